//
// Generated by NVIDIA NVVM Compiler
//
// Compiler Build ID: CL-36424714
// Cuda compilation tools, release 13.0, V13.0.88
// Based on NVVM 20.0.0
//

.version 9.0
.target sm_100
.address_size 64

	// .globl	_Z19generate_public_keyPhPj
.const .align 4 .b8 P_CONST[32] = {47, 252, 255, 255, 254, 255, 255, 255, 255, 255, 255, 255, 255, 255, 255, 255, 255, 255, 255, 255, 255, 255, 255, 255, 255, 255, 255, 255, 255, 255, 255, 255};
.const .align 4 .b8 N_CONST[32] = {65, 65, 54, 208, 140, 94, 210, 191, 59, 160, 72, 175, 230, 220, 174, 186, 254, 255, 255, 255, 255, 255, 255, 255, 255, 255, 255, 255, 255, 255, 255, 255};
.const .align 4 .b8 GX_CONST[32] = {152, 23, 248, 22, 91, 129, 242, 89, 217, 40, 206, 45, 219, 252, 155, 2, 7, 11, 135, 206, 149, 98, 160, 85, 172, 187, 220, 249, 126, 102, 190, 121};
.const .align 4 .b8 GY_CONST[32] = {184, 212, 16, 251, 143, 208, 71, 156, 25, 84, 133, 166, 72, 180, 23, 253, 168, 8, 17, 14, 252, 251, 164, 93, 101, 196, 163, 38, 119, 218, 58, 72};
.const .align 4 .b8 R_MOD_P[32] = {209, 3, 0, 0, 1};
.const .align 4 .b8 R2_MOD_P[32] = {161, 144, 14, 0, 162, 7, 0, 0, 1};
.const .align 4 .b8 R2_MOD_N[32] = {64, 209, 215, 103, 20, 242, 108, 137, 120, 248, 124, 14, 194, 150, 20, 116, 198, 7, 205, 91, 228, 245, 151, 230, 197, 155, 198, 129, 213, 28, 103, 157};
.const .align 4 .u32 MU_P = -769313487;
.const .align 4 .u32 MU_N = 1435021631;
.const .align 4 .b8 ZERO[32];
.const .align 4 .b8 ONE[32] = {1};
.const .align 4 .b8 TWO[32] = {2};
.const .align 4 .b8 THREE[32] = {3};
.const .align 4 .b8 SEVEN[32] = {7};
.const .align 4 .b8 ONE_MONT[32] = {209, 3, 0, 0, 1};
.const .align 4 .b8 SEVEN_MONT[32] = {151, 26, 0, 0, 7};

.visible .entry _Z19generate_public_keyPhPj(
	.param .u64 .ptr .align 1 _Z19generate_public_keyPhPj_param_0,
	.param .u64 .ptr .align 1 _Z19generate_public_keyPhPj_param_1
)
{
	.local .align 16 .b8 	__local_depot0[544];
	.reg .b64 	%SP;
	.reg .b64 	%SPL;
	.reg .pred 	%p<1277>;
	.reg .b16 	%rs<7>;
	.reg .b32 	%r<4643>;
	.reg .b64 	%rd<30379>;

	mov.u64 	%SPL, __local_depot0;
	ld.param.u64 	%rd1655, [_Z19generate_public_keyPhPj_param_1];
	cvta.to.global.u64 	%rd1, %rd1655;
	add.u64 	%rd2, %SPL, 0;
	add.u64 	%rd3, %SPL, 32;
	ld.const.u32 	%r1518, [GX_CONST];
	ld.const.u32 	%r1, [R2_MOD_P];
	mul.wide.u32 	%rd1658, %r1, %r1518;
	cvt.u32.u64 	%r1519, %rd1658;
	shr.u64 	%rd1659, %rd1658, 32;
	ld.const.u32 	%r2, [R2_MOD_P+4];
	mul.wide.u32 	%rd1660, %r2, %r1518;
	add.s64 	%rd1661, %rd1659, %rd1660;
	shr.u64 	%rd1662, %rd1661, 32;
	ld.const.u32 	%r3, [R2_MOD_P+8];
	mul.wide.u32 	%rd1663, %r3, %r1518;
	add.s64 	%rd1664, %rd1662, %rd1663;
	shr.u64 	%rd1665, %rd1664, 32;
	ld.const.u32 	%r4, [R2_MOD_P+12];
	mul.wide.u32 	%rd1666, %r4, %r1518;
	add.s64 	%rd1667, %rd1665, %rd1666;
	shr.u64 	%rd1668, %rd1667, 32;
	ld.const.u32 	%r5, [R2_MOD_P+16];
	mul.wide.u32 	%rd1669, %r5, %r1518;
	add.s64 	%rd1670, %rd1668, %rd1669;
	shr.u64 	%rd1671, %rd1670, 32;
	ld.const.u32 	%r6, [R2_MOD_P+20];
	mul.wide.u32 	%rd1672, %r6, %r1518;
	add.s64 	%rd1673, %rd1671, %rd1672;
	shr.u64 	%rd1674, %rd1673, 32;
	ld.const.u32 	%r7, [R2_MOD_P+24];
	mul.wide.u32 	%rd1675, %r7, %r1518;
	add.s64 	%rd1676, %rd1674, %rd1675;
	shr.u64 	%rd1677, %rd1676, 32;
	ld.const.u32 	%r8, [R2_MOD_P+28];
	mul.wide.u32 	%rd1678, %r8, %r1518;
	add.s64 	%rd1679, %rd1677, %rd1678;
	shr.u64 	%rd1680, %rd1679, 32;
	ld.const.u32 	%r1520, [GX_CONST+4];
	mul.wide.u32 	%rd1681, %r1, %r1520;
	and.b64  	%rd1682, %rd1661, 4294967295;
	add.s64 	%rd1683, %rd1681, %rd1682;
	shr.u64 	%rd1684, %rd1683, 32;
	mul.wide.u32 	%rd1685, %r2, %r1520;
	and.b64  	%rd1686, %rd1664, 4294967295;
	add.s64 	%rd1687, %rd1684, %rd1686;
	add.s64 	%rd1688, %rd1687, %rd1685;
	shr.u64 	%rd1689, %rd1688, 32;
	mul.wide.u32 	%rd1690, %r3, %r1520;
	and.b64  	%rd1691, %rd1667, 4294967295;
	add.s64 	%rd1692, %rd1689, %rd1691;
	add.s64 	%rd1693, %rd1692, %rd1690;
	shr.u64 	%rd1694, %rd1693, 32;
	mul.wide.u32 	%rd1695, %r4, %r1520;
	and.b64  	%rd1696, %rd1670, 4294967295;
	add.s64 	%rd1697, %rd1694, %rd1696;
	add.s64 	%rd1698, %rd1697, %rd1695;
	shr.u64 	%rd1699, %rd1698, 32;
	mul.wide.u32 	%rd1700, %r5, %r1520;
	and.b64  	%rd1701, %rd1673, 4294967295;
	add.s64 	%rd1702, %rd1699, %rd1701;
	add.s64 	%rd1703, %rd1702, %rd1700;
	shr.u64 	%rd1704, %rd1703, 32;
	mul.wide.u32 	%rd1705, %r6, %r1520;
	and.b64  	%rd1706, %rd1676, 4294967295;
	add.s64 	%rd1707, %rd1704, %rd1706;
	add.s64 	%rd1708, %rd1707, %rd1705;
	shr.u64 	%rd1709, %rd1708, 32;
	mul.wide.u32 	%rd1710, %r7, %r1520;
	and.b64  	%rd1711, %rd1679, 4294967295;
	add.s64 	%rd1712, %rd1709, %rd1711;
	add.s64 	%rd1713, %rd1712, %rd1710;
	shr.u64 	%rd1714, %rd1713, 32;
	mul.wide.u32 	%rd1715, %r8, %r1520;
	add.s64 	%rd1716, %rd1714, %rd1680;
	add.s64 	%rd1717, %rd1716, %rd1715;
	shr.u64 	%rd1718, %rd1717, 32;
	ld.const.u32 	%r1521, [GX_CONST+8];
	mul.wide.u32 	%rd1719, %r1, %r1521;
	and.b64  	%rd1720, %rd1688, 4294967295;
	add.s64 	%rd1721, %rd1719, %rd1720;
	shr.u64 	%rd1722, %rd1721, 32;
	mul.wide.u32 	%rd1723, %r2, %r1521;
	and.b64  	%rd1724, %rd1693, 4294967295;
	add.s64 	%rd1725, %rd1722, %rd1724;
	add.s64 	%rd1726, %rd1725, %rd1723;
	shr.u64 	%rd1727, %rd1726, 32;
	mul.wide.u32 	%rd1728, %r3, %r1521;
	and.b64  	%rd1729, %rd1698, 4294967295;
	add.s64 	%rd1730, %rd1727, %rd1729;
	add.s64 	%rd1731, %rd1730, %rd1728;
	shr.u64 	%rd1732, %rd1731, 32;
	mul.wide.u32 	%rd1733, %r4, %r1521;
	and.b64  	%rd1734, %rd1703, 4294967295;
	add.s64 	%rd1735, %rd1732, %rd1734;
	add.s64 	%rd1736, %rd1735, %rd1733;
	shr.u64 	%rd1737, %rd1736, 32;
	mul.wide.u32 	%rd1738, %r5, %r1521;
	and.b64  	%rd1739, %rd1708, 4294967295;
	add.s64 	%rd1740, %rd1737, %rd1739;
	add.s64 	%rd1741, %rd1740, %rd1738;
	shr.u64 	%rd1742, %rd1741, 32;
	mul.wide.u32 	%rd1743, %r6, %r1521;
	and.b64  	%rd1744, %rd1713, 4294967295;
	add.s64 	%rd1745, %rd1742, %rd1744;
	add.s64 	%rd1746, %rd1745, %rd1743;
	shr.u64 	%rd1747, %rd1746, 32;
	mul.wide.u32 	%rd1748, %r7, %r1521;
	and.b64  	%rd1749, %rd1717, 4294967295;
	add.s64 	%rd1750, %rd1747, %rd1749;
	add.s64 	%rd1751, %rd1750, %rd1748;
	shr.u64 	%rd1752, %rd1751, 32;
	mul.wide.u32 	%rd1753, %r8, %r1521;
	add.s64 	%rd1754, %rd1752, %rd1718;
	add.s64 	%rd1755, %rd1754, %rd1753;
	shr.u64 	%rd1756, %rd1755, 32;
	ld.const.u32 	%r1522, [GX_CONST+12];
	mul.wide.u32 	%rd1757, %r1, %r1522;
	and.b64  	%rd1758, %rd1726, 4294967295;
	add.s64 	%rd1759, %rd1757, %rd1758;
	shr.u64 	%rd1760, %rd1759, 32;
	mul.wide.u32 	%rd1761, %r2, %r1522;
	and.b64  	%rd1762, %rd1731, 4294967295;
	add.s64 	%rd1763, %rd1760, %rd1762;
	add.s64 	%rd1764, %rd1763, %rd1761;
	shr.u64 	%rd1765, %rd1764, 32;
	mul.wide.u32 	%rd1766, %r3, %r1522;
	and.b64  	%rd1767, %rd1736, 4294967295;
	add.s64 	%rd1768, %rd1765, %rd1767;
	add.s64 	%rd1769, %rd1768, %rd1766;
	shr.u64 	%rd1770, %rd1769, 32;
	mul.wide.u32 	%rd1771, %r4, %r1522;
	and.b64  	%rd1772, %rd1741, 4294967295;
	add.s64 	%rd1773, %rd1770, %rd1772;
	add.s64 	%rd1774, %rd1773, %rd1771;
	shr.u64 	%rd1775, %rd1774, 32;
	mul.wide.u32 	%rd1776, %r5, %r1522;
	and.b64  	%rd1777, %rd1746, 4294967295;
	add.s64 	%rd1778, %rd1775, %rd1777;
	add.s64 	%rd1779, %rd1778, %rd1776;
	shr.u64 	%rd1780, %rd1779, 32;
	mul.wide.u32 	%rd1781, %r6, %r1522;
	and.b64  	%rd1782, %rd1751, 4294967295;
	add.s64 	%rd1783, %rd1780, %rd1782;
	add.s64 	%rd1784, %rd1783, %rd1781;
	shr.u64 	%rd1785, %rd1784, 32;
	mul.wide.u32 	%rd1786, %r7, %r1522;
	and.b64  	%rd1787, %rd1755, 4294967295;
	add.s64 	%rd1788, %rd1785, %rd1787;
	add.s64 	%rd1789, %rd1788, %rd1786;
	shr.u64 	%rd1790, %rd1789, 32;
	mul.wide.u32 	%rd1791, %r8, %r1522;
	add.s64 	%rd1792, %rd1790, %rd1756;
	add.s64 	%rd1793, %rd1792, %rd1791;
	shr.u64 	%rd1794, %rd1793, 32;
	ld.const.u32 	%r1523, [GX_CONST+16];
	mul.wide.u32 	%rd1795, %r1, %r1523;
	and.b64  	%rd1796, %rd1764, 4294967295;
	add.s64 	%rd1797, %rd1795, %rd1796;
	shr.u64 	%rd1798, %rd1797, 32;
	mul.wide.u32 	%rd1799, %r2, %r1523;
	and.b64  	%rd1800, %rd1769, 4294967295;
	add.s64 	%rd1801, %rd1798, %rd1800;
	add.s64 	%rd1802, %rd1801, %rd1799;
	shr.u64 	%rd1803, %rd1802, 32;
	mul.wide.u32 	%rd1804, %r3, %r1523;
	and.b64  	%rd1805, %rd1774, 4294967295;
	add.s64 	%rd1806, %rd1803, %rd1805;
	add.s64 	%rd1807, %rd1806, %rd1804;
	shr.u64 	%rd1808, %rd1807, 32;
	mul.wide.u32 	%rd1809, %r4, %r1523;
	and.b64  	%rd1810, %rd1779, 4294967295;
	add.s64 	%rd1811, %rd1808, %rd1810;
	add.s64 	%rd1812, %rd1811, %rd1809;
	shr.u64 	%rd1813, %rd1812, 32;
	mul.wide.u32 	%rd1814, %r5, %r1523;
	and.b64  	%rd1815, %rd1784, 4294967295;
	add.s64 	%rd1816, %rd1813, %rd1815;
	add.s64 	%rd1817, %rd1816, %rd1814;
	shr.u64 	%rd1818, %rd1817, 32;
	mul.wide.u32 	%rd1819, %r6, %r1523;
	and.b64  	%rd1820, %rd1789, 4294967295;
	add.s64 	%rd1821, %rd1818, %rd1820;
	add.s64 	%rd1822, %rd1821, %rd1819;
	shr.u64 	%rd1823, %rd1822, 32;
	mul.wide.u32 	%rd1824, %r7, %r1523;
	and.b64  	%rd1825, %rd1793, 4294967295;
	add.s64 	%rd1826, %rd1823, %rd1825;
	add.s64 	%rd1827, %rd1826, %rd1824;
	shr.u64 	%rd1828, %rd1827, 32;
	mul.wide.u32 	%rd1829, %r8, %r1523;
	add.s64 	%rd1830, %rd1828, %rd1794;
	add.s64 	%rd1831, %rd1830, %rd1829;
	shr.u64 	%rd1832, %rd1831, 32;
	ld.const.u32 	%r1524, [GX_CONST+20];
	mul.wide.u32 	%rd1833, %r1, %r1524;
	and.b64  	%rd1834, %rd1802, 4294967295;
	add.s64 	%rd1835, %rd1833, %rd1834;
	shr.u64 	%rd1836, %rd1835, 32;
	mul.wide.u32 	%rd1837, %r2, %r1524;
	and.b64  	%rd1838, %rd1807, 4294967295;
	add.s64 	%rd1839, %rd1836, %rd1838;
	add.s64 	%rd1840, %rd1839, %rd1837;
	shr.u64 	%rd1841, %rd1840, 32;
	mul.wide.u32 	%rd1842, %r3, %r1524;
	and.b64  	%rd1843, %rd1812, 4294967295;
	add.s64 	%rd1844, %rd1841, %rd1843;
	add.s64 	%rd1845, %rd1844, %rd1842;
	shr.u64 	%rd1846, %rd1845, 32;
	mul.wide.u32 	%rd1847, %r4, %r1524;
	and.b64  	%rd1848, %rd1817, 4294967295;
	add.s64 	%rd1849, %rd1846, %rd1848;
	add.s64 	%rd1850, %rd1849, %rd1847;
	shr.u64 	%rd1851, %rd1850, 32;
	mul.wide.u32 	%rd1852, %r5, %r1524;
	and.b64  	%rd1853, %rd1822, 4294967295;
	add.s64 	%rd1854, %rd1851, %rd1853;
	add.s64 	%rd1855, %rd1854, %rd1852;
	shr.u64 	%rd1856, %rd1855, 32;
	mul.wide.u32 	%rd1857, %r6, %r1524;
	and.b64  	%rd1858, %rd1827, 4294967295;
	add.s64 	%rd1859, %rd1856, %rd1858;
	add.s64 	%rd1860, %rd1859, %rd1857;
	shr.u64 	%rd1861, %rd1860, 32;
	mul.wide.u32 	%rd1862, %r7, %r1524;
	and.b64  	%rd1863, %rd1831, 4294967295;
	add.s64 	%rd1864, %rd1861, %rd1863;
	add.s64 	%rd1865, %rd1864, %rd1862;
	shr.u64 	%rd1866, %rd1865, 32;
	mul.wide.u32 	%rd1867, %r8, %r1524;
	add.s64 	%rd1868, %rd1866, %rd1832;
	add.s64 	%rd1869, %rd1868, %rd1867;
	shr.u64 	%rd1870, %rd1869, 32;
	ld.const.u32 	%r1525, [GX_CONST+24];
	mul.wide.u32 	%rd1871, %r1, %r1525;
	and.b64  	%rd1872, %rd1840, 4294967295;
	add.s64 	%rd1873, %rd1871, %rd1872;
	shr.u64 	%rd1874, %rd1873, 32;
	mul.wide.u32 	%rd1875, %r2, %r1525;
	and.b64  	%rd1876, %rd1845, 4294967295;
	add.s64 	%rd1877, %rd1874, %rd1876;
	add.s64 	%rd1878, %rd1877, %rd1875;
	shr.u64 	%rd1879, %rd1878, 32;
	mul.wide.u32 	%rd1880, %r3, %r1525;
	and.b64  	%rd1881, %rd1850, 4294967295;
	add.s64 	%rd1882, %rd1879, %rd1881;
	add.s64 	%rd1883, %rd1882, %rd1880;
	shr.u64 	%rd1884, %rd1883, 32;
	mul.wide.u32 	%rd1885, %r4, %r1525;
	and.b64  	%rd1886, %rd1855, 4294967295;
	add.s64 	%rd1887, %rd1884, %rd1886;
	add.s64 	%rd1888, %rd1887, %rd1885;
	shr.u64 	%rd1889, %rd1888, 32;
	mul.wide.u32 	%rd1890, %r5, %r1525;
	and.b64  	%rd1891, %rd1860, 4294967295;
	add.s64 	%rd1892, %rd1889, %rd1891;
	add.s64 	%rd1893, %rd1892, %rd1890;
	shr.u64 	%rd1894, %rd1893, 32;
	mul.wide.u32 	%rd1895, %r6, %r1525;
	and.b64  	%rd1896, %rd1865, 4294967295;
	add.s64 	%rd1897, %rd1894, %rd1896;
	add.s64 	%rd1898, %rd1897, %rd1895;
	shr.u64 	%rd1899, %rd1898, 32;
	mul.wide.u32 	%rd1900, %r7, %r1525;
	and.b64  	%rd1901, %rd1869, 4294967295;
	add.s64 	%rd1902, %rd1899, %rd1901;
	add.s64 	%rd1903, %rd1902, %rd1900;
	shr.u64 	%rd1904, %rd1903, 32;
	mul.wide.u32 	%rd1905, %r8, %r1525;
	add.s64 	%rd1906, %rd1904, %rd1870;
	add.s64 	%rd1907, %rd1906, %rd1905;
	shr.u64 	%rd1908, %rd1907, 32;
	ld.const.u32 	%r1526, [GX_CONST+28];
	mul.wide.u32 	%rd1909, %r1, %r1526;
	and.b64  	%rd1910, %rd1878, 4294967295;
	add.s64 	%rd1911, %rd1909, %rd1910;
	shr.u64 	%rd1912, %rd1911, 32;
	mul.wide.u32 	%rd1913, %r2, %r1526;
	and.b64  	%rd1914, %rd1883, 4294967295;
	add.s64 	%rd1915, %rd1912, %rd1914;
	add.s64 	%rd1916, %rd1915, %rd1913;
	shr.u64 	%rd1917, %rd1916, 32;
	mul.wide.u32 	%rd1918, %r3, %r1526;
	and.b64  	%rd1919, %rd1888, 4294967295;
	add.s64 	%rd1920, %rd1917, %rd1919;
	add.s64 	%rd1921, %rd1920, %rd1918;
	shr.u64 	%rd1922, %rd1921, 32;
	mul.wide.u32 	%rd1923, %r4, %r1526;
	and.b64  	%rd1924, %rd1893, 4294967295;
	add.s64 	%rd1925, %rd1922, %rd1924;
	add.s64 	%rd1926, %rd1925, %rd1923;
	shr.u64 	%rd1927, %rd1926, 32;
	mul.wide.u32 	%rd1928, %r5, %r1526;
	and.b64  	%rd1929, %rd1898, 4294967295;
	add.s64 	%rd1930, %rd1927, %rd1929;
	add.s64 	%rd1931, %rd1930, %rd1928;
	shr.u64 	%rd1932, %rd1931, 32;
	mul.wide.u32 	%rd1933, %r6, %r1526;
	and.b64  	%rd1934, %rd1903, 4294967295;
	add.s64 	%rd1935, %rd1932, %rd1934;
	add.s64 	%rd1936, %rd1935, %rd1933;
	shr.u64 	%rd1937, %rd1936, 32;
	mul.wide.u32 	%rd1938, %r7, %r1526;
	and.b64  	%rd1939, %rd1907, 4294967295;
	add.s64 	%rd1940, %rd1937, %rd1939;
	add.s64 	%rd1941, %rd1940, %rd1938;
	shr.u64 	%rd1942, %rd1941, 32;
	mul.wide.u32 	%rd1943, %r8, %r1526;
	add.s64 	%rd1944, %rd1942, %rd1908;
	add.s64 	%rd1945, %rd1944, %rd1943;
	{ .reg .b32 tmp; mov.b64 {tmp, %r1527}, %rd1945; }
	ld.const.u32 	%r9, [MU_P];
	mul.lo.s32 	%r1528, %r9, %r1519;
	ld.const.u32 	%r10, [P_CONST];
	cvt.u64.u32 	%rd4, %r10;
	mul.wide.u32 	%rd1946, %r10, %r1528;
	and.b64  	%rd1947, %rd1658, 4294967295;
	add.s64 	%rd1948, %rd1946, %rd1947;
	shr.u64 	%rd1949, %rd1948, 32;
	ld.const.u32 	%r11, [P_CONST+4];
	cvt.u64.u32 	%rd5, %r11;
	mul.wide.u32 	%rd1950, %r11, %r1528;
	and.b64  	%rd1951, %rd1683, 4294967295;
	add.s64 	%rd1952, %rd1949, %rd1951;
	add.s64 	%rd1953, %rd1952, %rd1950;
	cvt.u32.u64 	%r1529, %rd1953;
	shr.u64 	%rd1954, %rd1953, 32;
	ld.const.u32 	%r12, [P_CONST+8];
	cvt.u64.u32 	%rd6, %r12;
	mul.wide.u32 	%rd1955, %r12, %r1528;
	and.b64  	%rd1956, %rd1721, 4294967295;
	add.s64 	%rd1957, %rd1954, %rd1956;
	add.s64 	%rd1958, %rd1957, %rd1955;
	shr.u64 	%rd1959, %rd1958, 32;
	ld.const.u32 	%r13, [P_CONST+12];
	cvt.u64.u32 	%rd7, %r13;
	mul.wide.u32 	%rd1960, %r13, %r1528;
	and.b64  	%rd1961, %rd1759, 4294967295;
	add.s64 	%rd1962, %rd1959, %rd1961;
	add.s64 	%rd1963, %rd1962, %rd1960;
	shr.u64 	%rd1964, %rd1963, 32;
	ld.const.u32 	%r14, [P_CONST+16];
	cvt.u64.u32 	%rd8, %r14;
	mul.wide.u32 	%rd1965, %r14, %r1528;
	and.b64  	%rd1966, %rd1797, 4294967295;
	add.s64 	%rd1967, %rd1964, %rd1966;
	add.s64 	%rd1968, %rd1967, %rd1965;
	shr.u64 	%rd1969, %rd1968, 32;
	ld.const.u32 	%r15, [P_CONST+20];
	cvt.u64.u32 	%rd9, %r15;
	mul.wide.u32 	%rd1970, %r15, %r1528;
	and.b64  	%rd1971, %rd1835, 4294967295;
	add.s64 	%rd1972, %rd1969, %rd1971;
	add.s64 	%rd1973, %rd1972, %rd1970;
	shr.u64 	%rd1974, %rd1973, 32;
	ld.const.u32 	%r16, [P_CONST+24];
	cvt.u64.u32 	%rd10, %r16;
	mul.wide.u32 	%rd1975, %r16, %r1528;
	and.b64  	%rd1976, %rd1873, 4294967295;
	add.s64 	%rd1977, %rd1974, %rd1976;
	add.s64 	%rd1978, %rd1977, %rd1975;
	shr.u64 	%rd1979, %rd1978, 32;
	ld.const.u32 	%r17, [P_CONST+28];
	cvt.u64.u32 	%rd11, %r17;
	mul.wide.u32 	%rd1980, %r17, %r1528;
	and.b64  	%rd1981, %rd1911, 4294967295;
	add.s64 	%rd1982, %rd1979, %rd1981;
	add.s64 	%rd1983, %rd1982, %rd1980;
	shr.u64 	%rd1984, %rd1983, 32;
	and.b64  	%rd1985, %rd1916, 4294967295;
	add.s64 	%rd1986, %rd1984, %rd1985;
	shr.u64 	%rd1987, %rd1986, 32;
	and.b64  	%rd1988, %rd1921, 4294967295;
	add.s64 	%rd1989, %rd1987, %rd1988;
	shr.u64 	%rd1990, %rd1989, 32;
	and.b64  	%rd1991, %rd1926, 4294967295;
	add.s64 	%rd1992, %rd1990, %rd1991;
	shr.u64 	%rd1993, %rd1992, 32;
	and.b64  	%rd1994, %rd1931, 4294967295;
	add.s64 	%rd1995, %rd1993, %rd1994;
	shr.u64 	%rd1996, %rd1995, 32;
	and.b64  	%rd1997, %rd1936, 4294967295;
	add.s64 	%rd1998, %rd1996, %rd1997;
	shr.u64 	%rd1999, %rd1998, 32;
	and.b64  	%rd2000, %rd1941, 4294967295;
	add.s64 	%rd2001, %rd1999, %rd2000;
	shr.u64 	%rd2002, %rd2001, 32;
	and.b64  	%rd2003, %rd1945, 4294967295;
	add.s64 	%rd2004, %rd2002, %rd2003;
	{ .reg .b32 tmp; mov.b64 {tmp, %r1530}, %rd2004; }
	add.s32 	%r1531, %r1527, %r1530;
	mul.lo.s32 	%r1532, %r9, %r1529;
	mul.wide.u32 	%rd2005, %r10, %r1532;
	and.b64  	%rd2006, %rd1953, 4294967295;
	add.s64 	%rd2007, %rd2005, %rd2006;
	shr.u64 	%rd2008, %rd2007, 32;
	mul.wide.u32 	%rd2009, %r11, %r1532;
	and.b64  	%rd2010, %rd1958, 4294967295;
	add.s64 	%rd2011, %rd2008, %rd2010;
	add.s64 	%rd2012, %rd2011, %rd2009;
	cvt.u32.u64 	%r1533, %rd2012;
	shr.u64 	%rd2013, %rd2012, 32;
	mul.wide.u32 	%rd2014, %r12, %r1532;
	and.b64  	%rd2015, %rd1963, 4294967295;
	add.s64 	%rd2016, %rd2013, %rd2015;
	add.s64 	%rd2017, %rd2016, %rd2014;
	shr.u64 	%rd2018, %rd2017, 32;
	mul.wide.u32 	%rd2019, %r13, %r1532;
	and.b64  	%rd2020, %rd1968, 4294967295;
	add.s64 	%rd2021, %rd2018, %rd2020;
	add.s64 	%rd2022, %rd2021, %rd2019;
	shr.u64 	%rd2023, %rd2022, 32;
	mul.wide.u32 	%rd2024, %r14, %r1532;
	and.b64  	%rd2025, %rd1973, 4294967295;
	add.s64 	%rd2026, %rd2023, %rd2025;
	add.s64 	%rd2027, %rd2026, %rd2024;
	shr.u64 	%rd2028, %rd2027, 32;
	mul.wide.u32 	%rd2029, %r15, %r1532;
	and.b64  	%rd2030, %rd1978, 4294967295;
	add.s64 	%rd2031, %rd2028, %rd2030;
	add.s64 	%rd2032, %rd2031, %rd2029;
	shr.u64 	%rd2033, %rd2032, 32;
	mul.wide.u32 	%rd2034, %r16, %r1532;
	and.b64  	%rd2035, %rd1983, 4294967295;
	add.s64 	%rd2036, %rd2033, %rd2035;
	add.s64 	%rd2037, %rd2036, %rd2034;
	shr.u64 	%rd2038, %rd2037, 32;
	mul.wide.u32 	%rd2039, %r17, %r1532;
	and.b64  	%rd2040, %rd1986, 4294967295;
	add.s64 	%rd2041, %rd2038, %rd2040;
	add.s64 	%rd2042, %rd2041, %rd2039;
	shr.u64 	%rd2043, %rd2042, 32;
	and.b64  	%rd2044, %rd1989, 4294967295;
	add.s64 	%rd2045, %rd2043, %rd2044;
	shr.u64 	%rd2046, %rd2045, 32;
	and.b64  	%rd2047, %rd1992, 4294967295;
	add.s64 	%rd2048, %rd2046, %rd2047;
	shr.u64 	%rd2049, %rd2048, 32;
	and.b64  	%rd2050, %rd1995, 4294967295;
	add.s64 	%rd2051, %rd2049, %rd2050;
	shr.u64 	%rd2052, %rd2051, 32;
	and.b64  	%rd2053, %rd1998, 4294967295;
	add.s64 	%rd2054, %rd2052, %rd2053;
	shr.u64 	%rd2055, %rd2054, 32;
	and.b64  	%rd2056, %rd2001, 4294967295;
	add.s64 	%rd2057, %rd2055, %rd2056;
	shr.u64 	%rd2058, %rd2057, 32;
	and.b64  	%rd2059, %rd2004, 4294967295;
	add.s64 	%rd2060, %rd2058, %rd2059;
	{ .reg .b32 tmp; mov.b64 {tmp, %r1534}, %rd2060; }
	add.s32 	%r1535, %r1531, %r1534;
	mul.lo.s32 	%r1536, %r9, %r1533;
	mul.wide.u32 	%rd2061, %r10, %r1536;
	and.b64  	%rd2062, %rd2012, 4294967295;
	add.s64 	%rd2063, %rd2061, %rd2062;
	shr.u64 	%rd2064, %rd2063, 32;
	mul.wide.u32 	%rd2065, %r11, %r1536;
	and.b64  	%rd2066, %rd2017, 4294967295;
	add.s64 	%rd2067, %rd2064, %rd2066;
	add.s64 	%rd2068, %rd2067, %rd2065;
	cvt.u32.u64 	%r1537, %rd2068;
	shr.u64 	%rd2069, %rd2068, 32;
	mul.wide.u32 	%rd2070, %r12, %r1536;
	and.b64  	%rd2071, %rd2022, 4294967295;
	add.s64 	%rd2072, %rd2069, %rd2071;
	add.s64 	%rd2073, %rd2072, %rd2070;
	shr.u64 	%rd2074, %rd2073, 32;
	mul.wide.u32 	%rd2075, %r13, %r1536;
	and.b64  	%rd2076, %rd2027, 4294967295;
	add.s64 	%rd2077, %rd2074, %rd2076;
	add.s64 	%rd2078, %rd2077, %rd2075;
	shr.u64 	%rd2079, %rd2078, 32;
	mul.wide.u32 	%rd2080, %r14, %r1536;
	and.b64  	%rd2081, %rd2032, 4294967295;
	add.s64 	%rd2082, %rd2079, %rd2081;
	add.s64 	%rd2083, %rd2082, %rd2080;
	shr.u64 	%rd2084, %rd2083, 32;
	mul.wide.u32 	%rd2085, %r15, %r1536;
	and.b64  	%rd2086, %rd2037, 4294967295;
	add.s64 	%rd2087, %rd2084, %rd2086;
	add.s64 	%rd2088, %rd2087, %rd2085;
	shr.u64 	%rd2089, %rd2088, 32;
	mul.wide.u32 	%rd2090, %r16, %r1536;
	and.b64  	%rd2091, %rd2042, 4294967295;
	add.s64 	%rd2092, %rd2089, %rd2091;
	add.s64 	%rd2093, %rd2092, %rd2090;
	shr.u64 	%rd2094, %rd2093, 32;
	mul.wide.u32 	%rd2095, %r17, %r1536;
	and.b64  	%rd2096, %rd2045, 4294967295;
	add.s64 	%rd2097, %rd2094, %rd2096;
	add.s64 	%rd2098, %rd2097, %rd2095;
	shr.u64 	%rd2099, %rd2098, 32;
	and.b64  	%rd2100, %rd2048, 4294967295;
	add.s64 	%rd2101, %rd2099, %rd2100;
	shr.u64 	%rd2102, %rd2101, 32;
	and.b64  	%rd2103, %rd2051, 4294967295;
	add.s64 	%rd2104, %rd2102, %rd2103;
	shr.u64 	%rd2105, %rd2104, 32;
	and.b64  	%rd2106, %rd2054, 4294967295;
	add.s64 	%rd2107, %rd2105, %rd2106;
	shr.u64 	%rd2108, %rd2107, 32;
	and.b64  	%rd2109, %rd2057, 4294967295;
	add.s64 	%rd2110, %rd2108, %rd2109;
	shr.u64 	%rd2111, %rd2110, 32;
	and.b64  	%rd2112, %rd2060, 4294967295;
	add.s64 	%rd2113, %rd2111, %rd2112;
	{ .reg .b32 tmp; mov.b64 {tmp, %r1538}, %rd2113; }
	add.s32 	%r1539, %r1535, %r1538;
	mul.lo.s32 	%r1540, %r9, %r1537;
	mul.wide.u32 	%rd2114, %r10, %r1540;
	and.b64  	%rd2115, %rd2068, 4294967295;
	add.s64 	%rd2116, %rd2114, %rd2115;
	shr.u64 	%rd2117, %rd2116, 32;
	mul.wide.u32 	%rd2118, %r11, %r1540;
	and.b64  	%rd2119, %rd2073, 4294967295;
	add.s64 	%rd2120, %rd2117, %rd2119;
	add.s64 	%rd2121, %rd2120, %rd2118;
	cvt.u32.u64 	%r1541, %rd2121;
	shr.u64 	%rd2122, %rd2121, 32;
	mul.wide.u32 	%rd2123, %r12, %r1540;
	and.b64  	%rd2124, %rd2078, 4294967295;
	add.s64 	%rd2125, %rd2122, %rd2124;
	add.s64 	%rd2126, %rd2125, %rd2123;
	shr.u64 	%rd2127, %rd2126, 32;
	mul.wide.u32 	%rd2128, %r13, %r1540;
	and.b64  	%rd2129, %rd2083, 4294967295;
	add.s64 	%rd2130, %rd2127, %rd2129;
	add.s64 	%rd2131, %rd2130, %rd2128;
	shr.u64 	%rd2132, %rd2131, 32;
	mul.wide.u32 	%rd2133, %r14, %r1540;
	and.b64  	%rd2134, %rd2088, 4294967295;
	add.s64 	%rd2135, %rd2132, %rd2134;
	add.s64 	%rd2136, %rd2135, %rd2133;
	shr.u64 	%rd2137, %rd2136, 32;
	mul.wide.u32 	%rd2138, %r15, %r1540;
	and.b64  	%rd2139, %rd2093, 4294967295;
	add.s64 	%rd2140, %rd2137, %rd2139;
	add.s64 	%rd2141, %rd2140, %rd2138;
	shr.u64 	%rd2142, %rd2141, 32;
	mul.wide.u32 	%rd2143, %r16, %r1540;
	and.b64  	%rd2144, %rd2098, 4294967295;
	add.s64 	%rd2145, %rd2142, %rd2144;
	add.s64 	%rd2146, %rd2145, %rd2143;
	shr.u64 	%rd2147, %rd2146, 32;
	mul.wide.u32 	%rd2148, %r17, %r1540;
	and.b64  	%rd2149, %rd2101, 4294967295;
	add.s64 	%rd2150, %rd2147, %rd2149;
	add.s64 	%rd2151, %rd2150, %rd2148;
	shr.u64 	%rd2152, %rd2151, 32;
	and.b64  	%rd2153, %rd2104, 4294967295;
	add.s64 	%rd2154, %rd2152, %rd2153;
	shr.u64 	%rd2155, %rd2154, 32;
	and.b64  	%rd2156, %rd2107, 4294967295;
	add.s64 	%rd2157, %rd2155, %rd2156;
	shr.u64 	%rd2158, %rd2157, 32;
	and.b64  	%rd2159, %rd2110, 4294967295;
	add.s64 	%rd2160, %rd2158, %rd2159;
	shr.u64 	%rd2161, %rd2160, 32;
	and.b64  	%rd2162, %rd2113, 4294967295;
	add.s64 	%rd2163, %rd2161, %rd2162;
	{ .reg .b32 tmp; mov.b64 {tmp, %r1542}, %rd2163; }
	add.s32 	%r1543, %r1539, %r1542;
	mul.lo.s32 	%r1544, %r9, %r1541;
	mul.wide.u32 	%rd2164, %r10, %r1544;
	and.b64  	%rd2165, %rd2121, 4294967295;
	add.s64 	%rd2166, %rd2164, %rd2165;
	shr.u64 	%rd2167, %rd2166, 32;
	mul.wide.u32 	%rd2168, %r11, %r1544;
	and.b64  	%rd2169, %rd2126, 4294967295;
	add.s64 	%rd2170, %rd2167, %rd2169;
	add.s64 	%rd2171, %rd2170, %rd2168;
	cvt.u32.u64 	%r1545, %rd2171;
	shr.u64 	%rd2172, %rd2171, 32;
	mul.wide.u32 	%rd2173, %r12, %r1544;
	and.b64  	%rd2174, %rd2131, 4294967295;
	add.s64 	%rd2175, %rd2172, %rd2174;
	add.s64 	%rd2176, %rd2175, %rd2173;
	shr.u64 	%rd2177, %rd2176, 32;
	mul.wide.u32 	%rd2178, %r13, %r1544;
	and.b64  	%rd2179, %rd2136, 4294967295;
	add.s64 	%rd2180, %rd2177, %rd2179;
	add.s64 	%rd2181, %rd2180, %rd2178;
	shr.u64 	%rd2182, %rd2181, 32;
	mul.wide.u32 	%rd2183, %r14, %r1544;
	and.b64  	%rd2184, %rd2141, 4294967295;
	add.s64 	%rd2185, %rd2182, %rd2184;
	add.s64 	%rd2186, %rd2185, %rd2183;
	shr.u64 	%rd2187, %rd2186, 32;
	mul.wide.u32 	%rd2188, %r15, %r1544;
	and.b64  	%rd2189, %rd2146, 4294967295;
	add.s64 	%rd2190, %rd2187, %rd2189;
	add.s64 	%rd2191, %rd2190, %rd2188;
	shr.u64 	%rd2192, %rd2191, 32;
	mul.wide.u32 	%rd2193, %r16, %r1544;
	and.b64  	%rd2194, %rd2151, 4294967295;
	add.s64 	%rd2195, %rd2192, %rd2194;
	add.s64 	%rd2196, %rd2195, %rd2193;
	shr.u64 	%rd2197, %rd2196, 32;
	mul.wide.u32 	%rd2198, %r17, %r1544;
	and.b64  	%rd2199, %rd2154, 4294967295;
	add.s64 	%rd2200, %rd2197, %rd2199;
	add.s64 	%rd2201, %rd2200, %rd2198;
	shr.u64 	%rd2202, %rd2201, 32;
	and.b64  	%rd2203, %rd2157, 4294967295;
	add.s64 	%rd2204, %rd2202, %rd2203;
	shr.u64 	%rd2205, %rd2204, 32;
	and.b64  	%rd2206, %rd2160, 4294967295;
	add.s64 	%rd2207, %rd2205, %rd2206;
	shr.u64 	%rd2208, %rd2207, 32;
	and.b64  	%rd2209, %rd2163, 4294967295;
	add.s64 	%rd2210, %rd2208, %rd2209;
	{ .reg .b32 tmp; mov.b64 {tmp, %r1546}, %rd2210; }
	add.s32 	%r1547, %r1543, %r1546;
	mul.lo.s32 	%r1548, %r9, %r1545;
	mul.wide.u32 	%rd2211, %r10, %r1548;
	and.b64  	%rd2212, %rd2171, 4294967295;
	add.s64 	%rd2213, %rd2211, %rd2212;
	shr.u64 	%rd2214, %rd2213, 32;
	mul.wide.u32 	%rd2215, %r11, %r1548;
	and.b64  	%rd2216, %rd2176, 4294967295;
	add.s64 	%rd2217, %rd2214, %rd2216;
	add.s64 	%rd2218, %rd2217, %rd2215;
	cvt.u32.u64 	%r1549, %rd2218;
	shr.u64 	%rd2219, %rd2218, 32;
	mul.wide.u32 	%rd2220, %r12, %r1548;
	and.b64  	%rd2221, %rd2181, 4294967295;
	add.s64 	%rd2222, %rd2219, %rd2221;
	add.s64 	%rd2223, %rd2222, %rd2220;
	shr.u64 	%rd2224, %rd2223, 32;
	mul.wide.u32 	%rd2225, %r13, %r1548;
	and.b64  	%rd2226, %rd2186, 4294967295;
	add.s64 	%rd2227, %rd2224, %rd2226;
	add.s64 	%rd2228, %rd2227, %rd2225;
	shr.u64 	%rd2229, %rd2228, 32;
	mul.wide.u32 	%rd2230, %r14, %r1548;
	and.b64  	%rd2231, %rd2191, 4294967295;
	add.s64 	%rd2232, %rd2229, %rd2231;
	add.s64 	%rd2233, %rd2232, %rd2230;
	shr.u64 	%rd2234, %rd2233, 32;
	mul.wide.u32 	%rd2235, %r15, %r1548;
	and.b64  	%rd2236, %rd2196, 4294967295;
	add.s64 	%rd2237, %rd2234, %rd2236;
	add.s64 	%rd2238, %rd2237, %rd2235;
	shr.u64 	%rd2239, %rd2238, 32;
	mul.wide.u32 	%rd2240, %r16, %r1548;
	and.b64  	%rd2241, %rd2201, 4294967295;
	add.s64 	%rd2242, %rd2239, %rd2241;
	add.s64 	%rd2243, %rd2242, %rd2240;
	shr.u64 	%rd2244, %rd2243, 32;
	mul.wide.u32 	%rd2245, %r17, %r1548;
	and.b64  	%rd2246, %rd2204, 4294967295;
	add.s64 	%rd2247, %rd2244, %rd2246;
	add.s64 	%rd2248, %rd2247, %rd2245;
	shr.u64 	%rd2249, %rd2248, 32;
	and.b64  	%rd2250, %rd2207, 4294967295;
	add.s64 	%rd2251, %rd2249, %rd2250;
	shr.u64 	%rd2252, %rd2251, 32;
	and.b64  	%rd2253, %rd2210, 4294967295;
	add.s64 	%rd2254, %rd2252, %rd2253;
	{ .reg .b32 tmp; mov.b64 {tmp, %r1550}, %rd2254; }
	add.s32 	%r1551, %r1547, %r1550;
	mul.lo.s32 	%r1552, %r9, %r1549;
	mul.wide.u32 	%rd2255, %r10, %r1552;
	and.b64  	%rd2256, %rd2218, 4294967295;
	add.s64 	%rd2257, %rd2255, %rd2256;
	shr.u64 	%rd2258, %rd2257, 32;
	mul.wide.u32 	%rd2259, %r11, %r1552;
	and.b64  	%rd2260, %rd2223, 4294967295;
	add.s64 	%rd2261, %rd2258, %rd2260;
	add.s64 	%rd2262, %rd2261, %rd2259;
	cvt.u32.u64 	%r1553, %rd2262;
	shr.u64 	%rd2263, %rd2262, 32;
	mul.wide.u32 	%rd2264, %r12, %r1552;
	and.b64  	%rd2265, %rd2228, 4294967295;
	add.s64 	%rd2266, %rd2263, %rd2265;
	add.s64 	%rd2267, %rd2266, %rd2264;
	shr.u64 	%rd2268, %rd2267, 32;
	mul.wide.u32 	%rd2269, %r13, %r1552;
	and.b64  	%rd2270, %rd2233, 4294967295;
	add.s64 	%rd2271, %rd2268, %rd2270;
	add.s64 	%rd2272, %rd2271, %rd2269;
	shr.u64 	%rd2273, %rd2272, 32;
	mul.wide.u32 	%rd2274, %r14, %r1552;
	and.b64  	%rd2275, %rd2238, 4294967295;
	add.s64 	%rd2276, %rd2273, %rd2275;
	add.s64 	%rd2277, %rd2276, %rd2274;
	shr.u64 	%rd2278, %rd2277, 32;
	mul.wide.u32 	%rd2279, %r15, %r1552;
	and.b64  	%rd2280, %rd2243, 4294967295;
	add.s64 	%rd2281, %rd2278, %rd2280;
	add.s64 	%rd2282, %rd2281, %rd2279;
	shr.u64 	%rd2283, %rd2282, 32;
	mul.wide.u32 	%rd2284, %r16, %r1552;
	and.b64  	%rd2285, %rd2248, 4294967295;
	add.s64 	%rd2286, %rd2283, %rd2285;
	add.s64 	%rd2287, %rd2286, %rd2284;
	shr.u64 	%rd2288, %rd2287, 32;
	mul.wide.u32 	%rd2289, %r17, %r1552;
	and.b64  	%rd2290, %rd2251, 4294967295;
	add.s64 	%rd2291, %rd2288, %rd2290;
	add.s64 	%rd2292, %rd2291, %rd2289;
	shr.u64 	%rd2293, %rd2292, 32;
	and.b64  	%rd2294, %rd2254, 4294967295;
	add.s64 	%rd2295, %rd2293, %rd2294;
	{ .reg .b32 tmp; mov.b64 {tmp, %r1554}, %rd2295; }
	add.s32 	%r1555, %r1551, %r1554;
	mul.lo.s32 	%r1556, %r9, %r1553;
	mul.wide.u32 	%rd2296, %r10, %r1556;
	and.b64  	%rd2297, %rd2262, 4294967295;
	add.s64 	%rd2298, %rd2296, %rd2297;
	shr.u64 	%rd2299, %rd2298, 32;
	mul.wide.u32 	%rd2300, %r11, %r1556;
	and.b64  	%rd2301, %rd2267, 4294967295;
	add.s64 	%rd2302, %rd2299, %rd2301;
	add.s64 	%rd12, %rd2302, %rd2300;
	cvt.u32.u64 	%r4457, %rd12;
	shr.u64 	%rd2303, %rd12, 32;
	mul.wide.u32 	%rd2304, %r12, %r1556;
	and.b64  	%rd2305, %rd2272, 4294967295;
	add.s64 	%rd2306, %rd2303, %rd2305;
	add.s64 	%rd13, %rd2306, %rd2304;
	cvt.u32.u64 	%r4456, %rd13;
	shr.u64 	%rd2307, %rd13, 32;
	mul.wide.u32 	%rd2308, %r13, %r1556;
	and.b64  	%rd2309, %rd2277, 4294967295;
	add.s64 	%rd2310, %rd2307, %rd2309;
	add.s64 	%rd14, %rd2310, %rd2308;
	cvt.u32.u64 	%r4455, %rd14;
	shr.u64 	%rd2311, %rd14, 32;
	mul.wide.u32 	%rd2312, %r14, %r1556;
	and.b64  	%rd2313, %rd2282, 4294967295;
	add.s64 	%rd2314, %rd2311, %rd2313;
	add.s64 	%rd15, %rd2314, %rd2312;
	cvt.u32.u64 	%r4454, %rd15;
	shr.u64 	%rd2315, %rd15, 32;
	mul.wide.u32 	%rd2316, %r15, %r1556;
	and.b64  	%rd2317, %rd2287, 4294967295;
	add.s64 	%rd2318, %rd2315, %rd2317;
	add.s64 	%rd16, %rd2318, %rd2316;
	cvt.u32.u64 	%r4453, %rd16;
	shr.u64 	%rd2319, %rd16, 32;
	mul.wide.u32 	%rd2320, %r16, %r1556;
	and.b64  	%rd2321, %rd2292, 4294967295;
	add.s64 	%rd2322, %rd2319, %rd2321;
	add.s64 	%rd17, %rd2322, %rd2320;
	cvt.u32.u64 	%r4452, %rd17;
	shr.u64 	%rd2323, %rd17, 32;
	mul.wide.u32 	%rd2324, %r17, %r1556;
	and.b64  	%rd2325, %rd2295, 4294967295;
	add.s64 	%rd2326, %rd2323, %rd2325;
	add.s64 	%rd18, %rd2326, %rd2324;
	cvt.u32.u64 	%r4451, %rd18;
	{ .reg .b32 tmp; mov.b64 {tmp, %r1557}, %rd18; }
	add.s32 	%r4450, %r1555, %r1557;
	setp.gt.u32 	%p4, %r4450, %r17;
	@%p4 bra 	$L__BB0_14;
	setp.lt.u32 	%p5, %r4450, %r17;
	@%p5 bra 	$L__BB0_15;
	setp.lt.u32 	%p6, %r16, %r4451;
	@%p6 bra 	$L__BB0_14;
	setp.gt.u32 	%p7, %r16, %r4451;
	@%p7 bra 	$L__BB0_15;
	setp.lt.u32 	%p8, %r15, %r4452;
	@%p8 bra 	$L__BB0_14;
	setp.gt.u32 	%p9, %r15, %r4452;
	@%p9 bra 	$L__BB0_15;
	setp.lt.u32 	%p10, %r14, %r4453;
	@%p10 bra 	$L__BB0_14;
	setp.gt.u32 	%p11, %r14, %r4453;
	@%p11 bra 	$L__BB0_15;
	setp.lt.u32 	%p12, %r13, %r4454;
	@%p12 bra 	$L__BB0_14;
	setp.gt.u32 	%p13, %r13, %r4454;
	@%p13 bra 	$L__BB0_15;
	setp.lt.u32 	%p14, %r12, %r4455;
	@%p14 bra 	$L__BB0_14;
	setp.gt.u32 	%p15, %r12, %r4455;
	@%p15 bra 	$L__BB0_15;
	setp.lt.u32 	%p16, %r11, %r4456;
	@%p16 bra 	$L__BB0_14;
	setp.gt.u32 	%p17, %r11, %r4456;
	setp.gt.u32 	%p18, %r10, %r4457;
	or.pred  	%p19, %p17, %p18;
	@%p19 bra 	$L__BB0_15;
$L__BB0_14:
	and.b64  	%rd2327, %rd12, 4294967295;
	sub.s64 	%rd2328, %rd2327, %rd4;
	shr.u64 	%rd2329, %rd2328, 63;
	cvt.u32.u64 	%r4457, %rd2328;
	and.b64  	%rd2330, %rd13, 4294967295;
	add.s64 	%rd2331, %rd2329, %rd5;
	sub.s64 	%rd2332, %rd2330, %rd2331;
	shr.u64 	%rd2333, %rd2332, 63;
	cvt.u32.u64 	%r4456, %rd2332;
	and.b64  	%rd2334, %rd14, 4294967295;
	add.s64 	%rd2335, %rd2333, %rd6;
	sub.s64 	%rd2336, %rd2334, %rd2335;
	shr.u64 	%rd2337, %rd2336, 63;
	cvt.u32.u64 	%r4455, %rd2336;
	and.b64  	%rd2338, %rd15, 4294967295;
	add.s64 	%rd2339, %rd2337, %rd7;
	sub.s64 	%rd2340, %rd2338, %rd2339;
	shr.u64 	%rd2341, %rd2340, 63;
	cvt.u32.u64 	%r4454, %rd2340;
	and.b64  	%rd2342, %rd16, 4294967295;
	add.s64 	%rd2343, %rd2341, %rd8;
	sub.s64 	%rd2344, %rd2342, %rd2343;
	shr.u64 	%rd2345, %rd2344, 63;
	cvt.u32.u64 	%r4453, %rd2344;
	and.b64  	%rd2346, %rd17, 4294967295;
	add.s64 	%rd2347, %rd2345, %rd9;
	sub.s64 	%rd2348, %rd2346, %rd2347;
	shr.u64 	%rd2349, %rd2348, 63;
	cvt.u32.u64 	%r4452, %rd2348;
	and.b64  	%rd2350, %rd18, 4294967295;
	add.s64 	%rd2351, %rd2349, %rd10;
	sub.s64 	%rd2352, %rd2350, %rd2351;
	shr.u64 	%rd2353, %rd2352, 63;
	cvt.u32.u64 	%r4451, %rd2352;
	cvt.u32.u64 	%r1558, %rd2353;
	add.s32 	%r1559, %r17, %r1558;
	sub.s32 	%r4450, %r4450, %r1559;
$L__BB0_15:
	ld.const.u32 	%r1560, [GY_CONST];
	mul.wide.u32 	%rd2354, %r1, %r1560;
	cvt.u32.u64 	%r1561, %rd2354;
	shr.u64 	%rd2355, %rd2354, 32;
	mul.wide.u32 	%rd2356, %r2, %r1560;
	add.s64 	%rd2357, %rd2355, %rd2356;
	shr.u64 	%rd2358, %rd2357, 32;
	mul.wide.u32 	%rd2359, %r3, %r1560;
	add.s64 	%rd2360, %rd2358, %rd2359;
	shr.u64 	%rd2361, %rd2360, 32;
	mul.wide.u32 	%rd2362, %r4, %r1560;
	add.s64 	%rd2363, %rd2361, %rd2362;
	shr.u64 	%rd2364, %rd2363, 32;
	mul.wide.u32 	%rd2365, %r5, %r1560;
	add.s64 	%rd2366, %rd2364, %rd2365;
	shr.u64 	%rd2367, %rd2366, 32;
	mul.wide.u32 	%rd2368, %r6, %r1560;
	add.s64 	%rd2369, %rd2367, %rd2368;
	shr.u64 	%rd2370, %rd2369, 32;
	mul.wide.u32 	%rd2371, %r7, %r1560;
	add.s64 	%rd2372, %rd2370, %rd2371;
	shr.u64 	%rd2373, %rd2372, 32;
	mul.wide.u32 	%rd2374, %r8, %r1560;
	add.s64 	%rd2375, %rd2373, %rd2374;
	shr.u64 	%rd2376, %rd2375, 32;
	ld.const.u32 	%r1562, [GY_CONST+4];
	mul.wide.u32 	%rd2377, %r1, %r1562;
	and.b64  	%rd2378, %rd2357, 4294967295;
	add.s64 	%rd2379, %rd2377, %rd2378;
	shr.u64 	%rd2380, %rd2379, 32;
	mul.wide.u32 	%rd2381, %r2, %r1562;
	and.b64  	%rd2382, %rd2360, 4294967295;
	add.s64 	%rd2383, %rd2380, %rd2382;
	add.s64 	%rd2384, %rd2383, %rd2381;
	shr.u64 	%rd2385, %rd2384, 32;
	mul.wide.u32 	%rd2386, %r3, %r1562;
	and.b64  	%rd2387, %rd2363, 4294967295;
	add.s64 	%rd2388, %rd2385, %rd2387;
	add.s64 	%rd2389, %rd2388, %rd2386;
	shr.u64 	%rd2390, %rd2389, 32;
	mul.wide.u32 	%rd2391, %r4, %r1562;
	and.b64  	%rd2392, %rd2366, 4294967295;
	add.s64 	%rd2393, %rd2390, %rd2392;
	add.s64 	%rd2394, %rd2393, %rd2391;
	shr.u64 	%rd2395, %rd2394, 32;
	mul.wide.u32 	%rd2396, %r5, %r1562;
	and.b64  	%rd2397, %rd2369, 4294967295;
	add.s64 	%rd2398, %rd2395, %rd2397;
	add.s64 	%rd2399, %rd2398, %rd2396;
	shr.u64 	%rd2400, %rd2399, 32;
	mul.wide.u32 	%rd2401, %r6, %r1562;
	and.b64  	%rd2402, %rd2372, 4294967295;
	add.s64 	%rd2403, %rd2400, %rd2402;
	add.s64 	%rd2404, %rd2403, %rd2401;
	shr.u64 	%rd2405, %rd2404, 32;
	mul.wide.u32 	%rd2406, %r7, %r1562;
	and.b64  	%rd2407, %rd2375, 4294967295;
	add.s64 	%rd2408, %rd2405, %rd2407;
	add.s64 	%rd2409, %rd2408, %rd2406;
	shr.u64 	%rd2410, %rd2409, 32;
	mul.wide.u32 	%rd2411, %r8, %r1562;
	add.s64 	%rd2412, %rd2410, %rd2376;
	add.s64 	%rd2413, %rd2412, %rd2411;
	shr.u64 	%rd2414, %rd2413, 32;
	ld.const.u32 	%r1563, [GY_CONST+8];
	mul.wide.u32 	%rd2415, %r1, %r1563;
	and.b64  	%rd2416, %rd2384, 4294967295;
	add.s64 	%rd2417, %rd2415, %rd2416;
	shr.u64 	%rd2418, %rd2417, 32;
	mul.wide.u32 	%rd2419, %r2, %r1563;
	and.b64  	%rd2420, %rd2389, 4294967295;
	add.s64 	%rd2421, %rd2418, %rd2420;
	add.s64 	%rd2422, %rd2421, %rd2419;
	shr.u64 	%rd2423, %rd2422, 32;
	mul.wide.u32 	%rd2424, %r3, %r1563;
	and.b64  	%rd2425, %rd2394, 4294967295;
	add.s64 	%rd2426, %rd2423, %rd2425;
	add.s64 	%rd2427, %rd2426, %rd2424;
	shr.u64 	%rd2428, %rd2427, 32;
	mul.wide.u32 	%rd2429, %r4, %r1563;
	and.b64  	%rd2430, %rd2399, 4294967295;
	add.s64 	%rd2431, %rd2428, %rd2430;
	add.s64 	%rd2432, %rd2431, %rd2429;
	shr.u64 	%rd2433, %rd2432, 32;
	mul.wide.u32 	%rd2434, %r5, %r1563;
	and.b64  	%rd2435, %rd2404, 4294967295;
	add.s64 	%rd2436, %rd2433, %rd2435;
	add.s64 	%rd2437, %rd2436, %rd2434;
	shr.u64 	%rd2438, %rd2437, 32;
	mul.wide.u32 	%rd2439, %r6, %r1563;
	and.b64  	%rd2440, %rd2409, 4294967295;
	add.s64 	%rd2441, %rd2438, %rd2440;
	add.s64 	%rd2442, %rd2441, %rd2439;
	shr.u64 	%rd2443, %rd2442, 32;
	mul.wide.u32 	%rd2444, %r7, %r1563;
	and.b64  	%rd2445, %rd2413, 4294967295;
	add.s64 	%rd2446, %rd2443, %rd2445;
	add.s64 	%rd2447, %rd2446, %rd2444;
	shr.u64 	%rd2448, %rd2447, 32;
	mul.wide.u32 	%rd2449, %r8, %r1563;
	add.s64 	%rd2450, %rd2448, %rd2414;
	add.s64 	%rd2451, %rd2450, %rd2449;
	shr.u64 	%rd2452, %rd2451, 32;
	ld.const.u32 	%r1564, [GY_CONST+12];
	mul.wide.u32 	%rd2453, %r1, %r1564;
	and.b64  	%rd2454, %rd2422, 4294967295;
	add.s64 	%rd2455, %rd2453, %rd2454;
	shr.u64 	%rd2456, %rd2455, 32;
	mul.wide.u32 	%rd2457, %r2, %r1564;
	and.b64  	%rd2458, %rd2427, 4294967295;
	add.s64 	%rd2459, %rd2456, %rd2458;
	add.s64 	%rd2460, %rd2459, %rd2457;
	shr.u64 	%rd2461, %rd2460, 32;
	mul.wide.u32 	%rd2462, %r3, %r1564;
	and.b64  	%rd2463, %rd2432, 4294967295;
	add.s64 	%rd2464, %rd2461, %rd2463;
	add.s64 	%rd2465, %rd2464, %rd2462;
	shr.u64 	%rd2466, %rd2465, 32;
	mul.wide.u32 	%rd2467, %r4, %r1564;
	and.b64  	%rd2468, %rd2437, 4294967295;
	add.s64 	%rd2469, %rd2466, %rd2468;
	add.s64 	%rd2470, %rd2469, %rd2467;
	shr.u64 	%rd2471, %rd2470, 32;
	mul.wide.u32 	%rd2472, %r5, %r1564;
	and.b64  	%rd2473, %rd2442, 4294967295;
	add.s64 	%rd2474, %rd2471, %rd2473;
	add.s64 	%rd2475, %rd2474, %rd2472;
	shr.u64 	%rd2476, %rd2475, 32;
	mul.wide.u32 	%rd2477, %r6, %r1564;
	and.b64  	%rd2478, %rd2447, 4294967295;
	add.s64 	%rd2479, %rd2476, %rd2478;
	add.s64 	%rd2480, %rd2479, %rd2477;
	shr.u64 	%rd2481, %rd2480, 32;
	mul.wide.u32 	%rd2482, %r7, %r1564;
	and.b64  	%rd2483, %rd2451, 4294967295;
	add.s64 	%rd2484, %rd2481, %rd2483;
	add.s64 	%rd2485, %rd2484, %rd2482;
	shr.u64 	%rd2486, %rd2485, 32;
	mul.wide.u32 	%rd2487, %r8, %r1564;
	add.s64 	%rd2488, %rd2486, %rd2452;
	add.s64 	%rd2489, %rd2488, %rd2487;
	shr.u64 	%rd2490, %rd2489, 32;
	ld.const.u32 	%r1565, [GY_CONST+16];
	mul.wide.u32 	%rd2491, %r1, %r1565;
	and.b64  	%rd2492, %rd2460, 4294967295;
	add.s64 	%rd2493, %rd2491, %rd2492;
	shr.u64 	%rd2494, %rd2493, 32;
	mul.wide.u32 	%rd2495, %r2, %r1565;
	and.b64  	%rd2496, %rd2465, 4294967295;
	add.s64 	%rd2497, %rd2494, %rd2496;
	add.s64 	%rd2498, %rd2497, %rd2495;
	shr.u64 	%rd2499, %rd2498, 32;
	mul.wide.u32 	%rd2500, %r3, %r1565;
	and.b64  	%rd2501, %rd2470, 4294967295;
	add.s64 	%rd2502, %rd2499, %rd2501;
	add.s64 	%rd2503, %rd2502, %rd2500;
	shr.u64 	%rd2504, %rd2503, 32;
	mul.wide.u32 	%rd2505, %r4, %r1565;
	and.b64  	%rd2506, %rd2475, 4294967295;
	add.s64 	%rd2507, %rd2504, %rd2506;
	add.s64 	%rd2508, %rd2507, %rd2505;
	shr.u64 	%rd2509, %rd2508, 32;
	mul.wide.u32 	%rd2510, %r5, %r1565;
	and.b64  	%rd2511, %rd2480, 4294967295;
	add.s64 	%rd2512, %rd2509, %rd2511;
	add.s64 	%rd2513, %rd2512, %rd2510;
	shr.u64 	%rd2514, %rd2513, 32;
	mul.wide.u32 	%rd2515, %r6, %r1565;
	and.b64  	%rd2516, %rd2485, 4294967295;
	add.s64 	%rd2517, %rd2514, %rd2516;
	add.s64 	%rd2518, %rd2517, %rd2515;
	shr.u64 	%rd2519, %rd2518, 32;
	mul.wide.u32 	%rd2520, %r7, %r1565;
	and.b64  	%rd2521, %rd2489, 4294967295;
	add.s64 	%rd2522, %rd2519, %rd2521;
	add.s64 	%rd2523, %rd2522, %rd2520;
	shr.u64 	%rd2524, %rd2523, 32;
	mul.wide.u32 	%rd2525, %r8, %r1565;
	add.s64 	%rd2526, %rd2524, %rd2490;
	add.s64 	%rd2527, %rd2526, %rd2525;
	shr.u64 	%rd2528, %rd2527, 32;
	ld.const.u32 	%r1566, [GY_CONST+20];
	mul.wide.u32 	%rd2529, %r1, %r1566;
	and.b64  	%rd2530, %rd2498, 4294967295;
	add.s64 	%rd2531, %rd2529, %rd2530;
	shr.u64 	%rd2532, %rd2531, 32;
	mul.wide.u32 	%rd2533, %r2, %r1566;
	and.b64  	%rd2534, %rd2503, 4294967295;
	add.s64 	%rd2535, %rd2532, %rd2534;
	add.s64 	%rd2536, %rd2535, %rd2533;
	shr.u64 	%rd2537, %rd2536, 32;
	mul.wide.u32 	%rd2538, %r3, %r1566;
	and.b64  	%rd2539, %rd2508, 4294967295;
	add.s64 	%rd2540, %rd2537, %rd2539;
	add.s64 	%rd2541, %rd2540, %rd2538;
	shr.u64 	%rd2542, %rd2541, 32;
	mul.wide.u32 	%rd2543, %r4, %r1566;
	and.b64  	%rd2544, %rd2513, 4294967295;
	add.s64 	%rd2545, %rd2542, %rd2544;
	add.s64 	%rd2546, %rd2545, %rd2543;
	shr.u64 	%rd2547, %rd2546, 32;
	mul.wide.u32 	%rd2548, %r5, %r1566;
	and.b64  	%rd2549, %rd2518, 4294967295;
	add.s64 	%rd2550, %rd2547, %rd2549;
	add.s64 	%rd2551, %rd2550, %rd2548;
	shr.u64 	%rd2552, %rd2551, 32;
	mul.wide.u32 	%rd2553, %r6, %r1566;
	and.b64  	%rd2554, %rd2523, 4294967295;
	add.s64 	%rd2555, %rd2552, %rd2554;
	add.s64 	%rd2556, %rd2555, %rd2553;
	shr.u64 	%rd2557, %rd2556, 32;
	mul.wide.u32 	%rd2558, %r7, %r1566;
	and.b64  	%rd2559, %rd2527, 4294967295;
	add.s64 	%rd2560, %rd2557, %rd2559;
	add.s64 	%rd2561, %rd2560, %rd2558;
	shr.u64 	%rd2562, %rd2561, 32;
	mul.wide.u32 	%rd2563, %r8, %r1566;
	add.s64 	%rd2564, %rd2562, %rd2528;
	add.s64 	%rd2565, %rd2564, %rd2563;
	shr.u64 	%rd2566, %rd2565, 32;
	ld.const.u32 	%r1567, [GY_CONST+24];
	mul.wide.u32 	%rd2567, %r1, %r1567;
	and.b64  	%rd2568, %rd2536, 4294967295;
	add.s64 	%rd2569, %rd2567, %rd2568;
	shr.u64 	%rd2570, %rd2569, 32;
	mul.wide.u32 	%rd2571, %r2, %r1567;
	and.b64  	%rd2572, %rd2541, 4294967295;
	add.s64 	%rd2573, %rd2570, %rd2572;
	add.s64 	%rd2574, %rd2573, %rd2571;
	shr.u64 	%rd2575, %rd2574, 32;
	mul.wide.u32 	%rd2576, %r3, %r1567;
	and.b64  	%rd2577, %rd2546, 4294967295;
	add.s64 	%rd2578, %rd2575, %rd2577;
	add.s64 	%rd2579, %rd2578, %rd2576;
	shr.u64 	%rd2580, %rd2579, 32;
	mul.wide.u32 	%rd2581, %r4, %r1567;
	and.b64  	%rd2582, %rd2551, 4294967295;
	add.s64 	%rd2583, %rd2580, %rd2582;
	add.s64 	%rd2584, %rd2583, %rd2581;
	shr.u64 	%rd2585, %rd2584, 32;
	mul.wide.u32 	%rd2586, %r5, %r1567;
	and.b64  	%rd2587, %rd2556, 4294967295;
	add.s64 	%rd2588, %rd2585, %rd2587;
	add.s64 	%rd2589, %rd2588, %rd2586;
	shr.u64 	%rd2590, %rd2589, 32;
	mul.wide.u32 	%rd2591, %r6, %r1567;
	and.b64  	%rd2592, %rd2561, 4294967295;
	add.s64 	%rd2593, %rd2590, %rd2592;
	add.s64 	%rd2594, %rd2593, %rd2591;
	shr.u64 	%rd2595, %rd2594, 32;
	mul.wide.u32 	%rd2596, %r7, %r1567;
	and.b64  	%rd2597, %rd2565, 4294967295;
	add.s64 	%rd2598, %rd2595, %rd2597;
	add.s64 	%rd2599, %rd2598, %rd2596;
	shr.u64 	%rd2600, %rd2599, 32;
	mul.wide.u32 	%rd2601, %r8, %r1567;
	add.s64 	%rd2602, %rd2600, %rd2566;
	add.s64 	%rd2603, %rd2602, %rd2601;
	shr.u64 	%rd2604, %rd2603, 32;
	ld.const.u32 	%r1568, [GY_CONST+28];
	mul.wide.u32 	%rd2605, %r1, %r1568;
	and.b64  	%rd2606, %rd2574, 4294967295;
	add.s64 	%rd2607, %rd2605, %rd2606;
	shr.u64 	%rd2608, %rd2607, 32;
	mul.wide.u32 	%rd2609, %r2, %r1568;
	and.b64  	%rd2610, %rd2579, 4294967295;
	add.s64 	%rd2611, %rd2608, %rd2610;
	add.s64 	%rd2612, %rd2611, %rd2609;
	shr.u64 	%rd2613, %rd2612, 32;
	mul.wide.u32 	%rd2614, %r3, %r1568;
	and.b64  	%rd2615, %rd2584, 4294967295;
	add.s64 	%rd2616, %rd2613, %rd2615;
	add.s64 	%rd2617, %rd2616, %rd2614;
	shr.u64 	%rd2618, %rd2617, 32;
	mul.wide.u32 	%rd2619, %r4, %r1568;
	and.b64  	%rd2620, %rd2589, 4294967295;
	add.s64 	%rd2621, %rd2618, %rd2620;
	add.s64 	%rd2622, %rd2621, %rd2619;
	shr.u64 	%rd2623, %rd2622, 32;
	mul.wide.u32 	%rd2624, %r5, %r1568;
	and.b64  	%rd2625, %rd2594, 4294967295;
	add.s64 	%rd2626, %rd2623, %rd2625;
	add.s64 	%rd2627, %rd2626, %rd2624;
	shr.u64 	%rd2628, %rd2627, 32;
	mul.wide.u32 	%rd2629, %r6, %r1568;
	and.b64  	%rd2630, %rd2599, 4294967295;
	add.s64 	%rd2631, %rd2628, %rd2630;
	add.s64 	%rd2632, %rd2631, %rd2629;
	shr.u64 	%rd2633, %rd2632, 32;
	mul.wide.u32 	%rd2634, %r7, %r1568;
	and.b64  	%rd2635, %rd2603, 4294967295;
	add.s64 	%rd2636, %rd2633, %rd2635;
	add.s64 	%rd2637, %rd2636, %rd2634;
	shr.u64 	%rd2638, %rd2637, 32;
	mul.wide.u32 	%rd2639, %r8, %r1568;
	add.s64 	%rd2640, %rd2638, %rd2604;
	add.s64 	%rd2641, %rd2640, %rd2639;
	{ .reg .b32 tmp; mov.b64 {tmp, %r1569}, %rd2641; }
	mul.lo.s32 	%r1570, %r9, %r1561;
	cvt.u64.u32 	%rd2642, %r1570;
	and.b64  	%rd2643, %rd2354, 4294967295;
	mad.lo.s64 	%rd2644, %rd4, %rd2642, %rd2643;
	shr.u64 	%rd2645, %rd2644, 32;
	and.b64  	%rd2646, %rd2379, 4294967295;
	add.s64 	%rd2647, %rd2645, %rd2646;
	mad.lo.s64 	%rd2648, %rd5, %rd2642, %rd2647;
	cvt.u32.u64 	%r1571, %rd2648;
	shr.u64 	%rd2649, %rd2648, 32;
	and.b64  	%rd2650, %rd2417, 4294967295;
	add.s64 	%rd2651, %rd2649, %rd2650;
	mad.lo.s64 	%rd2652, %rd6, %rd2642, %rd2651;
	shr.u64 	%rd2653, %rd2652, 32;
	and.b64  	%rd2654, %rd2455, 4294967295;
	add.s64 	%rd2655, %rd2653, %rd2654;
	mad.lo.s64 	%rd2656, %rd7, %rd2642, %rd2655;
	shr.u64 	%rd2657, %rd2656, 32;
	and.b64  	%rd2658, %rd2493, 4294967295;
	add.s64 	%rd2659, %rd2657, %rd2658;
	mad.lo.s64 	%rd2660, %rd8, %rd2642, %rd2659;
	shr.u64 	%rd2661, %rd2660, 32;
	and.b64  	%rd2662, %rd2531, 4294967295;
	add.s64 	%rd2663, %rd2661, %rd2662;
	mad.lo.s64 	%rd2664, %rd9, %rd2642, %rd2663;
	shr.u64 	%rd2665, %rd2664, 32;
	and.b64  	%rd2666, %rd2569, 4294967295;
	add.s64 	%rd2667, %rd2665, %rd2666;
	mad.lo.s64 	%rd2668, %rd10, %rd2642, %rd2667;
	shr.u64 	%rd2669, %rd2668, 32;
	and.b64  	%rd2670, %rd2607, 4294967295;
	add.s64 	%rd2671, %rd2669, %rd2670;
	mad.lo.s64 	%rd2672, %rd11, %rd2642, %rd2671;
	shr.u64 	%rd2673, %rd2672, 32;
	and.b64  	%rd2674, %rd2612, 4294967295;
	add.s64 	%rd2675, %rd2673, %rd2674;
	shr.u64 	%rd2676, %rd2675, 32;
	and.b64  	%rd2677, %rd2617, 4294967295;
	add.s64 	%rd2678, %rd2676, %rd2677;
	shr.u64 	%rd2679, %rd2678, 32;
	and.b64  	%rd2680, %rd2622, 4294967295;
	add.s64 	%rd2681, %rd2679, %rd2680;
	shr.u64 	%rd2682, %rd2681, 32;
	and.b64  	%rd2683, %rd2627, 4294967295;
	add.s64 	%rd2684, %rd2682, %rd2683;
	shr.u64 	%rd2685, %rd2684, 32;
	and.b64  	%rd2686, %rd2632, 4294967295;
	add.s64 	%rd2687, %rd2685, %rd2686;
	shr.u64 	%rd2688, %rd2687, 32;
	and.b64  	%rd2689, %rd2637, 4294967295;
	add.s64 	%rd2690, %rd2688, %rd2689;
	shr.u64 	%rd2691, %rd2690, 32;
	and.b64  	%rd2692, %rd2641, 4294967295;
	add.s64 	%rd2693, %rd2691, %rd2692;
	{ .reg .b32 tmp; mov.b64 {tmp, %r1572}, %rd2693; }
	add.s32 	%r1573, %r1569, %r1572;
	mul.lo.s32 	%r1574, %r9, %r1571;
	cvt.u64.u32 	%rd2694, %r1574;
	and.b64  	%rd2695, %rd2648, 4294967295;
	mad.lo.s64 	%rd2696, %rd4, %rd2694, %rd2695;
	shr.u64 	%rd2697, %rd2696, 32;
	and.b64  	%rd2698, %rd2652, 4294967295;
	add.s64 	%rd2699, %rd2697, %rd2698;
	mad.lo.s64 	%rd2700, %rd5, %rd2694, %rd2699;
	cvt.u32.u64 	%r1575, %rd2700;
	shr.u64 	%rd2701, %rd2700, 32;
	and.b64  	%rd2702, %rd2656, 4294967295;
	add.s64 	%rd2703, %rd2701, %rd2702;
	mad.lo.s64 	%rd2704, %rd6, %rd2694, %rd2703;
	shr.u64 	%rd2705, %rd2704, 32;
	and.b64  	%rd2706, %rd2660, 4294967295;
	add.s64 	%rd2707, %rd2705, %rd2706;
	mad.lo.s64 	%rd2708, %rd7, %rd2694, %rd2707;
	shr.u64 	%rd2709, %rd2708, 32;
	and.b64  	%rd2710, %rd2664, 4294967295;
	add.s64 	%rd2711, %rd2709, %rd2710;
	mad.lo.s64 	%rd2712, %rd8, %rd2694, %rd2711;
	shr.u64 	%rd2713, %rd2712, 32;
	and.b64  	%rd2714, %rd2668, 4294967295;
	add.s64 	%rd2715, %rd2713, %rd2714;
	mad.lo.s64 	%rd2716, %rd9, %rd2694, %rd2715;
	shr.u64 	%rd2717, %rd2716, 32;
	and.b64  	%rd2718, %rd2672, 4294967295;
	add.s64 	%rd2719, %rd2717, %rd2718;
	mad.lo.s64 	%rd2720, %rd10, %rd2694, %rd2719;
	shr.u64 	%rd2721, %rd2720, 32;
	and.b64  	%rd2722, %rd2675, 4294967295;
	add.s64 	%rd2723, %rd2721, %rd2722;
	mad.lo.s64 	%rd2724, %rd11, %rd2694, %rd2723;
	shr.u64 	%rd2725, %rd2724, 32;
	and.b64  	%rd2726, %rd2678, 4294967295;
	add.s64 	%rd2727, %rd2725, %rd2726;
	shr.u64 	%rd2728, %rd2727, 32;
	and.b64  	%rd2729, %rd2681, 4294967295;
	add.s64 	%rd2730, %rd2728, %rd2729;
	shr.u64 	%rd2731, %rd2730, 32;
	and.b64  	%rd2732, %rd2684, 4294967295;
	add.s64 	%rd2733, %rd2731, %rd2732;
	shr.u64 	%rd2734, %rd2733, 32;
	and.b64  	%rd2735, %rd2687, 4294967295;
	add.s64 	%rd2736, %rd2734, %rd2735;
	shr.u64 	%rd2737, %rd2736, 32;
	and.b64  	%rd2738, %rd2690, 4294967295;
	add.s64 	%rd2739, %rd2737, %rd2738;
	shr.u64 	%rd2740, %rd2739, 32;
	and.b64  	%rd2741, %rd2693, 4294967295;
	add.s64 	%rd2742, %rd2740, %rd2741;
	{ .reg .b32 tmp; mov.b64 {tmp, %r1576}, %rd2742; }
	add.s32 	%r1577, %r1573, %r1576;
	mul.lo.s32 	%r1578, %r9, %r1575;
	cvt.u64.u32 	%rd2743, %r1578;
	and.b64  	%rd2744, %rd2700, 4294967295;
	mad.lo.s64 	%rd2745, %rd4, %rd2743, %rd2744;
	shr.u64 	%rd2746, %rd2745, 32;
	and.b64  	%rd2747, %rd2704, 4294967295;
	add.s64 	%rd2748, %rd2746, %rd2747;
	mad.lo.s64 	%rd2749, %rd5, %rd2743, %rd2748;
	cvt.u32.u64 	%r1579, %rd2749;
	shr.u64 	%rd2750, %rd2749, 32;
	and.b64  	%rd2751, %rd2708, 4294967295;
	add.s64 	%rd2752, %rd2750, %rd2751;
	mad.lo.s64 	%rd2753, %rd6, %rd2743, %rd2752;
	shr.u64 	%rd2754, %rd2753, 32;
	and.b64  	%rd2755, %rd2712, 4294967295;
	add.s64 	%rd2756, %rd2754, %rd2755;
	mad.lo.s64 	%rd2757, %rd7, %rd2743, %rd2756;
	shr.u64 	%rd2758, %rd2757, 32;
	and.b64  	%rd2759, %rd2716, 4294967295;
	add.s64 	%rd2760, %rd2758, %rd2759;
	mad.lo.s64 	%rd2761, %rd8, %rd2743, %rd2760;
	shr.u64 	%rd2762, %rd2761, 32;
	and.b64  	%rd2763, %rd2720, 4294967295;
	add.s64 	%rd2764, %rd2762, %rd2763;
	mad.lo.s64 	%rd2765, %rd9, %rd2743, %rd2764;
	shr.u64 	%rd2766, %rd2765, 32;
	and.b64  	%rd2767, %rd2724, 4294967295;
	add.s64 	%rd2768, %rd2766, %rd2767;
	mad.lo.s64 	%rd2769, %rd10, %rd2743, %rd2768;
	shr.u64 	%rd2770, %rd2769, 32;
	and.b64  	%rd2771, %rd2727, 4294967295;
	add.s64 	%rd2772, %rd2770, %rd2771;
	mad.lo.s64 	%rd2773, %rd11, %rd2743, %rd2772;
	shr.u64 	%rd2774, %rd2773, 32;
	and.b64  	%rd2775, %rd2730, 4294967295;
	add.s64 	%rd2776, %rd2774, %rd2775;
	shr.u64 	%rd2777, %rd2776, 32;
	and.b64  	%rd2778, %rd2733, 4294967295;
	add.s64 	%rd2779, %rd2777, %rd2778;
	shr.u64 	%rd2780, %rd2779, 32;
	and.b64  	%rd2781, %rd2736, 4294967295;
	add.s64 	%rd2782, %rd2780, %rd2781;
	shr.u64 	%rd2783, %rd2782, 32;
	and.b64  	%rd2784, %rd2739, 4294967295;
	add.s64 	%rd2785, %rd2783, %rd2784;
	shr.u64 	%rd2786, %rd2785, 32;
	and.b64  	%rd2787, %rd2742, 4294967295;
	add.s64 	%rd2788, %rd2786, %rd2787;
	{ .reg .b32 tmp; mov.b64 {tmp, %r1580}, %rd2788; }
	add.s32 	%r1581, %r1577, %r1580;
	mul.lo.s32 	%r1582, %r9, %r1579;
	cvt.u64.u32 	%rd2789, %r1582;
	and.b64  	%rd2790, %rd2749, 4294967295;
	mad.lo.s64 	%rd2791, %rd4, %rd2789, %rd2790;
	shr.u64 	%rd2792, %rd2791, 32;
	and.b64  	%rd2793, %rd2753, 4294967295;
	add.s64 	%rd2794, %rd2792, %rd2793;
	mad.lo.s64 	%rd2795, %rd5, %rd2789, %rd2794;
	cvt.u32.u64 	%r1583, %rd2795;
	shr.u64 	%rd2796, %rd2795, 32;
	and.b64  	%rd2797, %rd2757, 4294967295;
	add.s64 	%rd2798, %rd2796, %rd2797;
	mad.lo.s64 	%rd2799, %rd6, %rd2789, %rd2798;
	shr.u64 	%rd2800, %rd2799, 32;
	and.b64  	%rd2801, %rd2761, 4294967295;
	add.s64 	%rd2802, %rd2800, %rd2801;
	mad.lo.s64 	%rd2803, %rd7, %rd2789, %rd2802;
	shr.u64 	%rd2804, %rd2803, 32;
	and.b64  	%rd2805, %rd2765, 4294967295;
	add.s64 	%rd2806, %rd2804, %rd2805;
	mad.lo.s64 	%rd2807, %rd8, %rd2789, %rd2806;
	shr.u64 	%rd2808, %rd2807, 32;
	and.b64  	%rd2809, %rd2769, 4294967295;
	add.s64 	%rd2810, %rd2808, %rd2809;
	mad.lo.s64 	%rd2811, %rd9, %rd2789, %rd2810;
	shr.u64 	%rd2812, %rd2811, 32;
	and.b64  	%rd2813, %rd2773, 4294967295;
	add.s64 	%rd2814, %rd2812, %rd2813;
	mad.lo.s64 	%rd2815, %rd10, %rd2789, %rd2814;
	shr.u64 	%rd2816, %rd2815, 32;
	and.b64  	%rd2817, %rd2776, 4294967295;
	add.s64 	%rd2818, %rd2816, %rd2817;
	mad.lo.s64 	%rd2819, %rd11, %rd2789, %rd2818;
	shr.u64 	%rd2820, %rd2819, 32;
	and.b64  	%rd2821, %rd2779, 4294967295;
	add.s64 	%rd2822, %rd2820, %rd2821;
	shr.u64 	%rd2823, %rd2822, 32;
	and.b64  	%rd2824, %rd2782, 4294967295;
	add.s64 	%rd2825, %rd2823, %rd2824;
	shr.u64 	%rd2826, %rd2825, 32;
	and.b64  	%rd2827, %rd2785, 4294967295;
	add.s64 	%rd2828, %rd2826, %rd2827;
	shr.u64 	%rd2829, %rd2828, 32;
	and.b64  	%rd2830, %rd2788, 4294967295;
	add.s64 	%rd2831, %rd2829, %rd2830;
	{ .reg .b32 tmp; mov.b64 {tmp, %r1584}, %rd2831; }
	add.s32 	%r1585, %r1581, %r1584;
	mul.lo.s32 	%r1586, %r9, %r1583;
	cvt.u64.u32 	%rd2832, %r1586;
	and.b64  	%rd2833, %rd2795, 4294967295;
	mad.lo.s64 	%rd2834, %rd4, %rd2832, %rd2833;
	shr.u64 	%rd2835, %rd2834, 32;
	and.b64  	%rd2836, %rd2799, 4294967295;
	add.s64 	%rd2837, %rd2835, %rd2836;
	mad.lo.s64 	%rd2838, %rd5, %rd2832, %rd2837;
	cvt.u32.u64 	%r1587, %rd2838;
	shr.u64 	%rd2839, %rd2838, 32;
	and.b64  	%rd2840, %rd2803, 4294967295;
	add.s64 	%rd2841, %rd2839, %rd2840;
	mad.lo.s64 	%rd2842, %rd6, %rd2832, %rd2841;
	shr.u64 	%rd2843, %rd2842, 32;
	and.b64  	%rd2844, %rd2807, 4294967295;
	add.s64 	%rd2845, %rd2843, %rd2844;
	mad.lo.s64 	%rd2846, %rd7, %rd2832, %rd2845;
	shr.u64 	%rd2847, %rd2846, 32;
	and.b64  	%rd2848, %rd2811, 4294967295;
	add.s64 	%rd2849, %rd2847, %rd2848;
	mad.lo.s64 	%rd2850, %rd8, %rd2832, %rd2849;
	shr.u64 	%rd2851, %rd2850, 32;
	and.b64  	%rd2852, %rd2815, 4294967295;
	add.s64 	%rd2853, %rd2851, %rd2852;
	mad.lo.s64 	%rd2854, %rd9, %rd2832, %rd2853;
	shr.u64 	%rd2855, %rd2854, 32;
	and.b64  	%rd2856, %rd2819, 4294967295;
	add.s64 	%rd2857, %rd2855, %rd2856;
	mad.lo.s64 	%rd2858, %rd10, %rd2832, %rd2857;
	shr.u64 	%rd2859, %rd2858, 32;
	and.b64  	%rd2860, %rd2822, 4294967295;
	add.s64 	%rd2861, %rd2859, %rd2860;
	mad.lo.s64 	%rd2862, %rd11, %rd2832, %rd2861;
	shr.u64 	%rd2863, %rd2862, 32;
	and.b64  	%rd2864, %rd2825, 4294967295;
	add.s64 	%rd2865, %rd2863, %rd2864;
	shr.u64 	%rd2866, %rd2865, 32;
	and.b64  	%rd2867, %rd2828, 4294967295;
	add.s64 	%rd2868, %rd2866, %rd2867;
	shr.u64 	%rd2869, %rd2868, 32;
	and.b64  	%rd2870, %rd2831, 4294967295;
	add.s64 	%rd2871, %rd2869, %rd2870;
	{ .reg .b32 tmp; mov.b64 {tmp, %r1588}, %rd2871; }
	add.s32 	%r1589, %r1585, %r1588;
	mul.lo.s32 	%r1590, %r9, %r1587;
	cvt.u64.u32 	%rd2872, %r1590;
	and.b64  	%rd2873, %rd2838, 4294967295;
	mad.lo.s64 	%rd2874, %rd4, %rd2872, %rd2873;
	shr.u64 	%rd2875, %rd2874, 32;
	and.b64  	%rd2876, %rd2842, 4294967295;
	add.s64 	%rd2877, %rd2875, %rd2876;
	mad.lo.s64 	%rd2878, %rd5, %rd2872, %rd2877;
	cvt.u32.u64 	%r1591, %rd2878;
	shr.u64 	%rd2879, %rd2878, 32;
	and.b64  	%rd2880, %rd2846, 4294967295;
	add.s64 	%rd2881, %rd2879, %rd2880;
	mad.lo.s64 	%rd2882, %rd6, %rd2872, %rd2881;
	shr.u64 	%rd2883, %rd2882, 32;
	and.b64  	%rd2884, %rd2850, 4294967295;
	add.s64 	%rd2885, %rd2883, %rd2884;
	mad.lo.s64 	%rd2886, %rd7, %rd2872, %rd2885;
	shr.u64 	%rd2887, %rd2886, 32;
	and.b64  	%rd2888, %rd2854, 4294967295;
	add.s64 	%rd2889, %rd2887, %rd2888;
	mad.lo.s64 	%rd2890, %rd8, %rd2872, %rd2889;
	shr.u64 	%rd2891, %rd2890, 32;
	and.b64  	%rd2892, %rd2858, 4294967295;
	add.s64 	%rd2893, %rd2891, %rd2892;
	mad.lo.s64 	%rd2894, %rd9, %rd2872, %rd2893;
	shr.u64 	%rd2895, %rd2894, 32;
	and.b64  	%rd2896, %rd2862, 4294967295;
	add.s64 	%rd2897, %rd2895, %rd2896;
	mad.lo.s64 	%rd2898, %rd10, %rd2872, %rd2897;
	shr.u64 	%rd2899, %rd2898, 32;
	and.b64  	%rd2900, %rd2865, 4294967295;
	add.s64 	%rd2901, %rd2899, %rd2900;
	mad.lo.s64 	%rd2902, %rd11, %rd2872, %rd2901;
	shr.u64 	%rd2903, %rd2902, 32;
	and.b64  	%rd2904, %rd2868, 4294967295;
	add.s64 	%rd2905, %rd2903, %rd2904;
	shr.u64 	%rd2906, %rd2905, 32;
	and.b64  	%rd2907, %rd2871, 4294967295;
	add.s64 	%rd2908, %rd2906, %rd2907;
	{ .reg .b32 tmp; mov.b64 {tmp, %r1592}, %rd2908; }
	add.s32 	%r1593, %r1589, %r1592;
	mul.lo.s32 	%r1594, %r9, %r1591;
	cvt.u64.u32 	%rd2909, %r1594;
	and.b64  	%rd2910, %rd2878, 4294967295;
	mad.lo.s64 	%rd2911, %rd4, %rd2909, %rd2910;
	shr.u64 	%rd2912, %rd2911, 32;
	and.b64  	%rd2913, %rd2882, 4294967295;
	add.s64 	%rd2914, %rd2912, %rd2913;
	mad.lo.s64 	%rd2915, %rd5, %rd2909, %rd2914;
	cvt.u32.u64 	%r1595, %rd2915;
	shr.u64 	%rd2916, %rd2915, 32;
	and.b64  	%rd2917, %rd2886, 4294967295;
	add.s64 	%rd2918, %rd2916, %rd2917;
	mad.lo.s64 	%rd2919, %rd6, %rd2909, %rd2918;
	shr.u64 	%rd2920, %rd2919, 32;
	and.b64  	%rd2921, %rd2890, 4294967295;
	add.s64 	%rd2922, %rd2920, %rd2921;
	mad.lo.s64 	%rd2923, %rd7, %rd2909, %rd2922;
	shr.u64 	%rd2924, %rd2923, 32;
	and.b64  	%rd2925, %rd2894, 4294967295;
	add.s64 	%rd2926, %rd2924, %rd2925;
	mad.lo.s64 	%rd2927, %rd8, %rd2909, %rd2926;
	shr.u64 	%rd2928, %rd2927, 32;
	and.b64  	%rd2929, %rd2898, 4294967295;
	add.s64 	%rd2930, %rd2928, %rd2929;
	mad.lo.s64 	%rd2931, %rd9, %rd2909, %rd2930;
	shr.u64 	%rd2932, %rd2931, 32;
	and.b64  	%rd2933, %rd2902, 4294967295;
	add.s64 	%rd2934, %rd2932, %rd2933;
	mad.lo.s64 	%rd2935, %rd10, %rd2909, %rd2934;
	shr.u64 	%rd2936, %rd2935, 32;
	and.b64  	%rd2937, %rd2905, 4294967295;
	add.s64 	%rd2938, %rd2936, %rd2937;
	mad.lo.s64 	%rd2939, %rd11, %rd2909, %rd2938;
	shr.u64 	%rd2940, %rd2939, 32;
	and.b64  	%rd2941, %rd2908, 4294967295;
	add.s64 	%rd2942, %rd2940, %rd2941;
	{ .reg .b32 tmp; mov.b64 {tmp, %r1596}, %rd2942; }
	add.s32 	%r1597, %r1593, %r1596;
	mul.lo.s32 	%r1598, %r9, %r1595;
	cvt.u64.u32 	%rd2943, %r1598;
	and.b64  	%rd2944, %rd2915, 4294967295;
	mad.lo.s64 	%rd2945, %rd4, %rd2943, %rd2944;
	shr.u64 	%rd2946, %rd2945, 32;
	and.b64  	%rd2947, %rd2919, 4294967295;
	add.s64 	%rd2948, %rd2946, %rd2947;
	mad.lo.s64 	%rd19, %rd5, %rd2943, %rd2948;
	cvt.u32.u64 	%r4449, %rd19;
	shr.u64 	%rd2949, %rd19, 32;
	and.b64  	%rd2950, %rd2923, 4294967295;
	add.s64 	%rd2951, %rd2949, %rd2950;
	mad.lo.s64 	%rd20, %rd6, %rd2943, %rd2951;
	cvt.u32.u64 	%r4448, %rd20;
	shr.u64 	%rd2952, %rd20, 32;
	and.b64  	%rd2953, %rd2927, 4294967295;
	add.s64 	%rd2954, %rd2952, %rd2953;
	mad.lo.s64 	%rd21, %rd7, %rd2943, %rd2954;
	cvt.u32.u64 	%r4447, %rd21;
	shr.u64 	%rd2955, %rd21, 32;
	and.b64  	%rd2956, %rd2931, 4294967295;
	add.s64 	%rd2957, %rd2955, %rd2956;
	mad.lo.s64 	%rd22, %rd8, %rd2943, %rd2957;
	cvt.u32.u64 	%r4446, %rd22;
	shr.u64 	%rd2958, %rd22, 32;
	and.b64  	%rd2959, %rd2935, 4294967295;
	add.s64 	%rd2960, %rd2958, %rd2959;
	mad.lo.s64 	%rd23, %rd9, %rd2943, %rd2960;
	cvt.u32.u64 	%r4445, %rd23;
	shr.u64 	%rd2961, %rd23, 32;
	and.b64  	%rd2962, %rd2939, 4294967295;
	add.s64 	%rd2963, %rd2961, %rd2962;
	mad.lo.s64 	%rd24, %rd10, %rd2943, %rd2963;
	cvt.u32.u64 	%r4444, %rd24;
	shr.u64 	%rd2964, %rd24, 32;
	and.b64  	%rd2965, %rd2942, 4294967295;
	add.s64 	%rd2966, %rd2964, %rd2965;
	mad.lo.s64 	%rd25, %rd11, %rd2943, %rd2966;
	cvt.u32.u64 	%r4443, %rd25;
	{ .reg .b32 tmp; mov.b64 {tmp, %r1599}, %rd25; }
	add.s32 	%r4442, %r1597, %r1599;
	setp.gt.u32 	%p20, %r4442, %r17;
	@%p20 bra 	$L__BB0_29;
	setp.lt.u32 	%p21, %r4442, %r17;
	@%p21 bra 	$L__BB0_30;
	setp.lt.u32 	%p22, %r16, %r4443;
	@%p22 bra 	$L__BB0_29;
	setp.gt.u32 	%p23, %r16, %r4443;
	@%p23 bra 	$L__BB0_30;
	setp.lt.u32 	%p24, %r15, %r4444;
	@%p24 bra 	$L__BB0_29;
	setp.gt.u32 	%p25, %r15, %r4444;
	@%p25 bra 	$L__BB0_30;
	setp.lt.u32 	%p26, %r14, %r4445;
	@%p26 bra 	$L__BB0_29;
	setp.gt.u32 	%p27, %r14, %r4445;
	@%p27 bra 	$L__BB0_30;
	setp.lt.u32 	%p28, %r13, %r4446;
	@%p28 bra 	$L__BB0_29;
	setp.gt.u32 	%p29, %r13, %r4446;
	@%p29 bra 	$L__BB0_30;
	setp.lt.u32 	%p30, %r12, %r4447;
	@%p30 bra 	$L__BB0_29;
	setp.gt.u32 	%p31, %r12, %r4447;
	@%p31 bra 	$L__BB0_30;
	setp.lt.u32 	%p32, %r11, %r4448;
	@%p32 bra 	$L__BB0_29;
	setp.gt.u32 	%p33, %r11, %r4448;
	setp.gt.u32 	%p34, %r10, %r4449;
	or.pred  	%p35, %p33, %p34;
	@%p35 bra 	$L__BB0_30;
$L__BB0_29:
	and.b64  	%rd2967, %rd19, 4294967295;
	sub.s64 	%rd2968, %rd2967, %rd4;
	shr.u64 	%rd2969, %rd2968, 63;
	cvt.u32.u64 	%r4449, %rd2968;
	and.b64  	%rd2970, %rd20, 4294967295;
	add.s64 	%rd2971, %rd2969, %rd5;
	sub.s64 	%rd2972, %rd2970, %rd2971;
	shr.u64 	%rd2973, %rd2972, 63;
	cvt.u32.u64 	%r4448, %rd2972;
	and.b64  	%rd2974, %rd21, 4294967295;
	add.s64 	%rd2975, %rd2973, %rd6;
	sub.s64 	%rd2976, %rd2974, %rd2975;
	shr.u64 	%rd2977, %rd2976, 63;
	cvt.u32.u64 	%r4447, %rd2976;
	and.b64  	%rd2978, %rd22, 4294967295;
	add.s64 	%rd2979, %rd2977, %rd7;
	sub.s64 	%rd2980, %rd2978, %rd2979;
	shr.u64 	%rd2981, %rd2980, 63;
	cvt.u32.u64 	%r4446, %rd2980;
	and.b64  	%rd2982, %rd23, 4294967295;
	add.s64 	%rd2983, %rd2981, %rd8;
	sub.s64 	%rd2984, %rd2982, %rd2983;
	shr.u64 	%rd2985, %rd2984, 63;
	cvt.u32.u64 	%r4445, %rd2984;
	and.b64  	%rd2986, %rd24, 4294967295;
	add.s64 	%rd2987, %rd2985, %rd9;
	sub.s64 	%rd2988, %rd2986, %rd2987;
	shr.u64 	%rd2989, %rd2988, 63;
	cvt.u32.u64 	%r4444, %rd2988;
	and.b64  	%rd2990, %rd25, 4294967295;
	add.s64 	%rd2991, %rd2989, %rd10;
	sub.s64 	%rd2992, %rd2990, %rd2991;
	shr.u64 	%rd2993, %rd2992, 63;
	cvt.u32.u64 	%r4443, %rd2992;
	cvt.u32.u64 	%r1600, %rd2993;
	add.s32 	%r1601, %r17, %r1600;
	sub.s32 	%r4442, %r4442, %r1601;
$L__BB0_30:
	ld.const.u32 	%r66, [ONE_MONT];
	ld.const.u32 	%r67, [ONE_MONT+4];
	ld.const.u32 	%r68, [ONE_MONT+8];
	ld.const.u32 	%r69, [ONE_MONT+12];
	ld.const.u32 	%r70, [ONE_MONT+16];
	ld.const.u32 	%r71, [ONE_MONT+20];
	ld.const.u32 	%r72, [ONE_MONT+24];
	ld.const.u32 	%r73, [ONE_MONT+28];
	ld.global.u32 	%r4262, [%rd1];
	setp.ne.s32 	%p36, %r4262, 0;
	@%p36 bra 	$L__BB0_38;
	ld.global.u32 	%r1602, [%rd1+4];
	setp.ne.s32 	%p37, %r1602, 0;
	@%p37 bra 	$L__BB0_38;
	ld.global.u32 	%r1603, [%rd1+8];
	setp.ne.s32 	%p38, %r1603, 0;
	@%p38 bra 	$L__BB0_38;
	ld.global.u32 	%r1604, [%rd1+12];
	setp.ne.s32 	%p39, %r1604, 0;
	@%p39 bra 	$L__BB0_38;
	ld.global.u32 	%r1605, [%rd1+16];
	setp.ne.s32 	%p40, %r1605, 0;
	@%p40 bra 	$L__BB0_38;
	ld.global.u32 	%r1606, [%rd1+20];
	setp.ne.s32 	%p41, %r1606, 0;
	@%p41 bra 	$L__BB0_38;
	ld.global.u32 	%r1607, [%rd1+24];
	setp.ne.s32 	%p42, %r1607, 0;
	@%p42 bra 	$L__BB0_38;
	ld.global.u32 	%r1609, [%rd1+28];
	setp.eq.s32 	%p44, %r1609, 0;
	mov.b32 	%r4458, 0;
	mov.pred 	%p1275, 0;
	mov.u32 	%r4459, %r4458;
	mov.u32 	%r4460, %r4458;
	mov.u32 	%r4461, %r4458;
	mov.u32 	%r4462, %r4458;
	mov.u32 	%r4463, %r4458;
	mov.u32 	%r4464, %r4458;
	mov.u32 	%r4465, %r4458;
	mov.u32 	%r4466, %r73;
	mov.u32 	%r4467, %r72;
	mov.u32 	%r4468, %r71;
	mov.u32 	%r4469, %r70;
	mov.u32 	%r4470, %r69;
	mov.u32 	%r4471, %r68;
	mov.u32 	%r4472, %r67;
	mov.u32 	%r4473, %r66;
	mov.u32 	%r4474, %r73;
	mov.u32 	%r4475, %r72;
	mov.u32 	%r4476, %r71;
	mov.u32 	%r4477, %r70;
	mov.u32 	%r4478, %r69;
	mov.u32 	%r4479, %r68;
	mov.u32 	%r4480, %r67;
	mov.u32 	%r4481, %r66;
	@%p44 bra 	$L__BB0_857;
$L__BB0_38:
	or.b32  	%r1611, %r66, %r67;
	or.b32  	%r1612, %r1611, %r68;
	or.b32  	%r1613, %r1612, %r69;
	or.b32  	%r1614, %r1613, %r70;
	or.b32  	%r1615, %r1614, %r71;
	or.b32  	%r1616, %r1615, %r72;
	or.b32  	%r1617, %r1616, %r73;
	setp.eq.s32 	%p46, %r1617, 0;
	mov.b32 	%r4458, 0;
	mov.pred 	%p1275, 0;
	mov.u32 	%r4459, %r4458;
	mov.u32 	%r4460, %r4458;
	mov.u32 	%r4461, %r4458;
	mov.u32 	%r4462, %r4458;
	mov.u32 	%r4463, %r4458;
	mov.u32 	%r4464, %r4458;
	mov.u32 	%r4465, %r4458;
	mov.u32 	%r4466, %r4458;
	mov.u32 	%r4467, %r4458;
	mov.u32 	%r4468, %r4458;
	mov.u32 	%r4469, %r4458;
	mov.u32 	%r4470, %r4458;
	mov.u32 	%r4471, %r4458;
	mov.u32 	%r4472, %r4458;
	mov.u32 	%r4473, %r4458;
	mov.u32 	%r4474, %r4458;
	mov.u32 	%r4475, %r4458;
	mov.u32 	%r4476, %r4458;
	mov.u32 	%r4477, %r4458;
	mov.u32 	%r4478, %r4458;
	mov.u32 	%r4479, %r4458;
	mov.u32 	%r4480, %r4458;
	mov.u32 	%r4481, %r4458;
	@%p46 bra 	$L__BB0_857;
	ld.global.u32 	%r4261, [%rd1+4];
	ld.global.u32 	%r4260, [%rd1+8];
	ld.global.u32 	%r4259, [%rd1+12];
	ld.global.u32 	%r4258, [%rd1+16];
	ld.global.u32 	%r4257, [%rd1+20];
	ld.global.u32 	%r4256, [%rd1+24];
	ld.global.u32 	%r4255, [%rd1+28];
	or.b32  	%r1625, %r4255, %r4256;
	or.b32  	%r1626, %r1625, %r4257;
	or.b32  	%r1627, %r1626, %r4258;
	or.b32  	%r1628, %r1627, %r4259;
	or.b32  	%r1629, %r1628, %r4260;
	or.b32  	%r1630, %r4262, %r4261;
	or.b32  	%r1631, %r1629, %r1630;
	setp.eq.s32 	%p48, %r1631, 0;
	mov.u32 	%r4466, %r73;
	mov.u32 	%r4467, %r72;
	mov.u32 	%r4468, %r71;
	mov.u32 	%r4469, %r70;
	mov.u32 	%r4470, %r69;
	mov.u32 	%r4471, %r68;
	mov.u32 	%r4472, %r67;
	mov.u32 	%r4473, %r66;
	mov.u32 	%r4474, %r73;
	mov.u32 	%r4475, %r72;
	mov.u32 	%r4476, %r71;
	mov.u32 	%r4477, %r70;
	mov.u32 	%r4478, %r69;
	mov.u32 	%r4479, %r68;
	mov.u32 	%r4480, %r67;
	mov.u32 	%r4481, %r66;
	@%p48 bra 	$L__BB0_857;
	mov.b32 	%r4382, 1;
	mov.b32 	%r4433, 0;
	mov.u32 	%r4434, %r73;
	mov.u32 	%r4435, %r72;
	mov.u32 	%r4436, %r71;
	mov.u32 	%r4437, %r70;
	mov.u32 	%r4438, %r69;
	mov.u32 	%r4439, %r68;
	mov.u32 	%r4440, %r67;
	mov.u32 	%r4441, %r66;
	mov.u32 	%r4383, %r4433;
	mov.u32 	%r4384, %r4433;
	mov.u32 	%r4385, %r4433;
	mov.u32 	%r4386, %r4433;
	mov.u32 	%r4387, %r4433;
	mov.u32 	%r4388, %r4433;
	mov.u32 	%r4389, %r4433;
	mov.u32 	%r4390, %r4433;
	mov.u32 	%r4391, %r73;
	mov.u32 	%r4392, %r72;
	mov.u32 	%r4393, %r71;
	mov.u32 	%r4394, %r70;
	mov.u32 	%r4395, %r69;
	mov.u32 	%r4396, %r68;
	mov.u32 	%r4397, %r67;
	mov.u32 	%r4398, %r66;
	mov.u32 	%r4399, %r73;
	mov.u32 	%r4400, %r72;
	mov.u32 	%r4401, %r71;
	mov.u32 	%r4402, %r70;
	mov.u32 	%r4403, %r69;
	mov.u32 	%r4404, %r68;
	mov.u32 	%r4405, %r67;
	mov.u32 	%r4406, %r66;
$L__BB0_41:
	mov.u32 	%r4481, %r4406;
	mov.u32 	%r4480, %r4405;
	mov.u32 	%r4479, %r4404;
	mov.u32 	%r4478, %r4403;
	mov.u32 	%r4477, %r4402;
	mov.u32 	%r4476, %r4401;
	mov.u32 	%r4475, %r4400;
	mov.u32 	%r4474, %r4399;
	mov.u32 	%r4473, %r4398;
	mov.u32 	%r4472, %r4397;
	mov.u32 	%r4471, %r4396;
	mov.u32 	%r4470, %r4395;
	mov.u32 	%r4469, %r4394;
	mov.u32 	%r4468, %r4393;
	mov.u32 	%r4467, %r4392;
	mov.u32 	%r4466, %r4391;
	mov.u32 	%r4465, %r4390;
	mov.u32 	%r4464, %r4389;
	mov.u32 	%r4463, %r4388;
	mov.u32 	%r4462, %r4387;
	mov.u32 	%r4461, %r4386;
	mov.u32 	%r4460, %r4385;
	mov.u32 	%r4459, %r4384;
	mov.u32 	%r4458, %r4383;
	mov.u32 	%r144, %r4261;
	mov.u32 	%r143, %r4260;
	mov.u32 	%r142, %r4259;
	mov.u32 	%r141, %r4258;
	mov.u32 	%r140, %r4257;
	mov.u32 	%r139, %r4256;
	mov.u32 	%r138, %r4255;
	mov.u32 	%r137, %r4457;
	mov.u32 	%r136, %r4456;
	mov.u32 	%r135, %r4455;
	mov.u32 	%r134, %r4454;
	mov.u32 	%r133, %r4453;
	mov.u32 	%r132, %r4452;
	mov.u32 	%r131, %r4451;
	mov.u32 	%r130, %r4450;
	mov.u32 	%r129, %r4449;
	mov.u32 	%r128, %r4448;
	mov.u32 	%r127, %r4447;
	mov.u32 	%r126, %r4446;
	mov.u32 	%r125, %r4445;
	mov.u32 	%r124, %r4444;
	mov.u32 	%r123, %r4443;
	mov.u32 	%r122, %r4442;
	mov.u32 	%r121, %r4441;
	mov.u32 	%r120, %r4440;
	mov.u32 	%r119, %r4439;
	mov.u32 	%r118, %r4438;
	mov.u32 	%r117, %r4437;
	mov.u32 	%r116, %r4436;
	mov.u32 	%r115, %r4435;
	mov.u32 	%r114, %r4434;
	or.b32  	%r1634, %r4262, %r144;
	or.b32  	%r1635, %r1634, %r143;
	or.b32  	%r1636, %r1635, %r142;
	or.b32  	%r1637, %r1636, %r141;
	or.b32  	%r1638, %r1637, %r140;
	or.b32  	%r1639, %r1638, %r139;
	or.b32  	%r1640, %r1639, %r138;
	setp.eq.s32 	%p49, %r1640, 0;
	@%p49 bra 	$L__BB0_856;
	and.b32  	%r1641, %r4262, 1;
	setp.eq.b32 	%p50, %r1641, 1;
	not.pred 	%p51, %p50;
	mov.u32 	%r4383, %r4458;
	mov.u32 	%r4384, %r4459;
	mov.u32 	%r4385, %r4460;
	mov.u32 	%r4386, %r4461;
	mov.u32 	%r4387, %r4462;
	mov.u32 	%r4388, %r4463;
	mov.u32 	%r4389, %r4464;
	mov.u32 	%r4390, %r4465;
	mov.u32 	%r4391, %r4466;
	mov.u32 	%r4392, %r4467;
	mov.u32 	%r4393, %r4468;
	mov.u32 	%r4394, %r4469;
	mov.u32 	%r4395, %r4470;
	mov.u32 	%r4396, %r4471;
	mov.u32 	%r4397, %r4472;
	mov.u32 	%r4398, %r4473;
	mov.u32 	%r4399, %r4474;
	mov.u32 	%r4400, %r4475;
	mov.u32 	%r4401, %r4476;
	mov.u32 	%r4402, %r4477;
	mov.u32 	%r4403, %r4478;
	mov.u32 	%r4404, %r4479;
	mov.u32 	%r4405, %r4480;
	mov.u32 	%r4406, %r4481;
	@%p51 bra 	$L__BB0_619;
	setp.ne.s32 	%p52, %r4382, 0;
	mov.u32 	%r4382, %r4433;
	mov.u32 	%r4383, %r114;
	mov.u32 	%r4384, %r115;
	mov.u32 	%r4385, %r116;
	mov.u32 	%r4386, %r117;
	mov.u32 	%r4387, %r118;
	mov.u32 	%r4388, %r119;
	mov.u32 	%r4389, %r120;
	mov.u32 	%r4390, %r121;
	mov.u32 	%r4391, %r122;
	mov.u32 	%r4392, %r123;
	mov.u32 	%r4393, %r124;
	mov.u32 	%r4394, %r125;
	mov.u32 	%r4395, %r126;
	mov.u32 	%r4396, %r127;
	mov.u32 	%r4397, %r128;
	mov.u32 	%r4398, %r129;
	mov.u32 	%r4399, %r130;
	mov.u32 	%r4400, %r131;
	mov.u32 	%r4401, %r132;
	mov.u32 	%r4402, %r133;
	mov.u32 	%r4403, %r134;
	mov.u32 	%r4404, %r135;
	mov.u32 	%r4405, %r136;
	mov.u32 	%r4406, %r137;
	@%p52 bra 	$L__BB0_619;
	or.b32  	%r1642, %r4465, %r4464;
	or.b32  	%r1643, %r1642, %r4463;
	or.b32  	%r1644, %r1643, %r4462;
	or.b32  	%r1645, %r1644, %r4461;
	or.b32  	%r1646, %r1645, %r4460;
	or.b32  	%r1647, %r1646, %r4459;
	or.b32  	%r1648, %r1647, %r4458;
	setp.eq.s32 	%p53, %r1648, 0;
	mov.u32 	%r4382, %r4433;
	mov.u32 	%r4383, %r114;
	mov.u32 	%r4384, %r115;
	mov.u32 	%r4385, %r116;
	mov.u32 	%r4386, %r117;
	mov.u32 	%r4387, %r118;
	mov.u32 	%r4388, %r119;
	mov.u32 	%r4389, %r120;
	mov.u32 	%r4390, %r121;
	mov.u32 	%r4391, %r122;
	mov.u32 	%r4392, %r123;
	mov.u32 	%r4393, %r124;
	mov.u32 	%r4394, %r125;
	mov.u32 	%r4395, %r126;
	mov.u32 	%r4396, %r127;
	mov.u32 	%r4397, %r128;
	mov.u32 	%r4398, %r129;
	mov.u32 	%r4399, %r130;
	mov.u32 	%r4400, %r131;
	mov.u32 	%r4401, %r132;
	mov.u32 	%r4402, %r133;
	mov.u32 	%r4403, %r134;
	mov.u32 	%r4404, %r135;
	mov.u32 	%r4405, %r136;
	mov.u32 	%r4406, %r137;
	@%p53 bra 	$L__BB0_619;
	setp.ne.s32 	%p54, %r4433, 0;
	mov.b32 	%r4382, 0;
	mov.u32 	%r4383, %r4458;
	mov.u32 	%r4384, %r4459;
	mov.u32 	%r4385, %r4460;
	mov.u32 	%r4386, %r4461;
	mov.u32 	%r4387, %r4462;
	mov.u32 	%r4388, %r4463;
	mov.u32 	%r4389, %r4464;
	mov.u32 	%r4390, %r4465;
	mov.u32 	%r4391, %r4466;
	mov.u32 	%r4392, %r4467;
	mov.u32 	%r4393, %r4468;
	mov.u32 	%r4394, %r4469;
	mov.u32 	%r4395, %r4470;
	mov.u32 	%r4396, %r4471;
	mov.u32 	%r4397, %r4472;
	mov.u32 	%r4398, %r4473;
	mov.u32 	%r4399, %r4474;
	mov.u32 	%r4400, %r4475;
	mov.u32 	%r4401, %r4476;
	mov.u32 	%r4402, %r4477;
	mov.u32 	%r4403, %r4478;
	mov.u32 	%r4404, %r4479;
	mov.u32 	%r4405, %r4480;
	mov.u32 	%r4406, %r4481;
	@%p54 bra 	$L__BB0_619;
	or.b32  	%r1651, %r121, %r120;
	or.b32  	%r1652, %r1651, %r119;
	or.b32  	%r1653, %r1652, %r118;
	or.b32  	%r1654, %r1653, %r117;
	or.b32  	%r1655, %r1654, %r116;
	or.b32  	%r1656, %r1655, %r115;
	or.b32  	%r1657, %r1656, %r114;
	setp.eq.s32 	%p55, %r1657, 0;
	mov.u32 	%r4383, %r4458;
	mov.u32 	%r4384, %r4459;
	mov.u32 	%r4385, %r4460;
	mov.u32 	%r4386, %r4461;
	mov.u32 	%r4387, %r4462;
	mov.u32 	%r4388, %r4463;
	mov.u32 	%r4389, %r4464;
	mov.u32 	%r4390, %r4465;
	mov.u32 	%r4391, %r4466;
	mov.u32 	%r4392, %r4467;
	mov.u32 	%r4393, %r4468;
	mov.u32 	%r4394, %r4469;
	mov.u32 	%r4395, %r4470;
	mov.u32 	%r4396, %r4471;
	mov.u32 	%r4397, %r4472;
	mov.u32 	%r4398, %r4473;
	mov.u32 	%r4399, %r4474;
	mov.u32 	%r4400, %r4475;
	mov.u32 	%r4401, %r4476;
	mov.u32 	%r4402, %r4477;
	mov.u32 	%r4403, %r4478;
	mov.u32 	%r4404, %r4479;
	mov.u32 	%r4405, %r4480;
	mov.u32 	%r4406, %r4481;
	@%p55 bra 	$L__BB0_619;
	mul.wide.u32 	%rd2994, %r4465, %r4465;
	cvt.u32.u64 	%r1658, %rd2994;
	shr.u64 	%rd2995, %rd2994, 32;
	cvt.u64.u32 	%rd26, %r4464;
	mul.wide.u32 	%rd2996, %r4464, %r4465;
	add.s64 	%rd2997, %rd2995, %rd2996;
	shr.u64 	%rd2998, %rd2997, 32;
	mul.wide.u32 	%rd2999, %r4463, %r4465;
	add.s64 	%rd3000, %rd2998, %rd2999;
	shr.u64 	%rd3001, %rd3000, 32;
	cvt.u64.u32 	%rd27, %r4462;
	mul.wide.u32 	%rd3002, %r4462, %r4465;
	add.s64 	%rd3003, %rd3001, %rd3002;
	shr.u64 	%rd3004, %rd3003, 32;
	mul.wide.u32 	%rd3005, %r4461, %r4465;
	add.s64 	%rd3006, %rd3004, %rd3005;
	shr.u64 	%rd3007, %rd3006, 32;
	mul.wide.u32 	%rd3008, %r4460, %r4465;
	add.s64 	%rd3009, %rd3007, %rd3008;
	shr.u64 	%rd3010, %rd3009, 32;
	cvt.u64.u32 	%rd28, %r4459;
	mul.wide.u32 	%rd3011, %r4459, %r4465;
	add.s64 	%rd3012, %rd3010, %rd3011;
	shr.u64 	%rd3013, %rd3012, 32;
	cvt.u64.u32 	%rd29, %r4458;
	mul.wide.u32 	%rd3014, %r4458, %r4465;
	add.s64 	%rd3015, %rd3013, %rd3014;
	shr.u64 	%rd3016, %rd3015, 32;
	and.b64  	%rd3017, %rd2997, 4294967295;
	add.s64 	%rd3018, %rd2996, %rd3017;
	shr.u64 	%rd3019, %rd3018, 32;
	mul.wide.u32 	%rd3020, %r4464, %r4464;
	and.b64  	%rd3021, %rd3000, 4294967295;
	add.s64 	%rd3022, %rd3019, %rd3021;
	add.s64 	%rd3023, %rd3022, %rd3020;
	shr.u64 	%rd3024, %rd3023, 32;
	mul.wide.u32 	%rd3025, %r4463, %r4464;
	and.b64  	%rd3026, %rd3003, 4294967295;
	add.s64 	%rd3027, %rd3024, %rd3026;
	add.s64 	%rd3028, %rd3027, %rd3025;
	shr.u64 	%rd3029, %rd3028, 32;
	mul.wide.u32 	%rd3030, %r4462, %r4464;
	and.b64  	%rd3031, %rd3006, 4294967295;
	add.s64 	%rd3032, %rd3029, %rd3031;
	add.s64 	%rd3033, %rd3032, %rd3030;
	shr.u64 	%rd3034, %rd3033, 32;
	mul.wide.u32 	%rd3035, %r4461, %r4464;
	and.b64  	%rd3036, %rd3009, 4294967295;
	add.s64 	%rd3037, %rd3034, %rd3036;
	add.s64 	%rd3038, %rd3037, %rd3035;
	shr.u64 	%rd3039, %rd3038, 32;
	mul.wide.u32 	%rd3040, %r4460, %r4464;
	and.b64  	%rd3041, %rd3012, 4294967295;
	add.s64 	%rd3042, %rd3039, %rd3041;
	add.s64 	%rd3043, %rd3042, %rd3040;
	shr.u64 	%rd3044, %rd3043, 32;
	mul.wide.u32 	%rd3045, %r4459, %r4464;
	and.b64  	%rd3046, %rd3015, 4294967295;
	add.s64 	%rd3047, %rd3044, %rd3046;
	add.s64 	%rd3048, %rd3047, %rd3045;
	shr.u64 	%rd3049, %rd3048, 32;
	mul.wide.u32 	%rd3050, %r4458, %r4464;
	add.s64 	%rd3051, %rd3049, %rd3016;
	add.s64 	%rd3052, %rd3051, %rd3050;
	shr.u64 	%rd3053, %rd3052, 32;
	and.b64  	%rd3054, %rd3023, 4294967295;
	add.s64 	%rd3055, %rd2999, %rd3054;
	shr.u64 	%rd3056, %rd3055, 32;
	and.b64  	%rd3057, %rd3028, 4294967295;
	add.s64 	%rd3058, %rd3056, %rd3057;
	add.s64 	%rd3059, %rd3058, %rd3025;
	shr.u64 	%rd3060, %rd3059, 32;
	mul.wide.u32 	%rd3061, %r4463, %r4463;
	and.b64  	%rd3062, %rd3033, 4294967295;
	add.s64 	%rd3063, %rd3060, %rd3062;
	add.s64 	%rd3064, %rd3063, %rd3061;
	shr.u64 	%rd3065, %rd3064, 32;
	mul.wide.u32 	%rd3066, %r4462, %r4463;
	and.b64  	%rd3067, %rd3038, 4294967295;
	add.s64 	%rd3068, %rd3065, %rd3067;
	add.s64 	%rd3069, %rd3068, %rd3066;
	shr.u64 	%rd3070, %rd3069, 32;
	mul.wide.u32 	%rd3071, %r4461, %r4463;
	and.b64  	%rd3072, %rd3043, 4294967295;
	add.s64 	%rd3073, %rd3070, %rd3072;
	add.s64 	%rd3074, %rd3073, %rd3071;
	shr.u64 	%rd3075, %rd3074, 32;
	mul.wide.u32 	%rd3076, %r4460, %r4463;
	and.b64  	%rd3077, %rd3048, 4294967295;
	add.s64 	%rd3078, %rd3075, %rd3077;
	add.s64 	%rd3079, %rd3078, %rd3076;
	shr.u64 	%rd3080, %rd3079, 32;
	mul.wide.u32 	%rd3081, %r4459, %r4463;
	and.b64  	%rd3082, %rd3052, 4294967295;
	add.s64 	%rd3083, %rd3080, %rd3082;
	add.s64 	%rd3084, %rd3083, %rd3081;
	shr.u64 	%rd3085, %rd3084, 32;
	mul.wide.u32 	%rd3086, %r4458, %r4463;
	add.s64 	%rd3087, %rd3085, %rd3053;
	add.s64 	%rd3088, %rd3087, %rd3086;
	shr.u64 	%rd3089, %rd3088, 32;
	and.b64  	%rd3090, %rd3059, 4294967295;
	add.s64 	%rd3091, %rd3002, %rd3090;
	shr.u64 	%rd3092, %rd3091, 32;
	and.b64  	%rd3093, %rd3064, 4294967295;
	add.s64 	%rd3094, %rd3092, %rd3093;
	add.s64 	%rd3095, %rd3094, %rd3030;
	shr.u64 	%rd3096, %rd3095, 32;
	and.b64  	%rd3097, %rd3069, 4294967295;
	add.s64 	%rd3098, %rd3096, %rd3097;
	add.s64 	%rd3099, %rd3098, %rd3066;
	shr.u64 	%rd3100, %rd3099, 32;
	mul.wide.u32 	%rd3101, %r4462, %r4462;
	and.b64  	%rd3102, %rd3074, 4294967295;
	add.s64 	%rd3103, %rd3100, %rd3102;
	add.s64 	%rd3104, %rd3103, %rd3101;
	shr.u64 	%rd3105, %rd3104, 32;
	mul.wide.u32 	%rd3106, %r4461, %r4462;
	and.b64  	%rd3107, %rd3079, 4294967295;
	add.s64 	%rd3108, %rd3105, %rd3107;
	add.s64 	%rd3109, %rd3108, %rd3106;
	shr.u64 	%rd3110, %rd3109, 32;
	mul.wide.u32 	%rd3111, %r4460, %r4462;
	and.b64  	%rd3112, %rd3084, 4294967295;
	add.s64 	%rd3113, %rd3110, %rd3112;
	add.s64 	%rd3114, %rd3113, %rd3111;
	shr.u64 	%rd3115, %rd3114, 32;
	mul.wide.u32 	%rd3116, %r4459, %r4462;
	and.b64  	%rd3117, %rd3088, 4294967295;
	add.s64 	%rd3118, %rd3115, %rd3117;
	add.s64 	%rd3119, %rd3118, %rd3116;
	shr.u64 	%rd3120, %rd3119, 32;
	mul.wide.u32 	%rd3121, %r4458, %r4462;
	add.s64 	%rd3122, %rd3120, %rd3089;
	add.s64 	%rd3123, %rd3122, %rd3121;
	shr.u64 	%rd3124, %rd3123, 32;
	and.b64  	%rd3125, %rd3095, 4294967295;
	add.s64 	%rd3126, %rd3005, %rd3125;
	shr.u64 	%rd3127, %rd3126, 32;
	and.b64  	%rd3128, %rd3099, 4294967295;
	add.s64 	%rd3129, %rd3127, %rd3128;
	add.s64 	%rd3130, %rd3129, %rd3035;
	shr.u64 	%rd3131, %rd3130, 32;
	and.b64  	%rd3132, %rd3104, 4294967295;
	add.s64 	%rd3133, %rd3131, %rd3132;
	add.s64 	%rd3134, %rd3133, %rd3071;
	shr.u64 	%rd3135, %rd3134, 32;
	and.b64  	%rd3136, %rd3109, 4294967295;
	add.s64 	%rd3137, %rd3135, %rd3136;
	add.s64 	%rd3138, %rd3137, %rd3106;
	shr.u64 	%rd3139, %rd3138, 32;
	mul.wide.u32 	%rd3140, %r4461, %r4461;
	and.b64  	%rd3141, %rd3114, 4294967295;
	add.s64 	%rd3142, %rd3139, %rd3141;
	add.s64 	%rd3143, %rd3142, %rd3140;
	shr.u64 	%rd3144, %rd3143, 32;
	mul.wide.u32 	%rd3145, %r4460, %r4461;
	and.b64  	%rd3146, %rd3119, 4294967295;
	add.s64 	%rd3147, %rd3144, %rd3146;
	add.s64 	%rd3148, %rd3147, %rd3145;
	shr.u64 	%rd3149, %rd3148, 32;
	mul.wide.u32 	%rd3150, %r4459, %r4461;
	and.b64  	%rd3151, %rd3123, 4294967295;
	add.s64 	%rd3152, %rd3149, %rd3151;
	add.s64 	%rd3153, %rd3152, %rd3150;
	shr.u64 	%rd3154, %rd3153, 32;
	mul.wide.u32 	%rd3155, %r4458, %r4461;
	add.s64 	%rd3156, %rd3154, %rd3124;
	add.s64 	%rd3157, %rd3156, %rd3155;
	shr.u64 	%rd3158, %rd3157, 32;
	and.b64  	%rd3159, %rd3130, 4294967295;
	add.s64 	%rd3160, %rd3008, %rd3159;
	shr.u64 	%rd3161, %rd3160, 32;
	and.b64  	%rd3162, %rd3134, 4294967295;
	add.s64 	%rd3163, %rd3161, %rd3162;
	add.s64 	%rd3164, %rd3163, %rd3040;
	shr.u64 	%rd3165, %rd3164, 32;
	and.b64  	%rd3166, %rd3138, 4294967295;
	add.s64 	%rd3167, %rd3165, %rd3166;
	add.s64 	%rd3168, %rd3167, %rd3076;
	shr.u64 	%rd3169, %rd3168, 32;
	and.b64  	%rd3170, %rd3143, 4294967295;
	add.s64 	%rd3171, %rd3169, %rd3170;
	add.s64 	%rd3172, %rd3171, %rd3111;
	shr.u64 	%rd3173, %rd3172, 32;
	and.b64  	%rd3174, %rd3148, 4294967295;
	add.s64 	%rd3175, %rd3173, %rd3174;
	add.s64 	%rd3176, %rd3175, %rd3145;
	shr.u64 	%rd3177, %rd3176, 32;
	mul.wide.u32 	%rd3178, %r4460, %r4460;
	and.b64  	%rd3179, %rd3153, 4294967295;
	add.s64 	%rd3180, %rd3177, %rd3179;
	add.s64 	%rd3181, %rd3180, %rd3178;
	shr.u64 	%rd3182, %rd3181, 32;
	mul.wide.u32 	%rd3183, %r4459, %r4460;
	and.b64  	%rd3184, %rd3157, 4294967295;
	add.s64 	%rd3185, %rd3182, %rd3184;
	add.s64 	%rd3186, %rd3185, %rd3183;
	shr.u64 	%rd3187, %rd3186, 32;
	mul.wide.u32 	%rd3188, %r4458, %r4460;
	add.s64 	%rd3189, %rd3187, %rd3158;
	add.s64 	%rd3190, %rd3189, %rd3188;
	shr.u64 	%rd3191, %rd3190, 32;
	and.b64  	%rd3192, %rd3164, 4294967295;
	add.s64 	%rd3193, %rd3011, %rd3192;
	shr.u64 	%rd3194, %rd3193, 32;
	and.b64  	%rd3195, %rd3168, 4294967295;
	add.s64 	%rd3196, %rd3194, %rd3195;
	add.s64 	%rd3197, %rd3196, %rd3045;
	shr.u64 	%rd3198, %rd3197, 32;
	and.b64  	%rd3199, %rd3172, 4294967295;
	add.s64 	%rd3200, %rd3198, %rd3199;
	add.s64 	%rd3201, %rd3200, %rd3081;
	shr.u64 	%rd3202, %rd3201, 32;
	and.b64  	%rd3203, %rd3176, 4294967295;
	add.s64 	%rd3204, %rd3202, %rd3203;
	add.s64 	%rd3205, %rd3204, %rd3116;
	shr.u64 	%rd3206, %rd3205, 32;
	and.b64  	%rd3207, %rd3181, 4294967295;
	add.s64 	%rd3208, %rd3206, %rd3207;
	add.s64 	%rd3209, %rd3208, %rd3150;
	shr.u64 	%rd3210, %rd3209, 32;
	and.b64  	%rd3211, %rd3186, 4294967295;
	add.s64 	%rd3212, %rd3210, %rd3211;
	add.s64 	%rd3213, %rd3212, %rd3183;
	shr.u64 	%rd3214, %rd3213, 32;
	mul.wide.u32 	%rd3215, %r4459, %r4459;
	and.b64  	%rd3216, %rd3190, 4294967295;
	add.s64 	%rd3217, %rd3214, %rd3216;
	add.s64 	%rd3218, %rd3217, %rd3215;
	shr.u64 	%rd3219, %rd3218, 32;
	mul.wide.u32 	%rd3220, %r4458, %r4459;
	add.s64 	%rd3221, %rd3219, %rd3191;
	add.s64 	%rd3222, %rd3221, %rd3220;
	shr.u64 	%rd3223, %rd3222, 32;
	and.b64  	%rd3224, %rd3197, 4294967295;
	add.s64 	%rd3225, %rd3014, %rd3224;
	shr.u64 	%rd3226, %rd3225, 32;
	and.b64  	%rd3227, %rd3201, 4294967295;
	add.s64 	%rd3228, %rd3226, %rd3227;
	add.s64 	%rd3229, %rd3228, %rd3050;
	shr.u64 	%rd3230, %rd3229, 32;
	and.b64  	%rd3231, %rd3205, 4294967295;
	add.s64 	%rd3232, %rd3230, %rd3231;
	add.s64 	%rd3233, %rd3232, %rd3086;
	shr.u64 	%rd3234, %rd3233, 32;
	and.b64  	%rd3235, %rd3209, 4294967295;
	add.s64 	%rd3236, %rd3234, %rd3235;
	add.s64 	%rd3237, %rd3236, %rd3121;
	shr.u64 	%rd3238, %rd3237, 32;
	and.b64  	%rd3239, %rd3213, 4294967295;
	add.s64 	%rd3240, %rd3238, %rd3239;
	add.s64 	%rd3241, %rd3240, %rd3155;
	shr.u64 	%rd3242, %rd3241, 32;
	and.b64  	%rd3243, %rd3218, 4294967295;
	add.s64 	%rd3244, %rd3242, %rd3243;
	add.s64 	%rd3245, %rd3244, %rd3188;
	shr.u64 	%rd3246, %rd3245, 32;
	and.b64  	%rd3247, %rd3222, 4294967295;
	add.s64 	%rd3248, %rd3246, %rd3247;
	add.s64 	%rd3249, %rd3248, %rd3220;
	shr.u64 	%rd3250, %rd3249, 32;
	mul.wide.u32 	%rd3251, %r4458, %r4458;
	add.s64 	%rd3252, %rd3250, %rd3223;
	add.s64 	%rd3253, %rd3252, %rd3251;
	{ .reg .b32 tmp; mov.b64 {tmp, %r1659}, %rd3253; }
	mul.lo.s32 	%r1660, %r9, %r1658;
	cvt.u64.u32 	%rd30, %r10;
	mul.wide.u32 	%rd3254, %r10, %r1660;
	and.b64  	%rd3255, %rd2994, 4294967293;
	add.s64 	%rd3256, %rd3254, %rd3255;
	shr.u64 	%rd3257, %rd3256, 32;
	cvt.u64.u32 	%rd31, %r11;
	mul.wide.u32 	%rd3258, %r11, %r1660;
	and.b64  	%rd3259, %rd3018, 4294967295;
	add.s64 	%rd3260, %rd3257, %rd3259;
	add.s64 	%rd3261, %rd3260, %rd3258;
	cvt.u32.u64 	%r1661, %rd3261;
	shr.u64 	%rd3262, %rd3261, 32;
	cvt.u64.u32 	%rd32, %r12;
	mul.wide.u32 	%rd3263, %r12, %r1660;
	and.b64  	%rd3264, %rd3055, 4294967295;
	add.s64 	%rd3265, %rd3262, %rd3264;
	add.s64 	%rd3266, %rd3265, %rd3263;
	shr.u64 	%rd3267, %rd3266, 32;
	cvt.u64.u32 	%rd33, %r13;
	mul.wide.u32 	%rd3268, %r13, %r1660;
	and.b64  	%rd3269, %rd3091, 4294967295;
	add.s64 	%rd3270, %rd3267, %rd3269;
	add.s64 	%rd3271, %rd3270, %rd3268;
	shr.u64 	%rd3272, %rd3271, 32;
	cvt.u64.u32 	%rd34, %r14;
	mul.wide.u32 	%rd3273, %r14, %r1660;
	and.b64  	%rd3274, %rd3126, 4294967295;
	add.s64 	%rd3275, %rd3272, %rd3274;
	add.s64 	%rd3276, %rd3275, %rd3273;
	shr.u64 	%rd3277, %rd3276, 32;
	cvt.u64.u32 	%rd35, %r15;
	mul.wide.u32 	%rd3278, %r15, %r1660;
	and.b64  	%rd3279, %rd3160, 4294967295;
	add.s64 	%rd3280, %rd3277, %rd3279;
	add.s64 	%rd3281, %rd3280, %rd3278;
	shr.u64 	%rd3282, %rd3281, 32;
	cvt.u64.u32 	%rd36, %r16;
	mul.wide.u32 	%rd3283, %r16, %r1660;
	and.b64  	%rd3284, %rd3193, 4294967295;
	add.s64 	%rd3285, %rd3282, %rd3284;
	add.s64 	%rd3286, %rd3285, %rd3283;
	shr.u64 	%rd3287, %rd3286, 32;
	mul.wide.u32 	%rd3288, %r17, %r1660;
	and.b64  	%rd3289, %rd3225, 4294967295;
	add.s64 	%rd3290, %rd3287, %rd3289;
	add.s64 	%rd3291, %rd3290, %rd3288;
	shr.u64 	%rd3292, %rd3291, 32;
	and.b64  	%rd3293, %rd3229, 4294967295;
	add.s64 	%rd3294, %rd3292, %rd3293;
	shr.u64 	%rd3295, %rd3294, 32;
	and.b64  	%rd3296, %rd3233, 4294967295;
	add.s64 	%rd3297, %rd3295, %rd3296;
	shr.u64 	%rd3298, %rd3297, 32;
	and.b64  	%rd3299, %rd3237, 4294967295;
	add.s64 	%rd3300, %rd3298, %rd3299;
	shr.u64 	%rd3301, %rd3300, 32;
	and.b64  	%rd3302, %rd3241, 4294967295;
	add.s64 	%rd3303, %rd3301, %rd3302;
	shr.u64 	%rd3304, %rd3303, 32;
	and.b64  	%rd3305, %rd3245, 4294967295;
	add.s64 	%rd3306, %rd3304, %rd3305;
	shr.u64 	%rd3307, %rd3306, 32;
	and.b64  	%rd3308, %rd3249, 4294967295;
	add.s64 	%rd3309, %rd3307, %rd3308;
	shr.u64 	%rd3310, %rd3309, 32;
	and.b64  	%rd3311, %rd3253, 4294967295;
	add.s64 	%rd3312, %rd3310, %rd3311;
	{ .reg .b32 tmp; mov.b64 {tmp, %r1662}, %rd3312; }
	add.s32 	%r1663, %r1659, %r1662;
	mul.lo.s32 	%r1664, %r9, %r1661;
	mul.wide.u32 	%rd3313, %r10, %r1664;
	and.b64  	%rd3314, %rd3261, 4294967295;
	add.s64 	%rd3315, %rd3313, %rd3314;
	shr.u64 	%rd3316, %rd3315, 32;
	mul.wide.u32 	%rd3317, %r11, %r1664;
	and.b64  	%rd3318, %rd3266, 4294967295;
	add.s64 	%rd3319, %rd3316, %rd3318;
	add.s64 	%rd3320, %rd3319, %rd3317;
	cvt.u32.u64 	%r1665, %rd3320;
	shr.u64 	%rd3321, %rd3320, 32;
	mul.wide.u32 	%rd3322, %r12, %r1664;
	and.b64  	%rd3323, %rd3271, 4294967295;
	add.s64 	%rd3324, %rd3321, %rd3323;
	add.s64 	%rd3325, %rd3324, %rd3322;
	shr.u64 	%rd3326, %rd3325, 32;
	mul.wide.u32 	%rd3327, %r13, %r1664;
	and.b64  	%rd3328, %rd3276, 4294967295;
	add.s64 	%rd3329, %rd3326, %rd3328;
	add.s64 	%rd3330, %rd3329, %rd3327;
	shr.u64 	%rd3331, %rd3330, 32;
	mul.wide.u32 	%rd3332, %r14, %r1664;
	and.b64  	%rd3333, %rd3281, 4294967295;
	add.s64 	%rd3334, %rd3331, %rd3333;
	add.s64 	%rd3335, %rd3334, %rd3332;
	shr.u64 	%rd3336, %rd3335, 32;
	mul.wide.u32 	%rd3337, %r15, %r1664;
	and.b64  	%rd3338, %rd3286, 4294967295;
	add.s64 	%rd3339, %rd3336, %rd3338;
	add.s64 	%rd3340, %rd3339, %rd3337;
	shr.u64 	%rd3341, %rd3340, 32;
	mul.wide.u32 	%rd3342, %r16, %r1664;
	and.b64  	%rd3343, %rd3291, 4294967295;
	add.s64 	%rd3344, %rd3341, %rd3343;
	add.s64 	%rd3345, %rd3344, %rd3342;
	shr.u64 	%rd3346, %rd3345, 32;
	mul.wide.u32 	%rd3347, %r17, %r1664;
	and.b64  	%rd3348, %rd3294, 4294967295;
	add.s64 	%rd3349, %rd3346, %rd3348;
	add.s64 	%rd3350, %rd3349, %rd3347;
	shr.u64 	%rd3351, %rd3350, 32;
	and.b64  	%rd3352, %rd3297, 4294967295;
	add.s64 	%rd3353, %rd3351, %rd3352;
	shr.u64 	%rd3354, %rd3353, 32;
	and.b64  	%rd3355, %rd3300, 4294967295;
	add.s64 	%rd3356, %rd3354, %rd3355;
	shr.u64 	%rd3357, %rd3356, 32;
	and.b64  	%rd3358, %rd3303, 4294967295;
	add.s64 	%rd3359, %rd3357, %rd3358;
	shr.u64 	%rd3360, %rd3359, 32;
	and.b64  	%rd3361, %rd3306, 4294967295;
	add.s64 	%rd3362, %rd3360, %rd3361;
	shr.u64 	%rd3363, %rd3362, 32;
	and.b64  	%rd3364, %rd3309, 4294967295;
	add.s64 	%rd3365, %rd3363, %rd3364;
	shr.u64 	%rd3366, %rd3365, 32;
	and.b64  	%rd3367, %rd3312, 4294967295;
	add.s64 	%rd3368, %rd3366, %rd3367;
	{ .reg .b32 tmp; mov.b64 {tmp, %r1666}, %rd3368; }
	add.s32 	%r1667, %r1663, %r1666;
	mul.lo.s32 	%r1668, %r9, %r1665;
	mul.wide.u32 	%rd3369, %r10, %r1668;
	and.b64  	%rd3370, %rd3320, 4294967295;
	add.s64 	%rd3371, %rd3369, %rd3370;
	shr.u64 	%rd3372, %rd3371, 32;
	mul.wide.u32 	%rd3373, %r11, %r1668;
	and.b64  	%rd3374, %rd3325, 4294967295;
	add.s64 	%rd3375, %rd3372, %rd3374;
	add.s64 	%rd3376, %rd3375, %rd3373;
	cvt.u32.u64 	%r1669, %rd3376;
	shr.u64 	%rd3377, %rd3376, 32;
	mul.wide.u32 	%rd3378, %r12, %r1668;
	and.b64  	%rd3379, %rd3330, 4294967295;
	add.s64 	%rd3380, %rd3377, %rd3379;
	add.s64 	%rd3381, %rd3380, %rd3378;
	shr.u64 	%rd3382, %rd3381, 32;
	mul.wide.u32 	%rd3383, %r13, %r1668;
	and.b64  	%rd3384, %rd3335, 4294967295;
	add.s64 	%rd3385, %rd3382, %rd3384;
	add.s64 	%rd3386, %rd3385, %rd3383;
	shr.u64 	%rd3387, %rd3386, 32;
	mul.wide.u32 	%rd3388, %r14, %r1668;
	and.b64  	%rd3389, %rd3340, 4294967295;
	add.s64 	%rd3390, %rd3387, %rd3389;
	add.s64 	%rd3391, %rd3390, %rd3388;
	shr.u64 	%rd3392, %rd3391, 32;
	mul.wide.u32 	%rd3393, %r15, %r1668;
	and.b64  	%rd3394, %rd3345, 4294967295;
	add.s64 	%rd3395, %rd3392, %rd3394;
	add.s64 	%rd3396, %rd3395, %rd3393;
	shr.u64 	%rd3397, %rd3396, 32;
	mul.wide.u32 	%rd3398, %r16, %r1668;
	and.b64  	%rd3399, %rd3350, 4294967295;
	add.s64 	%rd3400, %rd3397, %rd3399;
	add.s64 	%rd3401, %rd3400, %rd3398;
	shr.u64 	%rd3402, %rd3401, 32;
	mul.wide.u32 	%rd3403, %r17, %r1668;
	and.b64  	%rd3404, %rd3353, 4294967295;
	add.s64 	%rd3405, %rd3402, %rd3404;
	add.s64 	%rd3406, %rd3405, %rd3403;
	shr.u64 	%rd3407, %rd3406, 32;
	and.b64  	%rd3408, %rd3356, 4294967295;
	add.s64 	%rd3409, %rd3407, %rd3408;
	shr.u64 	%rd3410, %rd3409, 32;
	and.b64  	%rd3411, %rd3359, 4294967295;
	add.s64 	%rd3412, %rd3410, %rd3411;
	shr.u64 	%rd3413, %rd3412, 32;
	and.b64  	%rd3414, %rd3362, 4294967295;
	add.s64 	%rd3415, %rd3413, %rd3414;
	shr.u64 	%rd3416, %rd3415, 32;
	and.b64  	%rd3417, %rd3365, 4294967295;
	add.s64 	%rd3418, %rd3416, %rd3417;
	shr.u64 	%rd3419, %rd3418, 32;
	and.b64  	%rd3420, %rd3368, 4294967295;
	add.s64 	%rd3421, %rd3419, %rd3420;
	{ .reg .b32 tmp; mov.b64 {tmp, %r1670}, %rd3421; }
	add.s32 	%r1671, %r1667, %r1670;
	mul.lo.s32 	%r1672, %r9, %r1669;
	mul.wide.u32 	%rd3422, %r10, %r1672;
	and.b64  	%rd3423, %rd3376, 4294967295;
	add.s64 	%rd3424, %rd3422, %rd3423;
	shr.u64 	%rd3425, %rd3424, 32;
	mul.wide.u32 	%rd3426, %r11, %r1672;
	and.b64  	%rd3427, %rd3381, 4294967295;
	add.s64 	%rd3428, %rd3425, %rd3427;
	add.s64 	%rd3429, %rd3428, %rd3426;
	cvt.u32.u64 	%r1673, %rd3429;
	shr.u64 	%rd3430, %rd3429, 32;
	mul.wide.u32 	%rd3431, %r12, %r1672;
	and.b64  	%rd3432, %rd3386, 4294967295;
	add.s64 	%rd3433, %rd3430, %rd3432;
	add.s64 	%rd3434, %rd3433, %rd3431;
	shr.u64 	%rd3435, %rd3434, 32;
	mul.wide.u32 	%rd3436, %r13, %r1672;
	and.b64  	%rd3437, %rd3391, 4294967295;
	add.s64 	%rd3438, %rd3435, %rd3437;
	add.s64 	%rd3439, %rd3438, %rd3436;
	shr.u64 	%rd3440, %rd3439, 32;
	mul.wide.u32 	%rd3441, %r14, %r1672;
	and.b64  	%rd3442, %rd3396, 4294967295;
	add.s64 	%rd3443, %rd3440, %rd3442;
	add.s64 	%rd3444, %rd3443, %rd3441;
	shr.u64 	%rd3445, %rd3444, 32;
	mul.wide.u32 	%rd3446, %r15, %r1672;
	and.b64  	%rd3447, %rd3401, 4294967295;
	add.s64 	%rd3448, %rd3445, %rd3447;
	add.s64 	%rd3449, %rd3448, %rd3446;
	shr.u64 	%rd3450, %rd3449, 32;
	mul.wide.u32 	%rd3451, %r16, %r1672;
	and.b64  	%rd3452, %rd3406, 4294967295;
	add.s64 	%rd3453, %rd3450, %rd3452;
	add.s64 	%rd3454, %rd3453, %rd3451;
	shr.u64 	%rd3455, %rd3454, 32;
	mul.wide.u32 	%rd3456, %r17, %r1672;
	and.b64  	%rd3457, %rd3409, 4294967295;
	add.s64 	%rd3458, %rd3455, %rd3457;
	add.s64 	%rd3459, %rd3458, %rd3456;
	shr.u64 	%rd3460, %rd3459, 32;
	and.b64  	%rd3461, %rd3412, 4294967295;
	add.s64 	%rd3462, %rd3460, %rd3461;
	shr.u64 	%rd3463, %rd3462, 32;
	and.b64  	%rd3464, %rd3415, 4294967295;
	add.s64 	%rd3465, %rd3463, %rd3464;
	shr.u64 	%rd3466, %rd3465, 32;
	and.b64  	%rd3467, %rd3418, 4294967295;
	add.s64 	%rd3468, %rd3466, %rd3467;
	shr.u64 	%rd3469, %rd3468, 32;
	and.b64  	%rd3470, %rd3421, 4294967295;
	add.s64 	%rd3471, %rd3469, %rd3470;
	{ .reg .b32 tmp; mov.b64 {tmp, %r1674}, %rd3471; }
	add.s32 	%r1675, %r1671, %r1674;
	mul.lo.s32 	%r1676, %r9, %r1673;
	mul.wide.u32 	%rd3472, %r10, %r1676;
	and.b64  	%rd3473, %rd3429, 4294967295;
	add.s64 	%rd3474, %rd3472, %rd3473;
	shr.u64 	%rd3475, %rd3474, 32;
	mul.wide.u32 	%rd3476, %r11, %r1676;
	and.b64  	%rd3477, %rd3434, 4294967295;
	add.s64 	%rd3478, %rd3475, %rd3477;
	add.s64 	%rd3479, %rd3478, %rd3476;
	cvt.u32.u64 	%r1677, %rd3479;
	shr.u64 	%rd3480, %rd3479, 32;
	mul.wide.u32 	%rd3481, %r12, %r1676;
	and.b64  	%rd3482, %rd3439, 4294967295;
	add.s64 	%rd3483, %rd3480, %rd3482;
	add.s64 	%rd3484, %rd3483, %rd3481;
	shr.u64 	%rd3485, %rd3484, 32;
	mul.wide.u32 	%rd3486, %r13, %r1676;
	and.b64  	%rd3487, %rd3444, 4294967295;
	add.s64 	%rd3488, %rd3485, %rd3487;
	add.s64 	%rd3489, %rd3488, %rd3486;
	shr.u64 	%rd3490, %rd3489, 32;
	mul.wide.u32 	%rd3491, %r14, %r1676;
	and.b64  	%rd3492, %rd3449, 4294967295;
	add.s64 	%rd3493, %rd3490, %rd3492;
	add.s64 	%rd3494, %rd3493, %rd3491;
	shr.u64 	%rd3495, %rd3494, 32;
	mul.wide.u32 	%rd3496, %r15, %r1676;
	and.b64  	%rd3497, %rd3454, 4294967295;
	add.s64 	%rd3498, %rd3495, %rd3497;
	add.s64 	%rd3499, %rd3498, %rd3496;
	shr.u64 	%rd3500, %rd3499, 32;
	mul.wide.u32 	%rd3501, %r16, %r1676;
	and.b64  	%rd3502, %rd3459, 4294967295;
	add.s64 	%rd3503, %rd3500, %rd3502;
	add.s64 	%rd3504, %rd3503, %rd3501;
	shr.u64 	%rd3505, %rd3504, 32;
	mul.wide.u32 	%rd3506, %r17, %r1676;
	and.b64  	%rd3507, %rd3462, 4294967295;
	add.s64 	%rd3508, %rd3505, %rd3507;
	add.s64 	%rd3509, %rd3508, %rd3506;
	shr.u64 	%rd3510, %rd3509, 32;
	and.b64  	%rd3511, %rd3465, 4294967295;
	add.s64 	%rd3512, %rd3510, %rd3511;
	shr.u64 	%rd3513, %rd3512, 32;
	and.b64  	%rd3514, %rd3468, 4294967295;
	add.s64 	%rd3515, %rd3513, %rd3514;
	shr.u64 	%rd3516, %rd3515, 32;
	and.b64  	%rd3517, %rd3471, 4294967295;
	add.s64 	%rd3518, %rd3516, %rd3517;
	{ .reg .b32 tmp; mov.b64 {tmp, %r1678}, %rd3518; }
	add.s32 	%r1679, %r1675, %r1678;
	mul.lo.s32 	%r1680, %r9, %r1677;
	mul.wide.u32 	%rd3519, %r10, %r1680;
	and.b64  	%rd3520, %rd3479, 4294967295;
	add.s64 	%rd3521, %rd3519, %rd3520;
	shr.u64 	%rd3522, %rd3521, 32;
	mul.wide.u32 	%rd3523, %r11, %r1680;
	and.b64  	%rd3524, %rd3484, 4294967295;
	add.s64 	%rd3525, %rd3522, %rd3524;
	add.s64 	%rd3526, %rd3525, %rd3523;
	cvt.u32.u64 	%r1681, %rd3526;
	shr.u64 	%rd3527, %rd3526, 32;
	mul.wide.u32 	%rd3528, %r12, %r1680;
	and.b64  	%rd3529, %rd3489, 4294967295;
	add.s64 	%rd3530, %rd3527, %rd3529;
	add.s64 	%rd3531, %rd3530, %rd3528;
	shr.u64 	%rd3532, %rd3531, 32;
	mul.wide.u32 	%rd3533, %r13, %r1680;
	and.b64  	%rd3534, %rd3494, 4294967295;
	add.s64 	%rd3535, %rd3532, %rd3534;
	add.s64 	%rd3536, %rd3535, %rd3533;
	shr.u64 	%rd3537, %rd3536, 32;
	mul.wide.u32 	%rd3538, %r14, %r1680;
	and.b64  	%rd3539, %rd3499, 4294967295;
	add.s64 	%rd3540, %rd3537, %rd3539;
	add.s64 	%rd3541, %rd3540, %rd3538;
	shr.u64 	%rd3542, %rd3541, 32;
	mul.wide.u32 	%rd3543, %r15, %r1680;
	and.b64  	%rd3544, %rd3504, 4294967295;
	add.s64 	%rd3545, %rd3542, %rd3544;
	add.s64 	%rd3546, %rd3545, %rd3543;
	shr.u64 	%rd3547, %rd3546, 32;
	mul.wide.u32 	%rd3548, %r16, %r1680;
	and.b64  	%rd3549, %rd3509, 4294967295;
	add.s64 	%rd3550, %rd3547, %rd3549;
	add.s64 	%rd3551, %rd3550, %rd3548;
	shr.u64 	%rd3552, %rd3551, 32;
	mul.wide.u32 	%rd3553, %r17, %r1680;
	and.b64  	%rd3554, %rd3512, 4294967295;
	add.s64 	%rd3555, %rd3552, %rd3554;
	add.s64 	%rd3556, %rd3555, %rd3553;
	shr.u64 	%rd3557, %rd3556, 32;
	and.b64  	%rd3558, %rd3515, 4294967295;
	add.s64 	%rd3559, %rd3557, %rd3558;
	shr.u64 	%rd3560, %rd3559, 32;
	and.b64  	%rd3561, %rd3518, 4294967295;
	add.s64 	%rd3562, %rd3560, %rd3561;
	{ .reg .b32 tmp; mov.b64 {tmp, %r1682}, %rd3562; }
	add.s32 	%r1683, %r1679, %r1682;
	mul.lo.s32 	%r1684, %r9, %r1681;
	mul.wide.u32 	%rd3563, %r10, %r1684;
	and.b64  	%rd3564, %rd3526, 4294967295;
	add.s64 	%rd3565, %rd3563, %rd3564;
	shr.u64 	%rd3566, %rd3565, 32;
	mul.wide.u32 	%rd3567, %r11, %r1684;
	and.b64  	%rd3568, %rd3531, 4294967295;
	add.s64 	%rd3569, %rd3566, %rd3568;
	add.s64 	%rd3570, %rd3569, %rd3567;
	cvt.u32.u64 	%r1685, %rd3570;
	shr.u64 	%rd3571, %rd3570, 32;
	mul.wide.u32 	%rd3572, %r12, %r1684;
	and.b64  	%rd3573, %rd3536, 4294967295;
	add.s64 	%rd3574, %rd3571, %rd3573;
	add.s64 	%rd3575, %rd3574, %rd3572;
	shr.u64 	%rd3576, %rd3575, 32;
	mul.wide.u32 	%rd3577, %r13, %r1684;
	and.b64  	%rd3578, %rd3541, 4294967295;
	add.s64 	%rd3579, %rd3576, %rd3578;
	add.s64 	%rd3580, %rd3579, %rd3577;
	shr.u64 	%rd3581, %rd3580, 32;
	mul.wide.u32 	%rd3582, %r14, %r1684;
	and.b64  	%rd3583, %rd3546, 4294967295;
	add.s64 	%rd3584, %rd3581, %rd3583;
	add.s64 	%rd3585, %rd3584, %rd3582;
	shr.u64 	%rd3586, %rd3585, 32;
	mul.wide.u32 	%rd3587, %r15, %r1684;
	and.b64  	%rd3588, %rd3551, 4294967295;
	add.s64 	%rd3589, %rd3586, %rd3588;
	add.s64 	%rd3590, %rd3589, %rd3587;
	shr.u64 	%rd3591, %rd3590, 32;
	mul.wide.u32 	%rd3592, %r16, %r1684;
	and.b64  	%rd3593, %rd3556, 4294967295;
	add.s64 	%rd3594, %rd3591, %rd3593;
	add.s64 	%rd3595, %rd3594, %rd3592;
	shr.u64 	%rd3596, %rd3595, 32;
	mul.wide.u32 	%rd3597, %r17, %r1684;
	and.b64  	%rd3598, %rd3559, 4294967295;
	add.s64 	%rd3599, %rd3596, %rd3598;
	add.s64 	%rd3600, %rd3599, %rd3597;
	shr.u64 	%rd3601, %rd3600, 32;
	and.b64  	%rd3602, %rd3562, 4294967295;
	add.s64 	%rd3603, %rd3601, %rd3602;
	{ .reg .b32 tmp; mov.b64 {tmp, %r1686}, %rd3603; }
	add.s32 	%r1687, %r1683, %r1686;
	mul.lo.s32 	%r1688, %r9, %r1685;
	mul.wide.u32 	%rd3604, %r10, %r1688;
	and.b64  	%rd3605, %rd3570, 4294967295;
	add.s64 	%rd3606, %rd3604, %rd3605;
	shr.u64 	%rd3607, %rd3606, 32;
	mul.wide.u32 	%rd3608, %r11, %r1688;
	and.b64  	%rd3609, %rd3575, 4294967295;
	add.s64 	%rd3610, %rd3607, %rd3609;
	add.s64 	%rd29945, %rd3610, %rd3608;
	shr.u64 	%rd3611, %rd29945, 32;
	mul.wide.u32 	%rd3612, %r12, %r1688;
	and.b64  	%rd3613, %rd3580, 4294967295;
	add.s64 	%rd3614, %rd3611, %rd3613;
	add.s64 	%rd29944, %rd3614, %rd3612;
	cvt.u32.u64 	%r171, %rd29944;
	shr.u64 	%rd3615, %rd29944, 32;
	mul.wide.u32 	%rd3616, %r13, %r1688;
	and.b64  	%rd3617, %rd3585, 4294967295;
	add.s64 	%rd3618, %rd3615, %rd3617;
	add.s64 	%rd29943, %rd3618, %rd3616;
	cvt.u32.u64 	%r172, %rd29943;
	shr.u64 	%rd3619, %rd29943, 32;
	mul.wide.u32 	%rd3620, %r14, %r1688;
	and.b64  	%rd3621, %rd3590, 4294967295;
	add.s64 	%rd3622, %rd3619, %rd3621;
	add.s64 	%rd29942, %rd3622, %rd3620;
	cvt.u32.u64 	%r173, %rd29942;
	shr.u64 	%rd3623, %rd29942, 32;
	mul.wide.u32 	%rd3624, %r15, %r1688;
	and.b64  	%rd3625, %rd3595, 4294967295;
	add.s64 	%rd3626, %rd3623, %rd3625;
	add.s64 	%rd29941, %rd3626, %rd3624;
	cvt.u32.u64 	%r174, %rd29941;
	shr.u64 	%rd3627, %rd29941, 32;
	mul.wide.u32 	%rd3628, %r16, %r1688;
	and.b64  	%rd3629, %rd3600, 4294967295;
	add.s64 	%rd3630, %rd3627, %rd3629;
	add.s64 	%rd29940, %rd3630, %rd3628;
	cvt.u32.u64 	%r175, %rd29940;
	shr.u64 	%rd3631, %rd29940, 32;
	mul.wide.u32 	%rd3632, %r17, %r1688;
	and.b64  	%rd3633, %rd3603, 4294967295;
	add.s64 	%rd3634, %rd3631, %rd3633;
	add.s64 	%rd29939, %rd3634, %rd3632;
	cvt.u32.u64 	%r176, %rd29939;
	{ .reg .b32 tmp; mov.b64 {tmp, %r1689}, %rd29939; }
	add.s32 	%r4288, %r1687, %r1689;
	setp.gt.u32 	%p56, %r4288, %r17;
	@%p56 bra 	$L__BB0_61;
	setp.lt.u32 	%p57, %r4288, %r17;
	@%p57 bra 	$L__BB0_62;
	setp.lt.u32 	%p58, %r16, %r176;
	@%p58 bra 	$L__BB0_61;
	setp.gt.u32 	%p59, %r16, %r176;
	@%p59 bra 	$L__BB0_62;
	setp.lt.u32 	%p60, %r15, %r175;
	@%p60 bra 	$L__BB0_61;
	setp.gt.u32 	%p61, %r15, %r175;
	@%p61 bra 	$L__BB0_62;
	setp.lt.u32 	%p62, %r14, %r174;
	@%p62 bra 	$L__BB0_61;
	setp.gt.u32 	%p63, %r14, %r174;
	@%p63 bra 	$L__BB0_62;
	setp.lt.u32 	%p64, %r13, %r173;
	@%p64 bra 	$L__BB0_61;
	setp.gt.u32 	%p65, %r13, %r173;
	@%p65 bra 	$L__BB0_62;
	setp.lt.u32 	%p66, %r12, %r172;
	@%p66 bra 	$L__BB0_61;
	setp.gt.u32 	%p67, %r12, %r172;
	@%p67 bra 	$L__BB0_62;
	setp.lt.u32 	%p68, %r11, %r171;
	@%p68 bra 	$L__BB0_61;
	setp.gt.u32 	%p69, %r11, %r171;
	cvt.u32.u64 	%r1690, %rd29945;
	setp.gt.u32 	%p70, %r10, %r1690;
	or.pred  	%p71, %p69, %p70;
	@%p71 bra 	$L__BB0_62;
$L__BB0_61:
	and.b64  	%rd3635, %rd29945, 4294967295;
	sub.s64 	%rd29945, %rd3635, %rd30;
	shr.u64 	%rd3636, %rd29945, 63;
	and.b64  	%rd3637, %rd29944, 4294967295;
	add.s64 	%rd3638, %rd3636, %rd31;
	sub.s64 	%rd29944, %rd3637, %rd3638;
	shr.u64 	%rd3639, %rd29944, 63;
	and.b64  	%rd3640, %rd29943, 4294967295;
	add.s64 	%rd3641, %rd3639, %rd32;
	sub.s64 	%rd29943, %rd3640, %rd3641;
	shr.u64 	%rd3642, %rd29943, 63;
	and.b64  	%rd3643, %rd29942, 4294967295;
	add.s64 	%rd3644, %rd3642, %rd33;
	sub.s64 	%rd29942, %rd3643, %rd3644;
	shr.u64 	%rd3645, %rd29942, 63;
	and.b64  	%rd3646, %rd29941, 4294967295;
	add.s64 	%rd3647, %rd3645, %rd34;
	sub.s64 	%rd29941, %rd3646, %rd3647;
	shr.u64 	%rd3648, %rd29941, 63;
	and.b64  	%rd3649, %rd29940, 4294967295;
	add.s64 	%rd3650, %rd3648, %rd35;
	sub.s64 	%rd29940, %rd3649, %rd3650;
	shr.u64 	%rd3651, %rd29940, 63;
	and.b64  	%rd3652, %rd29939, 4294967295;
	add.s64 	%rd3653, %rd3651, %rd36;
	sub.s64 	%rd29939, %rd3652, %rd3653;
	shr.u64 	%rd3654, %rd29939, 63;
	cvt.u32.u64 	%r1691, %rd3654;
	add.s32 	%r1692, %r17, %r1691;
	sub.s32 	%r4288, %r4288, %r1692;
$L__BB0_62:
	mul.wide.u32 	%rd3655, %r121, %r121;
	cvt.u32.u64 	%r1693, %rd3655;
	shr.u64 	%rd3656, %rd3655, 32;
	mul.wide.u32 	%rd3657, %r120, %r121;
	add.s64 	%rd3658, %rd3656, %rd3657;
	shr.u64 	%rd3659, %rd3658, 32;
	mul.wide.u32 	%rd3660, %r119, %r121;
	add.s64 	%rd3661, %rd3659, %rd3660;
	shr.u64 	%rd3662, %rd3661, 32;
	mul.wide.u32 	%rd3663, %r118, %r121;
	add.s64 	%rd3664, %rd3662, %rd3663;
	shr.u64 	%rd3665, %rd3664, 32;
	mul.wide.u32 	%rd3666, %r117, %r121;
	add.s64 	%rd3667, %rd3665, %rd3666;
	shr.u64 	%rd3668, %rd3667, 32;
	mul.wide.u32 	%rd3669, %r116, %r121;
	add.s64 	%rd3670, %rd3668, %rd3669;
	shr.u64 	%rd3671, %rd3670, 32;
	mul.wide.u32 	%rd3672, %r115, %r121;
	add.s64 	%rd3673, %rd3671, %rd3672;
	shr.u64 	%rd3674, %rd3673, 32;
	mul.wide.u32 	%rd3675, %r114, %r121;
	add.s64 	%rd3676, %rd3674, %rd3675;
	shr.u64 	%rd3677, %rd3676, 32;
	and.b64  	%rd3678, %rd3658, 4294967295;
	add.s64 	%rd3679, %rd3657, %rd3678;
	shr.u64 	%rd3680, %rd3679, 32;
	mul.wide.u32 	%rd3681, %r120, %r120;
	and.b64  	%rd3682, %rd3661, 4294967295;
	add.s64 	%rd3683, %rd3680, %rd3682;
	add.s64 	%rd3684, %rd3683, %rd3681;
	shr.u64 	%rd3685, %rd3684, 32;
	mul.wide.u32 	%rd3686, %r119, %r120;
	and.b64  	%rd3687, %rd3664, 4294967295;
	add.s64 	%rd3688, %rd3685, %rd3687;
	add.s64 	%rd3689, %rd3688, %rd3686;
	shr.u64 	%rd3690, %rd3689, 32;
	mul.wide.u32 	%rd3691, %r118, %r120;
	and.b64  	%rd3692, %rd3667, 4294967295;
	add.s64 	%rd3693, %rd3690, %rd3692;
	add.s64 	%rd3694, %rd3693, %rd3691;
	shr.u64 	%rd3695, %rd3694, 32;
	mul.wide.u32 	%rd3696, %r117, %r120;
	and.b64  	%rd3697, %rd3670, 4294967295;
	add.s64 	%rd3698, %rd3695, %rd3697;
	add.s64 	%rd3699, %rd3698, %rd3696;
	shr.u64 	%rd3700, %rd3699, 32;
	mul.wide.u32 	%rd3701, %r116, %r120;
	and.b64  	%rd3702, %rd3673, 4294967295;
	add.s64 	%rd3703, %rd3700, %rd3702;
	add.s64 	%rd3704, %rd3703, %rd3701;
	shr.u64 	%rd3705, %rd3704, 32;
	mul.wide.u32 	%rd3706, %r115, %r120;
	and.b64  	%rd3707, %rd3676, 4294967295;
	add.s64 	%rd3708, %rd3705, %rd3707;
	add.s64 	%rd3709, %rd3708, %rd3706;
	shr.u64 	%rd3710, %rd3709, 32;
	mul.wide.u32 	%rd3711, %r114, %r120;
	add.s64 	%rd3712, %rd3710, %rd3677;
	add.s64 	%rd3713, %rd3712, %rd3711;
	shr.u64 	%rd3714, %rd3713, 32;
	and.b64  	%rd3715, %rd3684, 4294967295;
	add.s64 	%rd3716, %rd3660, %rd3715;
	shr.u64 	%rd3717, %rd3716, 32;
	and.b64  	%rd3718, %rd3689, 4294967295;
	add.s64 	%rd3719, %rd3717, %rd3718;
	add.s64 	%rd3720, %rd3719, %rd3686;
	shr.u64 	%rd3721, %rd3720, 32;
	mul.wide.u32 	%rd3722, %r119, %r119;
	and.b64  	%rd3723, %rd3694, 4294967295;
	add.s64 	%rd3724, %rd3721, %rd3723;
	add.s64 	%rd3725, %rd3724, %rd3722;
	shr.u64 	%rd3726, %rd3725, 32;
	mul.wide.u32 	%rd3727, %r118, %r119;
	and.b64  	%rd3728, %rd3699, 4294967295;
	add.s64 	%rd3729, %rd3726, %rd3728;
	add.s64 	%rd3730, %rd3729, %rd3727;
	shr.u64 	%rd3731, %rd3730, 32;
	mul.wide.u32 	%rd3732, %r117, %r119;
	and.b64  	%rd3733, %rd3704, 4294967295;
	add.s64 	%rd3734, %rd3731, %rd3733;
	add.s64 	%rd3735, %rd3734, %rd3732;
	shr.u64 	%rd3736, %rd3735, 32;
	mul.wide.u32 	%rd3737, %r116, %r119;
	and.b64  	%rd3738, %rd3709, 4294967295;
	add.s64 	%rd3739, %rd3736, %rd3738;
	add.s64 	%rd3740, %rd3739, %rd3737;
	shr.u64 	%rd3741, %rd3740, 32;
	mul.wide.u32 	%rd3742, %r115, %r119;
	and.b64  	%rd3743, %rd3713, 4294967295;
	add.s64 	%rd3744, %rd3741, %rd3743;
	add.s64 	%rd3745, %rd3744, %rd3742;
	shr.u64 	%rd3746, %rd3745, 32;
	mul.wide.u32 	%rd3747, %r114, %r119;
	add.s64 	%rd3748, %rd3746, %rd3714;
	add.s64 	%rd3749, %rd3748, %rd3747;
	shr.u64 	%rd3750, %rd3749, 32;
	and.b64  	%rd3751, %rd3720, 4294967295;
	add.s64 	%rd3752, %rd3663, %rd3751;
	shr.u64 	%rd3753, %rd3752, 32;
	and.b64  	%rd3754, %rd3725, 4294967295;
	add.s64 	%rd3755, %rd3753, %rd3754;
	add.s64 	%rd3756, %rd3755, %rd3691;
	shr.u64 	%rd3757, %rd3756, 32;
	and.b64  	%rd3758, %rd3730, 4294967295;
	add.s64 	%rd3759, %rd3757, %rd3758;
	add.s64 	%rd3760, %rd3759, %rd3727;
	shr.u64 	%rd3761, %rd3760, 32;
	mul.wide.u32 	%rd3762, %r118, %r118;
	and.b64  	%rd3763, %rd3735, 4294967295;
	add.s64 	%rd3764, %rd3761, %rd3763;
	add.s64 	%rd3765, %rd3764, %rd3762;
	shr.u64 	%rd3766, %rd3765, 32;
	mul.wide.u32 	%rd3767, %r117, %r118;
	and.b64  	%rd3768, %rd3740, 4294967295;
	add.s64 	%rd3769, %rd3766, %rd3768;
	add.s64 	%rd3770, %rd3769, %rd3767;
	shr.u64 	%rd3771, %rd3770, 32;
	mul.wide.u32 	%rd3772, %r116, %r118;
	and.b64  	%rd3773, %rd3745, 4294967295;
	add.s64 	%rd3774, %rd3771, %rd3773;
	add.s64 	%rd3775, %rd3774, %rd3772;
	shr.u64 	%rd3776, %rd3775, 32;
	mul.wide.u32 	%rd3777, %r115, %r118;
	and.b64  	%rd3778, %rd3749, 4294967295;
	add.s64 	%rd3779, %rd3776, %rd3778;
	add.s64 	%rd3780, %rd3779, %rd3777;
	shr.u64 	%rd3781, %rd3780, 32;
	mul.wide.u32 	%rd3782, %r114, %r118;
	add.s64 	%rd3783, %rd3781, %rd3750;
	add.s64 	%rd3784, %rd3783, %rd3782;
	shr.u64 	%rd3785, %rd3784, 32;
	and.b64  	%rd3786, %rd3756, 4294967295;
	add.s64 	%rd3787, %rd3666, %rd3786;
	shr.u64 	%rd3788, %rd3787, 32;
	and.b64  	%rd3789, %rd3760, 4294967295;
	add.s64 	%rd3790, %rd3788, %rd3789;
	add.s64 	%rd3791, %rd3790, %rd3696;
	shr.u64 	%rd3792, %rd3791, 32;
	and.b64  	%rd3793, %rd3765, 4294967295;
	add.s64 	%rd3794, %rd3792, %rd3793;
	add.s64 	%rd3795, %rd3794, %rd3732;
	shr.u64 	%rd3796, %rd3795, 32;
	and.b64  	%rd3797, %rd3770, 4294967295;
	add.s64 	%rd3798, %rd3796, %rd3797;
	add.s64 	%rd3799, %rd3798, %rd3767;
	shr.u64 	%rd3800, %rd3799, 32;
	mul.wide.u32 	%rd3801, %r117, %r117;
	and.b64  	%rd3802, %rd3775, 4294967295;
	add.s64 	%rd3803, %rd3800, %rd3802;
	add.s64 	%rd3804, %rd3803, %rd3801;
	shr.u64 	%rd3805, %rd3804, 32;
	mul.wide.u32 	%rd3806, %r116, %r117;
	and.b64  	%rd3807, %rd3780, 4294967295;
	add.s64 	%rd3808, %rd3805, %rd3807;
	add.s64 	%rd3809, %rd3808, %rd3806;
	shr.u64 	%rd3810, %rd3809, 32;
	mul.wide.u32 	%rd3811, %r115, %r117;
	and.b64  	%rd3812, %rd3784, 4294967295;
	add.s64 	%rd3813, %rd3810, %rd3812;
	add.s64 	%rd3814, %rd3813, %rd3811;
	shr.u64 	%rd3815, %rd3814, 32;
	mul.wide.u32 	%rd3816, %r114, %r117;
	add.s64 	%rd3817, %rd3815, %rd3785;
	add.s64 	%rd3818, %rd3817, %rd3816;
	shr.u64 	%rd3819, %rd3818, 32;
	and.b64  	%rd3820, %rd3791, 4294967295;
	add.s64 	%rd3821, %rd3669, %rd3820;
	shr.u64 	%rd3822, %rd3821, 32;
	and.b64  	%rd3823, %rd3795, 4294967295;
	add.s64 	%rd3824, %rd3822, %rd3823;
	add.s64 	%rd3825, %rd3824, %rd3701;
	shr.u64 	%rd3826, %rd3825, 32;
	and.b64  	%rd3827, %rd3799, 4294967295;
	add.s64 	%rd3828, %rd3826, %rd3827;
	add.s64 	%rd3829, %rd3828, %rd3737;
	shr.u64 	%rd3830, %rd3829, 32;
	and.b64  	%rd3831, %rd3804, 4294967295;
	add.s64 	%rd3832, %rd3830, %rd3831;
	add.s64 	%rd3833, %rd3832, %rd3772;
	shr.u64 	%rd3834, %rd3833, 32;
	and.b64  	%rd3835, %rd3809, 4294967295;
	add.s64 	%rd3836, %rd3834, %rd3835;
	add.s64 	%rd3837, %rd3836, %rd3806;
	shr.u64 	%rd3838, %rd3837, 32;
	mul.wide.u32 	%rd3839, %r116, %r116;
	and.b64  	%rd3840, %rd3814, 4294967295;
	add.s64 	%rd3841, %rd3838, %rd3840;
	add.s64 	%rd3842, %rd3841, %rd3839;
	shr.u64 	%rd3843, %rd3842, 32;
	mul.wide.u32 	%rd3844, %r115, %r116;
	and.b64  	%rd3845, %rd3818, 4294967295;
	add.s64 	%rd3846, %rd3843, %rd3845;
	add.s64 	%rd3847, %rd3846, %rd3844;
	shr.u64 	%rd3848, %rd3847, 32;
	mul.wide.u32 	%rd3849, %r114, %r116;
	add.s64 	%rd3850, %rd3848, %rd3819;
	add.s64 	%rd3851, %rd3850, %rd3849;
	shr.u64 	%rd3852, %rd3851, 32;
	and.b64  	%rd3853, %rd3825, 4294967295;
	add.s64 	%rd3854, %rd3672, %rd3853;
	shr.u64 	%rd3855, %rd3854, 32;
	and.b64  	%rd3856, %rd3829, 4294967295;
	add.s64 	%rd3857, %rd3855, %rd3856;
	add.s64 	%rd3858, %rd3857, %rd3706;
	shr.u64 	%rd3859, %rd3858, 32;
	and.b64  	%rd3860, %rd3833, 4294967295;
	add.s64 	%rd3861, %rd3859, %rd3860;
	add.s64 	%rd3862, %rd3861, %rd3742;
	shr.u64 	%rd3863, %rd3862, 32;
	and.b64  	%rd3864, %rd3837, 4294967295;
	add.s64 	%rd3865, %rd3863, %rd3864;
	add.s64 	%rd3866, %rd3865, %rd3777;
	shr.u64 	%rd3867, %rd3866, 32;
	and.b64  	%rd3868, %rd3842, 4294967295;
	add.s64 	%rd3869, %rd3867, %rd3868;
	add.s64 	%rd3870, %rd3869, %rd3811;
	shr.u64 	%rd3871, %rd3870, 32;
	and.b64  	%rd3872, %rd3847, 4294967295;
	add.s64 	%rd3873, %rd3871, %rd3872;
	add.s64 	%rd3874, %rd3873, %rd3844;
	shr.u64 	%rd3875, %rd3874, 32;
	mul.wide.u32 	%rd3876, %r115, %r115;
	and.b64  	%rd3877, %rd3851, 4294967295;
	add.s64 	%rd3878, %rd3875, %rd3877;
	add.s64 	%rd3879, %rd3878, %rd3876;
	shr.u64 	%rd3880, %rd3879, 32;
	mul.wide.u32 	%rd3881, %r114, %r115;
	add.s64 	%rd3882, %rd3880, %rd3852;
	add.s64 	%rd3883, %rd3882, %rd3881;
	shr.u64 	%rd3884, %rd3883, 32;
	and.b64  	%rd3885, %rd3858, 4294967295;
	add.s64 	%rd3886, %rd3675, %rd3885;
	shr.u64 	%rd3887, %rd3886, 32;
	and.b64  	%rd3888, %rd3862, 4294967295;
	add.s64 	%rd3889, %rd3887, %rd3888;
	add.s64 	%rd3890, %rd3889, %rd3711;
	shr.u64 	%rd3891, %rd3890, 32;
	and.b64  	%rd3892, %rd3866, 4294967295;
	add.s64 	%rd3893, %rd3891, %rd3892;
	add.s64 	%rd3894, %rd3893, %rd3747;
	shr.u64 	%rd3895, %rd3894, 32;
	and.b64  	%rd3896, %rd3870, 4294967295;
	add.s64 	%rd3897, %rd3895, %rd3896;
	add.s64 	%rd3898, %rd3897, %rd3782;
	shr.u64 	%rd3899, %rd3898, 32;
	and.b64  	%rd3900, %rd3874, 4294967295;
	add.s64 	%rd3901, %rd3899, %rd3900;
	add.s64 	%rd3902, %rd3901, %rd3816;
	shr.u64 	%rd3903, %rd3902, 32;
	and.b64  	%rd3904, %rd3879, 4294967295;
	add.s64 	%rd3905, %rd3903, %rd3904;
	add.s64 	%rd3906, %rd3905, %rd3849;
	shr.u64 	%rd3907, %rd3906, 32;
	and.b64  	%rd3908, %rd3883, 4294967295;
	add.s64 	%rd3909, %rd3907, %rd3908;
	add.s64 	%rd3910, %rd3909, %rd3881;
	shr.u64 	%rd3911, %rd3910, 32;
	mul.wide.u32 	%rd3912, %r114, %r114;
	add.s64 	%rd3913, %rd3911, %rd3884;
	add.s64 	%rd3914, %rd3913, %rd3912;
	{ .reg .b32 tmp; mov.b64 {tmp, %r1694}, %rd3914; }
	mul.lo.s32 	%r1695, %r9, %r1693;
	cvt.u64.u32 	%rd3915, %r1695;
	and.b64  	%rd3916, %rd3655, 4294967293;
	mad.lo.s64 	%rd3917, %rd30, %rd3915, %rd3916;
	shr.u64 	%rd3918, %rd3917, 32;
	and.b64  	%rd3919, %rd3679, 4294967295;
	add.s64 	%rd3920, %rd3918, %rd3919;
	mad.lo.s64 	%rd3921, %rd31, %rd3915, %rd3920;
	cvt.u32.u64 	%r1696, %rd3921;
	shr.u64 	%rd3922, %rd3921, 32;
	and.b64  	%rd3923, %rd3716, 4294967295;
	add.s64 	%rd3924, %rd3922, %rd3923;
	mad.lo.s64 	%rd3925, %rd32, %rd3915, %rd3924;
	shr.u64 	%rd3926, %rd3925, 32;
	and.b64  	%rd3927, %rd3752, 4294967295;
	add.s64 	%rd3928, %rd3926, %rd3927;
	mad.lo.s64 	%rd3929, %rd33, %rd3915, %rd3928;
	shr.u64 	%rd3930, %rd3929, 32;
	and.b64  	%rd3931, %rd3787, 4294967295;
	add.s64 	%rd3932, %rd3930, %rd3931;
	mad.lo.s64 	%rd3933, %rd34, %rd3915, %rd3932;
	shr.u64 	%rd3934, %rd3933, 32;
	and.b64  	%rd3935, %rd3821, 4294967295;
	add.s64 	%rd3936, %rd3934, %rd3935;
	mad.lo.s64 	%rd3937, %rd35, %rd3915, %rd3936;
	shr.u64 	%rd3938, %rd3937, 32;
	and.b64  	%rd3939, %rd3854, 4294967295;
	add.s64 	%rd3940, %rd3938, %rd3939;
	mad.lo.s64 	%rd3941, %rd36, %rd3915, %rd3940;
	shr.u64 	%rd3942, %rd3941, 32;
	mul.wide.u32 	%rd3943, %r17, %r1695;
	and.b64  	%rd3944, %rd3886, 4294967295;
	add.s64 	%rd3945, %rd3942, %rd3944;
	add.s64 	%rd3946, %rd3945, %rd3943;
	shr.u64 	%rd3947, %rd3946, 32;
	and.b64  	%rd3948, %rd3890, 4294967295;
	add.s64 	%rd3949, %rd3947, %rd3948;
	shr.u64 	%rd3950, %rd3949, 32;
	and.b64  	%rd3951, %rd3894, 4294967295;
	add.s64 	%rd3952, %rd3950, %rd3951;
	shr.u64 	%rd3953, %rd3952, 32;
	and.b64  	%rd3954, %rd3898, 4294967295;
	add.s64 	%rd3955, %rd3953, %rd3954;
	shr.u64 	%rd3956, %rd3955, 32;
	and.b64  	%rd3957, %rd3902, 4294967295;
	add.s64 	%rd3958, %rd3956, %rd3957;
	shr.u64 	%rd3959, %rd3958, 32;
	and.b64  	%rd3960, %rd3906, 4294967295;
	add.s64 	%rd3961, %rd3959, %rd3960;
	shr.u64 	%rd3962, %rd3961, 32;
	and.b64  	%rd3963, %rd3910, 4294967295;
	add.s64 	%rd3964, %rd3962, %rd3963;
	shr.u64 	%rd3965, %rd3964, 32;
	and.b64  	%rd3966, %rd3914, 4294967295;
	add.s64 	%rd3967, %rd3965, %rd3966;
	{ .reg .b32 tmp; mov.b64 {tmp, %r1697}, %rd3967; }
	add.s32 	%r1698, %r1694, %r1697;
	mul.lo.s32 	%r1699, %r9, %r1696;
	cvt.u64.u32 	%rd3968, %r1699;
	and.b64  	%rd3969, %rd3921, 4294967295;
	mad.lo.s64 	%rd3970, %rd30, %rd3968, %rd3969;
	shr.u64 	%rd3971, %rd3970, 32;
	and.b64  	%rd3972, %rd3925, 4294967295;
	add.s64 	%rd3973, %rd3971, %rd3972;
	mad.lo.s64 	%rd3974, %rd31, %rd3968, %rd3973;
	cvt.u32.u64 	%r1700, %rd3974;
	shr.u64 	%rd3975, %rd3974, 32;
	and.b64  	%rd3976, %rd3929, 4294967295;
	add.s64 	%rd3977, %rd3975, %rd3976;
	mad.lo.s64 	%rd3978, %rd32, %rd3968, %rd3977;
	shr.u64 	%rd3979, %rd3978, 32;
	and.b64  	%rd3980, %rd3933, 4294967295;
	add.s64 	%rd3981, %rd3979, %rd3980;
	mad.lo.s64 	%rd3982, %rd33, %rd3968, %rd3981;
	shr.u64 	%rd3983, %rd3982, 32;
	and.b64  	%rd3984, %rd3937, 4294967295;
	add.s64 	%rd3985, %rd3983, %rd3984;
	mad.lo.s64 	%rd3986, %rd34, %rd3968, %rd3985;
	shr.u64 	%rd3987, %rd3986, 32;
	and.b64  	%rd3988, %rd3941, 4294967295;
	add.s64 	%rd3989, %rd3987, %rd3988;
	mad.lo.s64 	%rd3990, %rd35, %rd3968, %rd3989;
	shr.u64 	%rd3991, %rd3990, 32;
	and.b64  	%rd3992, %rd3946, 4294967295;
	add.s64 	%rd3993, %rd3991, %rd3992;
	mad.lo.s64 	%rd3994, %rd36, %rd3968, %rd3993;
	shr.u64 	%rd3995, %rd3994, 32;
	mul.wide.u32 	%rd3996, %r17, %r1699;
	and.b64  	%rd3997, %rd3949, 4294967295;
	add.s64 	%rd3998, %rd3995, %rd3997;
	add.s64 	%rd3999, %rd3998, %rd3996;
	shr.u64 	%rd4000, %rd3999, 32;
	and.b64  	%rd4001, %rd3952, 4294967295;
	add.s64 	%rd4002, %rd4000, %rd4001;
	shr.u64 	%rd4003, %rd4002, 32;
	and.b64  	%rd4004, %rd3955, 4294967295;
	add.s64 	%rd4005, %rd4003, %rd4004;
	shr.u64 	%rd4006, %rd4005, 32;
	and.b64  	%rd4007, %rd3958, 4294967295;
	add.s64 	%rd4008, %rd4006, %rd4007;
	shr.u64 	%rd4009, %rd4008, 32;
	and.b64  	%rd4010, %rd3961, 4294967295;
	add.s64 	%rd4011, %rd4009, %rd4010;
	shr.u64 	%rd4012, %rd4011, 32;
	and.b64  	%rd4013, %rd3964, 4294967295;
	add.s64 	%rd4014, %rd4012, %rd4013;
	shr.u64 	%rd4015, %rd4014, 32;
	and.b64  	%rd4016, %rd3967, 4294967295;
	add.s64 	%rd4017, %rd4015, %rd4016;
	{ .reg .b32 tmp; mov.b64 {tmp, %r1701}, %rd4017; }
	add.s32 	%r1702, %r1698, %r1701;
	mul.lo.s32 	%r1703, %r9, %r1700;
	cvt.u64.u32 	%rd4018, %r1703;
	and.b64  	%rd4019, %rd3974, 4294967295;
	mad.lo.s64 	%rd4020, %rd30, %rd4018, %rd4019;
	shr.u64 	%rd4021, %rd4020, 32;
	and.b64  	%rd4022, %rd3978, 4294967295;
	add.s64 	%rd4023, %rd4021, %rd4022;
	mad.lo.s64 	%rd4024, %rd31, %rd4018, %rd4023;
	cvt.u32.u64 	%r1704, %rd4024;
	shr.u64 	%rd4025, %rd4024, 32;
	and.b64  	%rd4026, %rd3982, 4294967295;
	add.s64 	%rd4027, %rd4025, %rd4026;
	mad.lo.s64 	%rd4028, %rd32, %rd4018, %rd4027;
	shr.u64 	%rd4029, %rd4028, 32;
	and.b64  	%rd4030, %rd3986, 4294967295;
	add.s64 	%rd4031, %rd4029, %rd4030;
	mad.lo.s64 	%rd4032, %rd33, %rd4018, %rd4031;
	shr.u64 	%rd4033, %rd4032, 32;
	and.b64  	%rd4034, %rd3990, 4294967295;
	add.s64 	%rd4035, %rd4033, %rd4034;
	mad.lo.s64 	%rd4036, %rd34, %rd4018, %rd4035;
	shr.u64 	%rd4037, %rd4036, 32;
	and.b64  	%rd4038, %rd3994, 4294967295;
	add.s64 	%rd4039, %rd4037, %rd4038;
	mad.lo.s64 	%rd4040, %rd35, %rd4018, %rd4039;
	shr.u64 	%rd4041, %rd4040, 32;
	and.b64  	%rd4042, %rd3999, 4294967295;
	add.s64 	%rd4043, %rd4041, %rd4042;
	mad.lo.s64 	%rd4044, %rd36, %rd4018, %rd4043;
	shr.u64 	%rd4045, %rd4044, 32;
	mul.wide.u32 	%rd4046, %r17, %r1703;
	and.b64  	%rd4047, %rd4002, 4294967295;
	add.s64 	%rd4048, %rd4045, %rd4047;
	add.s64 	%rd4049, %rd4048, %rd4046;
	shr.u64 	%rd4050, %rd4049, 32;
	and.b64  	%rd4051, %rd4005, 4294967295;
	add.s64 	%rd4052, %rd4050, %rd4051;
	shr.u64 	%rd4053, %rd4052, 32;
	and.b64  	%rd4054, %rd4008, 4294967295;
	add.s64 	%rd4055, %rd4053, %rd4054;
	shr.u64 	%rd4056, %rd4055, 32;
	and.b64  	%rd4057, %rd4011, 4294967295;
	add.s64 	%rd4058, %rd4056, %rd4057;
	shr.u64 	%rd4059, %rd4058, 32;
	and.b64  	%rd4060, %rd4014, 4294967295;
	add.s64 	%rd4061, %rd4059, %rd4060;
	shr.u64 	%rd4062, %rd4061, 32;
	and.b64  	%rd4063, %rd4017, 4294967295;
	add.s64 	%rd4064, %rd4062, %rd4063;
	{ .reg .b32 tmp; mov.b64 {tmp, %r1705}, %rd4064; }
	add.s32 	%r1706, %r1702, %r1705;
	mul.lo.s32 	%r1707, %r9, %r1704;
	cvt.u64.u32 	%rd4065, %r1707;
	and.b64  	%rd4066, %rd4024, 4294967295;
	mad.lo.s64 	%rd4067, %rd30, %rd4065, %rd4066;
	shr.u64 	%rd4068, %rd4067, 32;
	and.b64  	%rd4069, %rd4028, 4294967295;
	add.s64 	%rd4070, %rd4068, %rd4069;
	mad.lo.s64 	%rd4071, %rd31, %rd4065, %rd4070;
	cvt.u32.u64 	%r1708, %rd4071;
	shr.u64 	%rd4072, %rd4071, 32;
	and.b64  	%rd4073, %rd4032, 4294967295;
	add.s64 	%rd4074, %rd4072, %rd4073;
	mad.lo.s64 	%rd4075, %rd32, %rd4065, %rd4074;
	shr.u64 	%rd4076, %rd4075, 32;
	and.b64  	%rd4077, %rd4036, 4294967295;
	add.s64 	%rd4078, %rd4076, %rd4077;
	mad.lo.s64 	%rd4079, %rd33, %rd4065, %rd4078;
	shr.u64 	%rd4080, %rd4079, 32;
	and.b64  	%rd4081, %rd4040, 4294967295;
	add.s64 	%rd4082, %rd4080, %rd4081;
	mad.lo.s64 	%rd4083, %rd34, %rd4065, %rd4082;
	shr.u64 	%rd4084, %rd4083, 32;
	and.b64  	%rd4085, %rd4044, 4294967295;
	add.s64 	%rd4086, %rd4084, %rd4085;
	mad.lo.s64 	%rd4087, %rd35, %rd4065, %rd4086;
	shr.u64 	%rd4088, %rd4087, 32;
	and.b64  	%rd4089, %rd4049, 4294967295;
	add.s64 	%rd4090, %rd4088, %rd4089;
	mad.lo.s64 	%rd4091, %rd36, %rd4065, %rd4090;
	shr.u64 	%rd4092, %rd4091, 32;
	mul.wide.u32 	%rd4093, %r17, %r1707;
	and.b64  	%rd4094, %rd4052, 4294967295;
	add.s64 	%rd4095, %rd4092, %rd4094;
	add.s64 	%rd4096, %rd4095, %rd4093;
	shr.u64 	%rd4097, %rd4096, 32;
	and.b64  	%rd4098, %rd4055, 4294967295;
	add.s64 	%rd4099, %rd4097, %rd4098;
	shr.u64 	%rd4100, %rd4099, 32;
	and.b64  	%rd4101, %rd4058, 4294967295;
	add.s64 	%rd4102, %rd4100, %rd4101;
	shr.u64 	%rd4103, %rd4102, 32;
	and.b64  	%rd4104, %rd4061, 4294967295;
	add.s64 	%rd4105, %rd4103, %rd4104;
	shr.u64 	%rd4106, %rd4105, 32;
	and.b64  	%rd4107, %rd4064, 4294967295;
	add.s64 	%rd4108, %rd4106, %rd4107;
	{ .reg .b32 tmp; mov.b64 {tmp, %r1709}, %rd4108; }
	add.s32 	%r1710, %r1706, %r1709;
	mul.lo.s32 	%r1711, %r9, %r1708;
	cvt.u64.u32 	%rd4109, %r1711;
	and.b64  	%rd4110, %rd4071, 4294967295;
	mad.lo.s64 	%rd4111, %rd30, %rd4109, %rd4110;
	shr.u64 	%rd4112, %rd4111, 32;
	and.b64  	%rd4113, %rd4075, 4294967295;
	add.s64 	%rd4114, %rd4112, %rd4113;
	mad.lo.s64 	%rd4115, %rd31, %rd4109, %rd4114;
	cvt.u32.u64 	%r1712, %rd4115;
	shr.u64 	%rd4116, %rd4115, 32;
	and.b64  	%rd4117, %rd4079, 4294967295;
	add.s64 	%rd4118, %rd4116, %rd4117;
	mad.lo.s64 	%rd4119, %rd32, %rd4109, %rd4118;
	shr.u64 	%rd4120, %rd4119, 32;
	and.b64  	%rd4121, %rd4083, 4294967295;
	add.s64 	%rd4122, %rd4120, %rd4121;
	mad.lo.s64 	%rd4123, %rd33, %rd4109, %rd4122;
	shr.u64 	%rd4124, %rd4123, 32;
	and.b64  	%rd4125, %rd4087, 4294967295;
	add.s64 	%rd4126, %rd4124, %rd4125;
	mad.lo.s64 	%rd4127, %rd34, %rd4109, %rd4126;
	shr.u64 	%rd4128, %rd4127, 32;
	and.b64  	%rd4129, %rd4091, 4294967295;
	add.s64 	%rd4130, %rd4128, %rd4129;
	mad.lo.s64 	%rd4131, %rd35, %rd4109, %rd4130;
	shr.u64 	%rd4132, %rd4131, 32;
	and.b64  	%rd4133, %rd4096, 4294967295;
	add.s64 	%rd4134, %rd4132, %rd4133;
	mad.lo.s64 	%rd4135, %rd36, %rd4109, %rd4134;
	shr.u64 	%rd4136, %rd4135, 32;
	mul.wide.u32 	%rd4137, %r17, %r1711;
	and.b64  	%rd4138, %rd4099, 4294967295;
	add.s64 	%rd4139, %rd4136, %rd4138;
	add.s64 	%rd4140, %rd4139, %rd4137;
	shr.u64 	%rd4141, %rd4140, 32;
	and.b64  	%rd4142, %rd4102, 4294967295;
	add.s64 	%rd4143, %rd4141, %rd4142;
	shr.u64 	%rd4144, %rd4143, 32;
	and.b64  	%rd4145, %rd4105, 4294967295;
	add.s64 	%rd4146, %rd4144, %rd4145;
	shr.u64 	%rd4147, %rd4146, 32;
	and.b64  	%rd4148, %rd4108, 4294967295;
	add.s64 	%rd4149, %rd4147, %rd4148;
	{ .reg .b32 tmp; mov.b64 {tmp, %r1713}, %rd4149; }
	add.s32 	%r1714, %r1710, %r1713;
	mul.lo.s32 	%r1715, %r9, %r1712;
	cvt.u64.u32 	%rd4150, %r1715;
	and.b64  	%rd4151, %rd4115, 4294967295;
	mad.lo.s64 	%rd4152, %rd30, %rd4150, %rd4151;
	shr.u64 	%rd4153, %rd4152, 32;
	and.b64  	%rd4154, %rd4119, 4294967295;
	add.s64 	%rd4155, %rd4153, %rd4154;
	mad.lo.s64 	%rd4156, %rd31, %rd4150, %rd4155;
	cvt.u32.u64 	%r1716, %rd4156;
	shr.u64 	%rd4157, %rd4156, 32;
	and.b64  	%rd4158, %rd4123, 4294967295;
	add.s64 	%rd4159, %rd4157, %rd4158;
	mad.lo.s64 	%rd4160, %rd32, %rd4150, %rd4159;
	shr.u64 	%rd4161, %rd4160, 32;
	and.b64  	%rd4162, %rd4127, 4294967295;
	add.s64 	%rd4163, %rd4161, %rd4162;
	mad.lo.s64 	%rd4164, %rd33, %rd4150, %rd4163;
	shr.u64 	%rd4165, %rd4164, 32;
	and.b64  	%rd4166, %rd4131, 4294967295;
	add.s64 	%rd4167, %rd4165, %rd4166;
	mad.lo.s64 	%rd4168, %rd34, %rd4150, %rd4167;
	shr.u64 	%rd4169, %rd4168, 32;
	and.b64  	%rd4170, %rd4135, 4294967295;
	add.s64 	%rd4171, %rd4169, %rd4170;
	mad.lo.s64 	%rd4172, %rd35, %rd4150, %rd4171;
	shr.u64 	%rd4173, %rd4172, 32;
	and.b64  	%rd4174, %rd4140, 4294967295;
	add.s64 	%rd4175, %rd4173, %rd4174;
	mad.lo.s64 	%rd4176, %rd36, %rd4150, %rd4175;
	shr.u64 	%rd4177, %rd4176, 32;
	mul.wide.u32 	%rd4178, %r17, %r1715;
	and.b64  	%rd4179, %rd4143, 4294967295;
	add.s64 	%rd4180, %rd4177, %rd4179;
	add.s64 	%rd4181, %rd4180, %rd4178;
	shr.u64 	%rd4182, %rd4181, 32;
	and.b64  	%rd4183, %rd4146, 4294967295;
	add.s64 	%rd4184, %rd4182, %rd4183;
	shr.u64 	%rd4185, %rd4184, 32;
	and.b64  	%rd4186, %rd4149, 4294967295;
	add.s64 	%rd4187, %rd4185, %rd4186;
	{ .reg .b32 tmp; mov.b64 {tmp, %r1717}, %rd4187; }
	add.s32 	%r1718, %r1714, %r1717;
	mul.lo.s32 	%r1719, %r9, %r1716;
	cvt.u64.u32 	%rd4188, %r1719;
	and.b64  	%rd4189, %rd4156, 4294967295;
	mad.lo.s64 	%rd4190, %rd30, %rd4188, %rd4189;
	shr.u64 	%rd4191, %rd4190, 32;
	and.b64  	%rd4192, %rd4160, 4294967295;
	add.s64 	%rd4193, %rd4191, %rd4192;
	mad.lo.s64 	%rd4194, %rd31, %rd4188, %rd4193;
	cvt.u32.u64 	%r1720, %rd4194;
	shr.u64 	%rd4195, %rd4194, 32;
	and.b64  	%rd4196, %rd4164, 4294967295;
	add.s64 	%rd4197, %rd4195, %rd4196;
	mad.lo.s64 	%rd4198, %rd32, %rd4188, %rd4197;
	shr.u64 	%rd4199, %rd4198, 32;
	and.b64  	%rd4200, %rd4168, 4294967295;
	add.s64 	%rd4201, %rd4199, %rd4200;
	mad.lo.s64 	%rd4202, %rd33, %rd4188, %rd4201;
	shr.u64 	%rd4203, %rd4202, 32;
	and.b64  	%rd4204, %rd4172, 4294967295;
	add.s64 	%rd4205, %rd4203, %rd4204;
	mad.lo.s64 	%rd4206, %rd34, %rd4188, %rd4205;
	shr.u64 	%rd4207, %rd4206, 32;
	and.b64  	%rd4208, %rd4176, 4294967295;
	add.s64 	%rd4209, %rd4207, %rd4208;
	mad.lo.s64 	%rd4210, %rd35, %rd4188, %rd4209;
	shr.u64 	%rd4211, %rd4210, 32;
	and.b64  	%rd4212, %rd4181, 4294967295;
	add.s64 	%rd4213, %rd4211, %rd4212;
	mad.lo.s64 	%rd4214, %rd36, %rd4188, %rd4213;
	shr.u64 	%rd4215, %rd4214, 32;
	mul.wide.u32 	%rd4216, %r17, %r1719;
	and.b64  	%rd4217, %rd4184, 4294967295;
	add.s64 	%rd4218, %rd4215, %rd4217;
	add.s64 	%rd4219, %rd4218, %rd4216;
	shr.u64 	%rd4220, %rd4219, 32;
	and.b64  	%rd4221, %rd4187, 4294967295;
	add.s64 	%rd4222, %rd4220, %rd4221;
	{ .reg .b32 tmp; mov.b64 {tmp, %r1721}, %rd4222; }
	add.s32 	%r1722, %r1718, %r1721;
	mul.lo.s32 	%r1723, %r9, %r1720;
	cvt.u64.u32 	%rd4223, %r1723;
	and.b64  	%rd4224, %rd4194, 4294967295;
	mad.lo.s64 	%rd4225, %rd30, %rd4223, %rd4224;
	shr.u64 	%rd4226, %rd4225, 32;
	and.b64  	%rd4227, %rd4198, 4294967295;
	add.s64 	%rd4228, %rd4226, %rd4227;
	mad.lo.s64 	%rd29952, %rd31, %rd4223, %rd4228;
	shr.u64 	%rd4229, %rd29952, 32;
	and.b64  	%rd4230, %rd4202, 4294967295;
	add.s64 	%rd4231, %rd4229, %rd4230;
	mad.lo.s64 	%rd29951, %rd32, %rd4223, %rd4231;
	cvt.u32.u64 	%r180, %rd29951;
	shr.u64 	%rd4232, %rd29951, 32;
	and.b64  	%rd4233, %rd4206, 4294967295;
	add.s64 	%rd4234, %rd4232, %rd4233;
	mad.lo.s64 	%rd29950, %rd33, %rd4223, %rd4234;
	cvt.u32.u64 	%r181, %rd29950;
	shr.u64 	%rd4235, %rd29950, 32;
	and.b64  	%rd4236, %rd4210, 4294967295;
	add.s64 	%rd4237, %rd4235, %rd4236;
	mad.lo.s64 	%rd29949, %rd34, %rd4223, %rd4237;
	cvt.u32.u64 	%r182, %rd29949;
	shr.u64 	%rd4238, %rd29949, 32;
	and.b64  	%rd4239, %rd4214, 4294967295;
	add.s64 	%rd4240, %rd4238, %rd4239;
	mad.lo.s64 	%rd29948, %rd35, %rd4223, %rd4240;
	cvt.u32.u64 	%r183, %rd29948;
	shr.u64 	%rd4241, %rd29948, 32;
	and.b64  	%rd4242, %rd4219, 4294967295;
	add.s64 	%rd4243, %rd4241, %rd4242;
	mad.lo.s64 	%rd29947, %rd36, %rd4223, %rd4243;
	cvt.u32.u64 	%r184, %rd29947;
	shr.u64 	%rd4244, %rd29947, 32;
	mul.wide.u32 	%rd4245, %r17, %r1723;
	and.b64  	%rd4246, %rd4222, 4294967295;
	add.s64 	%rd4247, %rd4244, %rd4246;
	add.s64 	%rd29946, %rd4247, %rd4245;
	cvt.u32.u64 	%r185, %rd29946;
	{ .reg .b32 tmp; mov.b64 {tmp, %r1724}, %rd29946; }
	add.s32 	%r4289, %r1722, %r1724;
	setp.gt.u32 	%p72, %r4289, %r17;
	@%p72 bra 	$L__BB0_76;
	setp.lt.u32 	%p73, %r4289, %r17;
	@%p73 bra 	$L__BB0_77;
	setp.lt.u32 	%p74, %r16, %r185;
	@%p74 bra 	$L__BB0_76;
	setp.gt.u32 	%p75, %r16, %r185;
	@%p75 bra 	$L__BB0_77;
	setp.lt.u32 	%p76, %r15, %r184;
	@%p76 bra 	$L__BB0_76;
	setp.gt.u32 	%p77, %r15, %r184;
	@%p77 bra 	$L__BB0_77;
	setp.lt.u32 	%p78, %r14, %r183;
	@%p78 bra 	$L__BB0_76;
	setp.gt.u32 	%p79, %r14, %r183;
	@%p79 bra 	$L__BB0_77;
	setp.lt.u32 	%p80, %r13, %r182;
	@%p80 bra 	$L__BB0_76;
	setp.gt.u32 	%p81, %r13, %r182;
	@%p81 bra 	$L__BB0_77;
	setp.lt.u32 	%p82, %r12, %r181;
	@%p82 bra 	$L__BB0_76;
	setp.gt.u32 	%p83, %r12, %r181;
	@%p83 bra 	$L__BB0_77;
	setp.lt.u32 	%p84, %r11, %r180;
	@%p84 bra 	$L__BB0_76;
	setp.gt.u32 	%p85, %r11, %r180;
	cvt.u32.u64 	%r1725, %rd29952;
	setp.gt.u32 	%p86, %r10, %r1725;
	or.pred  	%p87, %p85, %p86;
	@%p87 bra 	$L__BB0_77;
$L__BB0_76:
	and.b64  	%rd4248, %rd29952, 4294967295;
	sub.s64 	%rd29952, %rd4248, %rd30;
	shr.u64 	%rd4249, %rd29952, 63;
	and.b64  	%rd4250, %rd29951, 4294967295;
	add.s64 	%rd4251, %rd4249, %rd31;
	sub.s64 	%rd29951, %rd4250, %rd4251;
	shr.u64 	%rd4252, %rd29951, 63;
	and.b64  	%rd4253, %rd29950, 4294967295;
	add.s64 	%rd4254, %rd4252, %rd32;
	sub.s64 	%rd29950, %rd4253, %rd4254;
	shr.u64 	%rd4255, %rd29950, 63;
	and.b64  	%rd4256, %rd29949, 4294967295;
	add.s64 	%rd4257, %rd4255, %rd33;
	sub.s64 	%rd29949, %rd4256, %rd4257;
	shr.u64 	%rd4258, %rd29949, 63;
	and.b64  	%rd4259, %rd29948, 4294967295;
	add.s64 	%rd4260, %rd4258, %rd34;
	sub.s64 	%rd29948, %rd4259, %rd4260;
	shr.u64 	%rd4261, %rd29948, 63;
	and.b64  	%rd4262, %rd29947, 4294967295;
	add.s64 	%rd4263, %rd4261, %rd35;
	sub.s64 	%rd29947, %rd4262, %rd4263;
	shr.u64 	%rd4264, %rd29947, 63;
	and.b64  	%rd4265, %rd29946, 4294967295;
	add.s64 	%rd4266, %rd4264, %rd36;
	sub.s64 	%rd29946, %rd4265, %rd4266;
	shr.u64 	%rd4267, %rd29946, 63;
	cvt.u32.u64 	%r1726, %rd4267;
	add.s32 	%r1727, %r17, %r1726;
	sub.s32 	%r4289, %r4289, %r1727;
$L__BB0_77:
	cvt.u64.u32 	%rd4268, %r4481;
	and.b64  	%rd79, %rd29952, 4294967295;
	mul.lo.s64 	%rd4269, %rd79, %rd4268;
	cvt.u32.u64 	%r1728, %rd4269;
	shr.u64 	%rd4270, %rd4269, 32;
	and.b64  	%rd80, %rd29951, 4294967295;
	mad.lo.s64 	%rd4271, %rd80, %rd4268, %rd4270;
	shr.u64 	%rd4272, %rd4271, 32;
	and.b64  	%rd81, %rd29950, 4294967295;
	mad.lo.s64 	%rd4273, %rd81, %rd4268, %rd4272;
	shr.u64 	%rd4274, %rd4273, 32;
	and.b64  	%rd82, %rd29949, 4294967295;
	mad.lo.s64 	%rd4275, %rd82, %rd4268, %rd4274;
	shr.u64 	%rd4276, %rd4275, 32;
	and.b64  	%rd83, %rd29948, 4294967295;
	mad.lo.s64 	%rd4277, %rd83, %rd4268, %rd4276;
	shr.u64 	%rd4278, %rd4277, 32;
	and.b64  	%rd84, %rd29947, 4294967295;
	mad.lo.s64 	%rd4279, %rd84, %rd4268, %rd4278;
	shr.u64 	%rd4280, %rd4279, 32;
	and.b64  	%rd85, %rd29946, 4294967295;
	mad.lo.s64 	%rd4281, %rd85, %rd4268, %rd4280;
	shr.u64 	%rd4282, %rd4281, 32;
	mul.wide.u32 	%rd4283, %r4289, %r4481;
	add.s64 	%rd4284, %rd4282, %rd4283;
	shr.u64 	%rd4285, %rd4284, 32;
	cvt.u64.u32 	%rd4286, %r4480;
	and.b64  	%rd4287, %rd4271, 4294967295;
	mad.lo.s64 	%rd4288, %rd79, %rd4286, %rd4287;
	shr.u64 	%rd4289, %rd4288, 32;
	and.b64  	%rd4290, %rd4273, 4294967295;
	add.s64 	%rd4291, %rd4289, %rd4290;
	mad.lo.s64 	%rd4292, %rd80, %rd4286, %rd4291;
	shr.u64 	%rd4293, %rd4292, 32;
	and.b64  	%rd4294, %rd4275, 4294967295;
	add.s64 	%rd4295, %rd4293, %rd4294;
	mad.lo.s64 	%rd4296, %rd81, %rd4286, %rd4295;
	shr.u64 	%rd4297, %rd4296, 32;
	and.b64  	%rd4298, %rd4277, 4294967295;
	add.s64 	%rd4299, %rd4297, %rd4298;
	mad.lo.s64 	%rd4300, %rd82, %rd4286, %rd4299;
	shr.u64 	%rd4301, %rd4300, 32;
	and.b64  	%rd4302, %rd4279, 4294967295;
	add.s64 	%rd4303, %rd4301, %rd4302;
	mad.lo.s64 	%rd4304, %rd83, %rd4286, %rd4303;
	shr.u64 	%rd4305, %rd4304, 32;
	and.b64  	%rd4306, %rd4281, 4294967295;
	add.s64 	%rd4307, %rd4305, %rd4306;
	mad.lo.s64 	%rd4308, %rd84, %rd4286, %rd4307;
	shr.u64 	%rd4309, %rd4308, 32;
	and.b64  	%rd4310, %rd4284, 4294967295;
	add.s64 	%rd4311, %rd4309, %rd4310;
	mad.lo.s64 	%rd4312, %rd85, %rd4286, %rd4311;
	shr.u64 	%rd4313, %rd4312, 32;
	mul.wide.u32 	%rd4314, %r4289, %r4480;
	add.s64 	%rd4315, %rd4313, %rd4285;
	add.s64 	%rd4316, %rd4315, %rd4314;
	shr.u64 	%rd4317, %rd4316, 32;
	cvt.u64.u32 	%rd4318, %r4479;
	and.b64  	%rd4319, %rd4292, 4294967295;
	mad.lo.s64 	%rd4320, %rd79, %rd4318, %rd4319;
	shr.u64 	%rd4321, %rd4320, 32;
	and.b64  	%rd4322, %rd4296, 4294967295;
	add.s64 	%rd4323, %rd4321, %rd4322;
	mad.lo.s64 	%rd4324, %rd80, %rd4318, %rd4323;
	shr.u64 	%rd4325, %rd4324, 32;
	and.b64  	%rd4326, %rd4300, 4294967295;
	add.s64 	%rd4327, %rd4325, %rd4326;
	mad.lo.s64 	%rd4328, %rd81, %rd4318, %rd4327;
	shr.u64 	%rd4329, %rd4328, 32;
	and.b64  	%rd4330, %rd4304, 4294967295;
	add.s64 	%rd4331, %rd4329, %rd4330;
	mad.lo.s64 	%rd4332, %rd82, %rd4318, %rd4331;
	shr.u64 	%rd4333, %rd4332, 32;
	and.b64  	%rd4334, %rd4308, 4294967295;
	add.s64 	%rd4335, %rd4333, %rd4334;
	mad.lo.s64 	%rd4336, %rd83, %rd4318, %rd4335;
	shr.u64 	%rd4337, %rd4336, 32;
	and.b64  	%rd4338, %rd4312, 4294967295;
	add.s64 	%rd4339, %rd4337, %rd4338;
	mad.lo.s64 	%rd4340, %rd84, %rd4318, %rd4339;
	shr.u64 	%rd4341, %rd4340, 32;
	and.b64  	%rd4342, %rd4316, 4294967295;
	add.s64 	%rd4343, %rd4341, %rd4342;
	mad.lo.s64 	%rd4344, %rd85, %rd4318, %rd4343;
	shr.u64 	%rd4345, %rd4344, 32;
	mul.wide.u32 	%rd4346, %r4289, %r4479;
	add.s64 	%rd4347, %rd4345, %rd4317;
	add.s64 	%rd4348, %rd4347, %rd4346;
	shr.u64 	%rd4349, %rd4348, 32;
	cvt.u64.u32 	%rd4350, %r4478;
	and.b64  	%rd4351, %rd4324, 4294967295;
	mad.lo.s64 	%rd4352, %rd79, %rd4350, %rd4351;
	shr.u64 	%rd4353, %rd4352, 32;
	and.b64  	%rd4354, %rd4328, 4294967295;
	add.s64 	%rd4355, %rd4353, %rd4354;
	mad.lo.s64 	%rd4356, %rd80, %rd4350, %rd4355;
	shr.u64 	%rd4357, %rd4356, 32;
	and.b64  	%rd4358, %rd4332, 4294967295;
	add.s64 	%rd4359, %rd4357, %rd4358;
	mad.lo.s64 	%rd4360, %rd81, %rd4350, %rd4359;
	shr.u64 	%rd4361, %rd4360, 32;
	and.b64  	%rd4362, %rd4336, 4294967295;
	add.s64 	%rd4363, %rd4361, %rd4362;
	mad.lo.s64 	%rd4364, %rd82, %rd4350, %rd4363;
	shr.u64 	%rd4365, %rd4364, 32;
	and.b64  	%rd4366, %rd4340, 4294967295;
	add.s64 	%rd4367, %rd4365, %rd4366;
	mad.lo.s64 	%rd4368, %rd83, %rd4350, %rd4367;
	shr.u64 	%rd4369, %rd4368, 32;
	and.b64  	%rd4370, %rd4344, 4294967295;
	add.s64 	%rd4371, %rd4369, %rd4370;
	mad.lo.s64 	%rd4372, %rd84, %rd4350, %rd4371;
	shr.u64 	%rd4373, %rd4372, 32;
	and.b64  	%rd4374, %rd4348, 4294967295;
	add.s64 	%rd4375, %rd4373, %rd4374;
	mad.lo.s64 	%rd4376, %rd85, %rd4350, %rd4375;
	shr.u64 	%rd4377, %rd4376, 32;
	mul.wide.u32 	%rd4378, %r4289, %r4478;
	add.s64 	%rd4379, %rd4377, %rd4349;
	add.s64 	%rd4380, %rd4379, %rd4378;
	shr.u64 	%rd4381, %rd4380, 32;
	cvt.u64.u32 	%rd4382, %r4477;
	and.b64  	%rd4383, %rd4356, 4294967295;
	mad.lo.s64 	%rd4384, %rd79, %rd4382, %rd4383;
	shr.u64 	%rd4385, %rd4384, 32;
	and.b64  	%rd4386, %rd4360, 4294967295;
	add.s64 	%rd4387, %rd4385, %rd4386;
	mad.lo.s64 	%rd4388, %rd80, %rd4382, %rd4387;
	shr.u64 	%rd4389, %rd4388, 32;
	and.b64  	%rd4390, %rd4364, 4294967295;
	add.s64 	%rd4391, %rd4389, %rd4390;
	mad.lo.s64 	%rd4392, %rd81, %rd4382, %rd4391;
	shr.u64 	%rd4393, %rd4392, 32;
	and.b64  	%rd4394, %rd4368, 4294967295;
	add.s64 	%rd4395, %rd4393, %rd4394;
	mad.lo.s64 	%rd4396, %rd82, %rd4382, %rd4395;
	shr.u64 	%rd4397, %rd4396, 32;
	and.b64  	%rd4398, %rd4372, 4294967295;
	add.s64 	%rd4399, %rd4397, %rd4398;
	mad.lo.s64 	%rd4400, %rd83, %rd4382, %rd4399;
	shr.u64 	%rd4401, %rd4400, 32;
	and.b64  	%rd4402, %rd4376, 4294967295;
	add.s64 	%rd4403, %rd4401, %rd4402;
	mad.lo.s64 	%rd4404, %rd84, %rd4382, %rd4403;
	shr.u64 	%rd4405, %rd4404, 32;
	and.b64  	%rd4406, %rd4380, 4294967295;
	add.s64 	%rd4407, %rd4405, %rd4406;
	mad.lo.s64 	%rd4408, %rd85, %rd4382, %rd4407;
	shr.u64 	%rd4409, %rd4408, 32;
	mul.wide.u32 	%rd4410, %r4289, %r4477;
	add.s64 	%rd4411, %rd4409, %rd4381;
	add.s64 	%rd4412, %rd4411, %rd4410;
	shr.u64 	%rd4413, %rd4412, 32;
	cvt.u64.u32 	%rd4414, %r4476;
	and.b64  	%rd4415, %rd4388, 4294967295;
	mad.lo.s64 	%rd4416, %rd79, %rd4414, %rd4415;
	shr.u64 	%rd4417, %rd4416, 32;
	and.b64  	%rd4418, %rd4392, 4294967295;
	add.s64 	%rd4419, %rd4417, %rd4418;
	mad.lo.s64 	%rd4420, %rd80, %rd4414, %rd4419;
	shr.u64 	%rd4421, %rd4420, 32;
	and.b64  	%rd4422, %rd4396, 4294967295;
	add.s64 	%rd4423, %rd4421, %rd4422;
	mad.lo.s64 	%rd4424, %rd81, %rd4414, %rd4423;
	shr.u64 	%rd4425, %rd4424, 32;
	and.b64  	%rd4426, %rd4400, 4294967295;
	add.s64 	%rd4427, %rd4425, %rd4426;
	mad.lo.s64 	%rd4428, %rd82, %rd4414, %rd4427;
	shr.u64 	%rd4429, %rd4428, 32;
	and.b64  	%rd4430, %rd4404, 4294967295;
	add.s64 	%rd4431, %rd4429, %rd4430;
	mad.lo.s64 	%rd4432, %rd83, %rd4414, %rd4431;
	shr.u64 	%rd4433, %rd4432, 32;
	and.b64  	%rd4434, %rd4408, 4294967295;
	add.s64 	%rd4435, %rd4433, %rd4434;
	mad.lo.s64 	%rd4436, %rd84, %rd4414, %rd4435;
	shr.u64 	%rd4437, %rd4436, 32;
	and.b64  	%rd4438, %rd4412, 4294967295;
	add.s64 	%rd4439, %rd4437, %rd4438;
	mad.lo.s64 	%rd4440, %rd85, %rd4414, %rd4439;
	shr.u64 	%rd4441, %rd4440, 32;
	mul.wide.u32 	%rd4442, %r4289, %r4476;
	add.s64 	%rd4443, %rd4441, %rd4413;
	add.s64 	%rd4444, %rd4443, %rd4442;
	shr.u64 	%rd4445, %rd4444, 32;
	cvt.u64.u32 	%rd4446, %r4475;
	and.b64  	%rd4447, %rd4420, 4294967295;
	mad.lo.s64 	%rd4448, %rd79, %rd4446, %rd4447;
	shr.u64 	%rd4449, %rd4448, 32;
	and.b64  	%rd4450, %rd4424, 4294967295;
	add.s64 	%rd4451, %rd4449, %rd4450;
	mad.lo.s64 	%rd4452, %rd80, %rd4446, %rd4451;
	shr.u64 	%rd4453, %rd4452, 32;
	and.b64  	%rd4454, %rd4428, 4294967295;
	add.s64 	%rd4455, %rd4453, %rd4454;
	mad.lo.s64 	%rd4456, %rd81, %rd4446, %rd4455;
	shr.u64 	%rd4457, %rd4456, 32;
	and.b64  	%rd4458, %rd4432, 4294967295;
	add.s64 	%rd4459, %rd4457, %rd4458;
	mad.lo.s64 	%rd4460, %rd82, %rd4446, %rd4459;
	shr.u64 	%rd4461, %rd4460, 32;
	and.b64  	%rd4462, %rd4436, 4294967295;
	add.s64 	%rd4463, %rd4461, %rd4462;
	mad.lo.s64 	%rd4464, %rd83, %rd4446, %rd4463;
	shr.u64 	%rd4465, %rd4464, 32;
	and.b64  	%rd4466, %rd4440, 4294967295;
	add.s64 	%rd4467, %rd4465, %rd4466;
	mad.lo.s64 	%rd4468, %rd84, %rd4446, %rd4467;
	shr.u64 	%rd4469, %rd4468, 32;
	and.b64  	%rd4470, %rd4444, 4294967295;
	add.s64 	%rd4471, %rd4469, %rd4470;
	mad.lo.s64 	%rd4472, %rd85, %rd4446, %rd4471;
	shr.u64 	%rd4473, %rd4472, 32;
	mul.wide.u32 	%rd4474, %r4289, %r4475;
	add.s64 	%rd4475, %rd4473, %rd4445;
	add.s64 	%rd4476, %rd4475, %rd4474;
	shr.u64 	%rd4477, %rd4476, 32;
	cvt.u64.u32 	%rd4478, %r4474;
	and.b64  	%rd4479, %rd4452, 4294967295;
	mad.lo.s64 	%rd4480, %rd79, %rd4478, %rd4479;
	shr.u64 	%rd4481, %rd4480, 32;
	and.b64  	%rd4482, %rd4456, 4294967295;
	add.s64 	%rd4483, %rd4481, %rd4482;
	mad.lo.s64 	%rd4484, %rd80, %rd4478, %rd4483;
	shr.u64 	%rd4485, %rd4484, 32;
	and.b64  	%rd4486, %rd4460, 4294967295;
	add.s64 	%rd4487, %rd4485, %rd4486;
	mad.lo.s64 	%rd4488, %rd81, %rd4478, %rd4487;
	shr.u64 	%rd4489, %rd4488, 32;
	and.b64  	%rd4490, %rd4464, 4294967295;
	add.s64 	%rd4491, %rd4489, %rd4490;
	mad.lo.s64 	%rd4492, %rd82, %rd4478, %rd4491;
	shr.u64 	%rd4493, %rd4492, 32;
	and.b64  	%rd4494, %rd4468, 4294967295;
	add.s64 	%rd4495, %rd4493, %rd4494;
	mad.lo.s64 	%rd4496, %rd83, %rd4478, %rd4495;
	shr.u64 	%rd4497, %rd4496, 32;
	and.b64  	%rd4498, %rd4472, 4294967295;
	add.s64 	%rd4499, %rd4497, %rd4498;
	mad.lo.s64 	%rd4500, %rd84, %rd4478, %rd4499;
	shr.u64 	%rd4501, %rd4500, 32;
	and.b64  	%rd4502, %rd4476, 4294967295;
	add.s64 	%rd4503, %rd4501, %rd4502;
	mad.lo.s64 	%rd4504, %rd85, %rd4478, %rd4503;
	shr.u64 	%rd4505, %rd4504, 32;
	mul.wide.u32 	%rd4506, %r4289, %r4474;
	add.s64 	%rd4507, %rd4505, %rd4477;
	add.s64 	%rd4508, %rd4507, %rd4506;
	{ .reg .b32 tmp; mov.b64 {tmp, %r1729}, %rd4508; }
	mul.lo.s32 	%r1730, %r9, %r1728;
	cvt.u64.u32 	%rd4509, %r1730;
	and.b64  	%rd4510, %rd4269, 4294967295;
	mad.lo.s64 	%rd4511, %rd30, %rd4509, %rd4510;
	shr.u64 	%rd4512, %rd4511, 32;
	and.b64  	%rd4513, %rd4288, 4294967295;
	add.s64 	%rd4514, %rd4512, %rd4513;
	mad.lo.s64 	%rd4515, %rd31, %rd4509, %rd4514;
	cvt.u32.u64 	%r1731, %rd4515;
	shr.u64 	%rd4516, %rd4515, 32;
	and.b64  	%rd4517, %rd4320, 4294967295;
	add.s64 	%rd4518, %rd4516, %rd4517;
	mad.lo.s64 	%rd4519, %rd32, %rd4509, %rd4518;
	shr.u64 	%rd4520, %rd4519, 32;
	and.b64  	%rd4521, %rd4352, 4294967295;
	add.s64 	%rd4522, %rd4520, %rd4521;
	mad.lo.s64 	%rd4523, %rd33, %rd4509, %rd4522;
	shr.u64 	%rd4524, %rd4523, 32;
	and.b64  	%rd4525, %rd4384, 4294967295;
	add.s64 	%rd4526, %rd4524, %rd4525;
	mad.lo.s64 	%rd4527, %rd34, %rd4509, %rd4526;
	shr.u64 	%rd4528, %rd4527, 32;
	and.b64  	%rd4529, %rd4416, 4294967295;
	add.s64 	%rd4530, %rd4528, %rd4529;
	mad.lo.s64 	%rd4531, %rd35, %rd4509, %rd4530;
	shr.u64 	%rd4532, %rd4531, 32;
	and.b64  	%rd4533, %rd4448, 4294967295;
	add.s64 	%rd4534, %rd4532, %rd4533;
	mad.lo.s64 	%rd4535, %rd36, %rd4509, %rd4534;
	shr.u64 	%rd4536, %rd4535, 32;
	mul.wide.u32 	%rd4537, %r17, %r1730;
	and.b64  	%rd4538, %rd4480, 4294967295;
	add.s64 	%rd4539, %rd4536, %rd4538;
	add.s64 	%rd4540, %rd4539, %rd4537;
	shr.u64 	%rd4541, %rd4540, 32;
	and.b64  	%rd4542, %rd4484, 4294967295;
	add.s64 	%rd4543, %rd4541, %rd4542;
	shr.u64 	%rd4544, %rd4543, 32;
	and.b64  	%rd4545, %rd4488, 4294967295;
	add.s64 	%rd4546, %rd4544, %rd4545;
	shr.u64 	%rd4547, %rd4546, 32;
	and.b64  	%rd4548, %rd4492, 4294967295;
	add.s64 	%rd4549, %rd4547, %rd4548;
	shr.u64 	%rd4550, %rd4549, 32;
	and.b64  	%rd4551, %rd4496, 4294967295;
	add.s64 	%rd4552, %rd4550, %rd4551;
	shr.u64 	%rd4553, %rd4552, 32;
	and.b64  	%rd4554, %rd4500, 4294967295;
	add.s64 	%rd4555, %rd4553, %rd4554;
	shr.u64 	%rd4556, %rd4555, 32;
	and.b64  	%rd4557, %rd4504, 4294967295;
	add.s64 	%rd4558, %rd4556, %rd4557;
	shr.u64 	%rd4559, %rd4558, 32;
	and.b64  	%rd4560, %rd4508, 4294967295;
	add.s64 	%rd4561, %rd4559, %rd4560;
	{ .reg .b32 tmp; mov.b64 {tmp, %r1732}, %rd4561; }
	add.s32 	%r1733, %r1729, %r1732;
	mul.lo.s32 	%r1734, %r9, %r1731;
	cvt.u64.u32 	%rd4562, %r1734;
	and.b64  	%rd4563, %rd4515, 4294967295;
	mad.lo.s64 	%rd4564, %rd30, %rd4562, %rd4563;
	shr.u64 	%rd4565, %rd4564, 32;
	and.b64  	%rd4566, %rd4519, 4294967295;
	add.s64 	%rd4567, %rd4565, %rd4566;
	mad.lo.s64 	%rd4568, %rd31, %rd4562, %rd4567;
	cvt.u32.u64 	%r1735, %rd4568;
	shr.u64 	%rd4569, %rd4568, 32;
	and.b64  	%rd4570, %rd4523, 4294967295;
	add.s64 	%rd4571, %rd4569, %rd4570;
	mad.lo.s64 	%rd4572, %rd32, %rd4562, %rd4571;
	shr.u64 	%rd4573, %rd4572, 32;
	and.b64  	%rd4574, %rd4527, 4294967295;
	add.s64 	%rd4575, %rd4573, %rd4574;
	mad.lo.s64 	%rd4576, %rd33, %rd4562, %rd4575;
	shr.u64 	%rd4577, %rd4576, 32;
	and.b64  	%rd4578, %rd4531, 4294967295;
	add.s64 	%rd4579, %rd4577, %rd4578;
	mad.lo.s64 	%rd4580, %rd34, %rd4562, %rd4579;
	shr.u64 	%rd4581, %rd4580, 32;
	and.b64  	%rd4582, %rd4535, 4294967295;
	add.s64 	%rd4583, %rd4581, %rd4582;
	mad.lo.s64 	%rd4584, %rd35, %rd4562, %rd4583;
	shr.u64 	%rd4585, %rd4584, 32;
	and.b64  	%rd4586, %rd4540, 4294967295;
	add.s64 	%rd4587, %rd4585, %rd4586;
	mad.lo.s64 	%rd4588, %rd36, %rd4562, %rd4587;
	shr.u64 	%rd4589, %rd4588, 32;
	mul.wide.u32 	%rd4590, %r17, %r1734;
	and.b64  	%rd4591, %rd4543, 4294967295;
	add.s64 	%rd4592, %rd4589, %rd4591;
	add.s64 	%rd4593, %rd4592, %rd4590;
	shr.u64 	%rd4594, %rd4593, 32;
	and.b64  	%rd4595, %rd4546, 4294967295;
	add.s64 	%rd4596, %rd4594, %rd4595;
	shr.u64 	%rd4597, %rd4596, 32;
	and.b64  	%rd4598, %rd4549, 4294967295;
	add.s64 	%rd4599, %rd4597, %rd4598;
	shr.u64 	%rd4600, %rd4599, 32;
	and.b64  	%rd4601, %rd4552, 4294967295;
	add.s64 	%rd4602, %rd4600, %rd4601;
	shr.u64 	%rd4603, %rd4602, 32;
	and.b64  	%rd4604, %rd4555, 4294967295;
	add.s64 	%rd4605, %rd4603, %rd4604;
	shr.u64 	%rd4606, %rd4605, 32;
	and.b64  	%rd4607, %rd4558, 4294967295;
	add.s64 	%rd4608, %rd4606, %rd4607;
	shr.u64 	%rd4609, %rd4608, 32;
	and.b64  	%rd4610, %rd4561, 4294967295;
	add.s64 	%rd4611, %rd4609, %rd4610;
	{ .reg .b32 tmp; mov.b64 {tmp, %r1736}, %rd4611; }
	add.s32 	%r1737, %r1733, %r1736;
	mul.lo.s32 	%r1738, %r9, %r1735;
	cvt.u64.u32 	%rd4612, %r1738;
	and.b64  	%rd4613, %rd4568, 4294967295;
	mad.lo.s64 	%rd4614, %rd30, %rd4612, %rd4613;
	shr.u64 	%rd4615, %rd4614, 32;
	and.b64  	%rd4616, %rd4572, 4294967295;
	add.s64 	%rd4617, %rd4615, %rd4616;
	mad.lo.s64 	%rd4618, %rd31, %rd4612, %rd4617;
	cvt.u32.u64 	%r1739, %rd4618;
	shr.u64 	%rd4619, %rd4618, 32;
	and.b64  	%rd4620, %rd4576, 4294967295;
	add.s64 	%rd4621, %rd4619, %rd4620;
	mad.lo.s64 	%rd4622, %rd32, %rd4612, %rd4621;
	shr.u64 	%rd4623, %rd4622, 32;
	and.b64  	%rd4624, %rd4580, 4294967295;
	add.s64 	%rd4625, %rd4623, %rd4624;
	mad.lo.s64 	%rd4626, %rd33, %rd4612, %rd4625;
	shr.u64 	%rd4627, %rd4626, 32;
	and.b64  	%rd4628, %rd4584, 4294967295;
	add.s64 	%rd4629, %rd4627, %rd4628;
	mad.lo.s64 	%rd4630, %rd34, %rd4612, %rd4629;
	shr.u64 	%rd4631, %rd4630, 32;
	and.b64  	%rd4632, %rd4588, 4294967295;
	add.s64 	%rd4633, %rd4631, %rd4632;
	mad.lo.s64 	%rd4634, %rd35, %rd4612, %rd4633;
	shr.u64 	%rd4635, %rd4634, 32;
	and.b64  	%rd4636, %rd4593, 4294967295;
	add.s64 	%rd4637, %rd4635, %rd4636;
	mad.lo.s64 	%rd4638, %rd36, %rd4612, %rd4637;
	shr.u64 	%rd4639, %rd4638, 32;
	mul.wide.u32 	%rd4640, %r17, %r1738;
	and.b64  	%rd4641, %rd4596, 4294967295;
	add.s64 	%rd4642, %rd4639, %rd4641;
	add.s64 	%rd4643, %rd4642, %rd4640;
	shr.u64 	%rd4644, %rd4643, 32;
	and.b64  	%rd4645, %rd4599, 4294967295;
	add.s64 	%rd4646, %rd4644, %rd4645;
	shr.u64 	%rd4647, %rd4646, 32;
	and.b64  	%rd4648, %rd4602, 4294967295;
	add.s64 	%rd4649, %rd4647, %rd4648;
	shr.u64 	%rd4650, %rd4649, 32;
	and.b64  	%rd4651, %rd4605, 4294967295;
	add.s64 	%rd4652, %rd4650, %rd4651;
	shr.u64 	%rd4653, %rd4652, 32;
	and.b64  	%rd4654, %rd4608, 4294967295;
	add.s64 	%rd4655, %rd4653, %rd4654;
	shr.u64 	%rd4656, %rd4655, 32;
	and.b64  	%rd4657, %rd4611, 4294967295;
	add.s64 	%rd4658, %rd4656, %rd4657;
	{ .reg .b32 tmp; mov.b64 {tmp, %r1740}, %rd4658; }
	add.s32 	%r1741, %r1737, %r1740;
	mul.lo.s32 	%r1742, %r9, %r1739;
	cvt.u64.u32 	%rd4659, %r1742;
	and.b64  	%rd4660, %rd4618, 4294967295;
	mad.lo.s64 	%rd4661, %rd30, %rd4659, %rd4660;
	shr.u64 	%rd4662, %rd4661, 32;
	and.b64  	%rd4663, %rd4622, 4294967295;
	add.s64 	%rd4664, %rd4662, %rd4663;
	mad.lo.s64 	%rd4665, %rd31, %rd4659, %rd4664;
	cvt.u32.u64 	%r1743, %rd4665;
	shr.u64 	%rd4666, %rd4665, 32;
	and.b64  	%rd4667, %rd4626, 4294967295;
	add.s64 	%rd4668, %rd4666, %rd4667;
	mad.lo.s64 	%rd4669, %rd32, %rd4659, %rd4668;
	shr.u64 	%rd4670, %rd4669, 32;
	and.b64  	%rd4671, %rd4630, 4294967295;
	add.s64 	%rd4672, %rd4670, %rd4671;
	mad.lo.s64 	%rd4673, %rd33, %rd4659, %rd4672;
	shr.u64 	%rd4674, %rd4673, 32;
	and.b64  	%rd4675, %rd4634, 4294967295;
	add.s64 	%rd4676, %rd4674, %rd4675;
	mad.lo.s64 	%rd4677, %rd34, %rd4659, %rd4676;
	shr.u64 	%rd4678, %rd4677, 32;
	and.b64  	%rd4679, %rd4638, 4294967295;
	add.s64 	%rd4680, %rd4678, %rd4679;
	mad.lo.s64 	%rd4681, %rd35, %rd4659, %rd4680;
	shr.u64 	%rd4682, %rd4681, 32;
	and.b64  	%rd4683, %rd4643, 4294967295;
	add.s64 	%rd4684, %rd4682, %rd4683;
	mad.lo.s64 	%rd4685, %rd36, %rd4659, %rd4684;
	shr.u64 	%rd4686, %rd4685, 32;
	mul.wide.u32 	%rd4687, %r17, %r1742;
	and.b64  	%rd4688, %rd4646, 4294967295;
	add.s64 	%rd4689, %rd4686, %rd4688;
	add.s64 	%rd4690, %rd4689, %rd4687;
	shr.u64 	%rd4691, %rd4690, 32;
	and.b64  	%rd4692, %rd4649, 4294967295;
	add.s64 	%rd4693, %rd4691, %rd4692;
	shr.u64 	%rd4694, %rd4693, 32;
	and.b64  	%rd4695, %rd4652, 4294967295;
	add.s64 	%rd4696, %rd4694, %rd4695;
	shr.u64 	%rd4697, %rd4696, 32;
	and.b64  	%rd4698, %rd4655, 4294967295;
	add.s64 	%rd4699, %rd4697, %rd4698;
	shr.u64 	%rd4700, %rd4699, 32;
	and.b64  	%rd4701, %rd4658, 4294967295;
	add.s64 	%rd4702, %rd4700, %rd4701;
	{ .reg .b32 tmp; mov.b64 {tmp, %r1744}, %rd4702; }
	add.s32 	%r1745, %r1741, %r1744;
	mul.lo.s32 	%r1746, %r9, %r1743;
	cvt.u64.u32 	%rd4703, %r1746;
	and.b64  	%rd4704, %rd4665, 4294967295;
	mad.lo.s64 	%rd4705, %rd30, %rd4703, %rd4704;
	shr.u64 	%rd4706, %rd4705, 32;
	and.b64  	%rd4707, %rd4669, 4294967295;
	add.s64 	%rd4708, %rd4706, %rd4707;
	mad.lo.s64 	%rd4709, %rd31, %rd4703, %rd4708;
	cvt.u32.u64 	%r1747, %rd4709;
	shr.u64 	%rd4710, %rd4709, 32;
	and.b64  	%rd4711, %rd4673, 4294967295;
	add.s64 	%rd4712, %rd4710, %rd4711;
	mad.lo.s64 	%rd4713, %rd32, %rd4703, %rd4712;
	shr.u64 	%rd4714, %rd4713, 32;
	and.b64  	%rd4715, %rd4677, 4294967295;
	add.s64 	%rd4716, %rd4714, %rd4715;
	mad.lo.s64 	%rd4717, %rd33, %rd4703, %rd4716;
	shr.u64 	%rd4718, %rd4717, 32;
	and.b64  	%rd4719, %rd4681, 4294967295;
	add.s64 	%rd4720, %rd4718, %rd4719;
	mad.lo.s64 	%rd4721, %rd34, %rd4703, %rd4720;
	shr.u64 	%rd4722, %rd4721, 32;
	and.b64  	%rd4723, %rd4685, 4294967295;
	add.s64 	%rd4724, %rd4722, %rd4723;
	mad.lo.s64 	%rd4725, %rd35, %rd4703, %rd4724;
	shr.u64 	%rd4726, %rd4725, 32;
	and.b64  	%rd4727, %rd4690, 4294967295;
	add.s64 	%rd4728, %rd4726, %rd4727;
	mad.lo.s64 	%rd4729, %rd36, %rd4703, %rd4728;
	shr.u64 	%rd4730, %rd4729, 32;
	mul.wide.u32 	%rd4731, %r17, %r1746;
	and.b64  	%rd4732, %rd4693, 4294967295;
	add.s64 	%rd4733, %rd4730, %rd4732;
	add.s64 	%rd4734, %rd4733, %rd4731;
	shr.u64 	%rd4735, %rd4734, 32;
	and.b64  	%rd4736, %rd4696, 4294967295;
	add.s64 	%rd4737, %rd4735, %rd4736;
	shr.u64 	%rd4738, %rd4737, 32;
	and.b64  	%rd4739, %rd4699, 4294967295;
	add.s64 	%rd4740, %rd4738, %rd4739;
	shr.u64 	%rd4741, %rd4740, 32;
	and.b64  	%rd4742, %rd4702, 4294967295;
	add.s64 	%rd4743, %rd4741, %rd4742;
	{ .reg .b32 tmp; mov.b64 {tmp, %r1748}, %rd4743; }
	add.s32 	%r1749, %r1745, %r1748;
	mul.lo.s32 	%r1750, %r9, %r1747;
	cvt.u64.u32 	%rd4744, %r1750;
	and.b64  	%rd4745, %rd4709, 4294967295;
	mad.lo.s64 	%rd4746, %rd30, %rd4744, %rd4745;
	shr.u64 	%rd4747, %rd4746, 32;
	and.b64  	%rd4748, %rd4713, 4294967295;
	add.s64 	%rd4749, %rd4747, %rd4748;
	mad.lo.s64 	%rd4750, %rd31, %rd4744, %rd4749;
	cvt.u32.u64 	%r1751, %rd4750;
	shr.u64 	%rd4751, %rd4750, 32;
	and.b64  	%rd4752, %rd4717, 4294967295;
	add.s64 	%rd4753, %rd4751, %rd4752;
	mad.lo.s64 	%rd4754, %rd32, %rd4744, %rd4753;
	shr.u64 	%rd4755, %rd4754, 32;
	and.b64  	%rd4756, %rd4721, 4294967295;
	add.s64 	%rd4757, %rd4755, %rd4756;
	mad.lo.s64 	%rd4758, %rd33, %rd4744, %rd4757;
	shr.u64 	%rd4759, %rd4758, 32;
	and.b64  	%rd4760, %rd4725, 4294967295;
	add.s64 	%rd4761, %rd4759, %rd4760;
	mad.lo.s64 	%rd4762, %rd34, %rd4744, %rd4761;
	shr.u64 	%rd4763, %rd4762, 32;
	and.b64  	%rd4764, %rd4729, 4294967295;
	add.s64 	%rd4765, %rd4763, %rd4764;
	mad.lo.s64 	%rd4766, %rd35, %rd4744, %rd4765;
	shr.u64 	%rd4767, %rd4766, 32;
	and.b64  	%rd4768, %rd4734, 4294967295;
	add.s64 	%rd4769, %rd4767, %rd4768;
	mad.lo.s64 	%rd4770, %rd36, %rd4744, %rd4769;
	shr.u64 	%rd4771, %rd4770, 32;
	mul.wide.u32 	%rd4772, %r17, %r1750;
	and.b64  	%rd4773, %rd4737, 4294967295;
	add.s64 	%rd4774, %rd4771, %rd4773;
	add.s64 	%rd4775, %rd4774, %rd4772;
	shr.u64 	%rd4776, %rd4775, 32;
	and.b64  	%rd4777, %rd4740, 4294967295;
	add.s64 	%rd4778, %rd4776, %rd4777;
	shr.u64 	%rd4779, %rd4778, 32;
	and.b64  	%rd4780, %rd4743, 4294967295;
	add.s64 	%rd4781, %rd4779, %rd4780;
	{ .reg .b32 tmp; mov.b64 {tmp, %r1752}, %rd4781; }
	add.s32 	%r1753, %r1749, %r1752;
	mul.lo.s32 	%r1754, %r9, %r1751;
	cvt.u64.u32 	%rd4782, %r1754;
	and.b64  	%rd4783, %rd4750, 4294967295;
	mad.lo.s64 	%rd4784, %rd30, %rd4782, %rd4783;
	shr.u64 	%rd4785, %rd4784, 32;
	and.b64  	%rd4786, %rd4754, 4294967295;
	add.s64 	%rd4787, %rd4785, %rd4786;
	mad.lo.s64 	%rd4788, %rd31, %rd4782, %rd4787;
	cvt.u32.u64 	%r1755, %rd4788;
	shr.u64 	%rd4789, %rd4788, 32;
	and.b64  	%rd4790, %rd4758, 4294967295;
	add.s64 	%rd4791, %rd4789, %rd4790;
	mad.lo.s64 	%rd4792, %rd32, %rd4782, %rd4791;
	shr.u64 	%rd4793, %rd4792, 32;
	and.b64  	%rd4794, %rd4762, 4294967295;
	add.s64 	%rd4795, %rd4793, %rd4794;
	mad.lo.s64 	%rd4796, %rd33, %rd4782, %rd4795;
	shr.u64 	%rd4797, %rd4796, 32;
	and.b64  	%rd4798, %rd4766, 4294967295;
	add.s64 	%rd4799, %rd4797, %rd4798;
	mad.lo.s64 	%rd4800, %rd34, %rd4782, %rd4799;
	shr.u64 	%rd4801, %rd4800, 32;
	and.b64  	%rd4802, %rd4770, 4294967295;
	add.s64 	%rd4803, %rd4801, %rd4802;
	mad.lo.s64 	%rd4804, %rd35, %rd4782, %rd4803;
	shr.u64 	%rd4805, %rd4804, 32;
	and.b64  	%rd4806, %rd4775, 4294967295;
	add.s64 	%rd4807, %rd4805, %rd4806;
	mad.lo.s64 	%rd4808, %rd36, %rd4782, %rd4807;
	shr.u64 	%rd4809, %rd4808, 32;
	mul.wide.u32 	%rd4810, %r17, %r1754;
	and.b64  	%rd4811, %rd4778, 4294967295;
	add.s64 	%rd4812, %rd4809, %rd4811;
	add.s64 	%rd4813, %rd4812, %rd4810;
	shr.u64 	%rd4814, %rd4813, 32;
	and.b64  	%rd4815, %rd4781, 4294967295;
	add.s64 	%rd4816, %rd4814, %rd4815;
	{ .reg .b32 tmp; mov.b64 {tmp, %r1756}, %rd4816; }
	add.s32 	%r1757, %r1753, %r1756;
	mul.lo.s32 	%r1758, %r9, %r1755;
	cvt.u64.u32 	%rd4817, %r1758;
	and.b64  	%rd4818, %rd4788, 4294967295;
	mad.lo.s64 	%rd4819, %rd30, %rd4817, %rd4818;
	shr.u64 	%rd4820, %rd4819, 32;
	and.b64  	%rd4821, %rd4792, 4294967295;
	add.s64 	%rd4822, %rd4820, %rd4821;
	mad.lo.s64 	%rd86, %rd31, %rd4817, %rd4822;
	cvt.u32.u64 	%r4297, %rd86;
	shr.u64 	%rd4823, %rd86, 32;
	and.b64  	%rd4824, %rd4796, 4294967295;
	add.s64 	%rd4825, %rd4823, %rd4824;
	mad.lo.s64 	%rd87, %rd32, %rd4817, %rd4825;
	cvt.u32.u64 	%r4296, %rd87;
	shr.u64 	%rd4826, %rd87, 32;
	and.b64  	%rd4827, %rd4800, 4294967295;
	add.s64 	%rd4828, %rd4826, %rd4827;
	mad.lo.s64 	%rd88, %rd33, %rd4817, %rd4828;
	cvt.u32.u64 	%r4295, %rd88;
	shr.u64 	%rd4829, %rd88, 32;
	and.b64  	%rd4830, %rd4804, 4294967295;
	add.s64 	%rd4831, %rd4829, %rd4830;
	mad.lo.s64 	%rd89, %rd34, %rd4817, %rd4831;
	cvt.u32.u64 	%r4294, %rd89;
	shr.u64 	%rd4832, %rd89, 32;
	and.b64  	%rd4833, %rd4808, 4294967295;
	add.s64 	%rd4834, %rd4832, %rd4833;
	mad.lo.s64 	%rd90, %rd35, %rd4817, %rd4834;
	cvt.u32.u64 	%r4293, %rd90;
	shr.u64 	%rd4835, %rd90, 32;
	and.b64  	%rd4836, %rd4813, 4294967295;
	add.s64 	%rd4837, %rd4835, %rd4836;
	mad.lo.s64 	%rd91, %rd36, %rd4817, %rd4837;
	cvt.u32.u64 	%r4292, %rd91;
	shr.u64 	%rd4838, %rd91, 32;
	mul.wide.u32 	%rd4839, %r17, %r1758;
	and.b64  	%rd4840, %rd4816, 4294967295;
	add.s64 	%rd4841, %rd4838, %rd4840;
	add.s64 	%rd92, %rd4841, %rd4839;
	cvt.u32.u64 	%r4291, %rd92;
	{ .reg .b32 tmp; mov.b64 {tmp, %r1759}, %rd92; }
	add.s32 	%r4290, %r1757, %r1759;
	setp.gt.u32 	%p88, %r4290, %r17;
	@%p88 bra 	$L__BB0_91;
	setp.lt.u32 	%p89, %r4290, %r17;
	@%p89 bra 	$L__BB0_92;
	setp.lt.u32 	%p90, %r16, %r4291;
	@%p90 bra 	$L__BB0_91;
	setp.gt.u32 	%p91, %r16, %r4291;
	@%p91 bra 	$L__BB0_92;
	setp.lt.u32 	%p92, %r15, %r4292;
	@%p92 bra 	$L__BB0_91;
	setp.gt.u32 	%p93, %r15, %r4292;
	@%p93 bra 	$L__BB0_92;
	setp.lt.u32 	%p94, %r14, %r4293;
	@%p94 bra 	$L__BB0_91;
	setp.gt.u32 	%p95, %r14, %r4293;
	@%p95 bra 	$L__BB0_92;
	setp.lt.u32 	%p96, %r13, %r4294;
	@%p96 bra 	$L__BB0_91;
	setp.gt.u32 	%p97, %r13, %r4294;
	@%p97 bra 	$L__BB0_92;
	setp.lt.u32 	%p98, %r12, %r4295;
	@%p98 bra 	$L__BB0_91;
	setp.gt.u32 	%p99, %r12, %r4295;
	@%p99 bra 	$L__BB0_92;
	setp.lt.u32 	%p100, %r11, %r4296;
	@%p100 bra 	$L__BB0_91;
	setp.gt.u32 	%p101, %r11, %r4296;
	setp.gt.u32 	%p102, %r10, %r4297;
	or.pred  	%p103, %p101, %p102;
	@%p103 bra 	$L__BB0_92;
$L__BB0_91:
	and.b64  	%rd4842, %rd86, 4294967295;
	sub.s64 	%rd4843, %rd4842, %rd30;
	shr.u64 	%rd4844, %rd4843, 63;
	cvt.u32.u64 	%r4297, %rd4843;
	and.b64  	%rd4845, %rd87, 4294967295;
	add.s64 	%rd4846, %rd4844, %rd31;
	sub.s64 	%rd4847, %rd4845, %rd4846;
	shr.u64 	%rd4848, %rd4847, 63;
	cvt.u32.u64 	%r4296, %rd4847;
	and.b64  	%rd4849, %rd88, 4294967295;
	add.s64 	%rd4850, %rd4848, %rd32;
	sub.s64 	%rd4851, %rd4849, %rd4850;
	shr.u64 	%rd4852, %rd4851, 63;
	cvt.u32.u64 	%r4295, %rd4851;
	and.b64  	%rd4853, %rd89, 4294967295;
	add.s64 	%rd4854, %rd4852, %rd33;
	sub.s64 	%rd4855, %rd4853, %rd4854;
	shr.u64 	%rd4856, %rd4855, 63;
	cvt.u32.u64 	%r4294, %rd4855;
	and.b64  	%rd4857, %rd90, 4294967295;
	add.s64 	%rd4858, %rd4856, %rd34;
	sub.s64 	%rd4859, %rd4857, %rd4858;
	shr.u64 	%rd4860, %rd4859, 63;
	cvt.u32.u64 	%r4293, %rd4859;
	and.b64  	%rd4861, %rd91, 4294967295;
	add.s64 	%rd4862, %rd4860, %rd35;
	sub.s64 	%rd4863, %rd4861, %rd4862;
	shr.u64 	%rd4864, %rd4863, 63;
	cvt.u32.u64 	%r4292, %rd4863;
	and.b64  	%rd4865, %rd92, 4294967295;
	add.s64 	%rd4866, %rd4864, %rd36;
	sub.s64 	%rd4867, %rd4865, %rd4866;
	shr.u64 	%rd4868, %rd4867, 63;
	cvt.u32.u64 	%r4291, %rd4867;
	cvt.u32.u64 	%r1760, %rd4868;
	add.s32 	%r1761, %r17, %r1760;
	sub.s32 	%r4290, %r4290, %r1761;
$L__BB0_92:
	cvt.u64.u32 	%rd4869, %r137;
	and.b64  	%rd93, %rd29945, 4294967295;
	mul.lo.s64 	%rd4870, %rd93, %rd4869;
	cvt.u32.u64 	%r1762, %rd4870;
	shr.u64 	%rd4871, %rd4870, 32;
	and.b64  	%rd94, %rd29944, 4294967295;
	mad.lo.s64 	%rd4872, %rd94, %rd4869, %rd4871;
	shr.u64 	%rd4873, %rd4872, 32;
	and.b64  	%rd95, %rd29943, 4294967295;
	mad.lo.s64 	%rd4874, %rd95, %rd4869, %rd4873;
	shr.u64 	%rd4875, %rd4874, 32;
	and.b64  	%rd96, %rd29942, 4294967295;
	mad.lo.s64 	%rd4876, %rd96, %rd4869, %rd4875;
	shr.u64 	%rd4877, %rd4876, 32;
	and.b64  	%rd97, %rd29941, 4294967295;
	mad.lo.s64 	%rd4878, %rd97, %rd4869, %rd4877;
	shr.u64 	%rd4879, %rd4878, 32;
	and.b64  	%rd98, %rd29940, 4294967295;
	mad.lo.s64 	%rd4880, %rd98, %rd4869, %rd4879;
	shr.u64 	%rd4881, %rd4880, 32;
	and.b64  	%rd99, %rd29939, 4294967295;
	mad.lo.s64 	%rd4882, %rd99, %rd4869, %rd4881;
	shr.u64 	%rd4883, %rd4882, 32;
	mul.wide.u32 	%rd4884, %r4288, %r137;
	add.s64 	%rd4885, %rd4883, %rd4884;
	shr.u64 	%rd4886, %rd4885, 32;
	cvt.u64.u32 	%rd4887, %r136;
	and.b64  	%rd4888, %rd4872, 4294967295;
	mad.lo.s64 	%rd4889, %rd93, %rd4887, %rd4888;
	shr.u64 	%rd4890, %rd4889, 32;
	and.b64  	%rd4891, %rd4874, 4294967295;
	add.s64 	%rd4892, %rd4890, %rd4891;
	mad.lo.s64 	%rd4893, %rd94, %rd4887, %rd4892;
	shr.u64 	%rd4894, %rd4893, 32;
	and.b64  	%rd4895, %rd4876, 4294967295;
	add.s64 	%rd4896, %rd4894, %rd4895;
	mad.lo.s64 	%rd4897, %rd95, %rd4887, %rd4896;
	shr.u64 	%rd4898, %rd4897, 32;
	and.b64  	%rd4899, %rd4878, 4294967295;
	add.s64 	%rd4900, %rd4898, %rd4899;
	mad.lo.s64 	%rd4901, %rd96, %rd4887, %rd4900;
	shr.u64 	%rd4902, %rd4901, 32;
	and.b64  	%rd4903, %rd4880, 4294967295;
	add.s64 	%rd4904, %rd4902, %rd4903;
	mad.lo.s64 	%rd4905, %rd97, %rd4887, %rd4904;
	shr.u64 	%rd4906, %rd4905, 32;
	and.b64  	%rd4907, %rd4882, 4294967295;
	add.s64 	%rd4908, %rd4906, %rd4907;
	mad.lo.s64 	%rd4909, %rd98, %rd4887, %rd4908;
	shr.u64 	%rd4910, %rd4909, 32;
	and.b64  	%rd4911, %rd4885, 4294967295;
	add.s64 	%rd4912, %rd4910, %rd4911;
	mad.lo.s64 	%rd4913, %rd99, %rd4887, %rd4912;
	shr.u64 	%rd4914, %rd4913, 32;
	mul.wide.u32 	%rd4915, %r4288, %r136;
	add.s64 	%rd4916, %rd4914, %rd4886;
	add.s64 	%rd4917, %rd4916, %rd4915;
	shr.u64 	%rd4918, %rd4917, 32;
	cvt.u64.u32 	%rd4919, %r135;
	and.b64  	%rd4920, %rd4893, 4294967295;
	mad.lo.s64 	%rd4921, %rd93, %rd4919, %rd4920;
	shr.u64 	%rd4922, %rd4921, 32;
	and.b64  	%rd4923, %rd4897, 4294967295;
	add.s64 	%rd4924, %rd4922, %rd4923;
	mad.lo.s64 	%rd4925, %rd94, %rd4919, %rd4924;
	shr.u64 	%rd4926, %rd4925, 32;
	and.b64  	%rd4927, %rd4901, 4294967295;
	add.s64 	%rd4928, %rd4926, %rd4927;
	mad.lo.s64 	%rd4929, %rd95, %rd4919, %rd4928;
	shr.u64 	%rd4930, %rd4929, 32;
	and.b64  	%rd4931, %rd4905, 4294967295;
	add.s64 	%rd4932, %rd4930, %rd4931;
	mad.lo.s64 	%rd4933, %rd96, %rd4919, %rd4932;
	shr.u64 	%rd4934, %rd4933, 32;
	and.b64  	%rd4935, %rd4909, 4294967295;
	add.s64 	%rd4936, %rd4934, %rd4935;
	mad.lo.s64 	%rd4937, %rd97, %rd4919, %rd4936;
	shr.u64 	%rd4938, %rd4937, 32;
	and.b64  	%rd4939, %rd4913, 4294967295;
	add.s64 	%rd4940, %rd4938, %rd4939;
	mad.lo.s64 	%rd4941, %rd98, %rd4919, %rd4940;
	shr.u64 	%rd4942, %rd4941, 32;
	and.b64  	%rd4943, %rd4917, 4294967295;
	add.s64 	%rd4944, %rd4942, %rd4943;
	mad.lo.s64 	%rd4945, %rd99, %rd4919, %rd4944;
	shr.u64 	%rd4946, %rd4945, 32;
	mul.wide.u32 	%rd4947, %r4288, %r135;
	add.s64 	%rd4948, %rd4946, %rd4918;
	add.s64 	%rd4949, %rd4948, %rd4947;
	shr.u64 	%rd4950, %rd4949, 32;
	cvt.u64.u32 	%rd4951, %r134;
	and.b64  	%rd4952, %rd4925, 4294967295;
	mad.lo.s64 	%rd4953, %rd93, %rd4951, %rd4952;
	shr.u64 	%rd4954, %rd4953, 32;
	and.b64  	%rd4955, %rd4929, 4294967295;
	add.s64 	%rd4956, %rd4954, %rd4955;
	mad.lo.s64 	%rd4957, %rd94, %rd4951, %rd4956;
	shr.u64 	%rd4958, %rd4957, 32;
	and.b64  	%rd4959, %rd4933, 4294967295;
	add.s64 	%rd4960, %rd4958, %rd4959;
	mad.lo.s64 	%rd4961, %rd95, %rd4951, %rd4960;
	shr.u64 	%rd4962, %rd4961, 32;
	and.b64  	%rd4963, %rd4937, 4294967295;
	add.s64 	%rd4964, %rd4962, %rd4963;
	mad.lo.s64 	%rd4965, %rd96, %rd4951, %rd4964;
	shr.u64 	%rd4966, %rd4965, 32;
	and.b64  	%rd4967, %rd4941, 4294967295;
	add.s64 	%rd4968, %rd4966, %rd4967;
	mad.lo.s64 	%rd4969, %rd97, %rd4951, %rd4968;
	shr.u64 	%rd4970, %rd4969, 32;
	and.b64  	%rd4971, %rd4945, 4294967295;
	add.s64 	%rd4972, %rd4970, %rd4971;
	mad.lo.s64 	%rd4973, %rd98, %rd4951, %rd4972;
	shr.u64 	%rd4974, %rd4973, 32;
	and.b64  	%rd4975, %rd4949, 4294967295;
	add.s64 	%rd4976, %rd4974, %rd4975;
	mad.lo.s64 	%rd4977, %rd99, %rd4951, %rd4976;
	shr.u64 	%rd4978, %rd4977, 32;
	mul.wide.u32 	%rd4979, %r4288, %r134;
	add.s64 	%rd4980, %rd4978, %rd4950;
	add.s64 	%rd4981, %rd4980, %rd4979;
	shr.u64 	%rd4982, %rd4981, 32;
	cvt.u64.u32 	%rd4983, %r133;
	and.b64  	%rd4984, %rd4957, 4294967295;
	mad.lo.s64 	%rd4985, %rd93, %rd4983, %rd4984;
	shr.u64 	%rd4986, %rd4985, 32;
	and.b64  	%rd4987, %rd4961, 4294967295;
	add.s64 	%rd4988, %rd4986, %rd4987;
	mad.lo.s64 	%rd4989, %rd94, %rd4983, %rd4988;
	shr.u64 	%rd4990, %rd4989, 32;
	and.b64  	%rd4991, %rd4965, 4294967295;
	add.s64 	%rd4992, %rd4990, %rd4991;
	mad.lo.s64 	%rd4993, %rd95, %rd4983, %rd4992;
	shr.u64 	%rd4994, %rd4993, 32;
	and.b64  	%rd4995, %rd4969, 4294967295;
	add.s64 	%rd4996, %rd4994, %rd4995;
	mad.lo.s64 	%rd4997, %rd96, %rd4983, %rd4996;
	shr.u64 	%rd4998, %rd4997, 32;
	and.b64  	%rd4999, %rd4973, 4294967295;
	add.s64 	%rd5000, %rd4998, %rd4999;
	mad.lo.s64 	%rd5001, %rd97, %rd4983, %rd5000;
	shr.u64 	%rd5002, %rd5001, 32;
	and.b64  	%rd5003, %rd4977, 4294967295;
	add.s64 	%rd5004, %rd5002, %rd5003;
	mad.lo.s64 	%rd5005, %rd98, %rd4983, %rd5004;
	shr.u64 	%rd5006, %rd5005, 32;
	and.b64  	%rd5007, %rd4981, 4294967295;
	add.s64 	%rd5008, %rd5006, %rd5007;
	mad.lo.s64 	%rd5009, %rd99, %rd4983, %rd5008;
	shr.u64 	%rd5010, %rd5009, 32;
	mul.wide.u32 	%rd5011, %r4288, %r133;
	add.s64 	%rd5012, %rd5010, %rd4982;
	add.s64 	%rd5013, %rd5012, %rd5011;
	shr.u64 	%rd5014, %rd5013, 32;
	cvt.u64.u32 	%rd5015, %r132;
	and.b64  	%rd5016, %rd4989, 4294967295;
	mad.lo.s64 	%rd5017, %rd93, %rd5015, %rd5016;
	shr.u64 	%rd5018, %rd5017, 32;
	and.b64  	%rd5019, %rd4993, 4294967295;
	add.s64 	%rd5020, %rd5018, %rd5019;
	mad.lo.s64 	%rd5021, %rd94, %rd5015, %rd5020;
	shr.u64 	%rd5022, %rd5021, 32;
	and.b64  	%rd5023, %rd4997, 4294967295;
	add.s64 	%rd5024, %rd5022, %rd5023;
	mad.lo.s64 	%rd5025, %rd95, %rd5015, %rd5024;
	shr.u64 	%rd5026, %rd5025, 32;
	and.b64  	%rd5027, %rd5001, 4294967295;
	add.s64 	%rd5028, %rd5026, %rd5027;
	mad.lo.s64 	%rd5029, %rd96, %rd5015, %rd5028;
	shr.u64 	%rd5030, %rd5029, 32;
	and.b64  	%rd5031, %rd5005, 4294967295;
	add.s64 	%rd5032, %rd5030, %rd5031;
	mad.lo.s64 	%rd5033, %rd97, %rd5015, %rd5032;
	shr.u64 	%rd5034, %rd5033, 32;
	and.b64  	%rd5035, %rd5009, 4294967295;
	add.s64 	%rd5036, %rd5034, %rd5035;
	mad.lo.s64 	%rd5037, %rd98, %rd5015, %rd5036;
	shr.u64 	%rd5038, %rd5037, 32;
	and.b64  	%rd5039, %rd5013, 4294967295;
	add.s64 	%rd5040, %rd5038, %rd5039;
	mad.lo.s64 	%rd5041, %rd99, %rd5015, %rd5040;
	shr.u64 	%rd5042, %rd5041, 32;
	mul.wide.u32 	%rd5043, %r4288, %r132;
	add.s64 	%rd5044, %rd5042, %rd5014;
	add.s64 	%rd5045, %rd5044, %rd5043;
	shr.u64 	%rd5046, %rd5045, 32;
	cvt.u64.u32 	%rd5047, %r131;
	and.b64  	%rd5048, %rd5021, 4294967295;
	mad.lo.s64 	%rd5049, %rd93, %rd5047, %rd5048;
	shr.u64 	%rd5050, %rd5049, 32;
	and.b64  	%rd5051, %rd5025, 4294967295;
	add.s64 	%rd5052, %rd5050, %rd5051;
	mad.lo.s64 	%rd5053, %rd94, %rd5047, %rd5052;
	shr.u64 	%rd5054, %rd5053, 32;
	and.b64  	%rd5055, %rd5029, 4294967295;
	add.s64 	%rd5056, %rd5054, %rd5055;
	mad.lo.s64 	%rd5057, %rd95, %rd5047, %rd5056;
	shr.u64 	%rd5058, %rd5057, 32;
	and.b64  	%rd5059, %rd5033, 4294967295;
	add.s64 	%rd5060, %rd5058, %rd5059;
	mad.lo.s64 	%rd5061, %rd96, %rd5047, %rd5060;
	shr.u64 	%rd5062, %rd5061, 32;
	and.b64  	%rd5063, %rd5037, 4294967295;
	add.s64 	%rd5064, %rd5062, %rd5063;
	mad.lo.s64 	%rd5065, %rd97, %rd5047, %rd5064;
	shr.u64 	%rd5066, %rd5065, 32;
	and.b64  	%rd5067, %rd5041, 4294967295;
	add.s64 	%rd5068, %rd5066, %rd5067;
	mad.lo.s64 	%rd5069, %rd98, %rd5047, %rd5068;
	shr.u64 	%rd5070, %rd5069, 32;
	and.b64  	%rd5071, %rd5045, 4294967295;
	add.s64 	%rd5072, %rd5070, %rd5071;
	mad.lo.s64 	%rd5073, %rd99, %rd5047, %rd5072;
	shr.u64 	%rd5074, %rd5073, 32;
	mul.wide.u32 	%rd5075, %r4288, %r131;
	add.s64 	%rd5076, %rd5074, %rd5046;
	add.s64 	%rd5077, %rd5076, %rd5075;
	shr.u64 	%rd5078, %rd5077, 32;
	cvt.u64.u32 	%rd5079, %r130;
	and.b64  	%rd5080, %rd5053, 4294967295;
	mad.lo.s64 	%rd5081, %rd93, %rd5079, %rd5080;
	shr.u64 	%rd5082, %rd5081, 32;
	and.b64  	%rd5083, %rd5057, 4294967295;
	add.s64 	%rd5084, %rd5082, %rd5083;
	mad.lo.s64 	%rd5085, %rd94, %rd5079, %rd5084;
	shr.u64 	%rd5086, %rd5085, 32;
	and.b64  	%rd5087, %rd5061, 4294967295;
	add.s64 	%rd5088, %rd5086, %rd5087;
	mad.lo.s64 	%rd5089, %rd95, %rd5079, %rd5088;
	shr.u64 	%rd5090, %rd5089, 32;
	and.b64  	%rd5091, %rd5065, 4294967295;
	add.s64 	%rd5092, %rd5090, %rd5091;
	mad.lo.s64 	%rd5093, %rd96, %rd5079, %rd5092;
	shr.u64 	%rd5094, %rd5093, 32;
	and.b64  	%rd5095, %rd5069, 4294967295;
	add.s64 	%rd5096, %rd5094, %rd5095;
	mad.lo.s64 	%rd5097, %rd97, %rd5079, %rd5096;
	shr.u64 	%rd5098, %rd5097, 32;
	and.b64  	%rd5099, %rd5073, 4294967295;
	add.s64 	%rd5100, %rd5098, %rd5099;
	mad.lo.s64 	%rd5101, %rd98, %rd5079, %rd5100;
	shr.u64 	%rd5102, %rd5101, 32;
	and.b64  	%rd5103, %rd5077, 4294967295;
	add.s64 	%rd5104, %rd5102, %rd5103;
	mad.lo.s64 	%rd5105, %rd99, %rd5079, %rd5104;
	shr.u64 	%rd5106, %rd5105, 32;
	mul.wide.u32 	%rd5107, %r4288, %r130;
	add.s64 	%rd5108, %rd5106, %rd5078;
	add.s64 	%rd5109, %rd5108, %rd5107;
	{ .reg .b32 tmp; mov.b64 {tmp, %r1763}, %rd5109; }
	mul.lo.s32 	%r1764, %r9, %r1762;
	cvt.u64.u32 	%rd5110, %r1764;
	and.b64  	%rd5111, %rd4870, 4294967295;
	mad.lo.s64 	%rd5112, %rd30, %rd5110, %rd5111;
	shr.u64 	%rd5113, %rd5112, 32;
	and.b64  	%rd5114, %rd4889, 4294967295;
	add.s64 	%rd5115, %rd5113, %rd5114;
	mad.lo.s64 	%rd5116, %rd31, %rd5110, %rd5115;
	cvt.u32.u64 	%r1765, %rd5116;
	shr.u64 	%rd5117, %rd5116, 32;
	and.b64  	%rd5118, %rd4921, 4294967295;
	add.s64 	%rd5119, %rd5117, %rd5118;
	mad.lo.s64 	%rd5120, %rd32, %rd5110, %rd5119;
	shr.u64 	%rd5121, %rd5120, 32;
	and.b64  	%rd5122, %rd4953, 4294967295;
	add.s64 	%rd5123, %rd5121, %rd5122;
	mad.lo.s64 	%rd5124, %rd33, %rd5110, %rd5123;
	shr.u64 	%rd5125, %rd5124, 32;
	and.b64  	%rd5126, %rd4985, 4294967295;
	add.s64 	%rd5127, %rd5125, %rd5126;
	mad.lo.s64 	%rd5128, %rd34, %rd5110, %rd5127;
	shr.u64 	%rd5129, %rd5128, 32;
	and.b64  	%rd5130, %rd5017, 4294967295;
	add.s64 	%rd5131, %rd5129, %rd5130;
	mad.lo.s64 	%rd5132, %rd35, %rd5110, %rd5131;
	shr.u64 	%rd5133, %rd5132, 32;
	and.b64  	%rd5134, %rd5049, 4294967295;
	add.s64 	%rd5135, %rd5133, %rd5134;
	mad.lo.s64 	%rd5136, %rd36, %rd5110, %rd5135;
	shr.u64 	%rd5137, %rd5136, 32;
	mul.wide.u32 	%rd5138, %r17, %r1764;
	and.b64  	%rd5139, %rd5081, 4294967295;
	add.s64 	%rd5140, %rd5137, %rd5139;
	add.s64 	%rd5141, %rd5140, %rd5138;
	shr.u64 	%rd5142, %rd5141, 32;
	and.b64  	%rd5143, %rd5085, 4294967295;
	add.s64 	%rd5144, %rd5142, %rd5143;
	shr.u64 	%rd5145, %rd5144, 32;
	and.b64  	%rd5146, %rd5089, 4294967295;
	add.s64 	%rd5147, %rd5145, %rd5146;
	shr.u64 	%rd5148, %rd5147, 32;
	and.b64  	%rd5149, %rd5093, 4294967295;
	add.s64 	%rd5150, %rd5148, %rd5149;
	shr.u64 	%rd5151, %rd5150, 32;
	and.b64  	%rd5152, %rd5097, 4294967295;
	add.s64 	%rd5153, %rd5151, %rd5152;
	shr.u64 	%rd5154, %rd5153, 32;
	and.b64  	%rd5155, %rd5101, 4294967295;
	add.s64 	%rd5156, %rd5154, %rd5155;
	shr.u64 	%rd5157, %rd5156, 32;
	and.b64  	%rd5158, %rd5105, 4294967295;
	add.s64 	%rd5159, %rd5157, %rd5158;
	shr.u64 	%rd5160, %rd5159, 32;
	and.b64  	%rd5161, %rd5109, 4294967295;
	add.s64 	%rd5162, %rd5160, %rd5161;
	{ .reg .b32 tmp; mov.b64 {tmp, %r1766}, %rd5162; }
	add.s32 	%r1767, %r1763, %r1766;
	mul.lo.s32 	%r1768, %r9, %r1765;
	cvt.u64.u32 	%rd5163, %r1768;
	and.b64  	%rd5164, %rd5116, 4294967295;
	mad.lo.s64 	%rd5165, %rd30, %rd5163, %rd5164;
	shr.u64 	%rd5166, %rd5165, 32;
	and.b64  	%rd5167, %rd5120, 4294967295;
	add.s64 	%rd5168, %rd5166, %rd5167;
	mad.lo.s64 	%rd5169, %rd31, %rd5163, %rd5168;
	cvt.u32.u64 	%r1769, %rd5169;
	shr.u64 	%rd5170, %rd5169, 32;
	and.b64  	%rd5171, %rd5124, 4294967295;
	add.s64 	%rd5172, %rd5170, %rd5171;
	mad.lo.s64 	%rd5173, %rd32, %rd5163, %rd5172;
	shr.u64 	%rd5174, %rd5173, 32;
	and.b64  	%rd5175, %rd5128, 4294967295;
	add.s64 	%rd5176, %rd5174, %rd5175;
	mad.lo.s64 	%rd5177, %rd33, %rd5163, %rd5176;
	shr.u64 	%rd5178, %rd5177, 32;
	and.b64  	%rd5179, %rd5132, 4294967295;
	add.s64 	%rd5180, %rd5178, %rd5179;
	mad.lo.s64 	%rd5181, %rd34, %rd5163, %rd5180;
	shr.u64 	%rd5182, %rd5181, 32;
	and.b64  	%rd5183, %rd5136, 4294967295;
	add.s64 	%rd5184, %rd5182, %rd5183;
	mad.lo.s64 	%rd5185, %rd35, %rd5163, %rd5184;
	shr.u64 	%rd5186, %rd5185, 32;
	and.b64  	%rd5187, %rd5141, 4294967295;
	add.s64 	%rd5188, %rd5186, %rd5187;
	mad.lo.s64 	%rd5189, %rd36, %rd5163, %rd5188;
	shr.u64 	%rd5190, %rd5189, 32;
	mul.wide.u32 	%rd5191, %r17, %r1768;
	and.b64  	%rd5192, %rd5144, 4294967295;
	add.s64 	%rd5193, %rd5190, %rd5192;
	add.s64 	%rd5194, %rd5193, %rd5191;
	shr.u64 	%rd5195, %rd5194, 32;
	and.b64  	%rd5196, %rd5147, 4294967295;
	add.s64 	%rd5197, %rd5195, %rd5196;
	shr.u64 	%rd5198, %rd5197, 32;
	and.b64  	%rd5199, %rd5150, 4294967295;
	add.s64 	%rd5200, %rd5198, %rd5199;
	shr.u64 	%rd5201, %rd5200, 32;
	and.b64  	%rd5202, %rd5153, 4294967295;
	add.s64 	%rd5203, %rd5201, %rd5202;
	shr.u64 	%rd5204, %rd5203, 32;
	and.b64  	%rd5205, %rd5156, 4294967295;
	add.s64 	%rd5206, %rd5204, %rd5205;
	shr.u64 	%rd5207, %rd5206, 32;
	and.b64  	%rd5208, %rd5159, 4294967295;
	add.s64 	%rd5209, %rd5207, %rd5208;
	shr.u64 	%rd5210, %rd5209, 32;
	and.b64  	%rd5211, %rd5162, 4294967295;
	add.s64 	%rd5212, %rd5210, %rd5211;
	{ .reg .b32 tmp; mov.b64 {tmp, %r1770}, %rd5212; }
	add.s32 	%r1771, %r1767, %r1770;
	mul.lo.s32 	%r1772, %r9, %r1769;
	cvt.u64.u32 	%rd5213, %r1772;
	and.b64  	%rd5214, %rd5169, 4294967295;
	mad.lo.s64 	%rd5215, %rd30, %rd5213, %rd5214;
	shr.u64 	%rd5216, %rd5215, 32;
	and.b64  	%rd5217, %rd5173, 4294967295;
	add.s64 	%rd5218, %rd5216, %rd5217;
	mad.lo.s64 	%rd5219, %rd31, %rd5213, %rd5218;
	cvt.u32.u64 	%r1773, %rd5219;
	shr.u64 	%rd5220, %rd5219, 32;
	and.b64  	%rd5221, %rd5177, 4294967295;
	add.s64 	%rd5222, %rd5220, %rd5221;
	mad.lo.s64 	%rd5223, %rd32, %rd5213, %rd5222;
	shr.u64 	%rd5224, %rd5223, 32;
	and.b64  	%rd5225, %rd5181, 4294967295;
	add.s64 	%rd5226, %rd5224, %rd5225;
	mad.lo.s64 	%rd5227, %rd33, %rd5213, %rd5226;
	shr.u64 	%rd5228, %rd5227, 32;
	and.b64  	%rd5229, %rd5185, 4294967295;
	add.s64 	%rd5230, %rd5228, %rd5229;
	mad.lo.s64 	%rd5231, %rd34, %rd5213, %rd5230;
	shr.u64 	%rd5232, %rd5231, 32;
	and.b64  	%rd5233, %rd5189, 4294967295;
	add.s64 	%rd5234, %rd5232, %rd5233;
	mad.lo.s64 	%rd5235, %rd35, %rd5213, %rd5234;
	shr.u64 	%rd5236, %rd5235, 32;
	and.b64  	%rd5237, %rd5194, 4294967295;
	add.s64 	%rd5238, %rd5236, %rd5237;
	mad.lo.s64 	%rd5239, %rd36, %rd5213, %rd5238;
	shr.u64 	%rd5240, %rd5239, 32;
	mul.wide.u32 	%rd5241, %r17, %r1772;
	and.b64  	%rd5242, %rd5197, 4294967295;
	add.s64 	%rd5243, %rd5240, %rd5242;
	add.s64 	%rd5244, %rd5243, %rd5241;
	shr.u64 	%rd5245, %rd5244, 32;
	and.b64  	%rd5246, %rd5200, 4294967295;
	add.s64 	%rd5247, %rd5245, %rd5246;
	shr.u64 	%rd5248, %rd5247, 32;
	and.b64  	%rd5249, %rd5203, 4294967295;
	add.s64 	%rd5250, %rd5248, %rd5249;
	shr.u64 	%rd5251, %rd5250, 32;
	and.b64  	%rd5252, %rd5206, 4294967295;
	add.s64 	%rd5253, %rd5251, %rd5252;
	shr.u64 	%rd5254, %rd5253, 32;
	and.b64  	%rd5255, %rd5209, 4294967295;
	add.s64 	%rd5256, %rd5254, %rd5255;
	shr.u64 	%rd5257, %rd5256, 32;
	and.b64  	%rd5258, %rd5212, 4294967295;
	add.s64 	%rd5259, %rd5257, %rd5258;
	{ .reg .b32 tmp; mov.b64 {tmp, %r1774}, %rd5259; }
	add.s32 	%r1775, %r1771, %r1774;
	mul.lo.s32 	%r1776, %r9, %r1773;
	cvt.u64.u32 	%rd5260, %r1776;
	and.b64  	%rd5261, %rd5219, 4294967295;
	mad.lo.s64 	%rd5262, %rd30, %rd5260, %rd5261;
	shr.u64 	%rd5263, %rd5262, 32;
	and.b64  	%rd5264, %rd5223, 4294967295;
	add.s64 	%rd5265, %rd5263, %rd5264;
	mad.lo.s64 	%rd5266, %rd31, %rd5260, %rd5265;
	cvt.u32.u64 	%r1777, %rd5266;
	shr.u64 	%rd5267, %rd5266, 32;
	and.b64  	%rd5268, %rd5227, 4294967295;
	add.s64 	%rd5269, %rd5267, %rd5268;
	mad.lo.s64 	%rd5270, %rd32, %rd5260, %rd5269;
	shr.u64 	%rd5271, %rd5270, 32;
	and.b64  	%rd5272, %rd5231, 4294967295;
	add.s64 	%rd5273, %rd5271, %rd5272;
	mad.lo.s64 	%rd5274, %rd33, %rd5260, %rd5273;
	shr.u64 	%rd5275, %rd5274, 32;
	and.b64  	%rd5276, %rd5235, 4294967295;
	add.s64 	%rd5277, %rd5275, %rd5276;
	mad.lo.s64 	%rd5278, %rd34, %rd5260, %rd5277;
	shr.u64 	%rd5279, %rd5278, 32;
	and.b64  	%rd5280, %rd5239, 4294967295;
	add.s64 	%rd5281, %rd5279, %rd5280;
	mad.lo.s64 	%rd5282, %rd35, %rd5260, %rd5281;
	shr.u64 	%rd5283, %rd5282, 32;
	and.b64  	%rd5284, %rd5244, 4294967295;
	add.s64 	%rd5285, %rd5283, %rd5284;
	mad.lo.s64 	%rd5286, %rd36, %rd5260, %rd5285;
	shr.u64 	%rd5287, %rd5286, 32;
	mul.wide.u32 	%rd5288, %r17, %r1776;
	and.b64  	%rd5289, %rd5247, 4294967295;
	add.s64 	%rd5290, %rd5287, %rd5289;
	add.s64 	%rd5291, %rd5290, %rd5288;
	shr.u64 	%rd5292, %rd5291, 32;
	and.b64  	%rd5293, %rd5250, 4294967295;
	add.s64 	%rd5294, %rd5292, %rd5293;
	shr.u64 	%rd5295, %rd5294, 32;
	and.b64  	%rd5296, %rd5253, 4294967295;
	add.s64 	%rd5297, %rd5295, %rd5296;
	shr.u64 	%rd5298, %rd5297, 32;
	and.b64  	%rd5299, %rd5256, 4294967295;
	add.s64 	%rd5300, %rd5298, %rd5299;
	shr.u64 	%rd5301, %rd5300, 32;
	and.b64  	%rd5302, %rd5259, 4294967295;
	add.s64 	%rd5303, %rd5301, %rd5302;
	{ .reg .b32 tmp; mov.b64 {tmp, %r1778}, %rd5303; }
	add.s32 	%r1779, %r1775, %r1778;
	mul.lo.s32 	%r1780, %r9, %r1777;
	cvt.u64.u32 	%rd5304, %r1780;
	and.b64  	%rd5305, %rd5266, 4294967295;
	mad.lo.s64 	%rd5306, %rd30, %rd5304, %rd5305;
	shr.u64 	%rd5307, %rd5306, 32;
	and.b64  	%rd5308, %rd5270, 4294967295;
	add.s64 	%rd5309, %rd5307, %rd5308;
	mad.lo.s64 	%rd5310, %rd31, %rd5304, %rd5309;
	cvt.u32.u64 	%r1781, %rd5310;
	shr.u64 	%rd5311, %rd5310, 32;
	and.b64  	%rd5312, %rd5274, 4294967295;
	add.s64 	%rd5313, %rd5311, %rd5312;
	mad.lo.s64 	%rd5314, %rd32, %rd5304, %rd5313;
	shr.u64 	%rd5315, %rd5314, 32;
	and.b64  	%rd5316, %rd5278, 4294967295;
	add.s64 	%rd5317, %rd5315, %rd5316;
	mad.lo.s64 	%rd5318, %rd33, %rd5304, %rd5317;
	shr.u64 	%rd5319, %rd5318, 32;
	and.b64  	%rd5320, %rd5282, 4294967295;
	add.s64 	%rd5321, %rd5319, %rd5320;
	mad.lo.s64 	%rd5322, %rd34, %rd5304, %rd5321;
	shr.u64 	%rd5323, %rd5322, 32;
	and.b64  	%rd5324, %rd5286, 4294967295;
	add.s64 	%rd5325, %rd5323, %rd5324;
	mad.lo.s64 	%rd5326, %rd35, %rd5304, %rd5325;
	shr.u64 	%rd5327, %rd5326, 32;
	and.b64  	%rd5328, %rd5291, 4294967295;
	add.s64 	%rd5329, %rd5327, %rd5328;
	mad.lo.s64 	%rd5330, %rd36, %rd5304, %rd5329;
	shr.u64 	%rd5331, %rd5330, 32;
	mul.wide.u32 	%rd5332, %r17, %r1780;
	and.b64  	%rd5333, %rd5294, 4294967295;
	add.s64 	%rd5334, %rd5331, %rd5333;
	add.s64 	%rd5335, %rd5334, %rd5332;
	shr.u64 	%rd5336, %rd5335, 32;
	and.b64  	%rd5337, %rd5297, 4294967295;
	add.s64 	%rd5338, %rd5336, %rd5337;
	shr.u64 	%rd5339, %rd5338, 32;
	and.b64  	%rd5340, %rd5300, 4294967295;
	add.s64 	%rd5341, %rd5339, %rd5340;
	shr.u64 	%rd5342, %rd5341, 32;
	and.b64  	%rd5343, %rd5303, 4294967295;
	add.s64 	%rd5344, %rd5342, %rd5343;
	{ .reg .b32 tmp; mov.b64 {tmp, %r1782}, %rd5344; }
	add.s32 	%r1783, %r1779, %r1782;
	mul.lo.s32 	%r1784, %r9, %r1781;
	cvt.u64.u32 	%rd5345, %r1784;
	and.b64  	%rd5346, %rd5310, 4294967295;
	mad.lo.s64 	%rd5347, %rd30, %rd5345, %rd5346;
	shr.u64 	%rd5348, %rd5347, 32;
	and.b64  	%rd5349, %rd5314, 4294967295;
	add.s64 	%rd5350, %rd5348, %rd5349;
	mad.lo.s64 	%rd5351, %rd31, %rd5345, %rd5350;
	cvt.u32.u64 	%r1785, %rd5351;
	shr.u64 	%rd5352, %rd5351, 32;
	and.b64  	%rd5353, %rd5318, 4294967295;
	add.s64 	%rd5354, %rd5352, %rd5353;
	mad.lo.s64 	%rd5355, %rd32, %rd5345, %rd5354;
	shr.u64 	%rd5356, %rd5355, 32;
	and.b64  	%rd5357, %rd5322, 4294967295;
	add.s64 	%rd5358, %rd5356, %rd5357;
	mad.lo.s64 	%rd5359, %rd33, %rd5345, %rd5358;
	shr.u64 	%rd5360, %rd5359, 32;
	and.b64  	%rd5361, %rd5326, 4294967295;
	add.s64 	%rd5362, %rd5360, %rd5361;
	mad.lo.s64 	%rd5363, %rd34, %rd5345, %rd5362;
	shr.u64 	%rd5364, %rd5363, 32;
	and.b64  	%rd5365, %rd5330, 4294967295;
	add.s64 	%rd5366, %rd5364, %rd5365;
	mad.lo.s64 	%rd5367, %rd35, %rd5345, %rd5366;
	shr.u64 	%rd5368, %rd5367, 32;
	and.b64  	%rd5369, %rd5335, 4294967295;
	add.s64 	%rd5370, %rd5368, %rd5369;
	mad.lo.s64 	%rd5371, %rd36, %rd5345, %rd5370;
	shr.u64 	%rd5372, %rd5371, 32;
	mul.wide.u32 	%rd5373, %r17, %r1784;
	and.b64  	%rd5374, %rd5338, 4294967295;
	add.s64 	%rd5375, %rd5372, %rd5374;
	add.s64 	%rd5376, %rd5375, %rd5373;
	shr.u64 	%rd5377, %rd5376, 32;
	and.b64  	%rd5378, %rd5341, 4294967295;
	add.s64 	%rd5379, %rd5377, %rd5378;
	shr.u64 	%rd5380, %rd5379, 32;
	and.b64  	%rd5381, %rd5344, 4294967295;
	add.s64 	%rd5382, %rd5380, %rd5381;
	{ .reg .b32 tmp; mov.b64 {tmp, %r1786}, %rd5382; }
	add.s32 	%r1787, %r1783, %r1786;
	mul.lo.s32 	%r1788, %r9, %r1785;
	cvt.u64.u32 	%rd5383, %r1788;
	and.b64  	%rd5384, %rd5351, 4294967295;
	mad.lo.s64 	%rd5385, %rd30, %rd5383, %rd5384;
	shr.u64 	%rd5386, %rd5385, 32;
	and.b64  	%rd5387, %rd5355, 4294967295;
	add.s64 	%rd5388, %rd5386, %rd5387;
	mad.lo.s64 	%rd5389, %rd31, %rd5383, %rd5388;
	cvt.u32.u64 	%r1789, %rd5389;
	shr.u64 	%rd5390, %rd5389, 32;
	and.b64  	%rd5391, %rd5359, 4294967295;
	add.s64 	%rd5392, %rd5390, %rd5391;
	mad.lo.s64 	%rd5393, %rd32, %rd5383, %rd5392;
	shr.u64 	%rd5394, %rd5393, 32;
	and.b64  	%rd5395, %rd5363, 4294967295;
	add.s64 	%rd5396, %rd5394, %rd5395;
	mad.lo.s64 	%rd5397, %rd33, %rd5383, %rd5396;
	shr.u64 	%rd5398, %rd5397, 32;
	and.b64  	%rd5399, %rd5367, 4294967295;
	add.s64 	%rd5400, %rd5398, %rd5399;
	mad.lo.s64 	%rd5401, %rd34, %rd5383, %rd5400;
	shr.u64 	%rd5402, %rd5401, 32;
	and.b64  	%rd5403, %rd5371, 4294967295;
	add.s64 	%rd5404, %rd5402, %rd5403;
	mad.lo.s64 	%rd5405, %rd35, %rd5383, %rd5404;
	shr.u64 	%rd5406, %rd5405, 32;
	and.b64  	%rd5407, %rd5376, 4294967295;
	add.s64 	%rd5408, %rd5406, %rd5407;
	mad.lo.s64 	%rd5409, %rd36, %rd5383, %rd5408;
	shr.u64 	%rd5410, %rd5409, 32;
	mul.wide.u32 	%rd5411, %r17, %r1788;
	and.b64  	%rd5412, %rd5379, 4294967295;
	add.s64 	%rd5413, %rd5410, %rd5412;
	add.s64 	%rd5414, %rd5413, %rd5411;
	shr.u64 	%rd5415, %rd5414, 32;
	and.b64  	%rd5416, %rd5382, 4294967295;
	add.s64 	%rd5417, %rd5415, %rd5416;
	{ .reg .b32 tmp; mov.b64 {tmp, %r1790}, %rd5417; }
	add.s32 	%r1791, %r1787, %r1790;
	mul.lo.s32 	%r1792, %r9, %r1789;
	cvt.u64.u32 	%rd5418, %r1792;
	and.b64  	%rd5419, %rd5389, 4294967295;
	mad.lo.s64 	%rd5420, %rd30, %rd5418, %rd5419;
	shr.u64 	%rd5421, %rd5420, 32;
	and.b64  	%rd5422, %rd5393, 4294967295;
	add.s64 	%rd5423, %rd5421, %rd5422;
	mad.lo.s64 	%rd100, %rd31, %rd5418, %rd5423;
	cvt.u32.u64 	%r4305, %rd100;
	shr.u64 	%rd5424, %rd100, 32;
	and.b64  	%rd5425, %rd5397, 4294967295;
	add.s64 	%rd5426, %rd5424, %rd5425;
	mad.lo.s64 	%rd101, %rd32, %rd5418, %rd5426;
	cvt.u32.u64 	%r4304, %rd101;
	shr.u64 	%rd5427, %rd101, 32;
	and.b64  	%rd5428, %rd5401, 4294967295;
	add.s64 	%rd5429, %rd5427, %rd5428;
	mad.lo.s64 	%rd102, %rd33, %rd5418, %rd5429;
	cvt.u32.u64 	%r4303, %rd102;
	shr.u64 	%rd5430, %rd102, 32;
	and.b64  	%rd5431, %rd5405, 4294967295;
	add.s64 	%rd5432, %rd5430, %rd5431;
	mad.lo.s64 	%rd103, %rd34, %rd5418, %rd5432;
	cvt.u32.u64 	%r4302, %rd103;
	shr.u64 	%rd5433, %rd103, 32;
	and.b64  	%rd5434, %rd5409, 4294967295;
	add.s64 	%rd5435, %rd5433, %rd5434;
	mad.lo.s64 	%rd104, %rd35, %rd5418, %rd5435;
	cvt.u32.u64 	%r4301, %rd104;
	shr.u64 	%rd5436, %rd104, 32;
	and.b64  	%rd5437, %rd5414, 4294967295;
	add.s64 	%rd5438, %rd5436, %rd5437;
	mad.lo.s64 	%rd105, %rd36, %rd5418, %rd5438;
	cvt.u32.u64 	%r4300, %rd105;
	shr.u64 	%rd5439, %rd105, 32;
	mul.wide.u32 	%rd5440, %r17, %r1792;
	and.b64  	%rd5441, %rd5417, 4294967295;
	add.s64 	%rd5442, %rd5439, %rd5441;
	add.s64 	%rd106, %rd5442, %rd5440;
	cvt.u32.u64 	%r4299, %rd106;
	{ .reg .b32 tmp; mov.b64 {tmp, %r1793}, %rd106; }
	add.s32 	%r4298, %r1791, %r1793;
	setp.gt.u32 	%p104, %r4298, %r17;
	@%p104 bra 	$L__BB0_106;
	setp.lt.u32 	%p105, %r4298, %r17;
	@%p105 bra 	$L__BB0_107;
	setp.lt.u32 	%p106, %r16, %r4299;
	@%p106 bra 	$L__BB0_106;
	setp.gt.u32 	%p107, %r16, %r4299;
	@%p107 bra 	$L__BB0_107;
	setp.lt.u32 	%p108, %r15, %r4300;
	@%p108 bra 	$L__BB0_106;
	setp.gt.u32 	%p109, %r15, %r4300;
	@%p109 bra 	$L__BB0_107;
	setp.lt.u32 	%p110, %r14, %r4301;
	@%p110 bra 	$L__BB0_106;
	setp.gt.u32 	%p111, %r14, %r4301;
	@%p111 bra 	$L__BB0_107;
	setp.lt.u32 	%p112, %r13, %r4302;
	@%p112 bra 	$L__BB0_106;
	setp.gt.u32 	%p113, %r13, %r4302;
	@%p113 bra 	$L__BB0_107;
	setp.lt.u32 	%p114, %r12, %r4303;
	@%p114 bra 	$L__BB0_106;
	setp.gt.u32 	%p115, %r12, %r4303;
	@%p115 bra 	$L__BB0_107;
	setp.lt.u32 	%p116, %r11, %r4304;
	@%p116 bra 	$L__BB0_106;
	setp.gt.u32 	%p117, %r11, %r4304;
	setp.gt.u32 	%p118, %r10, %r4305;
	or.pred  	%p119, %p117, %p118;
	@%p119 bra 	$L__BB0_107;
$L__BB0_106:
	and.b64  	%rd5443, %rd100, 4294967295;
	sub.s64 	%rd5444, %rd5443, %rd30;
	shr.u64 	%rd5445, %rd5444, 63;
	cvt.u32.u64 	%r4305, %rd5444;
	and.b64  	%rd5446, %rd101, 4294967295;
	add.s64 	%rd5447, %rd5445, %rd31;
	sub.s64 	%rd5448, %rd5446, %rd5447;
	shr.u64 	%rd5449, %rd5448, 63;
	cvt.u32.u64 	%r4304, %rd5448;
	and.b64  	%rd5450, %rd102, 4294967295;
	add.s64 	%rd5451, %rd5449, %rd32;
	sub.s64 	%rd5452, %rd5450, %rd5451;
	shr.u64 	%rd5453, %rd5452, 63;
	cvt.u32.u64 	%r4303, %rd5452;
	and.b64  	%rd5454, %rd103, 4294967295;
	add.s64 	%rd5455, %rd5453, %rd33;
	sub.s64 	%rd5456, %rd5454, %rd5455;
	shr.u64 	%rd5457, %rd5456, 63;
	cvt.u32.u64 	%r4302, %rd5456;
	and.b64  	%rd5458, %rd104, 4294967295;
	add.s64 	%rd5459, %rd5457, %rd34;
	sub.s64 	%rd5460, %rd5458, %rd5459;
	shr.u64 	%rd5461, %rd5460, 63;
	cvt.u32.u64 	%r4301, %rd5460;
	and.b64  	%rd5462, %rd105, 4294967295;
	add.s64 	%rd5463, %rd5461, %rd35;
	sub.s64 	%rd5464, %rd5462, %rd5463;
	shr.u64 	%rd5465, %rd5464, 63;
	cvt.u32.u64 	%r4300, %rd5464;
	and.b64  	%rd5466, %rd106, 4294967295;
	add.s64 	%rd5467, %rd5465, %rd36;
	sub.s64 	%rd5468, %rd5466, %rd5467;
	shr.u64 	%rd5469, %rd5468, 63;
	cvt.u32.u64 	%r4299, %rd5468;
	cvt.u32.u64 	%r1794, %rd5469;
	add.s32 	%r1795, %r17, %r1794;
	sub.s32 	%r4298, %r4298, %r1795;
$L__BB0_107:
	cvt.u64.u32 	%rd5470, %r121;
	mul.lo.s64 	%rd5471, %rd79, %rd5470;
	cvt.u32.u64 	%r1796, %rd5471;
	shr.u64 	%rd5472, %rd5471, 32;
	mad.lo.s64 	%rd5473, %rd80, %rd5470, %rd5472;
	shr.u64 	%rd5474, %rd5473, 32;
	mad.lo.s64 	%rd5475, %rd81, %rd5470, %rd5474;
	shr.u64 	%rd5476, %rd5475, 32;
	mad.lo.s64 	%rd5477, %rd82, %rd5470, %rd5476;
	shr.u64 	%rd5478, %rd5477, 32;
	mad.lo.s64 	%rd5479, %rd83, %rd5470, %rd5478;
	shr.u64 	%rd5480, %rd5479, 32;
	mad.lo.s64 	%rd5481, %rd84, %rd5470, %rd5480;
	shr.u64 	%rd5482, %rd5481, 32;
	mad.lo.s64 	%rd5483, %rd85, %rd5470, %rd5482;
	shr.u64 	%rd5484, %rd5483, 32;
	mul.wide.u32 	%rd5485, %r4289, %r121;
	add.s64 	%rd5486, %rd5484, %rd5485;
	shr.u64 	%rd5487, %rd5486, 32;
	cvt.u64.u32 	%rd5488, %r120;
	and.b64  	%rd5489, %rd5473, 4294967295;
	mad.lo.s64 	%rd5490, %rd79, %rd5488, %rd5489;
	shr.u64 	%rd5491, %rd5490, 32;
	and.b64  	%rd5492, %rd5475, 4294967295;
	add.s64 	%rd5493, %rd5491, %rd5492;
	mad.lo.s64 	%rd5494, %rd80, %rd5488, %rd5493;
	shr.u64 	%rd5495, %rd5494, 32;
	and.b64  	%rd5496, %rd5477, 4294967295;
	add.s64 	%rd5497, %rd5495, %rd5496;
	mad.lo.s64 	%rd5498, %rd81, %rd5488, %rd5497;
	shr.u64 	%rd5499, %rd5498, 32;
	and.b64  	%rd5500, %rd5479, 4294967295;
	add.s64 	%rd5501, %rd5499, %rd5500;
	mad.lo.s64 	%rd5502, %rd82, %rd5488, %rd5501;
	shr.u64 	%rd5503, %rd5502, 32;
	and.b64  	%rd5504, %rd5481, 4294967295;
	add.s64 	%rd5505, %rd5503, %rd5504;
	mad.lo.s64 	%rd5506, %rd83, %rd5488, %rd5505;
	shr.u64 	%rd5507, %rd5506, 32;
	and.b64  	%rd5508, %rd5483, 4294967295;
	add.s64 	%rd5509, %rd5507, %rd5508;
	mad.lo.s64 	%rd5510, %rd84, %rd5488, %rd5509;
	shr.u64 	%rd5511, %rd5510, 32;
	and.b64  	%rd5512, %rd5486, 4294967295;
	add.s64 	%rd5513, %rd5511, %rd5512;
	mad.lo.s64 	%rd5514, %rd85, %rd5488, %rd5513;
	shr.u64 	%rd5515, %rd5514, 32;
	mul.wide.u32 	%rd5516, %r4289, %r120;
	add.s64 	%rd5517, %rd5515, %rd5487;
	add.s64 	%rd5518, %rd5517, %rd5516;
	shr.u64 	%rd5519, %rd5518, 32;
	cvt.u64.u32 	%rd5520, %r119;
	and.b64  	%rd5521, %rd5494, 4294967295;
	mad.lo.s64 	%rd5522, %rd79, %rd5520, %rd5521;
	shr.u64 	%rd5523, %rd5522, 32;
	and.b64  	%rd5524, %rd5498, 4294967295;
	add.s64 	%rd5525, %rd5523, %rd5524;
	mad.lo.s64 	%rd5526, %rd80, %rd5520, %rd5525;
	shr.u64 	%rd5527, %rd5526, 32;
	and.b64  	%rd5528, %rd5502, 4294967295;
	add.s64 	%rd5529, %rd5527, %rd5528;
	mad.lo.s64 	%rd5530, %rd81, %rd5520, %rd5529;
	shr.u64 	%rd5531, %rd5530, 32;
	and.b64  	%rd5532, %rd5506, 4294967295;
	add.s64 	%rd5533, %rd5531, %rd5532;
	mad.lo.s64 	%rd5534, %rd82, %rd5520, %rd5533;
	shr.u64 	%rd5535, %rd5534, 32;
	and.b64  	%rd5536, %rd5510, 4294967295;
	add.s64 	%rd5537, %rd5535, %rd5536;
	mad.lo.s64 	%rd5538, %rd83, %rd5520, %rd5537;
	shr.u64 	%rd5539, %rd5538, 32;
	and.b64  	%rd5540, %rd5514, 4294967295;
	add.s64 	%rd5541, %rd5539, %rd5540;
	mad.lo.s64 	%rd5542, %rd84, %rd5520, %rd5541;
	shr.u64 	%rd5543, %rd5542, 32;
	and.b64  	%rd5544, %rd5518, 4294967295;
	add.s64 	%rd5545, %rd5543, %rd5544;
	mad.lo.s64 	%rd5546, %rd85, %rd5520, %rd5545;
	shr.u64 	%rd5547, %rd5546, 32;
	mul.wide.u32 	%rd5548, %r4289, %r119;
	add.s64 	%rd5549, %rd5547, %rd5519;
	add.s64 	%rd5550, %rd5549, %rd5548;
	shr.u64 	%rd5551, %rd5550, 32;
	cvt.u64.u32 	%rd5552, %r118;
	and.b64  	%rd5553, %rd5526, 4294967295;
	mad.lo.s64 	%rd5554, %rd79, %rd5552, %rd5553;
	shr.u64 	%rd5555, %rd5554, 32;
	and.b64  	%rd5556, %rd5530, 4294967295;
	add.s64 	%rd5557, %rd5555, %rd5556;
	mad.lo.s64 	%rd5558, %rd80, %rd5552, %rd5557;
	shr.u64 	%rd5559, %rd5558, 32;
	and.b64  	%rd5560, %rd5534, 4294967295;
	add.s64 	%rd5561, %rd5559, %rd5560;
	mad.lo.s64 	%rd5562, %rd81, %rd5552, %rd5561;
	shr.u64 	%rd5563, %rd5562, 32;
	and.b64  	%rd5564, %rd5538, 4294967295;
	add.s64 	%rd5565, %rd5563, %rd5564;
	mad.lo.s64 	%rd5566, %rd82, %rd5552, %rd5565;
	shr.u64 	%rd5567, %rd5566, 32;
	and.b64  	%rd5568, %rd5542, 4294967295;
	add.s64 	%rd5569, %rd5567, %rd5568;
	mad.lo.s64 	%rd5570, %rd83, %rd5552, %rd5569;
	shr.u64 	%rd5571, %rd5570, 32;
	and.b64  	%rd5572, %rd5546, 4294967295;
	add.s64 	%rd5573, %rd5571, %rd5572;
	mad.lo.s64 	%rd5574, %rd84, %rd5552, %rd5573;
	shr.u64 	%rd5575, %rd5574, 32;
	and.b64  	%rd5576, %rd5550, 4294967295;
	add.s64 	%rd5577, %rd5575, %rd5576;
	mad.lo.s64 	%rd5578, %rd85, %rd5552, %rd5577;
	shr.u64 	%rd5579, %rd5578, 32;
	mul.wide.u32 	%rd5580, %r4289, %r118;
	add.s64 	%rd5581, %rd5579, %rd5551;
	add.s64 	%rd5582, %rd5581, %rd5580;
	shr.u64 	%rd5583, %rd5582, 32;
	cvt.u64.u32 	%rd5584, %r117;
	and.b64  	%rd5585, %rd5558, 4294967295;
	mad.lo.s64 	%rd5586, %rd79, %rd5584, %rd5585;
	shr.u64 	%rd5587, %rd5586, 32;
	and.b64  	%rd5588, %rd5562, 4294967295;
	add.s64 	%rd5589, %rd5587, %rd5588;
	mad.lo.s64 	%rd5590, %rd80, %rd5584, %rd5589;
	shr.u64 	%rd5591, %rd5590, 32;
	and.b64  	%rd5592, %rd5566, 4294967295;
	add.s64 	%rd5593, %rd5591, %rd5592;
	mad.lo.s64 	%rd5594, %rd81, %rd5584, %rd5593;
	shr.u64 	%rd5595, %rd5594, 32;
	and.b64  	%rd5596, %rd5570, 4294967295;
	add.s64 	%rd5597, %rd5595, %rd5596;
	mad.lo.s64 	%rd5598, %rd82, %rd5584, %rd5597;
	shr.u64 	%rd5599, %rd5598, 32;
	and.b64  	%rd5600, %rd5574, 4294967295;
	add.s64 	%rd5601, %rd5599, %rd5600;
	mad.lo.s64 	%rd5602, %rd83, %rd5584, %rd5601;
	shr.u64 	%rd5603, %rd5602, 32;
	and.b64  	%rd5604, %rd5578, 4294967295;
	add.s64 	%rd5605, %rd5603, %rd5604;
	mad.lo.s64 	%rd5606, %rd84, %rd5584, %rd5605;
	shr.u64 	%rd5607, %rd5606, 32;
	and.b64  	%rd5608, %rd5582, 4294967295;
	add.s64 	%rd5609, %rd5607, %rd5608;
	mad.lo.s64 	%rd5610, %rd85, %rd5584, %rd5609;
	shr.u64 	%rd5611, %rd5610, 32;
	mul.wide.u32 	%rd5612, %r4289, %r117;
	add.s64 	%rd5613, %rd5611, %rd5583;
	add.s64 	%rd5614, %rd5613, %rd5612;
	shr.u64 	%rd5615, %rd5614, 32;
	cvt.u64.u32 	%rd5616, %r116;
	and.b64  	%rd5617, %rd5590, 4294967295;
	mad.lo.s64 	%rd5618, %rd79, %rd5616, %rd5617;
	shr.u64 	%rd5619, %rd5618, 32;
	and.b64  	%rd5620, %rd5594, 4294967295;
	add.s64 	%rd5621, %rd5619, %rd5620;
	mad.lo.s64 	%rd5622, %rd80, %rd5616, %rd5621;
	shr.u64 	%rd5623, %rd5622, 32;
	and.b64  	%rd5624, %rd5598, 4294967295;
	add.s64 	%rd5625, %rd5623, %rd5624;
	mad.lo.s64 	%rd5626, %rd81, %rd5616, %rd5625;
	shr.u64 	%rd5627, %rd5626, 32;
	and.b64  	%rd5628, %rd5602, 4294967295;
	add.s64 	%rd5629, %rd5627, %rd5628;
	mad.lo.s64 	%rd5630, %rd82, %rd5616, %rd5629;
	shr.u64 	%rd5631, %rd5630, 32;
	and.b64  	%rd5632, %rd5606, 4294967295;
	add.s64 	%rd5633, %rd5631, %rd5632;
	mad.lo.s64 	%rd5634, %rd83, %rd5616, %rd5633;
	shr.u64 	%rd5635, %rd5634, 32;
	and.b64  	%rd5636, %rd5610, 4294967295;
	add.s64 	%rd5637, %rd5635, %rd5636;
	mad.lo.s64 	%rd5638, %rd84, %rd5616, %rd5637;
	shr.u64 	%rd5639, %rd5638, 32;
	and.b64  	%rd5640, %rd5614, 4294967295;
	add.s64 	%rd5641, %rd5639, %rd5640;
	mad.lo.s64 	%rd5642, %rd85, %rd5616, %rd5641;
	shr.u64 	%rd5643, %rd5642, 32;
	mul.wide.u32 	%rd5644, %r4289, %r116;
	add.s64 	%rd5645, %rd5643, %rd5615;
	add.s64 	%rd5646, %rd5645, %rd5644;
	shr.u64 	%rd5647, %rd5646, 32;
	cvt.u64.u32 	%rd5648, %r115;
	and.b64  	%rd5649, %rd5622, 4294967295;
	mad.lo.s64 	%rd5650, %rd79, %rd5648, %rd5649;
	shr.u64 	%rd5651, %rd5650, 32;
	and.b64  	%rd5652, %rd5626, 4294967295;
	add.s64 	%rd5653, %rd5651, %rd5652;
	mad.lo.s64 	%rd5654, %rd80, %rd5648, %rd5653;
	shr.u64 	%rd5655, %rd5654, 32;
	and.b64  	%rd5656, %rd5630, 4294967295;
	add.s64 	%rd5657, %rd5655, %rd5656;
	mad.lo.s64 	%rd5658, %rd81, %rd5648, %rd5657;
	shr.u64 	%rd5659, %rd5658, 32;
	and.b64  	%rd5660, %rd5634, 4294967295;
	add.s64 	%rd5661, %rd5659, %rd5660;
	mad.lo.s64 	%rd5662, %rd82, %rd5648, %rd5661;
	shr.u64 	%rd5663, %rd5662, 32;
	and.b64  	%rd5664, %rd5638, 4294967295;
	add.s64 	%rd5665, %rd5663, %rd5664;
	mad.lo.s64 	%rd5666, %rd83, %rd5648, %rd5665;
	shr.u64 	%rd5667, %rd5666, 32;
	and.b64  	%rd5668, %rd5642, 4294967295;
	add.s64 	%rd5669, %rd5667, %rd5668;
	mad.lo.s64 	%rd5670, %rd84, %rd5648, %rd5669;
	shr.u64 	%rd5671, %rd5670, 32;
	and.b64  	%rd5672, %rd5646, 4294967295;
	add.s64 	%rd5673, %rd5671, %rd5672;
	mad.lo.s64 	%rd5674, %rd85, %rd5648, %rd5673;
	shr.u64 	%rd5675, %rd5674, 32;
	mul.wide.u32 	%rd5676, %r4289, %r115;
	add.s64 	%rd5677, %rd5675, %rd5647;
	add.s64 	%rd5678, %rd5677, %rd5676;
	shr.u64 	%rd5679, %rd5678, 32;
	cvt.u64.u32 	%rd5680, %r114;
	and.b64  	%rd5681, %rd5654, 4294967295;
	mad.lo.s64 	%rd5682, %rd79, %rd5680, %rd5681;
	shr.u64 	%rd5683, %rd5682, 32;
	and.b64  	%rd5684, %rd5658, 4294967295;
	add.s64 	%rd5685, %rd5683, %rd5684;
	mad.lo.s64 	%rd5686, %rd80, %rd5680, %rd5685;
	shr.u64 	%rd5687, %rd5686, 32;
	and.b64  	%rd5688, %rd5662, 4294967295;
	add.s64 	%rd5689, %rd5687, %rd5688;
	mad.lo.s64 	%rd5690, %rd81, %rd5680, %rd5689;
	shr.u64 	%rd5691, %rd5690, 32;
	and.b64  	%rd5692, %rd5666, 4294967295;
	add.s64 	%rd5693, %rd5691, %rd5692;
	mad.lo.s64 	%rd5694, %rd82, %rd5680, %rd5693;
	shr.u64 	%rd5695, %rd5694, 32;
	and.b64  	%rd5696, %rd5670, 4294967295;
	add.s64 	%rd5697, %rd5695, %rd5696;
	mad.lo.s64 	%rd5698, %rd83, %rd5680, %rd5697;
	shr.u64 	%rd5699, %rd5698, 32;
	and.b64  	%rd5700, %rd5674, 4294967295;
	add.s64 	%rd5701, %rd5699, %rd5700;
	mad.lo.s64 	%rd5702, %rd84, %rd5680, %rd5701;
	shr.u64 	%rd5703, %rd5702, 32;
	and.b64  	%rd5704, %rd5678, 4294967295;
	add.s64 	%rd5705, %rd5703, %rd5704;
	mad.lo.s64 	%rd5706, %rd85, %rd5680, %rd5705;
	shr.u64 	%rd5707, %rd5706, 32;
	mul.wide.u32 	%rd5708, %r4289, %r114;
	add.s64 	%rd5709, %rd5707, %rd5679;
	add.s64 	%rd5710, %rd5709, %rd5708;
	{ .reg .b32 tmp; mov.b64 {tmp, %r1797}, %rd5710; }
	mul.lo.s32 	%r1798, %r9, %r1796;
	cvt.u64.u32 	%rd5711, %r1798;
	and.b64  	%rd5712, %rd5471, 4294967295;
	mad.lo.s64 	%rd5713, %rd30, %rd5711, %rd5712;
	shr.u64 	%rd5714, %rd5713, 32;
	and.b64  	%rd5715, %rd5490, 4294967295;
	add.s64 	%rd5716, %rd5714, %rd5715;
	mad.lo.s64 	%rd5717, %rd31, %rd5711, %rd5716;
	cvt.u32.u64 	%r1799, %rd5717;
	shr.u64 	%rd5718, %rd5717, 32;
	and.b64  	%rd5719, %rd5522, 4294967295;
	add.s64 	%rd5720, %rd5718, %rd5719;
	mad.lo.s64 	%rd5721, %rd32, %rd5711, %rd5720;
	shr.u64 	%rd5722, %rd5721, 32;
	and.b64  	%rd5723, %rd5554, 4294967295;
	add.s64 	%rd5724, %rd5722, %rd5723;
	mad.lo.s64 	%rd5725, %rd33, %rd5711, %rd5724;
	shr.u64 	%rd5726, %rd5725, 32;
	and.b64  	%rd5727, %rd5586, 4294967295;
	add.s64 	%rd5728, %rd5726, %rd5727;
	mad.lo.s64 	%rd5729, %rd34, %rd5711, %rd5728;
	shr.u64 	%rd5730, %rd5729, 32;
	and.b64  	%rd5731, %rd5618, 4294967295;
	add.s64 	%rd5732, %rd5730, %rd5731;
	mad.lo.s64 	%rd5733, %rd35, %rd5711, %rd5732;
	shr.u64 	%rd5734, %rd5733, 32;
	and.b64  	%rd5735, %rd5650, 4294967295;
	add.s64 	%rd5736, %rd5734, %rd5735;
	mad.lo.s64 	%rd5737, %rd36, %rd5711, %rd5736;
	shr.u64 	%rd5738, %rd5737, 32;
	mul.wide.u32 	%rd5739, %r17, %r1798;
	and.b64  	%rd5740, %rd5682, 4294967295;
	add.s64 	%rd5741, %rd5738, %rd5740;
	add.s64 	%rd5742, %rd5741, %rd5739;
	shr.u64 	%rd5743, %rd5742, 32;
	and.b64  	%rd5744, %rd5686, 4294967295;
	add.s64 	%rd5745, %rd5743, %rd5744;
	shr.u64 	%rd5746, %rd5745, 32;
	and.b64  	%rd5747, %rd5690, 4294967295;
	add.s64 	%rd5748, %rd5746, %rd5747;
	shr.u64 	%rd5749, %rd5748, 32;
	and.b64  	%rd5750, %rd5694, 4294967295;
	add.s64 	%rd5751, %rd5749, %rd5750;
	shr.u64 	%rd5752, %rd5751, 32;
	and.b64  	%rd5753, %rd5698, 4294967295;
	add.s64 	%rd5754, %rd5752, %rd5753;
	shr.u64 	%rd5755, %rd5754, 32;
	and.b64  	%rd5756, %rd5702, 4294967295;
	add.s64 	%rd5757, %rd5755, %rd5756;
	shr.u64 	%rd5758, %rd5757, 32;
	and.b64  	%rd5759, %rd5706, 4294967295;
	add.s64 	%rd5760, %rd5758, %rd5759;
	shr.u64 	%rd5761, %rd5760, 32;
	and.b64  	%rd5762, %rd5710, 4294967295;
	add.s64 	%rd5763, %rd5761, %rd5762;
	{ .reg .b32 tmp; mov.b64 {tmp, %r1800}, %rd5763; }
	add.s32 	%r1801, %r1797, %r1800;
	mul.lo.s32 	%r1802, %r9, %r1799;
	cvt.u64.u32 	%rd5764, %r1802;
	and.b64  	%rd5765, %rd5717, 4294967295;
	mad.lo.s64 	%rd5766, %rd30, %rd5764, %rd5765;
	shr.u64 	%rd5767, %rd5766, 32;
	and.b64  	%rd5768, %rd5721, 4294967295;
	add.s64 	%rd5769, %rd5767, %rd5768;
	mad.lo.s64 	%rd5770, %rd31, %rd5764, %rd5769;
	cvt.u32.u64 	%r1803, %rd5770;
	shr.u64 	%rd5771, %rd5770, 32;
	and.b64  	%rd5772, %rd5725, 4294967295;
	add.s64 	%rd5773, %rd5771, %rd5772;
	mad.lo.s64 	%rd5774, %rd32, %rd5764, %rd5773;
	shr.u64 	%rd5775, %rd5774, 32;
	and.b64  	%rd5776, %rd5729, 4294967295;
	add.s64 	%rd5777, %rd5775, %rd5776;
	mad.lo.s64 	%rd5778, %rd33, %rd5764, %rd5777;
	shr.u64 	%rd5779, %rd5778, 32;
	and.b64  	%rd5780, %rd5733, 4294967295;
	add.s64 	%rd5781, %rd5779, %rd5780;
	mad.lo.s64 	%rd5782, %rd34, %rd5764, %rd5781;
	shr.u64 	%rd5783, %rd5782, 32;
	and.b64  	%rd5784, %rd5737, 4294967295;
	add.s64 	%rd5785, %rd5783, %rd5784;
	mad.lo.s64 	%rd5786, %rd35, %rd5764, %rd5785;
	shr.u64 	%rd5787, %rd5786, 32;
	and.b64  	%rd5788, %rd5742, 4294967295;
	add.s64 	%rd5789, %rd5787, %rd5788;
	mad.lo.s64 	%rd5790, %rd36, %rd5764, %rd5789;
	shr.u64 	%rd5791, %rd5790, 32;
	mul.wide.u32 	%rd5792, %r17, %r1802;
	and.b64  	%rd5793, %rd5745, 4294967295;
	add.s64 	%rd5794, %rd5791, %rd5793;
	add.s64 	%rd5795, %rd5794, %rd5792;
	shr.u64 	%rd5796, %rd5795, 32;
	and.b64  	%rd5797, %rd5748, 4294967295;
	add.s64 	%rd5798, %rd5796, %rd5797;
	shr.u64 	%rd5799, %rd5798, 32;
	and.b64  	%rd5800, %rd5751, 4294967295;
	add.s64 	%rd5801, %rd5799, %rd5800;
	shr.u64 	%rd5802, %rd5801, 32;
	and.b64  	%rd5803, %rd5754, 4294967295;
	add.s64 	%rd5804, %rd5802, %rd5803;
	shr.u64 	%rd5805, %rd5804, 32;
	and.b64  	%rd5806, %rd5757, 4294967295;
	add.s64 	%rd5807, %rd5805, %rd5806;
	shr.u64 	%rd5808, %rd5807, 32;
	and.b64  	%rd5809, %rd5760, 4294967295;
	add.s64 	%rd5810, %rd5808, %rd5809;
	shr.u64 	%rd5811, %rd5810, 32;
	and.b64  	%rd5812, %rd5763, 4294967295;
	add.s64 	%rd5813, %rd5811, %rd5812;
	{ .reg .b32 tmp; mov.b64 {tmp, %r1804}, %rd5813; }
	add.s32 	%r1805, %r1801, %r1804;
	mul.lo.s32 	%r1806, %r9, %r1803;
	cvt.u64.u32 	%rd5814, %r1806;
	and.b64  	%rd5815, %rd5770, 4294967295;
	mad.lo.s64 	%rd5816, %rd30, %rd5814, %rd5815;
	shr.u64 	%rd5817, %rd5816, 32;
	and.b64  	%rd5818, %rd5774, 4294967295;
	add.s64 	%rd5819, %rd5817, %rd5818;
	mad.lo.s64 	%rd5820, %rd31, %rd5814, %rd5819;
	cvt.u32.u64 	%r1807, %rd5820;
	shr.u64 	%rd5821, %rd5820, 32;
	and.b64  	%rd5822, %rd5778, 4294967295;
	add.s64 	%rd5823, %rd5821, %rd5822;
	mad.lo.s64 	%rd5824, %rd32, %rd5814, %rd5823;
	shr.u64 	%rd5825, %rd5824, 32;
	and.b64  	%rd5826, %rd5782, 4294967295;
	add.s64 	%rd5827, %rd5825, %rd5826;
	mad.lo.s64 	%rd5828, %rd33, %rd5814, %rd5827;
	shr.u64 	%rd5829, %rd5828, 32;
	and.b64  	%rd5830, %rd5786, 4294967295;
	add.s64 	%rd5831, %rd5829, %rd5830;
	mad.lo.s64 	%rd5832, %rd34, %rd5814, %rd5831;
	shr.u64 	%rd5833, %rd5832, 32;
	and.b64  	%rd5834, %rd5790, 4294967295;
	add.s64 	%rd5835, %rd5833, %rd5834;
	mad.lo.s64 	%rd5836, %rd35, %rd5814, %rd5835;
	shr.u64 	%rd5837, %rd5836, 32;
	and.b64  	%rd5838, %rd5795, 4294967295;
	add.s64 	%rd5839, %rd5837, %rd5838;
	mad.lo.s64 	%rd5840, %rd36, %rd5814, %rd5839;
	shr.u64 	%rd5841, %rd5840, 32;
	mul.wide.u32 	%rd5842, %r17, %r1806;
	and.b64  	%rd5843, %rd5798, 4294967295;
	add.s64 	%rd5844, %rd5841, %rd5843;
	add.s64 	%rd5845, %rd5844, %rd5842;
	shr.u64 	%rd5846, %rd5845, 32;
	and.b64  	%rd5847, %rd5801, 4294967295;
	add.s64 	%rd5848, %rd5846, %rd5847;
	shr.u64 	%rd5849, %rd5848, 32;
	and.b64  	%rd5850, %rd5804, 4294967295;
	add.s64 	%rd5851, %rd5849, %rd5850;
	shr.u64 	%rd5852, %rd5851, 32;
	and.b64  	%rd5853, %rd5807, 4294967295;
	add.s64 	%rd5854, %rd5852, %rd5853;
	shr.u64 	%rd5855, %rd5854, 32;
	and.b64  	%rd5856, %rd5810, 4294967295;
	add.s64 	%rd5857, %rd5855, %rd5856;
	shr.u64 	%rd5858, %rd5857, 32;
	and.b64  	%rd5859, %rd5813, 4294967295;
	add.s64 	%rd5860, %rd5858, %rd5859;
	{ .reg .b32 tmp; mov.b64 {tmp, %r1808}, %rd5860; }
	add.s32 	%r1809, %r1805, %r1808;
	mul.lo.s32 	%r1810, %r9, %r1807;
	cvt.u64.u32 	%rd5861, %r1810;
	and.b64  	%rd5862, %rd5820, 4294967295;
	mad.lo.s64 	%rd5863, %rd30, %rd5861, %rd5862;
	shr.u64 	%rd5864, %rd5863, 32;
	and.b64  	%rd5865, %rd5824, 4294967295;
	add.s64 	%rd5866, %rd5864, %rd5865;
	mad.lo.s64 	%rd5867, %rd31, %rd5861, %rd5866;
	cvt.u32.u64 	%r1811, %rd5867;
	shr.u64 	%rd5868, %rd5867, 32;
	and.b64  	%rd5869, %rd5828, 4294967295;
	add.s64 	%rd5870, %rd5868, %rd5869;
	mad.lo.s64 	%rd5871, %rd32, %rd5861, %rd5870;
	shr.u64 	%rd5872, %rd5871, 32;
	and.b64  	%rd5873, %rd5832, 4294967295;
	add.s64 	%rd5874, %rd5872, %rd5873;
	mad.lo.s64 	%rd5875, %rd33, %rd5861, %rd5874;
	shr.u64 	%rd5876, %rd5875, 32;
	and.b64  	%rd5877, %rd5836, 4294967295;
	add.s64 	%rd5878, %rd5876, %rd5877;
	mad.lo.s64 	%rd5879, %rd34, %rd5861, %rd5878;
	shr.u64 	%rd5880, %rd5879, 32;
	and.b64  	%rd5881, %rd5840, 4294967295;
	add.s64 	%rd5882, %rd5880, %rd5881;
	mad.lo.s64 	%rd5883, %rd35, %rd5861, %rd5882;
	shr.u64 	%rd5884, %rd5883, 32;
	and.b64  	%rd5885, %rd5845, 4294967295;
	add.s64 	%rd5886, %rd5884, %rd5885;
	mad.lo.s64 	%rd5887, %rd36, %rd5861, %rd5886;
	shr.u64 	%rd5888, %rd5887, 32;
	mul.wide.u32 	%rd5889, %r17, %r1810;
	and.b64  	%rd5890, %rd5848, 4294967295;
	add.s64 	%rd5891, %rd5888, %rd5890;
	add.s64 	%rd5892, %rd5891, %rd5889;
	shr.u64 	%rd5893, %rd5892, 32;
	and.b64  	%rd5894, %rd5851, 4294967295;
	add.s64 	%rd5895, %rd5893, %rd5894;
	shr.u64 	%rd5896, %rd5895, 32;
	and.b64  	%rd5897, %rd5854, 4294967295;
	add.s64 	%rd5898, %rd5896, %rd5897;
	shr.u64 	%rd5899, %rd5898, 32;
	and.b64  	%rd5900, %rd5857, 4294967295;
	add.s64 	%rd5901, %rd5899, %rd5900;
	shr.u64 	%rd5902, %rd5901, 32;
	and.b64  	%rd5903, %rd5860, 4294967295;
	add.s64 	%rd5904, %rd5902, %rd5903;
	{ .reg .b32 tmp; mov.b64 {tmp, %r1812}, %rd5904; }
	add.s32 	%r1813, %r1809, %r1812;
	mul.lo.s32 	%r1814, %r9, %r1811;
	cvt.u64.u32 	%rd5905, %r1814;
	and.b64  	%rd5906, %rd5867, 4294967295;
	mad.lo.s64 	%rd5907, %rd30, %rd5905, %rd5906;
	shr.u64 	%rd5908, %rd5907, 32;
	and.b64  	%rd5909, %rd5871, 4294967295;
	add.s64 	%rd5910, %rd5908, %rd5909;
	mad.lo.s64 	%rd5911, %rd31, %rd5905, %rd5910;
	cvt.u32.u64 	%r1815, %rd5911;
	shr.u64 	%rd5912, %rd5911, 32;
	and.b64  	%rd5913, %rd5875, 4294967295;
	add.s64 	%rd5914, %rd5912, %rd5913;
	mad.lo.s64 	%rd5915, %rd32, %rd5905, %rd5914;
	shr.u64 	%rd5916, %rd5915, 32;
	and.b64  	%rd5917, %rd5879, 4294967295;
	add.s64 	%rd5918, %rd5916, %rd5917;
	mad.lo.s64 	%rd5919, %rd33, %rd5905, %rd5918;
	shr.u64 	%rd5920, %rd5919, 32;
	and.b64  	%rd5921, %rd5883, 4294967295;
	add.s64 	%rd5922, %rd5920, %rd5921;
	mad.lo.s64 	%rd5923, %rd34, %rd5905, %rd5922;
	shr.u64 	%rd5924, %rd5923, 32;
	and.b64  	%rd5925, %rd5887, 4294967295;
	add.s64 	%rd5926, %rd5924, %rd5925;
	mad.lo.s64 	%rd5927, %rd35, %rd5905, %rd5926;
	shr.u64 	%rd5928, %rd5927, 32;
	and.b64  	%rd5929, %rd5892, 4294967295;
	add.s64 	%rd5930, %rd5928, %rd5929;
	mad.lo.s64 	%rd5931, %rd36, %rd5905, %rd5930;
	shr.u64 	%rd5932, %rd5931, 32;
	mul.wide.u32 	%rd5933, %r17, %r1814;
	and.b64  	%rd5934, %rd5895, 4294967295;
	add.s64 	%rd5935, %rd5932, %rd5934;
	add.s64 	%rd5936, %rd5935, %rd5933;
	shr.u64 	%rd5937, %rd5936, 32;
	and.b64  	%rd5938, %rd5898, 4294967295;
	add.s64 	%rd5939, %rd5937, %rd5938;
	shr.u64 	%rd5940, %rd5939, 32;
	and.b64  	%rd5941, %rd5901, 4294967295;
	add.s64 	%rd5942, %rd5940, %rd5941;
	shr.u64 	%rd5943, %rd5942, 32;
	and.b64  	%rd5944, %rd5904, 4294967295;
	add.s64 	%rd5945, %rd5943, %rd5944;
	{ .reg .b32 tmp; mov.b64 {tmp, %r1816}, %rd5945; }
	add.s32 	%r1817, %r1813, %r1816;
	mul.lo.s32 	%r1818, %r9, %r1815;
	cvt.u64.u32 	%rd5946, %r1818;
	and.b64  	%rd5947, %rd5911, 4294967295;
	mad.lo.s64 	%rd5948, %rd30, %rd5946, %rd5947;
	shr.u64 	%rd5949, %rd5948, 32;
	and.b64  	%rd5950, %rd5915, 4294967295;
	add.s64 	%rd5951, %rd5949, %rd5950;
	mad.lo.s64 	%rd5952, %rd31, %rd5946, %rd5951;
	cvt.u32.u64 	%r1819, %rd5952;
	shr.u64 	%rd5953, %rd5952, 32;
	and.b64  	%rd5954, %rd5919, 4294967295;
	add.s64 	%rd5955, %rd5953, %rd5954;
	mad.lo.s64 	%rd5956, %rd32, %rd5946, %rd5955;
	shr.u64 	%rd5957, %rd5956, 32;
	and.b64  	%rd5958, %rd5923, 4294967295;
	add.s64 	%rd5959, %rd5957, %rd5958;
	mad.lo.s64 	%rd5960, %rd33, %rd5946, %rd5959;
	shr.u64 	%rd5961, %rd5960, 32;
	and.b64  	%rd5962, %rd5927, 4294967295;
	add.s64 	%rd5963, %rd5961, %rd5962;
	mad.lo.s64 	%rd5964, %rd34, %rd5946, %rd5963;
	shr.u64 	%rd5965, %rd5964, 32;
	and.b64  	%rd5966, %rd5931, 4294967295;
	add.s64 	%rd5967, %rd5965, %rd5966;
	mad.lo.s64 	%rd5968, %rd35, %rd5946, %rd5967;
	shr.u64 	%rd5969, %rd5968, 32;
	and.b64  	%rd5970, %rd5936, 4294967295;
	add.s64 	%rd5971, %rd5969, %rd5970;
	mad.lo.s64 	%rd5972, %rd36, %rd5946, %rd5971;
	shr.u64 	%rd5973, %rd5972, 32;
	mul.wide.u32 	%rd5974, %r17, %r1818;
	and.b64  	%rd5975, %rd5939, 4294967295;
	add.s64 	%rd5976, %rd5973, %rd5975;
	add.s64 	%rd5977, %rd5976, %rd5974;
	shr.u64 	%rd5978, %rd5977, 32;
	and.b64  	%rd5979, %rd5942, 4294967295;
	add.s64 	%rd5980, %rd5978, %rd5979;
	shr.u64 	%rd5981, %rd5980, 32;
	and.b64  	%rd5982, %rd5945, 4294967295;
	add.s64 	%rd5983, %rd5981, %rd5982;
	{ .reg .b32 tmp; mov.b64 {tmp, %r1820}, %rd5983; }
	add.s32 	%r1821, %r1817, %r1820;
	mul.lo.s32 	%r1822, %r9, %r1819;
	cvt.u64.u32 	%rd5984, %r1822;
	and.b64  	%rd5985, %rd5952, 4294967295;
	mad.lo.s64 	%rd5986, %rd30, %rd5984, %rd5985;
	shr.u64 	%rd5987, %rd5986, 32;
	and.b64  	%rd5988, %rd5956, 4294967295;
	add.s64 	%rd5989, %rd5987, %rd5988;
	mad.lo.s64 	%rd5990, %rd31, %rd5984, %rd5989;
	cvt.u32.u64 	%r1823, %rd5990;
	shr.u64 	%rd5991, %rd5990, 32;
	and.b64  	%rd5992, %rd5960, 4294967295;
	add.s64 	%rd5993, %rd5991, %rd5992;
	mad.lo.s64 	%rd5994, %rd32, %rd5984, %rd5993;
	shr.u64 	%rd5995, %rd5994, 32;
	and.b64  	%rd5996, %rd5964, 4294967295;
	add.s64 	%rd5997, %rd5995, %rd5996;
	mad.lo.s64 	%rd5998, %rd33, %rd5984, %rd5997;
	shr.u64 	%rd5999, %rd5998, 32;
	and.b64  	%rd6000, %rd5968, 4294967295;
	add.s64 	%rd6001, %rd5999, %rd6000;
	mad.lo.s64 	%rd6002, %rd34, %rd5984, %rd6001;
	shr.u64 	%rd6003, %rd6002, 32;
	and.b64  	%rd6004, %rd5972, 4294967295;
	add.s64 	%rd6005, %rd6003, %rd6004;
	mad.lo.s64 	%rd6006, %rd35, %rd5984, %rd6005;
	shr.u64 	%rd6007, %rd6006, 32;
	and.b64  	%rd6008, %rd5977, 4294967295;
	add.s64 	%rd6009, %rd6007, %rd6008;
	mad.lo.s64 	%rd6010, %rd36, %rd5984, %rd6009;
	shr.u64 	%rd6011, %rd6010, 32;
	mul.wide.u32 	%rd6012, %r17, %r1822;
	and.b64  	%rd6013, %rd5980, 4294967295;
	add.s64 	%rd6014, %rd6011, %rd6013;
	add.s64 	%rd6015, %rd6014, %rd6012;
	shr.u64 	%rd6016, %rd6015, 32;
	and.b64  	%rd6017, %rd5983, 4294967295;
	add.s64 	%rd6018, %rd6016, %rd6017;
	{ .reg .b32 tmp; mov.b64 {tmp, %r1824}, %rd6018; }
	add.s32 	%r1825, %r1821, %r1824;
	mul.lo.s32 	%r1826, %r9, %r1823;
	cvt.u64.u32 	%rd6019, %r1826;
	and.b64  	%rd6020, %rd5990, 4294967295;
	mad.lo.s64 	%rd6021, %rd30, %rd6019, %rd6020;
	shr.u64 	%rd6022, %rd6021, 32;
	and.b64  	%rd6023, %rd5994, 4294967295;
	add.s64 	%rd6024, %rd6022, %rd6023;
	mad.lo.s64 	%rd29959, %rd31, %rd6019, %rd6024;
	shr.u64 	%rd6025, %rd29959, 32;
	and.b64  	%rd6026, %rd5998, 4294967295;
	add.s64 	%rd6027, %rd6025, %rd6026;
	mad.lo.s64 	%rd29958, %rd32, %rd6019, %rd6027;
	cvt.u32.u64 	%r237, %rd29958;
	shr.u64 	%rd6028, %rd29958, 32;
	and.b64  	%rd6029, %rd6002, 4294967295;
	add.s64 	%rd6030, %rd6028, %rd6029;
	mad.lo.s64 	%rd29957, %rd33, %rd6019, %rd6030;
	cvt.u32.u64 	%r238, %rd29957;
	shr.u64 	%rd6031, %rd29957, 32;
	and.b64  	%rd6032, %rd6006, 4294967295;
	add.s64 	%rd6033, %rd6031, %rd6032;
	mad.lo.s64 	%rd29956, %rd34, %rd6019, %rd6033;
	cvt.u32.u64 	%r239, %rd29956;
	shr.u64 	%rd6034, %rd29956, 32;
	and.b64  	%rd6035, %rd6010, 4294967295;
	add.s64 	%rd6036, %rd6034, %rd6035;
	mad.lo.s64 	%rd29955, %rd35, %rd6019, %rd6036;
	cvt.u32.u64 	%r240, %rd29955;
	shr.u64 	%rd6037, %rd29955, 32;
	and.b64  	%rd6038, %rd6015, 4294967295;
	add.s64 	%rd6039, %rd6037, %rd6038;
	mad.lo.s64 	%rd29954, %rd36, %rd6019, %rd6039;
	cvt.u32.u64 	%r241, %rd29954;
	shr.u64 	%rd6040, %rd29954, 32;
	mul.wide.u32 	%rd6041, %r17, %r1826;
	and.b64  	%rd6042, %rd6018, 4294967295;
	add.s64 	%rd6043, %rd6040, %rd6042;
	add.s64 	%rd29953, %rd6043, %rd6041;
	cvt.u32.u64 	%r242, %rd29953;
	{ .reg .b32 tmp; mov.b64 {tmp, %r1827}, %rd29953; }
	add.s32 	%r4306, %r1825, %r1827;
	setp.gt.u32 	%p120, %r4306, %r17;
	@%p120 bra 	$L__BB0_121;
	setp.lt.u32 	%p121, %r4306, %r17;
	@%p121 bra 	$L__BB0_122;
	setp.lt.u32 	%p122, %r16, %r242;
	@%p122 bra 	$L__BB0_121;
	setp.gt.u32 	%p123, %r16, %r242;
	@%p123 bra 	$L__BB0_122;
	setp.lt.u32 	%p124, %r15, %r241;
	@%p124 bra 	$L__BB0_121;
	setp.gt.u32 	%p125, %r15, %r241;
	@%p125 bra 	$L__BB0_122;
	setp.lt.u32 	%p126, %r14, %r240;
	@%p126 bra 	$L__BB0_121;
	setp.gt.u32 	%p127, %r14, %r240;
	@%p127 bra 	$L__BB0_122;
	setp.lt.u32 	%p128, %r13, %r239;
	@%p128 bra 	$L__BB0_121;
	setp.gt.u32 	%p129, %r13, %r239;
	@%p129 bra 	$L__BB0_122;
	setp.lt.u32 	%p130, %r12, %r238;
	@%p130 bra 	$L__BB0_121;
	setp.gt.u32 	%p131, %r12, %r238;
	@%p131 bra 	$L__BB0_122;
	setp.lt.u32 	%p132, %r11, %r237;
	@%p132 bra 	$L__BB0_121;
	setp.gt.u32 	%p133, %r11, %r237;
	cvt.u32.u64 	%r1828, %rd29959;
	setp.gt.u32 	%p134, %r10, %r1828;
	or.pred  	%p135, %p133, %p134;
	@%p135 bra 	$L__BB0_122;
$L__BB0_121:
	and.b64  	%rd6044, %rd29959, 4294967295;
	sub.s64 	%rd29959, %rd6044, %rd30;
	shr.u64 	%rd6045, %rd29959, 63;
	and.b64  	%rd6046, %rd29958, 4294967295;
	add.s64 	%rd6047, %rd6045, %rd31;
	sub.s64 	%rd29958, %rd6046, %rd6047;
	shr.u64 	%rd6048, %rd29958, 63;
	and.b64  	%rd6049, %rd29957, 4294967295;
	add.s64 	%rd6050, %rd6048, %rd32;
	sub.s64 	%rd29957, %rd6049, %rd6050;
	shr.u64 	%rd6051, %rd29957, 63;
	and.b64  	%rd6052, %rd29956, 4294967295;
	add.s64 	%rd6053, %rd6051, %rd33;
	sub.s64 	%rd29956, %rd6052, %rd6053;
	shr.u64 	%rd6054, %rd29956, 63;
	and.b64  	%rd6055, %rd29955, 4294967295;
	add.s64 	%rd6056, %rd6054, %rd34;
	sub.s64 	%rd29955, %rd6055, %rd6056;
	shr.u64 	%rd6057, %rd29955, 63;
	and.b64  	%rd6058, %rd29954, 4294967295;
	add.s64 	%rd6059, %rd6057, %rd35;
	sub.s64 	%rd29954, %rd6058, %rd6059;
	shr.u64 	%rd6060, %rd29954, 63;
	and.b64  	%rd6061, %rd29953, 4294967295;
	add.s64 	%rd6062, %rd6060, %rd36;
	sub.s64 	%rd29953, %rd6061, %rd6062;
	shr.u64 	%rd6063, %rd29953, 63;
	cvt.u32.u64 	%r1829, %rd6063;
	add.s32 	%r1830, %r17, %r1829;
	sub.s32 	%r4306, %r4306, %r1830;
$L__BB0_122:
	cvt.u64.u32 	%rd6064, %r4473;
	and.b64  	%rd6065, %rd29959, 4294967295;
	mul.lo.s64 	%rd6066, %rd6065, %rd6064;
	cvt.u32.u64 	%r1831, %rd6066;
	shr.u64 	%rd6067, %rd6066, 32;
	and.b64  	%rd6068, %rd29958, 4294967295;
	mad.lo.s64 	%rd6069, %rd6068, %rd6064, %rd6067;
	shr.u64 	%rd6070, %rd6069, 32;
	and.b64  	%rd6071, %rd29957, 4294967295;
	mad.lo.s64 	%rd6072, %rd6071, %rd6064, %rd6070;
	shr.u64 	%rd6073, %rd6072, 32;
	and.b64  	%rd6074, %rd29956, 4294967295;
	mad.lo.s64 	%rd6075, %rd6074, %rd6064, %rd6073;
	shr.u64 	%rd6076, %rd6075, 32;
	and.b64  	%rd6077, %rd29955, 4294967295;
	mad.lo.s64 	%rd6078, %rd6077, %rd6064, %rd6076;
	shr.u64 	%rd6079, %rd6078, 32;
	and.b64  	%rd6080, %rd29954, 4294967295;
	mad.lo.s64 	%rd6081, %rd6080, %rd6064, %rd6079;
	shr.u64 	%rd6082, %rd6081, 32;
	and.b64  	%rd6083, %rd29953, 4294967295;
	mad.lo.s64 	%rd6084, %rd6083, %rd6064, %rd6082;
	shr.u64 	%rd6085, %rd6084, 32;
	mul.wide.u32 	%rd6086, %r4306, %r4473;
	add.s64 	%rd6087, %rd6085, %rd6086;
	shr.u64 	%rd6088, %rd6087, 32;
	cvt.u64.u32 	%rd6089, %r4472;
	and.b64  	%rd6090, %rd6069, 4294967295;
	mad.lo.s64 	%rd6091, %rd6065, %rd6089, %rd6090;
	shr.u64 	%rd6092, %rd6091, 32;
	and.b64  	%rd6093, %rd6072, 4294967295;
	add.s64 	%rd6094, %rd6092, %rd6093;
	mad.lo.s64 	%rd6095, %rd6068, %rd6089, %rd6094;
	shr.u64 	%rd6096, %rd6095, 32;
	and.b64  	%rd6097, %rd6075, 4294967295;
	add.s64 	%rd6098, %rd6096, %rd6097;
	mad.lo.s64 	%rd6099, %rd6071, %rd6089, %rd6098;
	shr.u64 	%rd6100, %rd6099, 32;
	and.b64  	%rd6101, %rd6078, 4294967295;
	add.s64 	%rd6102, %rd6100, %rd6101;
	mad.lo.s64 	%rd6103, %rd6074, %rd6089, %rd6102;
	shr.u64 	%rd6104, %rd6103, 32;
	and.b64  	%rd6105, %rd6081, 4294967295;
	add.s64 	%rd6106, %rd6104, %rd6105;
	mad.lo.s64 	%rd6107, %rd6077, %rd6089, %rd6106;
	shr.u64 	%rd6108, %rd6107, 32;
	and.b64  	%rd6109, %rd6084, 4294967295;
	add.s64 	%rd6110, %rd6108, %rd6109;
	mad.lo.s64 	%rd6111, %rd6080, %rd6089, %rd6110;
	shr.u64 	%rd6112, %rd6111, 32;
	and.b64  	%rd6113, %rd6087, 4294967295;
	add.s64 	%rd6114, %rd6112, %rd6113;
	mad.lo.s64 	%rd6115, %rd6083, %rd6089, %rd6114;
	shr.u64 	%rd6116, %rd6115, 32;
	mul.wide.u32 	%rd6117, %r4306, %r4472;
	add.s64 	%rd6118, %rd6116, %rd6088;
	add.s64 	%rd6119, %rd6118, %rd6117;
	shr.u64 	%rd6120, %rd6119, 32;
	cvt.u64.u32 	%rd6121, %r4471;
	and.b64  	%rd6122, %rd6095, 4294967295;
	mad.lo.s64 	%rd6123, %rd6065, %rd6121, %rd6122;
	shr.u64 	%rd6124, %rd6123, 32;
	and.b64  	%rd6125, %rd6099, 4294967295;
	add.s64 	%rd6126, %rd6124, %rd6125;
	mad.lo.s64 	%rd6127, %rd6068, %rd6121, %rd6126;
	shr.u64 	%rd6128, %rd6127, 32;
	and.b64  	%rd6129, %rd6103, 4294967295;
	add.s64 	%rd6130, %rd6128, %rd6129;
	mad.lo.s64 	%rd6131, %rd6071, %rd6121, %rd6130;
	shr.u64 	%rd6132, %rd6131, 32;
	and.b64  	%rd6133, %rd6107, 4294967295;
	add.s64 	%rd6134, %rd6132, %rd6133;
	mad.lo.s64 	%rd6135, %rd6074, %rd6121, %rd6134;
	shr.u64 	%rd6136, %rd6135, 32;
	and.b64  	%rd6137, %rd6111, 4294967295;
	add.s64 	%rd6138, %rd6136, %rd6137;
	mad.lo.s64 	%rd6139, %rd6077, %rd6121, %rd6138;
	shr.u64 	%rd6140, %rd6139, 32;
	and.b64  	%rd6141, %rd6115, 4294967295;
	add.s64 	%rd6142, %rd6140, %rd6141;
	mad.lo.s64 	%rd6143, %rd6080, %rd6121, %rd6142;
	shr.u64 	%rd6144, %rd6143, 32;
	and.b64  	%rd6145, %rd6119, 4294967295;
	add.s64 	%rd6146, %rd6144, %rd6145;
	mad.lo.s64 	%rd6147, %rd6083, %rd6121, %rd6146;
	shr.u64 	%rd6148, %rd6147, 32;
	mul.wide.u32 	%rd6149, %r4306, %r4471;
	add.s64 	%rd6150, %rd6148, %rd6120;
	add.s64 	%rd6151, %rd6150, %rd6149;
	shr.u64 	%rd6152, %rd6151, 32;
	cvt.u64.u32 	%rd6153, %r4470;
	and.b64  	%rd6154, %rd6127, 4294967295;
	mad.lo.s64 	%rd6155, %rd6065, %rd6153, %rd6154;
	shr.u64 	%rd6156, %rd6155, 32;
	and.b64  	%rd6157, %rd6131, 4294967295;
	add.s64 	%rd6158, %rd6156, %rd6157;
	mad.lo.s64 	%rd6159, %rd6068, %rd6153, %rd6158;
	shr.u64 	%rd6160, %rd6159, 32;
	and.b64  	%rd6161, %rd6135, 4294967295;
	add.s64 	%rd6162, %rd6160, %rd6161;
	mad.lo.s64 	%rd6163, %rd6071, %rd6153, %rd6162;
	shr.u64 	%rd6164, %rd6163, 32;
	and.b64  	%rd6165, %rd6139, 4294967295;
	add.s64 	%rd6166, %rd6164, %rd6165;
	mad.lo.s64 	%rd6167, %rd6074, %rd6153, %rd6166;
	shr.u64 	%rd6168, %rd6167, 32;
	and.b64  	%rd6169, %rd6143, 4294967295;
	add.s64 	%rd6170, %rd6168, %rd6169;
	mad.lo.s64 	%rd6171, %rd6077, %rd6153, %rd6170;
	shr.u64 	%rd6172, %rd6171, 32;
	and.b64  	%rd6173, %rd6147, 4294967295;
	add.s64 	%rd6174, %rd6172, %rd6173;
	mad.lo.s64 	%rd6175, %rd6080, %rd6153, %rd6174;
	shr.u64 	%rd6176, %rd6175, 32;
	and.b64  	%rd6177, %rd6151, 4294967295;
	add.s64 	%rd6178, %rd6176, %rd6177;
	mad.lo.s64 	%rd6179, %rd6083, %rd6153, %rd6178;
	shr.u64 	%rd6180, %rd6179, 32;
	mul.wide.u32 	%rd6181, %r4306, %r4470;
	add.s64 	%rd6182, %rd6180, %rd6152;
	add.s64 	%rd6183, %rd6182, %rd6181;
	shr.u64 	%rd6184, %rd6183, 32;
	cvt.u64.u32 	%rd6185, %r4469;
	and.b64  	%rd6186, %rd6159, 4294967295;
	mad.lo.s64 	%rd6187, %rd6065, %rd6185, %rd6186;
	shr.u64 	%rd6188, %rd6187, 32;
	and.b64  	%rd6189, %rd6163, 4294967295;
	add.s64 	%rd6190, %rd6188, %rd6189;
	mad.lo.s64 	%rd6191, %rd6068, %rd6185, %rd6190;
	shr.u64 	%rd6192, %rd6191, 32;
	and.b64  	%rd6193, %rd6167, 4294967295;
	add.s64 	%rd6194, %rd6192, %rd6193;
	mad.lo.s64 	%rd6195, %rd6071, %rd6185, %rd6194;
	shr.u64 	%rd6196, %rd6195, 32;
	and.b64  	%rd6197, %rd6171, 4294967295;
	add.s64 	%rd6198, %rd6196, %rd6197;
	mad.lo.s64 	%rd6199, %rd6074, %rd6185, %rd6198;
	shr.u64 	%rd6200, %rd6199, 32;
	and.b64  	%rd6201, %rd6175, 4294967295;
	add.s64 	%rd6202, %rd6200, %rd6201;
	mad.lo.s64 	%rd6203, %rd6077, %rd6185, %rd6202;
	shr.u64 	%rd6204, %rd6203, 32;
	and.b64  	%rd6205, %rd6179, 4294967295;
	add.s64 	%rd6206, %rd6204, %rd6205;
	mad.lo.s64 	%rd6207, %rd6080, %rd6185, %rd6206;
	shr.u64 	%rd6208, %rd6207, 32;
	and.b64  	%rd6209, %rd6183, 4294967295;
	add.s64 	%rd6210, %rd6208, %rd6209;
	mad.lo.s64 	%rd6211, %rd6083, %rd6185, %rd6210;
	shr.u64 	%rd6212, %rd6211, 32;
	mul.wide.u32 	%rd6213, %r4306, %r4469;
	add.s64 	%rd6214, %rd6212, %rd6184;
	add.s64 	%rd6215, %rd6214, %rd6213;
	shr.u64 	%rd6216, %rd6215, 32;
	cvt.u64.u32 	%rd6217, %r4468;
	and.b64  	%rd6218, %rd6191, 4294967295;
	mad.lo.s64 	%rd6219, %rd6065, %rd6217, %rd6218;
	shr.u64 	%rd6220, %rd6219, 32;
	and.b64  	%rd6221, %rd6195, 4294967295;
	add.s64 	%rd6222, %rd6220, %rd6221;
	mad.lo.s64 	%rd6223, %rd6068, %rd6217, %rd6222;
	shr.u64 	%rd6224, %rd6223, 32;
	and.b64  	%rd6225, %rd6199, 4294967295;
	add.s64 	%rd6226, %rd6224, %rd6225;
	mad.lo.s64 	%rd6227, %rd6071, %rd6217, %rd6226;
	shr.u64 	%rd6228, %rd6227, 32;
	and.b64  	%rd6229, %rd6203, 4294967295;
	add.s64 	%rd6230, %rd6228, %rd6229;
	mad.lo.s64 	%rd6231, %rd6074, %rd6217, %rd6230;
	shr.u64 	%rd6232, %rd6231, 32;
	and.b64  	%rd6233, %rd6207, 4294967295;
	add.s64 	%rd6234, %rd6232, %rd6233;
	mad.lo.s64 	%rd6235, %rd6077, %rd6217, %rd6234;
	shr.u64 	%rd6236, %rd6235, 32;
	and.b64  	%rd6237, %rd6211, 4294967295;
	add.s64 	%rd6238, %rd6236, %rd6237;
	mad.lo.s64 	%rd6239, %rd6080, %rd6217, %rd6238;
	shr.u64 	%rd6240, %rd6239, 32;
	and.b64  	%rd6241, %rd6215, 4294967295;
	add.s64 	%rd6242, %rd6240, %rd6241;
	mad.lo.s64 	%rd6243, %rd6083, %rd6217, %rd6242;
	shr.u64 	%rd6244, %rd6243, 32;
	mul.wide.u32 	%rd6245, %r4306, %r4468;
	add.s64 	%rd6246, %rd6244, %rd6216;
	add.s64 	%rd6247, %rd6246, %rd6245;
	shr.u64 	%rd6248, %rd6247, 32;
	cvt.u64.u32 	%rd6249, %r4467;
	and.b64  	%rd6250, %rd6223, 4294967295;
	mad.lo.s64 	%rd6251, %rd6065, %rd6249, %rd6250;
	shr.u64 	%rd6252, %rd6251, 32;
	and.b64  	%rd6253, %rd6227, 4294967295;
	add.s64 	%rd6254, %rd6252, %rd6253;
	mad.lo.s64 	%rd6255, %rd6068, %rd6249, %rd6254;
	shr.u64 	%rd6256, %rd6255, 32;
	and.b64  	%rd6257, %rd6231, 4294967295;
	add.s64 	%rd6258, %rd6256, %rd6257;
	mad.lo.s64 	%rd6259, %rd6071, %rd6249, %rd6258;
	shr.u64 	%rd6260, %rd6259, 32;
	and.b64  	%rd6261, %rd6235, 4294967295;
	add.s64 	%rd6262, %rd6260, %rd6261;
	mad.lo.s64 	%rd6263, %rd6074, %rd6249, %rd6262;
	shr.u64 	%rd6264, %rd6263, 32;
	and.b64  	%rd6265, %rd6239, 4294967295;
	add.s64 	%rd6266, %rd6264, %rd6265;
	mad.lo.s64 	%rd6267, %rd6077, %rd6249, %rd6266;
	shr.u64 	%rd6268, %rd6267, 32;
	and.b64  	%rd6269, %rd6243, 4294967295;
	add.s64 	%rd6270, %rd6268, %rd6269;
	mad.lo.s64 	%rd6271, %rd6080, %rd6249, %rd6270;
	shr.u64 	%rd6272, %rd6271, 32;
	and.b64  	%rd6273, %rd6247, 4294967295;
	add.s64 	%rd6274, %rd6272, %rd6273;
	mad.lo.s64 	%rd6275, %rd6083, %rd6249, %rd6274;
	shr.u64 	%rd6276, %rd6275, 32;
	mul.wide.u32 	%rd6277, %r4306, %r4467;
	add.s64 	%rd6278, %rd6276, %rd6248;
	add.s64 	%rd6279, %rd6278, %rd6277;
	shr.u64 	%rd6280, %rd6279, 32;
	cvt.u64.u32 	%rd6281, %r4466;
	and.b64  	%rd6282, %rd6255, 4294967295;
	mad.lo.s64 	%rd6283, %rd6065, %rd6281, %rd6282;
	shr.u64 	%rd6284, %rd6283, 32;
	and.b64  	%rd6285, %rd6259, 4294967295;
	add.s64 	%rd6286, %rd6284, %rd6285;
	mad.lo.s64 	%rd6287, %rd6068, %rd6281, %rd6286;
	shr.u64 	%rd6288, %rd6287, 32;
	and.b64  	%rd6289, %rd6263, 4294967295;
	add.s64 	%rd6290, %rd6288, %rd6289;
	mad.lo.s64 	%rd6291, %rd6071, %rd6281, %rd6290;
	shr.u64 	%rd6292, %rd6291, 32;
	and.b64  	%rd6293, %rd6267, 4294967295;
	add.s64 	%rd6294, %rd6292, %rd6293;
	mad.lo.s64 	%rd6295, %rd6074, %rd6281, %rd6294;
	shr.u64 	%rd6296, %rd6295, 32;
	and.b64  	%rd6297, %rd6271, 4294967295;
	add.s64 	%rd6298, %rd6296, %rd6297;
	mad.lo.s64 	%rd6299, %rd6077, %rd6281, %rd6298;
	shr.u64 	%rd6300, %rd6299, 32;
	and.b64  	%rd6301, %rd6275, 4294967295;
	add.s64 	%rd6302, %rd6300, %rd6301;
	mad.lo.s64 	%rd6303, %rd6080, %rd6281, %rd6302;
	shr.u64 	%rd6304, %rd6303, 32;
	and.b64  	%rd6305, %rd6279, 4294967295;
	add.s64 	%rd6306, %rd6304, %rd6305;
	mad.lo.s64 	%rd6307, %rd6083, %rd6281, %rd6306;
	shr.u64 	%rd6308, %rd6307, 32;
	mul.wide.u32 	%rd6309, %r4306, %r4466;
	add.s64 	%rd6310, %rd6308, %rd6280;
	add.s64 	%rd6311, %rd6310, %rd6309;
	{ .reg .b32 tmp; mov.b64 {tmp, %r1832}, %rd6311; }
	mul.lo.s32 	%r1833, %r9, %r1831;
	cvt.u64.u32 	%rd6312, %r1833;
	and.b64  	%rd6313, %rd6066, 4294967295;
	mad.lo.s64 	%rd6314, %rd30, %rd6312, %rd6313;
	shr.u64 	%rd6315, %rd6314, 32;
	and.b64  	%rd6316, %rd6091, 4294967295;
	add.s64 	%rd6317, %rd6315, %rd6316;
	mad.lo.s64 	%rd6318, %rd31, %rd6312, %rd6317;
	cvt.u32.u64 	%r1834, %rd6318;
	shr.u64 	%rd6319, %rd6318, 32;
	and.b64  	%rd6320, %rd6123, 4294967295;
	add.s64 	%rd6321, %rd6319, %rd6320;
	mad.lo.s64 	%rd6322, %rd32, %rd6312, %rd6321;
	shr.u64 	%rd6323, %rd6322, 32;
	and.b64  	%rd6324, %rd6155, 4294967295;
	add.s64 	%rd6325, %rd6323, %rd6324;
	mad.lo.s64 	%rd6326, %rd33, %rd6312, %rd6325;
	shr.u64 	%rd6327, %rd6326, 32;
	and.b64  	%rd6328, %rd6187, 4294967295;
	add.s64 	%rd6329, %rd6327, %rd6328;
	mad.lo.s64 	%rd6330, %rd34, %rd6312, %rd6329;
	shr.u64 	%rd6331, %rd6330, 32;
	and.b64  	%rd6332, %rd6219, 4294967295;
	add.s64 	%rd6333, %rd6331, %rd6332;
	mad.lo.s64 	%rd6334, %rd35, %rd6312, %rd6333;
	shr.u64 	%rd6335, %rd6334, 32;
	and.b64  	%rd6336, %rd6251, 4294967295;
	add.s64 	%rd6337, %rd6335, %rd6336;
	mad.lo.s64 	%rd6338, %rd36, %rd6312, %rd6337;
	shr.u64 	%rd6339, %rd6338, 32;
	mul.wide.u32 	%rd6340, %r17, %r1833;
	and.b64  	%rd6341, %rd6283, 4294967295;
	add.s64 	%rd6342, %rd6339, %rd6341;
	add.s64 	%rd6343, %rd6342, %rd6340;
	shr.u64 	%rd6344, %rd6343, 32;
	and.b64  	%rd6345, %rd6287, 4294967295;
	add.s64 	%rd6346, %rd6344, %rd6345;
	shr.u64 	%rd6347, %rd6346, 32;
	and.b64  	%rd6348, %rd6291, 4294967295;
	add.s64 	%rd6349, %rd6347, %rd6348;
	shr.u64 	%rd6350, %rd6349, 32;
	and.b64  	%rd6351, %rd6295, 4294967295;
	add.s64 	%rd6352, %rd6350, %rd6351;
	shr.u64 	%rd6353, %rd6352, 32;
	and.b64  	%rd6354, %rd6299, 4294967295;
	add.s64 	%rd6355, %rd6353, %rd6354;
	shr.u64 	%rd6356, %rd6355, 32;
	and.b64  	%rd6357, %rd6303, 4294967295;
	add.s64 	%rd6358, %rd6356, %rd6357;
	shr.u64 	%rd6359, %rd6358, 32;
	and.b64  	%rd6360, %rd6307, 4294967295;
	add.s64 	%rd6361, %rd6359, %rd6360;
	shr.u64 	%rd6362, %rd6361, 32;
	and.b64  	%rd6363, %rd6311, 4294967295;
	add.s64 	%rd6364, %rd6362, %rd6363;
	{ .reg .b32 tmp; mov.b64 {tmp, %r1835}, %rd6364; }
	add.s32 	%r1836, %r1832, %r1835;
	mul.lo.s32 	%r1837, %r9, %r1834;
	cvt.u64.u32 	%rd6365, %r1837;
	and.b64  	%rd6366, %rd6318, 4294967295;
	mad.lo.s64 	%rd6367, %rd30, %rd6365, %rd6366;
	shr.u64 	%rd6368, %rd6367, 32;
	and.b64  	%rd6369, %rd6322, 4294967295;
	add.s64 	%rd6370, %rd6368, %rd6369;
	mad.lo.s64 	%rd6371, %rd31, %rd6365, %rd6370;
	cvt.u32.u64 	%r1838, %rd6371;
	shr.u64 	%rd6372, %rd6371, 32;
	and.b64  	%rd6373, %rd6326, 4294967295;
	add.s64 	%rd6374, %rd6372, %rd6373;
	mad.lo.s64 	%rd6375, %rd32, %rd6365, %rd6374;
	shr.u64 	%rd6376, %rd6375, 32;
	and.b64  	%rd6377, %rd6330, 4294967295;
	add.s64 	%rd6378, %rd6376, %rd6377;
	mad.lo.s64 	%rd6379, %rd33, %rd6365, %rd6378;
	shr.u64 	%rd6380, %rd6379, 32;
	and.b64  	%rd6381, %rd6334, 4294967295;
	add.s64 	%rd6382, %rd6380, %rd6381;
	mad.lo.s64 	%rd6383, %rd34, %rd6365, %rd6382;
	shr.u64 	%rd6384, %rd6383, 32;
	and.b64  	%rd6385, %rd6338, 4294967295;
	add.s64 	%rd6386, %rd6384, %rd6385;
	mad.lo.s64 	%rd6387, %rd35, %rd6365, %rd6386;
	shr.u64 	%rd6388, %rd6387, 32;
	and.b64  	%rd6389, %rd6343, 4294967295;
	add.s64 	%rd6390, %rd6388, %rd6389;
	mad.lo.s64 	%rd6391, %rd36, %rd6365, %rd6390;
	shr.u64 	%rd6392, %rd6391, 32;
	mul.wide.u32 	%rd6393, %r17, %r1837;
	and.b64  	%rd6394, %rd6346, 4294967295;
	add.s64 	%rd6395, %rd6392, %rd6394;
	add.s64 	%rd6396, %rd6395, %rd6393;
	shr.u64 	%rd6397, %rd6396, 32;
	and.b64  	%rd6398, %rd6349, 4294967295;
	add.s64 	%rd6399, %rd6397, %rd6398;
	shr.u64 	%rd6400, %rd6399, 32;
	and.b64  	%rd6401, %rd6352, 4294967295;
	add.s64 	%rd6402, %rd6400, %rd6401;
	shr.u64 	%rd6403, %rd6402, 32;
	and.b64  	%rd6404, %rd6355, 4294967295;
	add.s64 	%rd6405, %rd6403, %rd6404;
	shr.u64 	%rd6406, %rd6405, 32;
	and.b64  	%rd6407, %rd6358, 4294967295;
	add.s64 	%rd6408, %rd6406, %rd6407;
	shr.u64 	%rd6409, %rd6408, 32;
	and.b64  	%rd6410, %rd6361, 4294967295;
	add.s64 	%rd6411, %rd6409, %rd6410;
	shr.u64 	%rd6412, %rd6411, 32;
	and.b64  	%rd6413, %rd6364, 4294967295;
	add.s64 	%rd6414, %rd6412, %rd6413;
	{ .reg .b32 tmp; mov.b64 {tmp, %r1839}, %rd6414; }
	add.s32 	%r1840, %r1836, %r1839;
	mul.lo.s32 	%r1841, %r9, %r1838;
	cvt.u64.u32 	%rd6415, %r1841;
	and.b64  	%rd6416, %rd6371, 4294967295;
	mad.lo.s64 	%rd6417, %rd30, %rd6415, %rd6416;
	shr.u64 	%rd6418, %rd6417, 32;
	and.b64  	%rd6419, %rd6375, 4294967295;
	add.s64 	%rd6420, %rd6418, %rd6419;
	mad.lo.s64 	%rd6421, %rd31, %rd6415, %rd6420;
	cvt.u32.u64 	%r1842, %rd6421;
	shr.u64 	%rd6422, %rd6421, 32;
	and.b64  	%rd6423, %rd6379, 4294967295;
	add.s64 	%rd6424, %rd6422, %rd6423;
	mad.lo.s64 	%rd6425, %rd32, %rd6415, %rd6424;
	shr.u64 	%rd6426, %rd6425, 32;
	and.b64  	%rd6427, %rd6383, 4294967295;
	add.s64 	%rd6428, %rd6426, %rd6427;
	mad.lo.s64 	%rd6429, %rd33, %rd6415, %rd6428;
	shr.u64 	%rd6430, %rd6429, 32;
	and.b64  	%rd6431, %rd6387, 4294967295;
	add.s64 	%rd6432, %rd6430, %rd6431;
	mad.lo.s64 	%rd6433, %rd34, %rd6415, %rd6432;
	shr.u64 	%rd6434, %rd6433, 32;
	and.b64  	%rd6435, %rd6391, 4294967295;
	add.s64 	%rd6436, %rd6434, %rd6435;
	mad.lo.s64 	%rd6437, %rd35, %rd6415, %rd6436;
	shr.u64 	%rd6438, %rd6437, 32;
	and.b64  	%rd6439, %rd6396, 4294967295;
	add.s64 	%rd6440, %rd6438, %rd6439;
	mad.lo.s64 	%rd6441, %rd36, %rd6415, %rd6440;
	shr.u64 	%rd6442, %rd6441, 32;
	mul.wide.u32 	%rd6443, %r17, %r1841;
	and.b64  	%rd6444, %rd6399, 4294967295;
	add.s64 	%rd6445, %rd6442, %rd6444;
	add.s64 	%rd6446, %rd6445, %rd6443;
	shr.u64 	%rd6447, %rd6446, 32;
	and.b64  	%rd6448, %rd6402, 4294967295;
	add.s64 	%rd6449, %rd6447, %rd6448;
	shr.u64 	%rd6450, %rd6449, 32;
	and.b64  	%rd6451, %rd6405, 4294967295;
	add.s64 	%rd6452, %rd6450, %rd6451;
	shr.u64 	%rd6453, %rd6452, 32;
	and.b64  	%rd6454, %rd6408, 4294967295;
	add.s64 	%rd6455, %rd6453, %rd6454;
	shr.u64 	%rd6456, %rd6455, 32;
	and.b64  	%rd6457, %rd6411, 4294967295;
	add.s64 	%rd6458, %rd6456, %rd6457;
	shr.u64 	%rd6459, %rd6458, 32;
	and.b64  	%rd6460, %rd6414, 4294967295;
	add.s64 	%rd6461, %rd6459, %rd6460;
	{ .reg .b32 tmp; mov.b64 {tmp, %r1843}, %rd6461; }
	add.s32 	%r1844, %r1840, %r1843;
	mul.lo.s32 	%r1845, %r9, %r1842;
	cvt.u64.u32 	%rd6462, %r1845;
	and.b64  	%rd6463, %rd6421, 4294967295;
	mad.lo.s64 	%rd6464, %rd30, %rd6462, %rd6463;
	shr.u64 	%rd6465, %rd6464, 32;
	and.b64  	%rd6466, %rd6425, 4294967295;
	add.s64 	%rd6467, %rd6465, %rd6466;
	mad.lo.s64 	%rd6468, %rd31, %rd6462, %rd6467;
	cvt.u32.u64 	%r1846, %rd6468;
	shr.u64 	%rd6469, %rd6468, 32;
	and.b64  	%rd6470, %rd6429, 4294967295;
	add.s64 	%rd6471, %rd6469, %rd6470;
	mad.lo.s64 	%rd6472, %rd32, %rd6462, %rd6471;
	shr.u64 	%rd6473, %rd6472, 32;
	and.b64  	%rd6474, %rd6433, 4294967295;
	add.s64 	%rd6475, %rd6473, %rd6474;
	mad.lo.s64 	%rd6476, %rd33, %rd6462, %rd6475;
	shr.u64 	%rd6477, %rd6476, 32;
	and.b64  	%rd6478, %rd6437, 4294967295;
	add.s64 	%rd6479, %rd6477, %rd6478;
	mad.lo.s64 	%rd6480, %rd34, %rd6462, %rd6479;
	shr.u64 	%rd6481, %rd6480, 32;
	and.b64  	%rd6482, %rd6441, 4294967295;
	add.s64 	%rd6483, %rd6481, %rd6482;
	mad.lo.s64 	%rd6484, %rd35, %rd6462, %rd6483;
	shr.u64 	%rd6485, %rd6484, 32;
	and.b64  	%rd6486, %rd6446, 4294967295;
	add.s64 	%rd6487, %rd6485, %rd6486;
	mad.lo.s64 	%rd6488, %rd36, %rd6462, %rd6487;
	shr.u64 	%rd6489, %rd6488, 32;
	mul.wide.u32 	%rd6490, %r17, %r1845;
	and.b64  	%rd6491, %rd6449, 4294967295;
	add.s64 	%rd6492, %rd6489, %rd6491;
	add.s64 	%rd6493, %rd6492, %rd6490;
	shr.u64 	%rd6494, %rd6493, 32;
	and.b64  	%rd6495, %rd6452, 4294967295;
	add.s64 	%rd6496, %rd6494, %rd6495;
	shr.u64 	%rd6497, %rd6496, 32;
	and.b64  	%rd6498, %rd6455, 4294967295;
	add.s64 	%rd6499, %rd6497, %rd6498;
	shr.u64 	%rd6500, %rd6499, 32;
	and.b64  	%rd6501, %rd6458, 4294967295;
	add.s64 	%rd6502, %rd6500, %rd6501;
	shr.u64 	%rd6503, %rd6502, 32;
	and.b64  	%rd6504, %rd6461, 4294967295;
	add.s64 	%rd6505, %rd6503, %rd6504;
	{ .reg .b32 tmp; mov.b64 {tmp, %r1847}, %rd6505; }
	add.s32 	%r1848, %r1844, %r1847;
	mul.lo.s32 	%r1849, %r9, %r1846;
	cvt.u64.u32 	%rd6506, %r1849;
	and.b64  	%rd6507, %rd6468, 4294967295;
	mad.lo.s64 	%rd6508, %rd30, %rd6506, %rd6507;
	shr.u64 	%rd6509, %rd6508, 32;
	and.b64  	%rd6510, %rd6472, 4294967295;
	add.s64 	%rd6511, %rd6509, %rd6510;
	mad.lo.s64 	%rd6512, %rd31, %rd6506, %rd6511;
	cvt.u32.u64 	%r1850, %rd6512;
	shr.u64 	%rd6513, %rd6512, 32;
	and.b64  	%rd6514, %rd6476, 4294967295;
	add.s64 	%rd6515, %rd6513, %rd6514;
	mad.lo.s64 	%rd6516, %rd32, %rd6506, %rd6515;
	shr.u64 	%rd6517, %rd6516, 32;
	and.b64  	%rd6518, %rd6480, 4294967295;
	add.s64 	%rd6519, %rd6517, %rd6518;
	mad.lo.s64 	%rd6520, %rd33, %rd6506, %rd6519;
	shr.u64 	%rd6521, %rd6520, 32;
	and.b64  	%rd6522, %rd6484, 4294967295;
	add.s64 	%rd6523, %rd6521, %rd6522;
	mad.lo.s64 	%rd6524, %rd34, %rd6506, %rd6523;
	shr.u64 	%rd6525, %rd6524, 32;
	and.b64  	%rd6526, %rd6488, 4294967295;
	add.s64 	%rd6527, %rd6525, %rd6526;
	mad.lo.s64 	%rd6528, %rd35, %rd6506, %rd6527;
	shr.u64 	%rd6529, %rd6528, 32;
	and.b64  	%rd6530, %rd6493, 4294967295;
	add.s64 	%rd6531, %rd6529, %rd6530;
	mad.lo.s64 	%rd6532, %rd36, %rd6506, %rd6531;
	shr.u64 	%rd6533, %rd6532, 32;
	mul.wide.u32 	%rd6534, %r17, %r1849;
	and.b64  	%rd6535, %rd6496, 4294967295;
	add.s64 	%rd6536, %rd6533, %rd6535;
	add.s64 	%rd6537, %rd6536, %rd6534;
	shr.u64 	%rd6538, %rd6537, 32;
	and.b64  	%rd6539, %rd6499, 4294967295;
	add.s64 	%rd6540, %rd6538, %rd6539;
	shr.u64 	%rd6541, %rd6540, 32;
	and.b64  	%rd6542, %rd6502, 4294967295;
	add.s64 	%rd6543, %rd6541, %rd6542;
	shr.u64 	%rd6544, %rd6543, 32;
	and.b64  	%rd6545, %rd6505, 4294967295;
	add.s64 	%rd6546, %rd6544, %rd6545;
	{ .reg .b32 tmp; mov.b64 {tmp, %r1851}, %rd6546; }
	add.s32 	%r1852, %r1848, %r1851;
	mul.lo.s32 	%r1853, %r9, %r1850;
	cvt.u64.u32 	%rd6547, %r1853;
	and.b64  	%rd6548, %rd6512, 4294967295;
	mad.lo.s64 	%rd6549, %rd30, %rd6547, %rd6548;
	shr.u64 	%rd6550, %rd6549, 32;
	and.b64  	%rd6551, %rd6516, 4294967295;
	add.s64 	%rd6552, %rd6550, %rd6551;
	mad.lo.s64 	%rd6553, %rd31, %rd6547, %rd6552;
	cvt.u32.u64 	%r1854, %rd6553;
	shr.u64 	%rd6554, %rd6553, 32;
	and.b64  	%rd6555, %rd6520, 4294967295;
	add.s64 	%rd6556, %rd6554, %rd6555;
	mad.lo.s64 	%rd6557, %rd32, %rd6547, %rd6556;
	shr.u64 	%rd6558, %rd6557, 32;
	and.b64  	%rd6559, %rd6524, 4294967295;
	add.s64 	%rd6560, %rd6558, %rd6559;
	mad.lo.s64 	%rd6561, %rd33, %rd6547, %rd6560;
	shr.u64 	%rd6562, %rd6561, 32;
	and.b64  	%rd6563, %rd6528, 4294967295;
	add.s64 	%rd6564, %rd6562, %rd6563;
	mad.lo.s64 	%rd6565, %rd34, %rd6547, %rd6564;
	shr.u64 	%rd6566, %rd6565, 32;
	and.b64  	%rd6567, %rd6532, 4294967295;
	add.s64 	%rd6568, %rd6566, %rd6567;
	mad.lo.s64 	%rd6569, %rd35, %rd6547, %rd6568;
	shr.u64 	%rd6570, %rd6569, 32;
	and.b64  	%rd6571, %rd6537, 4294967295;
	add.s64 	%rd6572, %rd6570, %rd6571;
	mad.lo.s64 	%rd6573, %rd36, %rd6547, %rd6572;
	shr.u64 	%rd6574, %rd6573, 32;
	mul.wide.u32 	%rd6575, %r17, %r1853;
	and.b64  	%rd6576, %rd6540, 4294967295;
	add.s64 	%rd6577, %rd6574, %rd6576;
	add.s64 	%rd6578, %rd6577, %rd6575;
	shr.u64 	%rd6579, %rd6578, 32;
	and.b64  	%rd6580, %rd6543, 4294967295;
	add.s64 	%rd6581, %rd6579, %rd6580;
	shr.u64 	%rd6582, %rd6581, 32;
	and.b64  	%rd6583, %rd6546, 4294967295;
	add.s64 	%rd6584, %rd6582, %rd6583;
	{ .reg .b32 tmp; mov.b64 {tmp, %r1855}, %rd6584; }
	add.s32 	%r1856, %r1852, %r1855;
	mul.lo.s32 	%r1857, %r9, %r1854;
	cvt.u64.u32 	%rd6585, %r1857;
	and.b64  	%rd6586, %rd6553, 4294967295;
	mad.lo.s64 	%rd6587, %rd30, %rd6585, %rd6586;
	shr.u64 	%rd6588, %rd6587, 32;
	and.b64  	%rd6589, %rd6557, 4294967295;
	add.s64 	%rd6590, %rd6588, %rd6589;
	mad.lo.s64 	%rd6591, %rd31, %rd6585, %rd6590;
	cvt.u32.u64 	%r1858, %rd6591;
	shr.u64 	%rd6592, %rd6591, 32;
	and.b64  	%rd6593, %rd6561, 4294967295;
	add.s64 	%rd6594, %rd6592, %rd6593;
	mad.lo.s64 	%rd6595, %rd32, %rd6585, %rd6594;
	shr.u64 	%rd6596, %rd6595, 32;
	and.b64  	%rd6597, %rd6565, 4294967295;
	add.s64 	%rd6598, %rd6596, %rd6597;
	mad.lo.s64 	%rd6599, %rd33, %rd6585, %rd6598;
	shr.u64 	%rd6600, %rd6599, 32;
	and.b64  	%rd6601, %rd6569, 4294967295;
	add.s64 	%rd6602, %rd6600, %rd6601;
	mad.lo.s64 	%rd6603, %rd34, %rd6585, %rd6602;
	shr.u64 	%rd6604, %rd6603, 32;
	and.b64  	%rd6605, %rd6573, 4294967295;
	add.s64 	%rd6606, %rd6604, %rd6605;
	mad.lo.s64 	%rd6607, %rd35, %rd6585, %rd6606;
	shr.u64 	%rd6608, %rd6607, 32;
	and.b64  	%rd6609, %rd6578, 4294967295;
	add.s64 	%rd6610, %rd6608, %rd6609;
	mad.lo.s64 	%rd6611, %rd36, %rd6585, %rd6610;
	shr.u64 	%rd6612, %rd6611, 32;
	mul.wide.u32 	%rd6613, %r17, %r1857;
	and.b64  	%rd6614, %rd6581, 4294967295;
	add.s64 	%rd6615, %rd6612, %rd6614;
	add.s64 	%rd6616, %rd6615, %rd6613;
	shr.u64 	%rd6617, %rd6616, 32;
	and.b64  	%rd6618, %rd6584, 4294967295;
	add.s64 	%rd6619, %rd6617, %rd6618;
	{ .reg .b32 tmp; mov.b64 {tmp, %r1859}, %rd6619; }
	add.s32 	%r1860, %r1856, %r1859;
	mul.lo.s32 	%r1861, %r9, %r1858;
	cvt.u64.u32 	%rd6620, %r1861;
	and.b64  	%rd6621, %rd6591, 4294967295;
	mad.lo.s64 	%rd6622, %rd30, %rd6620, %rd6621;
	shr.u64 	%rd6623, %rd6622, 32;
	and.b64  	%rd6624, %rd6595, 4294967295;
	add.s64 	%rd6625, %rd6623, %rd6624;
	mad.lo.s64 	%rd128, %rd31, %rd6620, %rd6625;
	shr.u64 	%rd6626, %rd128, 32;
	and.b64  	%rd6627, %rd6599, 4294967295;
	add.s64 	%rd6628, %rd6626, %rd6627;
	mad.lo.s64 	%rd129, %rd32, %rd6620, %rd6628;
	shr.u64 	%rd6629, %rd129, 32;
	and.b64  	%rd6630, %rd6603, 4294967295;
	add.s64 	%rd6631, %rd6629, %rd6630;
	mad.lo.s64 	%rd130, %rd33, %rd6620, %rd6631;
	shr.u64 	%rd6632, %rd130, 32;
	and.b64  	%rd6633, %rd6607, 4294967295;
	add.s64 	%rd6634, %rd6632, %rd6633;
	mad.lo.s64 	%rd131, %rd34, %rd6620, %rd6634;
	shr.u64 	%rd6635, %rd131, 32;
	and.b64  	%rd6636, %rd6611, 4294967295;
	add.s64 	%rd6637, %rd6635, %rd6636;
	mad.lo.s64 	%rd132, %rd35, %rd6620, %rd6637;
	shr.u64 	%rd6638, %rd132, 32;
	and.b64  	%rd6639, %rd6616, 4294967295;
	add.s64 	%rd6640, %rd6638, %rd6639;
	mad.lo.s64 	%rd133, %rd36, %rd6620, %rd6640;
	shr.u64 	%rd6641, %rd133, 32;
	mul.wide.u32 	%rd6642, %r17, %r1861;
	and.b64  	%rd6643, %rd6619, 4294967295;
	add.s64 	%rd6644, %rd6641, %rd6643;
	add.s64 	%rd134, %rd6644, %rd6642;
	{ .reg .b32 tmp; mov.b64 {tmp, %r1862}, %rd134; }
	add.s32 	%r4307, %r1860, %r1862;
	setp.gt.u32 	%p136, %r4307, %r17;
	@%p136 bra 	$L__BB0_136;
	cvt.u32.u64 	%r4311, %rd131;
	cvt.u32.u64 	%r4310, %rd132;
	cvt.u32.u64 	%r4309, %rd133;
	cvt.u32.u64 	%r4308, %rd134;
	cvt.u32.u64 	%r4313, %rd129;
	cvt.u32.u64 	%r4312, %rd130;
	cvt.u32.u64 	%r4314, %rd128;
	setp.lt.u32 	%p137, %r4307, %r17;
	@%p137 bra 	$L__BB0_137;
	cvt.u32.u64 	%r1863, %rd134;
	setp.lt.u32 	%p138, %r16, %r1863;
	@%p138 bra 	$L__BB0_136;
	cvt.u32.u64 	%r4308, %rd134;
	setp.gt.u32 	%p139, %r16, %r4308;
	@%p139 bra 	$L__BB0_137;
	cvt.u32.u64 	%r1864, %rd133;
	setp.lt.u32 	%p140, %r15, %r1864;
	@%p140 bra 	$L__BB0_136;
	cvt.u32.u64 	%r4309, %rd133;
	setp.gt.u32 	%p141, %r15, %r4309;
	@%p141 bra 	$L__BB0_137;
	cvt.u32.u64 	%r1865, %rd132;
	setp.lt.u32 	%p142, %r14, %r1865;
	@%p142 bra 	$L__BB0_136;
	cvt.u32.u64 	%r4310, %rd132;
	setp.gt.u32 	%p143, %r14, %r4310;
	@%p143 bra 	$L__BB0_137;
	cvt.u32.u64 	%r1866, %rd131;
	setp.lt.u32 	%p144, %r13, %r1866;
	@%p144 bra 	$L__BB0_136;
	cvt.u32.u64 	%r4311, %rd131;
	setp.gt.u32 	%p145, %r13, %r4311;
	@%p145 bra 	$L__BB0_137;
	cvt.u32.u64 	%r1867, %rd130;
	setp.lt.u32 	%p146, %r12, %r1867;
	@%p146 bra 	$L__BB0_136;
	cvt.u32.u64 	%r4312, %rd130;
	setp.gt.u32 	%p147, %r12, %r4312;
	@%p147 bra 	$L__BB0_137;
	cvt.u32.u64 	%r1868, %rd129;
	setp.lt.u32 	%p148, %r11, %r1868;
	@%p148 bra 	$L__BB0_136;
	cvt.u32.u64 	%r4313, %rd129;
	setp.gt.u32 	%p149, %r11, %r4313;
	cvt.u32.u64 	%r4314, %rd128;
	setp.gt.u32 	%p150, %r10, %r4314;
	or.pred  	%p151, %p149, %p150;
	@%p151 bra 	$L__BB0_137;
$L__BB0_136:
	and.b64  	%rd6645, %rd128, 4294967295;
	sub.s64 	%rd6646, %rd6645, %rd30;
	shr.u64 	%rd6647, %rd6646, 63;
	cvt.u32.u64 	%r4314, %rd6646;
	and.b64  	%rd6648, %rd129, 4294967295;
	add.s64 	%rd6649, %rd6647, %rd31;
	sub.s64 	%rd6650, %rd6648, %rd6649;
	shr.u64 	%rd6651, %rd6650, 63;
	cvt.u32.u64 	%r4313, %rd6650;
	and.b64  	%rd6652, %rd130, 4294967295;
	add.s64 	%rd6653, %rd6651, %rd32;
	sub.s64 	%rd6654, %rd6652, %rd6653;
	shr.u64 	%rd6655, %rd6654, 63;
	cvt.u32.u64 	%r4312, %rd6654;
	and.b64  	%rd6656, %rd131, 4294967295;
	add.s64 	%rd6657, %rd6655, %rd33;
	sub.s64 	%rd6658, %rd6656, %rd6657;
	shr.u64 	%rd6659, %rd6658, 63;
	cvt.u32.u64 	%r4311, %rd6658;
	and.b64  	%rd6660, %rd132, 4294967295;
	add.s64 	%rd6661, %rd6659, %rd34;
	sub.s64 	%rd6662, %rd6660, %rd6661;
	shr.u64 	%rd6663, %rd6662, 63;
	cvt.u32.u64 	%r4310, %rd6662;
	and.b64  	%rd6664, %rd133, 4294967295;
	add.s64 	%rd6665, %rd6663, %rd35;
	sub.s64 	%rd6666, %rd6664, %rd6665;
	shr.u64 	%rd6667, %rd6666, 63;
	cvt.u32.u64 	%r4309, %rd6666;
	and.b64  	%rd6668, %rd134, 4294967295;
	add.s64 	%rd6669, %rd6667, %rd36;
	sub.s64 	%rd6670, %rd6668, %rd6669;
	shr.u64 	%rd6671, %rd6670, 63;
	cvt.u32.u64 	%r4308, %rd6670;
	cvt.u32.u64 	%r1869, %rd6671;
	add.s32 	%r1870, %r17, %r1869;
	sub.s32 	%r4307, %r4307, %r1870;
$L__BB0_137:
	cvt.u64.u32 	%rd6672, %r4465;
	mul.lo.s64 	%rd6673, %rd93, %rd6672;
	cvt.u32.u64 	%r1871, %rd6673;
	shr.u64 	%rd6674, %rd6673, 32;
	mad.lo.s64 	%rd6675, %rd94, %rd6672, %rd6674;
	shr.u64 	%rd6676, %rd6675, 32;
	mad.lo.s64 	%rd6677, %rd95, %rd6672, %rd6676;
	shr.u64 	%rd6678, %rd6677, 32;
	mad.lo.s64 	%rd6679, %rd96, %rd6672, %rd6678;
	shr.u64 	%rd6680, %rd6679, 32;
	mad.lo.s64 	%rd6681, %rd97, %rd6672, %rd6680;
	shr.u64 	%rd6682, %rd6681, 32;
	mad.lo.s64 	%rd6683, %rd98, %rd6672, %rd6682;
	shr.u64 	%rd6684, %rd6683, 32;
	mad.lo.s64 	%rd6685, %rd99, %rd6672, %rd6684;
	shr.u64 	%rd6686, %rd6685, 32;
	cvt.u64.u32 	%rd6687, %r4288;
	mul.wide.u32 	%rd6688, %r4288, %r4465;
	add.s64 	%rd6689, %rd6686, %rd6688;
	shr.u64 	%rd6690, %rd6689, 32;
	and.b64  	%rd6691, %rd6675, 4294967295;
	mad.lo.s64 	%rd6692, %rd93, %rd26, %rd6691;
	shr.u64 	%rd6693, %rd6692, 32;
	and.b64  	%rd6694, %rd6677, 4294967295;
	add.s64 	%rd6695, %rd6693, %rd6694;
	mad.lo.s64 	%rd6696, %rd94, %rd26, %rd6695;
	shr.u64 	%rd6697, %rd6696, 32;
	and.b64  	%rd6698, %rd6679, 4294967295;
	add.s64 	%rd6699, %rd6697, %rd6698;
	mad.lo.s64 	%rd6700, %rd95, %rd26, %rd6699;
	shr.u64 	%rd6701, %rd6700, 32;
	and.b64  	%rd6702, %rd6681, 4294967295;
	add.s64 	%rd6703, %rd6701, %rd6702;
	mad.lo.s64 	%rd6704, %rd96, %rd26, %rd6703;
	shr.u64 	%rd6705, %rd6704, 32;
	and.b64  	%rd6706, %rd6683, 4294967295;
	add.s64 	%rd6707, %rd6705, %rd6706;
	mad.lo.s64 	%rd6708, %rd97, %rd26, %rd6707;
	shr.u64 	%rd6709, %rd6708, 32;
	and.b64  	%rd6710, %rd6685, 4294967295;
	add.s64 	%rd6711, %rd6709, %rd6710;
	mad.lo.s64 	%rd6712, %rd98, %rd26, %rd6711;
	shr.u64 	%rd6713, %rd6712, 32;
	and.b64  	%rd6714, %rd6689, 4294967295;
	add.s64 	%rd6715, %rd6713, %rd6714;
	mad.lo.s64 	%rd6716, %rd99, %rd26, %rd6715;
	shr.u64 	%rd6717, %rd6716, 32;
	add.s64 	%rd6718, %rd6717, %rd6690;
	mad.lo.s64 	%rd6719, %rd6687, %rd26, %rd6718;
	shr.u64 	%rd6720, %rd6719, 32;
	cvt.u64.u32 	%rd6721, %r4463;
	and.b64  	%rd6722, %rd6696, 4294967295;
	mad.lo.s64 	%rd6723, %rd93, %rd6721, %rd6722;
	shr.u64 	%rd6724, %rd6723, 32;
	and.b64  	%rd6725, %rd6700, 4294967295;
	add.s64 	%rd6726, %rd6724, %rd6725;
	mad.lo.s64 	%rd6727, %rd94, %rd6721, %rd6726;
	shr.u64 	%rd6728, %rd6727, 32;
	and.b64  	%rd6729, %rd6704, 4294967295;
	add.s64 	%rd6730, %rd6728, %rd6729;
	mad.lo.s64 	%rd6731, %rd95, %rd6721, %rd6730;
	shr.u64 	%rd6732, %rd6731, 32;
	and.b64  	%rd6733, %rd6708, 4294967295;
	add.s64 	%rd6734, %rd6732, %rd6733;
	mad.lo.s64 	%rd6735, %rd96, %rd6721, %rd6734;
	shr.u64 	%rd6736, %rd6735, 32;
	and.b64  	%rd6737, %rd6712, 4294967295;
	add.s64 	%rd6738, %rd6736, %rd6737;
	mad.lo.s64 	%rd6739, %rd97, %rd6721, %rd6738;
	shr.u64 	%rd6740, %rd6739, 32;
	and.b64  	%rd6741, %rd6716, 4294967295;
	add.s64 	%rd6742, %rd6740, %rd6741;
	mad.lo.s64 	%rd6743, %rd98, %rd6721, %rd6742;
	shr.u64 	%rd6744, %rd6743, 32;
	and.b64  	%rd6745, %rd6719, 4294967295;
	add.s64 	%rd6746, %rd6744, %rd6745;
	mad.lo.s64 	%rd6747, %rd99, %rd6721, %rd6746;
	shr.u64 	%rd6748, %rd6747, 32;
	mul.wide.u32 	%rd6749, %r4288, %r4463;
	add.s64 	%rd6750, %rd6748, %rd6720;
	add.s64 	%rd6751, %rd6750, %rd6749;
	shr.u64 	%rd6752, %rd6751, 32;
	and.b64  	%rd6753, %rd6727, 4294967295;
	mad.lo.s64 	%rd6754, %rd93, %rd27, %rd6753;
	shr.u64 	%rd6755, %rd6754, 32;
	and.b64  	%rd6756, %rd6731, 4294967295;
	add.s64 	%rd6757, %rd6755, %rd6756;
	mad.lo.s64 	%rd6758, %rd94, %rd27, %rd6757;
	shr.u64 	%rd6759, %rd6758, 32;
	and.b64  	%rd6760, %rd6735, 4294967295;
	add.s64 	%rd6761, %rd6759, %rd6760;
	mad.lo.s64 	%rd6762, %rd95, %rd27, %rd6761;
	shr.u64 	%rd6763, %rd6762, 32;
	and.b64  	%rd6764, %rd6739, 4294967295;
	add.s64 	%rd6765, %rd6763, %rd6764;
	mad.lo.s64 	%rd6766, %rd96, %rd27, %rd6765;
	shr.u64 	%rd6767, %rd6766, 32;
	and.b64  	%rd6768, %rd6743, 4294967295;
	add.s64 	%rd6769, %rd6767, %rd6768;
	mad.lo.s64 	%rd6770, %rd97, %rd27, %rd6769;
	shr.u64 	%rd6771, %rd6770, 32;
	and.b64  	%rd6772, %rd6747, 4294967295;
	add.s64 	%rd6773, %rd6771, %rd6772;
	mad.lo.s64 	%rd6774, %rd98, %rd27, %rd6773;
	shr.u64 	%rd6775, %rd6774, 32;
	and.b64  	%rd6776, %rd6751, 4294967295;
	add.s64 	%rd6777, %rd6775, %rd6776;
	mad.lo.s64 	%rd6778, %rd99, %rd27, %rd6777;
	shr.u64 	%rd6779, %rd6778, 32;
	add.s64 	%rd6780, %rd6779, %rd6752;
	mad.lo.s64 	%rd6781, %rd6687, %rd27, %rd6780;
	shr.u64 	%rd6782, %rd6781, 32;
	cvt.u64.u32 	%rd6783, %r4461;
	and.b64  	%rd6784, %rd6758, 4294967295;
	mad.lo.s64 	%rd6785, %rd93, %rd6783, %rd6784;
	shr.u64 	%rd6786, %rd6785, 32;
	and.b64  	%rd6787, %rd6762, 4294967295;
	add.s64 	%rd6788, %rd6786, %rd6787;
	mad.lo.s64 	%rd6789, %rd94, %rd6783, %rd6788;
	shr.u64 	%rd6790, %rd6789, 32;
	and.b64  	%rd6791, %rd6766, 4294967295;
	add.s64 	%rd6792, %rd6790, %rd6791;
	mad.lo.s64 	%rd6793, %rd95, %rd6783, %rd6792;
	shr.u64 	%rd6794, %rd6793, 32;
	and.b64  	%rd6795, %rd6770, 4294967295;
	add.s64 	%rd6796, %rd6794, %rd6795;
	mad.lo.s64 	%rd6797, %rd96, %rd6783, %rd6796;
	shr.u64 	%rd6798, %rd6797, 32;
	and.b64  	%rd6799, %rd6774, 4294967295;
	add.s64 	%rd6800, %rd6798, %rd6799;
	mad.lo.s64 	%rd6801, %rd97, %rd6783, %rd6800;
	shr.u64 	%rd6802, %rd6801, 32;
	and.b64  	%rd6803, %rd6778, 4294967295;
	add.s64 	%rd6804, %rd6802, %rd6803;
	mad.lo.s64 	%rd6805, %rd98, %rd6783, %rd6804;
	shr.u64 	%rd6806, %rd6805, 32;
	and.b64  	%rd6807, %rd6781, 4294967295;
	add.s64 	%rd6808, %rd6806, %rd6807;
	mad.lo.s64 	%rd6809, %rd99, %rd6783, %rd6808;
	shr.u64 	%rd6810, %rd6809, 32;
	mul.wide.u32 	%rd6811, %r4288, %r4461;
	add.s64 	%rd6812, %rd6810, %rd6782;
	add.s64 	%rd6813, %rd6812, %rd6811;
	shr.u64 	%rd6814, %rd6813, 32;
	cvt.u64.u32 	%rd6815, %r4460;
	and.b64  	%rd6816, %rd6789, 4294967295;
	mad.lo.s64 	%rd6817, %rd93, %rd6815, %rd6816;
	shr.u64 	%rd6818, %rd6817, 32;
	and.b64  	%rd6819, %rd6793, 4294967295;
	add.s64 	%rd6820, %rd6818, %rd6819;
	mad.lo.s64 	%rd6821, %rd94, %rd6815, %rd6820;
	shr.u64 	%rd6822, %rd6821, 32;
	and.b64  	%rd6823, %rd6797, 4294967295;
	add.s64 	%rd6824, %rd6822, %rd6823;
	mad.lo.s64 	%rd6825, %rd95, %rd6815, %rd6824;
	shr.u64 	%rd6826, %rd6825, 32;
	and.b64  	%rd6827, %rd6801, 4294967295;
	add.s64 	%rd6828, %rd6826, %rd6827;
	mad.lo.s64 	%rd6829, %rd96, %rd6815, %rd6828;
	shr.u64 	%rd6830, %rd6829, 32;
	and.b64  	%rd6831, %rd6805, 4294967295;
	add.s64 	%rd6832, %rd6830, %rd6831;
	mad.lo.s64 	%rd6833, %rd97, %rd6815, %rd6832;
	shr.u64 	%rd6834, %rd6833, 32;
	and.b64  	%rd6835, %rd6809, 4294967295;
	add.s64 	%rd6836, %rd6834, %rd6835;
	mad.lo.s64 	%rd6837, %rd98, %rd6815, %rd6836;
	shr.u64 	%rd6838, %rd6837, 32;
	and.b64  	%rd6839, %rd6813, 4294967295;
	add.s64 	%rd6840, %rd6838, %rd6839;
	mad.lo.s64 	%rd6841, %rd99, %rd6815, %rd6840;
	shr.u64 	%rd6842, %rd6841, 32;
	mul.wide.u32 	%rd6843, %r4288, %r4460;
	add.s64 	%rd6844, %rd6842, %rd6814;
	add.s64 	%rd6845, %rd6844, %rd6843;
	shr.u64 	%rd6846, %rd6845, 32;
	and.b64  	%rd6847, %rd6821, 4294967295;
	mad.lo.s64 	%rd6848, %rd93, %rd28, %rd6847;
	shr.u64 	%rd6849, %rd6848, 32;
	and.b64  	%rd6850, %rd6825, 4294967295;
	add.s64 	%rd6851, %rd6849, %rd6850;
	mad.lo.s64 	%rd6852, %rd94, %rd28, %rd6851;
	shr.u64 	%rd6853, %rd6852, 32;
	and.b64  	%rd6854, %rd6829, 4294967295;
	add.s64 	%rd6855, %rd6853, %rd6854;
	mad.lo.s64 	%rd6856, %rd95, %rd28, %rd6855;
	shr.u64 	%rd6857, %rd6856, 32;
	and.b64  	%rd6858, %rd6833, 4294967295;
	add.s64 	%rd6859, %rd6857, %rd6858;
	mad.lo.s64 	%rd6860, %rd96, %rd28, %rd6859;
	shr.u64 	%rd6861, %rd6860, 32;
	and.b64  	%rd6862, %rd6837, 4294967295;
	add.s64 	%rd6863, %rd6861, %rd6862;
	mad.lo.s64 	%rd6864, %rd97, %rd28, %rd6863;
	shr.u64 	%rd6865, %rd6864, 32;
	and.b64  	%rd6866, %rd6841, 4294967295;
	add.s64 	%rd6867, %rd6865, %rd6866;
	mad.lo.s64 	%rd6868, %rd98, %rd28, %rd6867;
	shr.u64 	%rd6869, %rd6868, 32;
	and.b64  	%rd6870, %rd6845, 4294967295;
	add.s64 	%rd6871, %rd6869, %rd6870;
	mad.lo.s64 	%rd6872, %rd99, %rd28, %rd6871;
	shr.u64 	%rd6873, %rd6872, 32;
	add.s64 	%rd6874, %rd6873, %rd6846;
	mad.lo.s64 	%rd6875, %rd6687, %rd28, %rd6874;
	shr.u64 	%rd6876, %rd6875, 32;
	and.b64  	%rd6877, %rd6852, 4294967295;
	mad.lo.s64 	%rd6878, %rd93, %rd29, %rd6877;
	shr.u64 	%rd6879, %rd6878, 32;
	and.b64  	%rd6880, %rd6856, 4294967295;
	add.s64 	%rd6881, %rd6879, %rd6880;
	mad.lo.s64 	%rd6882, %rd94, %rd29, %rd6881;
	shr.u64 	%rd6883, %rd6882, 32;
	and.b64  	%rd6884, %rd6860, 4294967295;
	add.s64 	%rd6885, %rd6883, %rd6884;
	mad.lo.s64 	%rd6886, %rd95, %rd29, %rd6885;
	shr.u64 	%rd6887, %rd6886, 32;
	and.b64  	%rd6888, %rd6864, 4294967295;
	add.s64 	%rd6889, %rd6887, %rd6888;
	mad.lo.s64 	%rd6890, %rd96, %rd29, %rd6889;
	shr.u64 	%rd6891, %rd6890, 32;
	and.b64  	%rd6892, %rd6868, 4294967295;
	add.s64 	%rd6893, %rd6891, %rd6892;
	mad.lo.s64 	%rd6894, %rd97, %rd29, %rd6893;
	shr.u64 	%rd6895, %rd6894, 32;
	and.b64  	%rd6896, %rd6872, 4294967295;
	add.s64 	%rd6897, %rd6895, %rd6896;
	mad.lo.s64 	%rd6898, %rd98, %rd29, %rd6897;
	shr.u64 	%rd6899, %rd6898, 32;
	and.b64  	%rd6900, %rd6875, 4294967295;
	add.s64 	%rd6901, %rd6899, %rd6900;
	mad.lo.s64 	%rd6902, %rd99, %rd29, %rd6901;
	shr.u64 	%rd6903, %rd6902, 32;
	add.s64 	%rd6904, %rd6903, %rd6876;
	mad.lo.s64 	%rd6905, %rd6687, %rd29, %rd6904;
	{ .reg .b32 tmp; mov.b64 {tmp, %r1872}, %rd6905; }
	mul.lo.s32 	%r1873, %r9, %r1871;
	cvt.u64.u32 	%rd6906, %r1873;
	and.b64  	%rd6907, %rd6673, 4294967295;
	mad.lo.s64 	%rd6908, %rd30, %rd6906, %rd6907;
	shr.u64 	%rd6909, %rd6908, 32;
	and.b64  	%rd6910, %rd6692, 4294967295;
	add.s64 	%rd6911, %rd6909, %rd6910;
	mad.lo.s64 	%rd6912, %rd31, %rd6906, %rd6911;
	cvt.u32.u64 	%r1874, %rd6912;
	shr.u64 	%rd6913, %rd6912, 32;
	and.b64  	%rd6914, %rd6723, 4294967295;
	add.s64 	%rd6915, %rd6913, %rd6914;
	mad.lo.s64 	%rd6916, %rd32, %rd6906, %rd6915;
	shr.u64 	%rd6917, %rd6916, 32;
	and.b64  	%rd6918, %rd6754, 4294967295;
	add.s64 	%rd6919, %rd6917, %rd6918;
	mad.lo.s64 	%rd6920, %rd33, %rd6906, %rd6919;
	shr.u64 	%rd6921, %rd6920, 32;
	and.b64  	%rd6922, %rd6785, 4294967295;
	add.s64 	%rd6923, %rd6921, %rd6922;
	mad.lo.s64 	%rd6924, %rd34, %rd6906, %rd6923;
	shr.u64 	%rd6925, %rd6924, 32;
	and.b64  	%rd6926, %rd6817, 4294967295;
	add.s64 	%rd6927, %rd6925, %rd6926;
	mad.lo.s64 	%rd6928, %rd35, %rd6906, %rd6927;
	shr.u64 	%rd6929, %rd6928, 32;
	and.b64  	%rd6930, %rd6848, 4294967295;
	add.s64 	%rd6931, %rd6929, %rd6930;
	mad.lo.s64 	%rd6932, %rd36, %rd6906, %rd6931;
	shr.u64 	%rd6933, %rd6932, 32;
	mul.wide.u32 	%rd6934, %r17, %r1873;
	and.b64  	%rd6935, %rd6878, 4294967295;
	add.s64 	%rd6936, %rd6933, %rd6935;
	add.s64 	%rd6937, %rd6936, %rd6934;
	shr.u64 	%rd6938, %rd6937, 32;
	and.b64  	%rd6939, %rd6882, 4294967295;
	add.s64 	%rd6940, %rd6938, %rd6939;
	shr.u64 	%rd6941, %rd6940, 32;
	and.b64  	%rd6942, %rd6886, 4294967295;
	add.s64 	%rd6943, %rd6941, %rd6942;
	shr.u64 	%rd6944, %rd6943, 32;
	and.b64  	%rd6945, %rd6890, 4294967295;
	add.s64 	%rd6946, %rd6944, %rd6945;
	shr.u64 	%rd6947, %rd6946, 32;
	and.b64  	%rd6948, %rd6894, 4294967295;
	add.s64 	%rd6949, %rd6947, %rd6948;
	shr.u64 	%rd6950, %rd6949, 32;
	and.b64  	%rd6951, %rd6898, 4294967295;
	add.s64 	%rd6952, %rd6950, %rd6951;
	shr.u64 	%rd6953, %rd6952, 32;
	and.b64  	%rd6954, %rd6902, 4294967295;
	add.s64 	%rd6955, %rd6953, %rd6954;
	shr.u64 	%rd6956, %rd6955, 32;
	and.b64  	%rd6957, %rd6905, 4294967295;
	add.s64 	%rd6958, %rd6956, %rd6957;
	{ .reg .b32 tmp; mov.b64 {tmp, %r1875}, %rd6958; }
	add.s32 	%r1876, %r1872, %r1875;
	mul.lo.s32 	%r1877, %r9, %r1874;
	cvt.u64.u32 	%rd6959, %r1877;
	and.b64  	%rd6960, %rd6912, 4294967295;
	mad.lo.s64 	%rd6961, %rd30, %rd6959, %rd6960;
	shr.u64 	%rd6962, %rd6961, 32;
	and.b64  	%rd6963, %rd6916, 4294967295;
	add.s64 	%rd6964, %rd6962, %rd6963;
	mad.lo.s64 	%rd6965, %rd31, %rd6959, %rd6964;
	cvt.u32.u64 	%r1878, %rd6965;
	shr.u64 	%rd6966, %rd6965, 32;
	and.b64  	%rd6967, %rd6920, 4294967295;
	add.s64 	%rd6968, %rd6966, %rd6967;
	mad.lo.s64 	%rd6969, %rd32, %rd6959, %rd6968;
	shr.u64 	%rd6970, %rd6969, 32;
	and.b64  	%rd6971, %rd6924, 4294967295;
	add.s64 	%rd6972, %rd6970, %rd6971;
	mad.lo.s64 	%rd6973, %rd33, %rd6959, %rd6972;
	shr.u64 	%rd6974, %rd6973, 32;
	and.b64  	%rd6975, %rd6928, 4294967295;
	add.s64 	%rd6976, %rd6974, %rd6975;
	mad.lo.s64 	%rd6977, %rd34, %rd6959, %rd6976;
	shr.u64 	%rd6978, %rd6977, 32;
	and.b64  	%rd6979, %rd6932, 4294967295;
	add.s64 	%rd6980, %rd6978, %rd6979;
	mad.lo.s64 	%rd6981, %rd35, %rd6959, %rd6980;
	shr.u64 	%rd6982, %rd6981, 32;
	and.b64  	%rd6983, %rd6937, 4294967295;
	add.s64 	%rd6984, %rd6982, %rd6983;
	mad.lo.s64 	%rd6985, %rd36, %rd6959, %rd6984;
	shr.u64 	%rd6986, %rd6985, 32;
	mul.wide.u32 	%rd6987, %r17, %r1877;
	and.b64  	%rd6988, %rd6940, 4294967295;
	add.s64 	%rd6989, %rd6986, %rd6988;
	add.s64 	%rd6990, %rd6989, %rd6987;
	shr.u64 	%rd6991, %rd6990, 32;
	and.b64  	%rd6992, %rd6943, 4294967295;
	add.s64 	%rd6993, %rd6991, %rd6992;
	shr.u64 	%rd6994, %rd6993, 32;
	and.b64  	%rd6995, %rd6946, 4294967295;
	add.s64 	%rd6996, %rd6994, %rd6995;
	shr.u64 	%rd6997, %rd6996, 32;
	and.b64  	%rd6998, %rd6949, 4294967295;
	add.s64 	%rd6999, %rd6997, %rd6998;
	shr.u64 	%rd7000, %rd6999, 32;
	and.b64  	%rd7001, %rd6952, 4294967295;
	add.s64 	%rd7002, %rd7000, %rd7001;
	shr.u64 	%rd7003, %rd7002, 32;
	and.b64  	%rd7004, %rd6955, 4294967295;
	add.s64 	%rd7005, %rd7003, %rd7004;
	shr.u64 	%rd7006, %rd7005, 32;
	and.b64  	%rd7007, %rd6958, 4294967295;
	add.s64 	%rd7008, %rd7006, %rd7007;
	{ .reg .b32 tmp; mov.b64 {tmp, %r1879}, %rd7008; }
	add.s32 	%r1880, %r1876, %r1879;
	mul.lo.s32 	%r1881, %r9, %r1878;
	cvt.u64.u32 	%rd7009, %r1881;
	and.b64  	%rd7010, %rd6965, 4294967295;
	mad.lo.s64 	%rd7011, %rd30, %rd7009, %rd7010;
	shr.u64 	%rd7012, %rd7011, 32;
	and.b64  	%rd7013, %rd6969, 4294967295;
	add.s64 	%rd7014, %rd7012, %rd7013;
	mad.lo.s64 	%rd7015, %rd31, %rd7009, %rd7014;
	cvt.u32.u64 	%r1882, %rd7015;
	shr.u64 	%rd7016, %rd7015, 32;
	and.b64  	%rd7017, %rd6973, 4294967295;
	add.s64 	%rd7018, %rd7016, %rd7017;
	mad.lo.s64 	%rd7019, %rd32, %rd7009, %rd7018;
	shr.u64 	%rd7020, %rd7019, 32;
	and.b64  	%rd7021, %rd6977, 4294967295;
	add.s64 	%rd7022, %rd7020, %rd7021;
	mad.lo.s64 	%rd7023, %rd33, %rd7009, %rd7022;
	shr.u64 	%rd7024, %rd7023, 32;
	and.b64  	%rd7025, %rd6981, 4294967295;
	add.s64 	%rd7026, %rd7024, %rd7025;
	mad.lo.s64 	%rd7027, %rd34, %rd7009, %rd7026;
	shr.u64 	%rd7028, %rd7027, 32;
	and.b64  	%rd7029, %rd6985, 4294967295;
	add.s64 	%rd7030, %rd7028, %rd7029;
	mad.lo.s64 	%rd7031, %rd35, %rd7009, %rd7030;
	shr.u64 	%rd7032, %rd7031, 32;
	and.b64  	%rd7033, %rd6990, 4294967295;
	add.s64 	%rd7034, %rd7032, %rd7033;
	mad.lo.s64 	%rd7035, %rd36, %rd7009, %rd7034;
	shr.u64 	%rd7036, %rd7035, 32;
	mul.wide.u32 	%rd7037, %r17, %r1881;
	and.b64  	%rd7038, %rd6993, 4294967295;
	add.s64 	%rd7039, %rd7036, %rd7038;
	add.s64 	%rd7040, %rd7039, %rd7037;
	shr.u64 	%rd7041, %rd7040, 32;
	and.b64  	%rd7042, %rd6996, 4294967295;
	add.s64 	%rd7043, %rd7041, %rd7042;
	shr.u64 	%rd7044, %rd7043, 32;
	and.b64  	%rd7045, %rd6999, 4294967295;
	add.s64 	%rd7046, %rd7044, %rd7045;
	shr.u64 	%rd7047, %rd7046, 32;
	and.b64  	%rd7048, %rd7002, 4294967295;
	add.s64 	%rd7049, %rd7047, %rd7048;
	shr.u64 	%rd7050, %rd7049, 32;
	and.b64  	%rd7051, %rd7005, 4294967295;
	add.s64 	%rd7052, %rd7050, %rd7051;
	shr.u64 	%rd7053, %rd7052, 32;
	and.b64  	%rd7054, %rd7008, 4294967295;
	add.s64 	%rd7055, %rd7053, %rd7054;
	{ .reg .b32 tmp; mov.b64 {tmp, %r1883}, %rd7055; }
	add.s32 	%r1884, %r1880, %r1883;
	mul.lo.s32 	%r1885, %r9, %r1882;
	cvt.u64.u32 	%rd7056, %r1885;
	and.b64  	%rd7057, %rd7015, 4294967295;
	mad.lo.s64 	%rd7058, %rd30, %rd7056, %rd7057;
	shr.u64 	%rd7059, %rd7058, 32;
	and.b64  	%rd7060, %rd7019, 4294967295;
	add.s64 	%rd7061, %rd7059, %rd7060;
	mad.lo.s64 	%rd7062, %rd31, %rd7056, %rd7061;
	cvt.u32.u64 	%r1886, %rd7062;
	shr.u64 	%rd7063, %rd7062, 32;
	and.b64  	%rd7064, %rd7023, 4294967295;
	add.s64 	%rd7065, %rd7063, %rd7064;
	mad.lo.s64 	%rd7066, %rd32, %rd7056, %rd7065;
	shr.u64 	%rd7067, %rd7066, 32;
	and.b64  	%rd7068, %rd7027, 4294967295;
	add.s64 	%rd7069, %rd7067, %rd7068;
	mad.lo.s64 	%rd7070, %rd33, %rd7056, %rd7069;
	shr.u64 	%rd7071, %rd7070, 32;
	and.b64  	%rd7072, %rd7031, 4294967295;
	add.s64 	%rd7073, %rd7071, %rd7072;
	mad.lo.s64 	%rd7074, %rd34, %rd7056, %rd7073;
	shr.u64 	%rd7075, %rd7074, 32;
	and.b64  	%rd7076, %rd7035, 4294967295;
	add.s64 	%rd7077, %rd7075, %rd7076;
	mad.lo.s64 	%rd7078, %rd35, %rd7056, %rd7077;
	shr.u64 	%rd7079, %rd7078, 32;
	and.b64  	%rd7080, %rd7040, 4294967295;
	add.s64 	%rd7081, %rd7079, %rd7080;
	mad.lo.s64 	%rd7082, %rd36, %rd7056, %rd7081;
	shr.u64 	%rd7083, %rd7082, 32;
	mul.wide.u32 	%rd7084, %r17, %r1885;
	and.b64  	%rd7085, %rd7043, 4294967295;
	add.s64 	%rd7086, %rd7083, %rd7085;
	add.s64 	%rd7087, %rd7086, %rd7084;
	shr.u64 	%rd7088, %rd7087, 32;
	and.b64  	%rd7089, %rd7046, 4294967295;
	add.s64 	%rd7090, %rd7088, %rd7089;
	shr.u64 	%rd7091, %rd7090, 32;
	and.b64  	%rd7092, %rd7049, 4294967295;
	add.s64 	%rd7093, %rd7091, %rd7092;
	shr.u64 	%rd7094, %rd7093, 32;
	and.b64  	%rd7095, %rd7052, 4294967295;
	add.s64 	%rd7096, %rd7094, %rd7095;
	shr.u64 	%rd7097, %rd7096, 32;
	and.b64  	%rd7098, %rd7055, 4294967295;
	add.s64 	%rd7099, %rd7097, %rd7098;
	{ .reg .b32 tmp; mov.b64 {tmp, %r1887}, %rd7099; }
	add.s32 	%r1888, %r1884, %r1887;
	mul.lo.s32 	%r1889, %r9, %r1886;
	cvt.u64.u32 	%rd7100, %r1889;
	and.b64  	%rd7101, %rd7062, 4294967295;
	mad.lo.s64 	%rd7102, %rd30, %rd7100, %rd7101;
	shr.u64 	%rd7103, %rd7102, 32;
	and.b64  	%rd7104, %rd7066, 4294967295;
	add.s64 	%rd7105, %rd7103, %rd7104;
	mad.lo.s64 	%rd7106, %rd31, %rd7100, %rd7105;
	cvt.u32.u64 	%r1890, %rd7106;
	shr.u64 	%rd7107, %rd7106, 32;
	and.b64  	%rd7108, %rd7070, 4294967295;
	add.s64 	%rd7109, %rd7107, %rd7108;
	mad.lo.s64 	%rd7110, %rd32, %rd7100, %rd7109;
	shr.u64 	%rd7111, %rd7110, 32;
	and.b64  	%rd7112, %rd7074, 4294967295;
	add.s64 	%rd7113, %rd7111, %rd7112;
	mad.lo.s64 	%rd7114, %rd33, %rd7100, %rd7113;
	shr.u64 	%rd7115, %rd7114, 32;
	and.b64  	%rd7116, %rd7078, 4294967295;
	add.s64 	%rd7117, %rd7115, %rd7116;
	mad.lo.s64 	%rd7118, %rd34, %rd7100, %rd7117;
	shr.u64 	%rd7119, %rd7118, 32;
	and.b64  	%rd7120, %rd7082, 4294967295;
	add.s64 	%rd7121, %rd7119, %rd7120;
	mad.lo.s64 	%rd7122, %rd35, %rd7100, %rd7121;
	shr.u64 	%rd7123, %rd7122, 32;
	and.b64  	%rd7124, %rd7087, 4294967295;
	add.s64 	%rd7125, %rd7123, %rd7124;
	mad.lo.s64 	%rd7126, %rd36, %rd7100, %rd7125;
	shr.u64 	%rd7127, %rd7126, 32;
	mul.wide.u32 	%rd7128, %r17, %r1889;
	and.b64  	%rd7129, %rd7090, 4294967295;
	add.s64 	%rd7130, %rd7127, %rd7129;
	add.s64 	%rd7131, %rd7130, %rd7128;
	shr.u64 	%rd7132, %rd7131, 32;
	and.b64  	%rd7133, %rd7093, 4294967295;
	add.s64 	%rd7134, %rd7132, %rd7133;
	shr.u64 	%rd7135, %rd7134, 32;
	and.b64  	%rd7136, %rd7096, 4294967295;
	add.s64 	%rd7137, %rd7135, %rd7136;
	shr.u64 	%rd7138, %rd7137, 32;
	and.b64  	%rd7139, %rd7099, 4294967295;
	add.s64 	%rd7140, %rd7138, %rd7139;
	{ .reg .b32 tmp; mov.b64 {tmp, %r1891}, %rd7140; }
	add.s32 	%r1892, %r1888, %r1891;
	mul.lo.s32 	%r1893, %r9, %r1890;
	cvt.u64.u32 	%rd7141, %r1893;
	and.b64  	%rd7142, %rd7106, 4294967295;
	mad.lo.s64 	%rd7143, %rd30, %rd7141, %rd7142;
	shr.u64 	%rd7144, %rd7143, 32;
	and.b64  	%rd7145, %rd7110, 4294967295;
	add.s64 	%rd7146, %rd7144, %rd7145;
	mad.lo.s64 	%rd7147, %rd31, %rd7141, %rd7146;
	cvt.u32.u64 	%r1894, %rd7147;
	shr.u64 	%rd7148, %rd7147, 32;
	and.b64  	%rd7149, %rd7114, 4294967295;
	add.s64 	%rd7150, %rd7148, %rd7149;
	mad.lo.s64 	%rd7151, %rd32, %rd7141, %rd7150;
	shr.u64 	%rd7152, %rd7151, 32;
	and.b64  	%rd7153, %rd7118, 4294967295;
	add.s64 	%rd7154, %rd7152, %rd7153;
	mad.lo.s64 	%rd7155, %rd33, %rd7141, %rd7154;
	shr.u64 	%rd7156, %rd7155, 32;
	and.b64  	%rd7157, %rd7122, 4294967295;
	add.s64 	%rd7158, %rd7156, %rd7157;
	mad.lo.s64 	%rd7159, %rd34, %rd7141, %rd7158;
	shr.u64 	%rd7160, %rd7159, 32;
	and.b64  	%rd7161, %rd7126, 4294967295;
	add.s64 	%rd7162, %rd7160, %rd7161;
	mad.lo.s64 	%rd7163, %rd35, %rd7141, %rd7162;
	shr.u64 	%rd7164, %rd7163, 32;
	and.b64  	%rd7165, %rd7131, 4294967295;
	add.s64 	%rd7166, %rd7164, %rd7165;
	mad.lo.s64 	%rd7167, %rd36, %rd7141, %rd7166;
	shr.u64 	%rd7168, %rd7167, 32;
	mul.wide.u32 	%rd7169, %r17, %r1893;
	and.b64  	%rd7170, %rd7134, 4294967295;
	add.s64 	%rd7171, %rd7168, %rd7170;
	add.s64 	%rd7172, %rd7171, %rd7169;
	shr.u64 	%rd7173, %rd7172, 32;
	and.b64  	%rd7174, %rd7137, 4294967295;
	add.s64 	%rd7175, %rd7173, %rd7174;
	shr.u64 	%rd7176, %rd7175, 32;
	and.b64  	%rd7177, %rd7140, 4294967295;
	add.s64 	%rd7178, %rd7176, %rd7177;
	{ .reg .b32 tmp; mov.b64 {tmp, %r1895}, %rd7178; }
	add.s32 	%r1896, %r1892, %r1895;
	mul.lo.s32 	%r1897, %r9, %r1894;
	cvt.u64.u32 	%rd7179, %r1897;
	and.b64  	%rd7180, %rd7147, 4294967295;
	mad.lo.s64 	%rd7181, %rd30, %rd7179, %rd7180;
	shr.u64 	%rd7182, %rd7181, 32;
	and.b64  	%rd7183, %rd7151, 4294967295;
	add.s64 	%rd7184, %rd7182, %rd7183;
	mad.lo.s64 	%rd7185, %rd31, %rd7179, %rd7184;
	cvt.u32.u64 	%r1898, %rd7185;
	shr.u64 	%rd7186, %rd7185, 32;
	and.b64  	%rd7187, %rd7155, 4294967295;
	add.s64 	%rd7188, %rd7186, %rd7187;
	mad.lo.s64 	%rd7189, %rd32, %rd7179, %rd7188;
	shr.u64 	%rd7190, %rd7189, 32;
	and.b64  	%rd7191, %rd7159, 4294967295;
	add.s64 	%rd7192, %rd7190, %rd7191;
	mad.lo.s64 	%rd7193, %rd33, %rd7179, %rd7192;
	shr.u64 	%rd7194, %rd7193, 32;
	and.b64  	%rd7195, %rd7163, 4294967295;
	add.s64 	%rd7196, %rd7194, %rd7195;
	mad.lo.s64 	%rd7197, %rd34, %rd7179, %rd7196;
	shr.u64 	%rd7198, %rd7197, 32;
	and.b64  	%rd7199, %rd7167, 4294967295;
	add.s64 	%rd7200, %rd7198, %rd7199;
	mad.lo.s64 	%rd7201, %rd35, %rd7179, %rd7200;
	shr.u64 	%rd7202, %rd7201, 32;
	and.b64  	%rd7203, %rd7172, 4294967295;
	add.s64 	%rd7204, %rd7202, %rd7203;
	mad.lo.s64 	%rd7205, %rd36, %rd7179, %rd7204;
	shr.u64 	%rd7206, %rd7205, 32;
	mul.wide.u32 	%rd7207, %r17, %r1897;
	and.b64  	%rd7208, %rd7175, 4294967295;
	add.s64 	%rd7209, %rd7206, %rd7208;
	add.s64 	%rd7210, %rd7209, %rd7207;
	shr.u64 	%rd7211, %rd7210, 32;
	and.b64  	%rd7212, %rd7178, 4294967295;
	add.s64 	%rd7213, %rd7211, %rd7212;
	{ .reg .b32 tmp; mov.b64 {tmp, %r1899}, %rd7213; }
	add.s32 	%r1900, %r1896, %r1899;
	mul.lo.s32 	%r1901, %r9, %r1898;
	cvt.u64.u32 	%rd7214, %r1901;
	and.b64  	%rd7215, %rd7185, 4294967295;
	mad.lo.s64 	%rd7216, %rd30, %rd7214, %rd7215;
	shr.u64 	%rd7217, %rd7216, 32;
	and.b64  	%rd7218, %rd7189, 4294967295;
	add.s64 	%rd7219, %rd7217, %rd7218;
	mad.lo.s64 	%rd29966, %rd31, %rd7214, %rd7219;
	shr.u64 	%rd7220, %rd29966, 32;
	and.b64  	%rd7221, %rd7193, 4294967295;
	add.s64 	%rd7222, %rd7220, %rd7221;
	mad.lo.s64 	%rd29965, %rd32, %rd7214, %rd7222;
	shr.u64 	%rd7223, %rd29965, 32;
	and.b64  	%rd7224, %rd7197, 4294967295;
	add.s64 	%rd7225, %rd7223, %rd7224;
	mad.lo.s64 	%rd29964, %rd33, %rd7214, %rd7225;
	shr.u64 	%rd7226, %rd29964, 32;
	and.b64  	%rd7227, %rd7201, 4294967295;
	add.s64 	%rd7228, %rd7226, %rd7227;
	mad.lo.s64 	%rd29963, %rd34, %rd7214, %rd7228;
	shr.u64 	%rd7229, %rd29963, 32;
	and.b64  	%rd7230, %rd7205, 4294967295;
	add.s64 	%rd7231, %rd7229, %rd7230;
	mad.lo.s64 	%rd29962, %rd35, %rd7214, %rd7231;
	shr.u64 	%rd7232, %rd29962, 32;
	and.b64  	%rd7233, %rd7210, 4294967295;
	add.s64 	%rd7234, %rd7232, %rd7233;
	mad.lo.s64 	%rd29961, %rd36, %rd7214, %rd7234;
	shr.u64 	%rd7235, %rd29961, 32;
	mul.wide.u32 	%rd7236, %r17, %r1901;
	and.b64  	%rd7237, %rd7213, 4294967295;
	add.s64 	%rd7238, %rd7235, %rd7237;
	add.s64 	%rd29960, %rd7238, %rd7236;
	{ .reg .b32 tmp; mov.b64 {tmp, %r1902}, %rd29960; }
	add.s32 	%r4315, %r1900, %r1902;
	setp.gt.u32 	%p152, %r4315, %r17;
	@%p152 bra 	$L__BB0_151;
	setp.lt.u32 	%p153, %r4315, %r17;
	@%p153 bra 	$L__BB0_152;
	cvt.u32.u64 	%r1903, %rd29960;
	setp.lt.u32 	%p154, %r16, %r1903;
	@%p154 bra 	$L__BB0_151;
	cvt.u32.u64 	%r1904, %rd29960;
	setp.gt.u32 	%p155, %r16, %r1904;
	@%p155 bra 	$L__BB0_152;
	cvt.u32.u64 	%r1905, %rd29961;
	setp.lt.u32 	%p156, %r15, %r1905;
	@%p156 bra 	$L__BB0_151;
	cvt.u32.u64 	%r1906, %rd29961;
	setp.gt.u32 	%p157, %r15, %r1906;
	@%p157 bra 	$L__BB0_152;
	cvt.u32.u64 	%r1907, %rd29962;
	setp.lt.u32 	%p158, %r14, %r1907;
	@%p158 bra 	$L__BB0_151;
	cvt.u32.u64 	%r1908, %rd29962;
	setp.gt.u32 	%p159, %r14, %r1908;
	@%p159 bra 	$L__BB0_152;
	cvt.u32.u64 	%r1909, %rd29963;
	setp.lt.u32 	%p160, %r13, %r1909;
	@%p160 bra 	$L__BB0_151;
	cvt.u32.u64 	%r1910, %rd29963;
	setp.gt.u32 	%p161, %r13, %r1910;
	@%p161 bra 	$L__BB0_152;
	cvt.u32.u64 	%r1911, %rd29964;
	setp.lt.u32 	%p162, %r12, %r1911;
	@%p162 bra 	$L__BB0_151;
	cvt.u32.u64 	%r1912, %rd29964;
	setp.gt.u32 	%p163, %r12, %r1912;
	@%p163 bra 	$L__BB0_152;
	cvt.u32.u64 	%r1913, %rd29965;
	setp.lt.u32 	%p164, %r11, %r1913;
	@%p164 bra 	$L__BB0_151;
	cvt.u32.u64 	%r1914, %rd29965;
	setp.gt.u32 	%p165, %r11, %r1914;
	cvt.u32.u64 	%r1915, %rd29966;
	setp.gt.u32 	%p166, %r10, %r1915;
	or.pred  	%p167, %p165, %p166;
	@%p167 bra 	$L__BB0_152;
$L__BB0_151:
	and.b64  	%rd7239, %rd29966, 4294967295;
	sub.s64 	%rd29966, %rd7239, %rd30;
	shr.u64 	%rd7240, %rd29966, 63;
	and.b64  	%rd7241, %rd29965, 4294967295;
	add.s64 	%rd7242, %rd7240, %rd31;
	sub.s64 	%rd29965, %rd7241, %rd7242;
	shr.u64 	%rd7243, %rd29965, 63;
	and.b64  	%rd7244, %rd29964, 4294967295;
	add.s64 	%rd7245, %rd7243, %rd32;
	sub.s64 	%rd29964, %rd7244, %rd7245;
	shr.u64 	%rd7246, %rd29964, 63;
	and.b64  	%rd7247, %rd29963, 4294967295;
	add.s64 	%rd7248, %rd7246, %rd33;
	sub.s64 	%rd29963, %rd7247, %rd7248;
	shr.u64 	%rd7249, %rd29963, 63;
	and.b64  	%rd7250, %rd29962, 4294967295;
	add.s64 	%rd7251, %rd7249, %rd34;
	sub.s64 	%rd29962, %rd7250, %rd7251;
	shr.u64 	%rd7252, %rd29962, 63;
	and.b64  	%rd7253, %rd29961, 4294967295;
	add.s64 	%rd7254, %rd7252, %rd35;
	sub.s64 	%rd29961, %rd7253, %rd7254;
	shr.u64 	%rd7255, %rd29961, 63;
	and.b64  	%rd7256, %rd29960, 4294967295;
	add.s64 	%rd7257, %rd7255, %rd36;
	sub.s64 	%rd29960, %rd7256, %rd7257;
	shr.u64 	%rd7258, %rd29960, 63;
	cvt.u32.u64 	%r1916, %rd7258;
	add.s32 	%r1917, %r17, %r1916;
	sub.s32 	%r4315, %r4315, %r1917;
$L__BB0_152:
	cvt.u64.u32 	%rd7259, %r129;
	and.b64  	%rd7260, %rd29966, 4294967295;
	mul.lo.s64 	%rd7261, %rd7260, %rd7259;
	cvt.u32.u64 	%r1918, %rd7261;
	shr.u64 	%rd7262, %rd7261, 32;
	and.b64  	%rd7263, %rd29965, 4294967295;
	mad.lo.s64 	%rd7264, %rd7263, %rd7259, %rd7262;
	shr.u64 	%rd7265, %rd7264, 32;
	and.b64  	%rd7266, %rd29964, 4294967295;
	mad.lo.s64 	%rd7267, %rd7266, %rd7259, %rd7265;
	shr.u64 	%rd7268, %rd7267, 32;
	and.b64  	%rd7269, %rd29963, 4294967295;
	mad.lo.s64 	%rd7270, %rd7269, %rd7259, %rd7268;
	shr.u64 	%rd7271, %rd7270, 32;
	and.b64  	%rd7272, %rd29962, 4294967295;
	mad.lo.s64 	%rd7273, %rd7272, %rd7259, %rd7271;
	shr.u64 	%rd7274, %rd7273, 32;
	and.b64  	%rd7275, %rd29961, 4294967295;
	mad.lo.s64 	%rd7276, %rd7275, %rd7259, %rd7274;
	shr.u64 	%rd7277, %rd7276, 32;
	and.b64  	%rd7278, %rd29960, 4294967295;
	mad.lo.s64 	%rd7279, %rd7278, %rd7259, %rd7277;
	shr.u64 	%rd7280, %rd7279, 32;
	mul.wide.u32 	%rd7281, %r4315, %r129;
	add.s64 	%rd7282, %rd7280, %rd7281;
	shr.u64 	%rd7283, %rd7282, 32;
	cvt.u64.u32 	%rd7284, %r128;
	and.b64  	%rd7285, %rd7264, 4294967295;
	mad.lo.s64 	%rd7286, %rd7260, %rd7284, %rd7285;
	shr.u64 	%rd7287, %rd7286, 32;
	and.b64  	%rd7288, %rd7267, 4294967295;
	add.s64 	%rd7289, %rd7287, %rd7288;
	mad.lo.s64 	%rd7290, %rd7263, %rd7284, %rd7289;
	shr.u64 	%rd7291, %rd7290, 32;
	and.b64  	%rd7292, %rd7270, 4294967295;
	add.s64 	%rd7293, %rd7291, %rd7292;
	mad.lo.s64 	%rd7294, %rd7266, %rd7284, %rd7293;
	shr.u64 	%rd7295, %rd7294, 32;
	and.b64  	%rd7296, %rd7273, 4294967295;
	add.s64 	%rd7297, %rd7295, %rd7296;
	mad.lo.s64 	%rd7298, %rd7269, %rd7284, %rd7297;
	shr.u64 	%rd7299, %rd7298, 32;
	and.b64  	%rd7300, %rd7276, 4294967295;
	add.s64 	%rd7301, %rd7299, %rd7300;
	mad.lo.s64 	%rd7302, %rd7272, %rd7284, %rd7301;
	shr.u64 	%rd7303, %rd7302, 32;
	and.b64  	%rd7304, %rd7279, 4294967295;
	add.s64 	%rd7305, %rd7303, %rd7304;
	mad.lo.s64 	%rd7306, %rd7275, %rd7284, %rd7305;
	shr.u64 	%rd7307, %rd7306, 32;
	and.b64  	%rd7308, %rd7282, 4294967295;
	add.s64 	%rd7309, %rd7307, %rd7308;
	mad.lo.s64 	%rd7310, %rd7278, %rd7284, %rd7309;
	shr.u64 	%rd7311, %rd7310, 32;
	mul.wide.u32 	%rd7312, %r4315, %r128;
	add.s64 	%rd7313, %rd7311, %rd7283;
	add.s64 	%rd7314, %rd7313, %rd7312;
	shr.u64 	%rd7315, %rd7314, 32;
	cvt.u64.u32 	%rd7316, %r127;
	and.b64  	%rd7317, %rd7290, 4294967295;
	mad.lo.s64 	%rd7318, %rd7260, %rd7316, %rd7317;
	shr.u64 	%rd7319, %rd7318, 32;
	and.b64  	%rd7320, %rd7294, 4294967295;
	add.s64 	%rd7321, %rd7319, %rd7320;
	mad.lo.s64 	%rd7322, %rd7263, %rd7316, %rd7321;
	shr.u64 	%rd7323, %rd7322, 32;
	and.b64  	%rd7324, %rd7298, 4294967295;
	add.s64 	%rd7325, %rd7323, %rd7324;
	mad.lo.s64 	%rd7326, %rd7266, %rd7316, %rd7325;
	shr.u64 	%rd7327, %rd7326, 32;
	and.b64  	%rd7328, %rd7302, 4294967295;
	add.s64 	%rd7329, %rd7327, %rd7328;
	mad.lo.s64 	%rd7330, %rd7269, %rd7316, %rd7329;
	shr.u64 	%rd7331, %rd7330, 32;
	and.b64  	%rd7332, %rd7306, 4294967295;
	add.s64 	%rd7333, %rd7331, %rd7332;
	mad.lo.s64 	%rd7334, %rd7272, %rd7316, %rd7333;
	shr.u64 	%rd7335, %rd7334, 32;
	and.b64  	%rd7336, %rd7310, 4294967295;
	add.s64 	%rd7337, %rd7335, %rd7336;
	mad.lo.s64 	%rd7338, %rd7275, %rd7316, %rd7337;
	shr.u64 	%rd7339, %rd7338, 32;
	and.b64  	%rd7340, %rd7314, 4294967295;
	add.s64 	%rd7341, %rd7339, %rd7340;
	mad.lo.s64 	%rd7342, %rd7278, %rd7316, %rd7341;
	shr.u64 	%rd7343, %rd7342, 32;
	mul.wide.u32 	%rd7344, %r4315, %r127;
	add.s64 	%rd7345, %rd7343, %rd7315;
	add.s64 	%rd7346, %rd7345, %rd7344;
	shr.u64 	%rd7347, %rd7346, 32;
	cvt.u64.u32 	%rd7348, %r126;
	and.b64  	%rd7349, %rd7322, 4294967295;
	mad.lo.s64 	%rd7350, %rd7260, %rd7348, %rd7349;
	shr.u64 	%rd7351, %rd7350, 32;
	and.b64  	%rd7352, %rd7326, 4294967295;
	add.s64 	%rd7353, %rd7351, %rd7352;
	mad.lo.s64 	%rd7354, %rd7263, %rd7348, %rd7353;
	shr.u64 	%rd7355, %rd7354, 32;
	and.b64  	%rd7356, %rd7330, 4294967295;
	add.s64 	%rd7357, %rd7355, %rd7356;
	mad.lo.s64 	%rd7358, %rd7266, %rd7348, %rd7357;
	shr.u64 	%rd7359, %rd7358, 32;
	and.b64  	%rd7360, %rd7334, 4294967295;
	add.s64 	%rd7361, %rd7359, %rd7360;
	mad.lo.s64 	%rd7362, %rd7269, %rd7348, %rd7361;
	shr.u64 	%rd7363, %rd7362, 32;
	and.b64  	%rd7364, %rd7338, 4294967295;
	add.s64 	%rd7365, %rd7363, %rd7364;
	mad.lo.s64 	%rd7366, %rd7272, %rd7348, %rd7365;
	shr.u64 	%rd7367, %rd7366, 32;
	and.b64  	%rd7368, %rd7342, 4294967295;
	add.s64 	%rd7369, %rd7367, %rd7368;
	mad.lo.s64 	%rd7370, %rd7275, %rd7348, %rd7369;
	shr.u64 	%rd7371, %rd7370, 32;
	and.b64  	%rd7372, %rd7346, 4294967295;
	add.s64 	%rd7373, %rd7371, %rd7372;
	mad.lo.s64 	%rd7374, %rd7278, %rd7348, %rd7373;
	shr.u64 	%rd7375, %rd7374, 32;
	mul.wide.u32 	%rd7376, %r4315, %r126;
	add.s64 	%rd7377, %rd7375, %rd7347;
	add.s64 	%rd7378, %rd7377, %rd7376;
	shr.u64 	%rd7379, %rd7378, 32;
	cvt.u64.u32 	%rd7380, %r125;
	and.b64  	%rd7381, %rd7354, 4294967295;
	mad.lo.s64 	%rd7382, %rd7260, %rd7380, %rd7381;
	shr.u64 	%rd7383, %rd7382, 32;
	and.b64  	%rd7384, %rd7358, 4294967295;
	add.s64 	%rd7385, %rd7383, %rd7384;
	mad.lo.s64 	%rd7386, %rd7263, %rd7380, %rd7385;
	shr.u64 	%rd7387, %rd7386, 32;
	and.b64  	%rd7388, %rd7362, 4294967295;
	add.s64 	%rd7389, %rd7387, %rd7388;
	mad.lo.s64 	%rd7390, %rd7266, %rd7380, %rd7389;
	shr.u64 	%rd7391, %rd7390, 32;
	and.b64  	%rd7392, %rd7366, 4294967295;
	add.s64 	%rd7393, %rd7391, %rd7392;
	mad.lo.s64 	%rd7394, %rd7269, %rd7380, %rd7393;
	shr.u64 	%rd7395, %rd7394, 32;
	and.b64  	%rd7396, %rd7370, 4294967295;
	add.s64 	%rd7397, %rd7395, %rd7396;
	mad.lo.s64 	%rd7398, %rd7272, %rd7380, %rd7397;
	shr.u64 	%rd7399, %rd7398, 32;
	and.b64  	%rd7400, %rd7374, 4294967295;
	add.s64 	%rd7401, %rd7399, %rd7400;
	mad.lo.s64 	%rd7402, %rd7275, %rd7380, %rd7401;
	shr.u64 	%rd7403, %rd7402, 32;
	and.b64  	%rd7404, %rd7378, 4294967295;
	add.s64 	%rd7405, %rd7403, %rd7404;
	mad.lo.s64 	%rd7406, %rd7278, %rd7380, %rd7405;
	shr.u64 	%rd7407, %rd7406, 32;
	mul.wide.u32 	%rd7408, %r4315, %r125;
	add.s64 	%rd7409, %rd7407, %rd7379;
	add.s64 	%rd7410, %rd7409, %rd7408;
	shr.u64 	%rd7411, %rd7410, 32;
	cvt.u64.u32 	%rd7412, %r124;
	and.b64  	%rd7413, %rd7386, 4294967295;
	mad.lo.s64 	%rd7414, %rd7260, %rd7412, %rd7413;
	shr.u64 	%rd7415, %rd7414, 32;
	and.b64  	%rd7416, %rd7390, 4294967295;
	add.s64 	%rd7417, %rd7415, %rd7416;
	mad.lo.s64 	%rd7418, %rd7263, %rd7412, %rd7417;
	shr.u64 	%rd7419, %rd7418, 32;
	and.b64  	%rd7420, %rd7394, 4294967295;
	add.s64 	%rd7421, %rd7419, %rd7420;
	mad.lo.s64 	%rd7422, %rd7266, %rd7412, %rd7421;
	shr.u64 	%rd7423, %rd7422, 32;
	and.b64  	%rd7424, %rd7398, 4294967295;
	add.s64 	%rd7425, %rd7423, %rd7424;
	mad.lo.s64 	%rd7426, %rd7269, %rd7412, %rd7425;
	shr.u64 	%rd7427, %rd7426, 32;
	and.b64  	%rd7428, %rd7402, 4294967295;
	add.s64 	%rd7429, %rd7427, %rd7428;
	mad.lo.s64 	%rd7430, %rd7272, %rd7412, %rd7429;
	shr.u64 	%rd7431, %rd7430, 32;
	and.b64  	%rd7432, %rd7406, 4294967295;
	add.s64 	%rd7433, %rd7431, %rd7432;
	mad.lo.s64 	%rd7434, %rd7275, %rd7412, %rd7433;
	shr.u64 	%rd7435, %rd7434, 32;
	and.b64  	%rd7436, %rd7410, 4294967295;
	add.s64 	%rd7437, %rd7435, %rd7436;
	mad.lo.s64 	%rd7438, %rd7278, %rd7412, %rd7437;
	shr.u64 	%rd7439, %rd7438, 32;
	mul.wide.u32 	%rd7440, %r4315, %r124;
	add.s64 	%rd7441, %rd7439, %rd7411;
	add.s64 	%rd7442, %rd7441, %rd7440;
	shr.u64 	%rd7443, %rd7442, 32;
	cvt.u64.u32 	%rd7444, %r123;
	and.b64  	%rd7445, %rd7418, 4294967295;
	mad.lo.s64 	%rd7446, %rd7260, %rd7444, %rd7445;
	shr.u64 	%rd7447, %rd7446, 32;
	and.b64  	%rd7448, %rd7422, 4294967295;
	add.s64 	%rd7449, %rd7447, %rd7448;
	mad.lo.s64 	%rd7450, %rd7263, %rd7444, %rd7449;
	shr.u64 	%rd7451, %rd7450, 32;
	and.b64  	%rd7452, %rd7426, 4294967295;
	add.s64 	%rd7453, %rd7451, %rd7452;
	mad.lo.s64 	%rd7454, %rd7266, %rd7444, %rd7453;
	shr.u64 	%rd7455, %rd7454, 32;
	and.b64  	%rd7456, %rd7430, 4294967295;
	add.s64 	%rd7457, %rd7455, %rd7456;
	mad.lo.s64 	%rd7458, %rd7269, %rd7444, %rd7457;
	shr.u64 	%rd7459, %rd7458, 32;
	and.b64  	%rd7460, %rd7434, 4294967295;
	add.s64 	%rd7461, %rd7459, %rd7460;
	mad.lo.s64 	%rd7462, %rd7272, %rd7444, %rd7461;
	shr.u64 	%rd7463, %rd7462, 32;
	and.b64  	%rd7464, %rd7438, 4294967295;
	add.s64 	%rd7465, %rd7463, %rd7464;
	mad.lo.s64 	%rd7466, %rd7275, %rd7444, %rd7465;
	shr.u64 	%rd7467, %rd7466, 32;
	and.b64  	%rd7468, %rd7442, 4294967295;
	add.s64 	%rd7469, %rd7467, %rd7468;
	mad.lo.s64 	%rd7470, %rd7278, %rd7444, %rd7469;
	shr.u64 	%rd7471, %rd7470, 32;
	mul.wide.u32 	%rd7472, %r4315, %r123;
	add.s64 	%rd7473, %rd7471, %rd7443;
	add.s64 	%rd7474, %rd7473, %rd7472;
	shr.u64 	%rd7475, %rd7474, 32;
	cvt.u64.u32 	%rd7476, %r122;
	and.b64  	%rd7477, %rd7450, 4294967295;
	mad.lo.s64 	%rd7478, %rd7260, %rd7476, %rd7477;
	shr.u64 	%rd7479, %rd7478, 32;
	and.b64  	%rd7480, %rd7454, 4294967295;
	add.s64 	%rd7481, %rd7479, %rd7480;
	mad.lo.s64 	%rd7482, %rd7263, %rd7476, %rd7481;
	shr.u64 	%rd7483, %rd7482, 32;
	and.b64  	%rd7484, %rd7458, 4294967295;
	add.s64 	%rd7485, %rd7483, %rd7484;
	mad.lo.s64 	%rd7486, %rd7266, %rd7476, %rd7485;
	shr.u64 	%rd7487, %rd7486, 32;
	and.b64  	%rd7488, %rd7462, 4294967295;
	add.s64 	%rd7489, %rd7487, %rd7488;
	mad.lo.s64 	%rd7490, %rd7269, %rd7476, %rd7489;
	shr.u64 	%rd7491, %rd7490, 32;
	and.b64  	%rd7492, %rd7466, 4294967295;
	add.s64 	%rd7493, %rd7491, %rd7492;
	mad.lo.s64 	%rd7494, %rd7272, %rd7476, %rd7493;
	shr.u64 	%rd7495, %rd7494, 32;
	and.b64  	%rd7496, %rd7470, 4294967295;
	add.s64 	%rd7497, %rd7495, %rd7496;
	mad.lo.s64 	%rd7498, %rd7275, %rd7476, %rd7497;
	shr.u64 	%rd7499, %rd7498, 32;
	and.b64  	%rd7500, %rd7474, 4294967295;
	add.s64 	%rd7501, %rd7499, %rd7500;
	mad.lo.s64 	%rd7502, %rd7278, %rd7476, %rd7501;
	shr.u64 	%rd7503, %rd7502, 32;
	mul.wide.u32 	%rd7504, %r4315, %r122;
	add.s64 	%rd7505, %rd7503, %rd7475;
	add.s64 	%rd7506, %rd7505, %rd7504;
	{ .reg .b32 tmp; mov.b64 {tmp, %r1919}, %rd7506; }
	mul.lo.s32 	%r1920, %r9, %r1918;
	cvt.u64.u32 	%rd7507, %r1920;
	and.b64  	%rd7508, %rd7261, 4294967295;
	mad.lo.s64 	%rd7509, %rd30, %rd7507, %rd7508;
	shr.u64 	%rd7510, %rd7509, 32;
	and.b64  	%rd7511, %rd7286, 4294967295;
	add.s64 	%rd7512, %rd7510, %rd7511;
	mad.lo.s64 	%rd7513, %rd31, %rd7507, %rd7512;
	cvt.u32.u64 	%r1921, %rd7513;
	shr.u64 	%rd7514, %rd7513, 32;
	and.b64  	%rd7515, %rd7318, 4294967295;
	add.s64 	%rd7516, %rd7514, %rd7515;
	mad.lo.s64 	%rd7517, %rd32, %rd7507, %rd7516;
	shr.u64 	%rd7518, %rd7517, 32;
	and.b64  	%rd7519, %rd7350, 4294967295;
	add.s64 	%rd7520, %rd7518, %rd7519;
	mad.lo.s64 	%rd7521, %rd33, %rd7507, %rd7520;
	shr.u64 	%rd7522, %rd7521, 32;
	and.b64  	%rd7523, %rd7382, 4294967295;
	add.s64 	%rd7524, %rd7522, %rd7523;
	mad.lo.s64 	%rd7525, %rd34, %rd7507, %rd7524;
	shr.u64 	%rd7526, %rd7525, 32;
	and.b64  	%rd7527, %rd7414, 4294967295;
	add.s64 	%rd7528, %rd7526, %rd7527;
	mad.lo.s64 	%rd7529, %rd35, %rd7507, %rd7528;
	shr.u64 	%rd7530, %rd7529, 32;
	and.b64  	%rd7531, %rd7446, 4294967295;
	add.s64 	%rd7532, %rd7530, %rd7531;
	mad.lo.s64 	%rd7533, %rd36, %rd7507, %rd7532;
	shr.u64 	%rd7534, %rd7533, 32;
	mul.wide.u32 	%rd7535, %r17, %r1920;
	and.b64  	%rd7536, %rd7478, 4294967295;
	add.s64 	%rd7537, %rd7534, %rd7536;
	add.s64 	%rd7538, %rd7537, %rd7535;
	shr.u64 	%rd7539, %rd7538, 32;
	and.b64  	%rd7540, %rd7482, 4294967295;
	add.s64 	%rd7541, %rd7539, %rd7540;
	shr.u64 	%rd7542, %rd7541, 32;
	and.b64  	%rd7543, %rd7486, 4294967295;
	add.s64 	%rd7544, %rd7542, %rd7543;
	shr.u64 	%rd7545, %rd7544, 32;
	and.b64  	%rd7546, %rd7490, 4294967295;
	add.s64 	%rd7547, %rd7545, %rd7546;
	shr.u64 	%rd7548, %rd7547, 32;
	and.b64  	%rd7549, %rd7494, 4294967295;
	add.s64 	%rd7550, %rd7548, %rd7549;
	shr.u64 	%rd7551, %rd7550, 32;
	and.b64  	%rd7552, %rd7498, 4294967295;
	add.s64 	%rd7553, %rd7551, %rd7552;
	shr.u64 	%rd7554, %rd7553, 32;
	and.b64  	%rd7555, %rd7502, 4294967295;
	add.s64 	%rd7556, %rd7554, %rd7555;
	shr.u64 	%rd7557, %rd7556, 32;
	and.b64  	%rd7558, %rd7506, 4294967295;
	add.s64 	%rd7559, %rd7557, %rd7558;
	{ .reg .b32 tmp; mov.b64 {tmp, %r1922}, %rd7559; }
	add.s32 	%r1923, %r1919, %r1922;
	mul.lo.s32 	%r1924, %r9, %r1921;
	cvt.u64.u32 	%rd7560, %r1924;
	and.b64  	%rd7561, %rd7513, 4294967295;
	mad.lo.s64 	%rd7562, %rd30, %rd7560, %rd7561;
	shr.u64 	%rd7563, %rd7562, 32;
	and.b64  	%rd7564, %rd7517, 4294967295;
	add.s64 	%rd7565, %rd7563, %rd7564;
	mad.lo.s64 	%rd7566, %rd31, %rd7560, %rd7565;
	cvt.u32.u64 	%r1925, %rd7566;
	shr.u64 	%rd7567, %rd7566, 32;
	and.b64  	%rd7568, %rd7521, 4294967295;
	add.s64 	%rd7569, %rd7567, %rd7568;
	mad.lo.s64 	%rd7570, %rd32, %rd7560, %rd7569;
	shr.u64 	%rd7571, %rd7570, 32;
	and.b64  	%rd7572, %rd7525, 4294967295;
	add.s64 	%rd7573, %rd7571, %rd7572;
	mad.lo.s64 	%rd7574, %rd33, %rd7560, %rd7573;
	shr.u64 	%rd7575, %rd7574, 32;
	and.b64  	%rd7576, %rd7529, 4294967295;
	add.s64 	%rd7577, %rd7575, %rd7576;
	mad.lo.s64 	%rd7578, %rd34, %rd7560, %rd7577;
	shr.u64 	%rd7579, %rd7578, 32;
	and.b64  	%rd7580, %rd7533, 4294967295;
	add.s64 	%rd7581, %rd7579, %rd7580;
	mad.lo.s64 	%rd7582, %rd35, %rd7560, %rd7581;
	shr.u64 	%rd7583, %rd7582, 32;
	and.b64  	%rd7584, %rd7538, 4294967295;
	add.s64 	%rd7585, %rd7583, %rd7584;
	mad.lo.s64 	%rd7586, %rd36, %rd7560, %rd7585;
	shr.u64 	%rd7587, %rd7586, 32;
	mul.wide.u32 	%rd7588, %r17, %r1924;
	and.b64  	%rd7589, %rd7541, 4294967295;
	add.s64 	%rd7590, %rd7587, %rd7589;
	add.s64 	%rd7591, %rd7590, %rd7588;
	shr.u64 	%rd7592, %rd7591, 32;
	and.b64  	%rd7593, %rd7544, 4294967295;
	add.s64 	%rd7594, %rd7592, %rd7593;
	shr.u64 	%rd7595, %rd7594, 32;
	and.b64  	%rd7596, %rd7547, 4294967295;
	add.s64 	%rd7597, %rd7595, %rd7596;
	shr.u64 	%rd7598, %rd7597, 32;
	and.b64  	%rd7599, %rd7550, 4294967295;
	add.s64 	%rd7600, %rd7598, %rd7599;
	shr.u64 	%rd7601, %rd7600, 32;
	and.b64  	%rd7602, %rd7553, 4294967295;
	add.s64 	%rd7603, %rd7601, %rd7602;
	shr.u64 	%rd7604, %rd7603, 32;
	and.b64  	%rd7605, %rd7556, 4294967295;
	add.s64 	%rd7606, %rd7604, %rd7605;
	shr.u64 	%rd7607, %rd7606, 32;
	and.b64  	%rd7608, %rd7559, 4294967295;
	add.s64 	%rd7609, %rd7607, %rd7608;
	{ .reg .b32 tmp; mov.b64 {tmp, %r1926}, %rd7609; }
	add.s32 	%r1927, %r1923, %r1926;
	mul.lo.s32 	%r1928, %r9, %r1925;
	cvt.u64.u32 	%rd7610, %r1928;
	and.b64  	%rd7611, %rd7566, 4294967295;
	mad.lo.s64 	%rd7612, %rd30, %rd7610, %rd7611;
	shr.u64 	%rd7613, %rd7612, 32;
	and.b64  	%rd7614, %rd7570, 4294967295;
	add.s64 	%rd7615, %rd7613, %rd7614;
	mad.lo.s64 	%rd7616, %rd31, %rd7610, %rd7615;
	cvt.u32.u64 	%r1929, %rd7616;
	shr.u64 	%rd7617, %rd7616, 32;
	and.b64  	%rd7618, %rd7574, 4294967295;
	add.s64 	%rd7619, %rd7617, %rd7618;
	mad.lo.s64 	%rd7620, %rd32, %rd7610, %rd7619;
	shr.u64 	%rd7621, %rd7620, 32;
	and.b64  	%rd7622, %rd7578, 4294967295;
	add.s64 	%rd7623, %rd7621, %rd7622;
	mad.lo.s64 	%rd7624, %rd33, %rd7610, %rd7623;
	shr.u64 	%rd7625, %rd7624, 32;
	and.b64  	%rd7626, %rd7582, 4294967295;
	add.s64 	%rd7627, %rd7625, %rd7626;
	mad.lo.s64 	%rd7628, %rd34, %rd7610, %rd7627;
	shr.u64 	%rd7629, %rd7628, 32;
	and.b64  	%rd7630, %rd7586, 4294967295;
	add.s64 	%rd7631, %rd7629, %rd7630;
	mad.lo.s64 	%rd7632, %rd35, %rd7610, %rd7631;
	shr.u64 	%rd7633, %rd7632, 32;
	and.b64  	%rd7634, %rd7591, 4294967295;
	add.s64 	%rd7635, %rd7633, %rd7634;
	mad.lo.s64 	%rd7636, %rd36, %rd7610, %rd7635;
	shr.u64 	%rd7637, %rd7636, 32;
	mul.wide.u32 	%rd7638, %r17, %r1928;
	and.b64  	%rd7639, %rd7594, 4294967295;
	add.s64 	%rd7640, %rd7637, %rd7639;
	add.s64 	%rd7641, %rd7640, %rd7638;
	shr.u64 	%rd7642, %rd7641, 32;
	and.b64  	%rd7643, %rd7597, 4294967295;
	add.s64 	%rd7644, %rd7642, %rd7643;
	shr.u64 	%rd7645, %rd7644, 32;
	and.b64  	%rd7646, %rd7600, 4294967295;
	add.s64 	%rd7647, %rd7645, %rd7646;
	shr.u64 	%rd7648, %rd7647, 32;
	and.b64  	%rd7649, %rd7603, 4294967295;
	add.s64 	%rd7650, %rd7648, %rd7649;
	shr.u64 	%rd7651, %rd7650, 32;
	and.b64  	%rd7652, %rd7606, 4294967295;
	add.s64 	%rd7653, %rd7651, %rd7652;
	shr.u64 	%rd7654, %rd7653, 32;
	and.b64  	%rd7655, %rd7609, 4294967295;
	add.s64 	%rd7656, %rd7654, %rd7655;
	{ .reg .b32 tmp; mov.b64 {tmp, %r1930}, %rd7656; }
	add.s32 	%r1931, %r1927, %r1930;
	mul.lo.s32 	%r1932, %r9, %r1929;
	cvt.u64.u32 	%rd7657, %r1932;
	and.b64  	%rd7658, %rd7616, 4294967295;
	mad.lo.s64 	%rd7659, %rd30, %rd7657, %rd7658;
	shr.u64 	%rd7660, %rd7659, 32;
	and.b64  	%rd7661, %rd7620, 4294967295;
	add.s64 	%rd7662, %rd7660, %rd7661;
	mad.lo.s64 	%rd7663, %rd31, %rd7657, %rd7662;
	cvt.u32.u64 	%r1933, %rd7663;
	shr.u64 	%rd7664, %rd7663, 32;
	and.b64  	%rd7665, %rd7624, 4294967295;
	add.s64 	%rd7666, %rd7664, %rd7665;
	mad.lo.s64 	%rd7667, %rd32, %rd7657, %rd7666;
	shr.u64 	%rd7668, %rd7667, 32;
	and.b64  	%rd7669, %rd7628, 4294967295;
	add.s64 	%rd7670, %rd7668, %rd7669;
	mad.lo.s64 	%rd7671, %rd33, %rd7657, %rd7670;
	shr.u64 	%rd7672, %rd7671, 32;
	and.b64  	%rd7673, %rd7632, 4294967295;
	add.s64 	%rd7674, %rd7672, %rd7673;
	mad.lo.s64 	%rd7675, %rd34, %rd7657, %rd7674;
	shr.u64 	%rd7676, %rd7675, 32;
	and.b64  	%rd7677, %rd7636, 4294967295;
	add.s64 	%rd7678, %rd7676, %rd7677;
	mad.lo.s64 	%rd7679, %rd35, %rd7657, %rd7678;
	shr.u64 	%rd7680, %rd7679, 32;
	and.b64  	%rd7681, %rd7641, 4294967295;
	add.s64 	%rd7682, %rd7680, %rd7681;
	mad.lo.s64 	%rd7683, %rd36, %rd7657, %rd7682;
	shr.u64 	%rd7684, %rd7683, 32;
	mul.wide.u32 	%rd7685, %r17, %r1932;
	and.b64  	%rd7686, %rd7644, 4294967295;
	add.s64 	%rd7687, %rd7684, %rd7686;
	add.s64 	%rd7688, %rd7687, %rd7685;
	shr.u64 	%rd7689, %rd7688, 32;
	and.b64  	%rd7690, %rd7647, 4294967295;
	add.s64 	%rd7691, %rd7689, %rd7690;
	shr.u64 	%rd7692, %rd7691, 32;
	and.b64  	%rd7693, %rd7650, 4294967295;
	add.s64 	%rd7694, %rd7692, %rd7693;
	shr.u64 	%rd7695, %rd7694, 32;
	and.b64  	%rd7696, %rd7653, 4294967295;
	add.s64 	%rd7697, %rd7695, %rd7696;
	shr.u64 	%rd7698, %rd7697, 32;
	and.b64  	%rd7699, %rd7656, 4294967295;
	add.s64 	%rd7700, %rd7698, %rd7699;
	{ .reg .b32 tmp; mov.b64 {tmp, %r1934}, %rd7700; }
	add.s32 	%r1935, %r1931, %r1934;
	mul.lo.s32 	%r1936, %r9, %r1933;
	cvt.u64.u32 	%rd7701, %r1936;
	and.b64  	%rd7702, %rd7663, 4294967295;
	mad.lo.s64 	%rd7703, %rd30, %rd7701, %rd7702;
	shr.u64 	%rd7704, %rd7703, 32;
	and.b64  	%rd7705, %rd7667, 4294967295;
	add.s64 	%rd7706, %rd7704, %rd7705;
	mad.lo.s64 	%rd7707, %rd31, %rd7701, %rd7706;
	cvt.u32.u64 	%r1937, %rd7707;
	shr.u64 	%rd7708, %rd7707, 32;
	and.b64  	%rd7709, %rd7671, 4294967295;
	add.s64 	%rd7710, %rd7708, %rd7709;
	mad.lo.s64 	%rd7711, %rd32, %rd7701, %rd7710;
	shr.u64 	%rd7712, %rd7711, 32;
	and.b64  	%rd7713, %rd7675, 4294967295;
	add.s64 	%rd7714, %rd7712, %rd7713;
	mad.lo.s64 	%rd7715, %rd33, %rd7701, %rd7714;
	shr.u64 	%rd7716, %rd7715, 32;
	and.b64  	%rd7717, %rd7679, 4294967295;
	add.s64 	%rd7718, %rd7716, %rd7717;
	mad.lo.s64 	%rd7719, %rd34, %rd7701, %rd7718;
	shr.u64 	%rd7720, %rd7719, 32;
	and.b64  	%rd7721, %rd7683, 4294967295;
	add.s64 	%rd7722, %rd7720, %rd7721;
	mad.lo.s64 	%rd7723, %rd35, %rd7701, %rd7722;
	shr.u64 	%rd7724, %rd7723, 32;
	and.b64  	%rd7725, %rd7688, 4294967295;
	add.s64 	%rd7726, %rd7724, %rd7725;
	mad.lo.s64 	%rd7727, %rd36, %rd7701, %rd7726;
	shr.u64 	%rd7728, %rd7727, 32;
	mul.wide.u32 	%rd7729, %r17, %r1936;
	and.b64  	%rd7730, %rd7691, 4294967295;
	add.s64 	%rd7731, %rd7728, %rd7730;
	add.s64 	%rd7732, %rd7731, %rd7729;
	shr.u64 	%rd7733, %rd7732, 32;
	and.b64  	%rd7734, %rd7694, 4294967295;
	add.s64 	%rd7735, %rd7733, %rd7734;
	shr.u64 	%rd7736, %rd7735, 32;
	and.b64  	%rd7737, %rd7697, 4294967295;
	add.s64 	%rd7738, %rd7736, %rd7737;
	shr.u64 	%rd7739, %rd7738, 32;
	and.b64  	%rd7740, %rd7700, 4294967295;
	add.s64 	%rd7741, %rd7739, %rd7740;
	{ .reg .b32 tmp; mov.b64 {tmp, %r1938}, %rd7741; }
	add.s32 	%r1939, %r1935, %r1938;
	mul.lo.s32 	%r1940, %r9, %r1937;
	cvt.u64.u32 	%rd7742, %r1940;
	and.b64  	%rd7743, %rd7707, 4294967295;
	mad.lo.s64 	%rd7744, %rd30, %rd7742, %rd7743;
	shr.u64 	%rd7745, %rd7744, 32;
	and.b64  	%rd7746, %rd7711, 4294967295;
	add.s64 	%rd7747, %rd7745, %rd7746;
	mad.lo.s64 	%rd7748, %rd31, %rd7742, %rd7747;
	cvt.u32.u64 	%r1941, %rd7748;
	shr.u64 	%rd7749, %rd7748, 32;
	and.b64  	%rd7750, %rd7715, 4294967295;
	add.s64 	%rd7751, %rd7749, %rd7750;
	mad.lo.s64 	%rd7752, %rd32, %rd7742, %rd7751;
	shr.u64 	%rd7753, %rd7752, 32;
	and.b64  	%rd7754, %rd7719, 4294967295;
	add.s64 	%rd7755, %rd7753, %rd7754;
	mad.lo.s64 	%rd7756, %rd33, %rd7742, %rd7755;
	shr.u64 	%rd7757, %rd7756, 32;
	and.b64  	%rd7758, %rd7723, 4294967295;
	add.s64 	%rd7759, %rd7757, %rd7758;
	mad.lo.s64 	%rd7760, %rd34, %rd7742, %rd7759;
	shr.u64 	%rd7761, %rd7760, 32;
	and.b64  	%rd7762, %rd7727, 4294967295;
	add.s64 	%rd7763, %rd7761, %rd7762;
	mad.lo.s64 	%rd7764, %rd35, %rd7742, %rd7763;
	shr.u64 	%rd7765, %rd7764, 32;
	and.b64  	%rd7766, %rd7732, 4294967295;
	add.s64 	%rd7767, %rd7765, %rd7766;
	mad.lo.s64 	%rd7768, %rd36, %rd7742, %rd7767;
	shr.u64 	%rd7769, %rd7768, 32;
	mul.wide.u32 	%rd7770, %r17, %r1940;
	and.b64  	%rd7771, %rd7735, 4294967295;
	add.s64 	%rd7772, %rd7769, %rd7771;
	add.s64 	%rd7773, %rd7772, %rd7770;
	shr.u64 	%rd7774, %rd7773, 32;
	and.b64  	%rd7775, %rd7738, 4294967295;
	add.s64 	%rd7776, %rd7774, %rd7775;
	shr.u64 	%rd7777, %rd7776, 32;
	and.b64  	%rd7778, %rd7741, 4294967295;
	add.s64 	%rd7779, %rd7777, %rd7778;
	{ .reg .b32 tmp; mov.b64 {tmp, %r1942}, %rd7779; }
	add.s32 	%r1943, %r1939, %r1942;
	mul.lo.s32 	%r1944, %r9, %r1941;
	cvt.u64.u32 	%rd7780, %r1944;
	and.b64  	%rd7781, %rd7748, 4294967295;
	mad.lo.s64 	%rd7782, %rd30, %rd7780, %rd7781;
	shr.u64 	%rd7783, %rd7782, 32;
	and.b64  	%rd7784, %rd7752, 4294967295;
	add.s64 	%rd7785, %rd7783, %rd7784;
	mad.lo.s64 	%rd7786, %rd31, %rd7780, %rd7785;
	cvt.u32.u64 	%r1945, %rd7786;
	shr.u64 	%rd7787, %rd7786, 32;
	and.b64  	%rd7788, %rd7756, 4294967295;
	add.s64 	%rd7789, %rd7787, %rd7788;
	mad.lo.s64 	%rd7790, %rd32, %rd7780, %rd7789;
	shr.u64 	%rd7791, %rd7790, 32;
	and.b64  	%rd7792, %rd7760, 4294967295;
	add.s64 	%rd7793, %rd7791, %rd7792;
	mad.lo.s64 	%rd7794, %rd33, %rd7780, %rd7793;
	shr.u64 	%rd7795, %rd7794, 32;
	and.b64  	%rd7796, %rd7764, 4294967295;
	add.s64 	%rd7797, %rd7795, %rd7796;
	mad.lo.s64 	%rd7798, %rd34, %rd7780, %rd7797;
	shr.u64 	%rd7799, %rd7798, 32;
	and.b64  	%rd7800, %rd7768, 4294967295;
	add.s64 	%rd7801, %rd7799, %rd7800;
	mad.lo.s64 	%rd7802, %rd35, %rd7780, %rd7801;
	shr.u64 	%rd7803, %rd7802, 32;
	and.b64  	%rd7804, %rd7773, 4294967295;
	add.s64 	%rd7805, %rd7803, %rd7804;
	mad.lo.s64 	%rd7806, %rd36, %rd7780, %rd7805;
	shr.u64 	%rd7807, %rd7806, 32;
	mul.wide.u32 	%rd7808, %r17, %r1944;
	and.b64  	%rd7809, %rd7776, 4294967295;
	add.s64 	%rd7810, %rd7807, %rd7809;
	add.s64 	%rd7811, %rd7810, %rd7808;
	shr.u64 	%rd7812, %rd7811, 32;
	and.b64  	%rd7813, %rd7779, 4294967295;
	add.s64 	%rd7814, %rd7812, %rd7813;
	{ .reg .b32 tmp; mov.b64 {tmp, %r1946}, %rd7814; }
	add.s32 	%r1947, %r1943, %r1946;
	mul.lo.s32 	%r1948, %r9, %r1945;
	mul.wide.u32 	%rd7815, %r10, %r1948;
	and.b64  	%rd7816, %rd7786, 4294967295;
	add.s64 	%rd7817, %rd7815, %rd7816;
	shr.u64 	%rd7818, %rd7817, 32;
	mul.wide.u32 	%rd7819, %r11, %r1948;
	and.b64  	%rd7820, %rd7790, 4294967295;
	add.s64 	%rd7821, %rd7818, %rd7820;
	add.s64 	%rd156, %rd7821, %rd7819;
	cvt.u32.u64 	%r4323, %rd156;
	shr.u64 	%rd7822, %rd156, 32;
	mul.wide.u32 	%rd7823, %r12, %r1948;
	and.b64  	%rd7824, %rd7794, 4294967295;
	add.s64 	%rd7825, %rd7822, %rd7824;
	add.s64 	%rd157, %rd7825, %rd7823;
	cvt.u32.u64 	%r4322, %rd157;
	shr.u64 	%rd7826, %rd157, 32;
	mul.wide.u32 	%rd7827, %r13, %r1948;
	and.b64  	%rd7828, %rd7798, 4294967295;
	add.s64 	%rd7829, %rd7826, %rd7828;
	add.s64 	%rd158, %rd7829, %rd7827;
	cvt.u32.u64 	%r4321, %rd158;
	shr.u64 	%rd7830, %rd158, 32;
	mul.wide.u32 	%rd7831, %r14, %r1948;
	and.b64  	%rd7832, %rd7802, 4294967295;
	add.s64 	%rd7833, %rd7830, %rd7832;
	add.s64 	%rd159, %rd7833, %rd7831;
	cvt.u32.u64 	%r4320, %rd159;
	shr.u64 	%rd7834, %rd159, 32;
	mul.wide.u32 	%rd7835, %r15, %r1948;
	and.b64  	%rd7836, %rd7806, 4294967295;
	add.s64 	%rd7837, %rd7834, %rd7836;
	add.s64 	%rd160, %rd7837, %rd7835;
	cvt.u32.u64 	%r4319, %rd160;
	shr.u64 	%rd7838, %rd160, 32;
	mul.wide.u32 	%rd7839, %r16, %r1948;
	and.b64  	%rd7840, %rd7811, 4294967295;
	add.s64 	%rd7841, %rd7838, %rd7840;
	add.s64 	%rd161, %rd7841, %rd7839;
	cvt.u32.u64 	%r4318, %rd161;
	shr.u64 	%rd7842, %rd161, 32;
	mul.wide.u32 	%rd7843, %r17, %r1948;
	and.b64  	%rd7844, %rd7814, 4294967295;
	add.s64 	%rd7845, %rd7842, %rd7844;
	add.s64 	%rd162, %rd7845, %rd7843;
	cvt.u32.u64 	%r4317, %rd162;
	{ .reg .b32 tmp; mov.b64 {tmp, %r1949}, %rd162; }
	add.s32 	%r4316, %r1947, %r1949;
	setp.gt.u32 	%p168, %r4316, %r17;
	@%p168 bra 	$L__BB0_167;
	setp.lt.u32 	%p169, %r4316, %r17;
	@%p169 bra 	$L__BB0_168;
	setp.lt.u32 	%p170, %r16, %r4317;
	@%p170 bra 	$L__BB0_167;
	setp.gt.u32 	%p171, %r16, %r4317;
	@%p171 bra 	$L__BB0_168;
	setp.lt.u32 	%p172, %r15, %r4318;
	@%p172 bra 	$L__BB0_167;
	setp.gt.u32 	%p173, %r15, %r4318;
	@%p173 bra 	$L__BB0_168;
	setp.lt.u32 	%p174, %r14, %r4319;
	@%p174 bra 	$L__BB0_167;
	setp.gt.u32 	%p175, %r14, %r4319;
	@%p175 bra 	$L__BB0_168;
	setp.lt.u32 	%p176, %r13, %r4320;
	@%p176 bra 	$L__BB0_167;
	setp.gt.u32 	%p177, %r13, %r4320;
	@%p177 bra 	$L__BB0_168;
	setp.lt.u32 	%p178, %r12, %r4321;
	@%p178 bra 	$L__BB0_167;
	setp.gt.u32 	%p179, %r12, %r4321;
	@%p179 bra 	$L__BB0_168;
	setp.lt.u32 	%p180, %r11, %r4322;
	@%p180 bra 	$L__BB0_167;
	setp.gt.u32 	%p181, %r11, %r4322;
	@%p181 bra 	$L__BB0_168;
	setp.ge.u32 	%p182, %r10, %r4323;
	setp.gt.u32 	%p183, %r10, %r4323;
	and.pred  	%p184, %p182, %p183;
	@%p184 bra 	$L__BB0_168;
$L__BB0_167:
	and.b64  	%rd7846, %rd156, 4294967295;
	cvt.u64.u32 	%rd7847, %r10;
	sub.s64 	%rd7848, %rd7846, %rd7847;
	shr.u64 	%rd7849, %rd7848, 63;
	cvt.u32.u64 	%r4323, %rd7848;
	and.b64  	%rd7850, %rd157, 4294967295;
	cvt.u64.u32 	%rd7851, %r11;
	add.s64 	%rd7852, %rd7849, %rd7851;
	sub.s64 	%rd7853, %rd7850, %rd7852;
	shr.u64 	%rd7854, %rd7853, 63;
	cvt.u32.u64 	%r4322, %rd7853;
	and.b64  	%rd7855, %rd158, 4294967295;
	cvt.u64.u32 	%rd7856, %r12;
	add.s64 	%rd7857, %rd7854, %rd7856;
	sub.s64 	%rd7858, %rd7855, %rd7857;
	shr.u64 	%rd7859, %rd7858, 63;
	cvt.u32.u64 	%r4321, %rd7858;
	and.b64  	%rd7860, %rd159, 4294967295;
	cvt.u64.u32 	%rd7861, %r13;
	add.s64 	%rd7862, %rd7859, %rd7861;
	sub.s64 	%rd7863, %rd7860, %rd7862;
	shr.u64 	%rd7864, %rd7863, 63;
	cvt.u32.u64 	%r4320, %rd7863;
	and.b64  	%rd7865, %rd160, 4294967295;
	cvt.u64.u32 	%rd7866, %r14;
	add.s64 	%rd7867, %rd7864, %rd7866;
	sub.s64 	%rd7868, %rd7865, %rd7867;
	shr.u64 	%rd7869, %rd7868, 63;
	cvt.u32.u64 	%r4319, %rd7868;
	and.b64  	%rd7870, %rd161, 4294967295;
	cvt.u64.u32 	%rd7871, %r15;
	add.s64 	%rd7872, %rd7869, %rd7871;
	sub.s64 	%rd7873, %rd7870, %rd7872;
	shr.u64 	%rd7874, %rd7873, 63;
	cvt.u32.u64 	%r4318, %rd7873;
	and.b64  	%rd7875, %rd162, 4294967295;
	cvt.u64.u32 	%rd7876, %r16;
	add.s64 	%rd7877, %rd7874, %rd7876;
	sub.s64 	%rd7878, %rd7875, %rd7877;
	shr.u64 	%rd7879, %rd7878, 63;
	cvt.u32.u64 	%r4317, %rd7878;
	cvt.u32.u64 	%r1950, %rd7879;
	add.s32 	%r1951, %r17, %r1950;
	sub.s32 	%r4316, %r4316, %r1951;
$L__BB0_168:
	setp.gt.u32 	%p185, %r4290, %r4298;
	@%p185 bra 	$L__BB0_406;
	setp.lt.u32 	%p186, %r4290, %r4298;
	setp.ne.s32 	%p187, %r4291, %r4299;
	setp.ne.s32 	%p188, %r4292, %r4300;
	or.pred  	%p189, %p187, %p188;
	or.pred  	%p190, %p189, %p186;
	setp.ne.s32 	%p191, %r4293, %r4301;
	or.pred  	%p192, %p190, %p191;
	setp.ne.s32 	%p193, %r4294, %r4302;
	or.pred  	%p194, %p192, %p193;
	setp.ne.s32 	%p195, %r4295, %r4303;
	or.pred  	%p196, %p194, %p195;
	setp.ne.s32 	%p197, %r4296, %r4304;
	or.pred  	%p198, %p196, %p197;
	setp.ne.s32 	%p199, %r4297, %r4305;
	or.pred  	%p200, %p198, %p199;
	@%p200 bra 	$L__BB0_406;
	setp.gt.u32 	%p201, %r4307, %r4316;
	mov.b32 	%r4383, 0;
	mov.b32 	%r4382, 1;
	mov.u32 	%r4384, %r4383;
	mov.u32 	%r4385, %r4383;
	mov.u32 	%r4386, %r4383;
	mov.u32 	%r4387, %r4383;
	mov.u32 	%r4388, %r4383;
	mov.u32 	%r4389, %r4383;
	mov.u32 	%r4390, %r4383;
	mov.u32 	%r4391, %r73;
	mov.u32 	%r4392, %r72;
	mov.u32 	%r4393, %r71;
	mov.u32 	%r4394, %r70;
	mov.u32 	%r4395, %r69;
	mov.u32 	%r4396, %r68;
	mov.u32 	%r4397, %r67;
	mov.u32 	%r4398, %r66;
	mov.u32 	%r4399, %r73;
	mov.u32 	%r4400, %r72;
	mov.u32 	%r4401, %r71;
	mov.u32 	%r4402, %r70;
	mov.u32 	%r4403, %r69;
	mov.u32 	%r4404, %r68;
	mov.u32 	%r4405, %r67;
	mov.u32 	%r4406, %r66;
	@%p201 bra 	$L__BB0_619;
	setp.lt.u32 	%p202, %r4307, %r4316;
	setp.ne.s32 	%p203, %r4308, %r4317;
	setp.ne.s32 	%p204, %r4309, %r4318;
	or.pred  	%p205, %p203, %p204;
	or.pred  	%p206, %p205, %p202;
	setp.ne.s32 	%p207, %r4310, %r4319;
	or.pred  	%p208, %p206, %p207;
	setp.ne.s32 	%p209, %r4311, %r4320;
	or.pred  	%p210, %p208, %p209;
	setp.ne.s32 	%p211, %r4312, %r4321;
	or.pred  	%p212, %p210, %p211;
	setp.ne.s32 	%p213, %r4313, %r4322;
	or.pred  	%p214, %p212, %p213;
	setp.ne.s32 	%p215, %r4314, %r4323;
	or.pred  	%p216, %p214, %p215;
	mov.u32 	%r4391, %r73;
	mov.u32 	%r4392, %r72;
	mov.u32 	%r4393, %r71;
	mov.u32 	%r4394, %r70;
	mov.u32 	%r4395, %r69;
	mov.u32 	%r4396, %r68;
	mov.u32 	%r4397, %r67;
	mov.u32 	%r4398, %r66;
	mov.u32 	%r4399, %r73;
	mov.u32 	%r4400, %r72;
	mov.u32 	%r4401, %r71;
	mov.u32 	%r4402, %r70;
	mov.u32 	%r4403, %r69;
	mov.u32 	%r4404, %r68;
	mov.u32 	%r4405, %r67;
	mov.u32 	%r4406, %r66;
	@%p216 bra 	$L__BB0_619;
	or.b32  	%r1958, %r4473, %r4472;
	or.b32  	%r1959, %r1958, %r4471;
	or.b32  	%r1960, %r1959, %r4470;
	or.b32  	%r1961, %r1960, %r4469;
	or.b32  	%r1962, %r1961, %r4468;
	or.b32  	%r1963, %r1962, %r4467;
	or.b32  	%r1964, %r1963, %r4466;
	setp.eq.s32 	%p217, %r1964, 0;
	mov.u32 	%r4384, %r4383;
	mov.u32 	%r4385, %r4383;
	mov.u32 	%r4386, %r4383;
	mov.u32 	%r4387, %r4383;
	mov.u32 	%r4388, %r4383;
	mov.u32 	%r4389, %r4383;
	mov.u32 	%r4390, %r4383;
	mov.u32 	%r4391, %r73;
	mov.u32 	%r4392, %r72;
	mov.u32 	%r4393, %r71;
	mov.u32 	%r4394, %r70;
	mov.u32 	%r4395, %r69;
	mov.u32 	%r4396, %r68;
	mov.u32 	%r4397, %r67;
	mov.u32 	%r4398, %r66;
	mov.u32 	%r4399, %r73;
	mov.u32 	%r4400, %r72;
	mov.u32 	%r4401, %r71;
	mov.u32 	%r4402, %r70;
	mov.u32 	%r4403, %r69;
	mov.u32 	%r4404, %r68;
	mov.u32 	%r4405, %r67;
	mov.u32 	%r4406, %r66;
	@%p217 bra 	$L__BB0_619;
	cvt.u64.u32 	%rd163, %r4473;
	mul.wide.u32 	%rd7880, %r4473, %r4473;
	cvt.u32.u64 	%r1965, %rd7880;
	shr.u64 	%rd7881, %rd7880, 32;
	cvt.u64.u32 	%rd164, %r4472;
	mul.wide.u32 	%rd7882, %r4472, %r4473;
	add.s64 	%rd7883, %rd7881, %rd7882;
	shr.u64 	%rd7884, %rd7883, 32;
	cvt.u64.u32 	%rd165, %r4471;
	mul.wide.u32 	%rd7885, %r4471, %r4473;
	add.s64 	%rd7886, %rd7884, %rd7885;
	shr.u64 	%rd7887, %rd7886, 32;
	cvt.u64.u32 	%rd166, %r4470;
	mul.wide.u32 	%rd7888, %r4470, %r4473;
	add.s64 	%rd7889, %rd7887, %rd7888;
	shr.u64 	%rd7890, %rd7889, 32;
	cvt.u64.u32 	%rd167, %r4469;
	mul.wide.u32 	%rd7891, %r4469, %r4473;
	add.s64 	%rd7892, %rd7890, %rd7891;
	shr.u64 	%rd7893, %rd7892, 32;
	cvt.u64.u32 	%rd168, %r4468;
	mul.wide.u32 	%rd7894, %r4468, %r4473;
	add.s64 	%rd7895, %rd7893, %rd7894;
	shr.u64 	%rd7896, %rd7895, 32;
	cvt.u64.u32 	%rd169, %r4467;
	mul.wide.u32 	%rd7897, %r4467, %r4473;
	add.s64 	%rd7898, %rd7896, %rd7897;
	shr.u64 	%rd7899, %rd7898, 32;
	cvt.u64.u32 	%rd170, %r4466;
	mul.wide.u32 	%rd7900, %r4466, %r4473;
	add.s64 	%rd7901, %rd7899, %rd7900;
	shr.u64 	%rd7902, %rd7901, 32;
	and.b64  	%rd7903, %rd7883, 4294967295;
	add.s64 	%rd7904, %rd7882, %rd7903;
	shr.u64 	%rd7905, %rd7904, 32;
	mul.wide.u32 	%rd7906, %r4472, %r4472;
	and.b64  	%rd7907, %rd7886, 4294967295;
	add.s64 	%rd7908, %rd7905, %rd7907;
	add.s64 	%rd7909, %rd7908, %rd7906;
	shr.u64 	%rd7910, %rd7909, 32;
	mul.wide.u32 	%rd7911, %r4471, %r4472;
	and.b64  	%rd7912, %rd7889, 4294967295;
	add.s64 	%rd7913, %rd7910, %rd7912;
	add.s64 	%rd7914, %rd7913, %rd7911;
	shr.u64 	%rd7915, %rd7914, 32;
	mul.wide.u32 	%rd7916, %r4470, %r4472;
	and.b64  	%rd7917, %rd7892, 4294967295;
	add.s64 	%rd7918, %rd7915, %rd7917;
	add.s64 	%rd7919, %rd7918, %rd7916;
	shr.u64 	%rd7920, %rd7919, 32;
	mul.wide.u32 	%rd7921, %r4469, %r4472;
	and.b64  	%rd7922, %rd7895, 4294967295;
	add.s64 	%rd7923, %rd7920, %rd7922;
	add.s64 	%rd7924, %rd7923, %rd7921;
	shr.u64 	%rd7925, %rd7924, 32;
	mul.wide.u32 	%rd7926, %r4468, %r4472;
	and.b64  	%rd7927, %rd7898, 4294967295;
	add.s64 	%rd7928, %rd7925, %rd7927;
	add.s64 	%rd7929, %rd7928, %rd7926;
	shr.u64 	%rd7930, %rd7929, 32;
	mul.wide.u32 	%rd7931, %r4467, %r4472;
	and.b64  	%rd7932, %rd7901, 4294967295;
	add.s64 	%rd7933, %rd7930, %rd7932;
	add.s64 	%rd7934, %rd7933, %rd7931;
	shr.u64 	%rd7935, %rd7934, 32;
	mul.wide.u32 	%rd7936, %r4466, %r4472;
	add.s64 	%rd7937, %rd7935, %rd7902;
	add.s64 	%rd7938, %rd7937, %rd7936;
	shr.u64 	%rd7939, %rd7938, 32;
	and.b64  	%rd7940, %rd7909, 4294967295;
	add.s64 	%rd7941, %rd7885, %rd7940;
	shr.u64 	%rd7942, %rd7941, 32;
	and.b64  	%rd7943, %rd7914, 4294967295;
	add.s64 	%rd7944, %rd7942, %rd7943;
	add.s64 	%rd7945, %rd7944, %rd7911;
	shr.u64 	%rd7946, %rd7945, 32;
	mul.wide.u32 	%rd7947, %r4471, %r4471;
	and.b64  	%rd7948, %rd7919, 4294967295;
	add.s64 	%rd7949, %rd7946, %rd7948;
	add.s64 	%rd7950, %rd7949, %rd7947;
	shr.u64 	%rd7951, %rd7950, 32;
	mul.wide.u32 	%rd7952, %r4470, %r4471;
	and.b64  	%rd7953, %rd7924, 4294967295;
	add.s64 	%rd7954, %rd7951, %rd7953;
	add.s64 	%rd7955, %rd7954, %rd7952;
	shr.u64 	%rd7956, %rd7955, 32;
	mul.wide.u32 	%rd7957, %r4469, %r4471;
	and.b64  	%rd7958, %rd7929, 4294967295;
	add.s64 	%rd7959, %rd7956, %rd7958;
	add.s64 	%rd7960, %rd7959, %rd7957;
	shr.u64 	%rd7961, %rd7960, 32;
	mul.wide.u32 	%rd7962, %r4468, %r4471;
	and.b64  	%rd7963, %rd7934, 4294967295;
	add.s64 	%rd7964, %rd7961, %rd7963;
	add.s64 	%rd7965, %rd7964, %rd7962;
	shr.u64 	%rd7966, %rd7965, 32;
	mul.wide.u32 	%rd7967, %r4467, %r4471;
	and.b64  	%rd7968, %rd7938, 4294967295;
	add.s64 	%rd7969, %rd7966, %rd7968;
	add.s64 	%rd7970, %rd7969, %rd7967;
	shr.u64 	%rd7971, %rd7970, 32;
	mul.wide.u32 	%rd7972, %r4466, %r4471;
	add.s64 	%rd7973, %rd7971, %rd7939;
	add.s64 	%rd7974, %rd7973, %rd7972;
	shr.u64 	%rd7975, %rd7974, 32;
	and.b64  	%rd7976, %rd7945, 4294967295;
	add.s64 	%rd7977, %rd7888, %rd7976;
	shr.u64 	%rd7978, %rd7977, 32;
	and.b64  	%rd7979, %rd7950, 4294967295;
	add.s64 	%rd7980, %rd7978, %rd7979;
	add.s64 	%rd7981, %rd7980, %rd7916;
	shr.u64 	%rd7982, %rd7981, 32;
	and.b64  	%rd7983, %rd7955, 4294967295;
	add.s64 	%rd7984, %rd7982, %rd7983;
	add.s64 	%rd7985, %rd7984, %rd7952;
	shr.u64 	%rd7986, %rd7985, 32;
	mul.wide.u32 	%rd7987, %r4470, %r4470;
	and.b64  	%rd7988, %rd7960, 4294967295;
	add.s64 	%rd7989, %rd7986, %rd7988;
	add.s64 	%rd7990, %rd7989, %rd7987;
	shr.u64 	%rd7991, %rd7990, 32;
	mul.wide.u32 	%rd7992, %r4469, %r4470;
	and.b64  	%rd7993, %rd7965, 4294967295;
	add.s64 	%rd7994, %rd7991, %rd7993;
	add.s64 	%rd7995, %rd7994, %rd7992;
	shr.u64 	%rd7996, %rd7995, 32;
	mul.wide.u32 	%rd7997, %r4468, %r4470;
	and.b64  	%rd7998, %rd7970, 4294967295;
	add.s64 	%rd7999, %rd7996, %rd7998;
	add.s64 	%rd8000, %rd7999, %rd7997;
	shr.u64 	%rd8001, %rd8000, 32;
	mul.wide.u32 	%rd8002, %r4467, %r4470;
	and.b64  	%rd8003, %rd7974, 4294967295;
	add.s64 	%rd8004, %rd8001, %rd8003;
	add.s64 	%rd8005, %rd8004, %rd8002;
	shr.u64 	%rd8006, %rd8005, 32;
	mul.wide.u32 	%rd8007, %r4466, %r4470;
	add.s64 	%rd8008, %rd8006, %rd7975;
	add.s64 	%rd8009, %rd8008, %rd8007;
	shr.u64 	%rd8010, %rd8009, 32;
	and.b64  	%rd8011, %rd7981, 4294967295;
	add.s64 	%rd8012, %rd7891, %rd8011;
	shr.u64 	%rd8013, %rd8012, 32;
	and.b64  	%rd8014, %rd7985, 4294967295;
	add.s64 	%rd8015, %rd8013, %rd8014;
	add.s64 	%rd8016, %rd8015, %rd7921;
	shr.u64 	%rd8017, %rd8016, 32;
	and.b64  	%rd8018, %rd7990, 4294967295;
	add.s64 	%rd8019, %rd8017, %rd8018;
	add.s64 	%rd8020, %rd8019, %rd7957;
	shr.u64 	%rd8021, %rd8020, 32;
	and.b64  	%rd8022, %rd7995, 4294967295;
	add.s64 	%rd8023, %rd8021, %rd8022;
	add.s64 	%rd8024, %rd8023, %rd7992;
	shr.u64 	%rd8025, %rd8024, 32;
	mul.wide.u32 	%rd8026, %r4469, %r4469;
	and.b64  	%rd8027, %rd8000, 4294967295;
	add.s64 	%rd8028, %rd8025, %rd8027;
	add.s64 	%rd8029, %rd8028, %rd8026;
	shr.u64 	%rd8030, %rd8029, 32;
	mul.wide.u32 	%rd8031, %r4468, %r4469;
	and.b64  	%rd8032, %rd8005, 4294967295;
	add.s64 	%rd8033, %rd8030, %rd8032;
	add.s64 	%rd8034, %rd8033, %rd8031;
	shr.u64 	%rd8035, %rd8034, 32;
	mul.wide.u32 	%rd8036, %r4467, %r4469;
	and.b64  	%rd8037, %rd8009, 4294967295;
	add.s64 	%rd8038, %rd8035, %rd8037;
	add.s64 	%rd8039, %rd8038, %rd8036;
	shr.u64 	%rd8040, %rd8039, 32;
	mul.wide.u32 	%rd8041, %r4466, %r4469;
	add.s64 	%rd8042, %rd8040, %rd8010;
	add.s64 	%rd8043, %rd8042, %rd8041;
	shr.u64 	%rd8044, %rd8043, 32;
	and.b64  	%rd8045, %rd8016, 4294967295;
	add.s64 	%rd8046, %rd7894, %rd8045;
	shr.u64 	%rd8047, %rd8046, 32;
	and.b64  	%rd8048, %rd8020, 4294967295;
	add.s64 	%rd8049, %rd8047, %rd8048;
	add.s64 	%rd8050, %rd8049, %rd7926;
	shr.u64 	%rd8051, %rd8050, 32;
	and.b64  	%rd8052, %rd8024, 4294967295;
	add.s64 	%rd8053, %rd8051, %rd8052;
	add.s64 	%rd8054, %rd8053, %rd7962;
	shr.u64 	%rd8055, %rd8054, 32;
	and.b64  	%rd8056, %rd8029, 4294967295;
	add.s64 	%rd8057, %rd8055, %rd8056;
	add.s64 	%rd8058, %rd8057, %rd7997;
	shr.u64 	%rd8059, %rd8058, 32;
	and.b64  	%rd8060, %rd8034, 4294967295;
	add.s64 	%rd8061, %rd8059, %rd8060;
	add.s64 	%rd8062, %rd8061, %rd8031;
	shr.u64 	%rd8063, %rd8062, 32;
	mul.wide.u32 	%rd8064, %r4468, %r4468;
	and.b64  	%rd8065, %rd8039, 4294967295;
	add.s64 	%rd8066, %rd8063, %rd8065;
	add.s64 	%rd8067, %rd8066, %rd8064;
	shr.u64 	%rd8068, %rd8067, 32;
	mul.wide.u32 	%rd8069, %r4467, %r4468;
	and.b64  	%rd8070, %rd8043, 4294967295;
	add.s64 	%rd8071, %rd8068, %rd8070;
	add.s64 	%rd8072, %rd8071, %rd8069;
	shr.u64 	%rd8073, %rd8072, 32;
	mul.wide.u32 	%rd8074, %r4466, %r4468;
	add.s64 	%rd8075, %rd8073, %rd8044;
	add.s64 	%rd8076, %rd8075, %rd8074;
	shr.u64 	%rd8077, %rd8076, 32;
	and.b64  	%rd8078, %rd8050, 4294967295;
	add.s64 	%rd8079, %rd7897, %rd8078;
	shr.u64 	%rd8080, %rd8079, 32;
	and.b64  	%rd8081, %rd8054, 4294967295;
	add.s64 	%rd8082, %rd8080, %rd8081;
	add.s64 	%rd8083, %rd8082, %rd7931;
	shr.u64 	%rd8084, %rd8083, 32;
	and.b64  	%rd8085, %rd8058, 4294967295;
	add.s64 	%rd8086, %rd8084, %rd8085;
	add.s64 	%rd8087, %rd8086, %rd7967;
	shr.u64 	%rd8088, %rd8087, 32;
	and.b64  	%rd8089, %rd8062, 4294967295;
	add.s64 	%rd8090, %rd8088, %rd8089;
	add.s64 	%rd8091, %rd8090, %rd8002;
	shr.u64 	%rd8092, %rd8091, 32;
	and.b64  	%rd8093, %rd8067, 4294967295;
	add.s64 	%rd8094, %rd8092, %rd8093;
	add.s64 	%rd8095, %rd8094, %rd8036;
	shr.u64 	%rd8096, %rd8095, 32;
	and.b64  	%rd8097, %rd8072, 4294967295;
	add.s64 	%rd8098, %rd8096, %rd8097;
	add.s64 	%rd8099, %rd8098, %rd8069;
	shr.u64 	%rd8100, %rd8099, 32;
	mul.wide.u32 	%rd8101, %r4467, %r4467;
	and.b64  	%rd8102, %rd8076, 4294967295;
	add.s64 	%rd8103, %rd8100, %rd8102;
	add.s64 	%rd8104, %rd8103, %rd8101;
	shr.u64 	%rd8105, %rd8104, 32;
	mul.wide.u32 	%rd8106, %r4466, %r4467;
	add.s64 	%rd8107, %rd8105, %rd8077;
	add.s64 	%rd8108, %rd8107, %rd8106;
	shr.u64 	%rd8109, %rd8108, 32;
	and.b64  	%rd8110, %rd8083, 4294967295;
	add.s64 	%rd8111, %rd7900, %rd8110;
	shr.u64 	%rd8112, %rd8111, 32;
	and.b64  	%rd8113, %rd8087, 4294967295;
	add.s64 	%rd8114, %rd8112, %rd8113;
	add.s64 	%rd8115, %rd8114, %rd7936;
	shr.u64 	%rd8116, %rd8115, 32;
	and.b64  	%rd8117, %rd8091, 4294967295;
	add.s64 	%rd8118, %rd8116, %rd8117;
	add.s64 	%rd8119, %rd8118, %rd7972;
	shr.u64 	%rd8120, %rd8119, 32;
	and.b64  	%rd8121, %rd8095, 4294967295;
	add.s64 	%rd8122, %rd8120, %rd8121;
	add.s64 	%rd8123, %rd8122, %rd8007;
	shr.u64 	%rd8124, %rd8123, 32;
	and.b64  	%rd8125, %rd8099, 4294967295;
	add.s64 	%rd8126, %rd8124, %rd8125;
	add.s64 	%rd8127, %rd8126, %rd8041;
	shr.u64 	%rd8128, %rd8127, 32;
	and.b64  	%rd8129, %rd8104, 4294967295;
	add.s64 	%rd8130, %rd8128, %rd8129;
	add.s64 	%rd8131, %rd8130, %rd8074;
	shr.u64 	%rd8132, %rd8131, 32;
	and.b64  	%rd8133, %rd8108, 4294967295;
	add.s64 	%rd8134, %rd8132, %rd8133;
	add.s64 	%rd8135, %rd8134, %rd8106;
	shr.u64 	%rd8136, %rd8135, 32;
	mul.wide.u32 	%rd8137, %r4466, %r4466;
	add.s64 	%rd8138, %rd8136, %rd8109;
	add.s64 	%rd8139, %rd8138, %rd8137;
	{ .reg .b32 tmp; mov.b64 {tmp, %r1966}, %rd8139; }
	mul.lo.s32 	%r1967, %r9, %r1965;
	cvt.u64.u32 	%rd171, %r10;
	mul.wide.u32 	%rd8140, %r10, %r1967;
	and.b64  	%rd8141, %rd7880, 4294967293;
	add.s64 	%rd8142, %rd8140, %rd8141;
	shr.u64 	%rd8143, %rd8142, 32;
	cvt.u64.u32 	%rd172, %r11;
	mul.wide.u32 	%rd8144, %r11, %r1967;
	and.b64  	%rd8145, %rd7904, 4294967295;
	add.s64 	%rd8146, %rd8143, %rd8145;
	add.s64 	%rd8147, %rd8146, %rd8144;
	cvt.u32.u64 	%r1968, %rd8147;
	shr.u64 	%rd8148, %rd8147, 32;
	cvt.u64.u32 	%rd173, %r12;
	mul.wide.u32 	%rd8149, %r12, %r1967;
	and.b64  	%rd8150, %rd7941, 4294967295;
	add.s64 	%rd8151, %rd8148, %rd8150;
	add.s64 	%rd8152, %rd8151, %rd8149;
	shr.u64 	%rd8153, %rd8152, 32;
	cvt.u64.u32 	%rd174, %r13;
	mul.wide.u32 	%rd8154, %r13, %r1967;
	and.b64  	%rd8155, %rd7977, 4294967295;
	add.s64 	%rd8156, %rd8153, %rd8155;
	add.s64 	%rd8157, %rd8156, %rd8154;
	shr.u64 	%rd8158, %rd8157, 32;
	cvt.u64.u32 	%rd175, %r14;
	mul.wide.u32 	%rd8159, %r14, %r1967;
	and.b64  	%rd8160, %rd8012, 4294967295;
	add.s64 	%rd8161, %rd8158, %rd8160;
	add.s64 	%rd8162, %rd8161, %rd8159;
	shr.u64 	%rd8163, %rd8162, 32;
	cvt.u64.u32 	%rd176, %r15;
	mul.wide.u32 	%rd8164, %r15, %r1967;
	and.b64  	%rd8165, %rd8046, 4294967295;
	add.s64 	%rd8166, %rd8163, %rd8165;
	add.s64 	%rd8167, %rd8166, %rd8164;
	shr.u64 	%rd8168, %rd8167, 32;
	cvt.u64.u32 	%rd177, %r16;
	mul.wide.u32 	%rd8169, %r16, %r1967;
	and.b64  	%rd8170, %rd8079, 4294967295;
	add.s64 	%rd8171, %rd8168, %rd8170;
	add.s64 	%rd8172, %rd8171, %rd8169;
	shr.u64 	%rd8173, %rd8172, 32;
	cvt.u64.u32 	%rd178, %r17;
	mul.wide.u32 	%rd8174, %r17, %r1967;
	and.b64  	%rd8175, %rd8111, 4294967295;
	add.s64 	%rd8176, %rd8173, %rd8175;
	add.s64 	%rd8177, %rd8176, %rd8174;
	shr.u64 	%rd8178, %rd8177, 32;
	and.b64  	%rd8179, %rd8115, 4294967295;
	add.s64 	%rd8180, %rd8178, %rd8179;
	shr.u64 	%rd8181, %rd8180, 32;
	and.b64  	%rd8182, %rd8119, 4294967295;
	add.s64 	%rd8183, %rd8181, %rd8182;
	shr.u64 	%rd8184, %rd8183, 32;
	and.b64  	%rd8185, %rd8123, 4294967295;
	add.s64 	%rd8186, %rd8184, %rd8185;
	shr.u64 	%rd8187, %rd8186, 32;
	and.b64  	%rd8188, %rd8127, 4294967295;
	add.s64 	%rd8189, %rd8187, %rd8188;
	shr.u64 	%rd8190, %rd8189, 32;
	and.b64  	%rd8191, %rd8131, 4294967295;
	add.s64 	%rd8192, %rd8190, %rd8191;
	shr.u64 	%rd8193, %rd8192, 32;
	and.b64  	%rd8194, %rd8135, 4294967295;
	add.s64 	%rd8195, %rd8193, %rd8194;
	shr.u64 	%rd8196, %rd8195, 32;
	and.b64  	%rd8197, %rd8139, 4294967295;
	add.s64 	%rd8198, %rd8196, %rd8197;
	{ .reg .b32 tmp; mov.b64 {tmp, %r1969}, %rd8198; }
	add.s32 	%r1970, %r1966, %r1969;
	mul.lo.s32 	%r1971, %r9, %r1968;
	mul.wide.u32 	%rd8199, %r10, %r1971;
	and.b64  	%rd8200, %rd8147, 4294967295;
	add.s64 	%rd8201, %rd8199, %rd8200;
	shr.u64 	%rd8202, %rd8201, 32;
	mul.wide.u32 	%rd8203, %r11, %r1971;
	and.b64  	%rd8204, %rd8152, 4294967295;
	add.s64 	%rd8205, %rd8202, %rd8204;
	add.s64 	%rd8206, %rd8205, %rd8203;
	cvt.u32.u64 	%r1972, %rd8206;
	shr.u64 	%rd8207, %rd8206, 32;
	mul.wide.u32 	%rd8208, %r12, %r1971;
	and.b64  	%rd8209, %rd8157, 4294967295;
	add.s64 	%rd8210, %rd8207, %rd8209;
	add.s64 	%rd8211, %rd8210, %rd8208;
	shr.u64 	%rd8212, %rd8211, 32;
	mul.wide.u32 	%rd8213, %r13, %r1971;
	and.b64  	%rd8214, %rd8162, 4294967295;
	add.s64 	%rd8215, %rd8212, %rd8214;
	add.s64 	%rd8216, %rd8215, %rd8213;
	shr.u64 	%rd8217, %rd8216, 32;
	mul.wide.u32 	%rd8218, %r14, %r1971;
	and.b64  	%rd8219, %rd8167, 4294967295;
	add.s64 	%rd8220, %rd8217, %rd8219;
	add.s64 	%rd8221, %rd8220, %rd8218;
	shr.u64 	%rd8222, %rd8221, 32;
	mul.wide.u32 	%rd8223, %r15, %r1971;
	and.b64  	%rd8224, %rd8172, 4294967295;
	add.s64 	%rd8225, %rd8222, %rd8224;
	add.s64 	%rd8226, %rd8225, %rd8223;
	shr.u64 	%rd8227, %rd8226, 32;
	mul.wide.u32 	%rd8228, %r16, %r1971;
	and.b64  	%rd8229, %rd8177, 4294967295;
	add.s64 	%rd8230, %rd8227, %rd8229;
	add.s64 	%rd8231, %rd8230, %rd8228;
	shr.u64 	%rd8232, %rd8231, 32;
	mul.wide.u32 	%rd8233, %r17, %r1971;
	and.b64  	%rd8234, %rd8180, 4294967295;
	add.s64 	%rd8235, %rd8232, %rd8234;
	add.s64 	%rd8236, %rd8235, %rd8233;
	shr.u64 	%rd8237, %rd8236, 32;
	and.b64  	%rd8238, %rd8183, 4294967295;
	add.s64 	%rd8239, %rd8237, %rd8238;
	shr.u64 	%rd8240, %rd8239, 32;
	and.b64  	%rd8241, %rd8186, 4294967295;
	add.s64 	%rd8242, %rd8240, %rd8241;
	shr.u64 	%rd8243, %rd8242, 32;
	and.b64  	%rd8244, %rd8189, 4294967295;
	add.s64 	%rd8245, %rd8243, %rd8244;
	shr.u64 	%rd8246, %rd8245, 32;
	and.b64  	%rd8247, %rd8192, 4294967295;
	add.s64 	%rd8248, %rd8246, %rd8247;
	shr.u64 	%rd8249, %rd8248, 32;
	and.b64  	%rd8250, %rd8195, 4294967295;
	add.s64 	%rd8251, %rd8249, %rd8250;
	shr.u64 	%rd8252, %rd8251, 32;
	and.b64  	%rd8253, %rd8198, 4294967295;
	add.s64 	%rd8254, %rd8252, %rd8253;
	{ .reg .b32 tmp; mov.b64 {tmp, %r1973}, %rd8254; }
	add.s32 	%r1974, %r1970, %r1973;
	mul.lo.s32 	%r1975, %r9, %r1972;
	mul.wide.u32 	%rd8255, %r10, %r1975;
	and.b64  	%rd8256, %rd8206, 4294967295;
	add.s64 	%rd8257, %rd8255, %rd8256;
	shr.u64 	%rd8258, %rd8257, 32;
	mul.wide.u32 	%rd8259, %r11, %r1975;
	and.b64  	%rd8260, %rd8211, 4294967295;
	add.s64 	%rd8261, %rd8258, %rd8260;
	add.s64 	%rd8262, %rd8261, %rd8259;
	cvt.u32.u64 	%r1976, %rd8262;
	shr.u64 	%rd8263, %rd8262, 32;
	mul.wide.u32 	%rd8264, %r12, %r1975;
	and.b64  	%rd8265, %rd8216, 4294967295;
	add.s64 	%rd8266, %rd8263, %rd8265;
	add.s64 	%rd8267, %rd8266, %rd8264;
	shr.u64 	%rd8268, %rd8267, 32;
	mul.wide.u32 	%rd8269, %r13, %r1975;
	and.b64  	%rd8270, %rd8221, 4294967295;
	add.s64 	%rd8271, %rd8268, %rd8270;
	add.s64 	%rd8272, %rd8271, %rd8269;
	shr.u64 	%rd8273, %rd8272, 32;
	mul.wide.u32 	%rd8274, %r14, %r1975;
	and.b64  	%rd8275, %rd8226, 4294967295;
	add.s64 	%rd8276, %rd8273, %rd8275;
	add.s64 	%rd8277, %rd8276, %rd8274;
	shr.u64 	%rd8278, %rd8277, 32;
	mul.wide.u32 	%rd8279, %r15, %r1975;
	and.b64  	%rd8280, %rd8231, 4294967295;
	add.s64 	%rd8281, %rd8278, %rd8280;
	add.s64 	%rd8282, %rd8281, %rd8279;
	shr.u64 	%rd8283, %rd8282, 32;
	mul.wide.u32 	%rd8284, %r16, %r1975;
	and.b64  	%rd8285, %rd8236, 4294967295;
	add.s64 	%rd8286, %rd8283, %rd8285;
	add.s64 	%rd8287, %rd8286, %rd8284;
	shr.u64 	%rd8288, %rd8287, 32;
	mul.wide.u32 	%rd8289, %r17, %r1975;
	and.b64  	%rd8290, %rd8239, 4294967295;
	add.s64 	%rd8291, %rd8288, %rd8290;
	add.s64 	%rd8292, %rd8291, %rd8289;
	shr.u64 	%rd8293, %rd8292, 32;
	and.b64  	%rd8294, %rd8242, 4294967295;
	add.s64 	%rd8295, %rd8293, %rd8294;
	shr.u64 	%rd8296, %rd8295, 32;
	and.b64  	%rd8297, %rd8245, 4294967295;
	add.s64 	%rd8298, %rd8296, %rd8297;
	shr.u64 	%rd8299, %rd8298, 32;
	and.b64  	%rd8300, %rd8248, 4294967295;
	add.s64 	%rd8301, %rd8299, %rd8300;
	shr.u64 	%rd8302, %rd8301, 32;
	and.b64  	%rd8303, %rd8251, 4294967295;
	add.s64 	%rd8304, %rd8302, %rd8303;
	shr.u64 	%rd8305, %rd8304, 32;
	and.b64  	%rd8306, %rd8254, 4294967295;
	add.s64 	%rd8307, %rd8305, %rd8306;
	{ .reg .b32 tmp; mov.b64 {tmp, %r1977}, %rd8307; }
	add.s32 	%r1978, %r1974, %r1977;
	mul.lo.s32 	%r1979, %r9, %r1976;
	mul.wide.u32 	%rd8308, %r10, %r1979;
	and.b64  	%rd8309, %rd8262, 4294967295;
	add.s64 	%rd8310, %rd8308, %rd8309;
	shr.u64 	%rd8311, %rd8310, 32;
	mul.wide.u32 	%rd8312, %r11, %r1979;
	and.b64  	%rd8313, %rd8267, 4294967295;
	add.s64 	%rd8314, %rd8311, %rd8313;
	add.s64 	%rd8315, %rd8314, %rd8312;
	cvt.u32.u64 	%r1980, %rd8315;
	shr.u64 	%rd8316, %rd8315, 32;
	mul.wide.u32 	%rd8317, %r12, %r1979;
	and.b64  	%rd8318, %rd8272, 4294967295;
	add.s64 	%rd8319, %rd8316, %rd8318;
	add.s64 	%rd8320, %rd8319, %rd8317;
	shr.u64 	%rd8321, %rd8320, 32;
	mul.wide.u32 	%rd8322, %r13, %r1979;
	and.b64  	%rd8323, %rd8277, 4294967295;
	add.s64 	%rd8324, %rd8321, %rd8323;
	add.s64 	%rd8325, %rd8324, %rd8322;
	shr.u64 	%rd8326, %rd8325, 32;
	mul.wide.u32 	%rd8327, %r14, %r1979;
	and.b64  	%rd8328, %rd8282, 4294967295;
	add.s64 	%rd8329, %rd8326, %rd8328;
	add.s64 	%rd8330, %rd8329, %rd8327;
	shr.u64 	%rd8331, %rd8330, 32;
	mul.wide.u32 	%rd8332, %r15, %r1979;
	and.b64  	%rd8333, %rd8287, 4294967295;
	add.s64 	%rd8334, %rd8331, %rd8333;
	add.s64 	%rd8335, %rd8334, %rd8332;
	shr.u64 	%rd8336, %rd8335, 32;
	mul.wide.u32 	%rd8337, %r16, %r1979;
	and.b64  	%rd8338, %rd8292, 4294967295;
	add.s64 	%rd8339, %rd8336, %rd8338;
	add.s64 	%rd8340, %rd8339, %rd8337;
	shr.u64 	%rd8341, %rd8340, 32;
	mul.wide.u32 	%rd8342, %r17, %r1979;
	and.b64  	%rd8343, %rd8295, 4294967295;
	add.s64 	%rd8344, %rd8341, %rd8343;
	add.s64 	%rd8345, %rd8344, %rd8342;
	shr.u64 	%rd8346, %rd8345, 32;
	and.b64  	%rd8347, %rd8298, 4294967295;
	add.s64 	%rd8348, %rd8346, %rd8347;
	shr.u64 	%rd8349, %rd8348, 32;
	and.b64  	%rd8350, %rd8301, 4294967295;
	add.s64 	%rd8351, %rd8349, %rd8350;
	shr.u64 	%rd8352, %rd8351, 32;
	and.b64  	%rd8353, %rd8304, 4294967295;
	add.s64 	%rd8354, %rd8352, %rd8353;
	shr.u64 	%rd8355, %rd8354, 32;
	and.b64  	%rd8356, %rd8307, 4294967295;
	add.s64 	%rd8357, %rd8355, %rd8356;
	{ .reg .b32 tmp; mov.b64 {tmp, %r1981}, %rd8357; }
	add.s32 	%r1982, %r1978, %r1981;
	mul.lo.s32 	%r1983, %r9, %r1980;
	mul.wide.u32 	%rd8358, %r10, %r1983;
	and.b64  	%rd8359, %rd8315, 4294967295;
	add.s64 	%rd8360, %rd8358, %rd8359;
	shr.u64 	%rd8361, %rd8360, 32;
	mul.wide.u32 	%rd8362, %r11, %r1983;
	and.b64  	%rd8363, %rd8320, 4294967295;
	add.s64 	%rd8364, %rd8361, %rd8363;
	add.s64 	%rd8365, %rd8364, %rd8362;
	cvt.u32.u64 	%r1984, %rd8365;
	shr.u64 	%rd8366, %rd8365, 32;
	mul.wide.u32 	%rd8367, %r12, %r1983;
	and.b64  	%rd8368, %rd8325, 4294967295;
	add.s64 	%rd8369, %rd8366, %rd8368;
	add.s64 	%rd8370, %rd8369, %rd8367;
	shr.u64 	%rd8371, %rd8370, 32;
	mul.wide.u32 	%rd8372, %r13, %r1983;
	and.b64  	%rd8373, %rd8330, 4294967295;
	add.s64 	%rd8374, %rd8371, %rd8373;
	add.s64 	%rd8375, %rd8374, %rd8372;
	shr.u64 	%rd8376, %rd8375, 32;
	mul.wide.u32 	%rd8377, %r14, %r1983;
	and.b64  	%rd8378, %rd8335, 4294967295;
	add.s64 	%rd8379, %rd8376, %rd8378;
	add.s64 	%rd8380, %rd8379, %rd8377;
	shr.u64 	%rd8381, %rd8380, 32;
	mul.wide.u32 	%rd8382, %r15, %r1983;
	and.b64  	%rd8383, %rd8340, 4294967295;
	add.s64 	%rd8384, %rd8381, %rd8383;
	add.s64 	%rd8385, %rd8384, %rd8382;
	shr.u64 	%rd8386, %rd8385, 32;
	mul.wide.u32 	%rd8387, %r16, %r1983;
	and.b64  	%rd8388, %rd8345, 4294967295;
	add.s64 	%rd8389, %rd8386, %rd8388;
	add.s64 	%rd8390, %rd8389, %rd8387;
	shr.u64 	%rd8391, %rd8390, 32;
	mul.wide.u32 	%rd8392, %r17, %r1983;
	and.b64  	%rd8393, %rd8348, 4294967295;
	add.s64 	%rd8394, %rd8391, %rd8393;
	add.s64 	%rd8395, %rd8394, %rd8392;
	shr.u64 	%rd8396, %rd8395, 32;
	and.b64  	%rd8397, %rd8351, 4294967295;
	add.s64 	%rd8398, %rd8396, %rd8397;
	shr.u64 	%rd8399, %rd8398, 32;
	and.b64  	%rd8400, %rd8354, 4294967295;
	add.s64 	%rd8401, %rd8399, %rd8400;
	shr.u64 	%rd8402, %rd8401, 32;
	and.b64  	%rd8403, %rd8357, 4294967295;
	add.s64 	%rd8404, %rd8402, %rd8403;
	{ .reg .b32 tmp; mov.b64 {tmp, %r1985}, %rd8404; }
	add.s32 	%r1986, %r1982, %r1985;
	mul.lo.s32 	%r1987, %r9, %r1984;
	mul.wide.u32 	%rd8405, %r10, %r1987;
	and.b64  	%rd8406, %rd8365, 4294967295;
	add.s64 	%rd8407, %rd8405, %rd8406;
	shr.u64 	%rd8408, %rd8407, 32;
	mul.wide.u32 	%rd8409, %r11, %r1987;
	and.b64  	%rd8410, %rd8370, 4294967295;
	add.s64 	%rd8411, %rd8408, %rd8410;
	add.s64 	%rd8412, %rd8411, %rd8409;
	cvt.u32.u64 	%r1988, %rd8412;
	shr.u64 	%rd8413, %rd8412, 32;
	mul.wide.u32 	%rd8414, %r12, %r1987;
	and.b64  	%rd8415, %rd8375, 4294967295;
	add.s64 	%rd8416, %rd8413, %rd8415;
	add.s64 	%rd8417, %rd8416, %rd8414;
	shr.u64 	%rd8418, %rd8417, 32;
	mul.wide.u32 	%rd8419, %r13, %r1987;
	and.b64  	%rd8420, %rd8380, 4294967295;
	add.s64 	%rd8421, %rd8418, %rd8420;
	add.s64 	%rd8422, %rd8421, %rd8419;
	shr.u64 	%rd8423, %rd8422, 32;
	mul.wide.u32 	%rd8424, %r14, %r1987;
	and.b64  	%rd8425, %rd8385, 4294967295;
	add.s64 	%rd8426, %rd8423, %rd8425;
	add.s64 	%rd8427, %rd8426, %rd8424;
	shr.u64 	%rd8428, %rd8427, 32;
	mul.wide.u32 	%rd8429, %r15, %r1987;
	and.b64  	%rd8430, %rd8390, 4294967295;
	add.s64 	%rd8431, %rd8428, %rd8430;
	add.s64 	%rd8432, %rd8431, %rd8429;
	shr.u64 	%rd8433, %rd8432, 32;
	mul.wide.u32 	%rd8434, %r16, %r1987;
	and.b64  	%rd8435, %rd8395, 4294967295;
	add.s64 	%rd8436, %rd8433, %rd8435;
	add.s64 	%rd8437, %rd8436, %rd8434;
	shr.u64 	%rd8438, %rd8437, 32;
	mul.wide.u32 	%rd8439, %r17, %r1987;
	and.b64  	%rd8440, %rd8398, 4294967295;
	add.s64 	%rd8441, %rd8438, %rd8440;
	add.s64 	%rd8442, %rd8441, %rd8439;
	shr.u64 	%rd8443, %rd8442, 32;
	and.b64  	%rd8444, %rd8401, 4294967295;
	add.s64 	%rd8445, %rd8443, %rd8444;
	shr.u64 	%rd8446, %rd8445, 32;
	and.b64  	%rd8447, %rd8404, 4294967295;
	add.s64 	%rd8448, %rd8446, %rd8447;
	{ .reg .b32 tmp; mov.b64 {tmp, %r1989}, %rd8448; }
	add.s32 	%r1990, %r1986, %r1989;
	mul.lo.s32 	%r1991, %r9, %r1988;
	mul.wide.u32 	%rd8449, %r10, %r1991;
	and.b64  	%rd8450, %rd8412, 4294967295;
	add.s64 	%rd8451, %rd8449, %rd8450;
	shr.u64 	%rd8452, %rd8451, 32;
	mul.wide.u32 	%rd8453, %r11, %r1991;
	and.b64  	%rd8454, %rd8417, 4294967295;
	add.s64 	%rd8455, %rd8452, %rd8454;
	add.s64 	%rd8456, %rd8455, %rd8453;
	cvt.u32.u64 	%r1992, %rd8456;
	shr.u64 	%rd8457, %rd8456, 32;
	mul.wide.u32 	%rd8458, %r12, %r1991;
	and.b64  	%rd8459, %rd8422, 4294967295;
	add.s64 	%rd8460, %rd8457, %rd8459;
	add.s64 	%rd8461, %rd8460, %rd8458;
	shr.u64 	%rd8462, %rd8461, 32;
	mul.wide.u32 	%rd8463, %r13, %r1991;
	and.b64  	%rd8464, %rd8427, 4294967295;
	add.s64 	%rd8465, %rd8462, %rd8464;
	add.s64 	%rd8466, %rd8465, %rd8463;
	shr.u64 	%rd8467, %rd8466, 32;
	mul.wide.u32 	%rd8468, %r14, %r1991;
	and.b64  	%rd8469, %rd8432, 4294967295;
	add.s64 	%rd8470, %rd8467, %rd8469;
	add.s64 	%rd8471, %rd8470, %rd8468;
	shr.u64 	%rd8472, %rd8471, 32;
	mul.wide.u32 	%rd8473, %r15, %r1991;
	and.b64  	%rd8474, %rd8437, 4294967295;
	add.s64 	%rd8475, %rd8472, %rd8474;
	add.s64 	%rd8476, %rd8475, %rd8473;
	shr.u64 	%rd8477, %rd8476, 32;
	mul.wide.u32 	%rd8478, %r16, %r1991;
	and.b64  	%rd8479, %rd8442, 4294967295;
	add.s64 	%rd8480, %rd8477, %rd8479;
	add.s64 	%rd8481, %rd8480, %rd8478;
	shr.u64 	%rd8482, %rd8481, 32;
	mul.wide.u32 	%rd8483, %r17, %r1991;
	and.b64  	%rd8484, %rd8445, 4294967295;
	add.s64 	%rd8485, %rd8482, %rd8484;
	add.s64 	%rd8486, %rd8485, %rd8483;
	shr.u64 	%rd8487, %rd8486, 32;
	and.b64  	%rd8488, %rd8448, 4294967295;
	add.s64 	%rd8489, %rd8487, %rd8488;
	{ .reg .b32 tmp; mov.b64 {tmp, %r1993}, %rd8489; }
	add.s32 	%r1994, %r1990, %r1993;
	mul.lo.s32 	%r1995, %r9, %r1992;
	mul.wide.u32 	%rd8490, %r10, %r1995;
	and.b64  	%rd8491, %rd8456, 4294967295;
	add.s64 	%rd8492, %rd8490, %rd8491;
	shr.u64 	%rd8493, %rd8492, 32;
	mul.wide.u32 	%rd8494, %r11, %r1995;
	and.b64  	%rd8495, %rd8461, 4294967295;
	add.s64 	%rd8496, %rd8493, %rd8495;
	add.s64 	%rd29967, %rd8496, %rd8494;
	shr.u64 	%rd8497, %rd29967, 32;
	mul.wide.u32 	%rd8498, %r12, %r1995;
	and.b64  	%rd8499, %rd8466, 4294967295;
	add.s64 	%rd8500, %rd8497, %rd8499;
	add.s64 	%rd29968, %rd8500, %rd8498;
	cvt.u32.u64 	%r354, %rd29968;
	shr.u64 	%rd8501, %rd29968, 32;
	mul.wide.u32 	%rd8502, %r13, %r1995;
	and.b64  	%rd8503, %rd8471, 4294967295;
	add.s64 	%rd8504, %rd8501, %rd8503;
	add.s64 	%rd29969, %rd8504, %rd8502;
	cvt.u32.u64 	%r355, %rd29969;
	shr.u64 	%rd8505, %rd29969, 32;
	mul.wide.u32 	%rd8506, %r14, %r1995;
	and.b64  	%rd8507, %rd8476, 4294967295;
	add.s64 	%rd8508, %rd8505, %rd8507;
	add.s64 	%rd29970, %rd8508, %rd8506;
	cvt.u32.u64 	%r356, %rd29970;
	shr.u64 	%rd8509, %rd29970, 32;
	mul.wide.u32 	%rd8510, %r15, %r1995;
	and.b64  	%rd8511, %rd8481, 4294967295;
	add.s64 	%rd8512, %rd8509, %rd8511;
	add.s64 	%rd29971, %rd8512, %rd8510;
	cvt.u32.u64 	%r357, %rd29971;
	shr.u64 	%rd8513, %rd29971, 32;
	mul.wide.u32 	%rd8514, %r16, %r1995;
	and.b64  	%rd8515, %rd8486, 4294967295;
	add.s64 	%rd8516, %rd8513, %rd8515;
	add.s64 	%rd29972, %rd8516, %rd8514;
	cvt.u32.u64 	%r358, %rd29972;
	shr.u64 	%rd8517, %rd29972, 32;
	mul.wide.u32 	%rd8518, %r17, %r1995;
	and.b64  	%rd8519, %rd8489, 4294967295;
	add.s64 	%rd8520, %rd8517, %rd8519;
	add.s64 	%rd29973, %rd8520, %rd8518;
	cvt.u32.u64 	%r359, %rd29973;
	{ .reg .b32 tmp; mov.b64 {tmp, %r1996}, %rd29973; }
	add.s32 	%r4324, %r1994, %r1996;
	setp.gt.u32 	%p218, %r4324, %r17;
	@%p218 bra 	$L__BB0_187;
	setp.lt.u32 	%p219, %r4324, %r17;
	@%p219 bra 	$L__BB0_188;
	setp.lt.u32 	%p220, %r16, %r359;
	@%p220 bra 	$L__BB0_187;
	setp.gt.u32 	%p221, %r16, %r359;
	@%p221 bra 	$L__BB0_188;
	setp.lt.u32 	%p222, %r15, %r358;
	@%p222 bra 	$L__BB0_187;
	setp.gt.u32 	%p223, %r15, %r358;
	@%p223 bra 	$L__BB0_188;
	setp.lt.u32 	%p224, %r14, %r357;
	@%p224 bra 	$L__BB0_187;
	setp.gt.u32 	%p225, %r14, %r357;
	@%p225 bra 	$L__BB0_188;
	setp.lt.u32 	%p226, %r13, %r356;
	@%p226 bra 	$L__BB0_187;
	setp.gt.u32 	%p227, %r13, %r356;
	@%p227 bra 	$L__BB0_188;
	setp.lt.u32 	%p228, %r12, %r355;
	@%p228 bra 	$L__BB0_187;
	setp.gt.u32 	%p229, %r12, %r355;
	@%p229 bra 	$L__BB0_188;
	setp.lt.u32 	%p230, %r11, %r354;
	@%p230 bra 	$L__BB0_187;
	setp.gt.u32 	%p231, %r11, %r354;
	cvt.u32.u64 	%r1997, %rd29967;
	setp.gt.u32 	%p232, %r10, %r1997;
	or.pred  	%p233, %p231, %p232;
	@%p233 bra 	$L__BB0_188;
$L__BB0_187:
	and.b64  	%rd8521, %rd29967, 4294967295;
	sub.s64 	%rd29967, %rd8521, %rd171;
	shr.u64 	%rd8522, %rd29967, 63;
	and.b64  	%rd8523, %rd29968, 4294967295;
	add.s64 	%rd8524, %rd8522, %rd172;
	sub.s64 	%rd29968, %rd8523, %rd8524;
	shr.u64 	%rd8525, %rd29968, 63;
	and.b64  	%rd8526, %rd29969, 4294967295;
	add.s64 	%rd8527, %rd8525, %rd173;
	sub.s64 	%rd29969, %rd8526, %rd8527;
	shr.u64 	%rd8528, %rd29969, 63;
	and.b64  	%rd8529, %rd29970, 4294967295;
	add.s64 	%rd8530, %rd8528, %rd174;
	sub.s64 	%rd29970, %rd8529, %rd8530;
	shr.u64 	%rd8531, %rd29970, 63;
	and.b64  	%rd8532, %rd29971, 4294967295;
	add.s64 	%rd8533, %rd8531, %rd175;
	sub.s64 	%rd29971, %rd8532, %rd8533;
	shr.u64 	%rd8534, %rd29971, 63;
	and.b64  	%rd8535, %rd29972, 4294967295;
	add.s64 	%rd8536, %rd8534, %rd176;
	sub.s64 	%rd29972, %rd8535, %rd8536;
	shr.u64 	%rd8537, %rd29972, 63;
	and.b64  	%rd8538, %rd29973, 4294967295;
	add.s64 	%rd8539, %rd8537, %rd177;
	sub.s64 	%rd29973, %rd8538, %rd8539;
	shr.u64 	%rd8540, %rd29973, 63;
	cvt.u32.u64 	%r1998, %rd8540;
	add.s32 	%r1999, %r17, %r1998;
	sub.s32 	%r4324, %r4324, %r1999;
$L__BB0_188:
	and.b64  	%rd200, %rd29967, 4294967295;
	cvt.u64.u32 	%rd201, %r4481;
	mul.lo.s64 	%rd8541, %rd200, %rd201;
	cvt.u32.u64 	%r2000, %rd8541;
	shr.u64 	%rd8542, %rd8541, 32;
	and.b64  	%rd202, %rd29968, 4294967295;
	mad.lo.s64 	%rd8543, %rd202, %rd201, %rd8542;
	shr.u64 	%rd8544, %rd8543, 32;
	and.b64  	%rd203, %rd29969, 4294967295;
	mad.lo.s64 	%rd8545, %rd203, %rd201, %rd8544;
	shr.u64 	%rd8546, %rd8545, 32;
	and.b64  	%rd204, %rd29970, 4294967295;
	mad.lo.s64 	%rd8547, %rd204, %rd201, %rd8546;
	shr.u64 	%rd8548, %rd8547, 32;
	and.b64  	%rd205, %rd29971, 4294967295;
	mad.lo.s64 	%rd8549, %rd205, %rd201, %rd8548;
	shr.u64 	%rd8550, %rd8549, 32;
	and.b64  	%rd206, %rd29972, 4294967295;
	mad.lo.s64 	%rd8551, %rd206, %rd201, %rd8550;
	shr.u64 	%rd8552, %rd8551, 32;
	and.b64  	%rd207, %rd29973, 4294967295;
	mad.lo.s64 	%rd8553, %rd207, %rd201, %rd8552;
	shr.u64 	%rd8554, %rd8553, 32;
	cvt.u64.u32 	%rd208, %r4324;
	mul.wide.u32 	%rd8555, %r4324, %r4481;
	add.s64 	%rd8556, %rd8554, %rd8555;
	shr.u64 	%rd8557, %rd8556, 32;
	cvt.u64.u32 	%rd209, %r4480;
	and.b64  	%rd8558, %rd8543, 4294967295;
	mad.lo.s64 	%rd8559, %rd200, %rd209, %rd8558;
	shr.u64 	%rd8560, %rd8559, 32;
	and.b64  	%rd8561, %rd8545, 4294967295;
	add.s64 	%rd8562, %rd8560, %rd8561;
	mad.lo.s64 	%rd8563, %rd202, %rd209, %rd8562;
	shr.u64 	%rd8564, %rd8563, 32;
	and.b64  	%rd8565, %rd8547, 4294967295;
	add.s64 	%rd8566, %rd8564, %rd8565;
	mad.lo.s64 	%rd8567, %rd203, %rd209, %rd8566;
	shr.u64 	%rd8568, %rd8567, 32;
	and.b64  	%rd8569, %rd8549, 4294967295;
	add.s64 	%rd8570, %rd8568, %rd8569;
	mad.lo.s64 	%rd8571, %rd204, %rd209, %rd8570;
	shr.u64 	%rd8572, %rd8571, 32;
	and.b64  	%rd8573, %rd8551, 4294967295;
	add.s64 	%rd8574, %rd8572, %rd8573;
	mad.lo.s64 	%rd8575, %rd205, %rd209, %rd8574;
	shr.u64 	%rd8576, %rd8575, 32;
	and.b64  	%rd8577, %rd8553, 4294967295;
	add.s64 	%rd8578, %rd8576, %rd8577;
	mad.lo.s64 	%rd8579, %rd206, %rd209, %rd8578;
	shr.u64 	%rd8580, %rd8579, 32;
	and.b64  	%rd8581, %rd8556, 4294967295;
	add.s64 	%rd8582, %rd8580, %rd8581;
	mad.lo.s64 	%rd8583, %rd207, %rd209, %rd8582;
	shr.u64 	%rd8584, %rd8583, 32;
	mul.wide.u32 	%rd8585, %r4324, %r4480;
	add.s64 	%rd8586, %rd8584, %rd8557;
	add.s64 	%rd8587, %rd8586, %rd8585;
	shr.u64 	%rd8588, %rd8587, 32;
	cvt.u64.u32 	%rd210, %r4479;
	and.b64  	%rd8589, %rd8563, 4294967295;
	mad.lo.s64 	%rd8590, %rd200, %rd210, %rd8589;
	shr.u64 	%rd8591, %rd8590, 32;
	and.b64  	%rd8592, %rd8567, 4294967295;
	add.s64 	%rd8593, %rd8591, %rd8592;
	mad.lo.s64 	%rd8594, %rd202, %rd210, %rd8593;
	shr.u64 	%rd8595, %rd8594, 32;
	and.b64  	%rd8596, %rd8571, 4294967295;
	add.s64 	%rd8597, %rd8595, %rd8596;
	mad.lo.s64 	%rd8598, %rd203, %rd210, %rd8597;
	shr.u64 	%rd8599, %rd8598, 32;
	and.b64  	%rd8600, %rd8575, 4294967295;
	add.s64 	%rd8601, %rd8599, %rd8600;
	mad.lo.s64 	%rd8602, %rd204, %rd210, %rd8601;
	shr.u64 	%rd8603, %rd8602, 32;
	and.b64  	%rd8604, %rd8579, 4294967295;
	add.s64 	%rd8605, %rd8603, %rd8604;
	mad.lo.s64 	%rd8606, %rd205, %rd210, %rd8605;
	shr.u64 	%rd8607, %rd8606, 32;
	and.b64  	%rd8608, %rd8583, 4294967295;
	add.s64 	%rd8609, %rd8607, %rd8608;
	mad.lo.s64 	%rd8610, %rd206, %rd210, %rd8609;
	shr.u64 	%rd8611, %rd8610, 32;
	and.b64  	%rd8612, %rd8587, 4294967295;
	add.s64 	%rd8613, %rd8611, %rd8612;
	mad.lo.s64 	%rd8614, %rd207, %rd210, %rd8613;
	shr.u64 	%rd8615, %rd8614, 32;
	mul.wide.u32 	%rd8616, %r4324, %r4479;
	add.s64 	%rd8617, %rd8615, %rd8588;
	add.s64 	%rd8618, %rd8617, %rd8616;
	shr.u64 	%rd8619, %rd8618, 32;
	cvt.u64.u32 	%rd211, %r4478;
	and.b64  	%rd8620, %rd8594, 4294967295;
	mad.lo.s64 	%rd8621, %rd200, %rd211, %rd8620;
	shr.u64 	%rd8622, %rd8621, 32;
	and.b64  	%rd8623, %rd8598, 4294967295;
	add.s64 	%rd8624, %rd8622, %rd8623;
	mad.lo.s64 	%rd8625, %rd202, %rd211, %rd8624;
	shr.u64 	%rd8626, %rd8625, 32;
	and.b64  	%rd8627, %rd8602, 4294967295;
	add.s64 	%rd8628, %rd8626, %rd8627;
	mad.lo.s64 	%rd8629, %rd203, %rd211, %rd8628;
	shr.u64 	%rd8630, %rd8629, 32;
	and.b64  	%rd8631, %rd8606, 4294967295;
	add.s64 	%rd8632, %rd8630, %rd8631;
	mad.lo.s64 	%rd8633, %rd204, %rd211, %rd8632;
	shr.u64 	%rd8634, %rd8633, 32;
	and.b64  	%rd8635, %rd8610, 4294967295;
	add.s64 	%rd8636, %rd8634, %rd8635;
	mad.lo.s64 	%rd8637, %rd205, %rd211, %rd8636;
	shr.u64 	%rd8638, %rd8637, 32;
	and.b64  	%rd8639, %rd8614, 4294967295;
	add.s64 	%rd8640, %rd8638, %rd8639;
	mad.lo.s64 	%rd8641, %rd206, %rd211, %rd8640;
	shr.u64 	%rd8642, %rd8641, 32;
	and.b64  	%rd8643, %rd8618, 4294967295;
	add.s64 	%rd8644, %rd8642, %rd8643;
	mad.lo.s64 	%rd8645, %rd207, %rd211, %rd8644;
	shr.u64 	%rd8646, %rd8645, 32;
	mul.wide.u32 	%rd8647, %r4324, %r4478;
	add.s64 	%rd8648, %rd8646, %rd8619;
	add.s64 	%rd8649, %rd8648, %rd8647;
	shr.u64 	%rd8650, %rd8649, 32;
	cvt.u64.u32 	%rd212, %r4477;
	and.b64  	%rd8651, %rd8625, 4294967295;
	mad.lo.s64 	%rd8652, %rd200, %rd212, %rd8651;
	shr.u64 	%rd8653, %rd8652, 32;
	and.b64  	%rd8654, %rd8629, 4294967295;
	add.s64 	%rd8655, %rd8653, %rd8654;
	mad.lo.s64 	%rd8656, %rd202, %rd212, %rd8655;
	shr.u64 	%rd8657, %rd8656, 32;
	and.b64  	%rd8658, %rd8633, 4294967295;
	add.s64 	%rd8659, %rd8657, %rd8658;
	mad.lo.s64 	%rd8660, %rd203, %rd212, %rd8659;
	shr.u64 	%rd8661, %rd8660, 32;
	and.b64  	%rd8662, %rd8637, 4294967295;
	add.s64 	%rd8663, %rd8661, %rd8662;
	mad.lo.s64 	%rd8664, %rd204, %rd212, %rd8663;
	shr.u64 	%rd8665, %rd8664, 32;
	and.b64  	%rd8666, %rd8641, 4294967295;
	add.s64 	%rd8667, %rd8665, %rd8666;
	mad.lo.s64 	%rd8668, %rd205, %rd212, %rd8667;
	shr.u64 	%rd8669, %rd8668, 32;
	and.b64  	%rd8670, %rd8645, 4294967295;
	add.s64 	%rd8671, %rd8669, %rd8670;
	mad.lo.s64 	%rd8672, %rd206, %rd212, %rd8671;
	shr.u64 	%rd8673, %rd8672, 32;
	and.b64  	%rd8674, %rd8649, 4294967295;
	add.s64 	%rd8675, %rd8673, %rd8674;
	mad.lo.s64 	%rd8676, %rd207, %rd212, %rd8675;
	shr.u64 	%rd8677, %rd8676, 32;
	mul.wide.u32 	%rd8678, %r4324, %r4477;
	add.s64 	%rd8679, %rd8677, %rd8650;
	add.s64 	%rd8680, %rd8679, %rd8678;
	shr.u64 	%rd8681, %rd8680, 32;
	cvt.u64.u32 	%rd213, %r4476;
	and.b64  	%rd8682, %rd8656, 4294967295;
	mad.lo.s64 	%rd8683, %rd200, %rd213, %rd8682;
	shr.u64 	%rd8684, %rd8683, 32;
	and.b64  	%rd8685, %rd8660, 4294967295;
	add.s64 	%rd8686, %rd8684, %rd8685;
	mad.lo.s64 	%rd8687, %rd202, %rd213, %rd8686;
	shr.u64 	%rd8688, %rd8687, 32;
	and.b64  	%rd8689, %rd8664, 4294967295;
	add.s64 	%rd8690, %rd8688, %rd8689;
	mad.lo.s64 	%rd8691, %rd203, %rd213, %rd8690;
	shr.u64 	%rd8692, %rd8691, 32;
	and.b64  	%rd8693, %rd8668, 4294967295;
	add.s64 	%rd8694, %rd8692, %rd8693;
	mad.lo.s64 	%rd8695, %rd204, %rd213, %rd8694;
	shr.u64 	%rd8696, %rd8695, 32;
	and.b64  	%rd8697, %rd8672, 4294967295;
	add.s64 	%rd8698, %rd8696, %rd8697;
	mad.lo.s64 	%rd8699, %rd205, %rd213, %rd8698;
	shr.u64 	%rd8700, %rd8699, 32;
	and.b64  	%rd8701, %rd8676, 4294967295;
	add.s64 	%rd8702, %rd8700, %rd8701;
	mad.lo.s64 	%rd8703, %rd206, %rd213, %rd8702;
	shr.u64 	%rd8704, %rd8703, 32;
	and.b64  	%rd8705, %rd8680, 4294967295;
	add.s64 	%rd8706, %rd8704, %rd8705;
	mad.lo.s64 	%rd8707, %rd207, %rd213, %rd8706;
	shr.u64 	%rd8708, %rd8707, 32;
	mul.wide.u32 	%rd8709, %r4324, %r4476;
	add.s64 	%rd8710, %rd8708, %rd8681;
	add.s64 	%rd8711, %rd8710, %rd8709;
	shr.u64 	%rd8712, %rd8711, 32;
	cvt.u64.u32 	%rd214, %r4475;
	and.b64  	%rd8713, %rd8687, 4294967295;
	mad.lo.s64 	%rd8714, %rd200, %rd214, %rd8713;
	shr.u64 	%rd8715, %rd8714, 32;
	and.b64  	%rd8716, %rd8691, 4294967295;
	add.s64 	%rd8717, %rd8715, %rd8716;
	mad.lo.s64 	%rd8718, %rd202, %rd214, %rd8717;
	shr.u64 	%rd8719, %rd8718, 32;
	and.b64  	%rd8720, %rd8695, 4294967295;
	add.s64 	%rd8721, %rd8719, %rd8720;
	mad.lo.s64 	%rd8722, %rd203, %rd214, %rd8721;
	shr.u64 	%rd8723, %rd8722, 32;
	and.b64  	%rd8724, %rd8699, 4294967295;
	add.s64 	%rd8725, %rd8723, %rd8724;
	mad.lo.s64 	%rd8726, %rd204, %rd214, %rd8725;
	shr.u64 	%rd8727, %rd8726, 32;
	and.b64  	%rd8728, %rd8703, 4294967295;
	add.s64 	%rd8729, %rd8727, %rd8728;
	mad.lo.s64 	%rd8730, %rd205, %rd214, %rd8729;
	shr.u64 	%rd8731, %rd8730, 32;
	and.b64  	%rd8732, %rd8707, 4294967295;
	add.s64 	%rd8733, %rd8731, %rd8732;
	mad.lo.s64 	%rd8734, %rd206, %rd214, %rd8733;
	shr.u64 	%rd8735, %rd8734, 32;
	and.b64  	%rd8736, %rd8711, 4294967295;
	add.s64 	%rd8737, %rd8735, %rd8736;
	mad.lo.s64 	%rd8738, %rd207, %rd214, %rd8737;
	shr.u64 	%rd8739, %rd8738, 32;
	mul.wide.u32 	%rd8740, %r4324, %r4475;
	add.s64 	%rd8741, %rd8739, %rd8712;
	add.s64 	%rd8742, %rd8741, %rd8740;
	shr.u64 	%rd8743, %rd8742, 32;
	cvt.u64.u32 	%rd215, %r4474;
	and.b64  	%rd8744, %rd8718, 4294967295;
	mad.lo.s64 	%rd8745, %rd200, %rd215, %rd8744;
	shr.u64 	%rd8746, %rd8745, 32;
	and.b64  	%rd8747, %rd8722, 4294967295;
	add.s64 	%rd8748, %rd8746, %rd8747;
	mad.lo.s64 	%rd8749, %rd202, %rd215, %rd8748;
	shr.u64 	%rd8750, %rd8749, 32;
	and.b64  	%rd8751, %rd8726, 4294967295;
	add.s64 	%rd8752, %rd8750, %rd8751;
	mad.lo.s64 	%rd8753, %rd203, %rd215, %rd8752;
	shr.u64 	%rd8754, %rd8753, 32;
	and.b64  	%rd8755, %rd8730, 4294967295;
	add.s64 	%rd8756, %rd8754, %rd8755;
	mad.lo.s64 	%rd8757, %rd204, %rd215, %rd8756;
	shr.u64 	%rd8758, %rd8757, 32;
	and.b64  	%rd8759, %rd8734, 4294967295;
	add.s64 	%rd8760, %rd8758, %rd8759;
	mad.lo.s64 	%rd8761, %rd205, %rd215, %rd8760;
	shr.u64 	%rd8762, %rd8761, 32;
	and.b64  	%rd8763, %rd8738, 4294967295;
	add.s64 	%rd8764, %rd8762, %rd8763;
	mad.lo.s64 	%rd8765, %rd206, %rd215, %rd8764;
	shr.u64 	%rd8766, %rd8765, 32;
	and.b64  	%rd8767, %rd8742, 4294967295;
	add.s64 	%rd8768, %rd8766, %rd8767;
	mad.lo.s64 	%rd8769, %rd207, %rd215, %rd8768;
	shr.u64 	%rd8770, %rd8769, 32;
	mul.wide.u32 	%rd8771, %r4324, %r4474;
	add.s64 	%rd8772, %rd8770, %rd8743;
	add.s64 	%rd8773, %rd8772, %rd8771;
	{ .reg .b32 tmp; mov.b64 {tmp, %r2001}, %rd8773; }
	mul.lo.s32 	%r2002, %r9, %r2000;
	cvt.u64.u32 	%rd8774, %r2002;
	and.b64  	%rd8775, %rd8541, 4294967295;
	mad.lo.s64 	%rd8776, %rd171, %rd8774, %rd8775;
	shr.u64 	%rd8777, %rd8776, 32;
	and.b64  	%rd8778, %rd8559, 4294967295;
	add.s64 	%rd8779, %rd8777, %rd8778;
	mad.lo.s64 	%rd8780, %rd172, %rd8774, %rd8779;
	cvt.u32.u64 	%r2003, %rd8780;
	shr.u64 	%rd8781, %rd8780, 32;
	and.b64  	%rd8782, %rd8590, 4294967295;
	add.s64 	%rd8783, %rd8781, %rd8782;
	mad.lo.s64 	%rd8784, %rd173, %rd8774, %rd8783;
	shr.u64 	%rd8785, %rd8784, 32;
	and.b64  	%rd8786, %rd8621, 4294967295;
	add.s64 	%rd8787, %rd8785, %rd8786;
	mad.lo.s64 	%rd8788, %rd174, %rd8774, %rd8787;
	shr.u64 	%rd8789, %rd8788, 32;
	and.b64  	%rd8790, %rd8652, 4294967295;
	add.s64 	%rd8791, %rd8789, %rd8790;
	mad.lo.s64 	%rd8792, %rd175, %rd8774, %rd8791;
	shr.u64 	%rd8793, %rd8792, 32;
	and.b64  	%rd8794, %rd8683, 4294967295;
	add.s64 	%rd8795, %rd8793, %rd8794;
	mad.lo.s64 	%rd8796, %rd176, %rd8774, %rd8795;
	shr.u64 	%rd8797, %rd8796, 32;
	and.b64  	%rd8798, %rd8714, 4294967295;
	add.s64 	%rd8799, %rd8797, %rd8798;
	mad.lo.s64 	%rd8800, %rd177, %rd8774, %rd8799;
	shr.u64 	%rd8801, %rd8800, 32;
	and.b64  	%rd8802, %rd8745, 4294967295;
	add.s64 	%rd8803, %rd8801, %rd8802;
	mad.lo.s64 	%rd8804, %rd178, %rd8774, %rd8803;
	shr.u64 	%rd8805, %rd8804, 32;
	and.b64  	%rd8806, %rd8749, 4294967295;
	add.s64 	%rd8807, %rd8805, %rd8806;
	shr.u64 	%rd8808, %rd8807, 32;
	and.b64  	%rd8809, %rd8753, 4294967295;
	add.s64 	%rd8810, %rd8808, %rd8809;
	shr.u64 	%rd8811, %rd8810, 32;
	and.b64  	%rd8812, %rd8757, 4294967295;
	add.s64 	%rd8813, %rd8811, %rd8812;
	shr.u64 	%rd8814, %rd8813, 32;
	and.b64  	%rd8815, %rd8761, 4294967295;
	add.s64 	%rd8816, %rd8814, %rd8815;
	shr.u64 	%rd8817, %rd8816, 32;
	and.b64  	%rd8818, %rd8765, 4294967295;
	add.s64 	%rd8819, %rd8817, %rd8818;
	shr.u64 	%rd8820, %rd8819, 32;
	and.b64  	%rd8821, %rd8769, 4294967295;
	add.s64 	%rd8822, %rd8820, %rd8821;
	shr.u64 	%rd8823, %rd8822, 32;
	and.b64  	%rd8824, %rd8773, 4294967295;
	add.s64 	%rd8825, %rd8823, %rd8824;
	{ .reg .b32 tmp; mov.b64 {tmp, %r2004}, %rd8825; }
	add.s32 	%r2005, %r2001, %r2004;
	mul.lo.s32 	%r2006, %r9, %r2003;
	cvt.u64.u32 	%rd8826, %r2006;
	and.b64  	%rd8827, %rd8780, 4294967295;
	mad.lo.s64 	%rd8828, %rd171, %rd8826, %rd8827;
	shr.u64 	%rd8829, %rd8828, 32;
	and.b64  	%rd8830, %rd8784, 4294967295;
	add.s64 	%rd8831, %rd8829, %rd8830;
	mad.lo.s64 	%rd8832, %rd172, %rd8826, %rd8831;
	cvt.u32.u64 	%r2007, %rd8832;
	shr.u64 	%rd8833, %rd8832, 32;
	and.b64  	%rd8834, %rd8788, 4294967295;
	add.s64 	%rd8835, %rd8833, %rd8834;
	mad.lo.s64 	%rd8836, %rd173, %rd8826, %rd8835;
	shr.u64 	%rd8837, %rd8836, 32;
	and.b64  	%rd8838, %rd8792, 4294967295;
	add.s64 	%rd8839, %rd8837, %rd8838;
	mad.lo.s64 	%rd8840, %rd174, %rd8826, %rd8839;
	shr.u64 	%rd8841, %rd8840, 32;
	and.b64  	%rd8842, %rd8796, 4294967295;
	add.s64 	%rd8843, %rd8841, %rd8842;
	mad.lo.s64 	%rd8844, %rd175, %rd8826, %rd8843;
	shr.u64 	%rd8845, %rd8844, 32;
	and.b64  	%rd8846, %rd8800, 4294967295;
	add.s64 	%rd8847, %rd8845, %rd8846;
	mad.lo.s64 	%rd8848, %rd176, %rd8826, %rd8847;
	shr.u64 	%rd8849, %rd8848, 32;
	and.b64  	%rd8850, %rd8804, 4294967295;
	add.s64 	%rd8851, %rd8849, %rd8850;
	mad.lo.s64 	%rd8852, %rd177, %rd8826, %rd8851;
	shr.u64 	%rd8853, %rd8852, 32;
	and.b64  	%rd8854, %rd8807, 4294967295;
	add.s64 	%rd8855, %rd8853, %rd8854;
	mad.lo.s64 	%rd8856, %rd178, %rd8826, %rd8855;
	shr.u64 	%rd8857, %rd8856, 32;
	and.b64  	%rd8858, %rd8810, 4294967295;
	add.s64 	%rd8859, %rd8857, %rd8858;
	shr.u64 	%rd8860, %rd8859, 32;
	and.b64  	%rd8861, %rd8813, 4294967295;
	add.s64 	%rd8862, %rd8860, %rd8861;
	shr.u64 	%rd8863, %rd8862, 32;
	and.b64  	%rd8864, %rd8816, 4294967295;
	add.s64 	%rd8865, %rd8863, %rd8864;
	shr.u64 	%rd8866, %rd8865, 32;
	and.b64  	%rd8867, %rd8819, 4294967295;
	add.s64 	%rd8868, %rd8866, %rd8867;
	shr.u64 	%rd8869, %rd8868, 32;
	and.b64  	%rd8870, %rd8822, 4294967295;
	add.s64 	%rd8871, %rd8869, %rd8870;
	shr.u64 	%rd8872, %rd8871, 32;
	and.b64  	%rd8873, %rd8825, 4294967295;
	add.s64 	%rd8874, %rd8872, %rd8873;
	{ .reg .b32 tmp; mov.b64 {tmp, %r2008}, %rd8874; }
	add.s32 	%r2009, %r2005, %r2008;
	mul.lo.s32 	%r2010, %r9, %r2007;
	cvt.u64.u32 	%rd8875, %r2010;
	and.b64  	%rd8876, %rd8832, 4294967295;
	mad.lo.s64 	%rd8877, %rd171, %rd8875, %rd8876;
	shr.u64 	%rd8878, %rd8877, 32;
	and.b64  	%rd8879, %rd8836, 4294967295;
	add.s64 	%rd8880, %rd8878, %rd8879;
	mad.lo.s64 	%rd8881, %rd172, %rd8875, %rd8880;
	cvt.u32.u64 	%r2011, %rd8881;
	shr.u64 	%rd8882, %rd8881, 32;
	and.b64  	%rd8883, %rd8840, 4294967295;
	add.s64 	%rd8884, %rd8882, %rd8883;
	mad.lo.s64 	%rd8885, %rd173, %rd8875, %rd8884;
	shr.u64 	%rd8886, %rd8885, 32;
	and.b64  	%rd8887, %rd8844, 4294967295;
	add.s64 	%rd8888, %rd8886, %rd8887;
	mad.lo.s64 	%rd8889, %rd174, %rd8875, %rd8888;
	shr.u64 	%rd8890, %rd8889, 32;
	and.b64  	%rd8891, %rd8848, 4294967295;
	add.s64 	%rd8892, %rd8890, %rd8891;
	mad.lo.s64 	%rd8893, %rd175, %rd8875, %rd8892;
	shr.u64 	%rd8894, %rd8893, 32;
	and.b64  	%rd8895, %rd8852, 4294967295;
	add.s64 	%rd8896, %rd8894, %rd8895;
	mad.lo.s64 	%rd8897, %rd176, %rd8875, %rd8896;
	shr.u64 	%rd8898, %rd8897, 32;
	and.b64  	%rd8899, %rd8856, 4294967295;
	add.s64 	%rd8900, %rd8898, %rd8899;
	mad.lo.s64 	%rd8901, %rd177, %rd8875, %rd8900;
	shr.u64 	%rd8902, %rd8901, 32;
	and.b64  	%rd8903, %rd8859, 4294967295;
	add.s64 	%rd8904, %rd8902, %rd8903;
	mad.lo.s64 	%rd8905, %rd178, %rd8875, %rd8904;
	shr.u64 	%rd8906, %rd8905, 32;
	and.b64  	%rd8907, %rd8862, 4294967295;
	add.s64 	%rd8908, %rd8906, %rd8907;
	shr.u64 	%rd8909, %rd8908, 32;
	and.b64  	%rd8910, %rd8865, 4294967295;
	add.s64 	%rd8911, %rd8909, %rd8910;
	shr.u64 	%rd8912, %rd8911, 32;
	and.b64  	%rd8913, %rd8868, 4294967295;
	add.s64 	%rd8914, %rd8912, %rd8913;
	shr.u64 	%rd8915, %rd8914, 32;
	and.b64  	%rd8916, %rd8871, 4294967295;
	add.s64 	%rd8917, %rd8915, %rd8916;
	shr.u64 	%rd8918, %rd8917, 32;
	and.b64  	%rd8919, %rd8874, 4294967295;
	add.s64 	%rd8920, %rd8918, %rd8919;
	{ .reg .b32 tmp; mov.b64 {tmp, %r2012}, %rd8920; }
	add.s32 	%r2013, %r2009, %r2012;
	mul.lo.s32 	%r2014, %r9, %r2011;
	cvt.u64.u32 	%rd8921, %r2014;
	and.b64  	%rd8922, %rd8881, 4294967295;
	mad.lo.s64 	%rd8923, %rd171, %rd8921, %rd8922;
	shr.u64 	%rd8924, %rd8923, 32;
	and.b64  	%rd8925, %rd8885, 4294967295;
	add.s64 	%rd8926, %rd8924, %rd8925;
	mad.lo.s64 	%rd8927, %rd172, %rd8921, %rd8926;
	cvt.u32.u64 	%r2015, %rd8927;
	shr.u64 	%rd8928, %rd8927, 32;
	and.b64  	%rd8929, %rd8889, 4294967295;
	add.s64 	%rd8930, %rd8928, %rd8929;
	mad.lo.s64 	%rd8931, %rd173, %rd8921, %rd8930;
	shr.u64 	%rd8932, %rd8931, 32;
	and.b64  	%rd8933, %rd8893, 4294967295;
	add.s64 	%rd8934, %rd8932, %rd8933;
	mad.lo.s64 	%rd8935, %rd174, %rd8921, %rd8934;
	shr.u64 	%rd8936, %rd8935, 32;
	and.b64  	%rd8937, %rd8897, 4294967295;
	add.s64 	%rd8938, %rd8936, %rd8937;
	mad.lo.s64 	%rd8939, %rd175, %rd8921, %rd8938;
	shr.u64 	%rd8940, %rd8939, 32;
	and.b64  	%rd8941, %rd8901, 4294967295;
	add.s64 	%rd8942, %rd8940, %rd8941;
	mad.lo.s64 	%rd8943, %rd176, %rd8921, %rd8942;
	shr.u64 	%rd8944, %rd8943, 32;
	and.b64  	%rd8945, %rd8905, 4294967295;
	add.s64 	%rd8946, %rd8944, %rd8945;
	mad.lo.s64 	%rd8947, %rd177, %rd8921, %rd8946;
	shr.u64 	%rd8948, %rd8947, 32;
	and.b64  	%rd8949, %rd8908, 4294967295;
	add.s64 	%rd8950, %rd8948, %rd8949;
	mad.lo.s64 	%rd8951, %rd178, %rd8921, %rd8950;
	shr.u64 	%rd8952, %rd8951, 32;
	and.b64  	%rd8953, %rd8911, 4294967295;
	add.s64 	%rd8954, %rd8952, %rd8953;
	shr.u64 	%rd8955, %rd8954, 32;
	and.b64  	%rd8956, %rd8914, 4294967295;
	add.s64 	%rd8957, %rd8955, %rd8956;
	shr.u64 	%rd8958, %rd8957, 32;
	and.b64  	%rd8959, %rd8917, 4294967295;
	add.s64 	%rd8960, %rd8958, %rd8959;
	shr.u64 	%rd8961, %rd8960, 32;
	and.b64  	%rd8962, %rd8920, 4294967295;
	add.s64 	%rd8963, %rd8961, %rd8962;
	{ .reg .b32 tmp; mov.b64 {tmp, %r2016}, %rd8963; }
	add.s32 	%r2017, %r2013, %r2016;
	mul.lo.s32 	%r2018, %r9, %r2015;
	cvt.u64.u32 	%rd8964, %r2018;
	and.b64  	%rd8965, %rd8927, 4294967295;
	mad.lo.s64 	%rd8966, %rd171, %rd8964, %rd8965;
	shr.u64 	%rd8967, %rd8966, 32;
	and.b64  	%rd8968, %rd8931, 4294967295;
	add.s64 	%rd8969, %rd8967, %rd8968;
	mad.lo.s64 	%rd8970, %rd172, %rd8964, %rd8969;
	cvt.u32.u64 	%r2019, %rd8970;
	shr.u64 	%rd8971, %rd8970, 32;
	and.b64  	%rd8972, %rd8935, 4294967295;
	add.s64 	%rd8973, %rd8971, %rd8972;
	mad.lo.s64 	%rd8974, %rd173, %rd8964, %rd8973;
	shr.u64 	%rd8975, %rd8974, 32;
	and.b64  	%rd8976, %rd8939, 4294967295;
	add.s64 	%rd8977, %rd8975, %rd8976;
	mad.lo.s64 	%rd8978, %rd174, %rd8964, %rd8977;
	shr.u64 	%rd8979, %rd8978, 32;
	and.b64  	%rd8980, %rd8943, 4294967295;
	add.s64 	%rd8981, %rd8979, %rd8980;
	mad.lo.s64 	%rd8982, %rd175, %rd8964, %rd8981;
	shr.u64 	%rd8983, %rd8982, 32;
	and.b64  	%rd8984, %rd8947, 4294967295;
	add.s64 	%rd8985, %rd8983, %rd8984;
	mad.lo.s64 	%rd8986, %rd176, %rd8964, %rd8985;
	shr.u64 	%rd8987, %rd8986, 32;
	and.b64  	%rd8988, %rd8951, 4294967295;
	add.s64 	%rd8989, %rd8987, %rd8988;
	mad.lo.s64 	%rd8990, %rd177, %rd8964, %rd8989;
	shr.u64 	%rd8991, %rd8990, 32;
	and.b64  	%rd8992, %rd8954, 4294967295;
	add.s64 	%rd8993, %rd8991, %rd8992;
	mad.lo.s64 	%rd8994, %rd178, %rd8964, %rd8993;
	shr.u64 	%rd8995, %rd8994, 32;
	and.b64  	%rd8996, %rd8957, 4294967295;
	add.s64 	%rd8997, %rd8995, %rd8996;
	shr.u64 	%rd8998, %rd8997, 32;
	and.b64  	%rd8999, %rd8960, 4294967295;
	add.s64 	%rd9000, %rd8998, %rd8999;
	shr.u64 	%rd9001, %rd9000, 32;
	and.b64  	%rd9002, %rd8963, 4294967295;
	add.s64 	%rd9003, %rd9001, %rd9002;
	{ .reg .b32 tmp; mov.b64 {tmp, %r2020}, %rd9003; }
	add.s32 	%r2021, %r2017, %r2020;
	mul.lo.s32 	%r2022, %r9, %r2019;
	cvt.u64.u32 	%rd9004, %r2022;
	and.b64  	%rd9005, %rd8970, 4294967295;
	mad.lo.s64 	%rd9006, %rd171, %rd9004, %rd9005;
	shr.u64 	%rd9007, %rd9006, 32;
	and.b64  	%rd9008, %rd8974, 4294967295;
	add.s64 	%rd9009, %rd9007, %rd9008;
	mad.lo.s64 	%rd9010, %rd172, %rd9004, %rd9009;
	cvt.u32.u64 	%r2023, %rd9010;
	shr.u64 	%rd9011, %rd9010, 32;
	and.b64  	%rd9012, %rd8978, 4294967295;
	add.s64 	%rd9013, %rd9011, %rd9012;
	mad.lo.s64 	%rd9014, %rd173, %rd9004, %rd9013;
	shr.u64 	%rd9015, %rd9014, 32;
	and.b64  	%rd9016, %rd8982, 4294967295;
	add.s64 	%rd9017, %rd9015, %rd9016;
	mad.lo.s64 	%rd9018, %rd174, %rd9004, %rd9017;
	shr.u64 	%rd9019, %rd9018, 32;
	and.b64  	%rd9020, %rd8986, 4294967295;
	add.s64 	%rd9021, %rd9019, %rd9020;
	mad.lo.s64 	%rd9022, %rd175, %rd9004, %rd9021;
	shr.u64 	%rd9023, %rd9022, 32;
	and.b64  	%rd9024, %rd8990, 4294967295;
	add.s64 	%rd9025, %rd9023, %rd9024;
	mad.lo.s64 	%rd9026, %rd176, %rd9004, %rd9025;
	shr.u64 	%rd9027, %rd9026, 32;
	and.b64  	%rd9028, %rd8994, 4294967295;
	add.s64 	%rd9029, %rd9027, %rd9028;
	mad.lo.s64 	%rd9030, %rd177, %rd9004, %rd9029;
	shr.u64 	%rd9031, %rd9030, 32;
	and.b64  	%rd9032, %rd8997, 4294967295;
	add.s64 	%rd9033, %rd9031, %rd9032;
	mad.lo.s64 	%rd9034, %rd178, %rd9004, %rd9033;
	shr.u64 	%rd9035, %rd9034, 32;
	and.b64  	%rd9036, %rd9000, 4294967295;
	add.s64 	%rd9037, %rd9035, %rd9036;
	shr.u64 	%rd9038, %rd9037, 32;
	and.b64  	%rd9039, %rd9003, 4294967295;
	add.s64 	%rd9040, %rd9038, %rd9039;
	{ .reg .b32 tmp; mov.b64 {tmp, %r2024}, %rd9040; }
	add.s32 	%r2025, %r2021, %r2024;
	mul.lo.s32 	%r2026, %r9, %r2023;
	cvt.u64.u32 	%rd9041, %r2026;
	and.b64  	%rd9042, %rd9010, 4294967295;
	mad.lo.s64 	%rd9043, %rd171, %rd9041, %rd9042;
	shr.u64 	%rd9044, %rd9043, 32;
	and.b64  	%rd9045, %rd9014, 4294967295;
	add.s64 	%rd9046, %rd9044, %rd9045;
	mad.lo.s64 	%rd9047, %rd172, %rd9041, %rd9046;
	cvt.u32.u64 	%r2027, %rd9047;
	shr.u64 	%rd9048, %rd9047, 32;
	and.b64  	%rd9049, %rd9018, 4294967295;
	add.s64 	%rd9050, %rd9048, %rd9049;
	mad.lo.s64 	%rd9051, %rd173, %rd9041, %rd9050;
	shr.u64 	%rd9052, %rd9051, 32;
	and.b64  	%rd9053, %rd9022, 4294967295;
	add.s64 	%rd9054, %rd9052, %rd9053;
	mad.lo.s64 	%rd9055, %rd174, %rd9041, %rd9054;
	shr.u64 	%rd9056, %rd9055, 32;
	and.b64  	%rd9057, %rd9026, 4294967295;
	add.s64 	%rd9058, %rd9056, %rd9057;
	mad.lo.s64 	%rd9059, %rd175, %rd9041, %rd9058;
	shr.u64 	%rd9060, %rd9059, 32;
	and.b64  	%rd9061, %rd9030, 4294967295;
	add.s64 	%rd9062, %rd9060, %rd9061;
	mad.lo.s64 	%rd9063, %rd176, %rd9041, %rd9062;
	shr.u64 	%rd9064, %rd9063, 32;
	and.b64  	%rd9065, %rd9034, 4294967295;
	add.s64 	%rd9066, %rd9064, %rd9065;
	mad.lo.s64 	%rd9067, %rd177, %rd9041, %rd9066;
	shr.u64 	%rd9068, %rd9067, 32;
	and.b64  	%rd9069, %rd9037, 4294967295;
	add.s64 	%rd9070, %rd9068, %rd9069;
	mad.lo.s64 	%rd9071, %rd178, %rd9041, %rd9070;
	shr.u64 	%rd9072, %rd9071, 32;
	and.b64  	%rd9073, %rd9040, 4294967295;
	add.s64 	%rd9074, %rd9072, %rd9073;
	{ .reg .b32 tmp; mov.b64 {tmp, %r2028}, %rd9074; }
	add.s32 	%r2029, %r2025, %r2028;
	mul.lo.s32 	%r2030, %r9, %r2027;
	cvt.u64.u32 	%rd9075, %r2030;
	and.b64  	%rd9076, %rd9047, 4294967295;
	mad.lo.s64 	%rd9077, %rd171, %rd9075, %rd9076;
	shr.u64 	%rd9078, %rd9077, 32;
	and.b64  	%rd9079, %rd9051, 4294967295;
	add.s64 	%rd9080, %rd9078, %rd9079;
	mad.lo.s64 	%rd216, %rd172, %rd9075, %rd9080;
	cvt.u32.u64 	%r4325, %rd216;
	shr.u64 	%rd9081, %rd216, 32;
	and.b64  	%rd9082, %rd9055, 4294967295;
	add.s64 	%rd9083, %rd9081, %rd9082;
	mad.lo.s64 	%rd29974, %rd173, %rd9075, %rd9083;
	cvt.u32.u64 	%r364, %rd29974;
	shr.u64 	%rd9084, %rd29974, 32;
	and.b64  	%rd9085, %rd9059, 4294967295;
	add.s64 	%rd9086, %rd9084, %rd9085;
	mad.lo.s64 	%rd29975, %rd174, %rd9075, %rd9086;
	cvt.u32.u64 	%r365, %rd29975;
	shr.u64 	%rd9087, %rd29975, 32;
	and.b64  	%rd9088, %rd9063, 4294967295;
	add.s64 	%rd9089, %rd9087, %rd9088;
	mad.lo.s64 	%rd29976, %rd175, %rd9075, %rd9089;
	cvt.u32.u64 	%r366, %rd29976;
	shr.u64 	%rd9090, %rd29976, 32;
	and.b64  	%rd9091, %rd9067, 4294967295;
	add.s64 	%rd9092, %rd9090, %rd9091;
	mad.lo.s64 	%rd29977, %rd176, %rd9075, %rd9092;
	cvt.u32.u64 	%r367, %rd29977;
	shr.u64 	%rd9093, %rd29977, 32;
	and.b64  	%rd9094, %rd9071, 4294967295;
	add.s64 	%rd9095, %rd9093, %rd9094;
	mad.lo.s64 	%rd29978, %rd177, %rd9075, %rd9095;
	cvt.u32.u64 	%r368, %rd29978;
	shr.u64 	%rd9096, %rd29978, 32;
	and.b64  	%rd9097, %rd9074, 4294967295;
	add.s64 	%rd9098, %rd9096, %rd9097;
	mad.lo.s64 	%rd29979, %rd178, %rd9075, %rd9098;
	cvt.u32.u64 	%r369, %rd29979;
	{ .reg .b32 tmp; mov.b64 {tmp, %r2031}, %rd29979; }
	add.s32 	%r4326, %r2029, %r2031;
	setp.gt.u32 	%p234, %r4326, %r17;
	@%p234 bra 	$L__BB0_202;
	setp.lt.u32 	%p235, %r4326, %r17;
	@%p235 bra 	$L__BB0_203;
	setp.lt.u32 	%p236, %r16, %r369;
	@%p236 bra 	$L__BB0_202;
	setp.gt.u32 	%p237, %r16, %r369;
	@%p237 bra 	$L__BB0_203;
	setp.lt.u32 	%p238, %r15, %r368;
	@%p238 bra 	$L__BB0_202;
	setp.gt.u32 	%p239, %r15, %r368;
	@%p239 bra 	$L__BB0_203;
	setp.lt.u32 	%p240, %r14, %r367;
	@%p240 bra 	$L__BB0_202;
	setp.gt.u32 	%p241, %r14, %r367;
	@%p241 bra 	$L__BB0_203;
	setp.lt.u32 	%p242, %r13, %r366;
	@%p242 bra 	$L__BB0_202;
	setp.gt.u32 	%p243, %r13, %r366;
	@%p243 bra 	$L__BB0_203;
	setp.lt.u32 	%p244, %r12, %r365;
	@%p244 bra 	$L__BB0_202;
	setp.gt.u32 	%p245, %r12, %r365;
	@%p245 bra 	$L__BB0_203;
	setp.lt.u32 	%p246, %r11, %r364;
	@%p246 bra 	$L__BB0_202;
	setp.gt.u32 	%p247, %r11, %r364;
	setp.gt.u32 	%p248, %r10, %r4325;
	or.pred  	%p249, %p247, %p248;
	@%p249 bra 	$L__BB0_203;
$L__BB0_202:
	and.b64  	%rd9099, %rd216, 4294967295;
	sub.s64 	%rd9100, %rd9099, %rd4;
	shr.u64 	%rd9101, %rd9100, 63;
	cvt.u32.u64 	%r4325, %rd9100;
	and.b64  	%rd9102, %rd29974, 4294967295;
	add.s64 	%rd9103, %rd9101, %rd5;
	sub.s64 	%rd29974, %rd9102, %rd9103;
	shr.u64 	%rd9104, %rd29974, 63;
	and.b64  	%rd9105, %rd29975, 4294967295;
	add.s64 	%rd9106, %rd9104, %rd173;
	sub.s64 	%rd29975, %rd9105, %rd9106;
	shr.u64 	%rd9107, %rd29975, 63;
	and.b64  	%rd9108, %rd29976, 4294967295;
	add.s64 	%rd9109, %rd9107, %rd174;
	sub.s64 	%rd29976, %rd9108, %rd9109;
	shr.u64 	%rd9110, %rd29976, 63;
	and.b64  	%rd9111, %rd29977, 4294967295;
	add.s64 	%rd9112, %rd9110, %rd175;
	sub.s64 	%rd29977, %rd9111, %rd9112;
	shr.u64 	%rd9113, %rd29977, 63;
	and.b64  	%rd9114, %rd29978, 4294967295;
	add.s64 	%rd9115, %rd9113, %rd176;
	sub.s64 	%rd29978, %rd9114, %rd9115;
	shr.u64 	%rd9116, %rd29978, 63;
	and.b64  	%rd9117, %rd29979, 4294967295;
	add.s64 	%rd9118, %rd9116, %rd177;
	sub.s64 	%rd29979, %rd9117, %rd9118;
	shr.u64 	%rd9119, %rd29979, 63;
	cvt.u32.u64 	%r2032, %rd9119;
	add.s32 	%r2033, %r17, %r2032;
	sub.s32 	%r4326, %r4326, %r2033;
$L__BB0_203:
	shl.b32 	%r4327, %r4325, 1;
	shr.u32 	%r2034, %r4325, 31;
	cvt.u64.u32 	%rd9120, %r2034;
	shl.b64 	%rd9121, %rd29974, 1;
	and.b64  	%rd9122, %rd9121, 8589934590;
	or.b64  	%rd29980, %rd9122, %rd9120;
	cvt.u32.u64 	%r376, %rd29980;
	shr.u64 	%rd9123, %rd9122, 32;
	shl.b64 	%rd9124, %rd29975, 1;
	and.b64  	%rd9125, %rd9124, 8589934590;
	or.b64  	%rd29981, %rd9123, %rd9125;
	cvt.u32.u64 	%r377, %rd29981;
	shr.u64 	%rd9126, %rd9125, 32;
	shl.b64 	%rd9127, %rd29976, 1;
	and.b64  	%rd9128, %rd9127, 8589934590;
	or.b64  	%rd29982, %rd9126, %rd9128;
	cvt.u32.u64 	%r378, %rd29982;
	shr.u64 	%rd9129, %rd9128, 32;
	shl.b64 	%rd9130, %rd29977, 1;
	and.b64  	%rd9131, %rd9130, 8589934590;
	or.b64  	%rd29983, %rd9129, %rd9131;
	cvt.u32.u64 	%r379, %rd29983;
	shr.u64 	%rd9132, %rd9131, 32;
	shl.b64 	%rd9133, %rd29978, 1;
	and.b64  	%rd9134, %rd9133, 8589934590;
	or.b64  	%rd29984, %rd9132, %rd9134;
	cvt.u32.u64 	%r380, %rd29984;
	shr.u64 	%rd9135, %rd9134, 32;
	shl.b64 	%rd9136, %rd29979, 1;
	and.b64  	%rd9137, %rd9136, 8589934590;
	or.b64  	%rd29985, %rd9135, %rd9137;
	cvt.u32.u64 	%r381, %rd29985;
	shr.u64 	%rd9138, %rd9137, 32;
	mul.wide.u32 	%rd9139, %r4326, 2;
	add.s64 	%rd29986, %rd9138, %rd9139;
	cvt.u32.u64 	%r382, %rd29986;
	setp.gt.u64 	%p250, %rd29986, 4294967295;
	setp.lt.u32 	%p251, %r17, %r382;
	or.pred  	%p252, %p250, %p251;
	@%p252 bra 	$L__BB0_217;
	setp.gt.u32 	%p253, %r17, %r382;
	@%p253 bra 	$L__BB0_218;
	setp.lt.u32 	%p254, %r16, %r381;
	@%p254 bra 	$L__BB0_217;
	setp.gt.u32 	%p255, %r16, %r381;
	@%p255 bra 	$L__BB0_218;
	setp.lt.u32 	%p256, %r15, %r380;
	@%p256 bra 	$L__BB0_217;
	setp.gt.u32 	%p257, %r15, %r380;
	@%p257 bra 	$L__BB0_218;
	setp.lt.u32 	%p258, %r14, %r379;
	@%p258 bra 	$L__BB0_217;
	setp.gt.u32 	%p259, %r14, %r379;
	@%p259 bra 	$L__BB0_218;
	setp.lt.u32 	%p260, %r13, %r378;
	@%p260 bra 	$L__BB0_217;
	setp.gt.u32 	%p261, %r13, %r378;
	@%p261 bra 	$L__BB0_218;
	setp.lt.u32 	%p262, %r12, %r377;
	@%p262 bra 	$L__BB0_217;
	setp.gt.u32 	%p263, %r12, %r377;
	@%p263 bra 	$L__BB0_218;
	setp.lt.u32 	%p264, %r11, %r376;
	@%p264 bra 	$L__BB0_217;
	setp.gt.u32 	%p265, %r11, %r376;
	setp.lt.u32 	%p266, %r4327, %r10;
	or.pred  	%p267, %p265, %p266;
	@%p267 bra 	$L__BB0_218;
$L__BB0_217:
	cvt.u64.u32 	%rd9141, %r4327;
	sub.s64 	%rd9142, %rd9141, %rd4;
	shr.u64 	%rd9143, %rd9142, 63;
	cvt.u32.u64 	%r4327, %rd9142;
	and.b64  	%rd9144, %rd29980, 4294967295;
	add.s64 	%rd9145, %rd9143, %rd5;
	sub.s64 	%rd29980, %rd9144, %rd9145;
	shr.u64 	%rd9146, %rd29980, 63;
	and.b64  	%rd9147, %rd29981, 4294967295;
	add.s64 	%rd9148, %rd9146, %rd6;
	sub.s64 	%rd29981, %rd9147, %rd9148;
	shr.u64 	%rd9149, %rd29981, 63;
	and.b64  	%rd9150, %rd29982, 4294967295;
	add.s64 	%rd9151, %rd9149, %rd7;
	sub.s64 	%rd29982, %rd9150, %rd9151;
	shr.u64 	%rd9152, %rd29982, 63;
	and.b64  	%rd9153, %rd29983, 4294967295;
	add.s64 	%rd9154, %rd9152, %rd8;
	sub.s64 	%rd29983, %rd9153, %rd9154;
	shr.u64 	%rd9155, %rd29983, 63;
	and.b64  	%rd9156, %rd29984, 4294967295;
	add.s64 	%rd9157, %rd9155, %rd9;
	sub.s64 	%rd29984, %rd9156, %rd9157;
	shr.u64 	%rd9158, %rd29984, 63;
	and.b64  	%rd9159, %rd29985, 4294967295;
	add.s64 	%rd9160, %rd9158, %rd10;
	sub.s64 	%rd29985, %rd9159, %rd9160;
	shr.u64 	%rd9161, %rd29985, 63;
	and.b64  	%rd9162, %rd29986, 4294967295;
	add.s64 	%rd9163, %rd9161, %rd178;
	sub.s64 	%rd29986, %rd9162, %rd9163;
$L__BB0_218:
	shl.b32 	%r4328, %r4327, 1;
	shr.u32 	%r2035, %r4327, 31;
	cvt.u64.u32 	%rd9164, %r2035;
	shl.b64 	%rd9165, %rd29980, 1;
	and.b64  	%rd9166, %rd9165, 8589934590;
	or.b64  	%rd29987, %rd9166, %rd9164;
	cvt.u32.u64 	%r386, %rd29987;
	shr.u64 	%rd9167, %rd9166, 32;
	shl.b64 	%rd9168, %rd29981, 1;
	and.b64  	%rd9169, %rd9168, 8589934590;
	or.b64  	%rd29988, %rd9167, %rd9169;
	cvt.u32.u64 	%r387, %rd29988;
	shr.u64 	%rd9170, %rd9169, 32;
	shl.b64 	%rd9171, %rd29982, 1;
	and.b64  	%rd9172, %rd9171, 8589934590;
	or.b64  	%rd29989, %rd9170, %rd9172;
	cvt.u32.u64 	%r388, %rd29989;
	shr.u64 	%rd9173, %rd9172, 32;
	shl.b64 	%rd9174, %rd29983, 1;
	and.b64  	%rd9175, %rd9174, 8589934590;
	or.b64  	%rd29990, %rd9173, %rd9175;
	cvt.u32.u64 	%r389, %rd29990;
	shr.u64 	%rd9176, %rd9175, 32;
	shl.b64 	%rd9177, %rd29984, 1;
	and.b64  	%rd9178, %rd9177, 8589934590;
	or.b64  	%rd29991, %rd9176, %rd9178;
	cvt.u32.u64 	%r390, %rd29991;
	shr.u64 	%rd9179, %rd9178, 32;
	shl.b64 	%rd9180, %rd29985, 1;
	and.b64  	%rd9181, %rd9180, 8589934590;
	or.b64  	%rd29992, %rd9179, %rd9181;
	cvt.u32.u64 	%r391, %rd29992;
	shr.u64 	%rd9182, %rd9181, 32;
	shl.b64 	%rd9184, %rd29986, 1;
	and.b64  	%rd9185, %rd9184, 8589934590;
	or.b64  	%rd29993, %rd9182, %rd9185;
	cvt.u32.u64 	%r392, %rd29993;
	setp.gt.u64 	%p268, %rd29993, 4294967295;
	setp.lt.u32 	%p269, %r17, %r392;
	or.pred  	%p270, %p268, %p269;
	@%p270 bra 	$L__BB0_232;
	setp.gt.u32 	%p271, %r17, %r392;
	@%p271 bra 	$L__BB0_233;
	setp.lt.u32 	%p272, %r16, %r391;
	@%p272 bra 	$L__BB0_232;
	setp.gt.u32 	%p273, %r16, %r391;
	@%p273 bra 	$L__BB0_233;
	setp.lt.u32 	%p274, %r15, %r390;
	@%p274 bra 	$L__BB0_232;
	setp.gt.u32 	%p275, %r15, %r390;
	@%p275 bra 	$L__BB0_233;
	setp.lt.u32 	%p276, %r14, %r389;
	@%p276 bra 	$L__BB0_232;
	setp.gt.u32 	%p277, %r14, %r389;
	@%p277 bra 	$L__BB0_233;
	setp.lt.u32 	%p278, %r13, %r388;
	@%p278 bra 	$L__BB0_232;
	setp.gt.u32 	%p279, %r13, %r388;
	@%p279 bra 	$L__BB0_233;
	setp.lt.u32 	%p280, %r12, %r387;
	@%p280 bra 	$L__BB0_232;
	setp.gt.u32 	%p281, %r12, %r387;
	@%p281 bra 	$L__BB0_233;
	setp.lt.u32 	%p282, %r11, %r386;
	@%p282 bra 	$L__BB0_232;
	setp.gt.u32 	%p283, %r11, %r386;
	setp.lt.u32 	%p284, %r4328, %r10;
	or.pred  	%p285, %p283, %p284;
	@%p285 bra 	$L__BB0_233;
$L__BB0_232:
	cvt.u64.u32 	%rd9186, %r4328;
	sub.s64 	%rd9187, %rd9186, %rd4;
	shr.u64 	%rd9188, %rd9187, 63;
	cvt.u32.u64 	%r4328, %rd9187;
	and.b64  	%rd9189, %rd29987, 4294967295;
	add.s64 	%rd9190, %rd9188, %rd5;
	sub.s64 	%rd29987, %rd9189, %rd9190;
	shr.u64 	%rd9191, %rd29987, 63;
	and.b64  	%rd9192, %rd29988, 4294967295;
	add.s64 	%rd9193, %rd9191, %rd6;
	sub.s64 	%rd29988, %rd9192, %rd9193;
	shr.u64 	%rd9194, %rd29988, 63;
	and.b64  	%rd9195, %rd29989, 4294967295;
	add.s64 	%rd9196, %rd9194, %rd7;
	sub.s64 	%rd29989, %rd9195, %rd9196;
	shr.u64 	%rd9197, %rd29989, 63;
	and.b64  	%rd9198, %rd29990, 4294967295;
	add.s64 	%rd9199, %rd9197, %rd8;
	sub.s64 	%rd29990, %rd9198, %rd9199;
	shr.u64 	%rd9200, %rd29990, 63;
	and.b64  	%rd9201, %rd29991, 4294967295;
	add.s64 	%rd9202, %rd9200, %rd9;
	sub.s64 	%rd29991, %rd9201, %rd9202;
	shr.u64 	%rd9203, %rd29991, 63;
	and.b64  	%rd9204, %rd29992, 4294967295;
	add.s64 	%rd9205, %rd9203, %rd10;
	sub.s64 	%rd29992, %rd9204, %rd9205;
	shr.u64 	%rd9206, %rd29992, 63;
	and.b64  	%rd9207, %rd29993, 4294967295;
	add.s64 	%rd9208, %rd9206, %rd11;
	sub.s64 	%rd29993, %rd9207, %rd9208;
$L__BB0_233:
	mul.lo.s64 	%rd9209, %rd200, %rd200;
	cvt.u32.u64 	%r2036, %rd9209;
	shr.u64 	%rd9210, %rd9209, 32;
	mul.lo.s64 	%rd9211, %rd202, %rd200;
	add.s64 	%rd9212, %rd9210, %rd9211;
	shr.u64 	%rd9213, %rd9212, 32;
	mul.lo.s64 	%rd9214, %rd203, %rd200;
	add.s64 	%rd9215, %rd9213, %rd9214;
	shr.u64 	%rd9216, %rd9215, 32;
	mul.lo.s64 	%rd9217, %rd204, %rd200;
	add.s64 	%rd9218, %rd9216, %rd9217;
	shr.u64 	%rd9219, %rd9218, 32;
	mul.lo.s64 	%rd9220, %rd205, %rd200;
	add.s64 	%rd9221, %rd9219, %rd9220;
	shr.u64 	%rd9222, %rd9221, 32;
	mul.lo.s64 	%rd9223, %rd206, %rd200;
	add.s64 	%rd9224, %rd9222, %rd9223;
	shr.u64 	%rd9225, %rd9224, 32;
	mul.lo.s64 	%rd9226, %rd207, %rd200;
	add.s64 	%rd9227, %rd9225, %rd9226;
	shr.u64 	%rd9228, %rd9227, 32;
	mul.lo.s64 	%rd9229, %rd200, %rd208;
	add.s64 	%rd9230, %rd9228, %rd9229;
	shr.u64 	%rd9231, %rd9230, 32;
	and.b64  	%rd9232, %rd9212, 4294967295;
	add.s64 	%rd9233, %rd9211, %rd9232;
	shr.u64 	%rd9234, %rd9233, 32;
	and.b64  	%rd9235, %rd9215, 4294967295;
	add.s64 	%rd9236, %rd9234, %rd9235;
	mad.lo.s64 	%rd9237, %rd202, %rd202, %rd9236;
	shr.u64 	%rd9238, %rd9237, 32;
	mul.lo.s64 	%rd9239, %rd203, %rd202;
	and.b64  	%rd9240, %rd9218, 4294967295;
	add.s64 	%rd9241, %rd9238, %rd9240;
	add.s64 	%rd9242, %rd9241, %rd9239;
	shr.u64 	%rd9243, %rd9242, 32;
	mul.lo.s64 	%rd9244, %rd204, %rd202;
	and.b64  	%rd9245, %rd9221, 4294967295;
	add.s64 	%rd9246, %rd9243, %rd9245;
	add.s64 	%rd9247, %rd9246, %rd9244;
	shr.u64 	%rd9248, %rd9247, 32;
	mul.lo.s64 	%rd9249, %rd205, %rd202;
	and.b64  	%rd9250, %rd9224, 4294967295;
	add.s64 	%rd9251, %rd9248, %rd9250;
	add.s64 	%rd9252, %rd9251, %rd9249;
	shr.u64 	%rd9253, %rd9252, 32;
	mul.lo.s64 	%rd9254, %rd206, %rd202;
	and.b64  	%rd9255, %rd9227, 4294967295;
	add.s64 	%rd9256, %rd9253, %rd9255;
	add.s64 	%rd9257, %rd9256, %rd9254;
	shr.u64 	%rd9258, %rd9257, 32;
	mul.lo.s64 	%rd9259, %rd207, %rd202;
	and.b64  	%rd9260, %rd9230, 4294967295;
	add.s64 	%rd9261, %rd9258, %rd9260;
	add.s64 	%rd9262, %rd9261, %rd9259;
	shr.u64 	%rd9263, %rd9262, 32;
	mul.lo.s64 	%rd9264, %rd202, %rd208;
	add.s64 	%rd9265, %rd9263, %rd9231;
	add.s64 	%rd9266, %rd9265, %rd9264;
	shr.u64 	%rd9267, %rd9266, 32;
	and.b64  	%rd9268, %rd9237, 4294967295;
	add.s64 	%rd9269, %rd9214, %rd9268;
	shr.u64 	%rd9270, %rd9269, 32;
	and.b64  	%rd9271, %rd9242, 4294967295;
	add.s64 	%rd9272, %rd9270, %rd9271;
	add.s64 	%rd9273, %rd9272, %rd9239;
	shr.u64 	%rd9274, %rd9273, 32;
	and.b64  	%rd9275, %rd9247, 4294967295;
	add.s64 	%rd9276, %rd9274, %rd9275;
	mad.lo.s64 	%rd9277, %rd203, %rd203, %rd9276;
	shr.u64 	%rd9278, %rd9277, 32;
	mul.lo.s64 	%rd9279, %rd204, %rd203;
	and.b64  	%rd9280, %rd9252, 4294967295;
	add.s64 	%rd9281, %rd9278, %rd9280;
	add.s64 	%rd9282, %rd9281, %rd9279;
	shr.u64 	%rd9283, %rd9282, 32;
	mul.lo.s64 	%rd9284, %rd205, %rd203;
	and.b64  	%rd9285, %rd9257, 4294967295;
	add.s64 	%rd9286, %rd9283, %rd9285;
	add.s64 	%rd9287, %rd9286, %rd9284;
	shr.u64 	%rd9288, %rd9287, 32;
	mul.lo.s64 	%rd9289, %rd206, %rd203;
	and.b64  	%rd9290, %rd9262, 4294967295;
	add.s64 	%rd9291, %rd9288, %rd9290;
	add.s64 	%rd9292, %rd9291, %rd9289;
	shr.u64 	%rd9293, %rd9292, 32;
	mul.lo.s64 	%rd9294, %rd207, %rd203;
	and.b64  	%rd9295, %rd9266, 4294967295;
	add.s64 	%rd9296, %rd9293, %rd9295;
	add.s64 	%rd9297, %rd9296, %rd9294;
	shr.u64 	%rd9298, %rd9297, 32;
	mul.lo.s64 	%rd9299, %rd203, %rd208;
	add.s64 	%rd9300, %rd9298, %rd9267;
	add.s64 	%rd9301, %rd9300, %rd9299;
	shr.u64 	%rd9302, %rd9301, 32;
	and.b64  	%rd9303, %rd9273, 4294967295;
	add.s64 	%rd9304, %rd9217, %rd9303;
	shr.u64 	%rd9305, %rd9304, 32;
	and.b64  	%rd9306, %rd9277, 4294967295;
	add.s64 	%rd9307, %rd9305, %rd9306;
	add.s64 	%rd9308, %rd9307, %rd9244;
	shr.u64 	%rd9309, %rd9308, 32;
	and.b64  	%rd9310, %rd9282, 4294967295;
	add.s64 	%rd9311, %rd9309, %rd9310;
	add.s64 	%rd9312, %rd9311, %rd9279;
	shr.u64 	%rd9313, %rd9312, 32;
	and.b64  	%rd9314, %rd9287, 4294967295;
	add.s64 	%rd9315, %rd9313, %rd9314;
	mad.lo.s64 	%rd9316, %rd204, %rd204, %rd9315;
	shr.u64 	%rd9317, %rd9316, 32;
	mul.lo.s64 	%rd9318, %rd205, %rd204;
	and.b64  	%rd9319, %rd9292, 4294967295;
	add.s64 	%rd9320, %rd9317, %rd9319;
	add.s64 	%rd9321, %rd9320, %rd9318;
	shr.u64 	%rd9322, %rd9321, 32;
	mul.lo.s64 	%rd9323, %rd206, %rd204;
	and.b64  	%rd9324, %rd9297, 4294967295;
	add.s64 	%rd9325, %rd9322, %rd9324;
	add.s64 	%rd9326, %rd9325, %rd9323;
	shr.u64 	%rd9327, %rd9326, 32;
	mul.lo.s64 	%rd9328, %rd207, %rd204;
	and.b64  	%rd9329, %rd9301, 4294967295;
	add.s64 	%rd9330, %rd9327, %rd9329;
	add.s64 	%rd9331, %rd9330, %rd9328;
	shr.u64 	%rd9332, %rd9331, 32;
	mul.lo.s64 	%rd9333, %rd204, %rd208;
	add.s64 	%rd9334, %rd9332, %rd9302;
	add.s64 	%rd9335, %rd9334, %rd9333;
	shr.u64 	%rd9336, %rd9335, 32;
	and.b64  	%rd9337, %rd9308, 4294967295;
	add.s64 	%rd9338, %rd9220, %rd9337;
	shr.u64 	%rd9339, %rd9338, 32;
	and.b64  	%rd9340, %rd9312, 4294967295;
	add.s64 	%rd9341, %rd9339, %rd9340;
	add.s64 	%rd9342, %rd9341, %rd9249;
	shr.u64 	%rd9343, %rd9342, 32;
	and.b64  	%rd9344, %rd9316, 4294967295;
	add.s64 	%rd9345, %rd9343, %rd9344;
	add.s64 	%rd9346, %rd9345, %rd9284;
	shr.u64 	%rd9347, %rd9346, 32;
	and.b64  	%rd9348, %rd9321, 4294967295;
	add.s64 	%rd9349, %rd9347, %rd9348;
	add.s64 	%rd9350, %rd9349, %rd9318;
	shr.u64 	%rd9351, %rd9350, 32;
	and.b64  	%rd9352, %rd9326, 4294967295;
	add.s64 	%rd9353, %rd9351, %rd9352;
	mad.lo.s64 	%rd9354, %rd205, %rd205, %rd9353;
	shr.u64 	%rd9355, %rd9354, 32;
	mul.lo.s64 	%rd9356, %rd206, %rd205;
	and.b64  	%rd9357, %rd9331, 4294967295;
	add.s64 	%rd9358, %rd9355, %rd9357;
	add.s64 	%rd9359, %rd9358, %rd9356;
	shr.u64 	%rd9360, %rd9359, 32;
	mul.lo.s64 	%rd9361, %rd207, %rd205;
	and.b64  	%rd9362, %rd9335, 4294967295;
	add.s64 	%rd9363, %rd9360, %rd9362;
	add.s64 	%rd9364, %rd9363, %rd9361;
	shr.u64 	%rd9365, %rd9364, 32;
	mul.lo.s64 	%rd9366, %rd205, %rd208;
	add.s64 	%rd9367, %rd9365, %rd9336;
	add.s64 	%rd9368, %rd9367, %rd9366;
	shr.u64 	%rd9369, %rd9368, 32;
	and.b64  	%rd9370, %rd9342, 4294967295;
	add.s64 	%rd9371, %rd9223, %rd9370;
	shr.u64 	%rd9372, %rd9371, 32;
	and.b64  	%rd9373, %rd9346, 4294967295;
	add.s64 	%rd9374, %rd9372, %rd9373;
	add.s64 	%rd9375, %rd9374, %rd9254;
	shr.u64 	%rd9376, %rd9375, 32;
	and.b64  	%rd9377, %rd9350, 4294967295;
	add.s64 	%rd9378, %rd9376, %rd9377;
	add.s64 	%rd9379, %rd9378, %rd9289;
	shr.u64 	%rd9380, %rd9379, 32;
	and.b64  	%rd9381, %rd9354, 4294967295;
	add.s64 	%rd9382, %rd9380, %rd9381;
	add.s64 	%rd9383, %rd9382, %rd9323;
	shr.u64 	%rd9384, %rd9383, 32;
	and.b64  	%rd9385, %rd9359, 4294967295;
	add.s64 	%rd9386, %rd9384, %rd9385;
	add.s64 	%rd9387, %rd9386, %rd9356;
	shr.u64 	%rd9388, %rd9387, 32;
	and.b64  	%rd9389, %rd9364, 4294967295;
	add.s64 	%rd9390, %rd9388, %rd9389;
	mad.lo.s64 	%rd9391, %rd206, %rd206, %rd9390;
	shr.u64 	%rd9392, %rd9391, 32;
	mul.lo.s64 	%rd9393, %rd207, %rd206;
	and.b64  	%rd9394, %rd9368, 4294967295;
	add.s64 	%rd9395, %rd9392, %rd9394;
	add.s64 	%rd9396, %rd9395, %rd9393;
	shr.u64 	%rd9397, %rd9396, 32;
	mul.lo.s64 	%rd9398, %rd206, %rd208;
	add.s64 	%rd9399, %rd9397, %rd9369;
	add.s64 	%rd9400, %rd9399, %rd9398;
	shr.u64 	%rd9401, %rd9400, 32;
	and.b64  	%rd9402, %rd9375, 4294967295;
	add.s64 	%rd9403, %rd9226, %rd9402;
	shr.u64 	%rd9404, %rd9403, 32;
	and.b64  	%rd9405, %rd9379, 4294967295;
	add.s64 	%rd9406, %rd9404, %rd9405;
	add.s64 	%rd9407, %rd9406, %rd9259;
	shr.u64 	%rd9408, %rd9407, 32;
	and.b64  	%rd9409, %rd9383, 4294967295;
	add.s64 	%rd9410, %rd9408, %rd9409;
	add.s64 	%rd9411, %rd9410, %rd9294;
	shr.u64 	%rd9412, %rd9411, 32;
	and.b64  	%rd9413, %rd9387, 4294967295;
	add.s64 	%rd9414, %rd9412, %rd9413;
	add.s64 	%rd9415, %rd9414, %rd9328;
	shr.u64 	%rd9416, %rd9415, 32;
	and.b64  	%rd9417, %rd9391, 4294967295;
	add.s64 	%rd9418, %rd9416, %rd9417;
	add.s64 	%rd9419, %rd9418, %rd9361;
	shr.u64 	%rd9420, %rd9419, 32;
	and.b64  	%rd9421, %rd9396, 4294967295;
	add.s64 	%rd9422, %rd9420, %rd9421;
	add.s64 	%rd9423, %rd9422, %rd9393;
	shr.u64 	%rd9424, %rd9423, 32;
	and.b64  	%rd9425, %rd9400, 4294967295;
	add.s64 	%rd9426, %rd9424, %rd9425;
	mad.lo.s64 	%rd9427, %rd207, %rd207, %rd9426;
	shr.u64 	%rd9428, %rd9427, 32;
	mul.lo.s64 	%rd9429, %rd207, %rd208;
	add.s64 	%rd9430, %rd9428, %rd9401;
	add.s64 	%rd9431, %rd9430, %rd9429;
	shr.u64 	%rd9432, %rd9431, 32;
	and.b64  	%rd9433, %rd9407, 4294967295;
	add.s64 	%rd9434, %rd9229, %rd9433;
	shr.u64 	%rd9435, %rd9434, 32;
	and.b64  	%rd9436, %rd9411, 4294967295;
	add.s64 	%rd9437, %rd9435, %rd9436;
	add.s64 	%rd9438, %rd9437, %rd9264;
	shr.u64 	%rd9439, %rd9438, 32;
	and.b64  	%rd9440, %rd9415, 4294967295;
	add.s64 	%rd9441, %rd9439, %rd9440;
	add.s64 	%rd9442, %rd9441, %rd9299;
	shr.u64 	%rd9443, %rd9442, 32;
	and.b64  	%rd9444, %rd9419, 4294967295;
	add.s64 	%rd9445, %rd9443, %rd9444;
	add.s64 	%rd9446, %rd9445, %rd9333;
	shr.u64 	%rd9447, %rd9446, 32;
	and.b64  	%rd9448, %rd9423, 4294967295;
	add.s64 	%rd9449, %rd9447, %rd9448;
	add.s64 	%rd9450, %rd9449, %rd9366;
	shr.u64 	%rd9451, %rd9450, 32;
	and.b64  	%rd9452, %rd9427, 4294967295;
	add.s64 	%rd9453, %rd9451, %rd9452;
	add.s64 	%rd9454, %rd9453, %rd9398;
	shr.u64 	%rd9455, %rd9454, 32;
	and.b64  	%rd9456, %rd9431, 4294967295;
	add.s64 	%rd9457, %rd9455, %rd9456;
	add.s64 	%rd9458, %rd9457, %rd9429;
	shr.u64 	%rd9459, %rd9458, 32;
	add.s64 	%rd9460, %rd9459, %rd9432;
	mad.lo.s64 	%rd9461, %rd208, %rd208, %rd9460;
	{ .reg .b32 tmp; mov.b64 {tmp, %r2037}, %rd9461; }
	mul.lo.s32 	%r2038, %r9, %r2036;
	cvt.u64.u32 	%rd9462, %r2038;
	and.b64  	%rd9463, %rd9209, 4294967295;
	mad.lo.s64 	%rd9464, %rd4, %rd9462, %rd9463;
	shr.u64 	%rd9465, %rd9464, 32;
	and.b64  	%rd9466, %rd9233, 4294967295;
	add.s64 	%rd9467, %rd9465, %rd9466;
	mad.lo.s64 	%rd9468, %rd5, %rd9462, %rd9467;
	cvt.u32.u64 	%r2039, %rd9468;
	shr.u64 	%rd9469, %rd9468, 32;
	and.b64  	%rd9470, %rd9269, 4294967295;
	add.s64 	%rd9471, %rd9469, %rd9470;
	mad.lo.s64 	%rd9472, %rd6, %rd9462, %rd9471;
	shr.u64 	%rd9473, %rd9472, 32;
	and.b64  	%rd9474, %rd9304, 4294967295;
	add.s64 	%rd9475, %rd9473, %rd9474;
	mad.lo.s64 	%rd9476, %rd7, %rd9462, %rd9475;
	shr.u64 	%rd9477, %rd9476, 32;
	and.b64  	%rd9478, %rd9338, 4294967295;
	add.s64 	%rd9479, %rd9477, %rd9478;
	mad.lo.s64 	%rd9480, %rd8, %rd9462, %rd9479;
	shr.u64 	%rd9481, %rd9480, 32;
	and.b64  	%rd9482, %rd9371, 4294967295;
	add.s64 	%rd9483, %rd9481, %rd9482;
	mad.lo.s64 	%rd9484, %rd9, %rd9462, %rd9483;
	shr.u64 	%rd9485, %rd9484, 32;
	and.b64  	%rd9486, %rd9403, 4294967295;
	add.s64 	%rd9487, %rd9485, %rd9486;
	mad.lo.s64 	%rd9488, %rd10, %rd9462, %rd9487;
	shr.u64 	%rd9489, %rd9488, 32;
	and.b64  	%rd9490, %rd9434, 4294967295;
	add.s64 	%rd9491, %rd9489, %rd9490;
	mad.lo.s64 	%rd9492, %rd11, %rd9462, %rd9491;
	shr.u64 	%rd9493, %rd9492, 32;
	and.b64  	%rd9494, %rd9438, 4294967295;
	add.s64 	%rd9495, %rd9493, %rd9494;
	shr.u64 	%rd9496, %rd9495, 32;
	and.b64  	%rd9497, %rd9442, 4294967295;
	add.s64 	%rd9498, %rd9496, %rd9497;
	shr.u64 	%rd9499, %rd9498, 32;
	and.b64  	%rd9500, %rd9446, 4294967295;
	add.s64 	%rd9501, %rd9499, %rd9500;
	shr.u64 	%rd9502, %rd9501, 32;
	and.b64  	%rd9503, %rd9450, 4294967295;
	add.s64 	%rd9504, %rd9502, %rd9503;
	shr.u64 	%rd9505, %rd9504, 32;
	and.b64  	%rd9506, %rd9454, 4294967295;
	add.s64 	%rd9507, %rd9505, %rd9506;
	shr.u64 	%rd9508, %rd9507, 32;
	and.b64  	%rd9509, %rd9458, 4294967295;
	add.s64 	%rd9510, %rd9508, %rd9509;
	shr.u64 	%rd9511, %rd9510, 32;
	and.b64  	%rd9512, %rd9461, 4294967295;
	add.s64 	%rd9513, %rd9511, %rd9512;
	{ .reg .b32 tmp; mov.b64 {tmp, %r2040}, %rd9513; }
	add.s32 	%r2041, %r2037, %r2040;
	mul.lo.s32 	%r2042, %r9, %r2039;
	cvt.u64.u32 	%rd9514, %r2042;
	and.b64  	%rd9515, %rd9468, 4294967295;
	mad.lo.s64 	%rd9516, %rd4, %rd9514, %rd9515;
	shr.u64 	%rd9517, %rd9516, 32;
	and.b64  	%rd9518, %rd9472, 4294967295;
	add.s64 	%rd9519, %rd9517, %rd9518;
	mad.lo.s64 	%rd9520, %rd5, %rd9514, %rd9519;
	cvt.u32.u64 	%r2043, %rd9520;
	shr.u64 	%rd9521, %rd9520, 32;
	and.b64  	%rd9522, %rd9476, 4294967295;
	add.s64 	%rd9523, %rd9521, %rd9522;
	mad.lo.s64 	%rd9524, %rd6, %rd9514, %rd9523;
	shr.u64 	%rd9525, %rd9524, 32;
	and.b64  	%rd9526, %rd9480, 4294967295;
	add.s64 	%rd9527, %rd9525, %rd9526;
	mad.lo.s64 	%rd9528, %rd7, %rd9514, %rd9527;
	shr.u64 	%rd9529, %rd9528, 32;
	and.b64  	%rd9530, %rd9484, 4294967295;
	add.s64 	%rd9531, %rd9529, %rd9530;
	mad.lo.s64 	%rd9532, %rd8, %rd9514, %rd9531;
	shr.u64 	%rd9533, %rd9532, 32;
	and.b64  	%rd9534, %rd9488, 4294967295;
	add.s64 	%rd9535, %rd9533, %rd9534;
	mad.lo.s64 	%rd9536, %rd9, %rd9514, %rd9535;
	shr.u64 	%rd9537, %rd9536, 32;
	and.b64  	%rd9538, %rd9492, 4294967295;
	add.s64 	%rd9539, %rd9537, %rd9538;
	mad.lo.s64 	%rd9540, %rd10, %rd9514, %rd9539;
	shr.u64 	%rd9541, %rd9540, 32;
	and.b64  	%rd9542, %rd9495, 4294967295;
	add.s64 	%rd9543, %rd9541, %rd9542;
	mad.lo.s64 	%rd9544, %rd11, %rd9514, %rd9543;
	shr.u64 	%rd9545, %rd9544, 32;
	and.b64  	%rd9546, %rd9498, 4294967295;
	add.s64 	%rd9547, %rd9545, %rd9546;
	shr.u64 	%rd9548, %rd9547, 32;
	and.b64  	%rd9549, %rd9501, 4294967295;
	add.s64 	%rd9550, %rd9548, %rd9549;
	shr.u64 	%rd9551, %rd9550, 32;
	and.b64  	%rd9552, %rd9504, 4294967295;
	add.s64 	%rd9553, %rd9551, %rd9552;
	shr.u64 	%rd9554, %rd9553, 32;
	and.b64  	%rd9555, %rd9507, 4294967295;
	add.s64 	%rd9556, %rd9554, %rd9555;
	shr.u64 	%rd9557, %rd9556, 32;
	and.b64  	%rd9558, %rd9510, 4294967295;
	add.s64 	%rd9559, %rd9557, %rd9558;
	shr.u64 	%rd9560, %rd9559, 32;
	and.b64  	%rd9561, %rd9513, 4294967295;
	add.s64 	%rd9562, %rd9560, %rd9561;
	{ .reg .b32 tmp; mov.b64 {tmp, %r2044}, %rd9562; }
	add.s32 	%r2045, %r2041, %r2044;
	mul.lo.s32 	%r2046, %r9, %r2043;
	cvt.u64.u32 	%rd9563, %r2046;
	and.b64  	%rd9564, %rd9520, 4294967295;
	mad.lo.s64 	%rd9565, %rd4, %rd9563, %rd9564;
	shr.u64 	%rd9566, %rd9565, 32;
	and.b64  	%rd9567, %rd9524, 4294967295;
	add.s64 	%rd9568, %rd9566, %rd9567;
	mad.lo.s64 	%rd9569, %rd5, %rd9563, %rd9568;
	cvt.u32.u64 	%r2047, %rd9569;
	shr.u64 	%rd9570, %rd9569, 32;
	and.b64  	%rd9571, %rd9528, 4294967295;
	add.s64 	%rd9572, %rd9570, %rd9571;
	mad.lo.s64 	%rd9573, %rd6, %rd9563, %rd9572;
	shr.u64 	%rd9574, %rd9573, 32;
	and.b64  	%rd9575, %rd9532, 4294967295;
	add.s64 	%rd9576, %rd9574, %rd9575;
	mad.lo.s64 	%rd9577, %rd7, %rd9563, %rd9576;
	shr.u64 	%rd9578, %rd9577, 32;
	and.b64  	%rd9579, %rd9536, 4294967295;
	add.s64 	%rd9580, %rd9578, %rd9579;
	mad.lo.s64 	%rd9581, %rd8, %rd9563, %rd9580;
	shr.u64 	%rd9582, %rd9581, 32;
	and.b64  	%rd9583, %rd9540, 4294967295;
	add.s64 	%rd9584, %rd9582, %rd9583;
	mad.lo.s64 	%rd9585, %rd9, %rd9563, %rd9584;
	shr.u64 	%rd9586, %rd9585, 32;
	and.b64  	%rd9587, %rd9544, 4294967295;
	add.s64 	%rd9588, %rd9586, %rd9587;
	mad.lo.s64 	%rd9589, %rd10, %rd9563, %rd9588;
	shr.u64 	%rd9590, %rd9589, 32;
	and.b64  	%rd9591, %rd9547, 4294967295;
	add.s64 	%rd9592, %rd9590, %rd9591;
	mad.lo.s64 	%rd9593, %rd11, %rd9563, %rd9592;
	shr.u64 	%rd9594, %rd9593, 32;
	and.b64  	%rd9595, %rd9550, 4294967295;
	add.s64 	%rd9596, %rd9594, %rd9595;
	shr.u64 	%rd9597, %rd9596, 32;
	and.b64  	%rd9598, %rd9553, 4294967295;
	add.s64 	%rd9599, %rd9597, %rd9598;
	shr.u64 	%rd9600, %rd9599, 32;
	and.b64  	%rd9601, %rd9556, 4294967295;
	add.s64 	%rd9602, %rd9600, %rd9601;
	shr.u64 	%rd9603, %rd9602, 32;
	and.b64  	%rd9604, %rd9559, 4294967295;
	add.s64 	%rd9605, %rd9603, %rd9604;
	shr.u64 	%rd9606, %rd9605, 32;
	and.b64  	%rd9607, %rd9562, 4294967295;
	add.s64 	%rd9608, %rd9606, %rd9607;
	{ .reg .b32 tmp; mov.b64 {tmp, %r2048}, %rd9608; }
	add.s32 	%r2049, %r2045, %r2048;
	mul.lo.s32 	%r2050, %r9, %r2047;
	cvt.u64.u32 	%rd9609, %r2050;
	and.b64  	%rd9610, %rd9569, 4294967295;
	mad.lo.s64 	%rd9611, %rd4, %rd9609, %rd9610;
	shr.u64 	%rd9612, %rd9611, 32;
	and.b64  	%rd9613, %rd9573, 4294967295;
	add.s64 	%rd9614, %rd9612, %rd9613;
	mad.lo.s64 	%rd9615, %rd5, %rd9609, %rd9614;
	cvt.u32.u64 	%r2051, %rd9615;
	shr.u64 	%rd9616, %rd9615, 32;
	and.b64  	%rd9617, %rd9577, 4294967295;
	add.s64 	%rd9618, %rd9616, %rd9617;
	mad.lo.s64 	%rd9619, %rd6, %rd9609, %rd9618;
	shr.u64 	%rd9620, %rd9619, 32;
	and.b64  	%rd9621, %rd9581, 4294967295;
	add.s64 	%rd9622, %rd9620, %rd9621;
	mad.lo.s64 	%rd9623, %rd7, %rd9609, %rd9622;
	shr.u64 	%rd9624, %rd9623, 32;
	and.b64  	%rd9625, %rd9585, 4294967295;
	add.s64 	%rd9626, %rd9624, %rd9625;
	mad.lo.s64 	%rd9627, %rd8, %rd9609, %rd9626;
	shr.u64 	%rd9628, %rd9627, 32;
	and.b64  	%rd9629, %rd9589, 4294967295;
	add.s64 	%rd9630, %rd9628, %rd9629;
	mad.lo.s64 	%rd9631, %rd9, %rd9609, %rd9630;
	shr.u64 	%rd9632, %rd9631, 32;
	and.b64  	%rd9633, %rd9593, 4294967295;
	add.s64 	%rd9634, %rd9632, %rd9633;
	mad.lo.s64 	%rd9635, %rd10, %rd9609, %rd9634;
	shr.u64 	%rd9636, %rd9635, 32;
	and.b64  	%rd9637, %rd9596, 4294967295;
	add.s64 	%rd9638, %rd9636, %rd9637;
	mad.lo.s64 	%rd9639, %rd11, %rd9609, %rd9638;
	shr.u64 	%rd9640, %rd9639, 32;
	and.b64  	%rd9641, %rd9599, 4294967295;
	add.s64 	%rd9642, %rd9640, %rd9641;
	shr.u64 	%rd9643, %rd9642, 32;
	and.b64  	%rd9644, %rd9602, 4294967295;
	add.s64 	%rd9645, %rd9643, %rd9644;
	shr.u64 	%rd9646, %rd9645, 32;
	and.b64  	%rd9647, %rd9605, 4294967295;
	add.s64 	%rd9648, %rd9646, %rd9647;
	shr.u64 	%rd9649, %rd9648, 32;
	and.b64  	%rd9650, %rd9608, 4294967295;
	add.s64 	%rd9651, %rd9649, %rd9650;
	{ .reg .b32 tmp; mov.b64 {tmp, %r2052}, %rd9651; }
	add.s32 	%r2053, %r2049, %r2052;
	mul.lo.s32 	%r2054, %r9, %r2051;
	cvt.u64.u32 	%rd9652, %r2054;
	and.b64  	%rd9653, %rd9615, 4294967295;
	mad.lo.s64 	%rd9654, %rd4, %rd9652, %rd9653;
	shr.u64 	%rd9655, %rd9654, 32;
	and.b64  	%rd9656, %rd9619, 4294967295;
	add.s64 	%rd9657, %rd9655, %rd9656;
	mad.lo.s64 	%rd9658, %rd5, %rd9652, %rd9657;
	cvt.u32.u64 	%r2055, %rd9658;
	shr.u64 	%rd9659, %rd9658, 32;
	and.b64  	%rd9660, %rd9623, 4294967295;
	add.s64 	%rd9661, %rd9659, %rd9660;
	mad.lo.s64 	%rd9662, %rd6, %rd9652, %rd9661;
	shr.u64 	%rd9663, %rd9662, 32;
	and.b64  	%rd9664, %rd9627, 4294967295;
	add.s64 	%rd9665, %rd9663, %rd9664;
	mad.lo.s64 	%rd9666, %rd7, %rd9652, %rd9665;
	shr.u64 	%rd9667, %rd9666, 32;
	and.b64  	%rd9668, %rd9631, 4294967295;
	add.s64 	%rd9669, %rd9667, %rd9668;
	mad.lo.s64 	%rd9670, %rd8, %rd9652, %rd9669;
	shr.u64 	%rd9671, %rd9670, 32;
	and.b64  	%rd9672, %rd9635, 4294967295;
	add.s64 	%rd9673, %rd9671, %rd9672;
	mad.lo.s64 	%rd9674, %rd9, %rd9652, %rd9673;
	shr.u64 	%rd9675, %rd9674, 32;
	and.b64  	%rd9676, %rd9639, 4294967295;
	add.s64 	%rd9677, %rd9675, %rd9676;
	mad.lo.s64 	%rd9678, %rd10, %rd9652, %rd9677;
	shr.u64 	%rd9679, %rd9678, 32;
	and.b64  	%rd9680, %rd9642, 4294967295;
	add.s64 	%rd9681, %rd9679, %rd9680;
	mad.lo.s64 	%rd9682, %rd11, %rd9652, %rd9681;
	shr.u64 	%rd9683, %rd9682, 32;
	and.b64  	%rd9684, %rd9645, 4294967295;
	add.s64 	%rd9685, %rd9683, %rd9684;
	shr.u64 	%rd9686, %rd9685, 32;
	and.b64  	%rd9687, %rd9648, 4294967295;
	add.s64 	%rd9688, %rd9686, %rd9687;
	shr.u64 	%rd9689, %rd9688, 32;
	and.b64  	%rd9690, %rd9651, 4294967295;
	add.s64 	%rd9691, %rd9689, %rd9690;
	{ .reg .b32 tmp; mov.b64 {tmp, %r2056}, %rd9691; }
	add.s32 	%r2057, %r2053, %r2056;
	mul.lo.s32 	%r2058, %r9, %r2055;
	cvt.u64.u32 	%rd9692, %r2058;
	and.b64  	%rd9693, %rd9658, 4294967295;
	mad.lo.s64 	%rd9694, %rd4, %rd9692, %rd9693;
	shr.u64 	%rd9695, %rd9694, 32;
	and.b64  	%rd9696, %rd9662, 4294967295;
	add.s64 	%rd9697, %rd9695, %rd9696;
	mad.lo.s64 	%rd9698, %rd5, %rd9692, %rd9697;
	cvt.u32.u64 	%r2059, %rd9698;
	shr.u64 	%rd9699, %rd9698, 32;
	and.b64  	%rd9700, %rd9666, 4294967295;
	add.s64 	%rd9701, %rd9699, %rd9700;
	mad.lo.s64 	%rd9702, %rd6, %rd9692, %rd9701;
	shr.u64 	%rd9703, %rd9702, 32;
	and.b64  	%rd9704, %rd9670, 4294967295;
	add.s64 	%rd9705, %rd9703, %rd9704;
	mad.lo.s64 	%rd9706, %rd7, %rd9692, %rd9705;
	shr.u64 	%rd9707, %rd9706, 32;
	and.b64  	%rd9708, %rd9674, 4294967295;
	add.s64 	%rd9709, %rd9707, %rd9708;
	mad.lo.s64 	%rd9710, %rd8, %rd9692, %rd9709;
	shr.u64 	%rd9711, %rd9710, 32;
	and.b64  	%rd9712, %rd9678, 4294967295;
	add.s64 	%rd9713, %rd9711, %rd9712;
	mad.lo.s64 	%rd9714, %rd9, %rd9692, %rd9713;
	shr.u64 	%rd9715, %rd9714, 32;
	and.b64  	%rd9716, %rd9682, 4294967295;
	add.s64 	%rd9717, %rd9715, %rd9716;
	mad.lo.s64 	%rd9718, %rd10, %rd9692, %rd9717;
	shr.u64 	%rd9719, %rd9718, 32;
	and.b64  	%rd9720, %rd9685, 4294967295;
	add.s64 	%rd9721, %rd9719, %rd9720;
	mad.lo.s64 	%rd9722, %rd11, %rd9692, %rd9721;
	shr.u64 	%rd9723, %rd9722, 32;
	and.b64  	%rd9724, %rd9688, 4294967295;
	add.s64 	%rd9725, %rd9723, %rd9724;
	shr.u64 	%rd9726, %rd9725, 32;
	and.b64  	%rd9727, %rd9691, 4294967295;
	add.s64 	%rd9728, %rd9726, %rd9727;
	{ .reg .b32 tmp; mov.b64 {tmp, %r2060}, %rd9728; }
	add.s32 	%r2061, %r2057, %r2060;
	mul.lo.s32 	%r2062, %r9, %r2059;
	cvt.u64.u32 	%rd9729, %r2062;
	and.b64  	%rd9730, %rd9698, 4294967295;
	mad.lo.s64 	%rd9731, %rd4, %rd9729, %rd9730;
	shr.u64 	%rd9732, %rd9731, 32;
	and.b64  	%rd9733, %rd9702, 4294967295;
	add.s64 	%rd9734, %rd9732, %rd9733;
	mad.lo.s64 	%rd9735, %rd5, %rd9729, %rd9734;
	cvt.u32.u64 	%r2063, %rd9735;
	shr.u64 	%rd9736, %rd9735, 32;
	and.b64  	%rd9737, %rd9706, 4294967295;
	add.s64 	%rd9738, %rd9736, %rd9737;
	mad.lo.s64 	%rd9739, %rd6, %rd9729, %rd9738;
	shr.u64 	%rd9740, %rd9739, 32;
	and.b64  	%rd9741, %rd9710, 4294967295;
	add.s64 	%rd9742, %rd9740, %rd9741;
	mad.lo.s64 	%rd9743, %rd7, %rd9729, %rd9742;
	shr.u64 	%rd9744, %rd9743, 32;
	and.b64  	%rd9745, %rd9714, 4294967295;
	add.s64 	%rd9746, %rd9744, %rd9745;
	mad.lo.s64 	%rd9747, %rd8, %rd9729, %rd9746;
	shr.u64 	%rd9748, %rd9747, 32;
	and.b64  	%rd9749, %rd9718, 4294967295;
	add.s64 	%rd9750, %rd9748, %rd9749;
	mad.lo.s64 	%rd9751, %rd9, %rd9729, %rd9750;
	shr.u64 	%rd9752, %rd9751, 32;
	and.b64  	%rd9753, %rd9722, 4294967295;
	add.s64 	%rd9754, %rd9752, %rd9753;
	mad.lo.s64 	%rd9755, %rd10, %rd9729, %rd9754;
	shr.u64 	%rd9756, %rd9755, 32;
	and.b64  	%rd9757, %rd9725, 4294967295;
	add.s64 	%rd9758, %rd9756, %rd9757;
	mad.lo.s64 	%rd9759, %rd11, %rd9729, %rd9758;
	shr.u64 	%rd9760, %rd9759, 32;
	and.b64  	%rd9761, %rd9728, 4294967295;
	add.s64 	%rd9762, %rd9760, %rd9761;
	{ .reg .b32 tmp; mov.b64 {tmp, %r2064}, %rd9762; }
	add.s32 	%r2065, %r2061, %r2064;
	mul.lo.s32 	%r2066, %r9, %r2063;
	cvt.u64.u32 	%rd9763, %r2066;
	and.b64  	%rd9764, %rd9735, 4294967295;
	mad.lo.s64 	%rd9765, %rd4, %rd9763, %rd9764;
	shr.u64 	%rd9766, %rd9765, 32;
	and.b64  	%rd9767, %rd9739, 4294967295;
	add.s64 	%rd9768, %rd9766, %rd9767;
	mad.lo.s64 	%rd277, %rd5, %rd9763, %rd9768;
	cvt.u32.u64 	%r4329, %rd277;
	shr.u64 	%rd9769, %rd277, 32;
	and.b64  	%rd9770, %rd9743, 4294967295;
	add.s64 	%rd9771, %rd9769, %rd9770;
	mad.lo.s64 	%rd29994, %rd6, %rd9763, %rd9771;
	cvt.u32.u64 	%r396, %rd29994;
	shr.u64 	%rd9772, %rd29994, 32;
	and.b64  	%rd9773, %rd9747, 4294967295;
	add.s64 	%rd9774, %rd9772, %rd9773;
	mad.lo.s64 	%rd29995, %rd7, %rd9763, %rd9774;
	cvt.u32.u64 	%r397, %rd29995;
	shr.u64 	%rd9775, %rd29995, 32;
	and.b64  	%rd9776, %rd9751, 4294967295;
	add.s64 	%rd9777, %rd9775, %rd9776;
	mad.lo.s64 	%rd29996, %rd8, %rd9763, %rd9777;
	cvt.u32.u64 	%r398, %rd29996;
	shr.u64 	%rd9778, %rd29996, 32;
	and.b64  	%rd9779, %rd9755, 4294967295;
	add.s64 	%rd9780, %rd9778, %rd9779;
	mad.lo.s64 	%rd29997, %rd9, %rd9763, %rd9780;
	cvt.u32.u64 	%r399, %rd29997;
	shr.u64 	%rd9781, %rd29997, 32;
	and.b64  	%rd9782, %rd9759, 4294967295;
	add.s64 	%rd9783, %rd9781, %rd9782;
	mad.lo.s64 	%rd29998, %rd10, %rd9763, %rd9783;
	cvt.u32.u64 	%r400, %rd29998;
	shr.u64 	%rd9784, %rd29998, 32;
	and.b64  	%rd9785, %rd9762, 4294967295;
	add.s64 	%rd9786, %rd9784, %rd9785;
	mad.lo.s64 	%rd29999, %rd11, %rd9763, %rd9786;
	cvt.u32.u64 	%r401, %rd29999;
	{ .reg .b32 tmp; mov.b64 {tmp, %r2067}, %rd29999; }
	add.s32 	%r4330, %r2065, %r2067;
	setp.gt.u32 	%p286, %r4330, %r17;
	@%p286 bra 	$L__BB0_247;
	setp.lt.u32 	%p287, %r4330, %r17;
	@%p287 bra 	$L__BB0_248;
	setp.lt.u32 	%p288, %r16, %r401;
	@%p288 bra 	$L__BB0_247;
	setp.gt.u32 	%p289, %r16, %r401;
	@%p289 bra 	$L__BB0_248;
	setp.lt.u32 	%p290, %r15, %r400;
	@%p290 bra 	$L__BB0_247;
	setp.gt.u32 	%p291, %r15, %r400;
	@%p291 bra 	$L__BB0_248;
	setp.lt.u32 	%p292, %r14, %r399;
	@%p292 bra 	$L__BB0_247;
	setp.gt.u32 	%p293, %r14, %r399;
	@%p293 bra 	$L__BB0_248;
	setp.lt.u32 	%p294, %r13, %r398;
	@%p294 bra 	$L__BB0_247;
	setp.gt.u32 	%p295, %r13, %r398;
	@%p295 bra 	$L__BB0_248;
	setp.lt.u32 	%p296, %r12, %r397;
	@%p296 bra 	$L__BB0_247;
	setp.gt.u32 	%p297, %r12, %r397;
	@%p297 bra 	$L__BB0_248;
	setp.lt.u32 	%p298, %r11, %r396;
	@%p298 bra 	$L__BB0_247;
	setp.gt.u32 	%p299, %r11, %r396;
	setp.gt.u32 	%p300, %r10, %r4329;
	or.pred  	%p301, %p299, %p300;
	@%p301 bra 	$L__BB0_248;
$L__BB0_247:
	and.b64  	%rd9787, %rd277, 4294967295;
	sub.s64 	%rd9788, %rd9787, %rd4;
	shr.u64 	%rd9789, %rd9788, 63;
	cvt.u32.u64 	%r4329, %rd9788;
	and.b64  	%rd9790, %rd29994, 4294967295;
	add.s64 	%rd9791, %rd9789, %rd5;
	sub.s64 	%rd29994, %rd9790, %rd9791;
	shr.u64 	%rd9792, %rd29994, 63;
	and.b64  	%rd9793, %rd29995, 4294967295;
	add.s64 	%rd9794, %rd9792, %rd6;
	sub.s64 	%rd29995, %rd9793, %rd9794;
	shr.u64 	%rd9795, %rd29995, 63;
	and.b64  	%rd9796, %rd29996, 4294967295;
	add.s64 	%rd9797, %rd9795, %rd7;
	sub.s64 	%rd29996, %rd9796, %rd9797;
	shr.u64 	%rd9798, %rd29996, 63;
	and.b64  	%rd9799, %rd29997, 4294967295;
	add.s64 	%rd9800, %rd9798, %rd8;
	sub.s64 	%rd29997, %rd9799, %rd9800;
	shr.u64 	%rd9801, %rd29997, 63;
	and.b64  	%rd9802, %rd29998, 4294967295;
	add.s64 	%rd9803, %rd9801, %rd9;
	sub.s64 	%rd29998, %rd9802, %rd9803;
	shr.u64 	%rd9804, %rd29998, 63;
	and.b64  	%rd9805, %rd29999, 4294967295;
	add.s64 	%rd9806, %rd9804, %rd10;
	sub.s64 	%rd29999, %rd9805, %rd9806;
	shr.u64 	%rd9807, %rd29999, 63;
	cvt.u32.u64 	%r2068, %rd9807;
	add.s32 	%r2069, %r17, %r2068;
	sub.s32 	%r4330, %r4330, %r2069;
$L__BB0_248:
	shl.b32 	%r4331, %r4329, 1;
	shr.u32 	%r2070, %r4329, 31;
	cvt.u64.u32 	%rd9808, %r2070;
	shl.b64 	%rd9809, %rd29994, 1;
	and.b64  	%rd9810, %rd9809, 8589934590;
	or.b64  	%rd30000, %rd9810, %rd9808;
	cvt.u32.u64 	%r408, %rd30000;
	shr.u64 	%rd9811, %rd9810, 32;
	shl.b64 	%rd9812, %rd29995, 1;
	and.b64  	%rd9813, %rd9812, 8589934590;
	or.b64  	%rd30001, %rd9811, %rd9813;
	cvt.u32.u64 	%r409, %rd30001;
	shr.u64 	%rd9814, %rd9813, 32;
	shl.b64 	%rd9815, %rd29996, 1;
	and.b64  	%rd9816, %rd9815, 8589934590;
	or.b64  	%rd30002, %rd9814, %rd9816;
	cvt.u32.u64 	%r410, %rd30002;
	shr.u64 	%rd9817, %rd9816, 32;
	shl.b64 	%rd9818, %rd29997, 1;
	and.b64  	%rd9819, %rd9818, 8589934590;
	or.b64  	%rd30003, %rd9817, %rd9819;
	cvt.u32.u64 	%r411, %rd30003;
	shr.u64 	%rd9820, %rd9819, 32;
	shl.b64 	%rd9821, %rd29998, 1;
	and.b64  	%rd9822, %rd9821, 8589934590;
	or.b64  	%rd30004, %rd9820, %rd9822;
	cvt.u32.u64 	%r412, %rd30004;
	shr.u64 	%rd9823, %rd9822, 32;
	shl.b64 	%rd9824, %rd29999, 1;
	and.b64  	%rd9825, %rd9824, 8589934590;
	or.b64  	%rd30005, %rd9823, %rd9825;
	cvt.u32.u64 	%r413, %rd30005;
	shr.u64 	%rd9826, %rd9825, 32;
	mul.wide.u32 	%rd9827, %r4330, 2;
	add.s64 	%rd30006, %rd9826, %rd9827;
	cvt.u32.u64 	%r414, %rd30006;
	setp.gt.u64 	%p302, %rd30006, 4294967295;
	setp.lt.u32 	%p303, %r17, %r414;
	or.pred  	%p304, %p302, %p303;
	@%p304 bra 	$L__BB0_262;
	setp.gt.u32 	%p305, %r17, %r414;
	@%p305 bra 	$L__BB0_263;
	setp.lt.u32 	%p306, %r16, %r413;
	@%p306 bra 	$L__BB0_262;
	setp.gt.u32 	%p307, %r16, %r413;
	@%p307 bra 	$L__BB0_263;
	setp.lt.u32 	%p308, %r15, %r412;
	@%p308 bra 	$L__BB0_262;
	setp.gt.u32 	%p309, %r15, %r412;
	@%p309 bra 	$L__BB0_263;
	setp.lt.u32 	%p310, %r14, %r411;
	@%p310 bra 	$L__BB0_262;
	setp.gt.u32 	%p311, %r14, %r411;
	@%p311 bra 	$L__BB0_263;
	setp.lt.u32 	%p312, %r13, %r410;
	@%p312 bra 	$L__BB0_262;
	setp.gt.u32 	%p313, %r13, %r410;
	@%p313 bra 	$L__BB0_263;
	setp.lt.u32 	%p314, %r12, %r409;
	@%p314 bra 	$L__BB0_262;
	setp.gt.u32 	%p315, %r12, %r409;
	@%p315 bra 	$L__BB0_263;
	setp.lt.u32 	%p316, %r11, %r408;
	@%p316 bra 	$L__BB0_262;
	setp.gt.u32 	%p317, %r11, %r408;
	setp.lt.u32 	%p318, %r4331, %r10;
	or.pred  	%p319, %p317, %p318;
	@%p319 bra 	$L__BB0_263;
$L__BB0_262:
	cvt.u64.u32 	%rd9829, %r4331;
	sub.s64 	%rd9830, %rd9829, %rd4;
	shr.u64 	%rd9831, %rd9830, 63;
	cvt.u32.u64 	%r4331, %rd9830;
	and.b64  	%rd9832, %rd30000, 4294967295;
	add.s64 	%rd9833, %rd9831, %rd5;
	sub.s64 	%rd30000, %rd9832, %rd9833;
	shr.u64 	%rd9834, %rd30000, 63;
	and.b64  	%rd9835, %rd30001, 4294967295;
	add.s64 	%rd9836, %rd9834, %rd6;
	sub.s64 	%rd30001, %rd9835, %rd9836;
	shr.u64 	%rd9837, %rd30001, 63;
	and.b64  	%rd9838, %rd30002, 4294967295;
	add.s64 	%rd9839, %rd9837, %rd7;
	sub.s64 	%rd30002, %rd9838, %rd9839;
	shr.u64 	%rd9840, %rd30002, 63;
	and.b64  	%rd9841, %rd30003, 4294967295;
	add.s64 	%rd9842, %rd9840, %rd8;
	sub.s64 	%rd30003, %rd9841, %rd9842;
	shr.u64 	%rd9843, %rd30003, 63;
	and.b64  	%rd9844, %rd30004, 4294967295;
	add.s64 	%rd9845, %rd9843, %rd9;
	sub.s64 	%rd30004, %rd9844, %rd9845;
	shr.u64 	%rd9846, %rd30004, 63;
	and.b64  	%rd9847, %rd30005, 4294967295;
	add.s64 	%rd9848, %rd9846, %rd10;
	sub.s64 	%rd30005, %rd9847, %rd9848;
	shr.u64 	%rd9849, %rd30005, 63;
	and.b64  	%rd9850, %rd30006, 4294967295;
	add.s64 	%rd9851, %rd9849, %rd11;
	sub.s64 	%rd30006, %rd9850, %rd9851;
$L__BB0_263:
	shl.b32 	%r4332, %r4331, 1;
	shr.u32 	%r2071, %r4331, 31;
	cvt.u64.u32 	%rd9852, %r2071;
	shl.b64 	%rd9853, %rd30000, 1;
	and.b64  	%rd9854, %rd9853, 8589934590;
	or.b64  	%rd30007, %rd9854, %rd9852;
	cvt.u32.u64 	%r418, %rd30007;
	shr.u64 	%rd9855, %rd9854, 32;
	shl.b64 	%rd9856, %rd30001, 1;
	and.b64  	%rd9857, %rd9856, 8589934590;
	or.b64  	%rd30008, %rd9855, %rd9857;
	cvt.u32.u64 	%r419, %rd30008;
	shr.u64 	%rd9858, %rd9857, 32;
	shl.b64 	%rd9859, %rd30002, 1;
	and.b64  	%rd9860, %rd9859, 8589934590;
	or.b64  	%rd30009, %rd9858, %rd9860;
	cvt.u32.u64 	%r420, %rd30009;
	shr.u64 	%rd9861, %rd9860, 32;
	shl.b64 	%rd9862, %rd30003, 1;
	and.b64  	%rd9863, %rd9862, 8589934590;
	or.b64  	%rd30010, %rd9861, %rd9863;
	cvt.u32.u64 	%r421, %rd30010;
	shr.u64 	%rd9864, %rd9863, 32;
	shl.b64 	%rd9865, %rd30004, 1;
	and.b64  	%rd9866, %rd9865, 8589934590;
	or.b64  	%rd30011, %rd9864, %rd9866;
	cvt.u32.u64 	%r422, %rd30011;
	shr.u64 	%rd9867, %rd9866, 32;
	shl.b64 	%rd9868, %rd30005, 1;
	and.b64  	%rd9869, %rd9868, 8589934590;
	or.b64  	%rd30012, %rd9867, %rd9869;
	cvt.u32.u64 	%r423, %rd30012;
	shr.u64 	%rd9870, %rd9869, 32;
	shl.b64 	%rd9872, %rd30006, 1;
	and.b64  	%rd9873, %rd9872, 8589934590;
	or.b64  	%rd30013, %rd9870, %rd9873;
	cvt.u32.u64 	%r424, %rd30013;
	setp.gt.u64 	%p320, %rd30013, 4294967295;
	setp.lt.u32 	%p321, %r17, %r424;
	or.pred  	%p322, %p320, %p321;
	@%p322 bra 	$L__BB0_277;
	setp.gt.u32 	%p323, %r17, %r424;
	@%p323 bra 	$L__BB0_278;
	setp.lt.u32 	%p324, %r16, %r423;
	@%p324 bra 	$L__BB0_277;
	setp.gt.u32 	%p325, %r16, %r423;
	@%p325 bra 	$L__BB0_278;
	setp.lt.u32 	%p326, %r15, %r422;
	@%p326 bra 	$L__BB0_277;
	setp.gt.u32 	%p327, %r15, %r422;
	@%p327 bra 	$L__BB0_278;
	setp.lt.u32 	%p328, %r14, %r421;
	@%p328 bra 	$L__BB0_277;
	setp.gt.u32 	%p329, %r14, %r421;
	@%p329 bra 	$L__BB0_278;
	setp.lt.u32 	%p330, %r13, %r420;
	@%p330 bra 	$L__BB0_277;
	setp.gt.u32 	%p331, %r13, %r420;
	@%p331 bra 	$L__BB0_278;
	setp.lt.u32 	%p332, %r12, %r419;
	@%p332 bra 	$L__BB0_277;
	setp.gt.u32 	%p333, %r12, %r419;
	@%p333 bra 	$L__BB0_278;
	setp.lt.u32 	%p334, %r11, %r418;
	@%p334 bra 	$L__BB0_277;
	setp.gt.u32 	%p335, %r11, %r418;
	setp.lt.u32 	%p336, %r4332, %r10;
	or.pred  	%p337, %p335, %p336;
	@%p337 bra 	$L__BB0_278;
$L__BB0_277:
	cvt.u64.u32 	%rd9874, %r4332;
	sub.s64 	%rd9875, %rd9874, %rd4;
	shr.u64 	%rd9876, %rd9875, 63;
	cvt.u32.u64 	%r4332, %rd9875;
	and.b64  	%rd9877, %rd30007, 4294967295;
	add.s64 	%rd9878, %rd9876, %rd5;
	sub.s64 	%rd30007, %rd9877, %rd9878;
	shr.u64 	%rd9879, %rd30007, 63;
	and.b64  	%rd9880, %rd30008, 4294967295;
	add.s64 	%rd9881, %rd9879, %rd6;
	sub.s64 	%rd30008, %rd9880, %rd9881;
	shr.u64 	%rd9882, %rd30008, 63;
	and.b64  	%rd9883, %rd30009, 4294967295;
	add.s64 	%rd9884, %rd9882, %rd7;
	sub.s64 	%rd30009, %rd9883, %rd9884;
	shr.u64 	%rd9885, %rd30009, 63;
	and.b64  	%rd9886, %rd30010, 4294967295;
	add.s64 	%rd9887, %rd9885, %rd8;
	sub.s64 	%rd30010, %rd9886, %rd9887;
	shr.u64 	%rd9888, %rd30010, 63;
	and.b64  	%rd9889, %rd30011, 4294967295;
	add.s64 	%rd9890, %rd9888, %rd9;
	sub.s64 	%rd30011, %rd9889, %rd9890;
	shr.u64 	%rd9891, %rd30011, 63;
	and.b64  	%rd9892, %rd30012, 4294967295;
	add.s64 	%rd9893, %rd9891, %rd10;
	sub.s64 	%rd30012, %rd9892, %rd9893;
	shr.u64 	%rd9894, %rd30012, 63;
	and.b64  	%rd9895, %rd30013, 4294967295;
	add.s64 	%rd9896, %rd9894, %rd11;
	sub.s64 	%rd30013, %rd9895, %rd9896;
$L__BB0_278:
	shl.b32 	%r4333, %r4332, 1;
	shr.u32 	%r2072, %r4332, 31;
	cvt.u64.u32 	%rd9897, %r2072;
	shl.b64 	%rd9898, %rd30007, 1;
	and.b64  	%rd9899, %rd9898, 8589934590;
	or.b64  	%rd30014, %rd9899, %rd9897;
	cvt.u32.u64 	%r428, %rd30014;
	shr.u64 	%rd9900, %rd9899, 32;
	shl.b64 	%rd9901, %rd30008, 1;
	and.b64  	%rd9902, %rd9901, 8589934590;
	or.b64  	%rd30015, %rd9900, %rd9902;
	cvt.u32.u64 	%r429, %rd30015;
	shr.u64 	%rd9903, %rd9902, 32;
	shl.b64 	%rd9904, %rd30009, 1;
	and.b64  	%rd9905, %rd9904, 8589934590;
	or.b64  	%rd30016, %rd9903, %rd9905;
	cvt.u32.u64 	%r430, %rd30016;
	shr.u64 	%rd9906, %rd9905, 32;
	shl.b64 	%rd9907, %rd30010, 1;
	and.b64  	%rd9908, %rd9907, 8589934590;
	or.b64  	%rd30017, %rd9906, %rd9908;
	cvt.u32.u64 	%r431, %rd30017;
	shr.u64 	%rd9909, %rd9908, 32;
	shl.b64 	%rd9910, %rd30011, 1;
	and.b64  	%rd9911, %rd9910, 8589934590;
	or.b64  	%rd30018, %rd9909, %rd9911;
	cvt.u32.u64 	%r432, %rd30018;
	shr.u64 	%rd9912, %rd9911, 32;
	shl.b64 	%rd9913, %rd30012, 1;
	and.b64  	%rd9914, %rd9913, 8589934590;
	or.b64  	%rd30019, %rd9912, %rd9914;
	cvt.u32.u64 	%r433, %rd30019;
	shr.u64 	%rd9915, %rd9914, 32;
	shl.b64 	%rd9917, %rd30013, 1;
	and.b64  	%rd9918, %rd9917, 8589934590;
	or.b64  	%rd30020, %rd9915, %rd9918;
	cvt.u32.u64 	%r434, %rd30020;
	setp.gt.u64 	%p338, %rd30020, 4294967295;
	setp.lt.u32 	%p339, %r17, %r434;
	or.pred  	%p340, %p338, %p339;
	@%p340 bra 	$L__BB0_292;
	setp.gt.u32 	%p341, %r17, %r434;
	@%p341 bra 	$L__BB0_293;
	setp.lt.u32 	%p342, %r16, %r433;
	@%p342 bra 	$L__BB0_292;
	setp.gt.u32 	%p343, %r16, %r433;
	@%p343 bra 	$L__BB0_293;
	setp.lt.u32 	%p344, %r15, %r432;
	@%p344 bra 	$L__BB0_292;
	setp.gt.u32 	%p345, %r15, %r432;
	@%p345 bra 	$L__BB0_293;
	setp.lt.u32 	%p346, %r14, %r431;
	@%p346 bra 	$L__BB0_292;
	setp.gt.u32 	%p347, %r14, %r431;
	@%p347 bra 	$L__BB0_293;
	setp.lt.u32 	%p348, %r13, %r430;
	@%p348 bra 	$L__BB0_292;
	setp.gt.u32 	%p349, %r13, %r430;
	@%p349 bra 	$L__BB0_293;
	setp.lt.u32 	%p350, %r12, %r429;
	@%p350 bra 	$L__BB0_292;
	setp.gt.u32 	%p351, %r12, %r429;
	@%p351 bra 	$L__BB0_293;
	setp.lt.u32 	%p352, %r11, %r428;
	@%p352 bra 	$L__BB0_292;
	setp.gt.u32 	%p353, %r11, %r428;
	setp.lt.u32 	%p354, %r4333, %r10;
	or.pred  	%p355, %p353, %p354;
	@%p355 bra 	$L__BB0_293;
$L__BB0_292:
	cvt.u64.u32 	%rd9919, %r4333;
	sub.s64 	%rd9920, %rd9919, %rd4;
	shr.u64 	%rd9921, %rd9920, 63;
	cvt.u32.u64 	%r4333, %rd9920;
	and.b64  	%rd9922, %rd30014, 4294967295;
	add.s64 	%rd9923, %rd9921, %rd5;
	sub.s64 	%rd30014, %rd9922, %rd9923;
	shr.u64 	%rd9924, %rd30014, 63;
	and.b64  	%rd9925, %rd30015, 4294967295;
	add.s64 	%rd9926, %rd9924, %rd6;
	sub.s64 	%rd30015, %rd9925, %rd9926;
	shr.u64 	%rd9927, %rd30015, 63;
	and.b64  	%rd9928, %rd30016, 4294967295;
	add.s64 	%rd9929, %rd9927, %rd7;
	sub.s64 	%rd30016, %rd9928, %rd9929;
	shr.u64 	%rd9930, %rd30016, 63;
	and.b64  	%rd9931, %rd30017, 4294967295;
	add.s64 	%rd9932, %rd9930, %rd8;
	sub.s64 	%rd30017, %rd9931, %rd9932;
	shr.u64 	%rd9933, %rd30017, 63;
	and.b64  	%rd9934, %rd30018, 4294967295;
	add.s64 	%rd9935, %rd9933, %rd9;
	sub.s64 	%rd30018, %rd9934, %rd9935;
	shr.u64 	%rd9936, %rd30018, 63;
	and.b64  	%rd9937, %rd30019, 4294967295;
	add.s64 	%rd9938, %rd9936, %rd10;
	sub.s64 	%rd30019, %rd9937, %rd9938;
	shr.u64 	%rd9939, %rd30019, 63;
	and.b64  	%rd9940, %rd30020, 4294967295;
	add.s64 	%rd9941, %rd9939, %rd11;
	sub.s64 	%rd30020, %rd9940, %rd9941;
$L__BB0_293:
	mul.lo.s64 	%rd9942, %rd201, %rd201;
	cvt.u32.u64 	%r2073, %rd9942;
	shr.u64 	%rd9943, %rd9942, 32;
	mul.lo.s64 	%rd9944, %rd209, %rd201;
	add.s64 	%rd9945, %rd9943, %rd9944;
	shr.u64 	%rd9946, %rd9945, 32;
	mul.lo.s64 	%rd9947, %rd210, %rd201;
	add.s64 	%rd9948, %rd9946, %rd9947;
	shr.u64 	%rd9949, %rd9948, 32;
	mul.lo.s64 	%rd9950, %rd211, %rd201;
	add.s64 	%rd9951, %rd9949, %rd9950;
	shr.u64 	%rd9952, %rd9951, 32;
	mul.lo.s64 	%rd9953, %rd212, %rd201;
	add.s64 	%rd9954, %rd9952, %rd9953;
	shr.u64 	%rd9955, %rd9954, 32;
	mul.lo.s64 	%rd9956, %rd213, %rd201;
	add.s64 	%rd9957, %rd9955, %rd9956;
	shr.u64 	%rd9958, %rd9957, 32;
	mul.lo.s64 	%rd9959, %rd214, %rd201;
	add.s64 	%rd9960, %rd9958, %rd9959;
	shr.u64 	%rd9961, %rd9960, 32;
	mul.lo.s64 	%rd9962, %rd215, %rd201;
	add.s64 	%rd9963, %rd9961, %rd9962;
	shr.u64 	%rd9964, %rd9963, 32;
	and.b64  	%rd9965, %rd9945, 4294967295;
	add.s64 	%rd9966, %rd9944, %rd9965;
	shr.u64 	%rd9967, %rd9966, 32;
	and.b64  	%rd9968, %rd9948, 4294967295;
	add.s64 	%rd9969, %rd9967, %rd9968;
	mad.lo.s64 	%rd9970, %rd209, %rd209, %rd9969;
	shr.u64 	%rd9971, %rd9970, 32;
	mul.lo.s64 	%rd9972, %rd210, %rd209;
	and.b64  	%rd9973, %rd9951, 4294967295;
	add.s64 	%rd9974, %rd9971, %rd9973;
	add.s64 	%rd9975, %rd9974, %rd9972;
	shr.u64 	%rd9976, %rd9975, 32;
	mul.lo.s64 	%rd9977, %rd211, %rd209;
	and.b64  	%rd9978, %rd9954, 4294967295;
	add.s64 	%rd9979, %rd9976, %rd9978;
	add.s64 	%rd9980, %rd9979, %rd9977;
	shr.u64 	%rd9981, %rd9980, 32;
	mul.lo.s64 	%rd9982, %rd212, %rd209;
	and.b64  	%rd9983, %rd9957, 4294967295;
	add.s64 	%rd9984, %rd9981, %rd9983;
	add.s64 	%rd9985, %rd9984, %rd9982;
	shr.u64 	%rd9986, %rd9985, 32;
	mul.lo.s64 	%rd9987, %rd213, %rd209;
	and.b64  	%rd9988, %rd9960, 4294967295;
	add.s64 	%rd9989, %rd9986, %rd9988;
	add.s64 	%rd9990, %rd9989, %rd9987;
	shr.u64 	%rd9991, %rd9990, 32;
	mul.lo.s64 	%rd9992, %rd214, %rd209;
	and.b64  	%rd9993, %rd9963, 4294967295;
	add.s64 	%rd9994, %rd9991, %rd9993;
	add.s64 	%rd9995, %rd9994, %rd9992;
	shr.u64 	%rd9996, %rd9995, 32;
	mul.lo.s64 	%rd9997, %rd215, %rd209;
	add.s64 	%rd9998, %rd9996, %rd9964;
	add.s64 	%rd9999, %rd9998, %rd9997;
	shr.u64 	%rd10000, %rd9999, 32;
	and.b64  	%rd10001, %rd9970, 4294967295;
	add.s64 	%rd10002, %rd9947, %rd10001;
	shr.u64 	%rd10003, %rd10002, 32;
	and.b64  	%rd10004, %rd9975, 4294967295;
	add.s64 	%rd10005, %rd10003, %rd10004;
	add.s64 	%rd10006, %rd10005, %rd9972;
	shr.u64 	%rd10007, %rd10006, 32;
	and.b64  	%rd10008, %rd9980, 4294967295;
	add.s64 	%rd10009, %rd10007, %rd10008;
	mad.lo.s64 	%rd10010, %rd210, %rd210, %rd10009;
	shr.u64 	%rd10011, %rd10010, 32;
	mul.lo.s64 	%rd10012, %rd211, %rd210;
	and.b64  	%rd10013, %rd9985, 4294967295;
	add.s64 	%rd10014, %rd10011, %rd10013;
	add.s64 	%rd10015, %rd10014, %rd10012;
	shr.u64 	%rd10016, %rd10015, 32;
	mul.lo.s64 	%rd10017, %rd212, %rd210;
	and.b64  	%rd10018, %rd9990, 4294967295;
	add.s64 	%rd10019, %rd10016, %rd10018;
	add.s64 	%rd10020, %rd10019, %rd10017;
	shr.u64 	%rd10021, %rd10020, 32;
	mul.lo.s64 	%rd10022, %rd213, %rd210;
	and.b64  	%rd10023, %rd9995, 4294967295;
	add.s64 	%rd10024, %rd10021, %rd10023;
	add.s64 	%rd10025, %rd10024, %rd10022;
	shr.u64 	%rd10026, %rd10025, 32;
	mul.lo.s64 	%rd10027, %rd214, %rd210;
	and.b64  	%rd10028, %rd9999, 4294967295;
	add.s64 	%rd10029, %rd10026, %rd10028;
	add.s64 	%rd10030, %rd10029, %rd10027;
	shr.u64 	%rd10031, %rd10030, 32;
	mul.lo.s64 	%rd10032, %rd215, %rd210;
	add.s64 	%rd10033, %rd10031, %rd10000;
	add.s64 	%rd10034, %rd10033, %rd10032;
	shr.u64 	%rd10035, %rd10034, 32;
	and.b64  	%rd10036, %rd10006, 4294967295;
	add.s64 	%rd10037, %rd9950, %rd10036;
	shr.u64 	%rd10038, %rd10037, 32;
	and.b64  	%rd10039, %rd10010, 4294967295;
	add.s64 	%rd10040, %rd10038, %rd10039;
	add.s64 	%rd10041, %rd10040, %rd9977;
	shr.u64 	%rd10042, %rd10041, 32;
	and.b64  	%rd10043, %rd10015, 4294967295;
	add.s64 	%rd10044, %rd10042, %rd10043;
	add.s64 	%rd10045, %rd10044, %rd10012;
	shr.u64 	%rd10046, %rd10045, 32;
	and.b64  	%rd10047, %rd10020, 4294967295;
	add.s64 	%rd10048, %rd10046, %rd10047;
	mad.lo.s64 	%rd10049, %rd211, %rd211, %rd10048;
	shr.u64 	%rd10050, %rd10049, 32;
	mul.lo.s64 	%rd10051, %rd212, %rd211;
	and.b64  	%rd10052, %rd10025, 4294967295;
	add.s64 	%rd10053, %rd10050, %rd10052;
	add.s64 	%rd10054, %rd10053, %rd10051;
	shr.u64 	%rd10055, %rd10054, 32;
	mul.lo.s64 	%rd10056, %rd213, %rd211;
	and.b64  	%rd10057, %rd10030, 4294967295;
	add.s64 	%rd10058, %rd10055, %rd10057;
	add.s64 	%rd10059, %rd10058, %rd10056;
	shr.u64 	%rd10060, %rd10059, 32;
	mul.lo.s64 	%rd10061, %rd214, %rd211;
	and.b64  	%rd10062, %rd10034, 4294967295;
	add.s64 	%rd10063, %rd10060, %rd10062;
	add.s64 	%rd10064, %rd10063, %rd10061;
	shr.u64 	%rd10065, %rd10064, 32;
	mul.lo.s64 	%rd10066, %rd215, %rd211;
	add.s64 	%rd10067, %rd10065, %rd10035;
	add.s64 	%rd10068, %rd10067, %rd10066;
	shr.u64 	%rd10069, %rd10068, 32;
	and.b64  	%rd10070, %rd10041, 4294967295;
	add.s64 	%rd10071, %rd9953, %rd10070;
	shr.u64 	%rd10072, %rd10071, 32;
	and.b64  	%rd10073, %rd10045, 4294967295;
	add.s64 	%rd10074, %rd10072, %rd10073;
	add.s64 	%rd10075, %rd10074, %rd9982;
	shr.u64 	%rd10076, %rd10075, 32;
	and.b64  	%rd10077, %rd10049, 4294967295;
	add.s64 	%rd10078, %rd10076, %rd10077;
	add.s64 	%rd10079, %rd10078, %rd10017;
	shr.u64 	%rd10080, %rd10079, 32;
	and.b64  	%rd10081, %rd10054, 4294967295;
	add.s64 	%rd10082, %rd10080, %rd10081;
	add.s64 	%rd10083, %rd10082, %rd10051;
	shr.u64 	%rd10084, %rd10083, 32;
	and.b64  	%rd10085, %rd10059, 4294967295;
	add.s64 	%rd10086, %rd10084, %rd10085;
	mad.lo.s64 	%rd10087, %rd212, %rd212, %rd10086;
	shr.u64 	%rd10088, %rd10087, 32;
	mul.lo.s64 	%rd10089, %rd213, %rd212;
	and.b64  	%rd10090, %rd10064, 4294967295;
	add.s64 	%rd10091, %rd10088, %rd10090;
	add.s64 	%rd10092, %rd10091, %rd10089;
	shr.u64 	%rd10093, %rd10092, 32;
	mul.lo.s64 	%rd10094, %rd214, %rd212;
	and.b64  	%rd10095, %rd10068, 4294967295;
	add.s64 	%rd10096, %rd10093, %rd10095;
	add.s64 	%rd10097, %rd10096, %rd10094;
	shr.u64 	%rd10098, %rd10097, 32;
	mul.lo.s64 	%rd10099, %rd215, %rd212;
	add.s64 	%rd10100, %rd10098, %rd10069;
	add.s64 	%rd10101, %rd10100, %rd10099;
	shr.u64 	%rd10102, %rd10101, 32;
	and.b64  	%rd10103, %rd10075, 4294967295;
	add.s64 	%rd10104, %rd9956, %rd10103;
	shr.u64 	%rd10105, %rd10104, 32;
	and.b64  	%rd10106, %rd10079, 4294967295;
	add.s64 	%rd10107, %rd10105, %rd10106;
	add.s64 	%rd10108, %rd10107, %rd9987;
	shr.u64 	%rd10109, %rd10108, 32;
	and.b64  	%rd10110, %rd10083, 4294967295;
	add.s64 	%rd10111, %rd10109, %rd10110;
	add.s64 	%rd10112, %rd10111, %rd10022;
	shr.u64 	%rd10113, %rd10112, 32;
	and.b64  	%rd10114, %rd10087, 4294967295;
	add.s64 	%rd10115, %rd10113, %rd10114;
	add.s64 	%rd10116, %rd10115, %rd10056;
	shr.u64 	%rd10117, %rd10116, 32;
	and.b64  	%rd10118, %rd10092, 4294967295;
	add.s64 	%rd10119, %rd10117, %rd10118;
	add.s64 	%rd10120, %rd10119, %rd10089;
	shr.u64 	%rd10121, %rd10120, 32;
	and.b64  	%rd10122, %rd10097, 4294967295;
	add.s64 	%rd10123, %rd10121, %rd10122;
	mad.lo.s64 	%rd10124, %rd213, %rd213, %rd10123;
	shr.u64 	%rd10125, %rd10124, 32;
	mul.lo.s64 	%rd10126, %rd214, %rd213;
	and.b64  	%rd10127, %rd10101, 4294967295;
	add.s64 	%rd10128, %rd10125, %rd10127;
	add.s64 	%rd10129, %rd10128, %rd10126;
	shr.u64 	%rd10130, %rd10129, 32;
	mul.lo.s64 	%rd10131, %rd215, %rd213;
	add.s64 	%rd10132, %rd10130, %rd10102;
	add.s64 	%rd10133, %rd10132, %rd10131;
	shr.u64 	%rd10134, %rd10133, 32;
	and.b64  	%rd10135, %rd10108, 4294967295;
	add.s64 	%rd10136, %rd9959, %rd10135;
	shr.u64 	%rd10137, %rd10136, 32;
	and.b64  	%rd10138, %rd10112, 4294967295;
	add.s64 	%rd10139, %rd10137, %rd10138;
	add.s64 	%rd10140, %rd10139, %rd9992;
	shr.u64 	%rd10141, %rd10140, 32;
	and.b64  	%rd10142, %rd10116, 4294967295;
	add.s64 	%rd10143, %rd10141, %rd10142;
	add.s64 	%rd10144, %rd10143, %rd10027;
	shr.u64 	%rd10145, %rd10144, 32;
	and.b64  	%rd10146, %rd10120, 4294967295;
	add.s64 	%rd10147, %rd10145, %rd10146;
	add.s64 	%rd10148, %rd10147, %rd10061;
	shr.u64 	%rd10149, %rd10148, 32;
	and.b64  	%rd10150, %rd10124, 4294967295;
	add.s64 	%rd10151, %rd10149, %rd10150;
	add.s64 	%rd10152, %rd10151, %rd10094;
	shr.u64 	%rd10153, %rd10152, 32;
	and.b64  	%rd10154, %rd10129, 4294967295;
	add.s64 	%rd10155, %rd10153, %rd10154;
	add.s64 	%rd10156, %rd10155, %rd10126;
	shr.u64 	%rd10157, %rd10156, 32;
	and.b64  	%rd10158, %rd10133, 4294967295;
	add.s64 	%rd10159, %rd10157, %rd10158;
	mad.lo.s64 	%rd10160, %rd214, %rd214, %rd10159;
	shr.u64 	%rd10161, %rd10160, 32;
	mul.lo.s64 	%rd10162, %rd215, %rd214;
	add.s64 	%rd10163, %rd10161, %rd10134;
	add.s64 	%rd10164, %rd10163, %rd10162;
	shr.u64 	%rd10165, %rd10164, 32;
	and.b64  	%rd10166, %rd10140, 4294967295;
	add.s64 	%rd10167, %rd9962, %rd10166;
	shr.u64 	%rd10168, %rd10167, 32;
	and.b64  	%rd10169, %rd10144, 4294967295;
	add.s64 	%rd10170, %rd10168, %rd10169;
	add.s64 	%rd10171, %rd10170, %rd9997;
	shr.u64 	%rd10172, %rd10171, 32;
	and.b64  	%rd10173, %rd10148, 4294967295;
	add.s64 	%rd10174, %rd10172, %rd10173;
	add.s64 	%rd10175, %rd10174, %rd10032;
	shr.u64 	%rd10176, %rd10175, 32;
	and.b64  	%rd10177, %rd10152, 4294967295;
	add.s64 	%rd10178, %rd10176, %rd10177;
	add.s64 	%rd10179, %rd10178, %rd10066;
	shr.u64 	%rd10180, %rd10179, 32;
	and.b64  	%rd10181, %rd10156, 4294967295;
	add.s64 	%rd10182, %rd10180, %rd10181;
	add.s64 	%rd10183, %rd10182, %rd10099;
	shr.u64 	%rd10184, %rd10183, 32;
	and.b64  	%rd10185, %rd10160, 4294967295;
	add.s64 	%rd10186, %rd10184, %rd10185;
	add.s64 	%rd10187, %rd10186, %rd10131;
	shr.u64 	%rd10188, %rd10187, 32;
	and.b64  	%rd10189, %rd10164, 4294967295;
	add.s64 	%rd10190, %rd10188, %rd10189;
	add.s64 	%rd10191, %rd10190, %rd10162;
	shr.u64 	%rd10192, %rd10191, 32;
	add.s64 	%rd10193, %rd10192, %rd10165;
	mad.lo.s64 	%rd10194, %rd215, %rd215, %rd10193;
	{ .reg .b32 tmp; mov.b64 {tmp, %r2074}, %rd10194; }
	mul.lo.s32 	%r2075, %r9, %r2073;
	cvt.u64.u32 	%rd10195, %r2075;
	and.b64  	%rd10196, %rd9942, 4294967295;
	mad.lo.s64 	%rd10197, %rd4, %rd10195, %rd10196;
	shr.u64 	%rd10198, %rd10197, 32;
	and.b64  	%rd10199, %rd9966, 4294967295;
	add.s64 	%rd10200, %rd10198, %rd10199;
	mad.lo.s64 	%rd10201, %rd5, %rd10195, %rd10200;
	cvt.u32.u64 	%r2076, %rd10201;
	shr.u64 	%rd10202, %rd10201, 32;
	and.b64  	%rd10203, %rd10002, 4294967295;
	add.s64 	%rd10204, %rd10202, %rd10203;
	mad.lo.s64 	%rd10205, %rd6, %rd10195, %rd10204;
	shr.u64 	%rd10206, %rd10205, 32;
	and.b64  	%rd10207, %rd10037, 4294967295;
	add.s64 	%rd10208, %rd10206, %rd10207;
	mad.lo.s64 	%rd10209, %rd7, %rd10195, %rd10208;
	shr.u64 	%rd10210, %rd10209, 32;
	and.b64  	%rd10211, %rd10071, 4294967295;
	add.s64 	%rd10212, %rd10210, %rd10211;
	mad.lo.s64 	%rd10213, %rd8, %rd10195, %rd10212;
	shr.u64 	%rd10214, %rd10213, 32;
	and.b64  	%rd10215, %rd10104, 4294967295;
	add.s64 	%rd10216, %rd10214, %rd10215;
	mad.lo.s64 	%rd10217, %rd9, %rd10195, %rd10216;
	shr.u64 	%rd10218, %rd10217, 32;
	and.b64  	%rd10219, %rd10136, 4294967295;
	add.s64 	%rd10220, %rd10218, %rd10219;
	mad.lo.s64 	%rd10221, %rd10, %rd10195, %rd10220;
	shr.u64 	%rd10222, %rd10221, 32;
	and.b64  	%rd10223, %rd10167, 4294967295;
	add.s64 	%rd10224, %rd10222, %rd10223;
	mad.lo.s64 	%rd10225, %rd11, %rd10195, %rd10224;
	shr.u64 	%rd10226, %rd10225, 32;
	and.b64  	%rd10227, %rd10171, 4294967295;
	add.s64 	%rd10228, %rd10226, %rd10227;
	shr.u64 	%rd10229, %rd10228, 32;
	and.b64  	%rd10230, %rd10175, 4294967295;
	add.s64 	%rd10231, %rd10229, %rd10230;
	shr.u64 	%rd10232, %rd10231, 32;
	and.b64  	%rd10233, %rd10179, 4294967295;
	add.s64 	%rd10234, %rd10232, %rd10233;
	shr.u64 	%rd10235, %rd10234, 32;
	and.b64  	%rd10236, %rd10183, 4294967295;
	add.s64 	%rd10237, %rd10235, %rd10236;
	shr.u64 	%rd10238, %rd10237, 32;
	and.b64  	%rd10239, %rd10187, 4294967295;
	add.s64 	%rd10240, %rd10238, %rd10239;
	shr.u64 	%rd10241, %rd10240, 32;
	and.b64  	%rd10242, %rd10191, 4294967295;
	add.s64 	%rd10243, %rd10241, %rd10242;
	shr.u64 	%rd10244, %rd10243, 32;
	and.b64  	%rd10245, %rd10194, 4294967295;
	add.s64 	%rd10246, %rd10244, %rd10245;
	{ .reg .b32 tmp; mov.b64 {tmp, %r2077}, %rd10246; }
	add.s32 	%r2078, %r2074, %r2077;
	mul.lo.s32 	%r2079, %r9, %r2076;
	cvt.u64.u32 	%rd10247, %r2079;
	and.b64  	%rd10248, %rd10201, 4294967295;
	mad.lo.s64 	%rd10249, %rd4, %rd10247, %rd10248;
	shr.u64 	%rd10250, %rd10249, 32;
	and.b64  	%rd10251, %rd10205, 4294967295;
	add.s64 	%rd10252, %rd10250, %rd10251;
	mad.lo.s64 	%rd10253, %rd5, %rd10247, %rd10252;
	cvt.u32.u64 	%r2080, %rd10253;
	shr.u64 	%rd10254, %rd10253, 32;
	and.b64  	%rd10255, %rd10209, 4294967295;
	add.s64 	%rd10256, %rd10254, %rd10255;
	mad.lo.s64 	%rd10257, %rd6, %rd10247, %rd10256;
	shr.u64 	%rd10258, %rd10257, 32;
	and.b64  	%rd10259, %rd10213, 4294967295;
	add.s64 	%rd10260, %rd10258, %rd10259;
	mad.lo.s64 	%rd10261, %rd7, %rd10247, %rd10260;
	shr.u64 	%rd10262, %rd10261, 32;
	and.b64  	%rd10263, %rd10217, 4294967295;
	add.s64 	%rd10264, %rd10262, %rd10263;
	mad.lo.s64 	%rd10265, %rd8, %rd10247, %rd10264;
	shr.u64 	%rd10266, %rd10265, 32;
	and.b64  	%rd10267, %rd10221, 4294967295;
	add.s64 	%rd10268, %rd10266, %rd10267;
	mad.lo.s64 	%rd10269, %rd9, %rd10247, %rd10268;
	shr.u64 	%rd10270, %rd10269, 32;
	and.b64  	%rd10271, %rd10225, 4294967295;
	add.s64 	%rd10272, %rd10270, %rd10271;
	mad.lo.s64 	%rd10273, %rd10, %rd10247, %rd10272;
	shr.u64 	%rd10274, %rd10273, 32;
	and.b64  	%rd10275, %rd10228, 4294967295;
	add.s64 	%rd10276, %rd10274, %rd10275;
	mad.lo.s64 	%rd10277, %rd11, %rd10247, %rd10276;
	shr.u64 	%rd10278, %rd10277, 32;
	and.b64  	%rd10279, %rd10231, 4294967295;
	add.s64 	%rd10280, %rd10278, %rd10279;
	shr.u64 	%rd10281, %rd10280, 32;
	and.b64  	%rd10282, %rd10234, 4294967295;
	add.s64 	%rd10283, %rd10281, %rd10282;
	shr.u64 	%rd10284, %rd10283, 32;
	and.b64  	%rd10285, %rd10237, 4294967295;
	add.s64 	%rd10286, %rd10284, %rd10285;
	shr.u64 	%rd10287, %rd10286, 32;
	and.b64  	%rd10288, %rd10240, 4294967295;
	add.s64 	%rd10289, %rd10287, %rd10288;
	shr.u64 	%rd10290, %rd10289, 32;
	and.b64  	%rd10291, %rd10243, 4294967295;
	add.s64 	%rd10292, %rd10290, %rd10291;
	shr.u64 	%rd10293, %rd10292, 32;
	and.b64  	%rd10294, %rd10246, 4294967295;
	add.s64 	%rd10295, %rd10293, %rd10294;
	{ .reg .b32 tmp; mov.b64 {tmp, %r2081}, %rd10295; }
	add.s32 	%r2082, %r2078, %r2081;
	mul.lo.s32 	%r2083, %r9, %r2080;
	cvt.u64.u32 	%rd10296, %r2083;
	and.b64  	%rd10297, %rd10253, 4294967295;
	mad.lo.s64 	%rd10298, %rd4, %rd10296, %rd10297;
	shr.u64 	%rd10299, %rd10298, 32;
	and.b64  	%rd10300, %rd10257, 4294967295;
	add.s64 	%rd10301, %rd10299, %rd10300;
	mad.lo.s64 	%rd10302, %rd5, %rd10296, %rd10301;
	cvt.u32.u64 	%r2084, %rd10302;
	shr.u64 	%rd10303, %rd10302, 32;
	and.b64  	%rd10304, %rd10261, 4294967295;
	add.s64 	%rd10305, %rd10303, %rd10304;
	mad.lo.s64 	%rd10306, %rd6, %rd10296, %rd10305;
	shr.u64 	%rd10307, %rd10306, 32;
	and.b64  	%rd10308, %rd10265, 4294967295;
	add.s64 	%rd10309, %rd10307, %rd10308;
	mad.lo.s64 	%rd10310, %rd7, %rd10296, %rd10309;
	shr.u64 	%rd10311, %rd10310, 32;
	and.b64  	%rd10312, %rd10269, 4294967295;
	add.s64 	%rd10313, %rd10311, %rd10312;
	mad.lo.s64 	%rd10314, %rd8, %rd10296, %rd10313;
	shr.u64 	%rd10315, %rd10314, 32;
	and.b64  	%rd10316, %rd10273, 4294967295;
	add.s64 	%rd10317, %rd10315, %rd10316;
	mad.lo.s64 	%rd10318, %rd9, %rd10296, %rd10317;
	shr.u64 	%rd10319, %rd10318, 32;
	and.b64  	%rd10320, %rd10277, 4294967295;
	add.s64 	%rd10321, %rd10319, %rd10320;
	mad.lo.s64 	%rd10322, %rd10, %rd10296, %rd10321;
	shr.u64 	%rd10323, %rd10322, 32;
	and.b64  	%rd10324, %rd10280, 4294967295;
	add.s64 	%rd10325, %rd10323, %rd10324;
	mad.lo.s64 	%rd10326, %rd11, %rd10296, %rd10325;
	shr.u64 	%rd10327, %rd10326, 32;
	and.b64  	%rd10328, %rd10283, 4294967295;
	add.s64 	%rd10329, %rd10327, %rd10328;
	shr.u64 	%rd10330, %rd10329, 32;
	and.b64  	%rd10331, %rd10286, 4294967295;
	add.s64 	%rd10332, %rd10330, %rd10331;
	shr.u64 	%rd10333, %rd10332, 32;
	and.b64  	%rd10334, %rd10289, 4294967295;
	add.s64 	%rd10335, %rd10333, %rd10334;
	shr.u64 	%rd10336, %rd10335, 32;
	and.b64  	%rd10337, %rd10292, 4294967295;
	add.s64 	%rd10338, %rd10336, %rd10337;
	shr.u64 	%rd10339, %rd10338, 32;
	and.b64  	%rd10340, %rd10295, 4294967295;
	add.s64 	%rd10341, %rd10339, %rd10340;
	{ .reg .b32 tmp; mov.b64 {tmp, %r2085}, %rd10341; }
	add.s32 	%r2086, %r2082, %r2085;
	mul.lo.s32 	%r2087, %r9, %r2084;
	cvt.u64.u32 	%rd10342, %r2087;
	and.b64  	%rd10343, %rd10302, 4294967295;
	mad.lo.s64 	%rd10344, %rd4, %rd10342, %rd10343;
	shr.u64 	%rd10345, %rd10344, 32;
	and.b64  	%rd10346, %rd10306, 4294967295;
	add.s64 	%rd10347, %rd10345, %rd10346;
	mad.lo.s64 	%rd10348, %rd5, %rd10342, %rd10347;
	cvt.u32.u64 	%r2088, %rd10348;
	shr.u64 	%rd10349, %rd10348, 32;
	and.b64  	%rd10350, %rd10310, 4294967295;
	add.s64 	%rd10351, %rd10349, %rd10350;
	mad.lo.s64 	%rd10352, %rd6, %rd10342, %rd10351;
	shr.u64 	%rd10353, %rd10352, 32;
	and.b64  	%rd10354, %rd10314, 4294967295;
	add.s64 	%rd10355, %rd10353, %rd10354;
	mad.lo.s64 	%rd10356, %rd7, %rd10342, %rd10355;
	shr.u64 	%rd10357, %rd10356, 32;
	and.b64  	%rd10358, %rd10318, 4294967295;
	add.s64 	%rd10359, %rd10357, %rd10358;
	mad.lo.s64 	%rd10360, %rd8, %rd10342, %rd10359;
	shr.u64 	%rd10361, %rd10360, 32;
	and.b64  	%rd10362, %rd10322, 4294967295;
	add.s64 	%rd10363, %rd10361, %rd10362;
	mad.lo.s64 	%rd10364, %rd9, %rd10342, %rd10363;
	shr.u64 	%rd10365, %rd10364, 32;
	and.b64  	%rd10366, %rd10326, 4294967295;
	add.s64 	%rd10367, %rd10365, %rd10366;
	mad.lo.s64 	%rd10368, %rd10, %rd10342, %rd10367;
	shr.u64 	%rd10369, %rd10368, 32;
	and.b64  	%rd10370, %rd10329, 4294967295;
	add.s64 	%rd10371, %rd10369, %rd10370;
	mad.lo.s64 	%rd10372, %rd11, %rd10342, %rd10371;
	shr.u64 	%rd10373, %rd10372, 32;
	and.b64  	%rd10374, %rd10332, 4294967295;
	add.s64 	%rd10375, %rd10373, %rd10374;
	shr.u64 	%rd10376, %rd10375, 32;
	and.b64  	%rd10377, %rd10335, 4294967295;
	add.s64 	%rd10378, %rd10376, %rd10377;
	shr.u64 	%rd10379, %rd10378, 32;
	and.b64  	%rd10380, %rd10338, 4294967295;
	add.s64 	%rd10381, %rd10379, %rd10380;
	shr.u64 	%rd10382, %rd10381, 32;
	and.b64  	%rd10383, %rd10341, 4294967295;
	add.s64 	%rd10384, %rd10382, %rd10383;
	{ .reg .b32 tmp; mov.b64 {tmp, %r2089}, %rd10384; }
	add.s32 	%r2090, %r2086, %r2089;
	mul.lo.s32 	%r2091, %r9, %r2088;
	cvt.u64.u32 	%rd10385, %r2091;
	and.b64  	%rd10386, %rd10348, 4294967295;
	mad.lo.s64 	%rd10387, %rd4, %rd10385, %rd10386;
	shr.u64 	%rd10388, %rd10387, 32;
	and.b64  	%rd10389, %rd10352, 4294967295;
	add.s64 	%rd10390, %rd10388, %rd10389;
	mad.lo.s64 	%rd10391, %rd5, %rd10385, %rd10390;
	cvt.u32.u64 	%r2092, %rd10391;
	shr.u64 	%rd10392, %rd10391, 32;
	and.b64  	%rd10393, %rd10356, 4294967295;
	add.s64 	%rd10394, %rd10392, %rd10393;
	mad.lo.s64 	%rd10395, %rd6, %rd10385, %rd10394;
	shr.u64 	%rd10396, %rd10395, 32;
	and.b64  	%rd10397, %rd10360, 4294967295;
	add.s64 	%rd10398, %rd10396, %rd10397;
	mad.lo.s64 	%rd10399, %rd7, %rd10385, %rd10398;
	shr.u64 	%rd10400, %rd10399, 32;
	and.b64  	%rd10401, %rd10364, 4294967295;
	add.s64 	%rd10402, %rd10400, %rd10401;
	mad.lo.s64 	%rd10403, %rd8, %rd10385, %rd10402;
	shr.u64 	%rd10404, %rd10403, 32;
	and.b64  	%rd10405, %rd10368, 4294967295;
	add.s64 	%rd10406, %rd10404, %rd10405;
	mad.lo.s64 	%rd10407, %rd9, %rd10385, %rd10406;
	shr.u64 	%rd10408, %rd10407, 32;
	and.b64  	%rd10409, %rd10372, 4294967295;
	add.s64 	%rd10410, %rd10408, %rd10409;
	mad.lo.s64 	%rd10411, %rd10, %rd10385, %rd10410;
	shr.u64 	%rd10412, %rd10411, 32;
	and.b64  	%rd10413, %rd10375, 4294967295;
	add.s64 	%rd10414, %rd10412, %rd10413;
	mad.lo.s64 	%rd10415, %rd11, %rd10385, %rd10414;
	shr.u64 	%rd10416, %rd10415, 32;
	and.b64  	%rd10417, %rd10378, 4294967295;
	add.s64 	%rd10418, %rd10416, %rd10417;
	shr.u64 	%rd10419, %rd10418, 32;
	and.b64  	%rd10420, %rd10381, 4294967295;
	add.s64 	%rd10421, %rd10419, %rd10420;
	shr.u64 	%rd10422, %rd10421, 32;
	and.b64  	%rd10423, %rd10384, 4294967295;
	add.s64 	%rd10424, %rd10422, %rd10423;
	{ .reg .b32 tmp; mov.b64 {tmp, %r2093}, %rd10424; }
	add.s32 	%r2094, %r2090, %r2093;
	mul.lo.s32 	%r2095, %r9, %r2092;
	cvt.u64.u32 	%rd10425, %r2095;
	and.b64  	%rd10426, %rd10391, 4294967295;
	mad.lo.s64 	%rd10427, %rd4, %rd10425, %rd10426;
	shr.u64 	%rd10428, %rd10427, 32;
	and.b64  	%rd10429, %rd10395, 4294967295;
	add.s64 	%rd10430, %rd10428, %rd10429;
	mad.lo.s64 	%rd10431, %rd5, %rd10425, %rd10430;
	cvt.u32.u64 	%r2096, %rd10431;
	shr.u64 	%rd10432, %rd10431, 32;
	and.b64  	%rd10433, %rd10399, 4294967295;
	add.s64 	%rd10434, %rd10432, %rd10433;
	mad.lo.s64 	%rd10435, %rd6, %rd10425, %rd10434;
	shr.u64 	%rd10436, %rd10435, 32;
	and.b64  	%rd10437, %rd10403, 4294967295;
	add.s64 	%rd10438, %rd10436, %rd10437;
	mad.lo.s64 	%rd10439, %rd7, %rd10425, %rd10438;
	shr.u64 	%rd10440, %rd10439, 32;
	and.b64  	%rd10441, %rd10407, 4294967295;
	add.s64 	%rd10442, %rd10440, %rd10441;
	mad.lo.s64 	%rd10443, %rd8, %rd10425, %rd10442;
	shr.u64 	%rd10444, %rd10443, 32;
	and.b64  	%rd10445, %rd10411, 4294967295;
	add.s64 	%rd10446, %rd10444, %rd10445;
	mad.lo.s64 	%rd10447, %rd9, %rd10425, %rd10446;
	shr.u64 	%rd10448, %rd10447, 32;
	and.b64  	%rd10449, %rd10415, 4294967295;
	add.s64 	%rd10450, %rd10448, %rd10449;
	mad.lo.s64 	%rd10451, %rd10, %rd10425, %rd10450;
	shr.u64 	%rd10452, %rd10451, 32;
	and.b64  	%rd10453, %rd10418, 4294967295;
	add.s64 	%rd10454, %rd10452, %rd10453;
	mad.lo.s64 	%rd10455, %rd11, %rd10425, %rd10454;
	shr.u64 	%rd10456, %rd10455, 32;
	and.b64  	%rd10457, %rd10421, 4294967295;
	add.s64 	%rd10458, %rd10456, %rd10457;
	shr.u64 	%rd10459, %rd10458, 32;
	and.b64  	%rd10460, %rd10424, 4294967295;
	add.s64 	%rd10461, %rd10459, %rd10460;
	{ .reg .b32 tmp; mov.b64 {tmp, %r2097}, %rd10461; }
	add.s32 	%r2098, %r2094, %r2097;
	mul.lo.s32 	%r2099, %r9, %r2096;
	cvt.u64.u32 	%rd10462, %r2099;
	and.b64  	%rd10463, %rd10431, 4294967295;
	mad.lo.s64 	%rd10464, %rd4, %rd10462, %rd10463;
	shr.u64 	%rd10465, %rd10464, 32;
	and.b64  	%rd10466, %rd10435, 4294967295;
	add.s64 	%rd10467, %rd10465, %rd10466;
	mad.lo.s64 	%rd10468, %rd5, %rd10462, %rd10467;
	cvt.u32.u64 	%r2100, %rd10468;
	shr.u64 	%rd10469, %rd10468, 32;
	and.b64  	%rd10470, %rd10439, 4294967295;
	add.s64 	%rd10471, %rd10469, %rd10470;
	mad.lo.s64 	%rd10472, %rd6, %rd10462, %rd10471;
	shr.u64 	%rd10473, %rd10472, 32;
	and.b64  	%rd10474, %rd10443, 4294967295;
	add.s64 	%rd10475, %rd10473, %rd10474;
	mad.lo.s64 	%rd10476, %rd7, %rd10462, %rd10475;
	shr.u64 	%rd10477, %rd10476, 32;
	and.b64  	%rd10478, %rd10447, 4294967295;
	add.s64 	%rd10479, %rd10477, %rd10478;
	mad.lo.s64 	%rd10480, %rd8, %rd10462, %rd10479;
	shr.u64 	%rd10481, %rd10480, 32;
	and.b64  	%rd10482, %rd10451, 4294967295;
	add.s64 	%rd10483, %rd10481, %rd10482;
	mad.lo.s64 	%rd10484, %rd9, %rd10462, %rd10483;
	shr.u64 	%rd10485, %rd10484, 32;
	and.b64  	%rd10486, %rd10455, 4294967295;
	add.s64 	%rd10487, %rd10485, %rd10486;
	mad.lo.s64 	%rd10488, %rd10, %rd10462, %rd10487;
	shr.u64 	%rd10489, %rd10488, 32;
	and.b64  	%rd10490, %rd10458, 4294967295;
	add.s64 	%rd10491, %rd10489, %rd10490;
	mad.lo.s64 	%rd10492, %rd11, %rd10462, %rd10491;
	shr.u64 	%rd10493, %rd10492, 32;
	and.b64  	%rd10494, %rd10461, 4294967295;
	add.s64 	%rd10495, %rd10493, %rd10494;
	{ .reg .b32 tmp; mov.b64 {tmp, %r2101}, %rd10495; }
	add.s32 	%r2102, %r2098, %r2101;
	mul.lo.s32 	%r2103, %r9, %r2100;
	cvt.u64.u32 	%rd10496, %r2103;
	and.b64  	%rd10497, %rd10468, 4294967295;
	mad.lo.s64 	%rd10498, %rd4, %rd10496, %rd10497;
	shr.u64 	%rd10499, %rd10498, 32;
	and.b64  	%rd10500, %rd10472, 4294967295;
	add.s64 	%rd10501, %rd10499, %rd10500;
	mad.lo.s64 	%rd359, %rd5, %rd10496, %rd10501;
	cvt.u32.u64 	%r4334, %rd359;
	shr.u64 	%rd10502, %rd359, 32;
	and.b64  	%rd10503, %rd10476, 4294967295;
	add.s64 	%rd10504, %rd10502, %rd10503;
	mad.lo.s64 	%rd30021, %rd6, %rd10496, %rd10504;
	cvt.u32.u64 	%r438, %rd30021;
	shr.u64 	%rd10505, %rd30021, 32;
	and.b64  	%rd10506, %rd10480, 4294967295;
	add.s64 	%rd10507, %rd10505, %rd10506;
	mad.lo.s64 	%rd30022, %rd7, %rd10496, %rd10507;
	cvt.u32.u64 	%r439, %rd30022;
	shr.u64 	%rd10508, %rd30022, 32;
	and.b64  	%rd10509, %rd10484, 4294967295;
	add.s64 	%rd10510, %rd10508, %rd10509;
	mad.lo.s64 	%rd30023, %rd8, %rd10496, %rd10510;
	cvt.u32.u64 	%r440, %rd30023;
	shr.u64 	%rd10511, %rd30023, 32;
	and.b64  	%rd10512, %rd10488, 4294967295;
	add.s64 	%rd10513, %rd10511, %rd10512;
	mad.lo.s64 	%rd30024, %rd9, %rd10496, %rd10513;
	cvt.u32.u64 	%r441, %rd30024;
	shr.u64 	%rd10514, %rd30024, 32;
	and.b64  	%rd10515, %rd10492, 4294967295;
	add.s64 	%rd10516, %rd10514, %rd10515;
	mad.lo.s64 	%rd30025, %rd10, %rd10496, %rd10516;
	cvt.u32.u64 	%r442, %rd30025;
	shr.u64 	%rd10517, %rd30025, 32;
	and.b64  	%rd10518, %rd10495, 4294967295;
	add.s64 	%rd10519, %rd10517, %rd10518;
	mad.lo.s64 	%rd30026, %rd11, %rd10496, %rd10519;
	cvt.u32.u64 	%r443, %rd30026;
	{ .reg .b32 tmp; mov.b64 {tmp, %r2104}, %rd30026; }
	add.s32 	%r4335, %r2102, %r2104;
	setp.gt.u32 	%p356, %r4335, %r17;
	@%p356 bra 	$L__BB0_307;
	setp.lt.u32 	%p357, %r4335, %r17;
	@%p357 bra 	$L__BB0_308;
	setp.lt.u32 	%p358, %r16, %r443;
	@%p358 bra 	$L__BB0_307;
	setp.gt.u32 	%p359, %r16, %r443;
	@%p359 bra 	$L__BB0_308;
	setp.lt.u32 	%p360, %r15, %r442;
	@%p360 bra 	$L__BB0_307;
	setp.gt.u32 	%p361, %r15, %r442;
	@%p361 bra 	$L__BB0_308;
	setp.lt.u32 	%p362, %r14, %r441;
	@%p362 bra 	$L__BB0_307;
	setp.gt.u32 	%p363, %r14, %r441;
	@%p363 bra 	$L__BB0_308;
	setp.lt.u32 	%p364, %r13, %r440;
	@%p364 bra 	$L__BB0_307;
	setp.gt.u32 	%p365, %r13, %r440;
	@%p365 bra 	$L__BB0_308;
	setp.lt.u32 	%p366, %r12, %r439;
	@%p366 bra 	$L__BB0_307;
	setp.gt.u32 	%p367, %r12, %r439;
	@%p367 bra 	$L__BB0_308;
	setp.lt.u32 	%p368, %r11, %r438;
	@%p368 bra 	$L__BB0_307;
	setp.gt.u32 	%p369, %r11, %r438;
	setp.gt.u32 	%p370, %r10, %r4334;
	or.pred  	%p371, %p369, %p370;
	@%p371 bra 	$L__BB0_308;
$L__BB0_307:
	and.b64  	%rd10520, %rd359, 4294967295;
	sub.s64 	%rd10521, %rd10520, %rd4;
	shr.u64 	%rd10522, %rd10521, 63;
	cvt.u32.u64 	%r4334, %rd10521;
	and.b64  	%rd10523, %rd30021, 4294967295;
	add.s64 	%rd10524, %rd10522, %rd5;
	sub.s64 	%rd30021, %rd10523, %rd10524;
	shr.u64 	%rd10525, %rd30021, 63;
	and.b64  	%rd10526, %rd30022, 4294967295;
	add.s64 	%rd10527, %rd10525, %rd6;
	sub.s64 	%rd30022, %rd10526, %rd10527;
	shr.u64 	%rd10528, %rd30022, 63;
	and.b64  	%rd10529, %rd30023, 4294967295;
	add.s64 	%rd10530, %rd10528, %rd7;
	sub.s64 	%rd30023, %rd10529, %rd10530;
	shr.u64 	%rd10531, %rd30023, 63;
	and.b64  	%rd10532, %rd30024, 4294967295;
	add.s64 	%rd10533, %rd10531, %rd8;
	sub.s64 	%rd30024, %rd10532, %rd10533;
	shr.u64 	%rd10534, %rd30024, 63;
	and.b64  	%rd10535, %rd30025, 4294967295;
	add.s64 	%rd10536, %rd10534, %rd9;
	sub.s64 	%rd30025, %rd10535, %rd10536;
	shr.u64 	%rd10537, %rd30025, 63;
	and.b64  	%rd10538, %rd30026, 4294967295;
	add.s64 	%rd10539, %rd10537, %rd10;
	sub.s64 	%rd30026, %rd10538, %rd10539;
	shr.u64 	%rd10540, %rd30026, 63;
	cvt.u32.u64 	%r2105, %rd10540;
	add.s32 	%r2106, %r17, %r2105;
	sub.s32 	%r4335, %r4335, %r2106;
$L__BB0_308:
	shl.b32 	%r4336, %r4334, 1;
	shr.u32 	%r2107, %r4334, 31;
	cvt.u64.u32 	%rd10541, %r2107;
	and.b64  	%rd378, %rd30021, 4294967295;
	shl.b64 	%rd10542, %rd30021, 1;
	and.b64  	%rd10543, %rd10542, 8589934590;
	or.b64  	%rd30027, %rd10543, %rd10541;
	cvt.u32.u64 	%r450, %rd30027;
	shr.u64 	%rd10544, %rd10543, 32;
	and.b64  	%rd380, %rd30022, 4294967295;
	shl.b64 	%rd10545, %rd30022, 1;
	and.b64  	%rd10546, %rd10545, 8589934590;
	or.b64  	%rd30028, %rd10544, %rd10546;
	cvt.u32.u64 	%r451, %rd30028;
	shr.u64 	%rd10547, %rd10546, 32;
	and.b64  	%rd382, %rd30023, 4294967295;
	shl.b64 	%rd10548, %rd30023, 1;
	and.b64  	%rd10549, %rd10548, 8589934590;
	or.b64  	%rd30029, %rd10547, %rd10549;
	cvt.u32.u64 	%r452, %rd30029;
	shr.u64 	%rd10550, %rd10549, 32;
	and.b64  	%rd384, %rd30024, 4294967295;
	shl.b64 	%rd10551, %rd30024, 1;
	and.b64  	%rd10552, %rd10551, 8589934590;
	or.b64  	%rd30030, %rd10550, %rd10552;
	cvt.u32.u64 	%r453, %rd30030;
	shr.u64 	%rd10553, %rd10552, 32;
	and.b64  	%rd386, %rd30025, 4294967295;
	shl.b64 	%rd10554, %rd30025, 1;
	and.b64  	%rd10555, %rd10554, 8589934590;
	or.b64  	%rd30031, %rd10553, %rd10555;
	cvt.u32.u64 	%r454, %rd30031;
	shr.u64 	%rd10556, %rd10555, 32;
	and.b64  	%rd388, %rd30026, 4294967295;
	shl.b64 	%rd10557, %rd30026, 1;
	and.b64  	%rd10558, %rd10557, 8589934590;
	or.b64  	%rd30032, %rd10556, %rd10558;
	cvt.u32.u64 	%r455, %rd30032;
	shr.u64 	%rd10559, %rd10558, 32;
	cvt.u64.u32 	%rd390, %r4335;
	mul.wide.u32 	%rd10560, %r4335, 2;
	add.s64 	%rd30033, %rd10559, %rd10560;
	cvt.u32.u64 	%r456, %rd30033;
	setp.gt.u64 	%p372, %rd30033, 4294967295;
	setp.lt.u32 	%p373, %r17, %r456;
	or.pred  	%p374, %p372, %p373;
	@%p374 bra 	$L__BB0_322;
	setp.gt.u32 	%p375, %r17, %r456;
	@%p375 bra 	$L__BB0_323;
	setp.lt.u32 	%p376, %r16, %r455;
	@%p376 bra 	$L__BB0_322;
	setp.gt.u32 	%p377, %r16, %r455;
	@%p377 bra 	$L__BB0_323;
	setp.lt.u32 	%p378, %r15, %r454;
	@%p378 bra 	$L__BB0_322;
	setp.gt.u32 	%p379, %r15, %r454;
	@%p379 bra 	$L__BB0_323;
	setp.lt.u32 	%p380, %r14, %r453;
	@%p380 bra 	$L__BB0_322;
	setp.gt.u32 	%p381, %r14, %r453;
	@%p381 bra 	$L__BB0_323;
	setp.lt.u32 	%p382, %r13, %r452;
	@%p382 bra 	$L__BB0_322;
	setp.gt.u32 	%p383, %r13, %r452;
	@%p383 bra 	$L__BB0_323;
	setp.lt.u32 	%p384, %r12, %r451;
	@%p384 bra 	$L__BB0_322;
	setp.gt.u32 	%p385, %r12, %r451;
	@%p385 bra 	$L__BB0_323;
	setp.lt.u32 	%p386, %r11, %r450;
	@%p386 bra 	$L__BB0_322;
	setp.gt.u32 	%p387, %r11, %r450;
	setp.lt.u32 	%p388, %r4336, %r10;
	or.pred  	%p389, %p387, %p388;
	@%p389 bra 	$L__BB0_323;
$L__BB0_322:
	cvt.u64.u32 	%rd10562, %r4336;
	sub.s64 	%rd10563, %rd10562, %rd4;
	shr.u64 	%rd10564, %rd10563, 63;
	cvt.u32.u64 	%r4336, %rd10563;
	and.b64  	%rd10565, %rd30027, 4294967295;
	add.s64 	%rd10566, %rd10564, %rd5;
	sub.s64 	%rd30027, %rd10565, %rd10566;
	shr.u64 	%rd10567, %rd30027, 63;
	and.b64  	%rd10568, %rd30028, 4294967295;
	add.s64 	%rd10569, %rd10567, %rd6;
	sub.s64 	%rd30028, %rd10568, %rd10569;
	shr.u64 	%rd10570, %rd30028, 63;
	and.b64  	%rd10571, %rd30029, 4294967295;
	add.s64 	%rd10572, %rd10570, %rd7;
	sub.s64 	%rd30029, %rd10571, %rd10572;
	shr.u64 	%rd10573, %rd30029, 63;
	and.b64  	%rd10574, %rd30030, 4294967295;
	add.s64 	%rd10575, %rd10573, %rd8;
	sub.s64 	%rd30030, %rd10574, %rd10575;
	shr.u64 	%rd10576, %rd30030, 63;
	and.b64  	%rd10577, %rd30031, 4294967295;
	add.s64 	%rd10578, %rd10576, %rd9;
	sub.s64 	%rd30031, %rd10577, %rd10578;
	shr.u64 	%rd10579, %rd30031, 63;
	and.b64  	%rd10580, %rd30032, 4294967295;
	add.s64 	%rd10581, %rd10579, %rd10;
	sub.s64 	%rd30032, %rd10580, %rd10581;
	shr.u64 	%rd10582, %rd30032, 63;
	and.b64  	%rd10583, %rd30033, 4294967295;
	add.s64 	%rd10584, %rd10582, %rd11;
	sub.s64 	%rd30033, %rd10583, %rd10584;
$L__BB0_323:
	add.s32 	%r4337, %r4336, %r4334;
	setp.lt.u32 	%p390, %r4337, %r4336;
	selp.u64 	%rd10585, 1, 0, %p390;
	and.b64  	%rd10586, %rd30027, 4294967295;
	add.s64 	%rd10587, %rd10586, %rd10585;
	add.s64 	%rd30034, %rd10587, %rd378;
	cvt.u32.u64 	%r460, %rd30034;
	shr.u64 	%rd10588, %rd30034, 32;
	and.b64  	%rd10589, %rd30028, 4294967295;
	add.s64 	%rd10590, %rd10588, %rd10589;
	add.s64 	%rd30035, %rd10590, %rd380;
	cvt.u32.u64 	%r461, %rd30035;
	shr.u64 	%rd10591, %rd30035, 32;
	and.b64  	%rd10592, %rd30029, 4294967295;
	add.s64 	%rd10593, %rd10591, %rd10592;
	add.s64 	%rd30036, %rd10593, %rd382;
	cvt.u32.u64 	%r462, %rd30036;
	shr.u64 	%rd10594, %rd30036, 32;
	and.b64  	%rd10595, %rd30030, 4294967295;
	add.s64 	%rd10596, %rd10594, %rd10595;
	add.s64 	%rd30037, %rd10596, %rd384;
	cvt.u32.u64 	%r463, %rd30037;
	shr.u64 	%rd10597, %rd30037, 32;
	and.b64  	%rd10598, %rd30031, 4294967295;
	add.s64 	%rd10599, %rd10597, %rd10598;
	add.s64 	%rd30038, %rd10599, %rd386;
	cvt.u32.u64 	%r464, %rd30038;
	shr.u64 	%rd10600, %rd30038, 32;
	and.b64  	%rd10601, %rd30032, 4294967295;
	add.s64 	%rd10602, %rd10600, %rd10601;
	add.s64 	%rd30039, %rd10602, %rd388;
	cvt.u32.u64 	%r465, %rd30039;
	shr.u64 	%rd10603, %rd30039, 32;
	and.b64  	%rd10604, %rd30033, 4294967295;
	add.s64 	%rd10605, %rd10603, %rd10604;
	add.s64 	%rd30040, %rd10605, %rd390;
	cvt.u32.u64 	%r466, %rd30040;
	setp.gt.u64 	%p391, %rd30040, 4294967295;
	setp.lt.u32 	%p392, %r17, %r466;
	or.pred  	%p393, %p391, %p392;
	@%p393 bra 	$L__BB0_337;
	setp.gt.u32 	%p394, %r17, %r466;
	@%p394 bra 	$L__BB0_338;
	setp.lt.u32 	%p395, %r16, %r465;
	@%p395 bra 	$L__BB0_337;
	setp.gt.u32 	%p396, %r16, %r465;
	@%p396 bra 	$L__BB0_338;
	setp.lt.u32 	%p397, %r15, %r464;
	@%p397 bra 	$L__BB0_337;
	setp.gt.u32 	%p398, %r15, %r464;
	@%p398 bra 	$L__BB0_338;
	setp.lt.u32 	%p399, %r14, %r463;
	@%p399 bra 	$L__BB0_337;
	setp.gt.u32 	%p400, %r14, %r463;
	@%p400 bra 	$L__BB0_338;
	setp.lt.u32 	%p401, %r13, %r462;
	@%p401 bra 	$L__BB0_337;
	setp.gt.u32 	%p402, %r13, %r462;
	@%p402 bra 	$L__BB0_338;
	setp.lt.u32 	%p403, %r12, %r461;
	@%p403 bra 	$L__BB0_337;
	setp.gt.u32 	%p404, %r12, %r461;
	@%p404 bra 	$L__BB0_338;
	setp.lt.u32 	%p405, %r11, %r460;
	@%p405 bra 	$L__BB0_337;
	setp.gt.u32 	%p406, %r11, %r460;
	setp.lt.u32 	%p407, %r4337, %r10;
	or.pred  	%p408, %p406, %p407;
	@%p408 bra 	$L__BB0_338;
$L__BB0_337:
	cvt.u64.u32 	%rd10607, %r4337;
	sub.s64 	%rd10608, %rd10607, %rd4;
	shr.u64 	%rd10609, %rd10608, 63;
	cvt.u32.u64 	%r4337, %rd10608;
	and.b64  	%rd10610, %rd30034, 4294967295;
	add.s64 	%rd10611, %rd10609, %rd5;
	sub.s64 	%rd30034, %rd10610, %rd10611;
	shr.u64 	%rd10612, %rd30034, 63;
	and.b64  	%rd10613, %rd30035, 4294967295;
	add.s64 	%rd10614, %rd10612, %rd6;
	sub.s64 	%rd30035, %rd10613, %rd10614;
	shr.u64 	%rd10615, %rd30035, 63;
	and.b64  	%rd10616, %rd30036, 4294967295;
	add.s64 	%rd10617, %rd10615, %rd7;
	sub.s64 	%rd30036, %rd10616, %rd10617;
	shr.u64 	%rd10618, %rd30036, 63;
	and.b64  	%rd10619, %rd30037, 4294967295;
	add.s64 	%rd10620, %rd10618, %rd8;
	sub.s64 	%rd30037, %rd10619, %rd10620;
	shr.u64 	%rd10621, %rd30037, 63;
	and.b64  	%rd10622, %rd30038, 4294967295;
	add.s64 	%rd10623, %rd10621, %rd9;
	sub.s64 	%rd30038, %rd10622, %rd10623;
	shr.u64 	%rd10624, %rd30038, 63;
	and.b64  	%rd10625, %rd30039, 4294967295;
	add.s64 	%rd10626, %rd10624, %rd10;
	sub.s64 	%rd30039, %rd10625, %rd10626;
	shr.u64 	%rd10627, %rd30039, 63;
	and.b64  	%rd10628, %rd30040, 4294967295;
	add.s64 	%rd10629, %rd10627, %rd11;
	sub.s64 	%rd30040, %rd10628, %rd10629;
$L__BB0_338:
	cvt.u64.u32 	%rd427, %r4337;
	mul.wide.u32 	%rd10630, %r4337, %r4337;
	cvt.u32.u64 	%r2108, %rd10630;
	shr.u64 	%rd10631, %rd10630, 32;
	and.b64  	%rd428, %rd30034, 4294967295;
	mul.lo.s64 	%rd10632, %rd428, %rd427;
	add.s64 	%rd10633, %rd10631, %rd10632;
	shr.u64 	%rd10634, %rd10633, 32;
	and.b64  	%rd429, %rd30035, 4294967295;
	mul.lo.s64 	%rd10635, %rd429, %rd427;
	add.s64 	%rd10636, %rd10634, %rd10635;
	shr.u64 	%rd10637, %rd10636, 32;
	and.b64  	%rd430, %rd30036, 4294967295;
	mul.lo.s64 	%rd10638, %rd430, %rd427;
	add.s64 	%rd10639, %rd10637, %rd10638;
	shr.u64 	%rd10640, %rd10639, 32;
	and.b64  	%rd431, %rd30037, 4294967295;
	mul.lo.s64 	%rd10641, %rd431, %rd427;
	add.s64 	%rd10642, %rd10640, %rd10641;
	shr.u64 	%rd10643, %rd10642, 32;
	and.b64  	%rd432, %rd30038, 4294967295;
	mul.lo.s64 	%rd10644, %rd432, %rd427;
	add.s64 	%rd10645, %rd10643, %rd10644;
	shr.u64 	%rd10646, %rd10645, 32;
	and.b64  	%rd433, %rd30039, 4294967295;
	mul.lo.s64 	%rd10647, %rd433, %rd427;
	add.s64 	%rd10648, %rd10646, %rd10647;
	shr.u64 	%rd10649, %rd10648, 32;
	and.b64  	%rd434, %rd30040, 4294967295;
	mul.lo.s64 	%rd10650, %rd434, %rd427;
	add.s64 	%rd10651, %rd10649, %rd10650;
	shr.u64 	%rd10652, %rd10651, 32;
	and.b64  	%rd10653, %rd10633, 4294967295;
	add.s64 	%rd10654, %rd10632, %rd10653;
	shr.u64 	%rd10655, %rd10654, 32;
	and.b64  	%rd10656, %rd10636, 4294967295;
	add.s64 	%rd10657, %rd10655, %rd10656;
	mad.lo.s64 	%rd10658, %rd428, %rd428, %rd10657;
	shr.u64 	%rd10659, %rd10658, 32;
	mul.lo.s64 	%rd10660, %rd429, %rd428;
	and.b64  	%rd10661, %rd10639, 4294967295;
	add.s64 	%rd10662, %rd10659, %rd10661;
	add.s64 	%rd10663, %rd10662, %rd10660;
	shr.u64 	%rd10664, %rd10663, 32;
	mul.lo.s64 	%rd10665, %rd430, %rd428;
	and.b64  	%rd10666, %rd10642, 4294967295;
	add.s64 	%rd10667, %rd10664, %rd10666;
	add.s64 	%rd10668, %rd10667, %rd10665;
	shr.u64 	%rd10669, %rd10668, 32;
	mul.lo.s64 	%rd10670, %rd431, %rd428;
	and.b64  	%rd10671, %rd10645, 4294967295;
	add.s64 	%rd10672, %rd10669, %rd10671;
	add.s64 	%rd10673, %rd10672, %rd10670;
	shr.u64 	%rd10674, %rd10673, 32;
	mul.lo.s64 	%rd10675, %rd432, %rd428;
	and.b64  	%rd10676, %rd10648, 4294967295;
	add.s64 	%rd10677, %rd10674, %rd10676;
	add.s64 	%rd10678, %rd10677, %rd10675;
	shr.u64 	%rd10679, %rd10678, 32;
	mul.lo.s64 	%rd10680, %rd433, %rd428;
	and.b64  	%rd10681, %rd10651, 4294967295;
	add.s64 	%rd10682, %rd10679, %rd10681;
	add.s64 	%rd10683, %rd10682, %rd10680;
	shr.u64 	%rd10684, %rd10683, 32;
	mul.lo.s64 	%rd10685, %rd434, %rd428;
	add.s64 	%rd10686, %rd10684, %rd10652;
	add.s64 	%rd10687, %rd10686, %rd10685;
	shr.u64 	%rd10688, %rd10687, 32;
	and.b64  	%rd10689, %rd10658, 4294967295;
	add.s64 	%rd10690, %rd10635, %rd10689;
	shr.u64 	%rd10691, %rd10690, 32;
	and.b64  	%rd10692, %rd10663, 4294967295;
	add.s64 	%rd10693, %rd10691, %rd10692;
	add.s64 	%rd10694, %rd10693, %rd10660;
	shr.u64 	%rd10695, %rd10694, 32;
	and.b64  	%rd10696, %rd10668, 4294967295;
	add.s64 	%rd10697, %rd10695, %rd10696;
	mad.lo.s64 	%rd10698, %rd429, %rd429, %rd10697;
	shr.u64 	%rd10699, %rd10698, 32;
	mul.lo.s64 	%rd10700, %rd430, %rd429;
	and.b64  	%rd10701, %rd10673, 4294967295;
	add.s64 	%rd10702, %rd10699, %rd10701;
	add.s64 	%rd10703, %rd10702, %rd10700;
	shr.u64 	%rd10704, %rd10703, 32;
	mul.lo.s64 	%rd10705, %rd431, %rd429;
	and.b64  	%rd10706, %rd10678, 4294967295;
	add.s64 	%rd10707, %rd10704, %rd10706;
	add.s64 	%rd10708, %rd10707, %rd10705;
	shr.u64 	%rd10709, %rd10708, 32;
	mul.lo.s64 	%rd10710, %rd432, %rd429;
	and.b64  	%rd10711, %rd10683, 4294967295;
	add.s64 	%rd10712, %rd10709, %rd10711;
	add.s64 	%rd10713, %rd10712, %rd10710;
	shr.u64 	%rd10714, %rd10713, 32;
	mul.lo.s64 	%rd10715, %rd433, %rd429;
	and.b64  	%rd10716, %rd10687, 4294967295;
	add.s64 	%rd10717, %rd10714, %rd10716;
	add.s64 	%rd10718, %rd10717, %rd10715;
	shr.u64 	%rd10719, %rd10718, 32;
	mul.lo.s64 	%rd10720, %rd434, %rd429;
	add.s64 	%rd10721, %rd10719, %rd10688;
	add.s64 	%rd10722, %rd10721, %rd10720;
	shr.u64 	%rd10723, %rd10722, 32;
	and.b64  	%rd10724, %rd10694, 4294967295;
	add.s64 	%rd10725, %rd10638, %rd10724;
	shr.u64 	%rd10726, %rd10725, 32;
	and.b64  	%rd10727, %rd10698, 4294967295;
	add.s64 	%rd10728, %rd10726, %rd10727;
	add.s64 	%rd10729, %rd10728, %rd10665;
	shr.u64 	%rd10730, %rd10729, 32;
	and.b64  	%rd10731, %rd10703, 4294967295;
	add.s64 	%rd10732, %rd10730, %rd10731;
	add.s64 	%rd10733, %rd10732, %rd10700;
	shr.u64 	%rd10734, %rd10733, 32;
	and.b64  	%rd10735, %rd10708, 4294967295;
	add.s64 	%rd10736, %rd10734, %rd10735;
	mad.lo.s64 	%rd10737, %rd430, %rd430, %rd10736;
	shr.u64 	%rd10738, %rd10737, 32;
	mul.lo.s64 	%rd10739, %rd431, %rd430;
	and.b64  	%rd10740, %rd10713, 4294967295;
	add.s64 	%rd10741, %rd10738, %rd10740;
	add.s64 	%rd10742, %rd10741, %rd10739;
	shr.u64 	%rd10743, %rd10742, 32;
	mul.lo.s64 	%rd10744, %rd432, %rd430;
	and.b64  	%rd10745, %rd10718, 4294967295;
	add.s64 	%rd10746, %rd10743, %rd10745;
	add.s64 	%rd10747, %rd10746, %rd10744;
	shr.u64 	%rd10748, %rd10747, 32;
	mul.lo.s64 	%rd10749, %rd433, %rd430;
	and.b64  	%rd10750, %rd10722, 4294967295;
	add.s64 	%rd10751, %rd10748, %rd10750;
	add.s64 	%rd10752, %rd10751, %rd10749;
	shr.u64 	%rd10753, %rd10752, 32;
	mul.lo.s64 	%rd10754, %rd434, %rd430;
	add.s64 	%rd10755, %rd10753, %rd10723;
	add.s64 	%rd10756, %rd10755, %rd10754;
	shr.u64 	%rd10757, %rd10756, 32;
	and.b64  	%rd10758, %rd10729, 4294967295;
	add.s64 	%rd10759, %rd10641, %rd10758;
	shr.u64 	%rd10760, %rd10759, 32;
	and.b64  	%rd10761, %rd10733, 4294967295;
	add.s64 	%rd10762, %rd10760, %rd10761;
	add.s64 	%rd10763, %rd10762, %rd10670;
	shr.u64 	%rd10764, %rd10763, 32;
	and.b64  	%rd10765, %rd10737, 4294967295;
	add.s64 	%rd10766, %rd10764, %rd10765;
	add.s64 	%rd10767, %rd10766, %rd10705;
	shr.u64 	%rd10768, %rd10767, 32;
	and.b64  	%rd10769, %rd10742, 4294967295;
	add.s64 	%rd10770, %rd10768, %rd10769;
	add.s64 	%rd10771, %rd10770, %rd10739;
	shr.u64 	%rd10772, %rd10771, 32;
	and.b64  	%rd10773, %rd10747, 4294967295;
	add.s64 	%rd10774, %rd10772, %rd10773;
	mad.lo.s64 	%rd10775, %rd431, %rd431, %rd10774;
	shr.u64 	%rd10776, %rd10775, 32;
	mul.lo.s64 	%rd10777, %rd432, %rd431;
	and.b64  	%rd10778, %rd10752, 4294967295;
	add.s64 	%rd10779, %rd10776, %rd10778;
	add.s64 	%rd10780, %rd10779, %rd10777;
	shr.u64 	%rd10781, %rd10780, 32;
	mul.lo.s64 	%rd10782, %rd433, %rd431;
	and.b64  	%rd10783, %rd10756, 4294967295;
	add.s64 	%rd10784, %rd10781, %rd10783;
	add.s64 	%rd10785, %rd10784, %rd10782;
	shr.u64 	%rd10786, %rd10785, 32;
	mul.lo.s64 	%rd10787, %rd434, %rd431;
	add.s64 	%rd10788, %rd10786, %rd10757;
	add.s64 	%rd10789, %rd10788, %rd10787;
	shr.u64 	%rd10790, %rd10789, 32;
	and.b64  	%rd10791, %rd10763, 4294967295;
	add.s64 	%rd10792, %rd10644, %rd10791;
	shr.u64 	%rd10793, %rd10792, 32;
	and.b64  	%rd10794, %rd10767, 4294967295;
	add.s64 	%rd10795, %rd10793, %rd10794;
	add.s64 	%rd10796, %rd10795, %rd10675;
	shr.u64 	%rd10797, %rd10796, 32;
	and.b64  	%rd10798, %rd10771, 4294967295;
	add.s64 	%rd10799, %rd10797, %rd10798;
	add.s64 	%rd10800, %rd10799, %rd10710;
	shr.u64 	%rd10801, %rd10800, 32;
	and.b64  	%rd10802, %rd10775, 4294967295;
	add.s64 	%rd10803, %rd10801, %rd10802;
	add.s64 	%rd10804, %rd10803, %rd10744;
	shr.u64 	%rd10805, %rd10804, 32;
	and.b64  	%rd10806, %rd10780, 4294967295;
	add.s64 	%rd10807, %rd10805, %rd10806;
	add.s64 	%rd10808, %rd10807, %rd10777;
	shr.u64 	%rd10809, %rd10808, 32;
	and.b64  	%rd10810, %rd10785, 4294967295;
	add.s64 	%rd10811, %rd10809, %rd10810;
	mad.lo.s64 	%rd10812, %rd432, %rd432, %rd10811;
	shr.u64 	%rd10813, %rd10812, 32;
	mul.lo.s64 	%rd10814, %rd433, %rd432;
	and.b64  	%rd10815, %rd10789, 4294967295;
	add.s64 	%rd10816, %rd10813, %rd10815;
	add.s64 	%rd10817, %rd10816, %rd10814;
	shr.u64 	%rd10818, %rd10817, 32;
	mul.lo.s64 	%rd10819, %rd434, %rd432;
	add.s64 	%rd10820, %rd10818, %rd10790;
	add.s64 	%rd10821, %rd10820, %rd10819;
	shr.u64 	%rd10822, %rd10821, 32;
	and.b64  	%rd10823, %rd10796, 4294967295;
	add.s64 	%rd10824, %rd10647, %rd10823;
	shr.u64 	%rd10825, %rd10824, 32;
	and.b64  	%rd10826, %rd10800, 4294967295;
	add.s64 	%rd10827, %rd10825, %rd10826;
	add.s64 	%rd10828, %rd10827, %rd10680;
	shr.u64 	%rd10829, %rd10828, 32;
	and.b64  	%rd10830, %rd10804, 4294967295;
	add.s64 	%rd10831, %rd10829, %rd10830;
	add.s64 	%rd10832, %rd10831, %rd10715;
	shr.u64 	%rd10833, %rd10832, 32;
	and.b64  	%rd10834, %rd10808, 4294967295;
	add.s64 	%rd10835, %rd10833, %rd10834;
	add.s64 	%rd10836, %rd10835, %rd10749;
	shr.u64 	%rd10837, %rd10836, 32;
	and.b64  	%rd10838, %rd10812, 4294967295;
	add.s64 	%rd10839, %rd10837, %rd10838;
	add.s64 	%rd10840, %rd10839, %rd10782;
	shr.u64 	%rd10841, %rd10840, 32;
	and.b64  	%rd10842, %rd10817, 4294967295;
	add.s64 	%rd10843, %rd10841, %rd10842;
	add.s64 	%rd10844, %rd10843, %rd10814;
	shr.u64 	%rd10845, %rd10844, 32;
	and.b64  	%rd10846, %rd10821, 4294967295;
	add.s64 	%rd10847, %rd10845, %rd10846;
	mad.lo.s64 	%rd10848, %rd433, %rd433, %rd10847;
	shr.u64 	%rd10849, %rd10848, 32;
	mul.lo.s64 	%rd10850, %rd434, %rd433;
	add.s64 	%rd10851, %rd10849, %rd10822;
	add.s64 	%rd10852, %rd10851, %rd10850;
	shr.u64 	%rd10853, %rd10852, 32;
	and.b64  	%rd10854, %rd10828, 4294967295;
	add.s64 	%rd10855, %rd10650, %rd10854;
	shr.u64 	%rd10856, %rd10855, 32;
	and.b64  	%rd10857, %rd10832, 4294967295;
	add.s64 	%rd10858, %rd10856, %rd10857;
	add.s64 	%rd10859, %rd10858, %rd10685;
	shr.u64 	%rd10860, %rd10859, 32;
	and.b64  	%rd10861, %rd10836, 4294967295;
	add.s64 	%rd10862, %rd10860, %rd10861;
	add.s64 	%rd10863, %rd10862, %rd10720;
	shr.u64 	%rd10864, %rd10863, 32;
	and.b64  	%rd10865, %rd10840, 4294967295;
	add.s64 	%rd10866, %rd10864, %rd10865;
	add.s64 	%rd10867, %rd10866, %rd10754;
	shr.u64 	%rd10868, %rd10867, 32;
	and.b64  	%rd10869, %rd10844, 4294967295;
	add.s64 	%rd10870, %rd10868, %rd10869;
	add.s64 	%rd10871, %rd10870, %rd10787;
	shr.u64 	%rd10872, %rd10871, 32;
	and.b64  	%rd10873, %rd10848, 4294967295;
	add.s64 	%rd10874, %rd10872, %rd10873;
	add.s64 	%rd10875, %rd10874, %rd10819;
	shr.u64 	%rd10876, %rd10875, 32;
	and.b64  	%rd10877, %rd10852, 4294967295;
	add.s64 	%rd10878, %rd10876, %rd10877;
	add.s64 	%rd10879, %rd10878, %rd10850;
	shr.u64 	%rd10880, %rd10879, 32;
	add.s64 	%rd10881, %rd10880, %rd10853;
	mad.lo.s64 	%rd10882, %rd434, %rd434, %rd10881;
	{ .reg .b32 tmp; mov.b64 {tmp, %r2109}, %rd10882; }
	mul.lo.s32 	%r2110, %r9, %r2108;
	cvt.u64.u32 	%rd10883, %r2110;
	and.b64  	%rd10884, %rd10630, 4294967293;
	mad.lo.s64 	%rd10885, %rd4, %rd10883, %rd10884;
	shr.u64 	%rd10886, %rd10885, 32;
	and.b64  	%rd10887, %rd10654, 4294967295;
	add.s64 	%rd10888, %rd10886, %rd10887;
	mad.lo.s64 	%rd10889, %rd5, %rd10883, %rd10888;
	cvt.u32.u64 	%r2111, %rd10889;
	shr.u64 	%rd10890, %rd10889, 32;
	and.b64  	%rd10891, %rd10690, 4294967295;
	add.s64 	%rd10892, %rd10890, %rd10891;
	mad.lo.s64 	%rd10893, %rd6, %rd10883, %rd10892;
	shr.u64 	%rd10894, %rd10893, 32;
	and.b64  	%rd10895, %rd10725, 4294967295;
	add.s64 	%rd10896, %rd10894, %rd10895;
	mad.lo.s64 	%rd10897, %rd7, %rd10883, %rd10896;
	shr.u64 	%rd10898, %rd10897, 32;
	and.b64  	%rd10899, %rd10759, 4294967295;
	add.s64 	%rd10900, %rd10898, %rd10899;
	mad.lo.s64 	%rd10901, %rd8, %rd10883, %rd10900;
	shr.u64 	%rd10902, %rd10901, 32;
	and.b64  	%rd10903, %rd10792, 4294967295;
	add.s64 	%rd10904, %rd10902, %rd10903;
	mad.lo.s64 	%rd10905, %rd9, %rd10883, %rd10904;
	shr.u64 	%rd10906, %rd10905, 32;
	and.b64  	%rd10907, %rd10824, 4294967295;
	add.s64 	%rd10908, %rd10906, %rd10907;
	mad.lo.s64 	%rd10909, %rd10, %rd10883, %rd10908;
	shr.u64 	%rd10910, %rd10909, 32;
	and.b64  	%rd10911, %rd10855, 4294967295;
	add.s64 	%rd10912, %rd10910, %rd10911;
	mad.lo.s64 	%rd10913, %rd11, %rd10883, %rd10912;
	shr.u64 	%rd10914, %rd10913, 32;
	and.b64  	%rd10915, %rd10859, 4294967295;
	add.s64 	%rd10916, %rd10914, %rd10915;
	shr.u64 	%rd10917, %rd10916, 32;
	and.b64  	%rd10918, %rd10863, 4294967295;
	add.s64 	%rd10919, %rd10917, %rd10918;
	shr.u64 	%rd10920, %rd10919, 32;
	and.b64  	%rd10921, %rd10867, 4294967295;
	add.s64 	%rd10922, %rd10920, %rd10921;
	shr.u64 	%rd10923, %rd10922, 32;
	and.b64  	%rd10924, %rd10871, 4294967295;
	add.s64 	%rd10925, %rd10923, %rd10924;
	shr.u64 	%rd10926, %rd10925, 32;
	and.b64  	%rd10927, %rd10875, 4294967295;
	add.s64 	%rd10928, %rd10926, %rd10927;
	shr.u64 	%rd10929, %rd10928, 32;
	and.b64  	%rd10930, %rd10879, 4294967295;
	add.s64 	%rd10931, %rd10929, %rd10930;
	shr.u64 	%rd10932, %rd10931, 32;
	and.b64  	%rd10933, %rd10882, 4294967295;
	add.s64 	%rd10934, %rd10932, %rd10933;
	{ .reg .b32 tmp; mov.b64 {tmp, %r2112}, %rd10934; }
	add.s32 	%r2113, %r2109, %r2112;
	mul.lo.s32 	%r2114, %r9, %r2111;
	cvt.u64.u32 	%rd10935, %r2114;
	and.b64  	%rd10936, %rd10889, 4294967295;
	mad.lo.s64 	%rd10937, %rd4, %rd10935, %rd10936;
	shr.u64 	%rd10938, %rd10937, 32;
	and.b64  	%rd10939, %rd10893, 4294967295;
	add.s64 	%rd10940, %rd10938, %rd10939;
	mad.lo.s64 	%rd10941, %rd5, %rd10935, %rd10940;
	cvt.u32.u64 	%r2115, %rd10941;
	shr.u64 	%rd10942, %rd10941, 32;
	and.b64  	%rd10943, %rd10897, 4294967295;
	add.s64 	%rd10944, %rd10942, %rd10943;
	mad.lo.s64 	%rd10945, %rd6, %rd10935, %rd10944;
	shr.u64 	%rd10946, %rd10945, 32;
	and.b64  	%rd10947, %rd10901, 4294967295;
	add.s64 	%rd10948, %rd10946, %rd10947;
	mad.lo.s64 	%rd10949, %rd7, %rd10935, %rd10948;
	shr.u64 	%rd10950, %rd10949, 32;
	and.b64  	%rd10951, %rd10905, 4294967295;
	add.s64 	%rd10952, %rd10950, %rd10951;
	mad.lo.s64 	%rd10953, %rd8, %rd10935, %rd10952;
	shr.u64 	%rd10954, %rd10953, 32;
	and.b64  	%rd10955, %rd10909, 4294967295;
	add.s64 	%rd10956, %rd10954, %rd10955;
	mad.lo.s64 	%rd10957, %rd9, %rd10935, %rd10956;
	shr.u64 	%rd10958, %rd10957, 32;
	and.b64  	%rd10959, %rd10913, 4294967295;
	add.s64 	%rd10960, %rd10958, %rd10959;
	mad.lo.s64 	%rd10961, %rd10, %rd10935, %rd10960;
	shr.u64 	%rd10962, %rd10961, 32;
	and.b64  	%rd10963, %rd10916, 4294967295;
	add.s64 	%rd10964, %rd10962, %rd10963;
	mad.lo.s64 	%rd10965, %rd11, %rd10935, %rd10964;
	shr.u64 	%rd10966, %rd10965, 32;
	and.b64  	%rd10967, %rd10919, 4294967295;
	add.s64 	%rd10968, %rd10966, %rd10967;
	shr.u64 	%rd10969, %rd10968, 32;
	and.b64  	%rd10970, %rd10922, 4294967295;
	add.s64 	%rd10971, %rd10969, %rd10970;
	shr.u64 	%rd10972, %rd10971, 32;
	and.b64  	%rd10973, %rd10925, 4294967295;
	add.s64 	%rd10974, %rd10972, %rd10973;
	shr.u64 	%rd10975, %rd10974, 32;
	and.b64  	%rd10976, %rd10928, 4294967295;
	add.s64 	%rd10977, %rd10975, %rd10976;
	shr.u64 	%rd10978, %rd10977, 32;
	and.b64  	%rd10979, %rd10931, 4294967295;
	add.s64 	%rd10980, %rd10978, %rd10979;
	shr.u64 	%rd10981, %rd10980, 32;
	and.b64  	%rd10982, %rd10934, 4294967295;
	add.s64 	%rd10983, %rd10981, %rd10982;
	{ .reg .b32 tmp; mov.b64 {tmp, %r2116}, %rd10983; }
	add.s32 	%r2117, %r2113, %r2116;
	mul.lo.s32 	%r2118, %r9, %r2115;
	cvt.u64.u32 	%rd10984, %r2118;
	and.b64  	%rd10985, %rd10941, 4294967295;
	mad.lo.s64 	%rd10986, %rd4, %rd10984, %rd10985;
	shr.u64 	%rd10987, %rd10986, 32;
	and.b64  	%rd10988, %rd10945, 4294967295;
	add.s64 	%rd10989, %rd10987, %rd10988;
	mad.lo.s64 	%rd10990, %rd5, %rd10984, %rd10989;
	cvt.u32.u64 	%r2119, %rd10990;
	shr.u64 	%rd10991, %rd10990, 32;
	and.b64  	%rd10992, %rd10949, 4294967295;
	add.s64 	%rd10993, %rd10991, %rd10992;
	mad.lo.s64 	%rd10994, %rd6, %rd10984, %rd10993;
	shr.u64 	%rd10995, %rd10994, 32;
	and.b64  	%rd10996, %rd10953, 4294967295;
	add.s64 	%rd10997, %rd10995, %rd10996;
	mad.lo.s64 	%rd10998, %rd7, %rd10984, %rd10997;
	shr.u64 	%rd10999, %rd10998, 32;
	and.b64  	%rd11000, %rd10957, 4294967295;
	add.s64 	%rd11001, %rd10999, %rd11000;
	mad.lo.s64 	%rd11002, %rd8, %rd10984, %rd11001;
	shr.u64 	%rd11003, %rd11002, 32;
	and.b64  	%rd11004, %rd10961, 4294967295;
	add.s64 	%rd11005, %rd11003, %rd11004;
	mad.lo.s64 	%rd11006, %rd9, %rd10984, %rd11005;
	shr.u64 	%rd11007, %rd11006, 32;
	and.b64  	%rd11008, %rd10965, 4294967295;
	add.s64 	%rd11009, %rd11007, %rd11008;
	mad.lo.s64 	%rd11010, %rd10, %rd10984, %rd11009;
	shr.u64 	%rd11011, %rd11010, 32;
	and.b64  	%rd11012, %rd10968, 4294967295;
	add.s64 	%rd11013, %rd11011, %rd11012;
	mad.lo.s64 	%rd11014, %rd11, %rd10984, %rd11013;
	shr.u64 	%rd11015, %rd11014, 32;
	and.b64  	%rd11016, %rd10971, 4294967295;
	add.s64 	%rd11017, %rd11015, %rd11016;
	shr.u64 	%rd11018, %rd11017, 32;
	and.b64  	%rd11019, %rd10974, 4294967295;
	add.s64 	%rd11020, %rd11018, %rd11019;
	shr.u64 	%rd11021, %rd11020, 32;
	and.b64  	%rd11022, %rd10977, 4294967295;
	add.s64 	%rd11023, %rd11021, %rd11022;
	shr.u64 	%rd11024, %rd11023, 32;
	and.b64  	%rd11025, %rd10980, 4294967295;
	add.s64 	%rd11026, %rd11024, %rd11025;
	shr.u64 	%rd11027, %rd11026, 32;
	and.b64  	%rd11028, %rd10983, 4294967295;
	add.s64 	%rd11029, %rd11027, %rd11028;
	{ .reg .b32 tmp; mov.b64 {tmp, %r2120}, %rd11029; }
	add.s32 	%r2121, %r2117, %r2120;
	mul.lo.s32 	%r2122, %r9, %r2119;
	cvt.u64.u32 	%rd11030, %r2122;
	and.b64  	%rd11031, %rd10990, 4294967295;
	mad.lo.s64 	%rd11032, %rd4, %rd11030, %rd11031;
	shr.u64 	%rd11033, %rd11032, 32;
	and.b64  	%rd11034, %rd10994, 4294967295;
	add.s64 	%rd11035, %rd11033, %rd11034;
	mad.lo.s64 	%rd11036, %rd5, %rd11030, %rd11035;
	cvt.u32.u64 	%r2123, %rd11036;
	shr.u64 	%rd11037, %rd11036, 32;
	and.b64  	%rd11038, %rd10998, 4294967295;
	add.s64 	%rd11039, %rd11037, %rd11038;
	mad.lo.s64 	%rd11040, %rd6, %rd11030, %rd11039;
	shr.u64 	%rd11041, %rd11040, 32;
	and.b64  	%rd11042, %rd11002, 4294967295;
	add.s64 	%rd11043, %rd11041, %rd11042;
	mad.lo.s64 	%rd11044, %rd7, %rd11030, %rd11043;
	shr.u64 	%rd11045, %rd11044, 32;
	and.b64  	%rd11046, %rd11006, 4294967295;
	add.s64 	%rd11047, %rd11045, %rd11046;
	mad.lo.s64 	%rd11048, %rd8, %rd11030, %rd11047;
	shr.u64 	%rd11049, %rd11048, 32;
	and.b64  	%rd11050, %rd11010, 4294967295;
	add.s64 	%rd11051, %rd11049, %rd11050;
	mad.lo.s64 	%rd11052, %rd9, %rd11030, %rd11051;
	shr.u64 	%rd11053, %rd11052, 32;
	and.b64  	%rd11054, %rd11014, 4294967295;
	add.s64 	%rd11055, %rd11053, %rd11054;
	mad.lo.s64 	%rd11056, %rd10, %rd11030, %rd11055;
	shr.u64 	%rd11057, %rd11056, 32;
	and.b64  	%rd11058, %rd11017, 4294967295;
	add.s64 	%rd11059, %rd11057, %rd11058;
	mad.lo.s64 	%rd11060, %rd11, %rd11030, %rd11059;
	shr.u64 	%rd11061, %rd11060, 32;
	and.b64  	%rd11062, %rd11020, 4294967295;
	add.s64 	%rd11063, %rd11061, %rd11062;
	shr.u64 	%rd11064, %rd11063, 32;
	and.b64  	%rd11065, %rd11023, 4294967295;
	add.s64 	%rd11066, %rd11064, %rd11065;
	shr.u64 	%rd11067, %rd11066, 32;
	and.b64  	%rd11068, %rd11026, 4294967295;
	add.s64 	%rd11069, %rd11067, %rd11068;
	shr.u64 	%rd11070, %rd11069, 32;
	and.b64  	%rd11071, %rd11029, 4294967295;
	add.s64 	%rd11072, %rd11070, %rd11071;
	{ .reg .b32 tmp; mov.b64 {tmp, %r2124}, %rd11072; }
	add.s32 	%r2125, %r2121, %r2124;
	mul.lo.s32 	%r2126, %r9, %r2123;
	cvt.u64.u32 	%rd11073, %r2126;
	and.b64  	%rd11074, %rd11036, 4294967295;
	mad.lo.s64 	%rd11075, %rd4, %rd11073, %rd11074;
	shr.u64 	%rd11076, %rd11075, 32;
	and.b64  	%rd11077, %rd11040, 4294967295;
	add.s64 	%rd11078, %rd11076, %rd11077;
	mad.lo.s64 	%rd11079, %rd5, %rd11073, %rd11078;
	cvt.u32.u64 	%r2127, %rd11079;
	shr.u64 	%rd11080, %rd11079, 32;
	and.b64  	%rd11081, %rd11044, 4294967295;
	add.s64 	%rd11082, %rd11080, %rd11081;
	mad.lo.s64 	%rd11083, %rd6, %rd11073, %rd11082;
	shr.u64 	%rd11084, %rd11083, 32;
	and.b64  	%rd11085, %rd11048, 4294967295;
	add.s64 	%rd11086, %rd11084, %rd11085;
	mad.lo.s64 	%rd11087, %rd7, %rd11073, %rd11086;
	shr.u64 	%rd11088, %rd11087, 32;
	and.b64  	%rd11089, %rd11052, 4294967295;
	add.s64 	%rd11090, %rd11088, %rd11089;
	mad.lo.s64 	%rd11091, %rd8, %rd11073, %rd11090;
	shr.u64 	%rd11092, %rd11091, 32;
	and.b64  	%rd11093, %rd11056, 4294967295;
	add.s64 	%rd11094, %rd11092, %rd11093;
	mad.lo.s64 	%rd11095, %rd9, %rd11073, %rd11094;
	shr.u64 	%rd11096, %rd11095, 32;
	and.b64  	%rd11097, %rd11060, 4294967295;
	add.s64 	%rd11098, %rd11096, %rd11097;
	mad.lo.s64 	%rd11099, %rd10, %rd11073, %rd11098;
	shr.u64 	%rd11100, %rd11099, 32;
	and.b64  	%rd11101, %rd11063, 4294967295;
	add.s64 	%rd11102, %rd11100, %rd11101;
	mad.lo.s64 	%rd11103, %rd11, %rd11073, %rd11102;
	shr.u64 	%rd11104, %rd11103, 32;
	and.b64  	%rd11105, %rd11066, 4294967295;
	add.s64 	%rd11106, %rd11104, %rd11105;
	shr.u64 	%rd11107, %rd11106, 32;
	and.b64  	%rd11108, %rd11069, 4294967295;
	add.s64 	%rd11109, %rd11107, %rd11108;
	shr.u64 	%rd11110, %rd11109, 32;
	and.b64  	%rd11111, %rd11072, 4294967295;
	add.s64 	%rd11112, %rd11110, %rd11111;
	{ .reg .b32 tmp; mov.b64 {tmp, %r2128}, %rd11112; }
	add.s32 	%r2129, %r2125, %r2128;
	mul.lo.s32 	%r2130, %r9, %r2127;
	cvt.u64.u32 	%rd11113, %r2130;
	and.b64  	%rd11114, %rd11079, 4294967295;
	mad.lo.s64 	%rd11115, %rd4, %rd11113, %rd11114;
	shr.u64 	%rd11116, %rd11115, 32;
	and.b64  	%rd11117, %rd11083, 4294967295;
	add.s64 	%rd11118, %rd11116, %rd11117;
	mad.lo.s64 	%rd11119, %rd5, %rd11113, %rd11118;
	cvt.u32.u64 	%r2131, %rd11119;
	shr.u64 	%rd11120, %rd11119, 32;
	and.b64  	%rd11121, %rd11087, 4294967295;
	add.s64 	%rd11122, %rd11120, %rd11121;
	mad.lo.s64 	%rd11123, %rd6, %rd11113, %rd11122;
	shr.u64 	%rd11124, %rd11123, 32;
	and.b64  	%rd11125, %rd11091, 4294967295;
	add.s64 	%rd11126, %rd11124, %rd11125;
	mad.lo.s64 	%rd11127, %rd7, %rd11113, %rd11126;
	shr.u64 	%rd11128, %rd11127, 32;
	and.b64  	%rd11129, %rd11095, 4294967295;
	add.s64 	%rd11130, %rd11128, %rd11129;
	mad.lo.s64 	%rd11131, %rd8, %rd11113, %rd11130;
	shr.u64 	%rd11132, %rd11131, 32;
	and.b64  	%rd11133, %rd11099, 4294967295;
	add.s64 	%rd11134, %rd11132, %rd11133;
	mad.lo.s64 	%rd11135, %rd9, %rd11113, %rd11134;
	shr.u64 	%rd11136, %rd11135, 32;
	and.b64  	%rd11137, %rd11103, 4294967295;
	add.s64 	%rd11138, %rd11136, %rd11137;
	mad.lo.s64 	%rd11139, %rd10, %rd11113, %rd11138;
	shr.u64 	%rd11140, %rd11139, 32;
	and.b64  	%rd11141, %rd11106, 4294967295;
	add.s64 	%rd11142, %rd11140, %rd11141;
	mad.lo.s64 	%rd11143, %rd11, %rd11113, %rd11142;
	shr.u64 	%rd11144, %rd11143, 32;
	and.b64  	%rd11145, %rd11109, 4294967295;
	add.s64 	%rd11146, %rd11144, %rd11145;
	shr.u64 	%rd11147, %rd11146, 32;
	and.b64  	%rd11148, %rd11112, 4294967295;
	add.s64 	%rd11149, %rd11147, %rd11148;
	{ .reg .b32 tmp; mov.b64 {tmp, %r2132}, %rd11149; }
	add.s32 	%r2133, %r2129, %r2132;
	mul.lo.s32 	%r2134, %r9, %r2131;
	cvt.u64.u32 	%rd11150, %r2134;
	and.b64  	%rd11151, %rd11119, 4294967295;
	mad.lo.s64 	%rd11152, %rd4, %rd11150, %rd11151;
	shr.u64 	%rd11153, %rd11152, 32;
	and.b64  	%rd11154, %rd11123, 4294967295;
	add.s64 	%rd11155, %rd11153, %rd11154;
	mad.lo.s64 	%rd11156, %rd5, %rd11150, %rd11155;
	cvt.u32.u64 	%r2135, %rd11156;
	shr.u64 	%rd11157, %rd11156, 32;
	and.b64  	%rd11158, %rd11127, 4294967295;
	add.s64 	%rd11159, %rd11157, %rd11158;
	mad.lo.s64 	%rd11160, %rd6, %rd11150, %rd11159;
	shr.u64 	%rd11161, %rd11160, 32;
	and.b64  	%rd11162, %rd11131, 4294967295;
	add.s64 	%rd11163, %rd11161, %rd11162;
	mad.lo.s64 	%rd11164, %rd7, %rd11150, %rd11163;
	shr.u64 	%rd11165, %rd11164, 32;
	and.b64  	%rd11166, %rd11135, 4294967295;
	add.s64 	%rd11167, %rd11165, %rd11166;
	mad.lo.s64 	%rd11168, %rd8, %rd11150, %rd11167;
	shr.u64 	%rd11169, %rd11168, 32;
	and.b64  	%rd11170, %rd11139, 4294967295;
	add.s64 	%rd11171, %rd11169, %rd11170;
	mad.lo.s64 	%rd11172, %rd9, %rd11150, %rd11171;
	shr.u64 	%rd11173, %rd11172, 32;
	and.b64  	%rd11174, %rd11143, 4294967295;
	add.s64 	%rd11175, %rd11173, %rd11174;
	mad.lo.s64 	%rd11176, %rd10, %rd11150, %rd11175;
	shr.u64 	%rd11177, %rd11176, 32;
	and.b64  	%rd11178, %rd11146, 4294967295;
	add.s64 	%rd11179, %rd11177, %rd11178;
	mad.lo.s64 	%rd11180, %rd11, %rd11150, %rd11179;
	shr.u64 	%rd11181, %rd11180, 32;
	and.b64  	%rd11182, %rd11149, 4294967295;
	add.s64 	%rd11183, %rd11181, %rd11182;
	{ .reg .b32 tmp; mov.b64 {tmp, %r2136}, %rd11183; }
	add.s32 	%r2137, %r2133, %r2136;
	mul.lo.s32 	%r2138, %r9, %r2135;
	cvt.u64.u32 	%rd11184, %r2138;
	and.b64  	%rd11185, %rd11156, 4294967295;
	mad.lo.s64 	%rd11186, %rd4, %rd11184, %rd11185;
	shr.u64 	%rd11187, %rd11186, 32;
	and.b64  	%rd11188, %rd11160, 4294967295;
	add.s64 	%rd11189, %rd11187, %rd11188;
	mad.lo.s64 	%rd30041, %rd5, %rd11184, %rd11189;
	shr.u64 	%rd11190, %rd30041, 32;
	and.b64  	%rd11191, %rd11164, 4294967295;
	add.s64 	%rd11192, %rd11190, %rd11191;
	mad.lo.s64 	%rd30042, %rd6, %rd11184, %rd11192;
	cvt.u32.u64 	%r469, %rd30042;
	shr.u64 	%rd11193, %rd30042, 32;
	and.b64  	%rd11194, %rd11168, 4294967295;
	add.s64 	%rd11195, %rd11193, %rd11194;
	mad.lo.s64 	%rd30043, %rd7, %rd11184, %rd11195;
	cvt.u32.u64 	%r470, %rd30043;
	shr.u64 	%rd11196, %rd30043, 32;
	and.b64  	%rd11197, %rd11172, 4294967295;
	add.s64 	%rd11198, %rd11196, %rd11197;
	mad.lo.s64 	%rd30044, %rd8, %rd11184, %rd11198;
	cvt.u32.u64 	%r471, %rd30044;
	shr.u64 	%rd11199, %rd30044, 32;
	and.b64  	%rd11200, %rd11176, 4294967295;
	add.s64 	%rd11201, %rd11199, %rd11200;
	mad.lo.s64 	%rd30045, %rd9, %rd11184, %rd11201;
	cvt.u32.u64 	%r472, %rd30045;
	shr.u64 	%rd11202, %rd30045, 32;
	and.b64  	%rd11203, %rd11180, 4294967295;
	add.s64 	%rd11204, %rd11202, %rd11203;
	mad.lo.s64 	%rd30046, %rd10, %rd11184, %rd11204;
	cvt.u32.u64 	%r473, %rd30046;
	shr.u64 	%rd11205, %rd30046, 32;
	and.b64  	%rd11206, %rd11183, 4294967295;
	add.s64 	%rd11207, %rd11205, %rd11206;
	mad.lo.s64 	%rd30047, %rd11, %rd11184, %rd11207;
	cvt.u32.u64 	%r474, %rd30047;
	{ .reg .b32 tmp; mov.b64 {tmp, %r2139}, %rd30047; }
	add.s32 	%r4338, %r2137, %r2139;
	setp.gt.u32 	%p409, %r4338, %r17;
	@%p409 bra 	$L__BB0_352;
	setp.lt.u32 	%p410, %r4338, %r17;
	@%p410 bra 	$L__BB0_353;
	setp.lt.u32 	%p411, %r16, %r474;
	@%p411 bra 	$L__BB0_352;
	setp.gt.u32 	%p412, %r16, %r474;
	@%p412 bra 	$L__BB0_353;
	setp.lt.u32 	%p413, %r15, %r473;
	@%p413 bra 	$L__BB0_352;
	setp.gt.u32 	%p414, %r15, %r473;
	@%p414 bra 	$L__BB0_353;
	setp.lt.u32 	%p415, %r14, %r472;
	@%p415 bra 	$L__BB0_352;
	setp.gt.u32 	%p416, %r14, %r472;
	@%p416 bra 	$L__BB0_353;
	setp.lt.u32 	%p417, %r13, %r471;
	@%p417 bra 	$L__BB0_352;
	setp.gt.u32 	%p418, %r13, %r471;
	@%p418 bra 	$L__BB0_353;
	setp.lt.u32 	%p419, %r12, %r470;
	@%p419 bra 	$L__BB0_352;
	setp.gt.u32 	%p420, %r12, %r470;
	@%p420 bra 	$L__BB0_353;
	setp.lt.u32 	%p421, %r11, %r469;
	@%p421 bra 	$L__BB0_352;
	setp.gt.u32 	%p422, %r11, %r469;
	cvt.u32.u64 	%r2140, %rd30041;
	setp.gt.u32 	%p423, %r10, %r2140;
	or.pred  	%p424, %p422, %p423;
	@%p424 bra 	$L__BB0_353;
$L__BB0_352:
	and.b64  	%rd11208, %rd30041, 4294967295;
	sub.s64 	%rd30041, %rd11208, %rd4;
	shr.u64 	%rd11209, %rd30041, 63;
	and.b64  	%rd11210, %rd30042, 4294967295;
	add.s64 	%rd11211, %rd11209, %rd5;
	sub.s64 	%rd30042, %rd11210, %rd11211;
	shr.u64 	%rd11212, %rd30042, 63;
	and.b64  	%rd11213, %rd30043, 4294967295;
	add.s64 	%rd11214, %rd11212, %rd6;
	sub.s64 	%rd30043, %rd11213, %rd11214;
	shr.u64 	%rd11215, %rd30043, 63;
	and.b64  	%rd11216, %rd30044, 4294967295;
	add.s64 	%rd11217, %rd11215, %rd7;
	sub.s64 	%rd30044, %rd11216, %rd11217;
	shr.u64 	%rd11218, %rd30044, 63;
	and.b64  	%rd11219, %rd30045, 4294967295;
	add.s64 	%rd11220, %rd11218, %rd8;
	sub.s64 	%rd30045, %rd11219, %rd11220;
	shr.u64 	%rd11221, %rd30045, 63;
	and.b64  	%rd11222, %rd30046, 4294967295;
	add.s64 	%rd11223, %rd11221, %rd9;
	sub.s64 	%rd30046, %rd11222, %rd11223;
	shr.u64 	%rd11224, %rd30046, 63;
	and.b64  	%rd11225, %rd30047, 4294967295;
	add.s64 	%rd11226, %rd11224, %rd10;
	sub.s64 	%rd30047, %rd11225, %rd11226;
	shr.u64 	%rd11227, %rd30047, 63;
	cvt.u32.u64 	%r2141, %rd11227;
	add.s32 	%r2142, %r17, %r2141;
	sub.s32 	%r4338, %r4338, %r2142;
$L__BB0_353:
	and.b64  	%rd11228, %rd30041, 4294967295;
	cvt.u64.u32 	%rd456, %r4328;
	sub.s64 	%rd11229, %rd11228, %rd456;
	shr.u64 	%rd11230, %rd11229, 63;
	cvt.u32.u64 	%r4339, %rd11229;
	and.b64  	%rd11231, %rd30042, 4294967295;
	and.b64  	%rd457, %rd29987, 4294967295;
	add.s64 	%rd11232, %rd11230, %rd457;
	sub.s64 	%rd30048, %rd11231, %rd11232;
	shr.u64 	%rd11233, %rd30048, 63;
	and.b64  	%rd11234, %rd30043, 4294967295;
	and.b64  	%rd459, %rd29988, 4294967295;
	add.s64 	%rd11235, %rd11233, %rd459;
	sub.s64 	%rd30049, %rd11234, %rd11235;
	shr.u64 	%rd11236, %rd30049, 63;
	and.b64  	%rd11237, %rd30044, 4294967295;
	and.b64  	%rd461, %rd29989, 4294967295;
	add.s64 	%rd11238, %rd11236, %rd461;
	sub.s64 	%rd30050, %rd11237, %rd11238;
	shr.u64 	%rd11239, %rd30050, 63;
	and.b64  	%rd11240, %rd30045, 4294967295;
	and.b64  	%rd463, %rd29990, 4294967295;
	add.s64 	%rd11241, %rd11239, %rd463;
	sub.s64 	%rd30051, %rd11240, %rd11241;
	shr.u64 	%rd11242, %rd30051, 63;
	and.b64  	%rd11243, %rd30046, 4294967295;
	and.b64  	%rd465, %rd29991, 4294967295;
	add.s64 	%rd11244, %rd11242, %rd465;
	sub.s64 	%rd30052, %rd11243, %rd11244;
	shr.u64 	%rd11245, %rd30052, 63;
	and.b64  	%rd11246, %rd30047, 4294967295;
	and.b64  	%rd467, %rd29992, 4294967295;
	add.s64 	%rd11247, %rd11245, %rd467;
	sub.s64 	%rd30053, %rd11246, %rd11247;
	shr.u64 	%rd11248, %rd30053, 63;
	cvt.u64.u32 	%rd11249, %r4338;
	and.b64  	%rd469, %rd29993, 4294967295;
	add.s64 	%rd11250, %rd11248, %rd469;
	sub.s64 	%rd11251, %rd11249, %rd11250;
	setp.gt.s64 	%p425, %rd11251, -1;
	cvt.u32.u64 	%r4340, %rd11251;
	@%p425 bra 	$L__BB0_355;
	add.s32 	%r4339, %r10, %r4339;
	setp.lt.u32 	%p426, %r4339, %r10;
	selp.u64 	%rd11252, 1, 0, %p426;
	and.b64  	%rd11253, %rd30048, 4294967295;
	add.s64 	%rd11254, %rd11253, %rd11252;
	add.s64 	%rd30048, %rd11254, %rd5;
	shr.u64 	%rd11255, %rd30048, 32;
	and.b64  	%rd11256, %rd30049, 4294967295;
	add.s64 	%rd11257, %rd11255, %rd11256;
	add.s64 	%rd30049, %rd11257, %rd6;
	shr.u64 	%rd11258, %rd30049, 32;
	and.b64  	%rd11259, %rd30050, 4294967295;
	add.s64 	%rd11260, %rd11258, %rd11259;
	add.s64 	%rd30050, %rd11260, %rd7;
	shr.u64 	%rd11261, %rd30050, 32;
	and.b64  	%rd11262, %rd30051, 4294967295;
	add.s64 	%rd11263, %rd11261, %rd11262;
	add.s64 	%rd30051, %rd11263, %rd8;
	shr.u64 	%rd11264, %rd30051, 32;
	and.b64  	%rd11265, %rd30052, 4294967295;
	add.s64 	%rd11266, %rd11264, %rd11265;
	add.s64 	%rd30052, %rd11266, %rd9;
	shr.u64 	%rd11267, %rd30052, 32;
	and.b64  	%rd11268, %rd30053, 4294967295;
	add.s64 	%rd11269, %rd11267, %rd11268;
	add.s64 	%rd30053, %rd11269, %rd10;
	{ .reg .b32 tmp; mov.b64 {tmp, %r2143}, %rd30053; }
	add.s32 	%r2144, %r4340, %r2143;
	add.s32 	%r4340, %r2144, %r17;
$L__BB0_355:
	cvt.u64.u32 	%rd11270, %r4339;
	sub.s64 	%rd11271, %rd11270, %rd456;
	shr.u64 	%rd11272, %rd11271, 63;
	cvt.u32.u64 	%r4406, %rd11271;
	and.b64  	%rd11273, %rd30048, 4294967295;
	add.s64 	%rd11274, %rd11272, %rd457;
	sub.s64 	%rd30054, %rd11273, %rd11274;
	shr.u64 	%rd11275, %rd30054, 63;
	and.b64  	%rd11276, %rd30049, 4294967295;
	add.s64 	%rd11277, %rd11275, %rd459;
	sub.s64 	%rd30055, %rd11276, %rd11277;
	shr.u64 	%rd11278, %rd30055, 63;
	and.b64  	%rd11279, %rd30050, 4294967295;
	add.s64 	%rd11280, %rd11278, %rd461;
	sub.s64 	%rd30056, %rd11279, %rd11280;
	shr.u64 	%rd11281, %rd30056, 63;
	and.b64  	%rd11282, %rd30051, 4294967295;
	add.s64 	%rd11283, %rd11281, %rd463;
	sub.s64 	%rd30057, %rd11282, %rd11283;
	shr.u64 	%rd11284, %rd30057, 63;
	and.b64  	%rd11285, %rd30052, 4294967295;
	add.s64 	%rd11286, %rd11284, %rd465;
	sub.s64 	%rd30058, %rd11285, %rd11286;
	shr.u64 	%rd11287, %rd30058, 63;
	and.b64  	%rd11288, %rd30053, 4294967295;
	add.s64 	%rd11289, %rd11287, %rd467;
	sub.s64 	%rd30059, %rd11288, %rd11289;
	shr.u64 	%rd11290, %rd30059, 63;
	cvt.u64.u32 	%rd11291, %r4340;
	add.s64 	%rd11292, %rd11290, %rd469;
	sub.s64 	%rd11293, %rd11291, %rd11292;
	setp.gt.s64 	%p427, %rd11293, -1;
	cvt.u32.u64 	%r4399, %rd11293;
	@%p427 bra 	$L__BB0_357;
	add.s32 	%r4406, %r10, %r4406;
	setp.lt.u32 	%p428, %r4406, %r10;
	selp.u64 	%rd11294, 1, 0, %p428;
	and.b64  	%rd11295, %rd30054, 4294967295;
	add.s64 	%rd11296, %rd11295, %rd11294;
	add.s64 	%rd30054, %rd11296, %rd5;
	shr.u64 	%rd11297, %rd30054, 32;
	and.b64  	%rd11298, %rd30055, 4294967295;
	add.s64 	%rd11299, %rd11297, %rd11298;
	add.s64 	%rd30055, %rd11299, %rd6;
	shr.u64 	%rd11300, %rd30055, 32;
	and.b64  	%rd11301, %rd30056, 4294967295;
	add.s64 	%rd11302, %rd11300, %rd11301;
	add.s64 	%rd30056, %rd11302, %rd7;
	shr.u64 	%rd11303, %rd30056, 32;
	and.b64  	%rd11304, %rd30057, 4294967295;
	add.s64 	%rd11305, %rd11303, %rd11304;
	add.s64 	%rd30057, %rd11305, %rd8;
	shr.u64 	%rd11306, %rd30057, 32;
	and.b64  	%rd11307, %rd30058, 4294967295;
	add.s64 	%rd11308, %rd11306, %rd11307;
	add.s64 	%rd30058, %rd11308, %rd9;
	shr.u64 	%rd11309, %rd30058, 32;
	and.b64  	%rd11310, %rd30059, 4294967295;
	add.s64 	%rd11311, %rd11309, %rd11310;
	add.s64 	%rd30059, %rd11311, %rd10;
	{ .reg .b32 tmp; mov.b64 {tmp, %r2145}, %rd30059; }
	add.s32 	%r2146, %r4399, %r2145;
	add.s32 	%r4399, %r2146, %r17;
$L__BB0_357:
	cvt.u32.u64 	%r4400, %rd30059;
	cvt.u32.u64 	%r4401, %rd30058;
	cvt.u32.u64 	%r4402, %rd30057;
	cvt.u32.u64 	%r4403, %rd30056;
	cvt.u32.u64 	%r4404, %rd30055;
	cvt.u32.u64 	%r4405, %rd30054;
	cvt.u64.u32 	%rd11312, %r4406;
	sub.s64 	%rd11313, %rd456, %rd11312;
	shr.u64 	%rd11314, %rd11313, 63;
	cvt.u32.u64 	%r4344, %rd11313;
	and.b64  	%rd11315, %rd30054, 4294967295;
	add.s64 	%rd11316, %rd11314, %rd11315;
	sub.s64 	%rd30065, %rd457, %rd11316;
	shr.u64 	%rd11317, %rd30065, 63;
	and.b64  	%rd11318, %rd30055, 4294967295;
	add.s64 	%rd11319, %rd11317, %rd11318;
	sub.s64 	%rd30064, %rd459, %rd11319;
	shr.u64 	%rd11320, %rd30064, 63;
	and.b64  	%rd11321, %rd30056, 4294967295;
	add.s64 	%rd11322, %rd11320, %rd11321;
	sub.s64 	%rd30063, %rd461, %rd11322;
	shr.u64 	%rd11323, %rd30063, 63;
	and.b64  	%rd11324, %rd30057, 4294967295;
	add.s64 	%rd11325, %rd11323, %rd11324;
	sub.s64 	%rd30062, %rd463, %rd11325;
	shr.u64 	%rd11326, %rd30062, 63;
	and.b64  	%rd11327, %rd30058, 4294967295;
	add.s64 	%rd11328, %rd11326, %rd11327;
	sub.s64 	%rd30061, %rd465, %rd11328;
	shr.u64 	%rd11329, %rd30061, 63;
	and.b64  	%rd11330, %rd30059, 4294967295;
	add.s64 	%rd11331, %rd11329, %rd11330;
	sub.s64 	%rd30060, %rd467, %rd11331;
	shr.u64 	%rd11332, %rd30060, 63;
	cvt.u64.u32 	%rd11333, %r4399;
	add.s64 	%rd11334, %rd11332, %rd11333;
	sub.s64 	%rd11335, %rd469, %rd11334;
	setp.gt.s64 	%p429, %rd11335, -1;
	cvt.u32.u64 	%r4343, %rd11335;
	@%p429 bra 	$L__BB0_359;
	add.s32 	%r4344, %r10, %r4344;
	setp.lt.u32 	%p430, %r4344, %r10;
	selp.u64 	%rd11336, 1, 0, %p430;
	and.b64  	%rd11337, %rd30065, 4294967295;
	add.s64 	%rd11338, %rd11337, %rd11336;
	add.s64 	%rd30065, %rd11338, %rd5;
	shr.u64 	%rd11339, %rd30065, 32;
	and.b64  	%rd11340, %rd30064, 4294967295;
	add.s64 	%rd11341, %rd11339, %rd11340;
	add.s64 	%rd30064, %rd11341, %rd6;
	shr.u64 	%rd11342, %rd30064, 32;
	and.b64  	%rd11343, %rd30063, 4294967295;
	add.s64 	%rd11344, %rd11342, %rd11343;
	add.s64 	%rd30063, %rd11344, %rd7;
	shr.u64 	%rd11345, %rd30063, 32;
	and.b64  	%rd11346, %rd30062, 4294967295;
	add.s64 	%rd11347, %rd11345, %rd11346;
	add.s64 	%rd30062, %rd11347, %rd8;
	shr.u64 	%rd11348, %rd30062, 32;
	and.b64  	%rd11349, %rd30061, 4294967295;
	add.s64 	%rd11350, %rd11348, %rd11349;
	add.s64 	%rd30061, %rd11350, %rd9;
	shr.u64 	%rd11351, %rd30061, 32;
	and.b64  	%rd11352, %rd30060, 4294967295;
	add.s64 	%rd11353, %rd11351, %rd11352;
	add.s64 	%rd30060, %rd11353, %rd10;
	{ .reg .b32 tmp; mov.b64 {tmp, %r2147}, %rd30060; }
	add.s32 	%r2148, %r4343, %r2147;
	add.s32 	%r4343, %r2148, %r17;
$L__BB0_359:
	cvt.u64.u32 	%rd11354, %r4344;
	mul.lo.s64 	%rd11355, %rd11354, %rd427;
	cvt.u32.u64 	%r2149, %rd11355;
	shr.u64 	%rd11356, %rd11355, 32;
	and.b64  	%rd11357, %rd30065, 4294967295;
	mad.lo.s64 	%rd11358, %rd11357, %rd427, %rd11356;
	shr.u64 	%rd11359, %rd11358, 32;
	and.b64  	%rd11360, %rd30064, 4294967295;
	mad.lo.s64 	%rd11361, %rd11360, %rd427, %rd11359;
	shr.u64 	%rd11362, %rd11361, 32;
	and.b64  	%rd11363, %rd30063, 4294967295;
	mad.lo.s64 	%rd11364, %rd11363, %rd427, %rd11362;
	shr.u64 	%rd11365, %rd11364, 32;
	and.b64  	%rd11366, %rd30062, 4294967295;
	mad.lo.s64 	%rd11367, %rd11366, %rd427, %rd11365;
	shr.u64 	%rd11368, %rd11367, 32;
	and.b64  	%rd11369, %rd30061, 4294967295;
	mad.lo.s64 	%rd11370, %rd11369, %rd427, %rd11368;
	shr.u64 	%rd11371, %rd11370, 32;
	and.b64  	%rd11372, %rd30060, 4294967295;
	mad.lo.s64 	%rd11373, %rd11372, %rd427, %rd11371;
	shr.u64 	%rd11374, %rd11373, 32;
	cvt.u64.u32 	%rd11375, %r4343;
	mad.lo.s64 	%rd11376, %rd11375, %rd427, %rd11374;
	shr.u64 	%rd11377, %rd11376, 32;
	and.b64  	%rd11378, %rd11358, 4294967295;
	mad.lo.s64 	%rd11379, %rd428, %rd11354, %rd11378;
	shr.u64 	%rd11380, %rd11379, 32;
	and.b64  	%rd11381, %rd11361, 4294967295;
	add.s64 	%rd11382, %rd11380, %rd11381;
	mad.lo.s64 	%rd11383, %rd11357, %rd428, %rd11382;
	shr.u64 	%rd11384, %rd11383, 32;
	and.b64  	%rd11385, %rd11364, 4294967295;
	add.s64 	%rd11386, %rd11384, %rd11385;
	mad.lo.s64 	%rd11387, %rd11360, %rd428, %rd11386;
	shr.u64 	%rd11388, %rd11387, 32;
	and.b64  	%rd11389, %rd11367, 4294967295;
	add.s64 	%rd11390, %rd11388, %rd11389;
	mad.lo.s64 	%rd11391, %rd11363, %rd428, %rd11390;
	shr.u64 	%rd11392, %rd11391, 32;
	and.b64  	%rd11393, %rd11370, 4294967295;
	add.s64 	%rd11394, %rd11392, %rd11393;
	mad.lo.s64 	%rd11395, %rd11366, %rd428, %rd11394;
	shr.u64 	%rd11396, %rd11395, 32;
	and.b64  	%rd11397, %rd11373, 4294967295;
	add.s64 	%rd11398, %rd11396, %rd11397;
	mad.lo.s64 	%rd11399, %rd11369, %rd428, %rd11398;
	shr.u64 	%rd11400, %rd11399, 32;
	and.b64  	%rd11401, %rd11376, 4294967295;
	add.s64 	%rd11402, %rd11400, %rd11401;
	mad.lo.s64 	%rd11403, %rd11372, %rd428, %rd11402;
	shr.u64 	%rd11404, %rd11403, 32;
	add.s64 	%rd11405, %rd11404, %rd11377;
	mad.lo.s64 	%rd11406, %rd428, %rd11375, %rd11405;
	shr.u64 	%rd11407, %rd11406, 32;
	and.b64  	%rd11408, %rd11383, 4294967295;
	mad.lo.s64 	%rd11409, %rd429, %rd11354, %rd11408;
	shr.u64 	%rd11410, %rd11409, 32;
	and.b64  	%rd11411, %rd11387, 4294967295;
	add.s64 	%rd11412, %rd11410, %rd11411;
	mad.lo.s64 	%rd11413, %rd11357, %rd429, %rd11412;
	shr.u64 	%rd11414, %rd11413, 32;
	and.b64  	%rd11415, %rd11391, 4294967295;
	add.s64 	%rd11416, %rd11414, %rd11415;
	mad.lo.s64 	%rd11417, %rd11360, %rd429, %rd11416;
	shr.u64 	%rd11418, %rd11417, 32;
	and.b64  	%rd11419, %rd11395, 4294967295;
	add.s64 	%rd11420, %rd11418, %rd11419;
	mad.lo.s64 	%rd11421, %rd11363, %rd429, %rd11420;
	shr.u64 	%rd11422, %rd11421, 32;
	and.b64  	%rd11423, %rd11399, 4294967295;
	add.s64 	%rd11424, %rd11422, %rd11423;
	mad.lo.s64 	%rd11425, %rd11366, %rd429, %rd11424;
	shr.u64 	%rd11426, %rd11425, 32;
	and.b64  	%rd11427, %rd11403, 4294967295;
	add.s64 	%rd11428, %rd11426, %rd11427;
	mad.lo.s64 	%rd11429, %rd11369, %rd429, %rd11428;
	shr.u64 	%rd11430, %rd11429, 32;
	and.b64  	%rd11431, %rd11406, 4294967295;
	add.s64 	%rd11432, %rd11430, %rd11431;
	mad.lo.s64 	%rd11433, %rd11372, %rd429, %rd11432;
	shr.u64 	%rd11434, %rd11433, 32;
	add.s64 	%rd11435, %rd11434, %rd11407;
	mad.lo.s64 	%rd11436, %rd429, %rd11375, %rd11435;
	shr.u64 	%rd11437, %rd11436, 32;
	and.b64  	%rd11438, %rd11413, 4294967295;
	mad.lo.s64 	%rd11439, %rd430, %rd11354, %rd11438;
	shr.u64 	%rd11440, %rd11439, 32;
	and.b64  	%rd11441, %rd11417, 4294967295;
	add.s64 	%rd11442, %rd11440, %rd11441;
	mad.lo.s64 	%rd11443, %rd11357, %rd430, %rd11442;
	shr.u64 	%rd11444, %rd11443, 32;
	and.b64  	%rd11445, %rd11421, 4294967295;
	add.s64 	%rd11446, %rd11444, %rd11445;
	mad.lo.s64 	%rd11447, %rd11360, %rd430, %rd11446;
	shr.u64 	%rd11448, %rd11447, 32;
	and.b64  	%rd11449, %rd11425, 4294967295;
	add.s64 	%rd11450, %rd11448, %rd11449;
	mad.lo.s64 	%rd11451, %rd11363, %rd430, %rd11450;
	shr.u64 	%rd11452, %rd11451, 32;
	and.b64  	%rd11453, %rd11429, 4294967295;
	add.s64 	%rd11454, %rd11452, %rd11453;
	mad.lo.s64 	%rd11455, %rd11366, %rd430, %rd11454;
	shr.u64 	%rd11456, %rd11455, 32;
	and.b64  	%rd11457, %rd11433, 4294967295;
	add.s64 	%rd11458, %rd11456, %rd11457;
	mad.lo.s64 	%rd11459, %rd11369, %rd430, %rd11458;
	shr.u64 	%rd11460, %rd11459, 32;
	and.b64  	%rd11461, %rd11436, 4294967295;
	add.s64 	%rd11462, %rd11460, %rd11461;
	mad.lo.s64 	%rd11463, %rd11372, %rd430, %rd11462;
	shr.u64 	%rd11464, %rd11463, 32;
	add.s64 	%rd11465, %rd11464, %rd11437;
	mad.lo.s64 	%rd11466, %rd430, %rd11375, %rd11465;
	shr.u64 	%rd11467, %rd11466, 32;
	and.b64  	%rd11468, %rd11443, 4294967295;
	mad.lo.s64 	%rd11469, %rd431, %rd11354, %rd11468;
	shr.u64 	%rd11470, %rd11469, 32;
	and.b64  	%rd11471, %rd11447, 4294967295;
	add.s64 	%rd11472, %rd11470, %rd11471;
	mad.lo.s64 	%rd11473, %rd11357, %rd431, %rd11472;
	shr.u64 	%rd11474, %rd11473, 32;
	and.b64  	%rd11475, %rd11451, 4294967295;
	add.s64 	%rd11476, %rd11474, %rd11475;
	mad.lo.s64 	%rd11477, %rd11360, %rd431, %rd11476;
	shr.u64 	%rd11478, %rd11477, 32;
	and.b64  	%rd11479, %rd11455, 4294967295;
	add.s64 	%rd11480, %rd11478, %rd11479;
	mad.lo.s64 	%rd11481, %rd11363, %rd431, %rd11480;
	shr.u64 	%rd11482, %rd11481, 32;
	and.b64  	%rd11483, %rd11459, 4294967295;
	add.s64 	%rd11484, %rd11482, %rd11483;
	mad.lo.s64 	%rd11485, %rd11366, %rd431, %rd11484;
	shr.u64 	%rd11486, %rd11485, 32;
	and.b64  	%rd11487, %rd11463, 4294967295;
	add.s64 	%rd11488, %rd11486, %rd11487;
	mad.lo.s64 	%rd11489, %rd11369, %rd431, %rd11488;
	shr.u64 	%rd11490, %rd11489, 32;
	and.b64  	%rd11491, %rd11466, 4294967295;
	add.s64 	%rd11492, %rd11490, %rd11491;
	mad.lo.s64 	%rd11493, %rd11372, %rd431, %rd11492;
	shr.u64 	%rd11494, %rd11493, 32;
	add.s64 	%rd11495, %rd11494, %rd11467;
	mad.lo.s64 	%rd11496, %rd431, %rd11375, %rd11495;
	shr.u64 	%rd11497, %rd11496, 32;
	and.b64  	%rd11498, %rd11473, 4294967295;
	mad.lo.s64 	%rd11499, %rd432, %rd11354, %rd11498;
	shr.u64 	%rd11500, %rd11499, 32;
	and.b64  	%rd11501, %rd11477, 4294967295;
	add.s64 	%rd11502, %rd11500, %rd11501;
	mad.lo.s64 	%rd11503, %rd11357, %rd432, %rd11502;
	shr.u64 	%rd11504, %rd11503, 32;
	and.b64  	%rd11505, %rd11481, 4294967295;
	add.s64 	%rd11506, %rd11504, %rd11505;
	mad.lo.s64 	%rd11507, %rd11360, %rd432, %rd11506;
	shr.u64 	%rd11508, %rd11507, 32;
	and.b64  	%rd11509, %rd11485, 4294967295;
	add.s64 	%rd11510, %rd11508, %rd11509;
	mad.lo.s64 	%rd11511, %rd11363, %rd432, %rd11510;
	shr.u64 	%rd11512, %rd11511, 32;
	and.b64  	%rd11513, %rd11489, 4294967295;
	add.s64 	%rd11514, %rd11512, %rd11513;
	mad.lo.s64 	%rd11515, %rd11366, %rd432, %rd11514;
	shr.u64 	%rd11516, %rd11515, 32;
	and.b64  	%rd11517, %rd11493, 4294967295;
	add.s64 	%rd11518, %rd11516, %rd11517;
	mad.lo.s64 	%rd11519, %rd11369, %rd432, %rd11518;
	shr.u64 	%rd11520, %rd11519, 32;
	and.b64  	%rd11521, %rd11496, 4294967295;
	add.s64 	%rd11522, %rd11520, %rd11521;
	mad.lo.s64 	%rd11523, %rd11372, %rd432, %rd11522;
	shr.u64 	%rd11524, %rd11523, 32;
	add.s64 	%rd11525, %rd11524, %rd11497;
	mad.lo.s64 	%rd11526, %rd432, %rd11375, %rd11525;
	shr.u64 	%rd11527, %rd11526, 32;
	and.b64  	%rd11528, %rd11503, 4294967295;
	mad.lo.s64 	%rd11529, %rd433, %rd11354, %rd11528;
	shr.u64 	%rd11530, %rd11529, 32;
	and.b64  	%rd11531, %rd11507, 4294967295;
	add.s64 	%rd11532, %rd11530, %rd11531;
	mad.lo.s64 	%rd11533, %rd11357, %rd433, %rd11532;
	shr.u64 	%rd11534, %rd11533, 32;
	and.b64  	%rd11535, %rd11511, 4294967295;
	add.s64 	%rd11536, %rd11534, %rd11535;
	mad.lo.s64 	%rd11537, %rd11360, %rd433, %rd11536;
	shr.u64 	%rd11538, %rd11537, 32;
	and.b64  	%rd11539, %rd11515, 4294967295;
	add.s64 	%rd11540, %rd11538, %rd11539;
	mad.lo.s64 	%rd11541, %rd11363, %rd433, %rd11540;
	shr.u64 	%rd11542, %rd11541, 32;
	and.b64  	%rd11543, %rd11519, 4294967295;
	add.s64 	%rd11544, %rd11542, %rd11543;
	mad.lo.s64 	%rd11545, %rd11366, %rd433, %rd11544;
	shr.u64 	%rd11546, %rd11545, 32;
	and.b64  	%rd11547, %rd11523, 4294967295;
	add.s64 	%rd11548, %rd11546, %rd11547;
	mad.lo.s64 	%rd11549, %rd11369, %rd433, %rd11548;
	shr.u64 	%rd11550, %rd11549, 32;
	and.b64  	%rd11551, %rd11526, 4294967295;
	add.s64 	%rd11552, %rd11550, %rd11551;
	mad.lo.s64 	%rd11553, %rd11372, %rd433, %rd11552;
	shr.u64 	%rd11554, %rd11553, 32;
	add.s64 	%rd11555, %rd11554, %rd11527;
	mad.lo.s64 	%rd11556, %rd433, %rd11375, %rd11555;
	shr.u64 	%rd11557, %rd11556, 32;
	and.b64  	%rd11558, %rd11533, 4294967295;
	mad.lo.s64 	%rd11559, %rd434, %rd11354, %rd11558;
	shr.u64 	%rd11560, %rd11559, 32;
	and.b64  	%rd11561, %rd11537, 4294967295;
	add.s64 	%rd11562, %rd11560, %rd11561;
	mad.lo.s64 	%rd11563, %rd11357, %rd434, %rd11562;
	shr.u64 	%rd11564, %rd11563, 32;
	and.b64  	%rd11565, %rd11541, 4294967295;
	add.s64 	%rd11566, %rd11564, %rd11565;
	mad.lo.s64 	%rd11567, %rd11360, %rd434, %rd11566;
	shr.u64 	%rd11568, %rd11567, 32;
	and.b64  	%rd11569, %rd11545, 4294967295;
	add.s64 	%rd11570, %rd11568, %rd11569;
	mad.lo.s64 	%rd11571, %rd11363, %rd434, %rd11570;
	shr.u64 	%rd11572, %rd11571, 32;
	and.b64  	%rd11573, %rd11549, 4294967295;
	add.s64 	%rd11574, %rd11572, %rd11573;
	mad.lo.s64 	%rd11575, %rd11366, %rd434, %rd11574;
	shr.u64 	%rd11576, %rd11575, 32;
	and.b64  	%rd11577, %rd11553, 4294967295;
	add.s64 	%rd11578, %rd11576, %rd11577;
	mad.lo.s64 	%rd11579, %rd11369, %rd434, %rd11578;
	shr.u64 	%rd11580, %rd11579, 32;
	and.b64  	%rd11581, %rd11556, 4294967295;
	add.s64 	%rd11582, %rd11580, %rd11581;
	mad.lo.s64 	%rd11583, %rd11372, %rd434, %rd11582;
	shr.u64 	%rd11584, %rd11583, 32;
	add.s64 	%rd11585, %rd11584, %rd11557;
	mad.lo.s64 	%rd11586, %rd434, %rd11375, %rd11585;
	{ .reg .b32 tmp; mov.b64 {tmp, %r2150}, %rd11586; }
	mul.lo.s32 	%r2151, %r9, %r2149;
	cvt.u64.u32 	%rd11587, %r2151;
	and.b64  	%rd11588, %rd11355, 4294967295;
	mad.lo.s64 	%rd11589, %rd4, %rd11587, %rd11588;
	shr.u64 	%rd11590, %rd11589, 32;
	and.b64  	%rd11591, %rd11379, 4294967295;
	add.s64 	%rd11592, %rd11590, %rd11591;
	mad.lo.s64 	%rd11593, %rd5, %rd11587, %rd11592;
	cvt.u32.u64 	%r2152, %rd11593;
	shr.u64 	%rd11594, %rd11593, 32;
	and.b64  	%rd11595, %rd11409, 4294967295;
	add.s64 	%rd11596, %rd11594, %rd11595;
	mad.lo.s64 	%rd11597, %rd6, %rd11587, %rd11596;
	shr.u64 	%rd11598, %rd11597, 32;
	and.b64  	%rd11599, %rd11439, 4294967295;
	add.s64 	%rd11600, %rd11598, %rd11599;
	mad.lo.s64 	%rd11601, %rd7, %rd11587, %rd11600;
	shr.u64 	%rd11602, %rd11601, 32;
	and.b64  	%rd11603, %rd11469, 4294967295;
	add.s64 	%rd11604, %rd11602, %rd11603;
	mad.lo.s64 	%rd11605, %rd8, %rd11587, %rd11604;
	shr.u64 	%rd11606, %rd11605, 32;
	and.b64  	%rd11607, %rd11499, 4294967295;
	add.s64 	%rd11608, %rd11606, %rd11607;
	mad.lo.s64 	%rd11609, %rd9, %rd11587, %rd11608;
	shr.u64 	%rd11610, %rd11609, 32;
	and.b64  	%rd11611, %rd11529, 4294967295;
	add.s64 	%rd11612, %rd11610, %rd11611;
	mad.lo.s64 	%rd11613, %rd10, %rd11587, %rd11612;
	shr.u64 	%rd11614, %rd11613, 32;
	and.b64  	%rd11615, %rd11559, 4294967295;
	add.s64 	%rd11616, %rd11614, %rd11615;
	mad.lo.s64 	%rd11617, %rd11, %rd11587, %rd11616;
	shr.u64 	%rd11618, %rd11617, 32;
	and.b64  	%rd11619, %rd11563, 4294967295;
	add.s64 	%rd11620, %rd11618, %rd11619;
	shr.u64 	%rd11621, %rd11620, 32;
	and.b64  	%rd11622, %rd11567, 4294967295;
	add.s64 	%rd11623, %rd11621, %rd11622;
	shr.u64 	%rd11624, %rd11623, 32;
	and.b64  	%rd11625, %rd11571, 4294967295;
	add.s64 	%rd11626, %rd11624, %rd11625;
	shr.u64 	%rd11627, %rd11626, 32;
	and.b64  	%rd11628, %rd11575, 4294967295;
	add.s64 	%rd11629, %rd11627, %rd11628;
	shr.u64 	%rd11630, %rd11629, 32;
	and.b64  	%rd11631, %rd11579, 4294967295;
	add.s64 	%rd11632, %rd11630, %rd11631;
	shr.u64 	%rd11633, %rd11632, 32;
	and.b64  	%rd11634, %rd11583, 4294967295;
	add.s64 	%rd11635, %rd11633, %rd11634;
	shr.u64 	%rd11636, %rd11635, 32;
	and.b64  	%rd11637, %rd11586, 4294967295;
	add.s64 	%rd11638, %rd11636, %rd11637;
	{ .reg .b32 tmp; mov.b64 {tmp, %r2153}, %rd11638; }
	add.s32 	%r2154, %r2150, %r2153;
	mul.lo.s32 	%r2155, %r9, %r2152;
	cvt.u64.u32 	%rd11639, %r2155;
	and.b64  	%rd11640, %rd11593, 4294967295;
	mad.lo.s64 	%rd11641, %rd4, %rd11639, %rd11640;
	shr.u64 	%rd11642, %rd11641, 32;
	and.b64  	%rd11643, %rd11597, 4294967295;
	add.s64 	%rd11644, %rd11642, %rd11643;
	mad.lo.s64 	%rd11645, %rd5, %rd11639, %rd11644;
	cvt.u32.u64 	%r2156, %rd11645;
	shr.u64 	%rd11646, %rd11645, 32;
	and.b64  	%rd11647, %rd11601, 4294967295;
	add.s64 	%rd11648, %rd11646, %rd11647;
	mad.lo.s64 	%rd11649, %rd6, %rd11639, %rd11648;
	shr.u64 	%rd11650, %rd11649, 32;
	and.b64  	%rd11651, %rd11605, 4294967295;
	add.s64 	%rd11652, %rd11650, %rd11651;
	mad.lo.s64 	%rd11653, %rd7, %rd11639, %rd11652;
	shr.u64 	%rd11654, %rd11653, 32;
	and.b64  	%rd11655, %rd11609, 4294967295;
	add.s64 	%rd11656, %rd11654, %rd11655;
	mad.lo.s64 	%rd11657, %rd8, %rd11639, %rd11656;
	shr.u64 	%rd11658, %rd11657, 32;
	and.b64  	%rd11659, %rd11613, 4294967295;
	add.s64 	%rd11660, %rd11658, %rd11659;
	mad.lo.s64 	%rd11661, %rd9, %rd11639, %rd11660;
	shr.u64 	%rd11662, %rd11661, 32;
	and.b64  	%rd11663, %rd11617, 4294967295;
	add.s64 	%rd11664, %rd11662, %rd11663;
	mad.lo.s64 	%rd11665, %rd10, %rd11639, %rd11664;
	shr.u64 	%rd11666, %rd11665, 32;
	and.b64  	%rd11667, %rd11620, 4294967295;
	add.s64 	%rd11668, %rd11666, %rd11667;
	mad.lo.s64 	%rd11669, %rd11, %rd11639, %rd11668;
	shr.u64 	%rd11670, %rd11669, 32;
	and.b64  	%rd11671, %rd11623, 4294967295;
	add.s64 	%rd11672, %rd11670, %rd11671;
	shr.u64 	%rd11673, %rd11672, 32;
	and.b64  	%rd11674, %rd11626, 4294967295;
	add.s64 	%rd11675, %rd11673, %rd11674;
	shr.u64 	%rd11676, %rd11675, 32;
	and.b64  	%rd11677, %rd11629, 4294967295;
	add.s64 	%rd11678, %rd11676, %rd11677;
	shr.u64 	%rd11679, %rd11678, 32;
	and.b64  	%rd11680, %rd11632, 4294967295;
	add.s64 	%rd11681, %rd11679, %rd11680;
	shr.u64 	%rd11682, %rd11681, 32;
	and.b64  	%rd11683, %rd11635, 4294967295;
	add.s64 	%rd11684, %rd11682, %rd11683;
	shr.u64 	%rd11685, %rd11684, 32;
	and.b64  	%rd11686, %rd11638, 4294967295;
	add.s64 	%rd11687, %rd11685, %rd11686;
	{ .reg .b32 tmp; mov.b64 {tmp, %r2157}, %rd11687; }
	add.s32 	%r2158, %r2154, %r2157;
	mul.lo.s32 	%r2159, %r9, %r2156;
	cvt.u64.u32 	%rd11688, %r2159;
	and.b64  	%rd11689, %rd11645, 4294967295;
	mad.lo.s64 	%rd11690, %rd4, %rd11688, %rd11689;
	shr.u64 	%rd11691, %rd11690, 32;
	and.b64  	%rd11692, %rd11649, 4294967295;
	add.s64 	%rd11693, %rd11691, %rd11692;
	mad.lo.s64 	%rd11694, %rd5, %rd11688, %rd11693;
	cvt.u32.u64 	%r2160, %rd11694;
	shr.u64 	%rd11695, %rd11694, 32;
	and.b64  	%rd11696, %rd11653, 4294967295;
	add.s64 	%rd11697, %rd11695, %rd11696;
	mad.lo.s64 	%rd11698, %rd6, %rd11688, %rd11697;
	shr.u64 	%rd11699, %rd11698, 32;
	and.b64  	%rd11700, %rd11657, 4294967295;
	add.s64 	%rd11701, %rd11699, %rd11700;
	mad.lo.s64 	%rd11702, %rd7, %rd11688, %rd11701;
	shr.u64 	%rd11703, %rd11702, 32;
	and.b64  	%rd11704, %rd11661, 4294967295;
	add.s64 	%rd11705, %rd11703, %rd11704;
	mad.lo.s64 	%rd11706, %rd8, %rd11688, %rd11705;
	shr.u64 	%rd11707, %rd11706, 32;
	and.b64  	%rd11708, %rd11665, 4294967295;
	add.s64 	%rd11709, %rd11707, %rd11708;
	mad.lo.s64 	%rd11710, %rd9, %rd11688, %rd11709;
	shr.u64 	%rd11711, %rd11710, 32;
	and.b64  	%rd11712, %rd11669, 4294967295;
	add.s64 	%rd11713, %rd11711, %rd11712;
	mad.lo.s64 	%rd11714, %rd10, %rd11688, %rd11713;
	shr.u64 	%rd11715, %rd11714, 32;
	and.b64  	%rd11716, %rd11672, 4294967295;
	add.s64 	%rd11717, %rd11715, %rd11716;
	mad.lo.s64 	%rd11718, %rd11, %rd11688, %rd11717;
	shr.u64 	%rd11719, %rd11718, 32;
	and.b64  	%rd11720, %rd11675, 4294967295;
	add.s64 	%rd11721, %rd11719, %rd11720;
	shr.u64 	%rd11722, %rd11721, 32;
	and.b64  	%rd11723, %rd11678, 4294967295;
	add.s64 	%rd11724, %rd11722, %rd11723;
	shr.u64 	%rd11725, %rd11724, 32;
	and.b64  	%rd11726, %rd11681, 4294967295;
	add.s64 	%rd11727, %rd11725, %rd11726;
	shr.u64 	%rd11728, %rd11727, 32;
	and.b64  	%rd11729, %rd11684, 4294967295;
	add.s64 	%rd11730, %rd11728, %rd11729;
	shr.u64 	%rd11731, %rd11730, 32;
	and.b64  	%rd11732, %rd11687, 4294967295;
	add.s64 	%rd11733, %rd11731, %rd11732;
	{ .reg .b32 tmp; mov.b64 {tmp, %r2161}, %rd11733; }
	add.s32 	%r2162, %r2158, %r2161;
	mul.lo.s32 	%r2163, %r9, %r2160;
	cvt.u64.u32 	%rd11734, %r2163;
	and.b64  	%rd11735, %rd11694, 4294967295;
	mad.lo.s64 	%rd11736, %rd4, %rd11734, %rd11735;
	shr.u64 	%rd11737, %rd11736, 32;
	and.b64  	%rd11738, %rd11698, 4294967295;
	add.s64 	%rd11739, %rd11737, %rd11738;
	mad.lo.s64 	%rd11740, %rd5, %rd11734, %rd11739;
	cvt.u32.u64 	%r2164, %rd11740;
	shr.u64 	%rd11741, %rd11740, 32;
	and.b64  	%rd11742, %rd11702, 4294967295;
	add.s64 	%rd11743, %rd11741, %rd11742;
	mad.lo.s64 	%rd11744, %rd6, %rd11734, %rd11743;
	shr.u64 	%rd11745, %rd11744, 32;
	and.b64  	%rd11746, %rd11706, 4294967295;
	add.s64 	%rd11747, %rd11745, %rd11746;
	mad.lo.s64 	%rd11748, %rd7, %rd11734, %rd11747;
	shr.u64 	%rd11749, %rd11748, 32;
	and.b64  	%rd11750, %rd11710, 4294967295;
	add.s64 	%rd11751, %rd11749, %rd11750;
	mad.lo.s64 	%rd11752, %rd8, %rd11734, %rd11751;
	shr.u64 	%rd11753, %rd11752, 32;
	and.b64  	%rd11754, %rd11714, 4294967295;
	add.s64 	%rd11755, %rd11753, %rd11754;
	mad.lo.s64 	%rd11756, %rd9, %rd11734, %rd11755;
	shr.u64 	%rd11757, %rd11756, 32;
	and.b64  	%rd11758, %rd11718, 4294967295;
	add.s64 	%rd11759, %rd11757, %rd11758;
	mad.lo.s64 	%rd11760, %rd10, %rd11734, %rd11759;
	shr.u64 	%rd11761, %rd11760, 32;
	and.b64  	%rd11762, %rd11721, 4294967295;
	add.s64 	%rd11763, %rd11761, %rd11762;
	mad.lo.s64 	%rd11764, %rd11, %rd11734, %rd11763;
	shr.u64 	%rd11765, %rd11764, 32;
	and.b64  	%rd11766, %rd11724, 4294967295;
	add.s64 	%rd11767, %rd11765, %rd11766;
	shr.u64 	%rd11768, %rd11767, 32;
	and.b64  	%rd11769, %rd11727, 4294967295;
	add.s64 	%rd11770, %rd11768, %rd11769;
	shr.u64 	%rd11771, %rd11770, 32;
	and.b64  	%rd11772, %rd11730, 4294967295;
	add.s64 	%rd11773, %rd11771, %rd11772;
	shr.u64 	%rd11774, %rd11773, 32;
	and.b64  	%rd11775, %rd11733, 4294967295;
	add.s64 	%rd11776, %rd11774, %rd11775;
	{ .reg .b32 tmp; mov.b64 {tmp, %r2165}, %rd11776; }
	add.s32 	%r2166, %r2162, %r2165;
	mul.lo.s32 	%r2167, %r9, %r2164;
	cvt.u64.u32 	%rd11777, %r2167;
	and.b64  	%rd11778, %rd11740, 4294967295;
	mad.lo.s64 	%rd11779, %rd4, %rd11777, %rd11778;
	shr.u64 	%rd11780, %rd11779, 32;
	and.b64  	%rd11781, %rd11744, 4294967295;
	add.s64 	%rd11782, %rd11780, %rd11781;
	mad.lo.s64 	%rd11783, %rd5, %rd11777, %rd11782;
	cvt.u32.u64 	%r2168, %rd11783;
	shr.u64 	%rd11784, %rd11783, 32;
	and.b64  	%rd11785, %rd11748, 4294967295;
	add.s64 	%rd11786, %rd11784, %rd11785;
	mad.lo.s64 	%rd11787, %rd6, %rd11777, %rd11786;
	shr.u64 	%rd11788, %rd11787, 32;
	and.b64  	%rd11789, %rd11752, 4294967295;
	add.s64 	%rd11790, %rd11788, %rd11789;
	mad.lo.s64 	%rd11791, %rd7, %rd11777, %rd11790;
	shr.u64 	%rd11792, %rd11791, 32;
	and.b64  	%rd11793, %rd11756, 4294967295;
	add.s64 	%rd11794, %rd11792, %rd11793;
	mad.lo.s64 	%rd11795, %rd8, %rd11777, %rd11794;
	shr.u64 	%rd11796, %rd11795, 32;
	and.b64  	%rd11797, %rd11760, 4294967295;
	add.s64 	%rd11798, %rd11796, %rd11797;
	mad.lo.s64 	%rd11799, %rd9, %rd11777, %rd11798;
	shr.u64 	%rd11800, %rd11799, 32;
	and.b64  	%rd11801, %rd11764, 4294967295;
	add.s64 	%rd11802, %rd11800, %rd11801;
	mad.lo.s64 	%rd11803, %rd10, %rd11777, %rd11802;
	shr.u64 	%rd11804, %rd11803, 32;
	and.b64  	%rd11805, %rd11767, 4294967295;
	add.s64 	%rd11806, %rd11804, %rd11805;
	mad.lo.s64 	%rd11807, %rd11, %rd11777, %rd11806;
	shr.u64 	%rd11808, %rd11807, 32;
	and.b64  	%rd11809, %rd11770, 4294967295;
	add.s64 	%rd11810, %rd11808, %rd11809;
	shr.u64 	%rd11811, %rd11810, 32;
	and.b64  	%rd11812, %rd11773, 4294967295;
	add.s64 	%rd11813, %rd11811, %rd11812;
	shr.u64 	%rd11814, %rd11813, 32;
	and.b64  	%rd11815, %rd11776, 4294967295;
	add.s64 	%rd11816, %rd11814, %rd11815;
	{ .reg .b32 tmp; mov.b64 {tmp, %r2169}, %rd11816; }
	add.s32 	%r2170, %r2166, %r2169;
	mul.lo.s32 	%r2171, %r9, %r2168;
	cvt.u64.u32 	%rd11817, %r2171;
	and.b64  	%rd11818, %rd11783, 4294967295;
	mad.lo.s64 	%rd11819, %rd4, %rd11817, %rd11818;
	shr.u64 	%rd11820, %rd11819, 32;
	and.b64  	%rd11821, %rd11787, 4294967295;
	add.s64 	%rd11822, %rd11820, %rd11821;
	mad.lo.s64 	%rd11823, %rd5, %rd11817, %rd11822;
	cvt.u32.u64 	%r2172, %rd11823;
	shr.u64 	%rd11824, %rd11823, 32;
	and.b64  	%rd11825, %rd11791, 4294967295;
	add.s64 	%rd11826, %rd11824, %rd11825;
	mad.lo.s64 	%rd11827, %rd6, %rd11817, %rd11826;
	shr.u64 	%rd11828, %rd11827, 32;
	and.b64  	%rd11829, %rd11795, 4294967295;
	add.s64 	%rd11830, %rd11828, %rd11829;
	mad.lo.s64 	%rd11831, %rd7, %rd11817, %rd11830;
	shr.u64 	%rd11832, %rd11831, 32;
	and.b64  	%rd11833, %rd11799, 4294967295;
	add.s64 	%rd11834, %rd11832, %rd11833;
	mad.lo.s64 	%rd11835, %rd8, %rd11817, %rd11834;
	shr.u64 	%rd11836, %rd11835, 32;
	and.b64  	%rd11837, %rd11803, 4294967295;
	add.s64 	%rd11838, %rd11836, %rd11837;
	mad.lo.s64 	%rd11839, %rd9, %rd11817, %rd11838;
	shr.u64 	%rd11840, %rd11839, 32;
	and.b64  	%rd11841, %rd11807, 4294967295;
	add.s64 	%rd11842, %rd11840, %rd11841;
	mad.lo.s64 	%rd11843, %rd10, %rd11817, %rd11842;
	shr.u64 	%rd11844, %rd11843, 32;
	and.b64  	%rd11845, %rd11810, 4294967295;
	add.s64 	%rd11846, %rd11844, %rd11845;
	mad.lo.s64 	%rd11847, %rd11, %rd11817, %rd11846;
	shr.u64 	%rd11848, %rd11847, 32;
	and.b64  	%rd11849, %rd11813, 4294967295;
	add.s64 	%rd11850, %rd11848, %rd11849;
	shr.u64 	%rd11851, %rd11850, 32;
	and.b64  	%rd11852, %rd11816, 4294967295;
	add.s64 	%rd11853, %rd11851, %rd11852;
	{ .reg .b32 tmp; mov.b64 {tmp, %r2173}, %rd11853; }
	add.s32 	%r2174, %r2170, %r2173;
	mul.lo.s32 	%r2175, %r9, %r2172;
	cvt.u64.u32 	%rd11854, %r2175;
	and.b64  	%rd11855, %rd11823, 4294967295;
	mad.lo.s64 	%rd11856, %rd4, %rd11854, %rd11855;
	shr.u64 	%rd11857, %rd11856, 32;
	and.b64  	%rd11858, %rd11827, 4294967295;
	add.s64 	%rd11859, %rd11857, %rd11858;
	mad.lo.s64 	%rd11860, %rd5, %rd11854, %rd11859;
	cvt.u32.u64 	%r2176, %rd11860;
	shr.u64 	%rd11861, %rd11860, 32;
	and.b64  	%rd11862, %rd11831, 4294967295;
	add.s64 	%rd11863, %rd11861, %rd11862;
	mad.lo.s64 	%rd11864, %rd6, %rd11854, %rd11863;
	shr.u64 	%rd11865, %rd11864, 32;
	and.b64  	%rd11866, %rd11835, 4294967295;
	add.s64 	%rd11867, %rd11865, %rd11866;
	mad.lo.s64 	%rd11868, %rd7, %rd11854, %rd11867;
	shr.u64 	%rd11869, %rd11868, 32;
	and.b64  	%rd11870, %rd11839, 4294967295;
	add.s64 	%rd11871, %rd11869, %rd11870;
	mad.lo.s64 	%rd11872, %rd8, %rd11854, %rd11871;
	shr.u64 	%rd11873, %rd11872, 32;
	and.b64  	%rd11874, %rd11843, 4294967295;
	add.s64 	%rd11875, %rd11873, %rd11874;
	mad.lo.s64 	%rd11876, %rd9, %rd11854, %rd11875;
	shr.u64 	%rd11877, %rd11876, 32;
	and.b64  	%rd11878, %rd11847, 4294967295;
	add.s64 	%rd11879, %rd11877, %rd11878;
	mad.lo.s64 	%rd11880, %rd10, %rd11854, %rd11879;
	shr.u64 	%rd11881, %rd11880, 32;
	and.b64  	%rd11882, %rd11850, 4294967295;
	add.s64 	%rd11883, %rd11881, %rd11882;
	mad.lo.s64 	%rd11884, %rd11, %rd11854, %rd11883;
	shr.u64 	%rd11885, %rd11884, 32;
	and.b64  	%rd11886, %rd11853, 4294967295;
	add.s64 	%rd11887, %rd11885, %rd11886;
	{ .reg .b32 tmp; mov.b64 {tmp, %r2177}, %rd11887; }
	add.s32 	%r2178, %r2174, %r2177;
	mul.lo.s32 	%r2179, %r9, %r2176;
	cvt.u64.u32 	%rd11888, %r2179;
	and.b64  	%rd11889, %rd11860, 4294967295;
	mad.lo.s64 	%rd11890, %rd4, %rd11888, %rd11889;
	shr.u64 	%rd11891, %rd11890, 32;
	and.b64  	%rd11892, %rd11864, 4294967295;
	add.s64 	%rd11893, %rd11891, %rd11892;
	mad.lo.s64 	%rd30072, %rd5, %rd11888, %rd11893;
	shr.u64 	%rd11894, %rd30072, 32;
	and.b64  	%rd11895, %rd11868, 4294967295;
	add.s64 	%rd11896, %rd11894, %rd11895;
	mad.lo.s64 	%rd30071, %rd6, %rd11888, %rd11896;
	cvt.u32.u64 	%r502, %rd30071;
	shr.u64 	%rd11897, %rd30071, 32;
	and.b64  	%rd11898, %rd11872, 4294967295;
	add.s64 	%rd11899, %rd11897, %rd11898;
	mad.lo.s64 	%rd30070, %rd7, %rd11888, %rd11899;
	cvt.u32.u64 	%r503, %rd30070;
	shr.u64 	%rd11900, %rd30070, 32;
	and.b64  	%rd11901, %rd11876, 4294967295;
	add.s64 	%rd11902, %rd11900, %rd11901;
	mad.lo.s64 	%rd30069, %rd8, %rd11888, %rd11902;
	cvt.u32.u64 	%r504, %rd30069;
	shr.u64 	%rd11903, %rd30069, 32;
	and.b64  	%rd11904, %rd11880, 4294967295;
	add.s64 	%rd11905, %rd11903, %rd11904;
	mad.lo.s64 	%rd30068, %rd9, %rd11888, %rd11905;
	cvt.u32.u64 	%r505, %rd30068;
	shr.u64 	%rd11906, %rd30068, 32;
	and.b64  	%rd11907, %rd11884, 4294967295;
	add.s64 	%rd11908, %rd11906, %rd11907;
	mad.lo.s64 	%rd30067, %rd10, %rd11888, %rd11908;
	cvt.u32.u64 	%r506, %rd30067;
	shr.u64 	%rd11909, %rd30067, 32;
	and.b64  	%rd11910, %rd11887, 4294967295;
	add.s64 	%rd11911, %rd11909, %rd11910;
	mad.lo.s64 	%rd30066, %rd11, %rd11888, %rd11911;
	cvt.u32.u64 	%r507, %rd30066;
	{ .reg .b32 tmp; mov.b64 {tmp, %r2180}, %rd30066; }
	add.s32 	%r4345, %r2178, %r2180;
	setp.gt.u32 	%p431, %r4345, %r17;
	@%p431 bra 	$L__BB0_373;
	setp.lt.u32 	%p432, %r4345, %r17;
	@%p432 bra 	$L__BB0_374;
	setp.lt.u32 	%p433, %r16, %r507;
	@%p433 bra 	$L__BB0_373;
	setp.gt.u32 	%p434, %r16, %r507;
	@%p434 bra 	$L__BB0_374;
	setp.lt.u32 	%p435, %r15, %r506;
	@%p435 bra 	$L__BB0_373;
	setp.gt.u32 	%p436, %r15, %r506;
	@%p436 bra 	$L__BB0_374;
	setp.lt.u32 	%p437, %r14, %r505;
	@%p437 bra 	$L__BB0_373;
	setp.gt.u32 	%p438, %r14, %r505;
	@%p438 bra 	$L__BB0_374;
	setp.lt.u32 	%p439, %r13, %r504;
	@%p439 bra 	$L__BB0_373;
	setp.gt.u32 	%p440, %r13, %r504;
	@%p440 bra 	$L__BB0_374;
	setp.lt.u32 	%p441, %r12, %r503;
	@%p441 bra 	$L__BB0_373;
	setp.gt.u32 	%p442, %r12, %r503;
	@%p442 bra 	$L__BB0_374;
	setp.lt.u32 	%p443, %r11, %r502;
	@%p443 bra 	$L__BB0_373;
	setp.gt.u32 	%p444, %r11, %r502;
	cvt.u32.u64 	%r2181, %rd30072;
	setp.gt.u32 	%p445, %r10, %r2181;
	or.pred  	%p446, %p444, %p445;
	@%p446 bra 	$L__BB0_374;
$L__BB0_373:
	and.b64  	%rd11912, %rd30072, 4294967295;
	sub.s64 	%rd30072, %rd11912, %rd4;
	shr.u64 	%rd11913, %rd30072, 63;
	and.b64  	%rd11914, %rd30071, 4294967295;
	add.s64 	%rd11915, %rd11913, %rd5;
	sub.s64 	%rd30071, %rd11914, %rd11915;
	shr.u64 	%rd11916, %rd30071, 63;
	and.b64  	%rd11917, %rd30070, 4294967295;
	add.s64 	%rd11918, %rd11916, %rd6;
	sub.s64 	%rd30070, %rd11917, %rd11918;
	shr.u64 	%rd11919, %rd30070, 63;
	and.b64  	%rd11920, %rd30069, 4294967295;
	add.s64 	%rd11921, %rd11919, %rd7;
	sub.s64 	%rd30069, %rd11920, %rd11921;
	shr.u64 	%rd11922, %rd30069, 63;
	and.b64  	%rd11923, %rd30068, 4294967295;
	add.s64 	%rd11924, %rd11922, %rd8;
	sub.s64 	%rd30068, %rd11923, %rd11924;
	shr.u64 	%rd11925, %rd30068, 63;
	and.b64  	%rd11926, %rd30067, 4294967295;
	add.s64 	%rd11927, %rd11925, %rd9;
	sub.s64 	%rd30067, %rd11926, %rd11927;
	shr.u64 	%rd11928, %rd30067, 63;
	and.b64  	%rd11929, %rd30066, 4294967295;
	add.s64 	%rd11930, %rd11928, %rd10;
	sub.s64 	%rd30066, %rd11929, %rd11930;
	shr.u64 	%rd11931, %rd30066, 63;
	cvt.u32.u64 	%r2182, %rd11931;
	add.s32 	%r2183, %r17, %r2182;
	sub.s32 	%r4345, %r4345, %r2183;
$L__BB0_374:
	and.b64  	%rd11932, %rd30072, 4294967295;
	cvt.u64.u32 	%rd11933, %r4333;
	sub.s64 	%rd11934, %rd11932, %rd11933;
	shr.u64 	%rd11935, %rd11934, 63;
	cvt.u32.u64 	%r4398, %rd11934;
	and.b64  	%rd11936, %rd30071, 4294967295;
	and.b64  	%rd11937, %rd30014, 4294967295;
	add.s64 	%rd11938, %rd11935, %rd11937;
	sub.s64 	%rd30078, %rd11936, %rd11938;
	shr.u64 	%rd11939, %rd30078, 63;
	and.b64  	%rd11940, %rd30070, 4294967295;
	and.b64  	%rd11941, %rd30015, 4294967295;
	add.s64 	%rd11942, %rd11939, %rd11941;
	sub.s64 	%rd30077, %rd11940, %rd11942;
	shr.u64 	%rd11943, %rd30077, 63;
	and.b64  	%rd11944, %rd30069, 4294967295;
	and.b64  	%rd11945, %rd30016, 4294967295;
	add.s64 	%rd11946, %rd11943, %rd11945;
	sub.s64 	%rd30076, %rd11944, %rd11946;
	shr.u64 	%rd11947, %rd30076, 63;
	and.b64  	%rd11948, %rd30068, 4294967295;
	and.b64  	%rd11949, %rd30017, 4294967295;
	add.s64 	%rd11950, %rd11947, %rd11949;
	sub.s64 	%rd30075, %rd11948, %rd11950;
	shr.u64 	%rd11951, %rd30075, 63;
	and.b64  	%rd11952, %rd30067, 4294967295;
	and.b64  	%rd11953, %rd30018, 4294967295;
	add.s64 	%rd11954, %rd11951, %rd11953;
	sub.s64 	%rd30074, %rd11952, %rd11954;
	shr.u64 	%rd11955, %rd30074, 63;
	and.b64  	%rd11956, %rd30066, 4294967295;
	and.b64  	%rd11957, %rd30019, 4294967295;
	add.s64 	%rd11958, %rd11955, %rd11957;
	sub.s64 	%rd30073, %rd11956, %rd11958;
	shr.u64 	%rd11959, %rd30073, 63;
	cvt.u64.u32 	%rd11960, %r4345;
	and.b64  	%rd11961, %rd30020, 4294967295;
	add.s64 	%rd11962, %rd11959, %rd11961;
	sub.s64 	%rd11963, %rd11960, %rd11962;
	setp.gt.s64 	%p447, %rd11963, -1;
	cvt.u32.u64 	%r4391, %rd11963;
	@%p447 bra 	$L__BB0_376;
	add.s32 	%r4398, %r10, %r4398;
	setp.lt.u32 	%p448, %r4398, %r10;
	selp.u64 	%rd11964, 1, 0, %p448;
	and.b64  	%rd11965, %rd30078, 4294967295;
	add.s64 	%rd11966, %rd11965, %rd11964;
	add.s64 	%rd30078, %rd11966, %rd5;
	shr.u64 	%rd11967, %rd30078, 32;
	and.b64  	%rd11968, %rd30077, 4294967295;
	add.s64 	%rd11969, %rd11967, %rd11968;
	add.s64 	%rd30077, %rd11969, %rd6;
	shr.u64 	%rd11970, %rd30077, 32;
	and.b64  	%rd11971, %rd30076, 4294967295;
	add.s64 	%rd11972, %rd11970, %rd11971;
	add.s64 	%rd30076, %rd11972, %rd7;
	shr.u64 	%rd11973, %rd30076, 32;
	and.b64  	%rd11974, %rd30075, 4294967295;
	add.s64 	%rd11975, %rd11973, %rd11974;
	add.s64 	%rd30075, %rd11975, %rd8;
	shr.u64 	%rd11976, %rd30075, 32;
	and.b64  	%rd11977, %rd30074, 4294967295;
	add.s64 	%rd11978, %rd11976, %rd11977;
	add.s64 	%rd30074, %rd11978, %rd9;
	shr.u64 	%rd11979, %rd30074, 32;
	and.b64  	%rd11980, %rd30073, 4294967295;
	add.s64 	%rd11981, %rd11979, %rd11980;
	add.s64 	%rd30073, %rd11981, %rd10;
	{ .reg .b32 tmp; mov.b64 {tmp, %r2184}, %rd30073; }
	add.s32 	%r2185, %r4391, %r2184;
	add.s32 	%r4391, %r2185, %r17;
$L__BB0_376:
	cvt.u32.u64 	%r4397, %rd30078;
	cvt.u32.u64 	%r4396, %rd30077;
	cvt.u32.u64 	%r4395, %rd30076;
	cvt.u32.u64 	%r4394, %rd30075;
	cvt.u32.u64 	%r4393, %rd30074;
	cvt.u32.u64 	%r4392, %rd30073;
	cvt.u64.u32 	%rd11982, %r4465;
	mul.lo.s64 	%rd11983, %rd11982, %rd163;
	cvt.u32.u64 	%r2186, %rd11983;
	shr.u64 	%rd11984, %rd11983, 32;
	mad.lo.s64 	%rd11985, %rd26, %rd163, %rd11984;
	shr.u64 	%rd11986, %rd11985, 32;
	cvt.u64.u32 	%rd11987, %r4463;
	mad.lo.s64 	%rd11988, %rd11987, %rd163, %rd11986;
	shr.u64 	%rd11989, %rd11988, 32;
	mad.lo.s64 	%rd11990, %rd27, %rd163, %rd11989;
	shr.u64 	%rd11991, %rd11990, 32;
	cvt.u64.u32 	%rd11992, %r4461;
	mad.lo.s64 	%rd11993, %rd11992, %rd163, %rd11991;
	shr.u64 	%rd11994, %rd11993, 32;
	cvt.u64.u32 	%rd11995, %r4460;
	mad.lo.s64 	%rd11996, %rd11995, %rd163, %rd11994;
	shr.u64 	%rd11997, %rd11996, 32;
	mad.lo.s64 	%rd11998, %rd28, %rd163, %rd11997;
	shr.u64 	%rd11999, %rd11998, 32;
	mad.lo.s64 	%rd12000, %rd29, %rd163, %rd11999;
	shr.u64 	%rd12001, %rd12000, 32;
	and.b64  	%rd12002, %rd11985, 4294967295;
	mad.lo.s64 	%rd12003, %rd11982, %rd164, %rd12002;
	shr.u64 	%rd12004, %rd12003, 32;
	and.b64  	%rd12005, %rd11988, 4294967295;
	add.s64 	%rd12006, %rd12004, %rd12005;
	mad.lo.s64 	%rd12007, %rd26, %rd164, %rd12006;
	shr.u64 	%rd12008, %rd12007, 32;
	and.b64  	%rd12009, %rd11990, 4294967295;
	add.s64 	%rd12010, %rd12008, %rd12009;
	mad.lo.s64 	%rd12011, %rd11987, %rd164, %rd12010;
	shr.u64 	%rd12012, %rd12011, 32;
	and.b64  	%rd12013, %rd11993, 4294967295;
	add.s64 	%rd12014, %rd12012, %rd12013;
	mad.lo.s64 	%rd12015, %rd27, %rd164, %rd12014;
	shr.u64 	%rd12016, %rd12015, 32;
	and.b64  	%rd12017, %rd11996, 4294967295;
	add.s64 	%rd12018, %rd12016, %rd12017;
	mad.lo.s64 	%rd12019, %rd11992, %rd164, %rd12018;
	shr.u64 	%rd12020, %rd12019, 32;
	and.b64  	%rd12021, %rd11998, 4294967295;
	add.s64 	%rd12022, %rd12020, %rd12021;
	mad.lo.s64 	%rd12023, %rd11995, %rd164, %rd12022;
	shr.u64 	%rd12024, %rd12023, 32;
	and.b64  	%rd12025, %rd12000, 4294967295;
	add.s64 	%rd12026, %rd12024, %rd12025;
	mad.lo.s64 	%rd12027, %rd28, %rd164, %rd12026;
	shr.u64 	%rd12028, %rd12027, 32;
	add.s64 	%rd12029, %rd12028, %rd12001;
	mad.lo.s64 	%rd12030, %rd29, %rd164, %rd12029;
	shr.u64 	%rd12031, %rd12030, 32;
	and.b64  	%rd12032, %rd12007, 4294967295;
	mad.lo.s64 	%rd12033, %rd11982, %rd165, %rd12032;
	shr.u64 	%rd12034, %rd12033, 32;
	and.b64  	%rd12035, %rd12011, 4294967295;
	add.s64 	%rd12036, %rd12034, %rd12035;
	mad.lo.s64 	%rd12037, %rd26, %rd165, %rd12036;
	shr.u64 	%rd12038, %rd12037, 32;
	and.b64  	%rd12039, %rd12015, 4294967295;
	add.s64 	%rd12040, %rd12038, %rd12039;
	mad.lo.s64 	%rd12041, %rd11987, %rd165, %rd12040;
	shr.u64 	%rd12042, %rd12041, 32;
	and.b64  	%rd12043, %rd12019, 4294967295;
	add.s64 	%rd12044, %rd12042, %rd12043;
	mad.lo.s64 	%rd12045, %rd27, %rd165, %rd12044;
	shr.u64 	%rd12046, %rd12045, 32;
	and.b64  	%rd12047, %rd12023, 4294967295;
	add.s64 	%rd12048, %rd12046, %rd12047;
	mad.lo.s64 	%rd12049, %rd11992, %rd165, %rd12048;
	shr.u64 	%rd12050, %rd12049, 32;
	and.b64  	%rd12051, %rd12027, 4294967295;
	add.s64 	%rd12052, %rd12050, %rd12051;
	mad.lo.s64 	%rd12053, %rd11995, %rd165, %rd12052;
	shr.u64 	%rd12054, %rd12053, 32;
	and.b64  	%rd12055, %rd12030, 4294967295;
	add.s64 	%rd12056, %rd12054, %rd12055;
	mad.lo.s64 	%rd12057, %rd28, %rd165, %rd12056;
	shr.u64 	%rd12058, %rd12057, 32;
	add.s64 	%rd12059, %rd12058, %rd12031;
	mad.lo.s64 	%rd12060, %rd29, %rd165, %rd12059;
	shr.u64 	%rd12061, %rd12060, 32;
	and.b64  	%rd12062, %rd12037, 4294967295;
	mad.lo.s64 	%rd12063, %rd11982, %rd166, %rd12062;
	shr.u64 	%rd12064, %rd12063, 32;
	and.b64  	%rd12065, %rd12041, 4294967295;
	add.s64 	%rd12066, %rd12064, %rd12065;
	mad.lo.s64 	%rd12067, %rd26, %rd166, %rd12066;
	shr.u64 	%rd12068, %rd12067, 32;
	and.b64  	%rd12069, %rd12045, 4294967295;
	add.s64 	%rd12070, %rd12068, %rd12069;
	mad.lo.s64 	%rd12071, %rd11987, %rd166, %rd12070;
	shr.u64 	%rd12072, %rd12071, 32;
	and.b64  	%rd12073, %rd12049, 4294967295;
	add.s64 	%rd12074, %rd12072, %rd12073;
	mad.lo.s64 	%rd12075, %rd27, %rd166, %rd12074;
	shr.u64 	%rd12076, %rd12075, 32;
	and.b64  	%rd12077, %rd12053, 4294967295;
	add.s64 	%rd12078, %rd12076, %rd12077;
	mad.lo.s64 	%rd12079, %rd11992, %rd166, %rd12078;
	shr.u64 	%rd12080, %rd12079, 32;
	and.b64  	%rd12081, %rd12057, 4294967295;
	add.s64 	%rd12082, %rd12080, %rd12081;
	mad.lo.s64 	%rd12083, %rd11995, %rd166, %rd12082;
	shr.u64 	%rd12084, %rd12083, 32;
	and.b64  	%rd12085, %rd12060, 4294967295;
	add.s64 	%rd12086, %rd12084, %rd12085;
	mad.lo.s64 	%rd12087, %rd28, %rd166, %rd12086;
	shr.u64 	%rd12088, %rd12087, 32;
	add.s64 	%rd12089, %rd12088, %rd12061;
	mad.lo.s64 	%rd12090, %rd29, %rd166, %rd12089;
	shr.u64 	%rd12091, %rd12090, 32;
	and.b64  	%rd12092, %rd12067, 4294967295;
	mad.lo.s64 	%rd12093, %rd11982, %rd167, %rd12092;
	shr.u64 	%rd12094, %rd12093, 32;
	and.b64  	%rd12095, %rd12071, 4294967295;
	add.s64 	%rd12096, %rd12094, %rd12095;
	mad.lo.s64 	%rd12097, %rd26, %rd167, %rd12096;
	shr.u64 	%rd12098, %rd12097, 32;
	and.b64  	%rd12099, %rd12075, 4294967295;
	add.s64 	%rd12100, %rd12098, %rd12099;
	mad.lo.s64 	%rd12101, %rd11987, %rd167, %rd12100;
	shr.u64 	%rd12102, %rd12101, 32;
	and.b64  	%rd12103, %rd12079, 4294967295;
	add.s64 	%rd12104, %rd12102, %rd12103;
	mad.lo.s64 	%rd12105, %rd27, %rd167, %rd12104;
	shr.u64 	%rd12106, %rd12105, 32;
	and.b64  	%rd12107, %rd12083, 4294967295;
	add.s64 	%rd12108, %rd12106, %rd12107;
	mad.lo.s64 	%rd12109, %rd11992, %rd167, %rd12108;
	shr.u64 	%rd12110, %rd12109, 32;
	and.b64  	%rd12111, %rd12087, 4294967295;
	add.s64 	%rd12112, %rd12110, %rd12111;
	mad.lo.s64 	%rd12113, %rd11995, %rd167, %rd12112;
	shr.u64 	%rd12114, %rd12113, 32;
	and.b64  	%rd12115, %rd12090, 4294967295;
	add.s64 	%rd12116, %rd12114, %rd12115;
	mad.lo.s64 	%rd12117, %rd28, %rd167, %rd12116;
	shr.u64 	%rd12118, %rd12117, 32;
	add.s64 	%rd12119, %rd12118, %rd12091;
	mad.lo.s64 	%rd12120, %rd29, %rd167, %rd12119;
	shr.u64 	%rd12121, %rd12120, 32;
	and.b64  	%rd12122, %rd12097, 4294967295;
	mad.lo.s64 	%rd12123, %rd11982, %rd168, %rd12122;
	shr.u64 	%rd12124, %rd12123, 32;
	and.b64  	%rd12125, %rd12101, 4294967295;
	add.s64 	%rd12126, %rd12124, %rd12125;
	mad.lo.s64 	%rd12127, %rd26, %rd168, %rd12126;
	shr.u64 	%rd12128, %rd12127, 32;
	and.b64  	%rd12129, %rd12105, 4294967295;
	add.s64 	%rd12130, %rd12128, %rd12129;
	mad.lo.s64 	%rd12131, %rd11987, %rd168, %rd12130;
	shr.u64 	%rd12132, %rd12131, 32;
	and.b64  	%rd12133, %rd12109, 4294967295;
	add.s64 	%rd12134, %rd12132, %rd12133;
	mad.lo.s64 	%rd12135, %rd27, %rd168, %rd12134;
	shr.u64 	%rd12136, %rd12135, 32;
	and.b64  	%rd12137, %rd12113, 4294967295;
	add.s64 	%rd12138, %rd12136, %rd12137;
	mad.lo.s64 	%rd12139, %rd11992, %rd168, %rd12138;
	shr.u64 	%rd12140, %rd12139, 32;
	and.b64  	%rd12141, %rd12117, 4294967295;
	add.s64 	%rd12142, %rd12140, %rd12141;
	mad.lo.s64 	%rd12143, %rd11995, %rd168, %rd12142;
	shr.u64 	%rd12144, %rd12143, 32;
	and.b64  	%rd12145, %rd12120, 4294967295;
	add.s64 	%rd12146, %rd12144, %rd12145;
	mad.lo.s64 	%rd12147, %rd28, %rd168, %rd12146;
	shr.u64 	%rd12148, %rd12147, 32;
	add.s64 	%rd12149, %rd12148, %rd12121;
	mad.lo.s64 	%rd12150, %rd29, %rd168, %rd12149;
	shr.u64 	%rd12151, %rd12150, 32;
	and.b64  	%rd12152, %rd12127, 4294967295;
	mad.lo.s64 	%rd12153, %rd11982, %rd169, %rd12152;
	shr.u64 	%rd12154, %rd12153, 32;
	and.b64  	%rd12155, %rd12131, 4294967295;
	add.s64 	%rd12156, %rd12154, %rd12155;
	mad.lo.s64 	%rd12157, %rd26, %rd169, %rd12156;
	shr.u64 	%rd12158, %rd12157, 32;
	and.b64  	%rd12159, %rd12135, 4294967295;
	add.s64 	%rd12160, %rd12158, %rd12159;
	mad.lo.s64 	%rd12161, %rd11987, %rd169, %rd12160;
	shr.u64 	%rd12162, %rd12161, 32;
	and.b64  	%rd12163, %rd12139, 4294967295;
	add.s64 	%rd12164, %rd12162, %rd12163;
	mad.lo.s64 	%rd12165, %rd27, %rd169, %rd12164;
	shr.u64 	%rd12166, %rd12165, 32;
	and.b64  	%rd12167, %rd12143, 4294967295;
	add.s64 	%rd12168, %rd12166, %rd12167;
	mad.lo.s64 	%rd12169, %rd11992, %rd169, %rd12168;
	shr.u64 	%rd12170, %rd12169, 32;
	and.b64  	%rd12171, %rd12147, 4294967295;
	add.s64 	%rd12172, %rd12170, %rd12171;
	mad.lo.s64 	%rd12173, %rd11995, %rd169, %rd12172;
	shr.u64 	%rd12174, %rd12173, 32;
	and.b64  	%rd12175, %rd12150, 4294967295;
	add.s64 	%rd12176, %rd12174, %rd12175;
	mad.lo.s64 	%rd12177, %rd28, %rd169, %rd12176;
	shr.u64 	%rd12178, %rd12177, 32;
	add.s64 	%rd12179, %rd12178, %rd12151;
	mad.lo.s64 	%rd12180, %rd29, %rd169, %rd12179;
	shr.u64 	%rd12181, %rd12180, 32;
	and.b64  	%rd12182, %rd12157, 4294967295;
	mad.lo.s64 	%rd12183, %rd11982, %rd170, %rd12182;
	shr.u64 	%rd12184, %rd12183, 32;
	and.b64  	%rd12185, %rd12161, 4294967295;
	add.s64 	%rd12186, %rd12184, %rd12185;
	mad.lo.s64 	%rd12187, %rd26, %rd170, %rd12186;
	shr.u64 	%rd12188, %rd12187, 32;
	and.b64  	%rd12189, %rd12165, 4294967295;
	add.s64 	%rd12190, %rd12188, %rd12189;
	mad.lo.s64 	%rd12191, %rd11987, %rd170, %rd12190;
	shr.u64 	%rd12192, %rd12191, 32;
	and.b64  	%rd12193, %rd12169, 4294967295;
	add.s64 	%rd12194, %rd12192, %rd12193;
	mad.lo.s64 	%rd12195, %rd27, %rd170, %rd12194;
	shr.u64 	%rd12196, %rd12195, 32;
	and.b64  	%rd12197, %rd12173, 4294967295;
	add.s64 	%rd12198, %rd12196, %rd12197;
	mad.lo.s64 	%rd12199, %rd11992, %rd170, %rd12198;
	shr.u64 	%rd12200, %rd12199, 32;
	and.b64  	%rd12201, %rd12177, 4294967295;
	add.s64 	%rd12202, %rd12200, %rd12201;
	mad.lo.s64 	%rd12203, %rd11995, %rd170, %rd12202;
	shr.u64 	%rd12204, %rd12203, 32;
	and.b64  	%rd12205, %rd12180, 4294967295;
	add.s64 	%rd12206, %rd12204, %rd12205;
	mad.lo.s64 	%rd12207, %rd28, %rd170, %rd12206;
	shr.u64 	%rd12208, %rd12207, 32;
	add.s64 	%rd12209, %rd12208, %rd12181;
	mad.lo.s64 	%rd12210, %rd29, %rd170, %rd12209;
	{ .reg .b32 tmp; mov.b64 {tmp, %r2187}, %rd12210; }
	mul.lo.s32 	%r2188, %r9, %r2186;
	cvt.u64.u32 	%rd12211, %r2188;
	and.b64  	%rd12212, %rd11983, 4294967295;
	mad.lo.s64 	%rd12213, %rd4, %rd12211, %rd12212;
	shr.u64 	%rd12214, %rd12213, 32;
	and.b64  	%rd12215, %rd12003, 4294967295;
	add.s64 	%rd12216, %rd12214, %rd12215;
	mad.lo.s64 	%rd12217, %rd5, %rd12211, %rd12216;
	cvt.u32.u64 	%r2189, %rd12217;
	shr.u64 	%rd12218, %rd12217, 32;
	and.b64  	%rd12219, %rd12033, 4294967295;
	add.s64 	%rd12220, %rd12218, %rd12219;
	mad.lo.s64 	%rd12221, %rd6, %rd12211, %rd12220;
	shr.u64 	%rd12222, %rd12221, 32;
	and.b64  	%rd12223, %rd12063, 4294967295;
	add.s64 	%rd12224, %rd12222, %rd12223;
	mad.lo.s64 	%rd12225, %rd7, %rd12211, %rd12224;
	shr.u64 	%rd12226, %rd12225, 32;
	and.b64  	%rd12227, %rd12093, 4294967295;
	add.s64 	%rd12228, %rd12226, %rd12227;
	mad.lo.s64 	%rd12229, %rd8, %rd12211, %rd12228;
	shr.u64 	%rd12230, %rd12229, 32;
	and.b64  	%rd12231, %rd12123, 4294967295;
	add.s64 	%rd12232, %rd12230, %rd12231;
	mad.lo.s64 	%rd12233, %rd9, %rd12211, %rd12232;
	shr.u64 	%rd12234, %rd12233, 32;
	and.b64  	%rd12235, %rd12153, 4294967295;
	add.s64 	%rd12236, %rd12234, %rd12235;
	mad.lo.s64 	%rd12237, %rd10, %rd12211, %rd12236;
	shr.u64 	%rd12238, %rd12237, 32;
	and.b64  	%rd12239, %rd12183, 4294967295;
	add.s64 	%rd12240, %rd12238, %rd12239;
	mad.lo.s64 	%rd12241, %rd11, %rd12211, %rd12240;
	shr.u64 	%rd12242, %rd12241, 32;
	and.b64  	%rd12243, %rd12187, 4294967295;
	add.s64 	%rd12244, %rd12242, %rd12243;
	shr.u64 	%rd12245, %rd12244, 32;
	and.b64  	%rd12246, %rd12191, 4294967295;
	add.s64 	%rd12247, %rd12245, %rd12246;
	shr.u64 	%rd12248, %rd12247, 32;
	and.b64  	%rd12249, %rd12195, 4294967295;
	add.s64 	%rd12250, %rd12248, %rd12249;
	shr.u64 	%rd12251, %rd12250, 32;
	and.b64  	%rd12252, %rd12199, 4294967295;
	add.s64 	%rd12253, %rd12251, %rd12252;
	shr.u64 	%rd12254, %rd12253, 32;
	and.b64  	%rd12255, %rd12203, 4294967295;
	add.s64 	%rd12256, %rd12254, %rd12255;
	shr.u64 	%rd12257, %rd12256, 32;
	and.b64  	%rd12258, %rd12207, 4294967295;
	add.s64 	%rd12259, %rd12257, %rd12258;
	shr.u64 	%rd12260, %rd12259, 32;
	and.b64  	%rd12261, %rd12210, 4294967295;
	add.s64 	%rd12262, %rd12260, %rd12261;
	{ .reg .b32 tmp; mov.b64 {tmp, %r2190}, %rd12262; }
	add.s32 	%r2191, %r2187, %r2190;
	mul.lo.s32 	%r2192, %r9, %r2189;
	cvt.u64.u32 	%rd12263, %r2192;
	and.b64  	%rd12264, %rd12217, 4294967295;
	mad.lo.s64 	%rd12265, %rd4, %rd12263, %rd12264;
	shr.u64 	%rd12266, %rd12265, 32;
	and.b64  	%rd12267, %rd12221, 4294967295;
	add.s64 	%rd12268, %rd12266, %rd12267;
	mad.lo.s64 	%rd12269, %rd5, %rd12263, %rd12268;
	cvt.u32.u64 	%r2193, %rd12269;
	shr.u64 	%rd12270, %rd12269, 32;
	and.b64  	%rd12271, %rd12225, 4294967295;
	add.s64 	%rd12272, %rd12270, %rd12271;
	mad.lo.s64 	%rd12273, %rd6, %rd12263, %rd12272;
	shr.u64 	%rd12274, %rd12273, 32;
	and.b64  	%rd12275, %rd12229, 4294967295;
	add.s64 	%rd12276, %rd12274, %rd12275;
	mad.lo.s64 	%rd12277, %rd7, %rd12263, %rd12276;
	shr.u64 	%rd12278, %rd12277, 32;
	and.b64  	%rd12279, %rd12233, 4294967295;
	add.s64 	%rd12280, %rd12278, %rd12279;
	mad.lo.s64 	%rd12281, %rd8, %rd12263, %rd12280;
	shr.u64 	%rd12282, %rd12281, 32;
	and.b64  	%rd12283, %rd12237, 4294967295;
	add.s64 	%rd12284, %rd12282, %rd12283;
	mad.lo.s64 	%rd12285, %rd9, %rd12263, %rd12284;
	shr.u64 	%rd12286, %rd12285, 32;
	and.b64  	%rd12287, %rd12241, 4294967295;
	add.s64 	%rd12288, %rd12286, %rd12287;
	mad.lo.s64 	%rd12289, %rd10, %rd12263, %rd12288;
	shr.u64 	%rd12290, %rd12289, 32;
	and.b64  	%rd12291, %rd12244, 4294967295;
	add.s64 	%rd12292, %rd12290, %rd12291;
	mad.lo.s64 	%rd12293, %rd11, %rd12263, %rd12292;
	shr.u64 	%rd12294, %rd12293, 32;
	and.b64  	%rd12295, %rd12247, 4294967295;
	add.s64 	%rd12296, %rd12294, %rd12295;
	shr.u64 	%rd12297, %rd12296, 32;
	and.b64  	%rd12298, %rd12250, 4294967295;
	add.s64 	%rd12299, %rd12297, %rd12298;
	shr.u64 	%rd12300, %rd12299, 32;
	and.b64  	%rd12301, %rd12253, 4294967295;
	add.s64 	%rd12302, %rd12300, %rd12301;
	shr.u64 	%rd12303, %rd12302, 32;
	and.b64  	%rd12304, %rd12256, 4294967295;
	add.s64 	%rd12305, %rd12303, %rd12304;
	shr.u64 	%rd12306, %rd12305, 32;
	and.b64  	%rd12307, %rd12259, 4294967295;
	add.s64 	%rd12308, %rd12306, %rd12307;
	shr.u64 	%rd12309, %rd12308, 32;
	and.b64  	%rd12310, %rd12262, 4294967295;
	add.s64 	%rd12311, %rd12309, %rd12310;
	{ .reg .b32 tmp; mov.b64 {tmp, %r2194}, %rd12311; }
	add.s32 	%r2195, %r2191, %r2194;
	mul.lo.s32 	%r2196, %r9, %r2193;
	cvt.u64.u32 	%rd12312, %r2196;
	and.b64  	%rd12313, %rd12269, 4294967295;
	mad.lo.s64 	%rd12314, %rd4, %rd12312, %rd12313;
	shr.u64 	%rd12315, %rd12314, 32;
	and.b64  	%rd12316, %rd12273, 4294967295;
	add.s64 	%rd12317, %rd12315, %rd12316;
	mad.lo.s64 	%rd12318, %rd5, %rd12312, %rd12317;
	cvt.u32.u64 	%r2197, %rd12318;
	shr.u64 	%rd12319, %rd12318, 32;
	and.b64  	%rd12320, %rd12277, 4294967295;
	add.s64 	%rd12321, %rd12319, %rd12320;
	mad.lo.s64 	%rd12322, %rd6, %rd12312, %rd12321;
	shr.u64 	%rd12323, %rd12322, 32;
	and.b64  	%rd12324, %rd12281, 4294967295;
	add.s64 	%rd12325, %rd12323, %rd12324;
	mad.lo.s64 	%rd12326, %rd7, %rd12312, %rd12325;
	shr.u64 	%rd12327, %rd12326, 32;
	and.b64  	%rd12328, %rd12285, 4294967295;
	add.s64 	%rd12329, %rd12327, %rd12328;
	mad.lo.s64 	%rd12330, %rd8, %rd12312, %rd12329;
	shr.u64 	%rd12331, %rd12330, 32;
	and.b64  	%rd12332, %rd12289, 4294967295;
	add.s64 	%rd12333, %rd12331, %rd12332;
	mad.lo.s64 	%rd12334, %rd9, %rd12312, %rd12333;
	shr.u64 	%rd12335, %rd12334, 32;
	and.b64  	%rd12336, %rd12293, 4294967295;
	add.s64 	%rd12337, %rd12335, %rd12336;
	mad.lo.s64 	%rd12338, %rd10, %rd12312, %rd12337;
	shr.u64 	%rd12339, %rd12338, 32;
	and.b64  	%rd12340, %rd12296, 4294967295;
	add.s64 	%rd12341, %rd12339, %rd12340;
	mad.lo.s64 	%rd12342, %rd11, %rd12312, %rd12341;
	shr.u64 	%rd12343, %rd12342, 32;
	and.b64  	%rd12344, %rd12299, 4294967295;
	add.s64 	%rd12345, %rd12343, %rd12344;
	shr.u64 	%rd12346, %rd12345, 32;
	and.b64  	%rd12347, %rd12302, 4294967295;
	add.s64 	%rd12348, %rd12346, %rd12347;
	shr.u64 	%rd12349, %rd12348, 32;
	and.b64  	%rd12350, %rd12305, 4294967295;
	add.s64 	%rd12351, %rd12349, %rd12350;
	shr.u64 	%rd12352, %rd12351, 32;
	and.b64  	%rd12353, %rd12308, 4294967295;
	add.s64 	%rd12354, %rd12352, %rd12353;
	shr.u64 	%rd12355, %rd12354, 32;
	and.b64  	%rd12356, %rd12311, 4294967295;
	add.s64 	%rd12357, %rd12355, %rd12356;
	{ .reg .b32 tmp; mov.b64 {tmp, %r2198}, %rd12357; }
	add.s32 	%r2199, %r2195, %r2198;
	mul.lo.s32 	%r2200, %r9, %r2197;
	cvt.u64.u32 	%rd12358, %r2200;
	and.b64  	%rd12359, %rd12318, 4294967295;
	mad.lo.s64 	%rd12360, %rd4, %rd12358, %rd12359;
	shr.u64 	%rd12361, %rd12360, 32;
	and.b64  	%rd12362, %rd12322, 4294967295;
	add.s64 	%rd12363, %rd12361, %rd12362;
	mad.lo.s64 	%rd12364, %rd5, %rd12358, %rd12363;
	cvt.u32.u64 	%r2201, %rd12364;
	shr.u64 	%rd12365, %rd12364, 32;
	and.b64  	%rd12366, %rd12326, 4294967295;
	add.s64 	%rd12367, %rd12365, %rd12366;
	mad.lo.s64 	%rd12368, %rd6, %rd12358, %rd12367;
	shr.u64 	%rd12369, %rd12368, 32;
	and.b64  	%rd12370, %rd12330, 4294967295;
	add.s64 	%rd12371, %rd12369, %rd12370;
	mad.lo.s64 	%rd12372, %rd7, %rd12358, %rd12371;
	shr.u64 	%rd12373, %rd12372, 32;
	and.b64  	%rd12374, %rd12334, 4294967295;
	add.s64 	%rd12375, %rd12373, %rd12374;
	mad.lo.s64 	%rd12376, %rd8, %rd12358, %rd12375;
	shr.u64 	%rd12377, %rd12376, 32;
	and.b64  	%rd12378, %rd12338, 4294967295;
	add.s64 	%rd12379, %rd12377, %rd12378;
	mad.lo.s64 	%rd12380, %rd9, %rd12358, %rd12379;
	shr.u64 	%rd12381, %rd12380, 32;
	and.b64  	%rd12382, %rd12342, 4294967295;
	add.s64 	%rd12383, %rd12381, %rd12382;
	mad.lo.s64 	%rd12384, %rd10, %rd12358, %rd12383;
	shr.u64 	%rd12385, %rd12384, 32;
	and.b64  	%rd12386, %rd12345, 4294967295;
	add.s64 	%rd12387, %rd12385, %rd12386;
	mad.lo.s64 	%rd12388, %rd11, %rd12358, %rd12387;
	shr.u64 	%rd12389, %rd12388, 32;
	and.b64  	%rd12390, %rd12348, 4294967295;
	add.s64 	%rd12391, %rd12389, %rd12390;
	shr.u64 	%rd12392, %rd12391, 32;
	and.b64  	%rd12393, %rd12351, 4294967295;
	add.s64 	%rd12394, %rd12392, %rd12393;
	shr.u64 	%rd12395, %rd12394, 32;
	and.b64  	%rd12396, %rd12354, 4294967295;
	add.s64 	%rd12397, %rd12395, %rd12396;
	shr.u64 	%rd12398, %rd12397, 32;
	and.b64  	%rd12399, %rd12357, 4294967295;
	add.s64 	%rd12400, %rd12398, %rd12399;
	{ .reg .b32 tmp; mov.b64 {tmp, %r2202}, %rd12400; }
	add.s32 	%r2203, %r2199, %r2202;
	mul.lo.s32 	%r2204, %r9, %r2201;
	cvt.u64.u32 	%rd12401, %r2204;
	and.b64  	%rd12402, %rd12364, 4294967295;
	mad.lo.s64 	%rd12403, %rd4, %rd12401, %rd12402;
	shr.u64 	%rd12404, %rd12403, 32;
	and.b64  	%rd12405, %rd12368, 4294967295;
	add.s64 	%rd12406, %rd12404, %rd12405;
	mad.lo.s64 	%rd12407, %rd5, %rd12401, %rd12406;
	cvt.u32.u64 	%r2205, %rd12407;
	shr.u64 	%rd12408, %rd12407, 32;
	and.b64  	%rd12409, %rd12372, 4294967295;
	add.s64 	%rd12410, %rd12408, %rd12409;
	mad.lo.s64 	%rd12411, %rd6, %rd12401, %rd12410;
	shr.u64 	%rd12412, %rd12411, 32;
	and.b64  	%rd12413, %rd12376, 4294967295;
	add.s64 	%rd12414, %rd12412, %rd12413;
	mad.lo.s64 	%rd12415, %rd7, %rd12401, %rd12414;
	shr.u64 	%rd12416, %rd12415, 32;
	and.b64  	%rd12417, %rd12380, 4294967295;
	add.s64 	%rd12418, %rd12416, %rd12417;
	mad.lo.s64 	%rd12419, %rd8, %rd12401, %rd12418;
	shr.u64 	%rd12420, %rd12419, 32;
	and.b64  	%rd12421, %rd12384, 4294967295;
	add.s64 	%rd12422, %rd12420, %rd12421;
	mad.lo.s64 	%rd12423, %rd9, %rd12401, %rd12422;
	shr.u64 	%rd12424, %rd12423, 32;
	and.b64  	%rd12425, %rd12388, 4294967295;
	add.s64 	%rd12426, %rd12424, %rd12425;
	mad.lo.s64 	%rd12427, %rd10, %rd12401, %rd12426;
	shr.u64 	%rd12428, %rd12427, 32;
	and.b64  	%rd12429, %rd12391, 4294967295;
	add.s64 	%rd12430, %rd12428, %rd12429;
	mad.lo.s64 	%rd12431, %rd11, %rd12401, %rd12430;
	shr.u64 	%rd12432, %rd12431, 32;
	and.b64  	%rd12433, %rd12394, 4294967295;
	add.s64 	%rd12434, %rd12432, %rd12433;
	shr.u64 	%rd12435, %rd12434, 32;
	and.b64  	%rd12436, %rd12397, 4294967295;
	add.s64 	%rd12437, %rd12435, %rd12436;
	shr.u64 	%rd12438, %rd12437, 32;
	and.b64  	%rd12439, %rd12400, 4294967295;
	add.s64 	%rd12440, %rd12438, %rd12439;
	{ .reg .b32 tmp; mov.b64 {tmp, %r2206}, %rd12440; }
	add.s32 	%r2207, %r2203, %r2206;
	mul.lo.s32 	%r2208, %r9, %r2205;
	cvt.u64.u32 	%rd12441, %r2208;
	and.b64  	%rd12442, %rd12407, 4294967295;
	mad.lo.s64 	%rd12443, %rd4, %rd12441, %rd12442;
	shr.u64 	%rd12444, %rd12443, 32;
	and.b64  	%rd12445, %rd12411, 4294967295;
	add.s64 	%rd12446, %rd12444, %rd12445;
	mad.lo.s64 	%rd12447, %rd5, %rd12441, %rd12446;
	cvt.u32.u64 	%r2209, %rd12447;
	shr.u64 	%rd12448, %rd12447, 32;
	and.b64  	%rd12449, %rd12415, 4294967295;
	add.s64 	%rd12450, %rd12448, %rd12449;
	mad.lo.s64 	%rd12451, %rd6, %rd12441, %rd12450;
	shr.u64 	%rd12452, %rd12451, 32;
	and.b64  	%rd12453, %rd12419, 4294967295;
	add.s64 	%rd12454, %rd12452, %rd12453;
	mad.lo.s64 	%rd12455, %rd7, %rd12441, %rd12454;
	shr.u64 	%rd12456, %rd12455, 32;
	and.b64  	%rd12457, %rd12423, 4294967295;
	add.s64 	%rd12458, %rd12456, %rd12457;
	mad.lo.s64 	%rd12459, %rd8, %rd12441, %rd12458;
	shr.u64 	%rd12460, %rd12459, 32;
	and.b64  	%rd12461, %rd12427, 4294967295;
	add.s64 	%rd12462, %rd12460, %rd12461;
	mad.lo.s64 	%rd12463, %rd9, %rd12441, %rd12462;
	shr.u64 	%rd12464, %rd12463, 32;
	and.b64  	%rd12465, %rd12431, 4294967295;
	add.s64 	%rd12466, %rd12464, %rd12465;
	mad.lo.s64 	%rd12467, %rd10, %rd12441, %rd12466;
	shr.u64 	%rd12468, %rd12467, 32;
	and.b64  	%rd12469, %rd12434, 4294967295;
	add.s64 	%rd12470, %rd12468, %rd12469;
	mad.lo.s64 	%rd12471, %rd11, %rd12441, %rd12470;
	shr.u64 	%rd12472, %rd12471, 32;
	and.b64  	%rd12473, %rd12437, 4294967295;
	add.s64 	%rd12474, %rd12472, %rd12473;
	shr.u64 	%rd12475, %rd12474, 32;
	and.b64  	%rd12476, %rd12440, 4294967295;
	add.s64 	%rd12477, %rd12475, %rd12476;
	{ .reg .b32 tmp; mov.b64 {tmp, %r2210}, %rd12477; }
	add.s32 	%r2211, %r2207, %r2210;
	mul.lo.s32 	%r2212, %r9, %r2209;
	cvt.u64.u32 	%rd12478, %r2212;
	and.b64  	%rd12479, %rd12447, 4294967295;
	mad.lo.s64 	%rd12480, %rd4, %rd12478, %rd12479;
	shr.u64 	%rd12481, %rd12480, 32;
	and.b64  	%rd12482, %rd12451, 4294967295;
	add.s64 	%rd12483, %rd12481, %rd12482;
	mad.lo.s64 	%rd12484, %rd5, %rd12478, %rd12483;
	cvt.u32.u64 	%r2213, %rd12484;
	shr.u64 	%rd12485, %rd12484, 32;
	and.b64  	%rd12486, %rd12455, 4294967295;
	add.s64 	%rd12487, %rd12485, %rd12486;
	mad.lo.s64 	%rd12488, %rd6, %rd12478, %rd12487;
	shr.u64 	%rd12489, %rd12488, 32;
	and.b64  	%rd12490, %rd12459, 4294967295;
	add.s64 	%rd12491, %rd12489, %rd12490;
	mad.lo.s64 	%rd12492, %rd7, %rd12478, %rd12491;
	shr.u64 	%rd12493, %rd12492, 32;
	and.b64  	%rd12494, %rd12463, 4294967295;
	add.s64 	%rd12495, %rd12493, %rd12494;
	mad.lo.s64 	%rd12496, %rd8, %rd12478, %rd12495;
	shr.u64 	%rd12497, %rd12496, 32;
	and.b64  	%rd12498, %rd12467, 4294967295;
	add.s64 	%rd12499, %rd12497, %rd12498;
	mad.lo.s64 	%rd12500, %rd9, %rd12478, %rd12499;
	shr.u64 	%rd12501, %rd12500, 32;
	and.b64  	%rd12502, %rd12471, 4294967295;
	add.s64 	%rd12503, %rd12501, %rd12502;
	mad.lo.s64 	%rd12504, %rd10, %rd12478, %rd12503;
	shr.u64 	%rd12505, %rd12504, 32;
	and.b64  	%rd12506, %rd12474, 4294967295;
	add.s64 	%rd12507, %rd12505, %rd12506;
	mad.lo.s64 	%rd12508, %rd11, %rd12478, %rd12507;
	shr.u64 	%rd12509, %rd12508, 32;
	and.b64  	%rd12510, %rd12477, 4294967295;
	add.s64 	%rd12511, %rd12509, %rd12510;
	{ .reg .b32 tmp; mov.b64 {tmp, %r2214}, %rd12511; }
	add.s32 	%r2215, %r2211, %r2214;
	mul.lo.s32 	%r2216, %r9, %r2213;
	cvt.u64.u32 	%rd12512, %r2216;
	and.b64  	%rd12513, %rd12484, 4294967295;
	mad.lo.s64 	%rd12514, %rd4, %rd12512, %rd12513;
	shr.u64 	%rd12515, %rd12514, 32;
	and.b64  	%rd12516, %rd12488, 4294967295;
	add.s64 	%rd12517, %rd12515, %rd12516;
	mad.lo.s64 	%rd557, %rd5, %rd12512, %rd12517;
	cvt.u32.u64 	%r4349, %rd557;
	shr.u64 	%rd12518, %rd557, 32;
	and.b64  	%rd12519, %rd12492, 4294967295;
	add.s64 	%rd12520, %rd12518, %rd12519;
	mad.lo.s64 	%rd30084, %rd6, %rd12512, %rd12520;
	cvt.u32.u64 	%r524, %rd30084;
	shr.u64 	%rd12521, %rd30084, 32;
	and.b64  	%rd12522, %rd12496, 4294967295;
	add.s64 	%rd12523, %rd12521, %rd12522;
	mad.lo.s64 	%rd30083, %rd7, %rd12512, %rd12523;
	cvt.u32.u64 	%r525, %rd30083;
	shr.u64 	%rd12524, %rd30083, 32;
	and.b64  	%rd12525, %rd12500, 4294967295;
	add.s64 	%rd12526, %rd12524, %rd12525;
	mad.lo.s64 	%rd30082, %rd8, %rd12512, %rd12526;
	cvt.u32.u64 	%r526, %rd30082;
	shr.u64 	%rd12527, %rd30082, 32;
	and.b64  	%rd12528, %rd12504, 4294967295;
	add.s64 	%rd12529, %rd12527, %rd12528;
	mad.lo.s64 	%rd30081, %rd9, %rd12512, %rd12529;
	cvt.u32.u64 	%r527, %rd30081;
	shr.u64 	%rd12530, %rd30081, 32;
	and.b64  	%rd12531, %rd12508, 4294967295;
	add.s64 	%rd12532, %rd12530, %rd12531;
	mad.lo.s64 	%rd30080, %rd10, %rd12512, %rd12532;
	cvt.u32.u64 	%r528, %rd30080;
	shr.u64 	%rd12533, %rd30080, 32;
	and.b64  	%rd12534, %rd12511, 4294967295;
	add.s64 	%rd12535, %rd12533, %rd12534;
	mad.lo.s64 	%rd30079, %rd11, %rd12512, %rd12535;
	cvt.u32.u64 	%r529, %rd30079;
	{ .reg .b32 tmp; mov.b64 {tmp, %r2217}, %rd30079; }
	add.s32 	%r4348, %r2215, %r2217;
	setp.gt.u32 	%p449, %r4348, %r17;
	@%p449 bra 	$L__BB0_390;
	setp.lt.u32 	%p450, %r4348, %r17;
	@%p450 bra 	$L__BB0_391;
	setp.lt.u32 	%p451, %r16, %r529;
	@%p451 bra 	$L__BB0_390;
	setp.gt.u32 	%p452, %r16, %r529;
	@%p452 bra 	$L__BB0_391;
	setp.lt.u32 	%p453, %r15, %r528;
	@%p453 bra 	$L__BB0_390;
	setp.gt.u32 	%p454, %r15, %r528;
	@%p454 bra 	$L__BB0_391;
	setp.lt.u32 	%p455, %r14, %r527;
	@%p455 bra 	$L__BB0_390;
	setp.gt.u32 	%p456, %r14, %r527;
	@%p456 bra 	$L__BB0_391;
	setp.lt.u32 	%p457, %r13, %r526;
	@%p457 bra 	$L__BB0_390;
	setp.gt.u32 	%p458, %r13, %r526;
	@%p458 bra 	$L__BB0_391;
	setp.lt.u32 	%p459, %r12, %r525;
	@%p459 bra 	$L__BB0_390;
	setp.gt.u32 	%p460, %r12, %r525;
	@%p460 bra 	$L__BB0_391;
	setp.lt.u32 	%p461, %r11, %r524;
	@%p461 bra 	$L__BB0_390;
	setp.gt.u32 	%p462, %r11, %r524;
	setp.gt.u32 	%p463, %r10, %r4349;
	or.pred  	%p464, %p462, %p463;
	@%p464 bra 	$L__BB0_391;
$L__BB0_390:
	and.b64  	%rd12536, %rd557, 4294967295;
	sub.s64 	%rd12537, %rd12536, %rd4;
	shr.u64 	%rd12538, %rd12537, 63;
	cvt.u32.u64 	%r4349, %rd12537;
	and.b64  	%rd12539, %rd30084, 4294967295;
	add.s64 	%rd12540, %rd12538, %rd5;
	sub.s64 	%rd30084, %rd12539, %rd12540;
	shr.u64 	%rd12541, %rd30084, 63;
	and.b64  	%rd12542, %rd30083, 4294967295;
	add.s64 	%rd12543, %rd12541, %rd6;
	sub.s64 	%rd30083, %rd12542, %rd12543;
	shr.u64 	%rd12544, %rd30083, 63;
	and.b64  	%rd12545, %rd30082, 4294967295;
	add.s64 	%rd12546, %rd12544, %rd7;
	sub.s64 	%rd30082, %rd12545, %rd12546;
	shr.u64 	%rd12547, %rd30082, 63;
	and.b64  	%rd12548, %rd30081, 4294967295;
	add.s64 	%rd12549, %rd12547, %rd8;
	sub.s64 	%rd30081, %rd12548, %rd12549;
	shr.u64 	%rd12550, %rd30081, 63;
	and.b64  	%rd12551, %rd30080, 4294967295;
	add.s64 	%rd12552, %rd12550, %rd9;
	sub.s64 	%rd30080, %rd12551, %rd12552;
	shr.u64 	%rd12553, %rd30080, 63;
	and.b64  	%rd12554, %rd30079, 4294967295;
	add.s64 	%rd12555, %rd12553, %rd10;
	sub.s64 	%rd30079, %rd12554, %rd12555;
	shr.u64 	%rd12556, %rd30079, 63;
	cvt.u32.u64 	%r2218, %rd12556;
	add.s32 	%r2219, %r17, %r2218;
	sub.s32 	%r4348, %r4348, %r2219;
$L__BB0_391:
	shl.b32 	%r4390, %r4349, 1;
	shr.u32 	%r2220, %r4349, 31;
	cvt.u64.u32 	%rd12557, %r2220;
	shl.b64 	%rd12558, %rd30084, 1;
	and.b64  	%rd12559, %rd12558, 8589934590;
	or.b64  	%rd576, %rd12559, %rd12557;
	cvt.u32.u64 	%r4389, %rd576;
	shr.u64 	%rd12560, %rd12559, 32;
	shl.b64 	%rd12561, %rd30083, 1;
	and.b64  	%rd12562, %rd12561, 8589934590;
	or.b64  	%rd577, %rd12560, %rd12562;
	cvt.u32.u64 	%r4388, %rd577;
	shr.u64 	%rd12563, %rd12562, 32;
	shl.b64 	%rd12564, %rd30082, 1;
	and.b64  	%rd12565, %rd12564, 8589934590;
	or.b64  	%rd578, %rd12563, %rd12565;
	cvt.u32.u64 	%r4387, %rd578;
	shr.u64 	%rd12566, %rd12565, 32;
	shl.b64 	%rd12567, %rd30081, 1;
	and.b64  	%rd12568, %rd12567, 8589934590;
	or.b64  	%rd579, %rd12566, %rd12568;
	cvt.u32.u64 	%r4386, %rd579;
	shr.u64 	%rd12569, %rd12568, 32;
	shl.b64 	%rd12570, %rd30080, 1;
	and.b64  	%rd12571, %rd12570, 8589934590;
	or.b64  	%rd580, %rd12569, %rd12571;
	cvt.u32.u64 	%r4385, %rd580;
	shr.u64 	%rd12572, %rd12571, 32;
	shl.b64 	%rd12573, %rd30079, 1;
	and.b64  	%rd12574, %rd12573, 8589934590;
	or.b64  	%rd581, %rd12572, %rd12574;
	cvt.u32.u64 	%r4384, %rd581;
	shr.u64 	%rd12575, %rd12574, 32;
	mul.wide.u32 	%rd12576, %r4348, 2;
	add.s64 	%rd582, %rd12575, %rd12576;
	cvt.u32.u64 	%r4383, %rd582;
	setp.gt.u64 	%p465, %rd582, 4294967295;
	setp.lt.u32 	%p466, %r17, %r4383;
	or.pred  	%p467, %p465, %p466;
	@%p467 bra 	$L__BB0_405;
	setp.gt.u32 	%p468, %r17, %r4383;
	mov.b32 	%r4382, 0;
	@%p468 bra 	$L__BB0_619;
	setp.lt.u32 	%p469, %r16, %r4384;
	@%p469 bra 	$L__BB0_405;
	setp.gt.u32 	%p470, %r16, %r4384;
	@%p470 bra 	$L__BB0_619;
	setp.lt.u32 	%p471, %r15, %r4385;
	@%p471 bra 	$L__BB0_405;
	setp.gt.u32 	%p472, %r15, %r4385;
	@%p472 bra 	$L__BB0_619;
	setp.lt.u32 	%p473, %r14, %r4386;
	@%p473 bra 	$L__BB0_405;
	setp.gt.u32 	%p474, %r14, %r4386;
	@%p474 bra 	$L__BB0_619;
	setp.lt.u32 	%p475, %r13, %r4387;
	@%p475 bra 	$L__BB0_405;
	setp.gt.u32 	%p476, %r13, %r4387;
	@%p476 bra 	$L__BB0_619;
	setp.lt.u32 	%p477, %r12, %r4388;
	@%p477 bra 	$L__BB0_405;
	setp.gt.u32 	%p478, %r12, %r4388;
	@%p478 bra 	$L__BB0_619;
	setp.lt.u32 	%p479, %r11, %r4389;
	@%p479 bra 	$L__BB0_405;
	setp.gt.u32 	%p480, %r11, %r4389;
	setp.lt.u32 	%p481, %r4390, %r10;
	or.pred  	%p482, %p480, %p481;
	@%p482 bra 	$L__BB0_619;
$L__BB0_405:
	cvt.u64.u32 	%rd12578, %r4390;
	sub.s64 	%rd12579, %rd12578, %rd4;
	shr.u64 	%rd12580, %rd12579, 63;
	cvt.u32.u64 	%r4390, %rd12579;
	and.b64  	%rd12581, %rd576, 4294967295;
	add.s64 	%rd12582, %rd12580, %rd5;
	sub.s64 	%rd12583, %rd12581, %rd12582;
	shr.u64 	%rd12584, %rd12583, 63;
	cvt.u32.u64 	%r4389, %rd12583;
	and.b64  	%rd12585, %rd577, 4294967295;
	add.s64 	%rd12586, %rd12584, %rd6;
	sub.s64 	%rd12587, %rd12585, %rd12586;
	shr.u64 	%rd12588, %rd12587, 63;
	cvt.u32.u64 	%r4388, %rd12587;
	and.b64  	%rd12589, %rd578, 4294967295;
	add.s64 	%rd12590, %rd12588, %rd7;
	sub.s64 	%rd12591, %rd12589, %rd12590;
	shr.u64 	%rd12592, %rd12591, 63;
	cvt.u32.u64 	%r4387, %rd12591;
	and.b64  	%rd12593, %rd579, 4294967295;
	add.s64 	%rd12594, %rd12592, %rd8;
	sub.s64 	%rd12595, %rd12593, %rd12594;
	shr.u64 	%rd12596, %rd12595, 63;
	cvt.u32.u64 	%r4386, %rd12595;
	and.b64  	%rd12597, %rd580, 4294967295;
	add.s64 	%rd12598, %rd12596, %rd9;
	sub.s64 	%rd12599, %rd12597, %rd12598;
	shr.u64 	%rd12600, %rd12599, 63;
	cvt.u32.u64 	%r4385, %rd12599;
	and.b64  	%rd12601, %rd581, 4294967295;
	add.s64 	%rd12602, %rd12600, %rd10;
	sub.s64 	%rd12603, %rd12601, %rd12602;
	shr.u64 	%rd12604, %rd12603, 63;
	cvt.u32.u64 	%r4384, %rd12603;
	cvt.u32.u64 	%r2229, %rd12604;
	cvt.u32.u64 	%r2230, %rd11;
	add.s32 	%r2231, %r2229, %r2230;
	cvt.u32.u64 	%r2232, %rd582;
	sub.s32 	%r4383, %r2232, %r2231;
	mov.b32 	%r4382, 0;
	bra.uni 	$L__BB0_619;
$L__BB0_406:
	cvt.u64.u32 	%rd12605, %r4305;
	cvt.u64.u32 	%rd583, %r4297;
	sub.s64 	%rd12606, %rd12605, %rd583;
	shr.u64 	%rd12607, %rd12606, 63;
	cvt.u32.u64 	%r4351, %rd12606;
	cvt.u64.u32 	%rd12608, %r4304;
	cvt.u64.u32 	%rd584, %r4296;
	add.s64 	%rd12609, %rd12607, %rd584;
	sub.s64 	%rd30090, %rd12608, %rd12609;
	shr.u64 	%rd12610, %rd30090, 63;
	cvt.u64.u32 	%rd12611, %r4303;
	cvt.u64.u32 	%rd586, %r4295;
	add.s64 	%rd12612, %rd12610, %rd586;
	sub.s64 	%rd30089, %rd12611, %rd12612;
	shr.u64 	%rd12613, %rd30089, 63;
	cvt.u64.u32 	%rd12614, %r4302;
	cvt.u64.u32 	%rd588, %r4294;
	add.s64 	%rd12615, %rd12613, %rd588;
	sub.s64 	%rd30088, %rd12614, %rd12615;
	shr.u64 	%rd12616, %rd30088, 63;
	cvt.u64.u32 	%rd12617, %r4301;
	cvt.u64.u32 	%rd590, %r4293;
	add.s64 	%rd12618, %rd12616, %rd590;
	sub.s64 	%rd30087, %rd12617, %rd12618;
	shr.u64 	%rd12619, %rd30087, 63;
	cvt.u64.u32 	%rd12620, %r4300;
	cvt.u64.u32 	%rd592, %r4292;
	add.s64 	%rd12621, %rd12619, %rd592;
	sub.s64 	%rd30086, %rd12620, %rd12621;
	shr.u64 	%rd12622, %rd30086, 63;
	cvt.u64.u32 	%rd12623, %r4299;
	cvt.u64.u32 	%rd594, %r4291;
	add.s64 	%rd12624, %rd12622, %rd594;
	sub.s64 	%rd30085, %rd12623, %rd12624;
	shr.u64 	%rd12625, %rd30085, 63;
	cvt.u64.u32 	%rd12626, %r4298;
	cvt.u64.u32 	%rd596, %r4290;
	add.s64 	%rd12627, %rd12625, %rd596;
	sub.s64 	%rd12628, %rd12626, %rd12627;
	setp.gt.s64 	%p483, %rd12628, -1;
	cvt.u32.u64 	%r4350, %rd12628;
	@%p483 bra 	$L__BB0_408;
	add.s32 	%r4351, %r10, %r4351;
	setp.lt.u32 	%p484, %r4351, %r10;
	selp.u64 	%rd12629, 1, 0, %p484;
	and.b64  	%rd12630, %rd30090, 4294967295;
	add.s64 	%rd12631, %rd12630, %rd12629;
	add.s64 	%rd30090, %rd12631, %rd5;
	shr.u64 	%rd12632, %rd30090, 32;
	and.b64  	%rd12633, %rd30089, 4294967295;
	add.s64 	%rd12634, %rd12632, %rd12633;
	add.s64 	%rd30089, %rd12634, %rd6;
	shr.u64 	%rd12635, %rd30089, 32;
	and.b64  	%rd12636, %rd30088, 4294967295;
	add.s64 	%rd12637, %rd12635, %rd12636;
	add.s64 	%rd30088, %rd12637, %rd7;
	shr.u64 	%rd12638, %rd30088, 32;
	and.b64  	%rd12639, %rd30087, 4294967295;
	add.s64 	%rd12640, %rd12638, %rd12639;
	add.s64 	%rd30087, %rd12640, %rd8;
	shr.u64 	%rd12641, %rd30087, 32;
	and.b64  	%rd12642, %rd30086, 4294967295;
	add.s64 	%rd12643, %rd12641, %rd12642;
	add.s64 	%rd30086, %rd12643, %rd9;
	shr.u64 	%rd12644, %rd30086, 32;
	and.b64  	%rd12645, %rd30085, 4294967295;
	add.s64 	%rd12646, %rd12644, %rd12645;
	add.s64 	%rd30085, %rd12646, %rd10;
	{ .reg .b32 tmp; mov.b64 {tmp, %r2233}, %rd30085; }
	add.s32 	%r2234, %r4350, %r2233;
	add.s32 	%r4350, %r2234, %r17;
$L__BB0_408:
	cvt.u64.u32 	%rd609, %r4351;
	mul.wide.u32 	%rd12647, %r4351, %r4351;
	cvt.u32.u64 	%r2235, %rd12647;
	shr.u64 	%rd12648, %rd12647, 32;
	and.b64  	%rd610, %rd30090, 4294967295;
	mul.lo.s64 	%rd12649, %rd610, %rd609;
	add.s64 	%rd12650, %rd12648, %rd12649;
	shr.u64 	%rd12651, %rd12650, 32;
	and.b64  	%rd611, %rd30089, 4294967295;
	mul.lo.s64 	%rd12652, %rd611, %rd609;
	add.s64 	%rd12653, %rd12651, %rd12652;
	shr.u64 	%rd12654, %rd12653, 32;
	and.b64  	%rd612, %rd30088, 4294967295;
	mul.lo.s64 	%rd12655, %rd612, %rd609;
	add.s64 	%rd12656, %rd12654, %rd12655;
	shr.u64 	%rd12657, %rd12656, 32;
	and.b64  	%rd613, %rd30087, 4294967295;
	mul.lo.s64 	%rd12658, %rd613, %rd609;
	add.s64 	%rd12659, %rd12657, %rd12658;
	shr.u64 	%rd12660, %rd12659, 32;
	and.b64  	%rd614, %rd30086, 4294967295;
	mul.lo.s64 	%rd12661, %rd614, %rd609;
	add.s64 	%rd12662, %rd12660, %rd12661;
	shr.u64 	%rd12663, %rd12662, 32;
	and.b64  	%rd615, %rd30085, 4294967295;
	mul.lo.s64 	%rd12664, %rd615, %rd609;
	add.s64 	%rd12665, %rd12663, %rd12664;
	shr.u64 	%rd12666, %rd12665, 32;
	cvt.u64.u32 	%rd616, %r4350;
	mul.wide.u32 	%rd12667, %r4350, %r4351;
	add.s64 	%rd12668, %rd12666, %rd12667;
	shr.u64 	%rd12669, %rd12668, 32;
	and.b64  	%rd12670, %rd12650, 4294967295;
	add.s64 	%rd12671, %rd12649, %rd12670;
	shr.u64 	%rd12672, %rd12671, 32;
	and.b64  	%rd12673, %rd12653, 4294967295;
	add.s64 	%rd12674, %rd12672, %rd12673;
	mad.lo.s64 	%rd12675, %rd610, %rd610, %rd12674;
	shr.u64 	%rd12676, %rd12675, 32;
	mul.lo.s64 	%rd12677, %rd611, %rd610;
	and.b64  	%rd12678, %rd12656, 4294967295;
	add.s64 	%rd12679, %rd12676, %rd12678;
	add.s64 	%rd12680, %rd12679, %rd12677;
	shr.u64 	%rd12681, %rd12680, 32;
	mul.lo.s64 	%rd12682, %rd612, %rd610;
	and.b64  	%rd12683, %rd12659, 4294967295;
	add.s64 	%rd12684, %rd12681, %rd12683;
	add.s64 	%rd12685, %rd12684, %rd12682;
	shr.u64 	%rd12686, %rd12685, 32;
	mul.lo.s64 	%rd12687, %rd613, %rd610;
	and.b64  	%rd12688, %rd12662, 4294967295;
	add.s64 	%rd12689, %rd12686, %rd12688;
	add.s64 	%rd12690, %rd12689, %rd12687;
	shr.u64 	%rd12691, %rd12690, 32;
	mul.lo.s64 	%rd12692, %rd614, %rd610;
	and.b64  	%rd12693, %rd12665, 4294967295;
	add.s64 	%rd12694, %rd12691, %rd12693;
	add.s64 	%rd12695, %rd12694, %rd12692;
	shr.u64 	%rd12696, %rd12695, 32;
	mul.lo.s64 	%rd12697, %rd615, %rd610;
	and.b64  	%rd12698, %rd12668, 4294967295;
	add.s64 	%rd12699, %rd12696, %rd12698;
	add.s64 	%rd12700, %rd12699, %rd12697;
	shr.u64 	%rd12701, %rd12700, 32;
	mul.lo.s64 	%rd12702, %rd610, %rd616;
	add.s64 	%rd12703, %rd12701, %rd12669;
	add.s64 	%rd12704, %rd12703, %rd12702;
	shr.u64 	%rd12705, %rd12704, 32;
	and.b64  	%rd12706, %rd12675, 4294967295;
	add.s64 	%rd12707, %rd12652, %rd12706;
	shr.u64 	%rd12708, %rd12707, 32;
	and.b64  	%rd12709, %rd12680, 4294967295;
	add.s64 	%rd12710, %rd12708, %rd12709;
	add.s64 	%rd12711, %rd12710, %rd12677;
	shr.u64 	%rd12712, %rd12711, 32;
	and.b64  	%rd12713, %rd12685, 4294967295;
	add.s64 	%rd12714, %rd12712, %rd12713;
	mad.lo.s64 	%rd12715, %rd611, %rd611, %rd12714;
	shr.u64 	%rd12716, %rd12715, 32;
	mul.lo.s64 	%rd12717, %rd612, %rd611;
	and.b64  	%rd12718, %rd12690, 4294967295;
	add.s64 	%rd12719, %rd12716, %rd12718;
	add.s64 	%rd12720, %rd12719, %rd12717;
	shr.u64 	%rd12721, %rd12720, 32;
	mul.lo.s64 	%rd12722, %rd613, %rd611;
	and.b64  	%rd12723, %rd12695, 4294967295;
	add.s64 	%rd12724, %rd12721, %rd12723;
	add.s64 	%rd12725, %rd12724, %rd12722;
	shr.u64 	%rd12726, %rd12725, 32;
	mul.lo.s64 	%rd12727, %rd614, %rd611;
	and.b64  	%rd12728, %rd12700, 4294967295;
	add.s64 	%rd12729, %rd12726, %rd12728;
	add.s64 	%rd12730, %rd12729, %rd12727;
	shr.u64 	%rd12731, %rd12730, 32;
	mul.lo.s64 	%rd12732, %rd615, %rd611;
	and.b64  	%rd12733, %rd12704, 4294967295;
	add.s64 	%rd12734, %rd12731, %rd12733;
	add.s64 	%rd12735, %rd12734, %rd12732;
	shr.u64 	%rd12736, %rd12735, 32;
	mul.lo.s64 	%rd12737, %rd611, %rd616;
	add.s64 	%rd12738, %rd12736, %rd12705;
	add.s64 	%rd12739, %rd12738, %rd12737;
	shr.u64 	%rd12740, %rd12739, 32;
	and.b64  	%rd12741, %rd12711, 4294967295;
	add.s64 	%rd12742, %rd12655, %rd12741;
	shr.u64 	%rd12743, %rd12742, 32;
	and.b64  	%rd12744, %rd12715, 4294967295;
	add.s64 	%rd12745, %rd12743, %rd12744;
	add.s64 	%rd12746, %rd12745, %rd12682;
	shr.u64 	%rd12747, %rd12746, 32;
	and.b64  	%rd12748, %rd12720, 4294967295;
	add.s64 	%rd12749, %rd12747, %rd12748;
	add.s64 	%rd12750, %rd12749, %rd12717;
	shr.u64 	%rd12751, %rd12750, 32;
	and.b64  	%rd12752, %rd12725, 4294967295;
	add.s64 	%rd12753, %rd12751, %rd12752;
	mad.lo.s64 	%rd12754, %rd612, %rd612, %rd12753;
	shr.u64 	%rd12755, %rd12754, 32;
	mul.lo.s64 	%rd12756, %rd613, %rd612;
	and.b64  	%rd12757, %rd12730, 4294967295;
	add.s64 	%rd12758, %rd12755, %rd12757;
	add.s64 	%rd12759, %rd12758, %rd12756;
	shr.u64 	%rd12760, %rd12759, 32;
	mul.lo.s64 	%rd12761, %rd614, %rd612;
	and.b64  	%rd12762, %rd12735, 4294967295;
	add.s64 	%rd12763, %rd12760, %rd12762;
	add.s64 	%rd12764, %rd12763, %rd12761;
	shr.u64 	%rd12765, %rd12764, 32;
	mul.lo.s64 	%rd12766, %rd615, %rd612;
	and.b64  	%rd12767, %rd12739, 4294967295;
	add.s64 	%rd12768, %rd12765, %rd12767;
	add.s64 	%rd12769, %rd12768, %rd12766;
	shr.u64 	%rd12770, %rd12769, 32;
	mul.lo.s64 	%rd12771, %rd612, %rd616;
	add.s64 	%rd12772, %rd12770, %rd12740;
	add.s64 	%rd12773, %rd12772, %rd12771;
	shr.u64 	%rd12774, %rd12773, 32;
	and.b64  	%rd12775, %rd12746, 4294967295;
	add.s64 	%rd12776, %rd12658, %rd12775;
	shr.u64 	%rd12777, %rd12776, 32;
	and.b64  	%rd12778, %rd12750, 4294967295;
	add.s64 	%rd12779, %rd12777, %rd12778;
	add.s64 	%rd12780, %rd12779, %rd12687;
	shr.u64 	%rd12781, %rd12780, 32;
	and.b64  	%rd12782, %rd12754, 4294967295;
	add.s64 	%rd12783, %rd12781, %rd12782;
	add.s64 	%rd12784, %rd12783, %rd12722;
	shr.u64 	%rd12785, %rd12784, 32;
	and.b64  	%rd12786, %rd12759, 4294967295;
	add.s64 	%rd12787, %rd12785, %rd12786;
	add.s64 	%rd12788, %rd12787, %rd12756;
	shr.u64 	%rd12789, %rd12788, 32;
	and.b64  	%rd12790, %rd12764, 4294967295;
	add.s64 	%rd12791, %rd12789, %rd12790;
	mad.lo.s64 	%rd12792, %rd613, %rd613, %rd12791;
	shr.u64 	%rd12793, %rd12792, 32;
	mul.lo.s64 	%rd12794, %rd614, %rd613;
	and.b64  	%rd12795, %rd12769, 4294967295;
	add.s64 	%rd12796, %rd12793, %rd12795;
	add.s64 	%rd12797, %rd12796, %rd12794;
	shr.u64 	%rd12798, %rd12797, 32;
	mul.lo.s64 	%rd12799, %rd615, %rd613;
	and.b64  	%rd12800, %rd12773, 4294967295;
	add.s64 	%rd12801, %rd12798, %rd12800;
	add.s64 	%rd12802, %rd12801, %rd12799;
	shr.u64 	%rd12803, %rd12802, 32;
	mul.lo.s64 	%rd12804, %rd613, %rd616;
	add.s64 	%rd12805, %rd12803, %rd12774;
	add.s64 	%rd12806, %rd12805, %rd12804;
	shr.u64 	%rd12807, %rd12806, 32;
	and.b64  	%rd12808, %rd12780, 4294967295;
	add.s64 	%rd12809, %rd12661, %rd12808;
	shr.u64 	%rd12810, %rd12809, 32;
	and.b64  	%rd12811, %rd12784, 4294967295;
	add.s64 	%rd12812, %rd12810, %rd12811;
	add.s64 	%rd12813, %rd12812, %rd12692;
	shr.u64 	%rd12814, %rd12813, 32;
	and.b64  	%rd12815, %rd12788, 4294967295;
	add.s64 	%rd12816, %rd12814, %rd12815;
	add.s64 	%rd12817, %rd12816, %rd12727;
	shr.u64 	%rd12818, %rd12817, 32;
	and.b64  	%rd12819, %rd12792, 4294967295;
	add.s64 	%rd12820, %rd12818, %rd12819;
	add.s64 	%rd12821, %rd12820, %rd12761;
	shr.u64 	%rd12822, %rd12821, 32;
	and.b64  	%rd12823, %rd12797, 4294967295;
	add.s64 	%rd12824, %rd12822, %rd12823;
	add.s64 	%rd12825, %rd12824, %rd12794;
	shr.u64 	%rd12826, %rd12825, 32;
	and.b64  	%rd12827, %rd12802, 4294967295;
	add.s64 	%rd12828, %rd12826, %rd12827;
	mad.lo.s64 	%rd12829, %rd614, %rd614, %rd12828;
	shr.u64 	%rd12830, %rd12829, 32;
	mul.lo.s64 	%rd12831, %rd615, %rd614;
	and.b64  	%rd12832, %rd12806, 4294967295;
	add.s64 	%rd12833, %rd12830, %rd12832;
	add.s64 	%rd12834, %rd12833, %rd12831;
	shr.u64 	%rd12835, %rd12834, 32;
	mul.lo.s64 	%rd12836, %rd614, %rd616;
	add.s64 	%rd12837, %rd12835, %rd12807;
	add.s64 	%rd12838, %rd12837, %rd12836;
	shr.u64 	%rd12839, %rd12838, 32;
	and.b64  	%rd12840, %rd12813, 4294967295;
	add.s64 	%rd12841, %rd12664, %rd12840;
	shr.u64 	%rd12842, %rd12841, 32;
	and.b64  	%rd12843, %rd12817, 4294967295;
	add.s64 	%rd12844, %rd12842, %rd12843;
	add.s64 	%rd12845, %rd12844, %rd12697;
	shr.u64 	%rd12846, %rd12845, 32;
	and.b64  	%rd12847, %rd12821, 4294967295;
	add.s64 	%rd12848, %rd12846, %rd12847;
	add.s64 	%rd12849, %rd12848, %rd12732;
	shr.u64 	%rd12850, %rd12849, 32;
	and.b64  	%rd12851, %rd12825, 4294967295;
	add.s64 	%rd12852, %rd12850, %rd12851;
	add.s64 	%rd12853, %rd12852, %rd12766;
	shr.u64 	%rd12854, %rd12853, 32;
	and.b64  	%rd12855, %rd12829, 4294967295;
	add.s64 	%rd12856, %rd12854, %rd12855;
	add.s64 	%rd12857, %rd12856, %rd12799;
	shr.u64 	%rd12858, %rd12857, 32;
	and.b64  	%rd12859, %rd12834, 4294967295;
	add.s64 	%rd12860, %rd12858, %rd12859;
	add.s64 	%rd12861, %rd12860, %rd12831;
	shr.u64 	%rd12862, %rd12861, 32;
	and.b64  	%rd12863, %rd12838, 4294967295;
	add.s64 	%rd12864, %rd12862, %rd12863;
	mad.lo.s64 	%rd12865, %rd615, %rd615, %rd12864;
	shr.u64 	%rd12866, %rd12865, 32;
	mul.lo.s64 	%rd12867, %rd615, %rd616;
	add.s64 	%rd12868, %rd12866, %rd12839;
	add.s64 	%rd12869, %rd12868, %rd12867;
	shr.u64 	%rd12870, %rd12869, 32;
	and.b64  	%rd12871, %rd12845, 4294967295;
	add.s64 	%rd12872, %rd12667, %rd12871;
	shr.u64 	%rd12873, %rd12872, 32;
	and.b64  	%rd12874, %rd12849, 4294967295;
	add.s64 	%rd12875, %rd12873, %rd12874;
	add.s64 	%rd12876, %rd12875, %rd12702;
	shr.u64 	%rd12877, %rd12876, 32;
	and.b64  	%rd12878, %rd12853, 4294967295;
	add.s64 	%rd12879, %rd12877, %rd12878;
	add.s64 	%rd12880, %rd12879, %rd12737;
	shr.u64 	%rd12881, %rd12880, 32;
	and.b64  	%rd12882, %rd12857, 4294967295;
	add.s64 	%rd12883, %rd12881, %rd12882;
	add.s64 	%rd12884, %rd12883, %rd12771;
	shr.u64 	%rd12885, %rd12884, 32;
	and.b64  	%rd12886, %rd12861, 4294967295;
	add.s64 	%rd12887, %rd12885, %rd12886;
	add.s64 	%rd12888, %rd12887, %rd12804;
	shr.u64 	%rd12889, %rd12888, 32;
	and.b64  	%rd12890, %rd12865, 4294967295;
	add.s64 	%rd12891, %rd12889, %rd12890;
	add.s64 	%rd12892, %rd12891, %rd12836;
	shr.u64 	%rd12893, %rd12892, 32;
	and.b64  	%rd12894, %rd12869, 4294967295;
	add.s64 	%rd12895, %rd12893, %rd12894;
	add.s64 	%rd12896, %rd12895, %rd12867;
	shr.u64 	%rd12897, %rd12896, 32;
	mul.wide.u32 	%rd12898, %r4350, %r4350;
	add.s64 	%rd12899, %rd12897, %rd12870;
	add.s64 	%rd12900, %rd12899, %rd12898;
	{ .reg .b32 tmp; mov.b64 {tmp, %r2236}, %rd12900; }
	mul.lo.s32 	%r2237, %r9, %r2235;
	cvt.u64.u32 	%rd12901, %r2237;
	and.b64  	%rd12902, %rd12647, 4294967293;
	mad.lo.s64 	%rd12903, %rd4, %rd12901, %rd12902;
	shr.u64 	%rd12904, %rd12903, 32;
	and.b64  	%rd12905, %rd12671, 4294967295;
	add.s64 	%rd12906, %rd12904, %rd12905;
	mad.lo.s64 	%rd12907, %rd5, %rd12901, %rd12906;
	cvt.u32.u64 	%r2238, %rd12907;
	shr.u64 	%rd12908, %rd12907, 32;
	and.b64  	%rd12909, %rd12707, 4294967295;
	add.s64 	%rd12910, %rd12908, %rd12909;
	mad.lo.s64 	%rd12911, %rd6, %rd12901, %rd12910;
	shr.u64 	%rd12912, %rd12911, 32;
	and.b64  	%rd12913, %rd12742, 4294967295;
	add.s64 	%rd12914, %rd12912, %rd12913;
	mad.lo.s64 	%rd12915, %rd7, %rd12901, %rd12914;
	shr.u64 	%rd12916, %rd12915, 32;
	and.b64  	%rd12917, %rd12776, 4294967295;
	add.s64 	%rd12918, %rd12916, %rd12917;
	mad.lo.s64 	%rd12919, %rd8, %rd12901, %rd12918;
	shr.u64 	%rd12920, %rd12919, 32;
	and.b64  	%rd12921, %rd12809, 4294967295;
	add.s64 	%rd12922, %rd12920, %rd12921;
	mad.lo.s64 	%rd12923, %rd9, %rd12901, %rd12922;
	shr.u64 	%rd12924, %rd12923, 32;
	and.b64  	%rd12925, %rd12841, 4294967295;
	add.s64 	%rd12926, %rd12924, %rd12925;
	mad.lo.s64 	%rd12927, %rd10, %rd12901, %rd12926;
	shr.u64 	%rd12928, %rd12927, 32;
	and.b64  	%rd12929, %rd12872, 4294967295;
	add.s64 	%rd12930, %rd12928, %rd12929;
	mad.lo.s64 	%rd12931, %rd11, %rd12901, %rd12930;
	shr.u64 	%rd12932, %rd12931, 32;
	and.b64  	%rd12933, %rd12876, 4294967295;
	add.s64 	%rd12934, %rd12932, %rd12933;
	shr.u64 	%rd12935, %rd12934, 32;
	and.b64  	%rd12936, %rd12880, 4294967295;
	add.s64 	%rd12937, %rd12935, %rd12936;
	shr.u64 	%rd12938, %rd12937, 32;
	and.b64  	%rd12939, %rd12884, 4294967295;
	add.s64 	%rd12940, %rd12938, %rd12939;
	shr.u64 	%rd12941, %rd12940, 32;
	and.b64  	%rd12942, %rd12888, 4294967295;
	add.s64 	%rd12943, %rd12941, %rd12942;
	shr.u64 	%rd12944, %rd12943, 32;
	and.b64  	%rd12945, %rd12892, 4294967295;
	add.s64 	%rd12946, %rd12944, %rd12945;
	shr.u64 	%rd12947, %rd12946, 32;
	and.b64  	%rd12948, %rd12896, 4294967295;
	add.s64 	%rd12949, %rd12947, %rd12948;
	shr.u64 	%rd12950, %rd12949, 32;
	and.b64  	%rd12951, %rd12900, 4294967295;
	add.s64 	%rd12952, %rd12950, %rd12951;
	{ .reg .b32 tmp; mov.b64 {tmp, %r2239}, %rd12952; }
	add.s32 	%r2240, %r2236, %r2239;
	mul.lo.s32 	%r2241, %r9, %r2238;
	cvt.u64.u32 	%rd12953, %r2241;
	and.b64  	%rd12954, %rd12907, 4294967295;
	mad.lo.s64 	%rd12955, %rd4, %rd12953, %rd12954;
	shr.u64 	%rd12956, %rd12955, 32;
	and.b64  	%rd12957, %rd12911, 4294967295;
	add.s64 	%rd12958, %rd12956, %rd12957;
	mad.lo.s64 	%rd12959, %rd5, %rd12953, %rd12958;
	cvt.u32.u64 	%r2242, %rd12959;
	shr.u64 	%rd12960, %rd12959, 32;
	and.b64  	%rd12961, %rd12915, 4294967295;
	add.s64 	%rd12962, %rd12960, %rd12961;
	mad.lo.s64 	%rd12963, %rd6, %rd12953, %rd12962;
	shr.u64 	%rd12964, %rd12963, 32;
	and.b64  	%rd12965, %rd12919, 4294967295;
	add.s64 	%rd12966, %rd12964, %rd12965;
	mad.lo.s64 	%rd12967, %rd7, %rd12953, %rd12966;
	shr.u64 	%rd12968, %rd12967, 32;
	and.b64  	%rd12969, %rd12923, 4294967295;
	add.s64 	%rd12970, %rd12968, %rd12969;
	mad.lo.s64 	%rd12971, %rd8, %rd12953, %rd12970;
	shr.u64 	%rd12972, %rd12971, 32;
	and.b64  	%rd12973, %rd12927, 4294967295;
	add.s64 	%rd12974, %rd12972, %rd12973;
	mad.lo.s64 	%rd12975, %rd9, %rd12953, %rd12974;
	shr.u64 	%rd12976, %rd12975, 32;
	and.b64  	%rd12977, %rd12931, 4294967295;
	add.s64 	%rd12978, %rd12976, %rd12977;
	mad.lo.s64 	%rd12979, %rd10, %rd12953, %rd12978;
	shr.u64 	%rd12980, %rd12979, 32;
	and.b64  	%rd12981, %rd12934, 4294967295;
	add.s64 	%rd12982, %rd12980, %rd12981;
	mad.lo.s64 	%rd12983, %rd11, %rd12953, %rd12982;
	shr.u64 	%rd12984, %rd12983, 32;
	and.b64  	%rd12985, %rd12937, 4294967295;
	add.s64 	%rd12986, %rd12984, %rd12985;
	shr.u64 	%rd12987, %rd12986, 32;
	and.b64  	%rd12988, %rd12940, 4294967295;
	add.s64 	%rd12989, %rd12987, %rd12988;
	shr.u64 	%rd12990, %rd12989, 32;
	and.b64  	%rd12991, %rd12943, 4294967295;
	add.s64 	%rd12992, %rd12990, %rd12991;
	shr.u64 	%rd12993, %rd12992, 32;
	and.b64  	%rd12994, %rd12946, 4294967295;
	add.s64 	%rd12995, %rd12993, %rd12994;
	shr.u64 	%rd12996, %rd12995, 32;
	and.b64  	%rd12997, %rd12949, 4294967295;
	add.s64 	%rd12998, %rd12996, %rd12997;
	shr.u64 	%rd12999, %rd12998, 32;
	and.b64  	%rd13000, %rd12952, 4294967295;
	add.s64 	%rd13001, %rd12999, %rd13000;
	{ .reg .b32 tmp; mov.b64 {tmp, %r2243}, %rd13001; }
	add.s32 	%r2244, %r2240, %r2243;
	mul.lo.s32 	%r2245, %r9, %r2242;
	cvt.u64.u32 	%rd13002, %r2245;
	and.b64  	%rd13003, %rd12959, 4294967295;
	mad.lo.s64 	%rd13004, %rd4, %rd13002, %rd13003;
	shr.u64 	%rd13005, %rd13004, 32;
	and.b64  	%rd13006, %rd12963, 4294967295;
	add.s64 	%rd13007, %rd13005, %rd13006;
	mad.lo.s64 	%rd13008, %rd5, %rd13002, %rd13007;
	cvt.u32.u64 	%r2246, %rd13008;
	shr.u64 	%rd13009, %rd13008, 32;
	and.b64  	%rd13010, %rd12967, 4294967295;
	add.s64 	%rd13011, %rd13009, %rd13010;
	mad.lo.s64 	%rd13012, %rd6, %rd13002, %rd13011;
	shr.u64 	%rd13013, %rd13012, 32;
	and.b64  	%rd13014, %rd12971, 4294967295;
	add.s64 	%rd13015, %rd13013, %rd13014;
	mad.lo.s64 	%rd13016, %rd7, %rd13002, %rd13015;
	shr.u64 	%rd13017, %rd13016, 32;
	and.b64  	%rd13018, %rd12975, 4294967295;
	add.s64 	%rd13019, %rd13017, %rd13018;
	mad.lo.s64 	%rd13020, %rd8, %rd13002, %rd13019;
	shr.u64 	%rd13021, %rd13020, 32;
	and.b64  	%rd13022, %rd12979, 4294967295;
	add.s64 	%rd13023, %rd13021, %rd13022;
	mad.lo.s64 	%rd13024, %rd9, %rd13002, %rd13023;
	shr.u64 	%rd13025, %rd13024, 32;
	and.b64  	%rd13026, %rd12983, 4294967295;
	add.s64 	%rd13027, %rd13025, %rd13026;
	mad.lo.s64 	%rd13028, %rd10, %rd13002, %rd13027;
	shr.u64 	%rd13029, %rd13028, 32;
	and.b64  	%rd13030, %rd12986, 4294967295;
	add.s64 	%rd13031, %rd13029, %rd13030;
	mad.lo.s64 	%rd13032, %rd11, %rd13002, %rd13031;
	shr.u64 	%rd13033, %rd13032, 32;
	and.b64  	%rd13034, %rd12989, 4294967295;
	add.s64 	%rd13035, %rd13033, %rd13034;
	shr.u64 	%rd13036, %rd13035, 32;
	and.b64  	%rd13037, %rd12992, 4294967295;
	add.s64 	%rd13038, %rd13036, %rd13037;
	shr.u64 	%rd13039, %rd13038, 32;
	and.b64  	%rd13040, %rd12995, 4294967295;
	add.s64 	%rd13041, %rd13039, %rd13040;
	shr.u64 	%rd13042, %rd13041, 32;
	and.b64  	%rd13043, %rd12998, 4294967295;
	add.s64 	%rd13044, %rd13042, %rd13043;
	shr.u64 	%rd13045, %rd13044, 32;
	and.b64  	%rd13046, %rd13001, 4294967295;
	add.s64 	%rd13047, %rd13045, %rd13046;
	{ .reg .b32 tmp; mov.b64 {tmp, %r2247}, %rd13047; }
	add.s32 	%r2248, %r2244, %r2247;
	mul.lo.s32 	%r2249, %r9, %r2246;
	cvt.u64.u32 	%rd13048, %r2249;
	and.b64  	%rd13049, %rd13008, 4294967295;
	mad.lo.s64 	%rd13050, %rd4, %rd13048, %rd13049;
	shr.u64 	%rd13051, %rd13050, 32;
	and.b64  	%rd13052, %rd13012, 4294967295;
	add.s64 	%rd13053, %rd13051, %rd13052;
	mad.lo.s64 	%rd13054, %rd5, %rd13048, %rd13053;
	cvt.u32.u64 	%r2250, %rd13054;
	shr.u64 	%rd13055, %rd13054, 32;
	and.b64  	%rd13056, %rd13016, 4294967295;
	add.s64 	%rd13057, %rd13055, %rd13056;
	mad.lo.s64 	%rd13058, %rd6, %rd13048, %rd13057;
	shr.u64 	%rd13059, %rd13058, 32;
	and.b64  	%rd13060, %rd13020, 4294967295;
	add.s64 	%rd13061, %rd13059, %rd13060;
	mad.lo.s64 	%rd13062, %rd7, %rd13048, %rd13061;
	shr.u64 	%rd13063, %rd13062, 32;
	and.b64  	%rd13064, %rd13024, 4294967295;
	add.s64 	%rd13065, %rd13063, %rd13064;
	mad.lo.s64 	%rd13066, %rd8, %rd13048, %rd13065;
	shr.u64 	%rd13067, %rd13066, 32;
	and.b64  	%rd13068, %rd13028, 4294967295;
	add.s64 	%rd13069, %rd13067, %rd13068;
	mad.lo.s64 	%rd13070, %rd9, %rd13048, %rd13069;
	shr.u64 	%rd13071, %rd13070, 32;
	and.b64  	%rd13072, %rd13032, 4294967295;
	add.s64 	%rd13073, %rd13071, %rd13072;
	mad.lo.s64 	%rd13074, %rd10, %rd13048, %rd13073;
	shr.u64 	%rd13075, %rd13074, 32;
	and.b64  	%rd13076, %rd13035, 4294967295;
	add.s64 	%rd13077, %rd13075, %rd13076;
	mad.lo.s64 	%rd13078, %rd11, %rd13048, %rd13077;
	shr.u64 	%rd13079, %rd13078, 32;
	and.b64  	%rd13080, %rd13038, 4294967295;
	add.s64 	%rd13081, %rd13079, %rd13080;
	shr.u64 	%rd13082, %rd13081, 32;
	and.b64  	%rd13083, %rd13041, 4294967295;
	add.s64 	%rd13084, %rd13082, %rd13083;
	shr.u64 	%rd13085, %rd13084, 32;
	and.b64  	%rd13086, %rd13044, 4294967295;
	add.s64 	%rd13087, %rd13085, %rd13086;
	shr.u64 	%rd13088, %rd13087, 32;
	and.b64  	%rd13089, %rd13047, 4294967295;
	add.s64 	%rd13090, %rd13088, %rd13089;
	{ .reg .b32 tmp; mov.b64 {tmp, %r2251}, %rd13090; }
	add.s32 	%r2252, %r2248, %r2251;
	mul.lo.s32 	%r2253, %r9, %r2250;
	cvt.u64.u32 	%rd13091, %r2253;
	and.b64  	%rd13092, %rd13054, 4294967295;
	mad.lo.s64 	%rd13093, %rd4, %rd13091, %rd13092;
	shr.u64 	%rd13094, %rd13093, 32;
	and.b64  	%rd13095, %rd13058, 4294967295;
	add.s64 	%rd13096, %rd13094, %rd13095;
	mad.lo.s64 	%rd13097, %rd5, %rd13091, %rd13096;
	cvt.u32.u64 	%r2254, %rd13097;
	shr.u64 	%rd13098, %rd13097, 32;
	and.b64  	%rd13099, %rd13062, 4294967295;
	add.s64 	%rd13100, %rd13098, %rd13099;
	mad.lo.s64 	%rd13101, %rd6, %rd13091, %rd13100;
	shr.u64 	%rd13102, %rd13101, 32;
	and.b64  	%rd13103, %rd13066, 4294967295;
	add.s64 	%rd13104, %rd13102, %rd13103;
	mad.lo.s64 	%rd13105, %rd7, %rd13091, %rd13104;
	shr.u64 	%rd13106, %rd13105, 32;
	and.b64  	%rd13107, %rd13070, 4294967295;
	add.s64 	%rd13108, %rd13106, %rd13107;
	mad.lo.s64 	%rd13109, %rd8, %rd13091, %rd13108;
	shr.u64 	%rd13110, %rd13109, 32;
	and.b64  	%rd13111, %rd13074, 4294967295;
	add.s64 	%rd13112, %rd13110, %rd13111;
	mad.lo.s64 	%rd13113, %rd9, %rd13091, %rd13112;
	shr.u64 	%rd13114, %rd13113, 32;
	and.b64  	%rd13115, %rd13078, 4294967295;
	add.s64 	%rd13116, %rd13114, %rd13115;
	mad.lo.s64 	%rd13117, %rd10, %rd13091, %rd13116;
	shr.u64 	%rd13118, %rd13117, 32;
	and.b64  	%rd13119, %rd13081, 4294967295;
	add.s64 	%rd13120, %rd13118, %rd13119;
	mad.lo.s64 	%rd13121, %rd11, %rd13091, %rd13120;
	shr.u64 	%rd13122, %rd13121, 32;
	and.b64  	%rd13123, %rd13084, 4294967295;
	add.s64 	%rd13124, %rd13122, %rd13123;
	shr.u64 	%rd13125, %rd13124, 32;
	and.b64  	%rd13126, %rd13087, 4294967295;
	add.s64 	%rd13127, %rd13125, %rd13126;
	shr.u64 	%rd13128, %rd13127, 32;
	and.b64  	%rd13129, %rd13090, 4294967295;
	add.s64 	%rd13130, %rd13128, %rd13129;
	{ .reg .b32 tmp; mov.b64 {tmp, %r2255}, %rd13130; }
	add.s32 	%r2256, %r2252, %r2255;
	mul.lo.s32 	%r2257, %r9, %r2254;
	cvt.u64.u32 	%rd13131, %r2257;
	and.b64  	%rd13132, %rd13097, 4294967295;
	mad.lo.s64 	%rd13133, %rd4, %rd13131, %rd13132;
	shr.u64 	%rd13134, %rd13133, 32;
	and.b64  	%rd13135, %rd13101, 4294967295;
	add.s64 	%rd13136, %rd13134, %rd13135;
	mad.lo.s64 	%rd13137, %rd5, %rd13131, %rd13136;
	cvt.u32.u64 	%r2258, %rd13137;
	shr.u64 	%rd13138, %rd13137, 32;
	and.b64  	%rd13139, %rd13105, 4294967295;
	add.s64 	%rd13140, %rd13138, %rd13139;
	mad.lo.s64 	%rd13141, %rd6, %rd13131, %rd13140;
	shr.u64 	%rd13142, %rd13141, 32;
	and.b64  	%rd13143, %rd13109, 4294967295;
	add.s64 	%rd13144, %rd13142, %rd13143;
	mad.lo.s64 	%rd13145, %rd7, %rd13131, %rd13144;
	shr.u64 	%rd13146, %rd13145, 32;
	and.b64  	%rd13147, %rd13113, 4294967295;
	add.s64 	%rd13148, %rd13146, %rd13147;
	mad.lo.s64 	%rd13149, %rd8, %rd13131, %rd13148;
	shr.u64 	%rd13150, %rd13149, 32;
	and.b64  	%rd13151, %rd13117, 4294967295;
	add.s64 	%rd13152, %rd13150, %rd13151;
	mad.lo.s64 	%rd13153, %rd9, %rd13131, %rd13152;
	shr.u64 	%rd13154, %rd13153, 32;
	and.b64  	%rd13155, %rd13121, 4294967295;
	add.s64 	%rd13156, %rd13154, %rd13155;
	mad.lo.s64 	%rd13157, %rd10, %rd13131, %rd13156;
	shr.u64 	%rd13158, %rd13157, 32;
	and.b64  	%rd13159, %rd13124, 4294967295;
	add.s64 	%rd13160, %rd13158, %rd13159;
	mad.lo.s64 	%rd13161, %rd11, %rd13131, %rd13160;
	shr.u64 	%rd13162, %rd13161, 32;
	and.b64  	%rd13163, %rd13127, 4294967295;
	add.s64 	%rd13164, %rd13162, %rd13163;
	shr.u64 	%rd13165, %rd13164, 32;
	and.b64  	%rd13166, %rd13130, 4294967295;
	add.s64 	%rd13167, %rd13165, %rd13166;
	{ .reg .b32 tmp; mov.b64 {tmp, %r2259}, %rd13167; }
	add.s32 	%r2260, %r2256, %r2259;
	mul.lo.s32 	%r2261, %r9, %r2258;
	cvt.u64.u32 	%rd13168, %r2261;
	and.b64  	%rd13169, %rd13137, 4294967295;
	mad.lo.s64 	%rd13170, %rd4, %rd13168, %rd13169;
	shr.u64 	%rd13171, %rd13170, 32;
	and.b64  	%rd13172, %rd13141, 4294967295;
	add.s64 	%rd13173, %rd13171, %rd13172;
	mad.lo.s64 	%rd13174, %rd5, %rd13168, %rd13173;
	cvt.u32.u64 	%r2262, %rd13174;
	shr.u64 	%rd13175, %rd13174, 32;
	and.b64  	%rd13176, %rd13145, 4294967295;
	add.s64 	%rd13177, %rd13175, %rd13176;
	mad.lo.s64 	%rd13178, %rd6, %rd13168, %rd13177;
	shr.u64 	%rd13179, %rd13178, 32;
	and.b64  	%rd13180, %rd13149, 4294967295;
	add.s64 	%rd13181, %rd13179, %rd13180;
	mad.lo.s64 	%rd13182, %rd7, %rd13168, %rd13181;
	shr.u64 	%rd13183, %rd13182, 32;
	and.b64  	%rd13184, %rd13153, 4294967295;
	add.s64 	%rd13185, %rd13183, %rd13184;
	mad.lo.s64 	%rd13186, %rd8, %rd13168, %rd13185;
	shr.u64 	%rd13187, %rd13186, 32;
	and.b64  	%rd13188, %rd13157, 4294967295;
	add.s64 	%rd13189, %rd13187, %rd13188;
	mad.lo.s64 	%rd13190, %rd9, %rd13168, %rd13189;
	shr.u64 	%rd13191, %rd13190, 32;
	and.b64  	%rd13192, %rd13161, 4294967295;
	add.s64 	%rd13193, %rd13191, %rd13192;
	mad.lo.s64 	%rd13194, %rd10, %rd13168, %rd13193;
	shr.u64 	%rd13195, %rd13194, 32;
	and.b64  	%rd13196, %rd13164, 4294967295;
	add.s64 	%rd13197, %rd13195, %rd13196;
	mad.lo.s64 	%rd13198, %rd11, %rd13168, %rd13197;
	shr.u64 	%rd13199, %rd13198, 32;
	and.b64  	%rd13200, %rd13167, 4294967295;
	add.s64 	%rd13201, %rd13199, %rd13200;
	{ .reg .b32 tmp; mov.b64 {tmp, %r2263}, %rd13201; }
	add.s32 	%r2264, %r2260, %r2263;
	mul.lo.s32 	%r2265, %r9, %r2262;
	cvt.u64.u32 	%rd13202, %r2265;
	and.b64  	%rd13203, %rd13174, 4294967295;
	mad.lo.s64 	%rd13204, %rd4, %rd13202, %rd13203;
	shr.u64 	%rd13205, %rd13204, 32;
	and.b64  	%rd13206, %rd13178, 4294967295;
	add.s64 	%rd13207, %rd13205, %rd13206;
	mad.lo.s64 	%rd617, %rd5, %rd13202, %rd13207;
	cvt.u32.u64 	%r4353, %rd617;
	shr.u64 	%rd13208, %rd617, 32;
	and.b64  	%rd13209, %rd13182, 4294967295;
	add.s64 	%rd13210, %rd13208, %rd13209;
	mad.lo.s64 	%rd30096, %rd6, %rd13202, %rd13210;
	cvt.u32.u64 	%r558, %rd30096;
	shr.u64 	%rd13211, %rd30096, 32;
	and.b64  	%rd13212, %rd13186, 4294967295;
	add.s64 	%rd13213, %rd13211, %rd13212;
	mad.lo.s64 	%rd30095, %rd7, %rd13202, %rd13213;
	cvt.u32.u64 	%r559, %rd30095;
	shr.u64 	%rd13214, %rd30095, 32;
	and.b64  	%rd13215, %rd13190, 4294967295;
	add.s64 	%rd13216, %rd13214, %rd13215;
	mad.lo.s64 	%rd30094, %rd8, %rd13202, %rd13216;
	cvt.u32.u64 	%r560, %rd30094;
	shr.u64 	%rd13217, %rd30094, 32;
	and.b64  	%rd13218, %rd13194, 4294967295;
	add.s64 	%rd13219, %rd13217, %rd13218;
	mad.lo.s64 	%rd30093, %rd9, %rd13202, %rd13219;
	cvt.u32.u64 	%r561, %rd30093;
	shr.u64 	%rd13220, %rd30093, 32;
	and.b64  	%rd13221, %rd13198, 4294967295;
	add.s64 	%rd13222, %rd13220, %rd13221;
	mad.lo.s64 	%rd30092, %rd10, %rd13202, %rd13222;
	cvt.u32.u64 	%r562, %rd30092;
	shr.u64 	%rd13223, %rd30092, 32;
	and.b64  	%rd13224, %rd13201, 4294967295;
	add.s64 	%rd13225, %rd13223, %rd13224;
	mad.lo.s64 	%rd30091, %rd11, %rd13202, %rd13225;
	cvt.u32.u64 	%r563, %rd30091;
	{ .reg .b32 tmp; mov.b64 {tmp, %r2266}, %rd30091; }
	add.s32 	%r4352, %r2264, %r2266;
	setp.gt.u32 	%p485, %r4352, %r17;
	@%p485 bra 	$L__BB0_422;
	setp.lt.u32 	%p486, %r4352, %r17;
	@%p486 bra 	$L__BB0_423;
	setp.lt.u32 	%p487, %r16, %r563;
	@%p487 bra 	$L__BB0_422;
	setp.gt.u32 	%p488, %r16, %r563;
	@%p488 bra 	$L__BB0_423;
	setp.lt.u32 	%p489, %r15, %r562;
	@%p489 bra 	$L__BB0_422;
	setp.gt.u32 	%p490, %r15, %r562;
	@%p490 bra 	$L__BB0_423;
	setp.lt.u32 	%p491, %r14, %r561;
	@%p491 bra 	$L__BB0_422;
	setp.gt.u32 	%p492, %r14, %r561;
	@%p492 bra 	$L__BB0_423;
	setp.lt.u32 	%p493, %r13, %r560;
	@%p493 bra 	$L__BB0_422;
	setp.gt.u32 	%p494, %r13, %r560;
	@%p494 bra 	$L__BB0_423;
	setp.lt.u32 	%p495, %r12, %r559;
	@%p495 bra 	$L__BB0_422;
	setp.gt.u32 	%p496, %r12, %r559;
	@%p496 bra 	$L__BB0_423;
	setp.lt.u32 	%p497, %r11, %r558;
	@%p497 bra 	$L__BB0_422;
	setp.gt.u32 	%p498, %r11, %r558;
	setp.gt.u32 	%p499, %r10, %r4353;
	or.pred  	%p500, %p498, %p499;
	@%p500 bra 	$L__BB0_423;
$L__BB0_422:
	and.b64  	%rd13226, %rd617, 4294967295;
	sub.s64 	%rd13227, %rd13226, %rd4;
	shr.u64 	%rd13228, %rd13227, 63;
	cvt.u32.u64 	%r4353, %rd13227;
	and.b64  	%rd13229, %rd30096, 4294967295;
	add.s64 	%rd13230, %rd13228, %rd5;
	sub.s64 	%rd30096, %rd13229, %rd13230;
	shr.u64 	%rd13231, %rd30096, 63;
	and.b64  	%rd13232, %rd30095, 4294967295;
	add.s64 	%rd13233, %rd13231, %rd6;
	sub.s64 	%rd30095, %rd13232, %rd13233;
	shr.u64 	%rd13234, %rd30095, 63;
	and.b64  	%rd13235, %rd30094, 4294967295;
	add.s64 	%rd13236, %rd13234, %rd7;
	sub.s64 	%rd30094, %rd13235, %rd13236;
	shr.u64 	%rd13237, %rd30094, 63;
	and.b64  	%rd13238, %rd30093, 4294967295;
	add.s64 	%rd13239, %rd13237, %rd8;
	sub.s64 	%rd30093, %rd13238, %rd13239;
	shr.u64 	%rd13240, %rd30093, 63;
	and.b64  	%rd13241, %rd30092, 4294967295;
	add.s64 	%rd13242, %rd13240, %rd9;
	sub.s64 	%rd30092, %rd13241, %rd13242;
	shr.u64 	%rd13243, %rd30092, 63;
	and.b64  	%rd13244, %rd30091, 4294967295;
	add.s64 	%rd13245, %rd13243, %rd10;
	sub.s64 	%rd30091, %rd13244, %rd13245;
	shr.u64 	%rd13246, %rd30091, 63;
	cvt.u32.u64 	%r2267, %rd13246;
	add.s32 	%r2268, %r17, %r2267;
	sub.s32 	%r4352, %r4352, %r2268;
$L__BB0_423:
	shl.b32 	%r4354, %r4353, 1;
	shr.u32 	%r2269, %r4353, 31;
	cvt.u64.u32 	%rd13247, %r2269;
	shl.b64 	%rd13248, %rd30096, 1;
	and.b64  	%rd13249, %rd13248, 8589934590;
	or.b64  	%rd30103, %rd13249, %rd13247;
	cvt.u32.u64 	%r570, %rd30103;
	shr.u64 	%rd13250, %rd13249, 32;
	shl.b64 	%rd13251, %rd30095, 1;
	and.b64  	%rd13252, %rd13251, 8589934590;
	or.b64  	%rd30102, %rd13250, %rd13252;
	cvt.u32.u64 	%r571, %rd30102;
	shr.u64 	%rd13253, %rd13252, 32;
	shl.b64 	%rd13254, %rd30094, 1;
	and.b64  	%rd13255, %rd13254, 8589934590;
	or.b64  	%rd30101, %rd13253, %rd13255;
	cvt.u32.u64 	%r572, %rd30101;
	shr.u64 	%rd13256, %rd13255, 32;
	shl.b64 	%rd13257, %rd30093, 1;
	and.b64  	%rd13258, %rd13257, 8589934590;
	or.b64  	%rd30100, %rd13256, %rd13258;
	cvt.u32.u64 	%r573, %rd30100;
	shr.u64 	%rd13259, %rd13258, 32;
	shl.b64 	%rd13260, %rd30092, 1;
	and.b64  	%rd13261, %rd13260, 8589934590;
	or.b64  	%rd30099, %rd13259, %rd13261;
	cvt.u32.u64 	%r574, %rd30099;
	shr.u64 	%rd13262, %rd13261, 32;
	shl.b64 	%rd13263, %rd30091, 1;
	and.b64  	%rd13264, %rd13263, 8589934590;
	or.b64  	%rd30098, %rd13262, %rd13264;
	cvt.u32.u64 	%r575, %rd30098;
	shr.u64 	%rd13265, %rd13264, 32;
	mul.wide.u32 	%rd13266, %r4352, 2;
	add.s64 	%rd30097, %rd13265, %rd13266;
	cvt.u32.u64 	%r576, %rd30097;
	setp.gt.u64 	%p501, %rd30097, 4294967295;
	setp.lt.u32 	%p502, %r17, %r576;
	or.pred  	%p503, %p501, %p502;
	@%p503 bra 	$L__BB0_437;
	setp.gt.u32 	%p504, %r17, %r576;
	@%p504 bra 	$L__BB0_438;
	setp.lt.u32 	%p505, %r16, %r575;
	@%p505 bra 	$L__BB0_437;
	setp.gt.u32 	%p506, %r16, %r575;
	@%p506 bra 	$L__BB0_438;
	setp.lt.u32 	%p507, %r15, %r574;
	@%p507 bra 	$L__BB0_437;
	setp.gt.u32 	%p508, %r15, %r574;
	@%p508 bra 	$L__BB0_438;
	setp.lt.u32 	%p509, %r14, %r573;
	@%p509 bra 	$L__BB0_437;
	setp.gt.u32 	%p510, %r14, %r573;
	@%p510 bra 	$L__BB0_438;
	setp.lt.u32 	%p511, %r13, %r572;
	@%p511 bra 	$L__BB0_437;
	setp.gt.u32 	%p512, %r13, %r572;
	@%p512 bra 	$L__BB0_438;
	setp.lt.u32 	%p513, %r12, %r571;
	@%p513 bra 	$L__BB0_437;
	setp.gt.u32 	%p514, %r12, %r571;
	@%p514 bra 	$L__BB0_438;
	setp.lt.u32 	%p515, %r11, %r570;
	@%p515 bra 	$L__BB0_437;
	setp.gt.u32 	%p516, %r11, %r570;
	setp.lt.u32 	%p517, %r4354, %r10;
	or.pred  	%p518, %p516, %p517;
	@%p518 bra 	$L__BB0_438;
$L__BB0_437:
	cvt.u64.u32 	%rd13268, %r4354;
	sub.s64 	%rd13269, %rd13268, %rd4;
	shr.u64 	%rd13270, %rd13269, 63;
	cvt.u32.u64 	%r4354, %rd13269;
	and.b64  	%rd13271, %rd30103, 4294967295;
	add.s64 	%rd13272, %rd13270, %rd5;
	sub.s64 	%rd30103, %rd13271, %rd13272;
	shr.u64 	%rd13273, %rd30103, 63;
	and.b64  	%rd13274, %rd30102, 4294967295;
	add.s64 	%rd13275, %rd13273, %rd6;
	sub.s64 	%rd30102, %rd13274, %rd13275;
	shr.u64 	%rd13276, %rd30102, 63;
	and.b64  	%rd13277, %rd30101, 4294967295;
	add.s64 	%rd13278, %rd13276, %rd7;
	sub.s64 	%rd30101, %rd13277, %rd13278;
	shr.u64 	%rd13279, %rd30101, 63;
	and.b64  	%rd13280, %rd30100, 4294967295;
	add.s64 	%rd13281, %rd13279, %rd8;
	sub.s64 	%rd30100, %rd13280, %rd13281;
	shr.u64 	%rd13282, %rd30100, 63;
	and.b64  	%rd13283, %rd30099, 4294967295;
	add.s64 	%rd13284, %rd13282, %rd9;
	sub.s64 	%rd30099, %rd13283, %rd13284;
	shr.u64 	%rd13285, %rd30099, 63;
	and.b64  	%rd13286, %rd30098, 4294967295;
	add.s64 	%rd13287, %rd13285, %rd10;
	sub.s64 	%rd30098, %rd13286, %rd13287;
	shr.u64 	%rd13288, %rd30098, 63;
	and.b64  	%rd13289, %rd30097, 4294967295;
	add.s64 	%rd13290, %rd13288, %rd11;
	sub.s64 	%rd30097, %rd13289, %rd13290;
$L__BB0_438:
	shl.b32 	%r4355, %r4354, 1;
	shr.u32 	%r2270, %r4354, 31;
	cvt.u64.u32 	%rd13291, %r2270;
	shl.b64 	%rd13292, %rd30103, 1;
	and.b64  	%rd13293, %rd13292, 8589934590;
	or.b64  	%rd30110, %rd13293, %rd13291;
	cvt.u32.u64 	%r580, %rd30110;
	shr.u64 	%rd13294, %rd13293, 32;
	shl.b64 	%rd13295, %rd30102, 1;
	and.b64  	%rd13296, %rd13295, 8589934590;
	or.b64  	%rd30109, %rd13294, %rd13296;
	cvt.u32.u64 	%r581, %rd30109;
	shr.u64 	%rd13297, %rd13296, 32;
	shl.b64 	%rd13298, %rd30101, 1;
	and.b64  	%rd13299, %rd13298, 8589934590;
	or.b64  	%rd30108, %rd13297, %rd13299;
	cvt.u32.u64 	%r582, %rd30108;
	shr.u64 	%rd13300, %rd13299, 32;
	shl.b64 	%rd13301, %rd30100, 1;
	and.b64  	%rd13302, %rd13301, 8589934590;
	or.b64  	%rd30107, %rd13300, %rd13302;
	cvt.u32.u64 	%r583, %rd30107;
	shr.u64 	%rd13303, %rd13302, 32;
	shl.b64 	%rd13304, %rd30099, 1;
	and.b64  	%rd13305, %rd13304, 8589934590;
	or.b64  	%rd30106, %rd13303, %rd13305;
	cvt.u32.u64 	%r584, %rd30106;
	shr.u64 	%rd13306, %rd13305, 32;
	shl.b64 	%rd13307, %rd30098, 1;
	and.b64  	%rd13308, %rd13307, 8589934590;
	or.b64  	%rd30105, %rd13306, %rd13308;
	cvt.u32.u64 	%r585, %rd30105;
	shr.u64 	%rd13309, %rd13308, 32;
	shl.b64 	%rd13311, %rd30097, 1;
	and.b64  	%rd13312, %rd13311, 8589934590;
	or.b64  	%rd30104, %rd13309, %rd13312;
	cvt.u32.u64 	%r586, %rd30104;
	setp.gt.u64 	%p519, %rd30104, 4294967295;
	setp.lt.u32 	%p520, %r17, %r586;
	or.pred  	%p521, %p519, %p520;
	@%p521 bra 	$L__BB0_452;
	setp.gt.u32 	%p522, %r17, %r586;
	@%p522 bra 	$L__BB0_453;
	setp.lt.u32 	%p523, %r16, %r585;
	@%p523 bra 	$L__BB0_452;
	setp.gt.u32 	%p524, %r16, %r585;
	@%p524 bra 	$L__BB0_453;
	setp.lt.u32 	%p525, %r15, %r584;
	@%p525 bra 	$L__BB0_452;
	setp.gt.u32 	%p526, %r15, %r584;
	@%p526 bra 	$L__BB0_453;
	setp.lt.u32 	%p527, %r14, %r583;
	@%p527 bra 	$L__BB0_452;
	setp.gt.u32 	%p528, %r14, %r583;
	@%p528 bra 	$L__BB0_453;
	setp.lt.u32 	%p529, %r13, %r582;
	@%p529 bra 	$L__BB0_452;
	setp.gt.u32 	%p530, %r13, %r582;
	@%p530 bra 	$L__BB0_453;
	setp.lt.u32 	%p531, %r12, %r581;
	@%p531 bra 	$L__BB0_452;
	setp.gt.u32 	%p532, %r12, %r581;
	@%p532 bra 	$L__BB0_453;
	setp.lt.u32 	%p533, %r11, %r580;
	@%p533 bra 	$L__BB0_452;
	setp.gt.u32 	%p534, %r11, %r580;
	setp.lt.u32 	%p535, %r4355, %r10;
	or.pred  	%p536, %p534, %p535;
	@%p536 bra 	$L__BB0_453;
$L__BB0_452:
	cvt.u64.u32 	%rd13313, %r4355;
	sub.s64 	%rd13314, %rd13313, %rd4;
	shr.u64 	%rd13315, %rd13314, 63;
	cvt.u32.u64 	%r4355, %rd13314;
	and.b64  	%rd13316, %rd30110, 4294967295;
	add.s64 	%rd13317, %rd13315, %rd5;
	sub.s64 	%rd30110, %rd13316, %rd13317;
	shr.u64 	%rd13318, %rd30110, 63;
	and.b64  	%rd13319, %rd30109, 4294967295;
	add.s64 	%rd13320, %rd13318, %rd6;
	sub.s64 	%rd30109, %rd13319, %rd13320;
	shr.u64 	%rd13321, %rd30109, 63;
	and.b64  	%rd13322, %rd30108, 4294967295;
	add.s64 	%rd13323, %rd13321, %rd7;
	sub.s64 	%rd30108, %rd13322, %rd13323;
	shr.u64 	%rd13324, %rd30108, 63;
	and.b64  	%rd13325, %rd30107, 4294967295;
	add.s64 	%rd13326, %rd13324, %rd8;
	sub.s64 	%rd30107, %rd13325, %rd13326;
	shr.u64 	%rd13327, %rd30107, 63;
	and.b64  	%rd13328, %rd30106, 4294967295;
	add.s64 	%rd13329, %rd13327, %rd9;
	sub.s64 	%rd30106, %rd13328, %rd13329;
	shr.u64 	%rd13330, %rd30106, 63;
	and.b64  	%rd13331, %rd30105, 4294967295;
	add.s64 	%rd13332, %rd13330, %rd10;
	sub.s64 	%rd30105, %rd13331, %rd13332;
	shr.u64 	%rd13333, %rd30105, 63;
	and.b64  	%rd13334, %rd30104, 4294967295;
	add.s64 	%rd13335, %rd13333, %rd11;
	sub.s64 	%rd30104, %rd13334, %rd13335;
$L__BB0_453:
	cvt.u64.u32 	%rd678, %r4355;
	mul.lo.s64 	%rd13336, %rd678, %rd609;
	cvt.u32.u64 	%r2271, %rd13336;
	shr.u64 	%rd13337, %rd13336, 32;
	and.b64  	%rd679, %rd30110, 4294967295;
	mad.lo.s64 	%rd13338, %rd679, %rd609, %rd13337;
	shr.u64 	%rd13339, %rd13338, 32;
	and.b64  	%rd680, %rd30109, 4294967295;
	mad.lo.s64 	%rd13340, %rd680, %rd609, %rd13339;
	shr.u64 	%rd13341, %rd13340, 32;
	and.b64  	%rd681, %rd30108, 4294967295;
	mad.lo.s64 	%rd13342, %rd681, %rd609, %rd13341;
	shr.u64 	%rd13343, %rd13342, 32;
	and.b64  	%rd682, %rd30107, 4294967295;
	mad.lo.s64 	%rd13344, %rd682, %rd609, %rd13343;
	shr.u64 	%rd13345, %rd13344, 32;
	and.b64  	%rd683, %rd30106, 4294967295;
	mad.lo.s64 	%rd13346, %rd683, %rd609, %rd13345;
	shr.u64 	%rd13347, %rd13346, 32;
	and.b64  	%rd684, %rd30105, 4294967295;
	mad.lo.s64 	%rd13348, %rd684, %rd609, %rd13347;
	shr.u64 	%rd13349, %rd13348, 32;
	and.b64  	%rd685, %rd30104, 4294967295;
	mad.lo.s64 	%rd13350, %rd685, %rd609, %rd13349;
	shr.u64 	%rd13351, %rd13350, 32;
	and.b64  	%rd13352, %rd13338, 4294967295;
	mad.lo.s64 	%rd13353, %rd610, %rd678, %rd13352;
	shr.u64 	%rd13354, %rd13353, 32;
	and.b64  	%rd13355, %rd13340, 4294967295;
	add.s64 	%rd13356, %rd13354, %rd13355;
	mad.lo.s64 	%rd13357, %rd610, %rd679, %rd13356;
	shr.u64 	%rd13358, %rd13357, 32;
	and.b64  	%rd13359, %rd13342, 4294967295;
	add.s64 	%rd13360, %rd13358, %rd13359;
	mad.lo.s64 	%rd13361, %rd610, %rd680, %rd13360;
	shr.u64 	%rd13362, %rd13361, 32;
	and.b64  	%rd13363, %rd13344, 4294967295;
	add.s64 	%rd13364, %rd13362, %rd13363;
	mad.lo.s64 	%rd13365, %rd610, %rd681, %rd13364;
	shr.u64 	%rd13366, %rd13365, 32;
	and.b64  	%rd13367, %rd13346, 4294967295;
	add.s64 	%rd13368, %rd13366, %rd13367;
	mad.lo.s64 	%rd13369, %rd610, %rd682, %rd13368;
	shr.u64 	%rd13370, %rd13369, 32;
	and.b64  	%rd13371, %rd13348, 4294967295;
	add.s64 	%rd13372, %rd13370, %rd13371;
	mad.lo.s64 	%rd13373, %rd610, %rd683, %rd13372;
	shr.u64 	%rd13374, %rd13373, 32;
	and.b64  	%rd13375, %rd13350, 4294967295;
	add.s64 	%rd13376, %rd13374, %rd13375;
	mad.lo.s64 	%rd13377, %rd610, %rd684, %rd13376;
	shr.u64 	%rd13378, %rd13377, 32;
	add.s64 	%rd13379, %rd13378, %rd13351;
	mad.lo.s64 	%rd13380, %rd610, %rd685, %rd13379;
	shr.u64 	%rd13381, %rd13380, 32;
	and.b64  	%rd13382, %rd13357, 4294967295;
	mad.lo.s64 	%rd13383, %rd611, %rd678, %rd13382;
	shr.u64 	%rd13384, %rd13383, 32;
	and.b64  	%rd13385, %rd13361, 4294967295;
	add.s64 	%rd13386, %rd13384, %rd13385;
	mad.lo.s64 	%rd13387, %rd611, %rd679, %rd13386;
	shr.u64 	%rd13388, %rd13387, 32;
	and.b64  	%rd13389, %rd13365, 4294967295;
	add.s64 	%rd13390, %rd13388, %rd13389;
	mad.lo.s64 	%rd13391, %rd611, %rd680, %rd13390;
	shr.u64 	%rd13392, %rd13391, 32;
	and.b64  	%rd13393, %rd13369, 4294967295;
	add.s64 	%rd13394, %rd13392, %rd13393;
	mad.lo.s64 	%rd13395, %rd611, %rd681, %rd13394;
	shr.u64 	%rd13396, %rd13395, 32;
	and.b64  	%rd13397, %rd13373, 4294967295;
	add.s64 	%rd13398, %rd13396, %rd13397;
	mad.lo.s64 	%rd13399, %rd611, %rd682, %rd13398;
	shr.u64 	%rd13400, %rd13399, 32;
	and.b64  	%rd13401, %rd13377, 4294967295;
	add.s64 	%rd13402, %rd13400, %rd13401;
	mad.lo.s64 	%rd13403, %rd611, %rd683, %rd13402;
	shr.u64 	%rd13404, %rd13403, 32;
	and.b64  	%rd13405, %rd13380, 4294967295;
	add.s64 	%rd13406, %rd13404, %rd13405;
	mad.lo.s64 	%rd13407, %rd611, %rd684, %rd13406;
	shr.u64 	%rd13408, %rd13407, 32;
	add.s64 	%rd13409, %rd13408, %rd13381;
	mad.lo.s64 	%rd13410, %rd611, %rd685, %rd13409;
	shr.u64 	%rd13411, %rd13410, 32;
	and.b64  	%rd13412, %rd13387, 4294967295;
	mad.lo.s64 	%rd13413, %rd612, %rd678, %rd13412;
	shr.u64 	%rd13414, %rd13413, 32;
	and.b64  	%rd13415, %rd13391, 4294967295;
	add.s64 	%rd13416, %rd13414, %rd13415;
	mad.lo.s64 	%rd13417, %rd612, %rd679, %rd13416;
	shr.u64 	%rd13418, %rd13417, 32;
	and.b64  	%rd13419, %rd13395, 4294967295;
	add.s64 	%rd13420, %rd13418, %rd13419;
	mad.lo.s64 	%rd13421, %rd612, %rd680, %rd13420;
	shr.u64 	%rd13422, %rd13421, 32;
	and.b64  	%rd13423, %rd13399, 4294967295;
	add.s64 	%rd13424, %rd13422, %rd13423;
	mad.lo.s64 	%rd13425, %rd612, %rd681, %rd13424;
	shr.u64 	%rd13426, %rd13425, 32;
	and.b64  	%rd13427, %rd13403, 4294967295;
	add.s64 	%rd13428, %rd13426, %rd13427;
	mad.lo.s64 	%rd13429, %rd612, %rd682, %rd13428;
	shr.u64 	%rd13430, %rd13429, 32;
	and.b64  	%rd13431, %rd13407, 4294967295;
	add.s64 	%rd13432, %rd13430, %rd13431;
	mad.lo.s64 	%rd13433, %rd612, %rd683, %rd13432;
	shr.u64 	%rd13434, %rd13433, 32;
	and.b64  	%rd13435, %rd13410, 4294967295;
	add.s64 	%rd13436, %rd13434, %rd13435;
	mad.lo.s64 	%rd13437, %rd612, %rd684, %rd13436;
	shr.u64 	%rd13438, %rd13437, 32;
	add.s64 	%rd13439, %rd13438, %rd13411;
	mad.lo.s64 	%rd13440, %rd612, %rd685, %rd13439;
	shr.u64 	%rd13441, %rd13440, 32;
	and.b64  	%rd13442, %rd13417, 4294967295;
	mad.lo.s64 	%rd13443, %rd613, %rd678, %rd13442;
	shr.u64 	%rd13444, %rd13443, 32;
	and.b64  	%rd13445, %rd13421, 4294967295;
	add.s64 	%rd13446, %rd13444, %rd13445;
	mad.lo.s64 	%rd13447, %rd613, %rd679, %rd13446;
	shr.u64 	%rd13448, %rd13447, 32;
	and.b64  	%rd13449, %rd13425, 4294967295;
	add.s64 	%rd13450, %rd13448, %rd13449;
	mad.lo.s64 	%rd13451, %rd613, %rd680, %rd13450;
	shr.u64 	%rd13452, %rd13451, 32;
	and.b64  	%rd13453, %rd13429, 4294967295;
	add.s64 	%rd13454, %rd13452, %rd13453;
	mad.lo.s64 	%rd13455, %rd613, %rd681, %rd13454;
	shr.u64 	%rd13456, %rd13455, 32;
	and.b64  	%rd13457, %rd13433, 4294967295;
	add.s64 	%rd13458, %rd13456, %rd13457;
	mad.lo.s64 	%rd13459, %rd613, %rd682, %rd13458;
	shr.u64 	%rd13460, %rd13459, 32;
	and.b64  	%rd13461, %rd13437, 4294967295;
	add.s64 	%rd13462, %rd13460, %rd13461;
	mad.lo.s64 	%rd13463, %rd613, %rd683, %rd13462;
	shr.u64 	%rd13464, %rd13463, 32;
	and.b64  	%rd13465, %rd13440, 4294967295;
	add.s64 	%rd13466, %rd13464, %rd13465;
	mad.lo.s64 	%rd13467, %rd613, %rd684, %rd13466;
	shr.u64 	%rd13468, %rd13467, 32;
	add.s64 	%rd13469, %rd13468, %rd13441;
	mad.lo.s64 	%rd13470, %rd613, %rd685, %rd13469;
	shr.u64 	%rd13471, %rd13470, 32;
	and.b64  	%rd13472, %rd13447, 4294967295;
	mad.lo.s64 	%rd13473, %rd614, %rd678, %rd13472;
	shr.u64 	%rd13474, %rd13473, 32;
	and.b64  	%rd13475, %rd13451, 4294967295;
	add.s64 	%rd13476, %rd13474, %rd13475;
	mad.lo.s64 	%rd13477, %rd614, %rd679, %rd13476;
	shr.u64 	%rd13478, %rd13477, 32;
	and.b64  	%rd13479, %rd13455, 4294967295;
	add.s64 	%rd13480, %rd13478, %rd13479;
	mad.lo.s64 	%rd13481, %rd614, %rd680, %rd13480;
	shr.u64 	%rd13482, %rd13481, 32;
	and.b64  	%rd13483, %rd13459, 4294967295;
	add.s64 	%rd13484, %rd13482, %rd13483;
	mad.lo.s64 	%rd13485, %rd614, %rd681, %rd13484;
	shr.u64 	%rd13486, %rd13485, 32;
	and.b64  	%rd13487, %rd13463, 4294967295;
	add.s64 	%rd13488, %rd13486, %rd13487;
	mad.lo.s64 	%rd13489, %rd614, %rd682, %rd13488;
	shr.u64 	%rd13490, %rd13489, 32;
	and.b64  	%rd13491, %rd13467, 4294967295;
	add.s64 	%rd13492, %rd13490, %rd13491;
	mad.lo.s64 	%rd13493, %rd614, %rd683, %rd13492;
	shr.u64 	%rd13494, %rd13493, 32;
	and.b64  	%rd13495, %rd13470, 4294967295;
	add.s64 	%rd13496, %rd13494, %rd13495;
	mad.lo.s64 	%rd13497, %rd614, %rd684, %rd13496;
	shr.u64 	%rd13498, %rd13497, 32;
	add.s64 	%rd13499, %rd13498, %rd13471;
	mad.lo.s64 	%rd13500, %rd614, %rd685, %rd13499;
	shr.u64 	%rd13501, %rd13500, 32;
	and.b64  	%rd13502, %rd13477, 4294967295;
	mad.lo.s64 	%rd13503, %rd615, %rd678, %rd13502;
	shr.u64 	%rd13504, %rd13503, 32;
	and.b64  	%rd13505, %rd13481, 4294967295;
	add.s64 	%rd13506, %rd13504, %rd13505;
	mad.lo.s64 	%rd13507, %rd615, %rd679, %rd13506;
	shr.u64 	%rd13508, %rd13507, 32;
	and.b64  	%rd13509, %rd13485, 4294967295;
	add.s64 	%rd13510, %rd13508, %rd13509;
	mad.lo.s64 	%rd13511, %rd615, %rd680, %rd13510;
	shr.u64 	%rd13512, %rd13511, 32;
	and.b64  	%rd13513, %rd13489, 4294967295;
	add.s64 	%rd13514, %rd13512, %rd13513;
	mad.lo.s64 	%rd13515, %rd615, %rd681, %rd13514;
	shr.u64 	%rd13516, %rd13515, 32;
	and.b64  	%rd13517, %rd13493, 4294967295;
	add.s64 	%rd13518, %rd13516, %rd13517;
	mad.lo.s64 	%rd13519, %rd615, %rd682, %rd13518;
	shr.u64 	%rd13520, %rd13519, 32;
	and.b64  	%rd13521, %rd13497, 4294967295;
	add.s64 	%rd13522, %rd13520, %rd13521;
	mad.lo.s64 	%rd13523, %rd615, %rd683, %rd13522;
	shr.u64 	%rd13524, %rd13523, 32;
	and.b64  	%rd13525, %rd13500, 4294967295;
	add.s64 	%rd13526, %rd13524, %rd13525;
	mad.lo.s64 	%rd13527, %rd615, %rd684, %rd13526;
	shr.u64 	%rd13528, %rd13527, 32;
	add.s64 	%rd13529, %rd13528, %rd13501;
	mad.lo.s64 	%rd13530, %rd615, %rd685, %rd13529;
	shr.u64 	%rd13531, %rd13530, 32;
	and.b64  	%rd13532, %rd13507, 4294967295;
	mad.lo.s64 	%rd13533, %rd678, %rd616, %rd13532;
	shr.u64 	%rd13534, %rd13533, 32;
	and.b64  	%rd13535, %rd13511, 4294967295;
	add.s64 	%rd13536, %rd13534, %rd13535;
	mad.lo.s64 	%rd13537, %rd679, %rd616, %rd13536;
	shr.u64 	%rd13538, %rd13537, 32;
	and.b64  	%rd13539, %rd13515, 4294967295;
	add.s64 	%rd13540, %rd13538, %rd13539;
	mad.lo.s64 	%rd13541, %rd680, %rd616, %rd13540;
	shr.u64 	%rd13542, %rd13541, 32;
	and.b64  	%rd13543, %rd13519, 4294967295;
	add.s64 	%rd13544, %rd13542, %rd13543;
	mad.lo.s64 	%rd13545, %rd681, %rd616, %rd13544;
	shr.u64 	%rd13546, %rd13545, 32;
	and.b64  	%rd13547, %rd13523, 4294967295;
	add.s64 	%rd13548, %rd13546, %rd13547;
	mad.lo.s64 	%rd13549, %rd682, %rd616, %rd13548;
	shr.u64 	%rd13550, %rd13549, 32;
	and.b64  	%rd13551, %rd13527, 4294967295;
	add.s64 	%rd13552, %rd13550, %rd13551;
	mad.lo.s64 	%rd13553, %rd683, %rd616, %rd13552;
	shr.u64 	%rd13554, %rd13553, 32;
	and.b64  	%rd13555, %rd13530, 4294967295;
	add.s64 	%rd13556, %rd13554, %rd13555;
	mad.lo.s64 	%rd13557, %rd684, %rd616, %rd13556;
	shr.u64 	%rd13558, %rd13557, 32;
	add.s64 	%rd13559, %rd13558, %rd13531;
	mad.lo.s64 	%rd13560, %rd685, %rd616, %rd13559;
	{ .reg .b32 tmp; mov.b64 {tmp, %r2272}, %rd13560; }
	mul.lo.s32 	%r2273, %r9, %r2271;
	cvt.u64.u32 	%rd13561, %r2273;
	and.b64  	%rd13562, %rd13336, 4294967295;
	mad.lo.s64 	%rd13563, %rd4, %rd13561, %rd13562;
	shr.u64 	%rd13564, %rd13563, 32;
	and.b64  	%rd13565, %rd13353, 4294967295;
	add.s64 	%rd13566, %rd13564, %rd13565;
	mad.lo.s64 	%rd13567, %rd5, %rd13561, %rd13566;
	cvt.u32.u64 	%r2274, %rd13567;
	shr.u64 	%rd13568, %rd13567, 32;
	and.b64  	%rd13569, %rd13383, 4294967295;
	add.s64 	%rd13570, %rd13568, %rd13569;
	mad.lo.s64 	%rd13571, %rd6, %rd13561, %rd13570;
	shr.u64 	%rd13572, %rd13571, 32;
	and.b64  	%rd13573, %rd13413, 4294967295;
	add.s64 	%rd13574, %rd13572, %rd13573;
	mad.lo.s64 	%rd13575, %rd7, %rd13561, %rd13574;
	shr.u64 	%rd13576, %rd13575, 32;
	and.b64  	%rd13577, %rd13443, 4294967295;
	add.s64 	%rd13578, %rd13576, %rd13577;
	mad.lo.s64 	%rd13579, %rd8, %rd13561, %rd13578;
	shr.u64 	%rd13580, %rd13579, 32;
	and.b64  	%rd13581, %rd13473, 4294967295;
	add.s64 	%rd13582, %rd13580, %rd13581;
	mad.lo.s64 	%rd13583, %rd9, %rd13561, %rd13582;
	shr.u64 	%rd13584, %rd13583, 32;
	and.b64  	%rd13585, %rd13503, 4294967295;
	add.s64 	%rd13586, %rd13584, %rd13585;
	mad.lo.s64 	%rd13587, %rd10, %rd13561, %rd13586;
	shr.u64 	%rd13588, %rd13587, 32;
	and.b64  	%rd13589, %rd13533, 4294967295;
	add.s64 	%rd13590, %rd13588, %rd13589;
	mad.lo.s64 	%rd13591, %rd11, %rd13561, %rd13590;
	shr.u64 	%rd13592, %rd13591, 32;
	and.b64  	%rd13593, %rd13537, 4294967295;
	add.s64 	%rd13594, %rd13592, %rd13593;
	shr.u64 	%rd13595, %rd13594, 32;
	and.b64  	%rd13596, %rd13541, 4294967295;
	add.s64 	%rd13597, %rd13595, %rd13596;
	shr.u64 	%rd13598, %rd13597, 32;
	and.b64  	%rd13599, %rd13545, 4294967295;
	add.s64 	%rd13600, %rd13598, %rd13599;
	shr.u64 	%rd13601, %rd13600, 32;
	and.b64  	%rd13602, %rd13549, 4294967295;
	add.s64 	%rd13603, %rd13601, %rd13602;
	shr.u64 	%rd13604, %rd13603, 32;
	and.b64  	%rd13605, %rd13553, 4294967295;
	add.s64 	%rd13606, %rd13604, %rd13605;
	shr.u64 	%rd13607, %rd13606, 32;
	and.b64  	%rd13608, %rd13557, 4294967295;
	add.s64 	%rd13609, %rd13607, %rd13608;
	shr.u64 	%rd13610, %rd13609, 32;
	and.b64  	%rd13611, %rd13560, 4294967295;
	add.s64 	%rd13612, %rd13610, %rd13611;
	{ .reg .b32 tmp; mov.b64 {tmp, %r2275}, %rd13612; }
	add.s32 	%r2276, %r2272, %r2275;
	mul.lo.s32 	%r2277, %r9, %r2274;
	cvt.u64.u32 	%rd13613, %r2277;
	and.b64  	%rd13614, %rd13567, 4294967295;
	mad.lo.s64 	%rd13615, %rd4, %rd13613, %rd13614;
	shr.u64 	%rd13616, %rd13615, 32;
	and.b64  	%rd13617, %rd13571, 4294967295;
	add.s64 	%rd13618, %rd13616, %rd13617;
	mad.lo.s64 	%rd13619, %rd5, %rd13613, %rd13618;
	cvt.u32.u64 	%r2278, %rd13619;
	shr.u64 	%rd13620, %rd13619, 32;
	and.b64  	%rd13621, %rd13575, 4294967295;
	add.s64 	%rd13622, %rd13620, %rd13621;
	mad.lo.s64 	%rd13623, %rd6, %rd13613, %rd13622;
	shr.u64 	%rd13624, %rd13623, 32;
	and.b64  	%rd13625, %rd13579, 4294967295;
	add.s64 	%rd13626, %rd13624, %rd13625;
	mad.lo.s64 	%rd13627, %rd7, %rd13613, %rd13626;
	shr.u64 	%rd13628, %rd13627, 32;
	and.b64  	%rd13629, %rd13583, 4294967295;
	add.s64 	%rd13630, %rd13628, %rd13629;
	mad.lo.s64 	%rd13631, %rd8, %rd13613, %rd13630;
	shr.u64 	%rd13632, %rd13631, 32;
	and.b64  	%rd13633, %rd13587, 4294967295;
	add.s64 	%rd13634, %rd13632, %rd13633;
	mad.lo.s64 	%rd13635, %rd9, %rd13613, %rd13634;
	shr.u64 	%rd13636, %rd13635, 32;
	and.b64  	%rd13637, %rd13591, 4294967295;
	add.s64 	%rd13638, %rd13636, %rd13637;
	mad.lo.s64 	%rd13639, %rd10, %rd13613, %rd13638;
	shr.u64 	%rd13640, %rd13639, 32;
	and.b64  	%rd13641, %rd13594, 4294967295;
	add.s64 	%rd13642, %rd13640, %rd13641;
	mad.lo.s64 	%rd13643, %rd11, %rd13613, %rd13642;
	shr.u64 	%rd13644, %rd13643, 32;
	and.b64  	%rd13645, %rd13597, 4294967295;
	add.s64 	%rd13646, %rd13644, %rd13645;
	shr.u64 	%rd13647, %rd13646, 32;
	and.b64  	%rd13648, %rd13600, 4294967295;
	add.s64 	%rd13649, %rd13647, %rd13648;
	shr.u64 	%rd13650, %rd13649, 32;
	and.b64  	%rd13651, %rd13603, 4294967295;
	add.s64 	%rd13652, %rd13650, %rd13651;
	shr.u64 	%rd13653, %rd13652, 32;
	and.b64  	%rd13654, %rd13606, 4294967295;
	add.s64 	%rd13655, %rd13653, %rd13654;
	shr.u64 	%rd13656, %rd13655, 32;
	and.b64  	%rd13657, %rd13609, 4294967295;
	add.s64 	%rd13658, %rd13656, %rd13657;
	shr.u64 	%rd13659, %rd13658, 32;
	and.b64  	%rd13660, %rd13612, 4294967295;
	add.s64 	%rd13661, %rd13659, %rd13660;
	{ .reg .b32 tmp; mov.b64 {tmp, %r2279}, %rd13661; }
	add.s32 	%r2280, %r2276, %r2279;
	mul.lo.s32 	%r2281, %r9, %r2278;
	cvt.u64.u32 	%rd13662, %r2281;
	and.b64  	%rd13663, %rd13619, 4294967295;
	mad.lo.s64 	%rd13664, %rd4, %rd13662, %rd13663;
	shr.u64 	%rd13665, %rd13664, 32;
	and.b64  	%rd13666, %rd13623, 4294967295;
	add.s64 	%rd13667, %rd13665, %rd13666;
	mad.lo.s64 	%rd13668, %rd5, %rd13662, %rd13667;
	cvt.u32.u64 	%r2282, %rd13668;
	shr.u64 	%rd13669, %rd13668, 32;
	and.b64  	%rd13670, %rd13627, 4294967295;
	add.s64 	%rd13671, %rd13669, %rd13670;
	mad.lo.s64 	%rd13672, %rd6, %rd13662, %rd13671;
	shr.u64 	%rd13673, %rd13672, 32;
	and.b64  	%rd13674, %rd13631, 4294967295;
	add.s64 	%rd13675, %rd13673, %rd13674;
	mad.lo.s64 	%rd13676, %rd7, %rd13662, %rd13675;
	shr.u64 	%rd13677, %rd13676, 32;
	and.b64  	%rd13678, %rd13635, 4294967295;
	add.s64 	%rd13679, %rd13677, %rd13678;
	mad.lo.s64 	%rd13680, %rd8, %rd13662, %rd13679;
	shr.u64 	%rd13681, %rd13680, 32;
	and.b64  	%rd13682, %rd13639, 4294967295;
	add.s64 	%rd13683, %rd13681, %rd13682;
	mad.lo.s64 	%rd13684, %rd9, %rd13662, %rd13683;
	shr.u64 	%rd13685, %rd13684, 32;
	and.b64  	%rd13686, %rd13643, 4294967295;
	add.s64 	%rd13687, %rd13685, %rd13686;
	mad.lo.s64 	%rd13688, %rd10, %rd13662, %rd13687;
	shr.u64 	%rd13689, %rd13688, 32;
	and.b64  	%rd13690, %rd13646, 4294967295;
	add.s64 	%rd13691, %rd13689, %rd13690;
	mad.lo.s64 	%rd13692, %rd11, %rd13662, %rd13691;
	shr.u64 	%rd13693, %rd13692, 32;
	and.b64  	%rd13694, %rd13649, 4294967295;
	add.s64 	%rd13695, %rd13693, %rd13694;
	shr.u64 	%rd13696, %rd13695, 32;
	and.b64  	%rd13697, %rd13652, 4294967295;
	add.s64 	%rd13698, %rd13696, %rd13697;
	shr.u64 	%rd13699, %rd13698, 32;
	and.b64  	%rd13700, %rd13655, 4294967295;
	add.s64 	%rd13701, %rd13699, %rd13700;
	shr.u64 	%rd13702, %rd13701, 32;
	and.b64  	%rd13703, %rd13658, 4294967295;
	add.s64 	%rd13704, %rd13702, %rd13703;
	shr.u64 	%rd13705, %rd13704, 32;
	and.b64  	%rd13706, %rd13661, 4294967295;
	add.s64 	%rd13707, %rd13705, %rd13706;
	{ .reg .b32 tmp; mov.b64 {tmp, %r2283}, %rd13707; }
	add.s32 	%r2284, %r2280, %r2283;
	mul.lo.s32 	%r2285, %r9, %r2282;
	cvt.u64.u32 	%rd13708, %r2285;
	and.b64  	%rd13709, %rd13668, 4294967295;
	mad.lo.s64 	%rd13710, %rd4, %rd13708, %rd13709;
	shr.u64 	%rd13711, %rd13710, 32;
	and.b64  	%rd13712, %rd13672, 4294967295;
	add.s64 	%rd13713, %rd13711, %rd13712;
	mad.lo.s64 	%rd13714, %rd5, %rd13708, %rd13713;
	cvt.u32.u64 	%r2286, %rd13714;
	shr.u64 	%rd13715, %rd13714, 32;
	and.b64  	%rd13716, %rd13676, 4294967295;
	add.s64 	%rd13717, %rd13715, %rd13716;
	mad.lo.s64 	%rd13718, %rd6, %rd13708, %rd13717;
	shr.u64 	%rd13719, %rd13718, 32;
	and.b64  	%rd13720, %rd13680, 4294967295;
	add.s64 	%rd13721, %rd13719, %rd13720;
	mad.lo.s64 	%rd13722, %rd7, %rd13708, %rd13721;
	shr.u64 	%rd13723, %rd13722, 32;
	and.b64  	%rd13724, %rd13684, 4294967295;
	add.s64 	%rd13725, %rd13723, %rd13724;
	mad.lo.s64 	%rd13726, %rd8, %rd13708, %rd13725;
	shr.u64 	%rd13727, %rd13726, 32;
	and.b64  	%rd13728, %rd13688, 4294967295;
	add.s64 	%rd13729, %rd13727, %rd13728;
	mad.lo.s64 	%rd13730, %rd9, %rd13708, %rd13729;
	shr.u64 	%rd13731, %rd13730, 32;
	and.b64  	%rd13732, %rd13692, 4294967295;
	add.s64 	%rd13733, %rd13731, %rd13732;
	mad.lo.s64 	%rd13734, %rd10, %rd13708, %rd13733;
	shr.u64 	%rd13735, %rd13734, 32;
	and.b64  	%rd13736, %rd13695, 4294967295;
	add.s64 	%rd13737, %rd13735, %rd13736;
	mad.lo.s64 	%rd13738, %rd11, %rd13708, %rd13737;
	shr.u64 	%rd13739, %rd13738, 32;
	and.b64  	%rd13740, %rd13698, 4294967295;
	add.s64 	%rd13741, %rd13739, %rd13740;
	shr.u64 	%rd13742, %rd13741, 32;
	and.b64  	%rd13743, %rd13701, 4294967295;
	add.s64 	%rd13744, %rd13742, %rd13743;
	shr.u64 	%rd13745, %rd13744, 32;
	and.b64  	%rd13746, %rd13704, 4294967295;
	add.s64 	%rd13747, %rd13745, %rd13746;
	shr.u64 	%rd13748, %rd13747, 32;
	and.b64  	%rd13749, %rd13707, 4294967295;
	add.s64 	%rd13750, %rd13748, %rd13749;
	{ .reg .b32 tmp; mov.b64 {tmp, %r2287}, %rd13750; }
	add.s32 	%r2288, %r2284, %r2287;
	mul.lo.s32 	%r2289, %r9, %r2286;
	cvt.u64.u32 	%rd13751, %r2289;
	and.b64  	%rd13752, %rd13714, 4294967295;
	mad.lo.s64 	%rd13753, %rd4, %rd13751, %rd13752;
	shr.u64 	%rd13754, %rd13753, 32;
	and.b64  	%rd13755, %rd13718, 4294967295;
	add.s64 	%rd13756, %rd13754, %rd13755;
	mad.lo.s64 	%rd13757, %rd5, %rd13751, %rd13756;
	cvt.u32.u64 	%r2290, %rd13757;
	shr.u64 	%rd13758, %rd13757, 32;
	and.b64  	%rd13759, %rd13722, 4294967295;
	add.s64 	%rd13760, %rd13758, %rd13759;
	mad.lo.s64 	%rd13761, %rd6, %rd13751, %rd13760;
	shr.u64 	%rd13762, %rd13761, 32;
	and.b64  	%rd13763, %rd13726, 4294967295;
	add.s64 	%rd13764, %rd13762, %rd13763;
	mad.lo.s64 	%rd13765, %rd7, %rd13751, %rd13764;
	shr.u64 	%rd13766, %rd13765, 32;
	and.b64  	%rd13767, %rd13730, 4294967295;
	add.s64 	%rd13768, %rd13766, %rd13767;
	mad.lo.s64 	%rd13769, %rd8, %rd13751, %rd13768;
	shr.u64 	%rd13770, %rd13769, 32;
	and.b64  	%rd13771, %rd13734, 4294967295;
	add.s64 	%rd13772, %rd13770, %rd13771;
	mad.lo.s64 	%rd13773, %rd9, %rd13751, %rd13772;
	shr.u64 	%rd13774, %rd13773, 32;
	and.b64  	%rd13775, %rd13738, 4294967295;
	add.s64 	%rd13776, %rd13774, %rd13775;
	mad.lo.s64 	%rd13777, %rd10, %rd13751, %rd13776;
	shr.u64 	%rd13778, %rd13777, 32;
	and.b64  	%rd13779, %rd13741, 4294967295;
	add.s64 	%rd13780, %rd13778, %rd13779;
	mad.lo.s64 	%rd13781, %rd11, %rd13751, %rd13780;
	shr.u64 	%rd13782, %rd13781, 32;
	and.b64  	%rd13783, %rd13744, 4294967295;
	add.s64 	%rd13784, %rd13782, %rd13783;
	shr.u64 	%rd13785, %rd13784, 32;
	and.b64  	%rd13786, %rd13747, 4294967295;
	add.s64 	%rd13787, %rd13785, %rd13786;
	shr.u64 	%rd13788, %rd13787, 32;
	and.b64  	%rd13789, %rd13750, 4294967295;
	add.s64 	%rd13790, %rd13788, %rd13789;
	{ .reg .b32 tmp; mov.b64 {tmp, %r2291}, %rd13790; }
	add.s32 	%r2292, %r2288, %r2291;
	mul.lo.s32 	%r2293, %r9, %r2290;
	cvt.u64.u32 	%rd13791, %r2293;
	and.b64  	%rd13792, %rd13757, 4294967295;
	mad.lo.s64 	%rd13793, %rd4, %rd13791, %rd13792;
	shr.u64 	%rd13794, %rd13793, 32;
	and.b64  	%rd13795, %rd13761, 4294967295;
	add.s64 	%rd13796, %rd13794, %rd13795;
	mad.lo.s64 	%rd13797, %rd5, %rd13791, %rd13796;
	cvt.u32.u64 	%r2294, %rd13797;
	shr.u64 	%rd13798, %rd13797, 32;
	and.b64  	%rd13799, %rd13765, 4294967295;
	add.s64 	%rd13800, %rd13798, %rd13799;
	mad.lo.s64 	%rd13801, %rd6, %rd13791, %rd13800;
	shr.u64 	%rd13802, %rd13801, 32;
	and.b64  	%rd13803, %rd13769, 4294967295;
	add.s64 	%rd13804, %rd13802, %rd13803;
	mad.lo.s64 	%rd13805, %rd7, %rd13791, %rd13804;
	shr.u64 	%rd13806, %rd13805, 32;
	and.b64  	%rd13807, %rd13773, 4294967295;
	add.s64 	%rd13808, %rd13806, %rd13807;
	mad.lo.s64 	%rd13809, %rd8, %rd13791, %rd13808;
	shr.u64 	%rd13810, %rd13809, 32;
	and.b64  	%rd13811, %rd13777, 4294967295;
	add.s64 	%rd13812, %rd13810, %rd13811;
	mad.lo.s64 	%rd13813, %rd9, %rd13791, %rd13812;
	shr.u64 	%rd13814, %rd13813, 32;
	and.b64  	%rd13815, %rd13781, 4294967295;
	add.s64 	%rd13816, %rd13814, %rd13815;
	mad.lo.s64 	%rd13817, %rd10, %rd13791, %rd13816;
	shr.u64 	%rd13818, %rd13817, 32;
	and.b64  	%rd13819, %rd13784, 4294967295;
	add.s64 	%rd13820, %rd13818, %rd13819;
	mad.lo.s64 	%rd13821, %rd11, %rd13791, %rd13820;
	shr.u64 	%rd13822, %rd13821, 32;
	and.b64  	%rd13823, %rd13787, 4294967295;
	add.s64 	%rd13824, %rd13822, %rd13823;
	shr.u64 	%rd13825, %rd13824, 32;
	and.b64  	%rd13826, %rd13790, 4294967295;
	add.s64 	%rd13827, %rd13825, %rd13826;
	{ .reg .b32 tmp; mov.b64 {tmp, %r2295}, %rd13827; }
	add.s32 	%r2296, %r2292, %r2295;
	mul.lo.s32 	%r2297, %r9, %r2294;
	cvt.u64.u32 	%rd13828, %r2297;
	and.b64  	%rd13829, %rd13797, 4294967295;
	mad.lo.s64 	%rd13830, %rd4, %rd13828, %rd13829;
	shr.u64 	%rd13831, %rd13830, 32;
	and.b64  	%rd13832, %rd13801, 4294967295;
	add.s64 	%rd13833, %rd13831, %rd13832;
	mad.lo.s64 	%rd13834, %rd5, %rd13828, %rd13833;
	cvt.u32.u64 	%r2298, %rd13834;
	shr.u64 	%rd13835, %rd13834, 32;
	and.b64  	%rd13836, %rd13805, 4294967295;
	add.s64 	%rd13837, %rd13835, %rd13836;
	mad.lo.s64 	%rd13838, %rd6, %rd13828, %rd13837;
	shr.u64 	%rd13839, %rd13838, 32;
	and.b64  	%rd13840, %rd13809, 4294967295;
	add.s64 	%rd13841, %rd13839, %rd13840;
	mad.lo.s64 	%rd13842, %rd7, %rd13828, %rd13841;
	shr.u64 	%rd13843, %rd13842, 32;
	and.b64  	%rd13844, %rd13813, 4294967295;
	add.s64 	%rd13845, %rd13843, %rd13844;
	mad.lo.s64 	%rd13846, %rd8, %rd13828, %rd13845;
	shr.u64 	%rd13847, %rd13846, 32;
	and.b64  	%rd13848, %rd13817, 4294967295;
	add.s64 	%rd13849, %rd13847, %rd13848;
	mad.lo.s64 	%rd13850, %rd9, %rd13828, %rd13849;
	shr.u64 	%rd13851, %rd13850, 32;
	and.b64  	%rd13852, %rd13821, 4294967295;
	add.s64 	%rd13853, %rd13851, %rd13852;
	mad.lo.s64 	%rd13854, %rd10, %rd13828, %rd13853;
	shr.u64 	%rd13855, %rd13854, 32;
	and.b64  	%rd13856, %rd13824, 4294967295;
	add.s64 	%rd13857, %rd13855, %rd13856;
	mad.lo.s64 	%rd13858, %rd11, %rd13828, %rd13857;
	shr.u64 	%rd13859, %rd13858, 32;
	and.b64  	%rd13860, %rd13827, 4294967295;
	add.s64 	%rd13861, %rd13859, %rd13860;
	{ .reg .b32 tmp; mov.b64 {tmp, %r2299}, %rd13861; }
	add.s32 	%r2300, %r2296, %r2299;
	mul.lo.s32 	%r2301, %r9, %r2298;
	cvt.u64.u32 	%rd13862, %r2301;
	and.b64  	%rd13863, %rd13834, 4294967295;
	mad.lo.s64 	%rd13864, %rd4, %rd13862, %rd13863;
	shr.u64 	%rd13865, %rd13864, 32;
	and.b64  	%rd13866, %rd13838, 4294967295;
	add.s64 	%rd13867, %rd13865, %rd13866;
	mad.lo.s64 	%rd30117, %rd5, %rd13862, %rd13867;
	shr.u64 	%rd13868, %rd30117, 32;
	and.b64  	%rd13869, %rd13842, 4294967295;
	add.s64 	%rd13870, %rd13868, %rd13869;
	mad.lo.s64 	%rd30116, %rd6, %rd13862, %rd13870;
	cvt.u32.u64 	%r589, %rd30116;
	shr.u64 	%rd13871, %rd30116, 32;
	and.b64  	%rd13872, %rd13846, 4294967295;
	add.s64 	%rd13873, %rd13871, %rd13872;
	mad.lo.s64 	%rd30115, %rd7, %rd13862, %rd13873;
	cvt.u32.u64 	%r590, %rd30115;
	shr.u64 	%rd13874, %rd30115, 32;
	and.b64  	%rd13875, %rd13850, 4294967295;
	add.s64 	%rd13876, %rd13874, %rd13875;
	mad.lo.s64 	%rd30114, %rd8, %rd13862, %rd13876;
	cvt.u32.u64 	%r591, %rd30114;
	shr.u64 	%rd13877, %rd30114, 32;
	and.b64  	%rd13878, %rd13854, 4294967295;
	add.s64 	%rd13879, %rd13877, %rd13878;
	mad.lo.s64 	%rd30113, %rd9, %rd13862, %rd13879;
	cvt.u32.u64 	%r592, %rd30113;
	shr.u64 	%rd13880, %rd30113, 32;
	and.b64  	%rd13881, %rd13858, 4294967295;
	add.s64 	%rd13882, %rd13880, %rd13881;
	mad.lo.s64 	%rd30112, %rd10, %rd13862, %rd13882;
	cvt.u32.u64 	%r593, %rd30112;
	shr.u64 	%rd13883, %rd30112, 32;
	and.b64  	%rd13884, %rd13861, 4294967295;
	add.s64 	%rd13885, %rd13883, %rd13884;
	mad.lo.s64 	%rd30111, %rd11, %rd13862, %rd13885;
	cvt.u32.u64 	%r594, %rd30111;
	{ .reg .b32 tmp; mov.b64 {tmp, %r2302}, %rd30111; }
	add.s32 	%r4356, %r2300, %r2302;
	setp.gt.u32 	%p537, %r4356, %r17;
	@%p537 bra 	$L__BB0_467;
	setp.lt.u32 	%p538, %r4356, %r17;
	@%p538 bra 	$L__BB0_468;
	setp.lt.u32 	%p539, %r16, %r594;
	@%p539 bra 	$L__BB0_467;
	setp.gt.u32 	%p540, %r16, %r594;
	@%p540 bra 	$L__BB0_468;
	setp.lt.u32 	%p541, %r15, %r593;
	@%p541 bra 	$L__BB0_467;
	setp.gt.u32 	%p542, %r15, %r593;
	@%p542 bra 	$L__BB0_468;
	setp.lt.u32 	%p543, %r14, %r592;
	@%p543 bra 	$L__BB0_467;
	setp.gt.u32 	%p544, %r14, %r592;
	@%p544 bra 	$L__BB0_468;
	setp.lt.u32 	%p545, %r13, %r591;
	@%p545 bra 	$L__BB0_467;
	setp.gt.u32 	%p546, %r13, %r591;
	@%p546 bra 	$L__BB0_468;
	setp.lt.u32 	%p547, %r12, %r590;
	@%p547 bra 	$L__BB0_467;
	setp.gt.u32 	%p548, %r12, %r590;
	@%p548 bra 	$L__BB0_468;
	setp.lt.u32 	%p549, %r11, %r589;
	@%p549 bra 	$L__BB0_467;
	setp.gt.u32 	%p550, %r11, %r589;
	cvt.u32.u64 	%r2303, %rd30117;
	setp.gt.u32 	%p551, %r10, %r2303;
	or.pred  	%p552, %p550, %p551;
	@%p552 bra 	$L__BB0_468;
$L__BB0_467:
	and.b64  	%rd13886, %rd30117, 4294967295;
	sub.s64 	%rd30117, %rd13886, %rd4;
	shr.u64 	%rd13887, %rd30117, 63;
	and.b64  	%rd13888, %rd30116, 4294967295;
	add.s64 	%rd13889, %rd13887, %rd5;
	sub.s64 	%rd30116, %rd13888, %rd13889;
	shr.u64 	%rd13890, %rd30116, 63;
	and.b64  	%rd13891, %rd30115, 4294967295;
	add.s64 	%rd13892, %rd13890, %rd6;
	sub.s64 	%rd30115, %rd13891, %rd13892;
	shr.u64 	%rd13893, %rd30115, 63;
	and.b64  	%rd13894, %rd30114, 4294967295;
	add.s64 	%rd13895, %rd13893, %rd7;
	sub.s64 	%rd30114, %rd13894, %rd13895;
	shr.u64 	%rd13896, %rd30114, 63;
	and.b64  	%rd13897, %rd30113, 4294967295;
	add.s64 	%rd13898, %rd13896, %rd8;
	sub.s64 	%rd30113, %rd13897, %rd13898;
	shr.u64 	%rd13899, %rd30113, 63;
	and.b64  	%rd13900, %rd30112, 4294967295;
	add.s64 	%rd13901, %rd13899, %rd9;
	sub.s64 	%rd30112, %rd13900, %rd13901;
	shr.u64 	%rd13902, %rd30112, 63;
	and.b64  	%rd13903, %rd30111, 4294967295;
	add.s64 	%rd13904, %rd13902, %rd10;
	sub.s64 	%rd30111, %rd13903, %rd13904;
	shr.u64 	%rd13905, %rd30111, 63;
	cvt.u32.u64 	%r2304, %rd13905;
	add.s32 	%r2305, %r17, %r2304;
	sub.s32 	%r4356, %r4356, %r2305;
$L__BB0_468:
	cvt.u64.u32 	%rd13906, %r4323;
	cvt.u64.u32 	%rd707, %r4314;
	sub.s64 	%rd13907, %rd13906, %rd707;
	shr.u64 	%rd13908, %rd13907, 63;
	cvt.u32.u64 	%r4358, %rd13907;
	cvt.u64.u32 	%rd13909, %r4322;
	cvt.u64.u32 	%rd708, %r4313;
	add.s64 	%rd13910, %rd13908, %rd708;
	sub.s64 	%rd30123, %rd13909, %rd13910;
	shr.u64 	%rd13911, %rd30123, 63;
	cvt.u64.u32 	%rd13912, %r4321;
	cvt.u64.u32 	%rd710, %r4312;
	add.s64 	%rd13913, %rd13911, %rd710;
	sub.s64 	%rd30122, %rd13912, %rd13913;
	shr.u64 	%rd13914, %rd30122, 63;
	cvt.u64.u32 	%rd13915, %r4320;
	cvt.u64.u32 	%rd712, %r4311;
	add.s64 	%rd13916, %rd13914, %rd712;
	sub.s64 	%rd30121, %rd13915, %rd13916;
	shr.u64 	%rd13917, %rd30121, 63;
	cvt.u64.u32 	%rd13918, %r4319;
	cvt.u64.u32 	%rd714, %r4310;
	add.s64 	%rd13919, %rd13917, %rd714;
	sub.s64 	%rd30120, %rd13918, %rd13919;
	shr.u64 	%rd13920, %rd30120, 63;
	cvt.u64.u32 	%rd13921, %r4318;
	cvt.u64.u32 	%rd716, %r4309;
	add.s64 	%rd13922, %rd13920, %rd716;
	sub.s64 	%rd30119, %rd13921, %rd13922;
	shr.u64 	%rd13923, %rd30119, 63;
	cvt.u64.u32 	%rd13924, %r4317;
	cvt.u64.u32 	%rd718, %r4308;
	add.s64 	%rd13925, %rd13923, %rd718;
	sub.s64 	%rd30118, %rd13924, %rd13925;
	shr.u64 	%rd13926, %rd30118, 63;
	cvt.u64.u32 	%rd13927, %r4316;
	cvt.u64.u32 	%rd720, %r4307;
	add.s64 	%rd13928, %rd13926, %rd720;
	sub.s64 	%rd13929, %rd13927, %rd13928;
	setp.gt.s64 	%p553, %rd13929, -1;
	cvt.u32.u64 	%r4357, %rd13929;
	@%p553 bra 	$L__BB0_470;
	add.s32 	%r4358, %r10, %r4358;
	setp.lt.u32 	%p554, %r4358, %r10;
	selp.u64 	%rd13930, 1, 0, %p554;
	and.b64  	%rd13931, %rd30123, 4294967295;
	add.s64 	%rd13932, %rd13931, %rd13930;
	add.s64 	%rd30123, %rd13932, %rd5;
	shr.u64 	%rd13933, %rd30123, 32;
	and.b64  	%rd13934, %rd30122, 4294967295;
	add.s64 	%rd13935, %rd13933, %rd13934;
	add.s64 	%rd30122, %rd13935, %rd6;
	shr.u64 	%rd13936, %rd30122, 32;
	and.b64  	%rd13937, %rd30121, 4294967295;
	add.s64 	%rd13938, %rd13936, %rd13937;
	add.s64 	%rd30121, %rd13938, %rd7;
	shr.u64 	%rd13939, %rd30121, 32;
	and.b64  	%rd13940, %rd30120, 4294967295;
	add.s64 	%rd13941, %rd13939, %rd13940;
	add.s64 	%rd30120, %rd13941, %rd8;
	shr.u64 	%rd13942, %rd30120, 32;
	and.b64  	%rd13943, %rd30119, 4294967295;
	add.s64 	%rd13944, %rd13942, %rd13943;
	add.s64 	%rd30119, %rd13944, %rd9;
	shr.u64 	%rd13945, %rd30119, 32;
	and.b64  	%rd13946, %rd30118, 4294967295;
	add.s64 	%rd13947, %rd13945, %rd13946;
	add.s64 	%rd30118, %rd13947, %rd10;
	{ .reg .b32 tmp; mov.b64 {tmp, %r2306}, %rd30118; }
	add.s32 	%r2307, %r4357, %r2306;
	add.s32 	%r4357, %r2307, %r17;
$L__BB0_470:
	shl.b32 	%r4359, %r4358, 1;
	shr.u32 	%r2308, %r4358, 31;
	cvt.u64.u32 	%rd13948, %r2308;
	shl.b64 	%rd13949, %rd30123, 1;
	and.b64  	%rd13950, %rd13949, 8589934590;
	or.b64  	%rd30130, %rd13950, %rd13948;
	cvt.u32.u64 	%r605, %rd30130;
	shr.u64 	%rd13951, %rd13950, 32;
	shl.b64 	%rd13952, %rd30122, 1;
	and.b64  	%rd13953, %rd13952, 8589934590;
	or.b64  	%rd30129, %rd13951, %rd13953;
	cvt.u32.u64 	%r606, %rd30129;
	shr.u64 	%rd13954, %rd13953, 32;
	shl.b64 	%rd13955, %rd30121, 1;
	and.b64  	%rd13956, %rd13955, 8589934590;
	or.b64  	%rd30128, %rd13954, %rd13956;
	cvt.u32.u64 	%r607, %rd30128;
	shr.u64 	%rd13957, %rd13956, 32;
	shl.b64 	%rd13958, %rd30120, 1;
	and.b64  	%rd13959, %rd13958, 8589934590;
	or.b64  	%rd30127, %rd13957, %rd13959;
	cvt.u32.u64 	%r608, %rd30127;
	shr.u64 	%rd13960, %rd13959, 32;
	shl.b64 	%rd13961, %rd30119, 1;
	and.b64  	%rd13962, %rd13961, 8589934590;
	or.b64  	%rd30126, %rd13960, %rd13962;
	cvt.u32.u64 	%r609, %rd30126;
	shr.u64 	%rd13963, %rd13962, 32;
	shl.b64 	%rd13964, %rd30118, 1;
	and.b64  	%rd13965, %rd13964, 8589934590;
	or.b64  	%rd30125, %rd13963, %rd13965;
	cvt.u32.u64 	%r610, %rd30125;
	shr.u64 	%rd13966, %rd13965, 32;
	mul.wide.u32 	%rd13967, %r4357, 2;
	add.s64 	%rd30124, %rd13966, %rd13967;
	cvt.u32.u64 	%r611, %rd30124;
	setp.gt.u64 	%p555, %rd30124, 4294967295;
	setp.lt.u32 	%p556, %r17, %r611;
	or.pred  	%p557, %p555, %p556;
	@%p557 bra 	$L__BB0_484;
	setp.gt.u32 	%p558, %r17, %r611;
	@%p558 bra 	$L__BB0_485;
	setp.lt.u32 	%p559, %r16, %r610;
	@%p559 bra 	$L__BB0_484;
	setp.gt.u32 	%p560, %r16, %r610;
	@%p560 bra 	$L__BB0_485;
	setp.lt.u32 	%p561, %r15, %r609;
	@%p561 bra 	$L__BB0_484;
	setp.gt.u32 	%p562, %r15, %r609;
	@%p562 bra 	$L__BB0_485;
	setp.lt.u32 	%p563, %r14, %r608;
	@%p563 bra 	$L__BB0_484;
	setp.gt.u32 	%p564, %r14, %r608;
	@%p564 bra 	$L__BB0_485;
	setp.lt.u32 	%p565, %r13, %r607;
	@%p565 bra 	$L__BB0_484;
	setp.gt.u32 	%p566, %r13, %r607;
	@%p566 bra 	$L__BB0_485;
	setp.lt.u32 	%p567, %r12, %r606;
	@%p567 bra 	$L__BB0_484;
	setp.gt.u32 	%p568, %r12, %r606;
	@%p568 bra 	$L__BB0_485;
	setp.lt.u32 	%p569, %r11, %r605;
	@%p569 bra 	$L__BB0_484;
	setp.gt.u32 	%p570, %r11, %r605;
	setp.lt.u32 	%p571, %r4359, %r10;
	or.pred  	%p572, %p570, %p571;
	@%p572 bra 	$L__BB0_485;
$L__BB0_484:
	cvt.u64.u32 	%rd13969, %r4359;
	sub.s64 	%rd13970, %rd13969, %rd4;
	shr.u64 	%rd13971, %rd13970, 63;
	cvt.u32.u64 	%r4359, %rd13970;
	and.b64  	%rd13972, %rd30130, 4294967295;
	add.s64 	%rd13973, %rd13971, %rd5;
	sub.s64 	%rd30130, %rd13972, %rd13973;
	shr.u64 	%rd13974, %rd30130, 63;
	and.b64  	%rd13975, %rd30129, 4294967295;
	add.s64 	%rd13976, %rd13974, %rd6;
	sub.s64 	%rd30129, %rd13975, %rd13976;
	shr.u64 	%rd13977, %rd30129, 63;
	and.b64  	%rd13978, %rd30128, 4294967295;
	add.s64 	%rd13979, %rd13977, %rd7;
	sub.s64 	%rd30128, %rd13978, %rd13979;
	shr.u64 	%rd13980, %rd30128, 63;
	and.b64  	%rd13981, %rd30127, 4294967295;
	add.s64 	%rd13982, %rd13980, %rd8;
	sub.s64 	%rd30127, %rd13981, %rd13982;
	shr.u64 	%rd13983, %rd30127, 63;
	and.b64  	%rd13984, %rd30126, 4294967295;
	add.s64 	%rd13985, %rd13983, %rd9;
	sub.s64 	%rd30126, %rd13984, %rd13985;
	shr.u64 	%rd13986, %rd30126, 63;
	and.b64  	%rd13987, %rd30125, 4294967295;
	add.s64 	%rd13988, %rd13986, %rd10;
	sub.s64 	%rd30125, %rd13987, %rd13988;
	shr.u64 	%rd13989, %rd30125, 63;
	and.b64  	%rd13990, %rd30124, 4294967295;
	add.s64 	%rd13991, %rd13989, %rd11;
	sub.s64 	%rd30124, %rd13990, %rd13991;
$L__BB0_485:
	mul.lo.s64 	%rd13992, %rd678, %rd583;
	cvt.u32.u64 	%r2309, %rd13992;
	shr.u64 	%rd13993, %rd13992, 32;
	mad.lo.s64 	%rd13994, %rd679, %rd583, %rd13993;
	shr.u64 	%rd13995, %rd13994, 32;
	mad.lo.s64 	%rd13996, %rd680, %rd583, %rd13995;
	shr.u64 	%rd13997, %rd13996, 32;
	mad.lo.s64 	%rd13998, %rd681, %rd583, %rd13997;
	shr.u64 	%rd13999, %rd13998, 32;
	mad.lo.s64 	%rd14000, %rd682, %rd583, %rd13999;
	shr.u64 	%rd14001, %rd14000, 32;
	mad.lo.s64 	%rd14002, %rd683, %rd583, %rd14001;
	shr.u64 	%rd14003, %rd14002, 32;
	mad.lo.s64 	%rd14004, %rd684, %rd583, %rd14003;
	shr.u64 	%rd14005, %rd14004, 32;
	mad.lo.s64 	%rd14006, %rd685, %rd583, %rd14005;
	shr.u64 	%rd14007, %rd14006, 32;
	and.b64  	%rd14008, %rd13994, 4294967295;
	mad.lo.s64 	%rd14009, %rd678, %rd584, %rd14008;
	shr.u64 	%rd14010, %rd14009, 32;
	and.b64  	%rd14011, %rd13996, 4294967295;
	add.s64 	%rd14012, %rd14010, %rd14011;
	mad.lo.s64 	%rd14013, %rd679, %rd584, %rd14012;
	shr.u64 	%rd14014, %rd14013, 32;
	and.b64  	%rd14015, %rd13998, 4294967295;
	add.s64 	%rd14016, %rd14014, %rd14015;
	mad.lo.s64 	%rd14017, %rd680, %rd584, %rd14016;
	shr.u64 	%rd14018, %rd14017, 32;
	and.b64  	%rd14019, %rd14000, 4294967295;
	add.s64 	%rd14020, %rd14018, %rd14019;
	mad.lo.s64 	%rd14021, %rd681, %rd584, %rd14020;
	shr.u64 	%rd14022, %rd14021, 32;
	and.b64  	%rd14023, %rd14002, 4294967295;
	add.s64 	%rd14024, %rd14022, %rd14023;
	mad.lo.s64 	%rd14025, %rd682, %rd584, %rd14024;
	shr.u64 	%rd14026, %rd14025, 32;
	and.b64  	%rd14027, %rd14004, 4294967295;
	add.s64 	%rd14028, %rd14026, %rd14027;
	mad.lo.s64 	%rd14029, %rd683, %rd584, %rd14028;
	shr.u64 	%rd14030, %rd14029, 32;
	and.b64  	%rd14031, %rd14006, 4294967295;
	add.s64 	%rd14032, %rd14030, %rd14031;
	mad.lo.s64 	%rd14033, %rd684, %rd584, %rd14032;
	shr.u64 	%rd14034, %rd14033, 32;
	add.s64 	%rd14035, %rd14034, %rd14007;
	mad.lo.s64 	%rd14036, %rd685, %rd584, %rd14035;
	shr.u64 	%rd14037, %rd14036, 32;
	and.b64  	%rd14038, %rd14013, 4294967295;
	mad.lo.s64 	%rd14039, %rd678, %rd586, %rd14038;
	shr.u64 	%rd14040, %rd14039, 32;
	and.b64  	%rd14041, %rd14017, 4294967295;
	add.s64 	%rd14042, %rd14040, %rd14041;
	mad.lo.s64 	%rd14043, %rd679, %rd586, %rd14042;
	shr.u64 	%rd14044, %rd14043, 32;
	and.b64  	%rd14045, %rd14021, 4294967295;
	add.s64 	%rd14046, %rd14044, %rd14045;
	mad.lo.s64 	%rd14047, %rd680, %rd586, %rd14046;
	shr.u64 	%rd14048, %rd14047, 32;
	and.b64  	%rd14049, %rd14025, 4294967295;
	add.s64 	%rd14050, %rd14048, %rd14049;
	mad.lo.s64 	%rd14051, %rd681, %rd586, %rd14050;
	shr.u64 	%rd14052, %rd14051, 32;
	and.b64  	%rd14053, %rd14029, 4294967295;
	add.s64 	%rd14054, %rd14052, %rd14053;
	mad.lo.s64 	%rd14055, %rd682, %rd586, %rd14054;
	shr.u64 	%rd14056, %rd14055, 32;
	and.b64  	%rd14057, %rd14033, 4294967295;
	add.s64 	%rd14058, %rd14056, %rd14057;
	mad.lo.s64 	%rd14059, %rd683, %rd586, %rd14058;
	shr.u64 	%rd14060, %rd14059, 32;
	and.b64  	%rd14061, %rd14036, 4294967295;
	add.s64 	%rd14062, %rd14060, %rd14061;
	mad.lo.s64 	%rd14063, %rd684, %rd586, %rd14062;
	shr.u64 	%rd14064, %rd14063, 32;
	add.s64 	%rd14065, %rd14064, %rd14037;
	mad.lo.s64 	%rd14066, %rd685, %rd586, %rd14065;
	shr.u64 	%rd14067, %rd14066, 32;
	and.b64  	%rd14068, %rd14043, 4294967295;
	mad.lo.s64 	%rd14069, %rd678, %rd588, %rd14068;
	shr.u64 	%rd14070, %rd14069, 32;
	and.b64  	%rd14071, %rd14047, 4294967295;
	add.s64 	%rd14072, %rd14070, %rd14071;
	mad.lo.s64 	%rd14073, %rd679, %rd588, %rd14072;
	shr.u64 	%rd14074, %rd14073, 32;
	and.b64  	%rd14075, %rd14051, 4294967295;
	add.s64 	%rd14076, %rd14074, %rd14075;
	mad.lo.s64 	%rd14077, %rd680, %rd588, %rd14076;
	shr.u64 	%rd14078, %rd14077, 32;
	and.b64  	%rd14079, %rd14055, 4294967295;
	add.s64 	%rd14080, %rd14078, %rd14079;
	mad.lo.s64 	%rd14081, %rd681, %rd588, %rd14080;
	shr.u64 	%rd14082, %rd14081, 32;
	and.b64  	%rd14083, %rd14059, 4294967295;
	add.s64 	%rd14084, %rd14082, %rd14083;
	mad.lo.s64 	%rd14085, %rd682, %rd588, %rd14084;
	shr.u64 	%rd14086, %rd14085, 32;
	and.b64  	%rd14087, %rd14063, 4294967295;
	add.s64 	%rd14088, %rd14086, %rd14087;
	mad.lo.s64 	%rd14089, %rd683, %rd588, %rd14088;
	shr.u64 	%rd14090, %rd14089, 32;
	and.b64  	%rd14091, %rd14066, 4294967295;
	add.s64 	%rd14092, %rd14090, %rd14091;
	mad.lo.s64 	%rd14093, %rd684, %rd588, %rd14092;
	shr.u64 	%rd14094, %rd14093, 32;
	add.s64 	%rd14095, %rd14094, %rd14067;
	mad.lo.s64 	%rd14096, %rd685, %rd588, %rd14095;
	shr.u64 	%rd14097, %rd14096, 32;
	and.b64  	%rd14098, %rd14073, 4294967295;
	mad.lo.s64 	%rd14099, %rd678, %rd590, %rd14098;
	shr.u64 	%rd14100, %rd14099, 32;
	and.b64  	%rd14101, %rd14077, 4294967295;
	add.s64 	%rd14102, %rd14100, %rd14101;
	mad.lo.s64 	%rd14103, %rd679, %rd590, %rd14102;
	shr.u64 	%rd14104, %rd14103, 32;
	and.b64  	%rd14105, %rd14081, 4294967295;
	add.s64 	%rd14106, %rd14104, %rd14105;
	mad.lo.s64 	%rd14107, %rd680, %rd590, %rd14106;
	shr.u64 	%rd14108, %rd14107, 32;
	and.b64  	%rd14109, %rd14085, 4294967295;
	add.s64 	%rd14110, %rd14108, %rd14109;
	mad.lo.s64 	%rd14111, %rd681, %rd590, %rd14110;
	shr.u64 	%rd14112, %rd14111, 32;
	and.b64  	%rd14113, %rd14089, 4294967295;
	add.s64 	%rd14114, %rd14112, %rd14113;
	mad.lo.s64 	%rd14115, %rd682, %rd590, %rd14114;
	shr.u64 	%rd14116, %rd14115, 32;
	and.b64  	%rd14117, %rd14093, 4294967295;
	add.s64 	%rd14118, %rd14116, %rd14117;
	mad.lo.s64 	%rd14119, %rd683, %rd590, %rd14118;
	shr.u64 	%rd14120, %rd14119, 32;
	and.b64  	%rd14121, %rd14096, 4294967295;
	add.s64 	%rd14122, %rd14120, %rd14121;
	mad.lo.s64 	%rd14123, %rd684, %rd590, %rd14122;
	shr.u64 	%rd14124, %rd14123, 32;
	add.s64 	%rd14125, %rd14124, %rd14097;
	mad.lo.s64 	%rd14126, %rd685, %rd590, %rd14125;
	shr.u64 	%rd14127, %rd14126, 32;
	and.b64  	%rd14128, %rd14103, 4294967295;
	mad.lo.s64 	%rd14129, %rd678, %rd592, %rd14128;
	shr.u64 	%rd14130, %rd14129, 32;
	and.b64  	%rd14131, %rd14107, 4294967295;
	add.s64 	%rd14132, %rd14130, %rd14131;
	mad.lo.s64 	%rd14133, %rd679, %rd592, %rd14132;
	shr.u64 	%rd14134, %rd14133, 32;
	and.b64  	%rd14135, %rd14111, 4294967295;
	add.s64 	%rd14136, %rd14134, %rd14135;
	mad.lo.s64 	%rd14137, %rd680, %rd592, %rd14136;
	shr.u64 	%rd14138, %rd14137, 32;
	and.b64  	%rd14139, %rd14115, 4294967295;
	add.s64 	%rd14140, %rd14138, %rd14139;
	mad.lo.s64 	%rd14141, %rd681, %rd592, %rd14140;
	shr.u64 	%rd14142, %rd14141, 32;
	and.b64  	%rd14143, %rd14119, 4294967295;
	add.s64 	%rd14144, %rd14142, %rd14143;
	mad.lo.s64 	%rd14145, %rd682, %rd592, %rd14144;
	shr.u64 	%rd14146, %rd14145, 32;
	and.b64  	%rd14147, %rd14123, 4294967295;
	add.s64 	%rd14148, %rd14146, %rd14147;
	mad.lo.s64 	%rd14149, %rd683, %rd592, %rd14148;
	shr.u64 	%rd14150, %rd14149, 32;
	and.b64  	%rd14151, %rd14126, 4294967295;
	add.s64 	%rd14152, %rd14150, %rd14151;
	mad.lo.s64 	%rd14153, %rd684, %rd592, %rd14152;
	shr.u64 	%rd14154, %rd14153, 32;
	add.s64 	%rd14155, %rd14154, %rd14127;
	mad.lo.s64 	%rd14156, %rd685, %rd592, %rd14155;
	shr.u64 	%rd14157, %rd14156, 32;
	and.b64  	%rd14158, %rd14133, 4294967295;
	mad.lo.s64 	%rd14159, %rd678, %rd594, %rd14158;
	shr.u64 	%rd14160, %rd14159, 32;
	and.b64  	%rd14161, %rd14137, 4294967295;
	add.s64 	%rd14162, %rd14160, %rd14161;
	mad.lo.s64 	%rd14163, %rd679, %rd594, %rd14162;
	shr.u64 	%rd14164, %rd14163, 32;
	and.b64  	%rd14165, %rd14141, 4294967295;
	add.s64 	%rd14166, %rd14164, %rd14165;
	mad.lo.s64 	%rd14167, %rd680, %rd594, %rd14166;
	shr.u64 	%rd14168, %rd14167, 32;
	and.b64  	%rd14169, %rd14145, 4294967295;
	add.s64 	%rd14170, %rd14168, %rd14169;
	mad.lo.s64 	%rd14171, %rd681, %rd594, %rd14170;
	shr.u64 	%rd14172, %rd14171, 32;
	and.b64  	%rd14173, %rd14149, 4294967295;
	add.s64 	%rd14174, %rd14172, %rd14173;
	mad.lo.s64 	%rd14175, %rd682, %rd594, %rd14174;
	shr.u64 	%rd14176, %rd14175, 32;
	and.b64  	%rd14177, %rd14153, 4294967295;
	add.s64 	%rd14178, %rd14176, %rd14177;
	mad.lo.s64 	%rd14179, %rd683, %rd594, %rd14178;
	shr.u64 	%rd14180, %rd14179, 32;
	and.b64  	%rd14181, %rd14156, 4294967295;
	add.s64 	%rd14182, %rd14180, %rd14181;
	mad.lo.s64 	%rd14183, %rd684, %rd594, %rd14182;
	shr.u64 	%rd14184, %rd14183, 32;
	add.s64 	%rd14185, %rd14184, %rd14157;
	mad.lo.s64 	%rd14186, %rd685, %rd594, %rd14185;
	shr.u64 	%rd14187, %rd14186, 32;
	and.b64  	%rd14188, %rd14163, 4294967295;
	mad.lo.s64 	%rd14189, %rd678, %rd596, %rd14188;
	shr.u64 	%rd14190, %rd14189, 32;
	and.b64  	%rd14191, %rd14167, 4294967295;
	add.s64 	%rd14192, %rd14190, %rd14191;
	mad.lo.s64 	%rd14193, %rd679, %rd596, %rd14192;
	shr.u64 	%rd14194, %rd14193, 32;
	and.b64  	%rd14195, %rd14171, 4294967295;
	add.s64 	%rd14196, %rd14194, %rd14195;
	mad.lo.s64 	%rd14197, %rd680, %rd596, %rd14196;
	shr.u64 	%rd14198, %rd14197, 32;
	and.b64  	%rd14199, %rd14175, 4294967295;
	add.s64 	%rd14200, %rd14198, %rd14199;
	mad.lo.s64 	%rd14201, %rd681, %rd596, %rd14200;
	shr.u64 	%rd14202, %rd14201, 32;
	and.b64  	%rd14203, %rd14179, 4294967295;
	add.s64 	%rd14204, %rd14202, %rd14203;
	mad.lo.s64 	%rd14205, %rd682, %rd596, %rd14204;
	shr.u64 	%rd14206, %rd14205, 32;
	and.b64  	%rd14207, %rd14183, 4294967295;
	add.s64 	%rd14208, %rd14206, %rd14207;
	mad.lo.s64 	%rd14209, %rd683, %rd596, %rd14208;
	shr.u64 	%rd14210, %rd14209, 32;
	and.b64  	%rd14211, %rd14186, 4294967295;
	add.s64 	%rd14212, %rd14210, %rd14211;
	mad.lo.s64 	%rd14213, %rd684, %rd596, %rd14212;
	shr.u64 	%rd14214, %rd14213, 32;
	add.s64 	%rd14215, %rd14214, %rd14187;
	mad.lo.s64 	%rd14216, %rd685, %rd596, %rd14215;
	{ .reg .b32 tmp; mov.b64 {tmp, %r2310}, %rd14216; }
	mul.lo.s32 	%r2311, %r9, %r2309;
	cvt.u64.u32 	%rd14217, %r2311;
	and.b64  	%rd14218, %rd13992, 4294967295;
	mad.lo.s64 	%rd14219, %rd4, %rd14217, %rd14218;
	shr.u64 	%rd14220, %rd14219, 32;
	and.b64  	%rd14221, %rd14009, 4294967295;
	add.s64 	%rd14222, %rd14220, %rd14221;
	mad.lo.s64 	%rd14223, %rd5, %rd14217, %rd14222;
	cvt.u32.u64 	%r2312, %rd14223;
	shr.u64 	%rd14224, %rd14223, 32;
	and.b64  	%rd14225, %rd14039, 4294967295;
	add.s64 	%rd14226, %rd14224, %rd14225;
	mad.lo.s64 	%rd14227, %rd6, %rd14217, %rd14226;
	shr.u64 	%rd14228, %rd14227, 32;
	and.b64  	%rd14229, %rd14069, 4294967295;
	add.s64 	%rd14230, %rd14228, %rd14229;
	mad.lo.s64 	%rd14231, %rd7, %rd14217, %rd14230;
	shr.u64 	%rd14232, %rd14231, 32;
	and.b64  	%rd14233, %rd14099, 4294967295;
	add.s64 	%rd14234, %rd14232, %rd14233;
	mad.lo.s64 	%rd14235, %rd8, %rd14217, %rd14234;
	shr.u64 	%rd14236, %rd14235, 32;
	and.b64  	%rd14237, %rd14129, 4294967295;
	add.s64 	%rd14238, %rd14236, %rd14237;
	mad.lo.s64 	%rd14239, %rd9, %rd14217, %rd14238;
	shr.u64 	%rd14240, %rd14239, 32;
	and.b64  	%rd14241, %rd14159, 4294967295;
	add.s64 	%rd14242, %rd14240, %rd14241;
	mad.lo.s64 	%rd14243, %rd10, %rd14217, %rd14242;
	shr.u64 	%rd14244, %rd14243, 32;
	and.b64  	%rd14245, %rd14189, 4294967295;
	add.s64 	%rd14246, %rd14244, %rd14245;
	mad.lo.s64 	%rd14247, %rd11, %rd14217, %rd14246;
	shr.u64 	%rd14248, %rd14247, 32;
	and.b64  	%rd14249, %rd14193, 4294967295;
	add.s64 	%rd14250, %rd14248, %rd14249;
	shr.u64 	%rd14251, %rd14250, 32;
	and.b64  	%rd14252, %rd14197, 4294967295;
	add.s64 	%rd14253, %rd14251, %rd14252;
	shr.u64 	%rd14254, %rd14253, 32;
	and.b64  	%rd14255, %rd14201, 4294967295;
	add.s64 	%rd14256, %rd14254, %rd14255;
	shr.u64 	%rd14257, %rd14256, 32;
	and.b64  	%rd14258, %rd14205, 4294967295;
	add.s64 	%rd14259, %rd14257, %rd14258;
	shr.u64 	%rd14260, %rd14259, 32;
	and.b64  	%rd14261, %rd14209, 4294967295;
	add.s64 	%rd14262, %rd14260, %rd14261;
	shr.u64 	%rd14263, %rd14262, 32;
	and.b64  	%rd14264, %rd14213, 4294967295;
	add.s64 	%rd14265, %rd14263, %rd14264;
	shr.u64 	%rd14266, %rd14265, 32;
	and.b64  	%rd14267, %rd14216, 4294967295;
	add.s64 	%rd14268, %rd14266, %rd14267;
	{ .reg .b32 tmp; mov.b64 {tmp, %r2313}, %rd14268; }
	add.s32 	%r2314, %r2310, %r2313;
	mul.lo.s32 	%r2315, %r9, %r2312;
	cvt.u64.u32 	%rd14269, %r2315;
	and.b64  	%rd14270, %rd14223, 4294967295;
	mad.lo.s64 	%rd14271, %rd4, %rd14269, %rd14270;
	shr.u64 	%rd14272, %rd14271, 32;
	and.b64  	%rd14273, %rd14227, 4294967295;
	add.s64 	%rd14274, %rd14272, %rd14273;
	mad.lo.s64 	%rd14275, %rd5, %rd14269, %rd14274;
	cvt.u32.u64 	%r2316, %rd14275;
	shr.u64 	%rd14276, %rd14275, 32;
	and.b64  	%rd14277, %rd14231, 4294967295;
	add.s64 	%rd14278, %rd14276, %rd14277;
	mad.lo.s64 	%rd14279, %rd6, %rd14269, %rd14278;
	shr.u64 	%rd14280, %rd14279, 32;
	and.b64  	%rd14281, %rd14235, 4294967295;
	add.s64 	%rd14282, %rd14280, %rd14281;
	mad.lo.s64 	%rd14283, %rd7, %rd14269, %rd14282;
	shr.u64 	%rd14284, %rd14283, 32;
	and.b64  	%rd14285, %rd14239, 4294967295;
	add.s64 	%rd14286, %rd14284, %rd14285;
	mad.lo.s64 	%rd14287, %rd8, %rd14269, %rd14286;
	shr.u64 	%rd14288, %rd14287, 32;
	and.b64  	%rd14289, %rd14243, 4294967295;
	add.s64 	%rd14290, %rd14288, %rd14289;
	mad.lo.s64 	%rd14291, %rd9, %rd14269, %rd14290;
	shr.u64 	%rd14292, %rd14291, 32;
	and.b64  	%rd14293, %rd14247, 4294967295;
	add.s64 	%rd14294, %rd14292, %rd14293;
	mad.lo.s64 	%rd14295, %rd10, %rd14269, %rd14294;
	shr.u64 	%rd14296, %rd14295, 32;
	and.b64  	%rd14297, %rd14250, 4294967295;
	add.s64 	%rd14298, %rd14296, %rd14297;
	mad.lo.s64 	%rd14299, %rd11, %rd14269, %rd14298;
	shr.u64 	%rd14300, %rd14299, 32;
	and.b64  	%rd14301, %rd14253, 4294967295;
	add.s64 	%rd14302, %rd14300, %rd14301;
	shr.u64 	%rd14303, %rd14302, 32;
	and.b64  	%rd14304, %rd14256, 4294967295;
	add.s64 	%rd14305, %rd14303, %rd14304;
	shr.u64 	%rd14306, %rd14305, 32;
	and.b64  	%rd14307, %rd14259, 4294967295;
	add.s64 	%rd14308, %rd14306, %rd14307;
	shr.u64 	%rd14309, %rd14308, 32;
	and.b64  	%rd14310, %rd14262, 4294967295;
	add.s64 	%rd14311, %rd14309, %rd14310;
	shr.u64 	%rd14312, %rd14311, 32;
	and.b64  	%rd14313, %rd14265, 4294967295;
	add.s64 	%rd14314, %rd14312, %rd14313;
	shr.u64 	%rd14315, %rd14314, 32;
	and.b64  	%rd14316, %rd14268, 4294967295;
	add.s64 	%rd14317, %rd14315, %rd14316;
	{ .reg .b32 tmp; mov.b64 {tmp, %r2317}, %rd14317; }
	add.s32 	%r2318, %r2314, %r2317;
	mul.lo.s32 	%r2319, %r9, %r2316;
	cvt.u64.u32 	%rd14318, %r2319;
	and.b64  	%rd14319, %rd14275, 4294967295;
	mad.lo.s64 	%rd14320, %rd4, %rd14318, %rd14319;
	shr.u64 	%rd14321, %rd14320, 32;
	and.b64  	%rd14322, %rd14279, 4294967295;
	add.s64 	%rd14323, %rd14321, %rd14322;
	mad.lo.s64 	%rd14324, %rd5, %rd14318, %rd14323;
	cvt.u32.u64 	%r2320, %rd14324;
	shr.u64 	%rd14325, %rd14324, 32;
	and.b64  	%rd14326, %rd14283, 4294967295;
	add.s64 	%rd14327, %rd14325, %rd14326;
	mad.lo.s64 	%rd14328, %rd6, %rd14318, %rd14327;
	shr.u64 	%rd14329, %rd14328, 32;
	and.b64  	%rd14330, %rd14287, 4294967295;
	add.s64 	%rd14331, %rd14329, %rd14330;
	mad.lo.s64 	%rd14332, %rd7, %rd14318, %rd14331;
	shr.u64 	%rd14333, %rd14332, 32;
	and.b64  	%rd14334, %rd14291, 4294967295;
	add.s64 	%rd14335, %rd14333, %rd14334;
	mad.lo.s64 	%rd14336, %rd8, %rd14318, %rd14335;
	shr.u64 	%rd14337, %rd14336, 32;
	and.b64  	%rd14338, %rd14295, 4294967295;
	add.s64 	%rd14339, %rd14337, %rd14338;
	mad.lo.s64 	%rd14340, %rd9, %rd14318, %rd14339;
	shr.u64 	%rd14341, %rd14340, 32;
	and.b64  	%rd14342, %rd14299, 4294967295;
	add.s64 	%rd14343, %rd14341, %rd14342;
	mad.lo.s64 	%rd14344, %rd10, %rd14318, %rd14343;
	shr.u64 	%rd14345, %rd14344, 32;
	and.b64  	%rd14346, %rd14302, 4294967295;
	add.s64 	%rd14347, %rd14345, %rd14346;
	mad.lo.s64 	%rd14348, %rd11, %rd14318, %rd14347;
	shr.u64 	%rd14349, %rd14348, 32;
	and.b64  	%rd14350, %rd14305, 4294967295;
	add.s64 	%rd14351, %rd14349, %rd14350;
	shr.u64 	%rd14352, %rd14351, 32;
	and.b64  	%rd14353, %rd14308, 4294967295;
	add.s64 	%rd14354, %rd14352, %rd14353;
	shr.u64 	%rd14355, %rd14354, 32;
	and.b64  	%rd14356, %rd14311, 4294967295;
	add.s64 	%rd14357, %rd14355, %rd14356;
	shr.u64 	%rd14358, %rd14357, 32;
	and.b64  	%rd14359, %rd14314, 4294967295;
	add.s64 	%rd14360, %rd14358, %rd14359;
	shr.u64 	%rd14361, %rd14360, 32;
	and.b64  	%rd14362, %rd14317, 4294967295;
	add.s64 	%rd14363, %rd14361, %rd14362;
	{ .reg .b32 tmp; mov.b64 {tmp, %r2321}, %rd14363; }
	add.s32 	%r2322, %r2318, %r2321;
	mul.lo.s32 	%r2323, %r9, %r2320;
	cvt.u64.u32 	%rd14364, %r2323;
	and.b64  	%rd14365, %rd14324, 4294967295;
	mad.lo.s64 	%rd14366, %rd4, %rd14364, %rd14365;
	shr.u64 	%rd14367, %rd14366, 32;
	and.b64  	%rd14368, %rd14328, 4294967295;
	add.s64 	%rd14369, %rd14367, %rd14368;
	mad.lo.s64 	%rd14370, %rd5, %rd14364, %rd14369;
	cvt.u32.u64 	%r2324, %rd14370;
	shr.u64 	%rd14371, %rd14370, 32;
	and.b64  	%rd14372, %rd14332, 4294967295;
	add.s64 	%rd14373, %rd14371, %rd14372;
	mad.lo.s64 	%rd14374, %rd6, %rd14364, %rd14373;
	shr.u64 	%rd14375, %rd14374, 32;
	and.b64  	%rd14376, %rd14336, 4294967295;
	add.s64 	%rd14377, %rd14375, %rd14376;
	mad.lo.s64 	%rd14378, %rd7, %rd14364, %rd14377;
	shr.u64 	%rd14379, %rd14378, 32;
	and.b64  	%rd14380, %rd14340, 4294967295;
	add.s64 	%rd14381, %rd14379, %rd14380;
	mad.lo.s64 	%rd14382, %rd8, %rd14364, %rd14381;
	shr.u64 	%rd14383, %rd14382, 32;
	and.b64  	%rd14384, %rd14344, 4294967295;
	add.s64 	%rd14385, %rd14383, %rd14384;
	mad.lo.s64 	%rd14386, %rd9, %rd14364, %rd14385;
	shr.u64 	%rd14387, %rd14386, 32;
	and.b64  	%rd14388, %rd14348, 4294967295;
	add.s64 	%rd14389, %rd14387, %rd14388;
	mad.lo.s64 	%rd14390, %rd10, %rd14364, %rd14389;
	shr.u64 	%rd14391, %rd14390, 32;
	and.b64  	%rd14392, %rd14351, 4294967295;
	add.s64 	%rd14393, %rd14391, %rd14392;
	mad.lo.s64 	%rd14394, %rd11, %rd14364, %rd14393;
	shr.u64 	%rd14395, %rd14394, 32;
	and.b64  	%rd14396, %rd14354, 4294967295;
	add.s64 	%rd14397, %rd14395, %rd14396;
	shr.u64 	%rd14398, %rd14397, 32;
	and.b64  	%rd14399, %rd14357, 4294967295;
	add.s64 	%rd14400, %rd14398, %rd14399;
	shr.u64 	%rd14401, %rd14400, 32;
	and.b64  	%rd14402, %rd14360, 4294967295;
	add.s64 	%rd14403, %rd14401, %rd14402;
	shr.u64 	%rd14404, %rd14403, 32;
	and.b64  	%rd14405, %rd14363, 4294967295;
	add.s64 	%rd14406, %rd14404, %rd14405;
	{ .reg .b32 tmp; mov.b64 {tmp, %r2325}, %rd14406; }
	add.s32 	%r2326, %r2322, %r2325;
	mul.lo.s32 	%r2327, %r9, %r2324;
	cvt.u64.u32 	%rd14407, %r2327;
	and.b64  	%rd14408, %rd14370, 4294967295;
	mad.lo.s64 	%rd14409, %rd4, %rd14407, %rd14408;
	shr.u64 	%rd14410, %rd14409, 32;
	and.b64  	%rd14411, %rd14374, 4294967295;
	add.s64 	%rd14412, %rd14410, %rd14411;
	mad.lo.s64 	%rd14413, %rd5, %rd14407, %rd14412;
	cvt.u32.u64 	%r2328, %rd14413;
	shr.u64 	%rd14414, %rd14413, 32;
	and.b64  	%rd14415, %rd14378, 4294967295;
	add.s64 	%rd14416, %rd14414, %rd14415;
	mad.lo.s64 	%rd14417, %rd6, %rd14407, %rd14416;
	shr.u64 	%rd14418, %rd14417, 32;
	and.b64  	%rd14419, %rd14382, 4294967295;
	add.s64 	%rd14420, %rd14418, %rd14419;
	mad.lo.s64 	%rd14421, %rd7, %rd14407, %rd14420;
	shr.u64 	%rd14422, %rd14421, 32;
	and.b64  	%rd14423, %rd14386, 4294967295;
	add.s64 	%rd14424, %rd14422, %rd14423;
	mad.lo.s64 	%rd14425, %rd8, %rd14407, %rd14424;
	shr.u64 	%rd14426, %rd14425, 32;
	and.b64  	%rd14427, %rd14390, 4294967295;
	add.s64 	%rd14428, %rd14426, %rd14427;
	mad.lo.s64 	%rd14429, %rd9, %rd14407, %rd14428;
	shr.u64 	%rd14430, %rd14429, 32;
	and.b64  	%rd14431, %rd14394, 4294967295;
	add.s64 	%rd14432, %rd14430, %rd14431;
	mad.lo.s64 	%rd14433, %rd10, %rd14407, %rd14432;
	shr.u64 	%rd14434, %rd14433, 32;
	and.b64  	%rd14435, %rd14397, 4294967295;
	add.s64 	%rd14436, %rd14434, %rd14435;
	mad.lo.s64 	%rd14437, %rd11, %rd14407, %rd14436;
	shr.u64 	%rd14438, %rd14437, 32;
	and.b64  	%rd14439, %rd14400, 4294967295;
	add.s64 	%rd14440, %rd14438, %rd14439;
	shr.u64 	%rd14441, %rd14440, 32;
	and.b64  	%rd14442, %rd14403, 4294967295;
	add.s64 	%rd14443, %rd14441, %rd14442;
	shr.u64 	%rd14444, %rd14443, 32;
	and.b64  	%rd14445, %rd14406, 4294967295;
	add.s64 	%rd14446, %rd14444, %rd14445;
	{ .reg .b32 tmp; mov.b64 {tmp, %r2329}, %rd14446; }
	add.s32 	%r2330, %r2326, %r2329;
	mul.lo.s32 	%r2331, %r9, %r2328;
	cvt.u64.u32 	%rd14447, %r2331;
	and.b64  	%rd14448, %rd14413, 4294967295;
	mad.lo.s64 	%rd14449, %rd4, %rd14447, %rd14448;
	shr.u64 	%rd14450, %rd14449, 32;
	and.b64  	%rd14451, %rd14417, 4294967295;
	add.s64 	%rd14452, %rd14450, %rd14451;
	mad.lo.s64 	%rd14453, %rd5, %rd14447, %rd14452;
	cvt.u32.u64 	%r2332, %rd14453;
	shr.u64 	%rd14454, %rd14453, 32;
	and.b64  	%rd14455, %rd14421, 4294967295;
	add.s64 	%rd14456, %rd14454, %rd14455;
	mad.lo.s64 	%rd14457, %rd6, %rd14447, %rd14456;
	shr.u64 	%rd14458, %rd14457, 32;
	and.b64  	%rd14459, %rd14425, 4294967295;
	add.s64 	%rd14460, %rd14458, %rd14459;
	mad.lo.s64 	%rd14461, %rd7, %rd14447, %rd14460;
	shr.u64 	%rd14462, %rd14461, 32;
	and.b64  	%rd14463, %rd14429, 4294967295;
	add.s64 	%rd14464, %rd14462, %rd14463;
	mad.lo.s64 	%rd14465, %rd8, %rd14447, %rd14464;
	shr.u64 	%rd14466, %rd14465, 32;
	and.b64  	%rd14467, %rd14433, 4294967295;
	add.s64 	%rd14468, %rd14466, %rd14467;
	mad.lo.s64 	%rd14469, %rd9, %rd14447, %rd14468;
	shr.u64 	%rd14470, %rd14469, 32;
	and.b64  	%rd14471, %rd14437, 4294967295;
	add.s64 	%rd14472, %rd14470, %rd14471;
	mad.lo.s64 	%rd14473, %rd10, %rd14447, %rd14472;
	shr.u64 	%rd14474, %rd14473, 32;
	and.b64  	%rd14475, %rd14440, 4294967295;
	add.s64 	%rd14476, %rd14474, %rd14475;
	mad.lo.s64 	%rd14477, %rd11, %rd14447, %rd14476;
	shr.u64 	%rd14478, %rd14477, 32;
	and.b64  	%rd14479, %rd14443, 4294967295;
	add.s64 	%rd14480, %rd14478, %rd14479;
	shr.u64 	%rd14481, %rd14480, 32;
	and.b64  	%rd14482, %rd14446, 4294967295;
	add.s64 	%rd14483, %rd14481, %rd14482;
	{ .reg .b32 tmp; mov.b64 {tmp, %r2333}, %rd14483; }
	add.s32 	%r2334, %r2330, %r2333;
	mul.lo.s32 	%r2335, %r9, %r2332;
	cvt.u64.u32 	%rd14484, %r2335;
	and.b64  	%rd14485, %rd14453, 4294967295;
	mad.lo.s64 	%rd14486, %rd4, %rd14484, %rd14485;
	shr.u64 	%rd14487, %rd14486, 32;
	and.b64  	%rd14488, %rd14457, 4294967295;
	add.s64 	%rd14489, %rd14487, %rd14488;
	mad.lo.s64 	%rd14490, %rd5, %rd14484, %rd14489;
	cvt.u32.u64 	%r2336, %rd14490;
	shr.u64 	%rd14491, %rd14490, 32;
	and.b64  	%rd14492, %rd14461, 4294967295;
	add.s64 	%rd14493, %rd14491, %rd14492;
	mad.lo.s64 	%rd14494, %rd6, %rd14484, %rd14493;
	shr.u64 	%rd14495, %rd14494, 32;
	and.b64  	%rd14496, %rd14465, 4294967295;
	add.s64 	%rd14497, %rd14495, %rd14496;
	mad.lo.s64 	%rd14498, %rd7, %rd14484, %rd14497;
	shr.u64 	%rd14499, %rd14498, 32;
	and.b64  	%rd14500, %rd14469, 4294967295;
	add.s64 	%rd14501, %rd14499, %rd14500;
	mad.lo.s64 	%rd14502, %rd8, %rd14484, %rd14501;
	shr.u64 	%rd14503, %rd14502, 32;
	and.b64  	%rd14504, %rd14473, 4294967295;
	add.s64 	%rd14505, %rd14503, %rd14504;
	mad.lo.s64 	%rd14506, %rd9, %rd14484, %rd14505;
	shr.u64 	%rd14507, %rd14506, 32;
	and.b64  	%rd14508, %rd14477, 4294967295;
	add.s64 	%rd14509, %rd14507, %rd14508;
	mad.lo.s64 	%rd14510, %rd10, %rd14484, %rd14509;
	shr.u64 	%rd14511, %rd14510, 32;
	and.b64  	%rd14512, %rd14480, 4294967295;
	add.s64 	%rd14513, %rd14511, %rd14512;
	mad.lo.s64 	%rd14514, %rd11, %rd14484, %rd14513;
	shr.u64 	%rd14515, %rd14514, 32;
	and.b64  	%rd14516, %rd14483, 4294967295;
	add.s64 	%rd14517, %rd14515, %rd14516;
	{ .reg .b32 tmp; mov.b64 {tmp, %r2337}, %rd14517; }
	add.s32 	%r2338, %r2334, %r2337;
	mul.lo.s32 	%r2339, %r9, %r2336;
	cvt.u64.u32 	%rd14518, %r2339;
	and.b64  	%rd14519, %rd14490, 4294967295;
	mad.lo.s64 	%rd14520, %rd4, %rd14518, %rd14519;
	shr.u64 	%rd14521, %rd14520, 32;
	and.b64  	%rd14522, %rd14494, 4294967295;
	add.s64 	%rd14523, %rd14521, %rd14522;
	mad.lo.s64 	%rd30137, %rd5, %rd14518, %rd14523;
	shr.u64 	%rd14524, %rd30137, 32;
	and.b64  	%rd14525, %rd14498, 4294967295;
	add.s64 	%rd14526, %rd14524, %rd14525;
	mad.lo.s64 	%rd30136, %rd6, %rd14518, %rd14526;
	cvt.u32.u64 	%r614, %rd30136;
	shr.u64 	%rd14527, %rd30136, 32;
	and.b64  	%rd14528, %rd14502, 4294967295;
	add.s64 	%rd14529, %rd14527, %rd14528;
	mad.lo.s64 	%rd30135, %rd7, %rd14518, %rd14529;
	cvt.u32.u64 	%r615, %rd30135;
	shr.u64 	%rd14530, %rd30135, 32;
	and.b64  	%rd14531, %rd14506, 4294967295;
	add.s64 	%rd14532, %rd14530, %rd14531;
	mad.lo.s64 	%rd30134, %rd8, %rd14518, %rd14532;
	cvt.u32.u64 	%r616, %rd30134;
	shr.u64 	%rd14533, %rd30134, 32;
	and.b64  	%rd14534, %rd14510, 4294967295;
	add.s64 	%rd14535, %rd14533, %rd14534;
	mad.lo.s64 	%rd30133, %rd9, %rd14518, %rd14535;
	cvt.u32.u64 	%r617, %rd30133;
	shr.u64 	%rd14536, %rd30133, 32;
	and.b64  	%rd14537, %rd14514, 4294967295;
	add.s64 	%rd14538, %rd14536, %rd14537;
	mad.lo.s64 	%rd30132, %rd10, %rd14518, %rd14538;
	cvt.u32.u64 	%r618, %rd30132;
	shr.u64 	%rd14539, %rd30132, 32;
	and.b64  	%rd14540, %rd14517, 4294967295;
	add.s64 	%rd14541, %rd14539, %rd14540;
	mad.lo.s64 	%rd30131, %rd11, %rd14518, %rd14541;
	cvt.u32.u64 	%r619, %rd30131;
	{ .reg .b32 tmp; mov.b64 {tmp, %r2340}, %rd30131; }
	add.s32 	%r4360, %r2338, %r2340;
	setp.gt.u32 	%p573, %r4360, %r17;
	@%p573 bra 	$L__BB0_499;
	setp.lt.u32 	%p574, %r4360, %r17;
	@%p574 bra 	$L__BB0_500;
	setp.lt.u32 	%p575, %r16, %r619;
	@%p575 bra 	$L__BB0_499;
	setp.gt.u32 	%p576, %r16, %r619;
	@%p576 bra 	$L__BB0_500;
	setp.lt.u32 	%p577, %r15, %r618;
	@%p577 bra 	$L__BB0_499;
	setp.gt.u32 	%p578, %r15, %r618;
	@%p578 bra 	$L__BB0_500;
	setp.lt.u32 	%p579, %r14, %r617;
	@%p579 bra 	$L__BB0_499;
	setp.gt.u32 	%p580, %r14, %r617;
	@%p580 bra 	$L__BB0_500;
	setp.lt.u32 	%p581, %r13, %r616;
	@%p581 bra 	$L__BB0_499;
	setp.gt.u32 	%p582, %r13, %r616;
	@%p582 bra 	$L__BB0_500;
	setp.lt.u32 	%p583, %r12, %r615;
	@%p583 bra 	$L__BB0_499;
	setp.gt.u32 	%p584, %r12, %r615;
	@%p584 bra 	$L__BB0_500;
	setp.lt.u32 	%p585, %r11, %r614;
	@%p585 bra 	$L__BB0_499;
	setp.gt.u32 	%p586, %r11, %r614;
	cvt.u32.u64 	%r2341, %rd30137;
	setp.gt.u32 	%p587, %r10, %r2341;
	or.pred  	%p588, %p586, %p587;
	@%p588 bra 	$L__BB0_500;
$L__BB0_499:
	and.b64  	%rd14542, %rd30137, 4294967295;
	sub.s64 	%rd30137, %rd14542, %rd4;
	shr.u64 	%rd14543, %rd30137, 63;
	and.b64  	%rd14544, %rd30136, 4294967295;
	add.s64 	%rd14545, %rd14543, %rd5;
	sub.s64 	%rd30136, %rd14544, %rd14545;
	shr.u64 	%rd14546, %rd30136, 63;
	and.b64  	%rd14547, %rd30135, 4294967295;
	add.s64 	%rd14548, %rd14546, %rd6;
	sub.s64 	%rd30135, %rd14547, %rd14548;
	shr.u64 	%rd14549, %rd30135, 63;
	and.b64  	%rd14550, %rd30134, 4294967295;
	add.s64 	%rd14551, %rd14549, %rd7;
	sub.s64 	%rd30134, %rd14550, %rd14551;
	shr.u64 	%rd14552, %rd30134, 63;
	and.b64  	%rd14553, %rd30133, 4294967295;
	add.s64 	%rd14554, %rd14552, %rd8;
	sub.s64 	%rd30133, %rd14553, %rd14554;
	shr.u64 	%rd14555, %rd30133, 63;
	and.b64  	%rd14556, %rd30132, 4294967295;
	add.s64 	%rd14557, %rd14555, %rd9;
	sub.s64 	%rd30132, %rd14556, %rd14557;
	shr.u64 	%rd14558, %rd30132, 63;
	and.b64  	%rd14559, %rd30131, 4294967295;
	add.s64 	%rd14560, %rd14558, %rd10;
	sub.s64 	%rd30131, %rd14559, %rd14560;
	shr.u64 	%rd14561, %rd30131, 63;
	cvt.u32.u64 	%r2342, %rd14561;
	add.s32 	%r2343, %r17, %r2342;
	sub.s32 	%r4360, %r4360, %r2343;
$L__BB0_500:
	cvt.u64.u32 	%rd775, %r4359;
	mul.wide.u32 	%rd14562, %r4359, %r4359;
	cvt.u32.u64 	%r2344, %rd14562;
	shr.u64 	%rd14563, %rd14562, 32;
	and.b64  	%rd776, %rd30130, 4294967295;
	mul.lo.s64 	%rd14564, %rd776, %rd775;
	add.s64 	%rd14565, %rd14563, %rd14564;
	shr.u64 	%rd14566, %rd14565, 32;
	and.b64  	%rd777, %rd30129, 4294967295;
	mul.lo.s64 	%rd14567, %rd777, %rd775;
	add.s64 	%rd14568, %rd14566, %rd14567;
	shr.u64 	%rd14569, %rd14568, 32;
	and.b64  	%rd778, %rd30128, 4294967295;
	mul.lo.s64 	%rd14570, %rd778, %rd775;
	add.s64 	%rd14571, %rd14569, %rd14570;
	shr.u64 	%rd14572, %rd14571, 32;
	and.b64  	%rd779, %rd30127, 4294967295;
	mul.lo.s64 	%rd14573, %rd779, %rd775;
	add.s64 	%rd14574, %rd14572, %rd14573;
	shr.u64 	%rd14575, %rd14574, 32;
	and.b64  	%rd780, %rd30126, 4294967295;
	mul.lo.s64 	%rd14576, %rd780, %rd775;
	add.s64 	%rd14577, %rd14575, %rd14576;
	shr.u64 	%rd14578, %rd14577, 32;
	and.b64  	%rd781, %rd30125, 4294967295;
	mul.lo.s64 	%rd14579, %rd781, %rd775;
	add.s64 	%rd14580, %rd14578, %rd14579;
	shr.u64 	%rd14581, %rd14580, 32;
	and.b64  	%rd782, %rd30124, 4294967295;
	mul.lo.s64 	%rd14582, %rd782, %rd775;
	add.s64 	%rd14583, %rd14581, %rd14582;
	shr.u64 	%rd14584, %rd14583, 32;
	and.b64  	%rd14585, %rd14565, 4294967295;
	add.s64 	%rd14586, %rd14564, %rd14585;
	shr.u64 	%rd14587, %rd14586, 32;
	and.b64  	%rd14588, %rd14568, 4294967295;
	add.s64 	%rd14589, %rd14587, %rd14588;
	mad.lo.s64 	%rd14590, %rd776, %rd776, %rd14589;
	shr.u64 	%rd14591, %rd14590, 32;
	mul.lo.s64 	%rd14592, %rd777, %rd776;
	and.b64  	%rd14593, %rd14571, 4294967295;
	add.s64 	%rd14594, %rd14591, %rd14593;
	add.s64 	%rd14595, %rd14594, %rd14592;
	shr.u64 	%rd14596, %rd14595, 32;
	mul.lo.s64 	%rd14597, %rd778, %rd776;
	and.b64  	%rd14598, %rd14574, 4294967295;
	add.s64 	%rd14599, %rd14596, %rd14598;
	add.s64 	%rd14600, %rd14599, %rd14597;
	shr.u64 	%rd14601, %rd14600, 32;
	mul.lo.s64 	%rd14602, %rd779, %rd776;
	and.b64  	%rd14603, %rd14577, 4294967295;
	add.s64 	%rd14604, %rd14601, %rd14603;
	add.s64 	%rd14605, %rd14604, %rd14602;
	shr.u64 	%rd14606, %rd14605, 32;
	mul.lo.s64 	%rd14607, %rd780, %rd776;
	and.b64  	%rd14608, %rd14580, 4294967295;
	add.s64 	%rd14609, %rd14606, %rd14608;
	add.s64 	%rd14610, %rd14609, %rd14607;
	shr.u64 	%rd14611, %rd14610, 32;
	mul.lo.s64 	%rd14612, %rd781, %rd776;
	and.b64  	%rd14613, %rd14583, 4294967295;
	add.s64 	%rd14614, %rd14611, %rd14613;
	add.s64 	%rd14615, %rd14614, %rd14612;
	shr.u64 	%rd14616, %rd14615, 32;
	mul.lo.s64 	%rd14617, %rd782, %rd776;
	add.s64 	%rd14618, %rd14616, %rd14584;
	add.s64 	%rd14619, %rd14618, %rd14617;
	shr.u64 	%rd14620, %rd14619, 32;
	and.b64  	%rd14621, %rd14590, 4294967295;
	add.s64 	%rd14622, %rd14567, %rd14621;
	shr.u64 	%rd14623, %rd14622, 32;
	and.b64  	%rd14624, %rd14595, 4294967295;
	add.s64 	%rd14625, %rd14623, %rd14624;
	add.s64 	%rd14626, %rd14625, %rd14592;
	shr.u64 	%rd14627, %rd14626, 32;
	and.b64  	%rd14628, %rd14600, 4294967295;
	add.s64 	%rd14629, %rd14627, %rd14628;
	mad.lo.s64 	%rd14630, %rd777, %rd777, %rd14629;
	shr.u64 	%rd14631, %rd14630, 32;
	mul.lo.s64 	%rd14632, %rd778, %rd777;
	and.b64  	%rd14633, %rd14605, 4294967295;
	add.s64 	%rd14634, %rd14631, %rd14633;
	add.s64 	%rd14635, %rd14634, %rd14632;
	shr.u64 	%rd14636, %rd14635, 32;
	mul.lo.s64 	%rd14637, %rd779, %rd777;
	and.b64  	%rd14638, %rd14610, 4294967295;
	add.s64 	%rd14639, %rd14636, %rd14638;
	add.s64 	%rd14640, %rd14639, %rd14637;
	shr.u64 	%rd14641, %rd14640, 32;
	mul.lo.s64 	%rd14642, %rd780, %rd777;
	and.b64  	%rd14643, %rd14615, 4294967295;
	add.s64 	%rd14644, %rd14641, %rd14643;
	add.s64 	%rd14645, %rd14644, %rd14642;
	shr.u64 	%rd14646, %rd14645, 32;
	mul.lo.s64 	%rd14647, %rd781, %rd777;
	and.b64  	%rd14648, %rd14619, 4294967295;
	add.s64 	%rd14649, %rd14646, %rd14648;
	add.s64 	%rd14650, %rd14649, %rd14647;
	shr.u64 	%rd14651, %rd14650, 32;
	mul.lo.s64 	%rd14652, %rd782, %rd777;
	add.s64 	%rd14653, %rd14651, %rd14620;
	add.s64 	%rd14654, %rd14653, %rd14652;
	shr.u64 	%rd14655, %rd14654, 32;
	and.b64  	%rd14656, %rd14626, 4294967295;
	add.s64 	%rd14657, %rd14570, %rd14656;
	shr.u64 	%rd14658, %rd14657, 32;
	and.b64  	%rd14659, %rd14630, 4294967295;
	add.s64 	%rd14660, %rd14658, %rd14659;
	add.s64 	%rd14661, %rd14660, %rd14597;
	shr.u64 	%rd14662, %rd14661, 32;
	and.b64  	%rd14663, %rd14635, 4294967295;
	add.s64 	%rd14664, %rd14662, %rd14663;
	add.s64 	%rd14665, %rd14664, %rd14632;
	shr.u64 	%rd14666, %rd14665, 32;
	and.b64  	%rd14667, %rd14640, 4294967295;
	add.s64 	%rd14668, %rd14666, %rd14667;
	mad.lo.s64 	%rd14669, %rd778, %rd778, %rd14668;
	shr.u64 	%rd14670, %rd14669, 32;
	mul.lo.s64 	%rd14671, %rd779, %rd778;
	and.b64  	%rd14672, %rd14645, 4294967295;
	add.s64 	%rd14673, %rd14670, %rd14672;
	add.s64 	%rd14674, %rd14673, %rd14671;
	shr.u64 	%rd14675, %rd14674, 32;
	mul.lo.s64 	%rd14676, %rd780, %rd778;
	and.b64  	%rd14677, %rd14650, 4294967295;
	add.s64 	%rd14678, %rd14675, %rd14677;
	add.s64 	%rd14679, %rd14678, %rd14676;
	shr.u64 	%rd14680, %rd14679, 32;
	mul.lo.s64 	%rd14681, %rd781, %rd778;
	and.b64  	%rd14682, %rd14654, 4294967295;
	add.s64 	%rd14683, %rd14680, %rd14682;
	add.s64 	%rd14684, %rd14683, %rd14681;
	shr.u64 	%rd14685, %rd14684, 32;
	mul.lo.s64 	%rd14686, %rd782, %rd778;
	add.s64 	%rd14687, %rd14685, %rd14655;
	add.s64 	%rd14688, %rd14687, %rd14686;
	shr.u64 	%rd14689, %rd14688, 32;
	and.b64  	%rd14690, %rd14661, 4294967295;
	add.s64 	%rd14691, %rd14573, %rd14690;
	shr.u64 	%rd14692, %rd14691, 32;
	and.b64  	%rd14693, %rd14665, 4294967295;
	add.s64 	%rd14694, %rd14692, %rd14693;
	add.s64 	%rd14695, %rd14694, %rd14602;
	shr.u64 	%rd14696, %rd14695, 32;
	and.b64  	%rd14697, %rd14669, 4294967295;
	add.s64 	%rd14698, %rd14696, %rd14697;
	add.s64 	%rd14699, %rd14698, %rd14637;
	shr.u64 	%rd14700, %rd14699, 32;
	and.b64  	%rd14701, %rd14674, 4294967295;
	add.s64 	%rd14702, %rd14700, %rd14701;
	add.s64 	%rd14703, %rd14702, %rd14671;
	shr.u64 	%rd14704, %rd14703, 32;
	and.b64  	%rd14705, %rd14679, 4294967295;
	add.s64 	%rd14706, %rd14704, %rd14705;
	mad.lo.s64 	%rd14707, %rd779, %rd779, %rd14706;
	shr.u64 	%rd14708, %rd14707, 32;
	mul.lo.s64 	%rd14709, %rd780, %rd779;
	and.b64  	%rd14710, %rd14684, 4294967295;
	add.s64 	%rd14711, %rd14708, %rd14710;
	add.s64 	%rd14712, %rd14711, %rd14709;
	shr.u64 	%rd14713, %rd14712, 32;
	mul.lo.s64 	%rd14714, %rd781, %rd779;
	and.b64  	%rd14715, %rd14688, 4294967295;
	add.s64 	%rd14716, %rd14713, %rd14715;
	add.s64 	%rd14717, %rd14716, %rd14714;
	shr.u64 	%rd14718, %rd14717, 32;
	mul.lo.s64 	%rd14719, %rd782, %rd779;
	add.s64 	%rd14720, %rd14718, %rd14689;
	add.s64 	%rd14721, %rd14720, %rd14719;
	shr.u64 	%rd14722, %rd14721, 32;
	and.b64  	%rd14723, %rd14695, 4294967295;
	add.s64 	%rd14724, %rd14576, %rd14723;
	shr.u64 	%rd14725, %rd14724, 32;
	and.b64  	%rd14726, %rd14699, 4294967295;
	add.s64 	%rd14727, %rd14725, %rd14726;
	add.s64 	%rd14728, %rd14727, %rd14607;
	shr.u64 	%rd14729, %rd14728, 32;
	and.b64  	%rd14730, %rd14703, 4294967295;
	add.s64 	%rd14731, %rd14729, %rd14730;
	add.s64 	%rd14732, %rd14731, %rd14642;
	shr.u64 	%rd14733, %rd14732, 32;
	and.b64  	%rd14734, %rd14707, 4294967295;
	add.s64 	%rd14735, %rd14733, %rd14734;
	add.s64 	%rd14736, %rd14735, %rd14676;
	shr.u64 	%rd14737, %rd14736, 32;
	and.b64  	%rd14738, %rd14712, 4294967295;
	add.s64 	%rd14739, %rd14737, %rd14738;
	add.s64 	%rd14740, %rd14739, %rd14709;
	shr.u64 	%rd14741, %rd14740, 32;
	and.b64  	%rd14742, %rd14717, 4294967295;
	add.s64 	%rd14743, %rd14741, %rd14742;
	mad.lo.s64 	%rd14744, %rd780, %rd780, %rd14743;
	shr.u64 	%rd14745, %rd14744, 32;
	mul.lo.s64 	%rd14746, %rd781, %rd780;
	and.b64  	%rd14747, %rd14721, 4294967295;
	add.s64 	%rd14748, %rd14745, %rd14747;
	add.s64 	%rd14749, %rd14748, %rd14746;
	shr.u64 	%rd14750, %rd14749, 32;
	mul.lo.s64 	%rd14751, %rd782, %rd780;
	add.s64 	%rd14752, %rd14750, %rd14722;
	add.s64 	%rd14753, %rd14752, %rd14751;
	shr.u64 	%rd14754, %rd14753, 32;
	and.b64  	%rd14755, %rd14728, 4294967295;
	add.s64 	%rd14756, %rd14579, %rd14755;
	shr.u64 	%rd14757, %rd14756, 32;
	and.b64  	%rd14758, %rd14732, 4294967295;
	add.s64 	%rd14759, %rd14757, %rd14758;
	add.s64 	%rd14760, %rd14759, %rd14612;
	shr.u64 	%rd14761, %rd14760, 32;
	and.b64  	%rd14762, %rd14736, 4294967295;
	add.s64 	%rd14763, %rd14761, %rd14762;
	add.s64 	%rd14764, %rd14763, %rd14647;
	shr.u64 	%rd14765, %rd14764, 32;
	and.b64  	%rd14766, %rd14740, 4294967295;
	add.s64 	%rd14767, %rd14765, %rd14766;
	add.s64 	%rd14768, %rd14767, %rd14681;
	shr.u64 	%rd14769, %rd14768, 32;
	and.b64  	%rd14770, %rd14744, 4294967295;
	add.s64 	%rd14771, %rd14769, %rd14770;
	add.s64 	%rd14772, %rd14771, %rd14714;
	shr.u64 	%rd14773, %rd14772, 32;
	and.b64  	%rd14774, %rd14749, 4294967295;
	add.s64 	%rd14775, %rd14773, %rd14774;
	add.s64 	%rd14776, %rd14775, %rd14746;
	shr.u64 	%rd14777, %rd14776, 32;
	and.b64  	%rd14778, %rd14753, 4294967295;
	add.s64 	%rd14779, %rd14777, %rd14778;
	mad.lo.s64 	%rd14780, %rd781, %rd781, %rd14779;
	shr.u64 	%rd14781, %rd14780, 32;
	mul.lo.s64 	%rd14782, %rd782, %rd781;
	add.s64 	%rd14783, %rd14781, %rd14754;
	add.s64 	%rd14784, %rd14783, %rd14782;
	shr.u64 	%rd14785, %rd14784, 32;
	and.b64  	%rd14786, %rd14760, 4294967295;
	add.s64 	%rd14787, %rd14582, %rd14786;
	shr.u64 	%rd14788, %rd14787, 32;
	and.b64  	%rd14789, %rd14764, 4294967295;
	add.s64 	%rd14790, %rd14788, %rd14789;
	add.s64 	%rd14791, %rd14790, %rd14617;
	shr.u64 	%rd14792, %rd14791, 32;
	and.b64  	%rd14793, %rd14768, 4294967295;
	add.s64 	%rd14794, %rd14792, %rd14793;
	add.s64 	%rd14795, %rd14794, %rd14652;
	shr.u64 	%rd14796, %rd14795, 32;
	and.b64  	%rd14797, %rd14772, 4294967295;
	add.s64 	%rd14798, %rd14796, %rd14797;
	add.s64 	%rd14799, %rd14798, %rd14686;
	shr.u64 	%rd14800, %rd14799, 32;
	and.b64  	%rd14801, %rd14776, 4294967295;
	add.s64 	%rd14802, %rd14800, %rd14801;
	add.s64 	%rd14803, %rd14802, %rd14719;
	shr.u64 	%rd14804, %rd14803, 32;
	and.b64  	%rd14805, %rd14780, 4294967295;
	add.s64 	%rd14806, %rd14804, %rd14805;
	add.s64 	%rd14807, %rd14806, %rd14751;
	shr.u64 	%rd14808, %rd14807, 32;
	and.b64  	%rd14809, %rd14784, 4294967295;
	add.s64 	%rd14810, %rd14808, %rd14809;
	add.s64 	%rd14811, %rd14810, %rd14782;
	shr.u64 	%rd14812, %rd14811, 32;
	add.s64 	%rd14813, %rd14812, %rd14785;
	mad.lo.s64 	%rd14814, %rd782, %rd782, %rd14813;
	{ .reg .b32 tmp; mov.b64 {tmp, %r2345}, %rd14814; }
	mul.lo.s32 	%r2346, %r9, %r2344;
	cvt.u64.u32 	%rd14815, %r2346;
	and.b64  	%rd14816, %rd14562, 4294967293;
	mad.lo.s64 	%rd14817, %rd4, %rd14815, %rd14816;
	shr.u64 	%rd14818, %rd14817, 32;
	and.b64  	%rd14819, %rd14586, 4294967295;
	add.s64 	%rd14820, %rd14818, %rd14819;
	mad.lo.s64 	%rd14821, %rd5, %rd14815, %rd14820;
	cvt.u32.u64 	%r2347, %rd14821;
	shr.u64 	%rd14822, %rd14821, 32;
	and.b64  	%rd14823, %rd14622, 4294967295;
	add.s64 	%rd14824, %rd14822, %rd14823;
	mad.lo.s64 	%rd14825, %rd6, %rd14815, %rd14824;
	shr.u64 	%rd14826, %rd14825, 32;
	and.b64  	%rd14827, %rd14657, 4294967295;
	add.s64 	%rd14828, %rd14826, %rd14827;
	mad.lo.s64 	%rd14829, %rd7, %rd14815, %rd14828;
	shr.u64 	%rd14830, %rd14829, 32;
	and.b64  	%rd14831, %rd14691, 4294967295;
	add.s64 	%rd14832, %rd14830, %rd14831;
	mad.lo.s64 	%rd14833, %rd8, %rd14815, %rd14832;
	shr.u64 	%rd14834, %rd14833, 32;
	and.b64  	%rd14835, %rd14724, 4294967295;
	add.s64 	%rd14836, %rd14834, %rd14835;
	mad.lo.s64 	%rd14837, %rd9, %rd14815, %rd14836;
	shr.u64 	%rd14838, %rd14837, 32;
	and.b64  	%rd14839, %rd14756, 4294967295;
	add.s64 	%rd14840, %rd14838, %rd14839;
	mad.lo.s64 	%rd14841, %rd10, %rd14815, %rd14840;
	shr.u64 	%rd14842, %rd14841, 32;
	and.b64  	%rd14843, %rd14787, 4294967295;
	add.s64 	%rd14844, %rd14842, %rd14843;
	mad.lo.s64 	%rd14845, %rd11, %rd14815, %rd14844;
	shr.u64 	%rd14846, %rd14845, 32;
	and.b64  	%rd14847, %rd14791, 4294967295;
	add.s64 	%rd14848, %rd14846, %rd14847;
	shr.u64 	%rd14849, %rd14848, 32;
	and.b64  	%rd14850, %rd14795, 4294967295;
	add.s64 	%rd14851, %rd14849, %rd14850;
	shr.u64 	%rd14852, %rd14851, 32;
	and.b64  	%rd14853, %rd14799, 4294967295;
	add.s64 	%rd14854, %rd14852, %rd14853;
	shr.u64 	%rd14855, %rd14854, 32;
	and.b64  	%rd14856, %rd14803, 4294967295;
	add.s64 	%rd14857, %rd14855, %rd14856;
	shr.u64 	%rd14858, %rd14857, 32;
	and.b64  	%rd14859, %rd14807, 4294967295;
	add.s64 	%rd14860, %rd14858, %rd14859;
	shr.u64 	%rd14861, %rd14860, 32;
	and.b64  	%rd14862, %rd14811, 4294967295;
	add.s64 	%rd14863, %rd14861, %rd14862;
	shr.u64 	%rd14864, %rd14863, 32;
	and.b64  	%rd14865, %rd14814, 4294967295;
	add.s64 	%rd14866, %rd14864, %rd14865;
	{ .reg .b32 tmp; mov.b64 {tmp, %r2348}, %rd14866; }
	add.s32 	%r2349, %r2345, %r2348;
	mul.lo.s32 	%r2350, %r9, %r2347;
	cvt.u64.u32 	%rd14867, %r2350;
	and.b64  	%rd14868, %rd14821, 4294967295;
	mad.lo.s64 	%rd14869, %rd4, %rd14867, %rd14868;
	shr.u64 	%rd14870, %rd14869, 32;
	and.b64  	%rd14871, %rd14825, 4294967295;
	add.s64 	%rd14872, %rd14870, %rd14871;
	mad.lo.s64 	%rd14873, %rd5, %rd14867, %rd14872;
	cvt.u32.u64 	%r2351, %rd14873;
	shr.u64 	%rd14874, %rd14873, 32;
	and.b64  	%rd14875, %rd14829, 4294967295;
	add.s64 	%rd14876, %rd14874, %rd14875;
	mad.lo.s64 	%rd14877, %rd6, %rd14867, %rd14876;
	shr.u64 	%rd14878, %rd14877, 32;
	and.b64  	%rd14879, %rd14833, 4294967295;
	add.s64 	%rd14880, %rd14878, %rd14879;
	mad.lo.s64 	%rd14881, %rd7, %rd14867, %rd14880;
	shr.u64 	%rd14882, %rd14881, 32;
	and.b64  	%rd14883, %rd14837, 4294967295;
	add.s64 	%rd14884, %rd14882, %rd14883;
	mad.lo.s64 	%rd14885, %rd8, %rd14867, %rd14884;
	shr.u64 	%rd14886, %rd14885, 32;
	and.b64  	%rd14887, %rd14841, 4294967295;
	add.s64 	%rd14888, %rd14886, %rd14887;
	mad.lo.s64 	%rd14889, %rd9, %rd14867, %rd14888;
	shr.u64 	%rd14890, %rd14889, 32;
	and.b64  	%rd14891, %rd14845, 4294967295;
	add.s64 	%rd14892, %rd14890, %rd14891;
	mad.lo.s64 	%rd14893, %rd10, %rd14867, %rd14892;
	shr.u64 	%rd14894, %rd14893, 32;
	and.b64  	%rd14895, %rd14848, 4294967295;
	add.s64 	%rd14896, %rd14894, %rd14895;
	mad.lo.s64 	%rd14897, %rd11, %rd14867, %rd14896;
	shr.u64 	%rd14898, %rd14897, 32;
	and.b64  	%rd14899, %rd14851, 4294967295;
	add.s64 	%rd14900, %rd14898, %rd14899;
	shr.u64 	%rd14901, %rd14900, 32;
	and.b64  	%rd14902, %rd14854, 4294967295;
	add.s64 	%rd14903, %rd14901, %rd14902;
	shr.u64 	%rd14904, %rd14903, 32;
	and.b64  	%rd14905, %rd14857, 4294967295;
	add.s64 	%rd14906, %rd14904, %rd14905;
	shr.u64 	%rd14907, %rd14906, 32;
	and.b64  	%rd14908, %rd14860, 4294967295;
	add.s64 	%rd14909, %rd14907, %rd14908;
	shr.u64 	%rd14910, %rd14909, 32;
	and.b64  	%rd14911, %rd14863, 4294967295;
	add.s64 	%rd14912, %rd14910, %rd14911;
	shr.u64 	%rd14913, %rd14912, 32;
	and.b64  	%rd14914, %rd14866, 4294967295;
	add.s64 	%rd14915, %rd14913, %rd14914;
	{ .reg .b32 tmp; mov.b64 {tmp, %r2352}, %rd14915; }
	add.s32 	%r2353, %r2349, %r2352;
	mul.lo.s32 	%r2354, %r9, %r2351;
	cvt.u64.u32 	%rd14916, %r2354;
	and.b64  	%rd14917, %rd14873, 4294967295;
	mad.lo.s64 	%rd14918, %rd4, %rd14916, %rd14917;
	shr.u64 	%rd14919, %rd14918, 32;
	and.b64  	%rd14920, %rd14877, 4294967295;
	add.s64 	%rd14921, %rd14919, %rd14920;
	mad.lo.s64 	%rd14922, %rd5, %rd14916, %rd14921;
	cvt.u32.u64 	%r2355, %rd14922;
	shr.u64 	%rd14923, %rd14922, 32;
	and.b64  	%rd14924, %rd14881, 4294967295;
	add.s64 	%rd14925, %rd14923, %rd14924;
	mad.lo.s64 	%rd14926, %rd6, %rd14916, %rd14925;
	shr.u64 	%rd14927, %rd14926, 32;
	and.b64  	%rd14928, %rd14885, 4294967295;
	add.s64 	%rd14929, %rd14927, %rd14928;
	mad.lo.s64 	%rd14930, %rd7, %rd14916, %rd14929;
	shr.u64 	%rd14931, %rd14930, 32;
	and.b64  	%rd14932, %rd14889, 4294967295;
	add.s64 	%rd14933, %rd14931, %rd14932;
	mad.lo.s64 	%rd14934, %rd8, %rd14916, %rd14933;
	shr.u64 	%rd14935, %rd14934, 32;
	and.b64  	%rd14936, %rd14893, 4294967295;
	add.s64 	%rd14937, %rd14935, %rd14936;
	mad.lo.s64 	%rd14938, %rd9, %rd14916, %rd14937;
	shr.u64 	%rd14939, %rd14938, 32;
	and.b64  	%rd14940, %rd14897, 4294967295;
	add.s64 	%rd14941, %rd14939, %rd14940;
	mad.lo.s64 	%rd14942, %rd10, %rd14916, %rd14941;
	shr.u64 	%rd14943, %rd14942, 32;
	and.b64  	%rd14944, %rd14900, 4294967295;
	add.s64 	%rd14945, %rd14943, %rd14944;
	mad.lo.s64 	%rd14946, %rd11, %rd14916, %rd14945;
	shr.u64 	%rd14947, %rd14946, 32;
	and.b64  	%rd14948, %rd14903, 4294967295;
	add.s64 	%rd14949, %rd14947, %rd14948;
	shr.u64 	%rd14950, %rd14949, 32;
	and.b64  	%rd14951, %rd14906, 4294967295;
	add.s64 	%rd14952, %rd14950, %rd14951;
	shr.u64 	%rd14953, %rd14952, 32;
	and.b64  	%rd14954, %rd14909, 4294967295;
	add.s64 	%rd14955, %rd14953, %rd14954;
	shr.u64 	%rd14956, %rd14955, 32;
	and.b64  	%rd14957, %rd14912, 4294967295;
	add.s64 	%rd14958, %rd14956, %rd14957;
	shr.u64 	%rd14959, %rd14958, 32;
	and.b64  	%rd14960, %rd14915, 4294967295;
	add.s64 	%rd14961, %rd14959, %rd14960;
	{ .reg .b32 tmp; mov.b64 {tmp, %r2356}, %rd14961; }
	add.s32 	%r2357, %r2353, %r2356;
	mul.lo.s32 	%r2358, %r9, %r2355;
	cvt.u64.u32 	%rd14962, %r2358;
	and.b64  	%rd14963, %rd14922, 4294967295;
	mad.lo.s64 	%rd14964, %rd4, %rd14962, %rd14963;
	shr.u64 	%rd14965, %rd14964, 32;
	and.b64  	%rd14966, %rd14926, 4294967295;
	add.s64 	%rd14967, %rd14965, %rd14966;
	mad.lo.s64 	%rd14968, %rd5, %rd14962, %rd14967;
	cvt.u32.u64 	%r2359, %rd14968;
	shr.u64 	%rd14969, %rd14968, 32;
	and.b64  	%rd14970, %rd14930, 4294967295;
	add.s64 	%rd14971, %rd14969, %rd14970;
	mad.lo.s64 	%rd14972, %rd6, %rd14962, %rd14971;
	shr.u64 	%rd14973, %rd14972, 32;
	and.b64  	%rd14974, %rd14934, 4294967295;
	add.s64 	%rd14975, %rd14973, %rd14974;
	mad.lo.s64 	%rd14976, %rd7, %rd14962, %rd14975;
	shr.u64 	%rd14977, %rd14976, 32;
	and.b64  	%rd14978, %rd14938, 4294967295;
	add.s64 	%rd14979, %rd14977, %rd14978;
	mad.lo.s64 	%rd14980, %rd8, %rd14962, %rd14979;
	shr.u64 	%rd14981, %rd14980, 32;
	and.b64  	%rd14982, %rd14942, 4294967295;
	add.s64 	%rd14983, %rd14981, %rd14982;
	mad.lo.s64 	%rd14984, %rd9, %rd14962, %rd14983;
	shr.u64 	%rd14985, %rd14984, 32;
	and.b64  	%rd14986, %rd14946, 4294967295;
	add.s64 	%rd14987, %rd14985, %rd14986;
	mad.lo.s64 	%rd14988, %rd10, %rd14962, %rd14987;
	shr.u64 	%rd14989, %rd14988, 32;
	and.b64  	%rd14990, %rd14949, 4294967295;
	add.s64 	%rd14991, %rd14989, %rd14990;
	mad.lo.s64 	%rd14992, %rd11, %rd14962, %rd14991;
	shr.u64 	%rd14993, %rd14992, 32;
	and.b64  	%rd14994, %rd14952, 4294967295;
	add.s64 	%rd14995, %rd14993, %rd14994;
	shr.u64 	%rd14996, %rd14995, 32;
	and.b64  	%rd14997, %rd14955, 4294967295;
	add.s64 	%rd14998, %rd14996, %rd14997;
	shr.u64 	%rd14999, %rd14998, 32;
	and.b64  	%rd15000, %rd14958, 4294967295;
	add.s64 	%rd15001, %rd14999, %rd15000;
	shr.u64 	%rd15002, %rd15001, 32;
	and.b64  	%rd15003, %rd14961, 4294967295;
	add.s64 	%rd15004, %rd15002, %rd15003;
	{ .reg .b32 tmp; mov.b64 {tmp, %r2360}, %rd15004; }
	add.s32 	%r2361, %r2357, %r2360;
	mul.lo.s32 	%r2362, %r9, %r2359;
	cvt.u64.u32 	%rd15005, %r2362;
	and.b64  	%rd15006, %rd14968, 4294967295;
	mad.lo.s64 	%rd15007, %rd4, %rd15005, %rd15006;
	shr.u64 	%rd15008, %rd15007, 32;
	and.b64  	%rd15009, %rd14972, 4294967295;
	add.s64 	%rd15010, %rd15008, %rd15009;
	mad.lo.s64 	%rd15011, %rd5, %rd15005, %rd15010;
	cvt.u32.u64 	%r2363, %rd15011;
	shr.u64 	%rd15012, %rd15011, 32;
	and.b64  	%rd15013, %rd14976, 4294967295;
	add.s64 	%rd15014, %rd15012, %rd15013;
	mad.lo.s64 	%rd15015, %rd6, %rd15005, %rd15014;
	shr.u64 	%rd15016, %rd15015, 32;
	and.b64  	%rd15017, %rd14980, 4294967295;
	add.s64 	%rd15018, %rd15016, %rd15017;
	mad.lo.s64 	%rd15019, %rd7, %rd15005, %rd15018;
	shr.u64 	%rd15020, %rd15019, 32;
	and.b64  	%rd15021, %rd14984, 4294967295;
	add.s64 	%rd15022, %rd15020, %rd15021;
	mad.lo.s64 	%rd15023, %rd8, %rd15005, %rd15022;
	shr.u64 	%rd15024, %rd15023, 32;
	and.b64  	%rd15025, %rd14988, 4294967295;
	add.s64 	%rd15026, %rd15024, %rd15025;
	mad.lo.s64 	%rd15027, %rd9, %rd15005, %rd15026;
	shr.u64 	%rd15028, %rd15027, 32;
	and.b64  	%rd15029, %rd14992, 4294967295;
	add.s64 	%rd15030, %rd15028, %rd15029;
	mad.lo.s64 	%rd15031, %rd10, %rd15005, %rd15030;
	shr.u64 	%rd15032, %rd15031, 32;
	and.b64  	%rd15033, %rd14995, 4294967295;
	add.s64 	%rd15034, %rd15032, %rd15033;
	mad.lo.s64 	%rd15035, %rd11, %rd15005, %rd15034;
	shr.u64 	%rd15036, %rd15035, 32;
	and.b64  	%rd15037, %rd14998, 4294967295;
	add.s64 	%rd15038, %rd15036, %rd15037;
	shr.u64 	%rd15039, %rd15038, 32;
	and.b64  	%rd15040, %rd15001, 4294967295;
	add.s64 	%rd15041, %rd15039, %rd15040;
	shr.u64 	%rd15042, %rd15041, 32;
	and.b64  	%rd15043, %rd15004, 4294967295;
	add.s64 	%rd15044, %rd15042, %rd15043;
	{ .reg .b32 tmp; mov.b64 {tmp, %r2364}, %rd15044; }
	add.s32 	%r2365, %r2361, %r2364;
	mul.lo.s32 	%r2366, %r9, %r2363;
	cvt.u64.u32 	%rd15045, %r2366;
	and.b64  	%rd15046, %rd15011, 4294967295;
	mad.lo.s64 	%rd15047, %rd4, %rd15045, %rd15046;
	shr.u64 	%rd15048, %rd15047, 32;
	and.b64  	%rd15049, %rd15015, 4294967295;
	add.s64 	%rd15050, %rd15048, %rd15049;
	mad.lo.s64 	%rd15051, %rd5, %rd15045, %rd15050;
	cvt.u32.u64 	%r2367, %rd15051;
	shr.u64 	%rd15052, %rd15051, 32;
	and.b64  	%rd15053, %rd15019, 4294967295;
	add.s64 	%rd15054, %rd15052, %rd15053;
	mad.lo.s64 	%rd15055, %rd6, %rd15045, %rd15054;
	shr.u64 	%rd15056, %rd15055, 32;
	and.b64  	%rd15057, %rd15023, 4294967295;
	add.s64 	%rd15058, %rd15056, %rd15057;
	mad.lo.s64 	%rd15059, %rd7, %rd15045, %rd15058;
	shr.u64 	%rd15060, %rd15059, 32;
	and.b64  	%rd15061, %rd15027, 4294967295;
	add.s64 	%rd15062, %rd15060, %rd15061;
	mad.lo.s64 	%rd15063, %rd8, %rd15045, %rd15062;
	shr.u64 	%rd15064, %rd15063, 32;
	and.b64  	%rd15065, %rd15031, 4294967295;
	add.s64 	%rd15066, %rd15064, %rd15065;
	mad.lo.s64 	%rd15067, %rd9, %rd15045, %rd15066;
	shr.u64 	%rd15068, %rd15067, 32;
	and.b64  	%rd15069, %rd15035, 4294967295;
	add.s64 	%rd15070, %rd15068, %rd15069;
	mad.lo.s64 	%rd15071, %rd10, %rd15045, %rd15070;
	shr.u64 	%rd15072, %rd15071, 32;
	and.b64  	%rd15073, %rd15038, 4294967295;
	add.s64 	%rd15074, %rd15072, %rd15073;
	mad.lo.s64 	%rd15075, %rd11, %rd15045, %rd15074;
	shr.u64 	%rd15076, %rd15075, 32;
	and.b64  	%rd15077, %rd15041, 4294967295;
	add.s64 	%rd15078, %rd15076, %rd15077;
	shr.u64 	%rd15079, %rd15078, 32;
	and.b64  	%rd15080, %rd15044, 4294967295;
	add.s64 	%rd15081, %rd15079, %rd15080;
	{ .reg .b32 tmp; mov.b64 {tmp, %r2368}, %rd15081; }
	add.s32 	%r2369, %r2365, %r2368;
	mul.lo.s32 	%r2370, %r9, %r2367;
	cvt.u64.u32 	%rd15082, %r2370;
	and.b64  	%rd15083, %rd15051, 4294967295;
	mad.lo.s64 	%rd15084, %rd4, %rd15082, %rd15083;
	shr.u64 	%rd15085, %rd15084, 32;
	and.b64  	%rd15086, %rd15055, 4294967295;
	add.s64 	%rd15087, %rd15085, %rd15086;
	mad.lo.s64 	%rd15088, %rd5, %rd15082, %rd15087;
	cvt.u32.u64 	%r2371, %rd15088;
	shr.u64 	%rd15089, %rd15088, 32;
	and.b64  	%rd15090, %rd15059, 4294967295;
	add.s64 	%rd15091, %rd15089, %rd15090;
	mad.lo.s64 	%rd15092, %rd6, %rd15082, %rd15091;
	shr.u64 	%rd15093, %rd15092, 32;
	and.b64  	%rd15094, %rd15063, 4294967295;
	add.s64 	%rd15095, %rd15093, %rd15094;
	mad.lo.s64 	%rd15096, %rd7, %rd15082, %rd15095;
	shr.u64 	%rd15097, %rd15096, 32;
	and.b64  	%rd15098, %rd15067, 4294967295;
	add.s64 	%rd15099, %rd15097, %rd15098;
	mad.lo.s64 	%rd15100, %rd8, %rd15082, %rd15099;
	shr.u64 	%rd15101, %rd15100, 32;
	and.b64  	%rd15102, %rd15071, 4294967295;
	add.s64 	%rd15103, %rd15101, %rd15102;
	mad.lo.s64 	%rd15104, %rd9, %rd15082, %rd15103;
	shr.u64 	%rd15105, %rd15104, 32;
	and.b64  	%rd15106, %rd15075, 4294967295;
	add.s64 	%rd15107, %rd15105, %rd15106;
	mad.lo.s64 	%rd15108, %rd10, %rd15082, %rd15107;
	shr.u64 	%rd15109, %rd15108, 32;
	and.b64  	%rd15110, %rd15078, 4294967295;
	add.s64 	%rd15111, %rd15109, %rd15110;
	mad.lo.s64 	%rd15112, %rd11, %rd15082, %rd15111;
	shr.u64 	%rd15113, %rd15112, 32;
	and.b64  	%rd15114, %rd15081, 4294967295;
	add.s64 	%rd15115, %rd15113, %rd15114;
	{ .reg .b32 tmp; mov.b64 {tmp, %r2372}, %rd15115; }
	add.s32 	%r2373, %r2369, %r2372;
	mul.lo.s32 	%r2374, %r9, %r2371;
	cvt.u64.u32 	%rd15116, %r2374;
	and.b64  	%rd15117, %rd15088, 4294967295;
	mad.lo.s64 	%rd15118, %rd4, %rd15116, %rd15117;
	shr.u64 	%rd15119, %rd15118, 32;
	and.b64  	%rd15120, %rd15092, 4294967295;
	add.s64 	%rd15121, %rd15119, %rd15120;
	mad.lo.s64 	%rd30144, %rd5, %rd15116, %rd15121;
	shr.u64 	%rd15122, %rd30144, 32;
	and.b64  	%rd15123, %rd15096, 4294967295;
	add.s64 	%rd15124, %rd15122, %rd15123;
	mad.lo.s64 	%rd30143, %rd6, %rd15116, %rd15124;
	cvt.u32.u64 	%r623, %rd30143;
	shr.u64 	%rd15125, %rd30143, 32;
	and.b64  	%rd15126, %rd15100, 4294967295;
	add.s64 	%rd15127, %rd15125, %rd15126;
	mad.lo.s64 	%rd30142, %rd7, %rd15116, %rd15127;
	cvt.u32.u64 	%r624, %rd30142;
	shr.u64 	%rd15128, %rd30142, 32;
	and.b64  	%rd15129, %rd15104, 4294967295;
	add.s64 	%rd15130, %rd15128, %rd15129;
	mad.lo.s64 	%rd30141, %rd8, %rd15116, %rd15130;
	cvt.u32.u64 	%r625, %rd30141;
	shr.u64 	%rd15131, %rd30141, 32;
	and.b64  	%rd15132, %rd15108, 4294967295;
	add.s64 	%rd15133, %rd15131, %rd15132;
	mad.lo.s64 	%rd30140, %rd9, %rd15116, %rd15133;
	cvt.u32.u64 	%r626, %rd30140;
	shr.u64 	%rd15134, %rd30140, 32;
	and.b64  	%rd15135, %rd15112, 4294967295;
	add.s64 	%rd15136, %rd15134, %rd15135;
	mad.lo.s64 	%rd30139, %rd10, %rd15116, %rd15136;
	cvt.u32.u64 	%r627, %rd30139;
	shr.u64 	%rd15137, %rd30139, 32;
	and.b64  	%rd15138, %rd15115, 4294967295;
	add.s64 	%rd15139, %rd15137, %rd15138;
	mad.lo.s64 	%rd30138, %rd11, %rd15116, %rd15139;
	cvt.u32.u64 	%r628, %rd30138;
	{ .reg .b32 tmp; mov.b64 {tmp, %r2375}, %rd30138; }
	add.s32 	%r4361, %r2373, %r2375;
	setp.gt.u32 	%p589, %r4361, %r17;
	@%p589 bra 	$L__BB0_514;
	setp.lt.u32 	%p590, %r4361, %r17;
	@%p590 bra 	$L__BB0_515;
	setp.lt.u32 	%p591, %r16, %r628;
	@%p591 bra 	$L__BB0_514;
	setp.gt.u32 	%p592, %r16, %r628;
	@%p592 bra 	$L__BB0_515;
	setp.lt.u32 	%p593, %r15, %r627;
	@%p593 bra 	$L__BB0_514;
	setp.gt.u32 	%p594, %r15, %r627;
	@%p594 bra 	$L__BB0_515;
	setp.lt.u32 	%p595, %r14, %r626;
	@%p595 bra 	$L__BB0_514;
	setp.gt.u32 	%p596, %r14, %r626;
	@%p596 bra 	$L__BB0_515;
	setp.lt.u32 	%p597, %r13, %r625;
	@%p597 bra 	$L__BB0_514;
	setp.gt.u32 	%p598, %r13, %r625;
	@%p598 bra 	$L__BB0_515;
	setp.lt.u32 	%p599, %r12, %r624;
	@%p599 bra 	$L__BB0_514;
	setp.gt.u32 	%p600, %r12, %r624;
	@%p600 bra 	$L__BB0_515;
	setp.lt.u32 	%p601, %r11, %r623;
	@%p601 bra 	$L__BB0_514;
	setp.gt.u32 	%p602, %r11, %r623;
	cvt.u32.u64 	%r2376, %rd30144;
	setp.gt.u32 	%p603, %r10, %r2376;
	or.pred  	%p604, %p602, %p603;
	@%p604 bra 	$L__BB0_515;
$L__BB0_514:
	and.b64  	%rd15140, %rd30144, 4294967295;
	sub.s64 	%rd30144, %rd15140, %rd4;
	shr.u64 	%rd15141, %rd30144, 63;
	and.b64  	%rd15142, %rd30143, 4294967295;
	add.s64 	%rd15143, %rd15141, %rd5;
	sub.s64 	%rd30143, %rd15142, %rd15143;
	shr.u64 	%rd15144, %rd30143, 63;
	and.b64  	%rd15145, %rd30142, 4294967295;
	add.s64 	%rd15146, %rd15144, %rd6;
	sub.s64 	%rd30142, %rd15145, %rd15146;
	shr.u64 	%rd15147, %rd30142, 63;
	and.b64  	%rd15148, %rd30141, 4294967295;
	add.s64 	%rd15149, %rd15147, %rd7;
	sub.s64 	%rd30141, %rd15148, %rd15149;
	shr.u64 	%rd15150, %rd30141, 63;
	and.b64  	%rd15151, %rd30140, 4294967295;
	add.s64 	%rd15152, %rd15150, %rd8;
	sub.s64 	%rd30140, %rd15151, %rd15152;
	shr.u64 	%rd15153, %rd30140, 63;
	and.b64  	%rd15154, %rd30139, 4294967295;
	add.s64 	%rd15155, %rd15153, %rd9;
	sub.s64 	%rd30139, %rd15154, %rd15155;
	shr.u64 	%rd15156, %rd30139, 63;
	and.b64  	%rd15157, %rd30138, 4294967295;
	add.s64 	%rd15158, %rd15156, %rd10;
	sub.s64 	%rd30138, %rd15157, %rd15158;
	shr.u64 	%rd15159, %rd30138, 63;
	cvt.u32.u64 	%r2377, %rd15159;
	add.s32 	%r2378, %r17, %r2377;
	sub.s32 	%r4361, %r4361, %r2378;
$L__BB0_515:
	and.b64  	%rd15160, %rd30144, 4294967295;
	and.b64  	%rd804, %rd30117, 4294967295;
	sub.s64 	%rd15161, %rd15160, %rd804;
	shr.u64 	%rd15162, %rd15161, 63;
	cvt.u32.u64 	%r4363, %rd15161;
	and.b64  	%rd15163, %rd30143, 4294967295;
	and.b64  	%rd805, %rd30116, 4294967295;
	add.s64 	%rd15164, %rd15162, %rd805;
	sub.s64 	%rd30150, %rd15163, %rd15164;
	shr.u64 	%rd15165, %rd30150, 63;
	and.b64  	%rd15166, %rd30142, 4294967295;
	and.b64  	%rd807, %rd30115, 4294967295;
	add.s64 	%rd15167, %rd15165, %rd807;
	sub.s64 	%rd30149, %rd15166, %rd15167;
	shr.u64 	%rd15168, %rd30149, 63;
	and.b64  	%rd15169, %rd30141, 4294967295;
	and.b64  	%rd809, %rd30114, 4294967295;
	add.s64 	%rd15170, %rd15168, %rd809;
	sub.s64 	%rd30148, %rd15169, %rd15170;
	shr.u64 	%rd15171, %rd30148, 63;
	and.b64  	%rd15172, %rd30140, 4294967295;
	and.b64  	%rd811, %rd30113, 4294967295;
	add.s64 	%rd15173, %rd15171, %rd811;
	sub.s64 	%rd30147, %rd15172, %rd15173;
	shr.u64 	%rd15174, %rd30147, 63;
	and.b64  	%rd15175, %rd30139, 4294967295;
	and.b64  	%rd813, %rd30112, 4294967295;
	add.s64 	%rd15176, %rd15174, %rd813;
	sub.s64 	%rd30146, %rd15175, %rd15176;
	shr.u64 	%rd15177, %rd30146, 63;
	and.b64  	%rd15178, %rd30138, 4294967295;
	and.b64  	%rd815, %rd30111, 4294967295;
	add.s64 	%rd15179, %rd15177, %rd815;
	sub.s64 	%rd30145, %rd15178, %rd15179;
	shr.u64 	%rd15180, %rd30145, 63;
	cvt.u64.u32 	%rd15181, %r4361;
	cvt.u64.u32 	%rd817, %r4356;
	add.s64 	%rd15182, %rd15180, %rd817;
	sub.s64 	%rd15183, %rd15181, %rd15182;
	setp.gt.s64 	%p605, %rd15183, -1;
	cvt.u32.u64 	%r4362, %rd15183;
	@%p605 bra 	$L__BB0_517;
	add.s32 	%r4363, %r10, %r4363;
	setp.lt.u32 	%p606, %r4363, %r10;
	selp.u64 	%rd15184, 1, 0, %p606;
	and.b64  	%rd15185, %rd30150, 4294967295;
	add.s64 	%rd15186, %rd15185, %rd15184;
	add.s64 	%rd30150, %rd15186, %rd5;
	shr.u64 	%rd15187, %rd30150, 32;
	and.b64  	%rd15188, %rd30149, 4294967295;
	add.s64 	%rd15189, %rd15187, %rd15188;
	add.s64 	%rd30149, %rd15189, %rd6;
	shr.u64 	%rd15190, %rd30149, 32;
	and.b64  	%rd15191, %rd30148, 4294967295;
	add.s64 	%rd15192, %rd15190, %rd15191;
	add.s64 	%rd30148, %rd15192, %rd7;
	shr.u64 	%rd15193, %rd30148, 32;
	and.b64  	%rd15194, %rd30147, 4294967295;
	add.s64 	%rd15195, %rd15193, %rd15194;
	add.s64 	%rd30147, %rd15195, %rd8;
	shr.u64 	%rd15196, %rd30147, 32;
	and.b64  	%rd15197, %rd30146, 4294967295;
	add.s64 	%rd15198, %rd15196, %rd15197;
	add.s64 	%rd30146, %rd15198, %rd9;
	shr.u64 	%rd15199, %rd30146, 32;
	and.b64  	%rd15200, %rd30145, 4294967295;
	add.s64 	%rd15201, %rd15199, %rd15200;
	add.s64 	%rd30145, %rd15201, %rd10;
	{ .reg .b32 tmp; mov.b64 {tmp, %r2379}, %rd30145; }
	add.s32 	%r2380, %r4362, %r2379;
	add.s32 	%r4362, %r2380, %r17;
$L__BB0_517:
	cvt.u64.u32 	%rd15202, %r4363;
	and.b64  	%rd830, %rd30137, 4294967295;
	sub.s64 	%rd15203, %rd15202, %rd830;
	shr.u64 	%rd15204, %rd15203, 63;
	cvt.u32.u64 	%r4365, %rd15203;
	and.b64  	%rd15205, %rd30150, 4294967295;
	and.b64  	%rd831, %rd30136, 4294967295;
	add.s64 	%rd15206, %rd15204, %rd831;
	sub.s64 	%rd30156, %rd15205, %rd15206;
	shr.u64 	%rd15207, %rd30156, 63;
	and.b64  	%rd15208, %rd30149, 4294967295;
	and.b64  	%rd833, %rd30135, 4294967295;
	add.s64 	%rd15209, %rd15207, %rd833;
	sub.s64 	%rd30155, %rd15208, %rd15209;
	shr.u64 	%rd15210, %rd30155, 63;
	and.b64  	%rd15211, %rd30148, 4294967295;
	and.b64  	%rd835, %rd30134, 4294967295;
	add.s64 	%rd15212, %rd15210, %rd835;
	sub.s64 	%rd30154, %rd15211, %rd15212;
	shr.u64 	%rd15213, %rd30154, 63;
	and.b64  	%rd15214, %rd30147, 4294967295;
	and.b64  	%rd837, %rd30133, 4294967295;
	add.s64 	%rd15215, %rd15213, %rd837;
	sub.s64 	%rd30153, %rd15214, %rd15215;
	shr.u64 	%rd15216, %rd30153, 63;
	and.b64  	%rd15217, %rd30146, 4294967295;
	and.b64  	%rd839, %rd30132, 4294967295;
	add.s64 	%rd15218, %rd15216, %rd839;
	sub.s64 	%rd30152, %rd15217, %rd15218;
	shr.u64 	%rd15219, %rd30152, 63;
	and.b64  	%rd15220, %rd30145, 4294967295;
	and.b64  	%rd841, %rd30131, 4294967295;
	add.s64 	%rd15221, %rd15219, %rd841;
	sub.s64 	%rd30151, %rd15220, %rd15221;
	shr.u64 	%rd15222, %rd30151, 63;
	cvt.u64.u32 	%rd15223, %r4362;
	cvt.u64.u32 	%rd843, %r4360;
	add.s64 	%rd15224, %rd15222, %rd843;
	sub.s64 	%rd15225, %rd15223, %rd15224;
	setp.gt.s64 	%p607, %rd15225, -1;
	cvt.u32.u64 	%r4364, %rd15225;
	@%p607 bra 	$L__BB0_519;
	add.s32 	%r4365, %r10, %r4365;
	setp.lt.u32 	%p608, %r4365, %r10;
	selp.u64 	%rd15226, 1, 0, %p608;
	and.b64  	%rd15227, %rd30156, 4294967295;
	add.s64 	%rd15228, %rd15227, %rd15226;
	add.s64 	%rd30156, %rd15228, %rd5;
	shr.u64 	%rd15229, %rd30156, 32;
	and.b64  	%rd15230, %rd30155, 4294967295;
	add.s64 	%rd15231, %rd15229, %rd15230;
	add.s64 	%rd30155, %rd15231, %rd6;
	shr.u64 	%rd15232, %rd30155, 32;
	and.b64  	%rd15233, %rd30154, 4294967295;
	add.s64 	%rd15234, %rd15232, %rd15233;
	add.s64 	%rd30154, %rd15234, %rd7;
	shr.u64 	%rd15235, %rd30154, 32;
	and.b64  	%rd15236, %rd30153, 4294967295;
	add.s64 	%rd15237, %rd15235, %rd15236;
	add.s64 	%rd30153, %rd15237, %rd8;
	shr.u64 	%rd15238, %rd30153, 32;
	and.b64  	%rd15239, %rd30152, 4294967295;
	add.s64 	%rd15240, %rd15238, %rd15239;
	add.s64 	%rd30152, %rd15240, %rd9;
	shr.u64 	%rd15241, %rd30152, 32;
	and.b64  	%rd15242, %rd30151, 4294967295;
	add.s64 	%rd15243, %rd15241, %rd15242;
	add.s64 	%rd30151, %rd15243, %rd10;
	{ .reg .b32 tmp; mov.b64 {tmp, %r2381}, %rd30151; }
	add.s32 	%r2382, %r4364, %r2381;
	add.s32 	%r4364, %r2382, %r17;
$L__BB0_519:
	cvt.u64.u32 	%rd15244, %r4365;
	sub.s64 	%rd15245, %rd15244, %rd830;
	shr.u64 	%rd15246, %rd15245, 63;
	cvt.u32.u64 	%r4406, %rd15245;
	and.b64  	%rd15247, %rd30156, 4294967295;
	add.s64 	%rd15248, %rd15246, %rd831;
	sub.s64 	%rd30162, %rd15247, %rd15248;
	shr.u64 	%rd15249, %rd30162, 63;
	and.b64  	%rd15250, %rd30155, 4294967295;
	add.s64 	%rd15251, %rd15249, %rd833;
	sub.s64 	%rd30161, %rd15250, %rd15251;
	shr.u64 	%rd15252, %rd30161, 63;
	and.b64  	%rd15253, %rd30154, 4294967295;
	add.s64 	%rd15254, %rd15252, %rd835;
	sub.s64 	%rd30160, %rd15253, %rd15254;
	shr.u64 	%rd15255, %rd30160, 63;
	and.b64  	%rd15256, %rd30153, 4294967295;
	add.s64 	%rd15257, %rd15255, %rd837;
	sub.s64 	%rd30159, %rd15256, %rd15257;
	shr.u64 	%rd15258, %rd30159, 63;
	and.b64  	%rd15259, %rd30152, 4294967295;
	add.s64 	%rd15260, %rd15258, %rd839;
	sub.s64 	%rd30158, %rd15259, %rd15260;
	shr.u64 	%rd15261, %rd30158, 63;
	and.b64  	%rd15262, %rd30151, 4294967295;
	add.s64 	%rd15263, %rd15261, %rd841;
	sub.s64 	%rd30157, %rd15262, %rd15263;
	shr.u64 	%rd15264, %rd30157, 63;
	cvt.u64.u32 	%rd15265, %r4364;
	add.s64 	%rd15266, %rd15264, %rd843;
	sub.s64 	%rd15267, %rd15265, %rd15266;
	setp.gt.s64 	%p609, %rd15267, -1;
	cvt.u32.u64 	%r4399, %rd15267;
	@%p609 bra 	$L__BB0_521;
	add.s32 	%r4406, %r10, %r4406;
	setp.lt.u32 	%p610, %r4406, %r10;
	selp.u64 	%rd15268, 1, 0, %p610;
	and.b64  	%rd15269, %rd30162, 4294967295;
	add.s64 	%rd15270, %rd15269, %rd15268;
	add.s64 	%rd30162, %rd15270, %rd5;
	shr.u64 	%rd15271, %rd30162, 32;
	and.b64  	%rd15272, %rd30161, 4294967295;
	add.s64 	%rd15273, %rd15271, %rd15272;
	add.s64 	%rd30161, %rd15273, %rd6;
	shr.u64 	%rd15274, %rd30161, 32;
	and.b64  	%rd15275, %rd30160, 4294967295;
	add.s64 	%rd15276, %rd15274, %rd15275;
	add.s64 	%rd30160, %rd15276, %rd7;
	shr.u64 	%rd15277, %rd30160, 32;
	and.b64  	%rd15278, %rd30159, 4294967295;
	add.s64 	%rd15279, %rd15277, %rd15278;
	add.s64 	%rd30159, %rd15279, %rd8;
	shr.u64 	%rd15280, %rd30159, 32;
	and.b64  	%rd15281, %rd30158, 4294967295;
	add.s64 	%rd15282, %rd15280, %rd15281;
	add.s64 	%rd30158, %rd15282, %rd9;
	shr.u64 	%rd15283, %rd30158, 32;
	and.b64  	%rd15284, %rd30157, 4294967295;
	add.s64 	%rd15285, %rd15283, %rd15284;
	add.s64 	%rd30157, %rd15285, %rd10;
	{ .reg .b32 tmp; mov.b64 {tmp, %r2383}, %rd30157; }
	add.s32 	%r2384, %r4399, %r2383;
	add.s32 	%r4399, %r2384, %r17;
$L__BB0_521:
	cvt.u32.u64 	%r4405, %rd30162;
	cvt.u32.u64 	%r4404, %rd30161;
	cvt.u32.u64 	%r4403, %rd30160;
	cvt.u32.u64 	%r4402, %rd30159;
	cvt.u32.u64 	%r4401, %rd30158;
	cvt.u32.u64 	%r4400, %rd30157;
	cvt.u64.u32 	%rd15286, %r4406;
	sub.s64 	%rd15287, %rd830, %rd15286;
	shr.u64 	%rd15288, %rd15287, 63;
	cvt.u32.u64 	%r4369, %rd15287;
	and.b64  	%rd15289, %rd30162, 4294967295;
	add.s64 	%rd15290, %rd15288, %rd15289;
	sub.s64 	%rd30168, %rd831, %rd15290;
	shr.u64 	%rd15291, %rd30168, 63;
	and.b64  	%rd15292, %rd30161, 4294967295;
	add.s64 	%rd15293, %rd15291, %rd15292;
	sub.s64 	%rd30167, %rd833, %rd15293;
	shr.u64 	%rd15294, %rd30167, 63;
	and.b64  	%rd15295, %rd30160, 4294967295;
	add.s64 	%rd15296, %rd15294, %rd15295;
	sub.s64 	%rd30166, %rd835, %rd15296;
	shr.u64 	%rd15297, %rd30166, 63;
	and.b64  	%rd15298, %rd30159, 4294967295;
	add.s64 	%rd15299, %rd15297, %rd15298;
	sub.s64 	%rd30165, %rd837, %rd15299;
	shr.u64 	%rd15300, %rd30165, 63;
	and.b64  	%rd15301, %rd30158, 4294967295;
	add.s64 	%rd15302, %rd15300, %rd15301;
	sub.s64 	%rd30164, %rd839, %rd15302;
	shr.u64 	%rd15303, %rd30164, 63;
	and.b64  	%rd15304, %rd30157, 4294967295;
	add.s64 	%rd15305, %rd15303, %rd15304;
	sub.s64 	%rd30163, %rd841, %rd15305;
	shr.u64 	%rd15306, %rd30163, 63;
	cvt.u64.u32 	%rd15307, %r4399;
	add.s64 	%rd15308, %rd15306, %rd15307;
	sub.s64 	%rd15309, %rd843, %rd15308;
	setp.gt.s64 	%p611, %rd15309, -1;
	cvt.u32.u64 	%r4368, %rd15309;
	@%p611 bra 	$L__BB0_523;
	add.s32 	%r4369, %r10, %r4369;
	setp.lt.u32 	%p612, %r4369, %r10;
	selp.u64 	%rd15310, 1, 0, %p612;
	and.b64  	%rd15311, %rd30168, 4294967295;
	add.s64 	%rd15312, %rd15311, %rd15310;
	add.s64 	%rd30168, %rd15312, %rd5;
	shr.u64 	%rd15313, %rd30168, 32;
	and.b64  	%rd15314, %rd30167, 4294967295;
	add.s64 	%rd15315, %rd15313, %rd15314;
	add.s64 	%rd30167, %rd15315, %rd6;
	shr.u64 	%rd15316, %rd30167, 32;
	and.b64  	%rd15317, %rd30166, 4294967295;
	add.s64 	%rd15318, %rd15316, %rd15317;
	add.s64 	%rd30166, %rd15318, %rd7;
	shr.u64 	%rd15319, %rd30166, 32;
	and.b64  	%rd15320, %rd30165, 4294967295;
	add.s64 	%rd15321, %rd15319, %rd15320;
	add.s64 	%rd30165, %rd15321, %rd8;
	shr.u64 	%rd15322, %rd30165, 32;
	and.b64  	%rd15323, %rd30164, 4294967295;
	add.s64 	%rd15324, %rd15322, %rd15323;
	add.s64 	%rd30164, %rd15324, %rd9;
	shr.u64 	%rd15325, %rd30164, 32;
	and.b64  	%rd15326, %rd30163, 4294967295;
	add.s64 	%rd15327, %rd15325, %rd15326;
	add.s64 	%rd30163, %rd15327, %rd10;
	{ .reg .b32 tmp; mov.b64 {tmp, %r2385}, %rd30163; }
	add.s32 	%r2386, %r4368, %r2385;
	add.s32 	%r4368, %r2386, %r17;
$L__BB0_523:
	cvt.u64.u32 	%rd15328, %r4369;
	mul.lo.s64 	%rd15329, %rd15328, %rd775;
	cvt.u32.u64 	%r2387, %rd15329;
	shr.u64 	%rd15330, %rd15329, 32;
	and.b64  	%rd15331, %rd30168, 4294967295;
	mad.lo.s64 	%rd15332, %rd15331, %rd775, %rd15330;
	shr.u64 	%rd15333, %rd15332, 32;
	and.b64  	%rd15334, %rd30167, 4294967295;
	mad.lo.s64 	%rd15335, %rd15334, %rd775, %rd15333;
	shr.u64 	%rd15336, %rd15335, 32;
	and.b64  	%rd15337, %rd30166, 4294967295;
	mad.lo.s64 	%rd15338, %rd15337, %rd775, %rd15336;
	shr.u64 	%rd15339, %rd15338, 32;
	and.b64  	%rd15340, %rd30165, 4294967295;
	mad.lo.s64 	%rd15341, %rd15340, %rd775, %rd15339;
	shr.u64 	%rd15342, %rd15341, 32;
	and.b64  	%rd15343, %rd30164, 4294967295;
	mad.lo.s64 	%rd15344, %rd15343, %rd775, %rd15342;
	shr.u64 	%rd15345, %rd15344, 32;
	and.b64  	%rd15346, %rd30163, 4294967295;
	mad.lo.s64 	%rd15347, %rd15346, %rd775, %rd15345;
	shr.u64 	%rd15348, %rd15347, 32;
	cvt.u64.u32 	%rd15349, %r4368;
	mad.lo.s64 	%rd15350, %rd15349, %rd775, %rd15348;
	shr.u64 	%rd15351, %rd15350, 32;
	and.b64  	%rd15352, %rd15332, 4294967295;
	mad.lo.s64 	%rd15353, %rd776, %rd15328, %rd15352;
	shr.u64 	%rd15354, %rd15353, 32;
	and.b64  	%rd15355, %rd15335, 4294967295;
	add.s64 	%rd15356, %rd15354, %rd15355;
	mad.lo.s64 	%rd15357, %rd15331, %rd776, %rd15356;
	shr.u64 	%rd15358, %rd15357, 32;
	and.b64  	%rd15359, %rd15338, 4294967295;
	add.s64 	%rd15360, %rd15358, %rd15359;
	mad.lo.s64 	%rd15361, %rd15334, %rd776, %rd15360;
	shr.u64 	%rd15362, %rd15361, 32;
	and.b64  	%rd15363, %rd15341, 4294967295;
	add.s64 	%rd15364, %rd15362, %rd15363;
	mad.lo.s64 	%rd15365, %rd15337, %rd776, %rd15364;
	shr.u64 	%rd15366, %rd15365, 32;
	and.b64  	%rd15367, %rd15344, 4294967295;
	add.s64 	%rd15368, %rd15366, %rd15367;
	mad.lo.s64 	%rd15369, %rd15340, %rd776, %rd15368;
	shr.u64 	%rd15370, %rd15369, 32;
	and.b64  	%rd15371, %rd15347, 4294967295;
	add.s64 	%rd15372, %rd15370, %rd15371;
	mad.lo.s64 	%rd15373, %rd15343, %rd776, %rd15372;
	shr.u64 	%rd15374, %rd15373, 32;
	and.b64  	%rd15375, %rd15350, 4294967295;
	add.s64 	%rd15376, %rd15374, %rd15375;
	mad.lo.s64 	%rd15377, %rd15346, %rd776, %rd15376;
	shr.u64 	%rd15378, %rd15377, 32;
	add.s64 	%rd15379, %rd15378, %rd15351;
	mad.lo.s64 	%rd15380, %rd776, %rd15349, %rd15379;
	shr.u64 	%rd15381, %rd15380, 32;
	and.b64  	%rd15382, %rd15357, 4294967295;
	mad.lo.s64 	%rd15383, %rd777, %rd15328, %rd15382;
	shr.u64 	%rd15384, %rd15383, 32;
	and.b64  	%rd15385, %rd15361, 4294967295;
	add.s64 	%rd15386, %rd15384, %rd15385;
	mad.lo.s64 	%rd15387, %rd15331, %rd777, %rd15386;
	shr.u64 	%rd15388, %rd15387, 32;
	and.b64  	%rd15389, %rd15365, 4294967295;
	add.s64 	%rd15390, %rd15388, %rd15389;
	mad.lo.s64 	%rd15391, %rd15334, %rd777, %rd15390;
	shr.u64 	%rd15392, %rd15391, 32;
	and.b64  	%rd15393, %rd15369, 4294967295;
	add.s64 	%rd15394, %rd15392, %rd15393;
	mad.lo.s64 	%rd15395, %rd15337, %rd777, %rd15394;
	shr.u64 	%rd15396, %rd15395, 32;
	and.b64  	%rd15397, %rd15373, 4294967295;
	add.s64 	%rd15398, %rd15396, %rd15397;
	mad.lo.s64 	%rd15399, %rd15340, %rd777, %rd15398;
	shr.u64 	%rd15400, %rd15399, 32;
	and.b64  	%rd15401, %rd15377, 4294967295;
	add.s64 	%rd15402, %rd15400, %rd15401;
	mad.lo.s64 	%rd15403, %rd15343, %rd777, %rd15402;
	shr.u64 	%rd15404, %rd15403, 32;
	and.b64  	%rd15405, %rd15380, 4294967295;
	add.s64 	%rd15406, %rd15404, %rd15405;
	mad.lo.s64 	%rd15407, %rd15346, %rd777, %rd15406;
	shr.u64 	%rd15408, %rd15407, 32;
	add.s64 	%rd15409, %rd15408, %rd15381;
	mad.lo.s64 	%rd15410, %rd777, %rd15349, %rd15409;
	shr.u64 	%rd15411, %rd15410, 32;
	and.b64  	%rd15412, %rd15387, 4294967295;
	mad.lo.s64 	%rd15413, %rd778, %rd15328, %rd15412;
	shr.u64 	%rd15414, %rd15413, 32;
	and.b64  	%rd15415, %rd15391, 4294967295;
	add.s64 	%rd15416, %rd15414, %rd15415;
	mad.lo.s64 	%rd15417, %rd15331, %rd778, %rd15416;
	shr.u64 	%rd15418, %rd15417, 32;
	and.b64  	%rd15419, %rd15395, 4294967295;
	add.s64 	%rd15420, %rd15418, %rd15419;
	mad.lo.s64 	%rd15421, %rd15334, %rd778, %rd15420;
	shr.u64 	%rd15422, %rd15421, 32;
	and.b64  	%rd15423, %rd15399, 4294967295;
	add.s64 	%rd15424, %rd15422, %rd15423;
	mad.lo.s64 	%rd15425, %rd15337, %rd778, %rd15424;
	shr.u64 	%rd15426, %rd15425, 32;
	and.b64  	%rd15427, %rd15403, 4294967295;
	add.s64 	%rd15428, %rd15426, %rd15427;
	mad.lo.s64 	%rd15429, %rd15340, %rd778, %rd15428;
	shr.u64 	%rd15430, %rd15429, 32;
	and.b64  	%rd15431, %rd15407, 4294967295;
	add.s64 	%rd15432, %rd15430, %rd15431;
	mad.lo.s64 	%rd15433, %rd15343, %rd778, %rd15432;
	shr.u64 	%rd15434, %rd15433, 32;
	and.b64  	%rd15435, %rd15410, 4294967295;
	add.s64 	%rd15436, %rd15434, %rd15435;
	mad.lo.s64 	%rd15437, %rd15346, %rd778, %rd15436;
	shr.u64 	%rd15438, %rd15437, 32;
	add.s64 	%rd15439, %rd15438, %rd15411;
	mad.lo.s64 	%rd15440, %rd778, %rd15349, %rd15439;
	shr.u64 	%rd15441, %rd15440, 32;
	and.b64  	%rd15442, %rd15417, 4294967295;
	mad.lo.s64 	%rd15443, %rd779, %rd15328, %rd15442;
	shr.u64 	%rd15444, %rd15443, 32;
	and.b64  	%rd15445, %rd15421, 4294967295;
	add.s64 	%rd15446, %rd15444, %rd15445;
	mad.lo.s64 	%rd15447, %rd15331, %rd779, %rd15446;
	shr.u64 	%rd15448, %rd15447, 32;
	and.b64  	%rd15449, %rd15425, 4294967295;
	add.s64 	%rd15450, %rd15448, %rd15449;
	mad.lo.s64 	%rd15451, %rd15334, %rd779, %rd15450;
	shr.u64 	%rd15452, %rd15451, 32;
	and.b64  	%rd15453, %rd15429, 4294967295;
	add.s64 	%rd15454, %rd15452, %rd15453;
	mad.lo.s64 	%rd15455, %rd15337, %rd779, %rd15454;
	shr.u64 	%rd15456, %rd15455, 32;
	and.b64  	%rd15457, %rd15433, 4294967295;
	add.s64 	%rd15458, %rd15456, %rd15457;
	mad.lo.s64 	%rd15459, %rd15340, %rd779, %rd15458;
	shr.u64 	%rd15460, %rd15459, 32;
	and.b64  	%rd15461, %rd15437, 4294967295;
	add.s64 	%rd15462, %rd15460, %rd15461;
	mad.lo.s64 	%rd15463, %rd15343, %rd779, %rd15462;
	shr.u64 	%rd15464, %rd15463, 32;
	and.b64  	%rd15465, %rd15440, 4294967295;
	add.s64 	%rd15466, %rd15464, %rd15465;
	mad.lo.s64 	%rd15467, %rd15346, %rd779, %rd15466;
	shr.u64 	%rd15468, %rd15467, 32;
	add.s64 	%rd15469, %rd15468, %rd15441;
	mad.lo.s64 	%rd15470, %rd779, %rd15349, %rd15469;
	shr.u64 	%rd15471, %rd15470, 32;
	and.b64  	%rd15472, %rd15447, 4294967295;
	mad.lo.s64 	%rd15473, %rd780, %rd15328, %rd15472;
	shr.u64 	%rd15474, %rd15473, 32;
	and.b64  	%rd15475, %rd15451, 4294967295;
	add.s64 	%rd15476, %rd15474, %rd15475;
	mad.lo.s64 	%rd15477, %rd15331, %rd780, %rd15476;
	shr.u64 	%rd15478, %rd15477, 32;
	and.b64  	%rd15479, %rd15455, 4294967295;
	add.s64 	%rd15480, %rd15478, %rd15479;
	mad.lo.s64 	%rd15481, %rd15334, %rd780, %rd15480;
	shr.u64 	%rd15482, %rd15481, 32;
	and.b64  	%rd15483, %rd15459, 4294967295;
	add.s64 	%rd15484, %rd15482, %rd15483;
	mad.lo.s64 	%rd15485, %rd15337, %rd780, %rd15484;
	shr.u64 	%rd15486, %rd15485, 32;
	and.b64  	%rd15487, %rd15463, 4294967295;
	add.s64 	%rd15488, %rd15486, %rd15487;
	mad.lo.s64 	%rd15489, %rd15340, %rd780, %rd15488;
	shr.u64 	%rd15490, %rd15489, 32;
	and.b64  	%rd15491, %rd15467, 4294967295;
	add.s64 	%rd15492, %rd15490, %rd15491;
	mad.lo.s64 	%rd15493, %rd15343, %rd780, %rd15492;
	shr.u64 	%rd15494, %rd15493, 32;
	and.b64  	%rd15495, %rd15470, 4294967295;
	add.s64 	%rd15496, %rd15494, %rd15495;
	mad.lo.s64 	%rd15497, %rd15346, %rd780, %rd15496;
	shr.u64 	%rd15498, %rd15497, 32;
	add.s64 	%rd15499, %rd15498, %rd15471;
	mad.lo.s64 	%rd15500, %rd780, %rd15349, %rd15499;
	shr.u64 	%rd15501, %rd15500, 32;
	and.b64  	%rd15502, %rd15477, 4294967295;
	mad.lo.s64 	%rd15503, %rd781, %rd15328, %rd15502;
	shr.u64 	%rd15504, %rd15503, 32;
	and.b64  	%rd15505, %rd15481, 4294967295;
	add.s64 	%rd15506, %rd15504, %rd15505;
	mad.lo.s64 	%rd15507, %rd15331, %rd781, %rd15506;
	shr.u64 	%rd15508, %rd15507, 32;
	and.b64  	%rd15509, %rd15485, 4294967295;
	add.s64 	%rd15510, %rd15508, %rd15509;
	mad.lo.s64 	%rd15511, %rd15334, %rd781, %rd15510;
	shr.u64 	%rd15512, %rd15511, 32;
	and.b64  	%rd15513, %rd15489, 4294967295;
	add.s64 	%rd15514, %rd15512, %rd15513;
	mad.lo.s64 	%rd15515, %rd15337, %rd781, %rd15514;
	shr.u64 	%rd15516, %rd15515, 32;
	and.b64  	%rd15517, %rd15493, 4294967295;
	add.s64 	%rd15518, %rd15516, %rd15517;
	mad.lo.s64 	%rd15519, %rd15340, %rd781, %rd15518;
	shr.u64 	%rd15520, %rd15519, 32;
	and.b64  	%rd15521, %rd15497, 4294967295;
	add.s64 	%rd15522, %rd15520, %rd15521;
	mad.lo.s64 	%rd15523, %rd15343, %rd781, %rd15522;
	shr.u64 	%rd15524, %rd15523, 32;
	and.b64  	%rd15525, %rd15500, 4294967295;
	add.s64 	%rd15526, %rd15524, %rd15525;
	mad.lo.s64 	%rd15527, %rd15346, %rd781, %rd15526;
	shr.u64 	%rd15528, %rd15527, 32;
	add.s64 	%rd15529, %rd15528, %rd15501;
	mad.lo.s64 	%rd15530, %rd781, %rd15349, %rd15529;
	shr.u64 	%rd15531, %rd15530, 32;
	and.b64  	%rd15532, %rd15507, 4294967295;
	mad.lo.s64 	%rd15533, %rd782, %rd15328, %rd15532;
	shr.u64 	%rd15534, %rd15533, 32;
	and.b64  	%rd15535, %rd15511, 4294967295;
	add.s64 	%rd15536, %rd15534, %rd15535;
	mad.lo.s64 	%rd15537, %rd15331, %rd782, %rd15536;
	shr.u64 	%rd15538, %rd15537, 32;
	and.b64  	%rd15539, %rd15515, 4294967295;
	add.s64 	%rd15540, %rd15538, %rd15539;
	mad.lo.s64 	%rd15541, %rd15334, %rd782, %rd15540;
	shr.u64 	%rd15542, %rd15541, 32;
	and.b64  	%rd15543, %rd15519, 4294967295;
	add.s64 	%rd15544, %rd15542, %rd15543;
	mad.lo.s64 	%rd15545, %rd15337, %rd782, %rd15544;
	shr.u64 	%rd15546, %rd15545, 32;
	and.b64  	%rd15547, %rd15523, 4294967295;
	add.s64 	%rd15548, %rd15546, %rd15547;
	mad.lo.s64 	%rd15549, %rd15340, %rd782, %rd15548;
	shr.u64 	%rd15550, %rd15549, 32;
	and.b64  	%rd15551, %rd15527, 4294967295;
	add.s64 	%rd15552, %rd15550, %rd15551;
	mad.lo.s64 	%rd15553, %rd15343, %rd782, %rd15552;
	shr.u64 	%rd15554, %rd15553, 32;
	and.b64  	%rd15555, %rd15530, 4294967295;
	add.s64 	%rd15556, %rd15554, %rd15555;
	mad.lo.s64 	%rd15557, %rd15346, %rd782, %rd15556;
	shr.u64 	%rd15558, %rd15557, 32;
	add.s64 	%rd15559, %rd15558, %rd15531;
	mad.lo.s64 	%rd15560, %rd782, %rd15349, %rd15559;
	{ .reg .b32 tmp; mov.b64 {tmp, %r2388}, %rd15560; }
	mul.lo.s32 	%r2389, %r9, %r2387;
	cvt.u64.u32 	%rd15561, %r2389;
	and.b64  	%rd15562, %rd15329, 4294967295;
	mad.lo.s64 	%rd15563, %rd4, %rd15561, %rd15562;
	shr.u64 	%rd15564, %rd15563, 32;
	and.b64  	%rd15565, %rd15353, 4294967295;
	add.s64 	%rd15566, %rd15564, %rd15565;
	mad.lo.s64 	%rd15567, %rd5, %rd15561, %rd15566;
	cvt.u32.u64 	%r2390, %rd15567;
	shr.u64 	%rd15568, %rd15567, 32;
	and.b64  	%rd15569, %rd15383, 4294967295;
	add.s64 	%rd15570, %rd15568, %rd15569;
	mad.lo.s64 	%rd15571, %rd6, %rd15561, %rd15570;
	shr.u64 	%rd15572, %rd15571, 32;
	and.b64  	%rd15573, %rd15413, 4294967295;
	add.s64 	%rd15574, %rd15572, %rd15573;
	mad.lo.s64 	%rd15575, %rd7, %rd15561, %rd15574;
	shr.u64 	%rd15576, %rd15575, 32;
	and.b64  	%rd15577, %rd15443, 4294967295;
	add.s64 	%rd15578, %rd15576, %rd15577;
	mad.lo.s64 	%rd15579, %rd8, %rd15561, %rd15578;
	shr.u64 	%rd15580, %rd15579, 32;
	and.b64  	%rd15581, %rd15473, 4294967295;
	add.s64 	%rd15582, %rd15580, %rd15581;
	mad.lo.s64 	%rd15583, %rd9, %rd15561, %rd15582;
	shr.u64 	%rd15584, %rd15583, 32;
	and.b64  	%rd15585, %rd15503, 4294967295;
	add.s64 	%rd15586, %rd15584, %rd15585;
	mad.lo.s64 	%rd15587, %rd10, %rd15561, %rd15586;
	shr.u64 	%rd15588, %rd15587, 32;
	and.b64  	%rd15589, %rd15533, 4294967295;
	add.s64 	%rd15590, %rd15588, %rd15589;
	mad.lo.s64 	%rd15591, %rd11, %rd15561, %rd15590;
	shr.u64 	%rd15592, %rd15591, 32;
	and.b64  	%rd15593, %rd15537, 4294967295;
	add.s64 	%rd15594, %rd15592, %rd15593;
	shr.u64 	%rd15595, %rd15594, 32;
	and.b64  	%rd15596, %rd15541, 4294967295;
	add.s64 	%rd15597, %rd15595, %rd15596;
	shr.u64 	%rd15598, %rd15597, 32;
	and.b64  	%rd15599, %rd15545, 4294967295;
	add.s64 	%rd15600, %rd15598, %rd15599;
	shr.u64 	%rd15601, %rd15600, 32;
	and.b64  	%rd15602, %rd15549, 4294967295;
	add.s64 	%rd15603, %rd15601, %rd15602;
	shr.u64 	%rd15604, %rd15603, 32;
	and.b64  	%rd15605, %rd15553, 4294967295;
	add.s64 	%rd15606, %rd15604, %rd15605;
	shr.u64 	%rd15607, %rd15606, 32;
	and.b64  	%rd15608, %rd15557, 4294967295;
	add.s64 	%rd15609, %rd15607, %rd15608;
	shr.u64 	%rd15610, %rd15609, 32;
	and.b64  	%rd15611, %rd15560, 4294967295;
	add.s64 	%rd15612, %rd15610, %rd15611;
	{ .reg .b32 tmp; mov.b64 {tmp, %r2391}, %rd15612; }
	add.s32 	%r2392, %r2388, %r2391;
	mul.lo.s32 	%r2393, %r9, %r2390;
	cvt.u64.u32 	%rd15613, %r2393;
	and.b64  	%rd15614, %rd15567, 4294967295;
	mad.lo.s64 	%rd15615, %rd4, %rd15613, %rd15614;
	shr.u64 	%rd15616, %rd15615, 32;
	and.b64  	%rd15617, %rd15571, 4294967295;
	add.s64 	%rd15618, %rd15616, %rd15617;
	mad.lo.s64 	%rd15619, %rd5, %rd15613, %rd15618;
	cvt.u32.u64 	%r2394, %rd15619;
	shr.u64 	%rd15620, %rd15619, 32;
	and.b64  	%rd15621, %rd15575, 4294967295;
	add.s64 	%rd15622, %rd15620, %rd15621;
	mad.lo.s64 	%rd15623, %rd6, %rd15613, %rd15622;
	shr.u64 	%rd15624, %rd15623, 32;
	and.b64  	%rd15625, %rd15579, 4294967295;
	add.s64 	%rd15626, %rd15624, %rd15625;
	mad.lo.s64 	%rd15627, %rd7, %rd15613, %rd15626;
	shr.u64 	%rd15628, %rd15627, 32;
	and.b64  	%rd15629, %rd15583, 4294967295;
	add.s64 	%rd15630, %rd15628, %rd15629;
	mad.lo.s64 	%rd15631, %rd8, %rd15613, %rd15630;
	shr.u64 	%rd15632, %rd15631, 32;
	and.b64  	%rd15633, %rd15587, 4294967295;
	add.s64 	%rd15634, %rd15632, %rd15633;
	mad.lo.s64 	%rd15635, %rd9, %rd15613, %rd15634;
	shr.u64 	%rd15636, %rd15635, 32;
	and.b64  	%rd15637, %rd15591, 4294967295;
	add.s64 	%rd15638, %rd15636, %rd15637;
	mad.lo.s64 	%rd15639, %rd10, %rd15613, %rd15638;
	shr.u64 	%rd15640, %rd15639, 32;
	and.b64  	%rd15641, %rd15594, 4294967295;
	add.s64 	%rd15642, %rd15640, %rd15641;
	mad.lo.s64 	%rd15643, %rd11, %rd15613, %rd15642;
	shr.u64 	%rd15644, %rd15643, 32;
	and.b64  	%rd15645, %rd15597, 4294967295;
	add.s64 	%rd15646, %rd15644, %rd15645;
	shr.u64 	%rd15647, %rd15646, 32;
	and.b64  	%rd15648, %rd15600, 4294967295;
	add.s64 	%rd15649, %rd15647, %rd15648;
	shr.u64 	%rd15650, %rd15649, 32;
	and.b64  	%rd15651, %rd15603, 4294967295;
	add.s64 	%rd15652, %rd15650, %rd15651;
	shr.u64 	%rd15653, %rd15652, 32;
	and.b64  	%rd15654, %rd15606, 4294967295;
	add.s64 	%rd15655, %rd15653, %rd15654;
	shr.u64 	%rd15656, %rd15655, 32;
	and.b64  	%rd15657, %rd15609, 4294967295;
	add.s64 	%rd15658, %rd15656, %rd15657;
	shr.u64 	%rd15659, %rd15658, 32;
	and.b64  	%rd15660, %rd15612, 4294967295;
	add.s64 	%rd15661, %rd15659, %rd15660;
	{ .reg .b32 tmp; mov.b64 {tmp, %r2395}, %rd15661; }
	add.s32 	%r2396, %r2392, %r2395;
	mul.lo.s32 	%r2397, %r9, %r2394;
	cvt.u64.u32 	%rd15662, %r2397;
	and.b64  	%rd15663, %rd15619, 4294967295;
	mad.lo.s64 	%rd15664, %rd4, %rd15662, %rd15663;
	shr.u64 	%rd15665, %rd15664, 32;
	and.b64  	%rd15666, %rd15623, 4294967295;
	add.s64 	%rd15667, %rd15665, %rd15666;
	mad.lo.s64 	%rd15668, %rd5, %rd15662, %rd15667;
	cvt.u32.u64 	%r2398, %rd15668;
	shr.u64 	%rd15669, %rd15668, 32;
	and.b64  	%rd15670, %rd15627, 4294967295;
	add.s64 	%rd15671, %rd15669, %rd15670;
	mad.lo.s64 	%rd15672, %rd6, %rd15662, %rd15671;
	shr.u64 	%rd15673, %rd15672, 32;
	and.b64  	%rd15674, %rd15631, 4294967295;
	add.s64 	%rd15675, %rd15673, %rd15674;
	mad.lo.s64 	%rd15676, %rd7, %rd15662, %rd15675;
	shr.u64 	%rd15677, %rd15676, 32;
	and.b64  	%rd15678, %rd15635, 4294967295;
	add.s64 	%rd15679, %rd15677, %rd15678;
	mad.lo.s64 	%rd15680, %rd8, %rd15662, %rd15679;
	shr.u64 	%rd15681, %rd15680, 32;
	and.b64  	%rd15682, %rd15639, 4294967295;
	add.s64 	%rd15683, %rd15681, %rd15682;
	mad.lo.s64 	%rd15684, %rd9, %rd15662, %rd15683;
	shr.u64 	%rd15685, %rd15684, 32;
	and.b64  	%rd15686, %rd15643, 4294967295;
	add.s64 	%rd15687, %rd15685, %rd15686;
	mad.lo.s64 	%rd15688, %rd10, %rd15662, %rd15687;
	shr.u64 	%rd15689, %rd15688, 32;
	and.b64  	%rd15690, %rd15646, 4294967295;
	add.s64 	%rd15691, %rd15689, %rd15690;
	mad.lo.s64 	%rd15692, %rd11, %rd15662, %rd15691;
	shr.u64 	%rd15693, %rd15692, 32;
	and.b64  	%rd15694, %rd15649, 4294967295;
	add.s64 	%rd15695, %rd15693, %rd15694;
	shr.u64 	%rd15696, %rd15695, 32;
	and.b64  	%rd15697, %rd15652, 4294967295;
	add.s64 	%rd15698, %rd15696, %rd15697;
	shr.u64 	%rd15699, %rd15698, 32;
	and.b64  	%rd15700, %rd15655, 4294967295;
	add.s64 	%rd15701, %rd15699, %rd15700;
	shr.u64 	%rd15702, %rd15701, 32;
	and.b64  	%rd15703, %rd15658, 4294967295;
	add.s64 	%rd15704, %rd15702, %rd15703;
	shr.u64 	%rd15705, %rd15704, 32;
	and.b64  	%rd15706, %rd15661, 4294967295;
	add.s64 	%rd15707, %rd15705, %rd15706;
	{ .reg .b32 tmp; mov.b64 {tmp, %r2399}, %rd15707; }
	add.s32 	%r2400, %r2396, %r2399;
	mul.lo.s32 	%r2401, %r9, %r2398;
	cvt.u64.u32 	%rd15708, %r2401;
	and.b64  	%rd15709, %rd15668, 4294967295;
	mad.lo.s64 	%rd15710, %rd4, %rd15708, %rd15709;
	shr.u64 	%rd15711, %rd15710, 32;
	and.b64  	%rd15712, %rd15672, 4294967295;
	add.s64 	%rd15713, %rd15711, %rd15712;
	mad.lo.s64 	%rd15714, %rd5, %rd15708, %rd15713;
	cvt.u32.u64 	%r2402, %rd15714;
	shr.u64 	%rd15715, %rd15714, 32;
	and.b64  	%rd15716, %rd15676, 4294967295;
	add.s64 	%rd15717, %rd15715, %rd15716;
	mad.lo.s64 	%rd15718, %rd6, %rd15708, %rd15717;
	shr.u64 	%rd15719, %rd15718, 32;
	and.b64  	%rd15720, %rd15680, 4294967295;
	add.s64 	%rd15721, %rd15719, %rd15720;
	mad.lo.s64 	%rd15722, %rd7, %rd15708, %rd15721;
	shr.u64 	%rd15723, %rd15722, 32;
	and.b64  	%rd15724, %rd15684, 4294967295;
	add.s64 	%rd15725, %rd15723, %rd15724;
	mad.lo.s64 	%rd15726, %rd8, %rd15708, %rd15725;
	shr.u64 	%rd15727, %rd15726, 32;
	and.b64  	%rd15728, %rd15688, 4294967295;
	add.s64 	%rd15729, %rd15727, %rd15728;
	mad.lo.s64 	%rd15730, %rd9, %rd15708, %rd15729;
	shr.u64 	%rd15731, %rd15730, 32;
	and.b64  	%rd15732, %rd15692, 4294967295;
	add.s64 	%rd15733, %rd15731, %rd15732;
	mad.lo.s64 	%rd15734, %rd10, %rd15708, %rd15733;
	shr.u64 	%rd15735, %rd15734, 32;
	and.b64  	%rd15736, %rd15695, 4294967295;
	add.s64 	%rd15737, %rd15735, %rd15736;
	mad.lo.s64 	%rd15738, %rd11, %rd15708, %rd15737;
	shr.u64 	%rd15739, %rd15738, 32;
	and.b64  	%rd15740, %rd15698, 4294967295;
	add.s64 	%rd15741, %rd15739, %rd15740;
	shr.u64 	%rd15742, %rd15741, 32;
	and.b64  	%rd15743, %rd15701, 4294967295;
	add.s64 	%rd15744, %rd15742, %rd15743;
	shr.u64 	%rd15745, %rd15744, 32;
	and.b64  	%rd15746, %rd15704, 4294967295;
	add.s64 	%rd15747, %rd15745, %rd15746;
	shr.u64 	%rd15748, %rd15747, 32;
	and.b64  	%rd15749, %rd15707, 4294967295;
	add.s64 	%rd15750, %rd15748, %rd15749;
	{ .reg .b32 tmp; mov.b64 {tmp, %r2403}, %rd15750; }
	add.s32 	%r2404, %r2400, %r2403;
	mul.lo.s32 	%r2405, %r9, %r2402;
	cvt.u64.u32 	%rd15751, %r2405;
	and.b64  	%rd15752, %rd15714, 4294967295;
	mad.lo.s64 	%rd15753, %rd4, %rd15751, %rd15752;
	shr.u64 	%rd15754, %rd15753, 32;
	and.b64  	%rd15755, %rd15718, 4294967295;
	add.s64 	%rd15756, %rd15754, %rd15755;
	mad.lo.s64 	%rd15757, %rd5, %rd15751, %rd15756;
	cvt.u32.u64 	%r2406, %rd15757;
	shr.u64 	%rd15758, %rd15757, 32;
	and.b64  	%rd15759, %rd15722, 4294967295;
	add.s64 	%rd15760, %rd15758, %rd15759;
	mad.lo.s64 	%rd15761, %rd6, %rd15751, %rd15760;
	shr.u64 	%rd15762, %rd15761, 32;
	and.b64  	%rd15763, %rd15726, 4294967295;
	add.s64 	%rd15764, %rd15762, %rd15763;
	mad.lo.s64 	%rd15765, %rd7, %rd15751, %rd15764;
	shr.u64 	%rd15766, %rd15765, 32;
	and.b64  	%rd15767, %rd15730, 4294967295;
	add.s64 	%rd15768, %rd15766, %rd15767;
	mad.lo.s64 	%rd15769, %rd8, %rd15751, %rd15768;
	shr.u64 	%rd15770, %rd15769, 32;
	and.b64  	%rd15771, %rd15734, 4294967295;
	add.s64 	%rd15772, %rd15770, %rd15771;
	mad.lo.s64 	%rd15773, %rd9, %rd15751, %rd15772;
	shr.u64 	%rd15774, %rd15773, 32;
	and.b64  	%rd15775, %rd15738, 4294967295;
	add.s64 	%rd15776, %rd15774, %rd15775;
	mad.lo.s64 	%rd15777, %rd10, %rd15751, %rd15776;
	shr.u64 	%rd15778, %rd15777, 32;
	and.b64  	%rd15779, %rd15741, 4294967295;
	add.s64 	%rd15780, %rd15778, %rd15779;
	mad.lo.s64 	%rd15781, %rd11, %rd15751, %rd15780;
	shr.u64 	%rd15782, %rd15781, 32;
	and.b64  	%rd15783, %rd15744, 4294967295;
	add.s64 	%rd15784, %rd15782, %rd15783;
	shr.u64 	%rd15785, %rd15784, 32;
	and.b64  	%rd15786, %rd15747, 4294967295;
	add.s64 	%rd15787, %rd15785, %rd15786;
	shr.u64 	%rd15788, %rd15787, 32;
	and.b64  	%rd15789, %rd15750, 4294967295;
	add.s64 	%rd15790, %rd15788, %rd15789;
	{ .reg .b32 tmp; mov.b64 {tmp, %r2407}, %rd15790; }
	add.s32 	%r2408, %r2404, %r2407;
	mul.lo.s32 	%r2409, %r9, %r2406;
	cvt.u64.u32 	%rd15791, %r2409;
	and.b64  	%rd15792, %rd15757, 4294967295;
	mad.lo.s64 	%rd15793, %rd4, %rd15791, %rd15792;
	shr.u64 	%rd15794, %rd15793, 32;
	and.b64  	%rd15795, %rd15761, 4294967295;
	add.s64 	%rd15796, %rd15794, %rd15795;
	mad.lo.s64 	%rd15797, %rd5, %rd15791, %rd15796;
	cvt.u32.u64 	%r2410, %rd15797;
	shr.u64 	%rd15798, %rd15797, 32;
	and.b64  	%rd15799, %rd15765, 4294967295;
	add.s64 	%rd15800, %rd15798, %rd15799;
	mad.lo.s64 	%rd15801, %rd6, %rd15791, %rd15800;
	shr.u64 	%rd15802, %rd15801, 32;
	and.b64  	%rd15803, %rd15769, 4294967295;
	add.s64 	%rd15804, %rd15802, %rd15803;
	mad.lo.s64 	%rd15805, %rd7, %rd15791, %rd15804;
	shr.u64 	%rd15806, %rd15805, 32;
	and.b64  	%rd15807, %rd15773, 4294967295;
	add.s64 	%rd15808, %rd15806, %rd15807;
	mad.lo.s64 	%rd15809, %rd8, %rd15791, %rd15808;
	shr.u64 	%rd15810, %rd15809, 32;
	and.b64  	%rd15811, %rd15777, 4294967295;
	add.s64 	%rd15812, %rd15810, %rd15811;
	mad.lo.s64 	%rd15813, %rd9, %rd15791, %rd15812;
	shr.u64 	%rd15814, %rd15813, 32;
	and.b64  	%rd15815, %rd15781, 4294967295;
	add.s64 	%rd15816, %rd15814, %rd15815;
	mad.lo.s64 	%rd15817, %rd10, %rd15791, %rd15816;
	shr.u64 	%rd15818, %rd15817, 32;
	and.b64  	%rd15819, %rd15784, 4294967295;
	add.s64 	%rd15820, %rd15818, %rd15819;
	mad.lo.s64 	%rd15821, %rd11, %rd15791, %rd15820;
	shr.u64 	%rd15822, %rd15821, 32;
	and.b64  	%rd15823, %rd15787, 4294967295;
	add.s64 	%rd15824, %rd15822, %rd15823;
	shr.u64 	%rd15825, %rd15824, 32;
	and.b64  	%rd15826, %rd15790, 4294967295;
	add.s64 	%rd15827, %rd15825, %rd15826;
	{ .reg .b32 tmp; mov.b64 {tmp, %r2411}, %rd15827; }
	add.s32 	%r2412, %r2408, %r2411;
	mul.lo.s32 	%r2413, %r9, %r2410;
	cvt.u64.u32 	%rd15828, %r2413;
	and.b64  	%rd15829, %rd15797, 4294967295;
	mad.lo.s64 	%rd15830, %rd4, %rd15828, %rd15829;
	shr.u64 	%rd15831, %rd15830, 32;
	and.b64  	%rd15832, %rd15801, 4294967295;
	add.s64 	%rd15833, %rd15831, %rd15832;
	mad.lo.s64 	%rd15834, %rd5, %rd15828, %rd15833;
	cvt.u32.u64 	%r2414, %rd15834;
	shr.u64 	%rd15835, %rd15834, 32;
	and.b64  	%rd15836, %rd15805, 4294967295;
	add.s64 	%rd15837, %rd15835, %rd15836;
	mad.lo.s64 	%rd15838, %rd6, %rd15828, %rd15837;
	shr.u64 	%rd15839, %rd15838, 32;
	and.b64  	%rd15840, %rd15809, 4294967295;
	add.s64 	%rd15841, %rd15839, %rd15840;
	mad.lo.s64 	%rd15842, %rd7, %rd15828, %rd15841;
	shr.u64 	%rd15843, %rd15842, 32;
	and.b64  	%rd15844, %rd15813, 4294967295;
	add.s64 	%rd15845, %rd15843, %rd15844;
	mad.lo.s64 	%rd15846, %rd8, %rd15828, %rd15845;
	shr.u64 	%rd15847, %rd15846, 32;
	and.b64  	%rd15848, %rd15817, 4294967295;
	add.s64 	%rd15849, %rd15847, %rd15848;
	mad.lo.s64 	%rd15850, %rd9, %rd15828, %rd15849;
	shr.u64 	%rd15851, %rd15850, 32;
	and.b64  	%rd15852, %rd15821, 4294967295;
	add.s64 	%rd15853, %rd15851, %rd15852;
	mad.lo.s64 	%rd15854, %rd10, %rd15828, %rd15853;
	shr.u64 	%rd15855, %rd15854, 32;
	and.b64  	%rd15856, %rd15824, 4294967295;
	add.s64 	%rd15857, %rd15855, %rd15856;
	mad.lo.s64 	%rd15858, %rd11, %rd15828, %rd15857;
	shr.u64 	%rd15859, %rd15858, 32;
	and.b64  	%rd15860, %rd15827, 4294967295;
	add.s64 	%rd15861, %rd15859, %rd15860;
	{ .reg .b32 tmp; mov.b64 {tmp, %r2415}, %rd15861; }
	add.s32 	%r2416, %r2412, %r2415;
	mul.lo.s32 	%r2417, %r9, %r2414;
	cvt.u64.u32 	%rd15862, %r2417;
	and.b64  	%rd15863, %rd15834, 4294967295;
	mad.lo.s64 	%rd15864, %rd4, %rd15862, %rd15863;
	shr.u64 	%rd15865, %rd15864, 32;
	and.b64  	%rd15866, %rd15838, 4294967295;
	add.s64 	%rd15867, %rd15865, %rd15866;
	mad.lo.s64 	%rd30175, %rd5, %rd15862, %rd15867;
	shr.u64 	%rd15868, %rd30175, 32;
	and.b64  	%rd15869, %rd15842, 4294967295;
	add.s64 	%rd15870, %rd15868, %rd15869;
	mad.lo.s64 	%rd30174, %rd6, %rd15862, %rd15870;
	cvt.u32.u64 	%r662, %rd30174;
	shr.u64 	%rd15871, %rd30174, 32;
	and.b64  	%rd15872, %rd15846, 4294967295;
	add.s64 	%rd15873, %rd15871, %rd15872;
	mad.lo.s64 	%rd30173, %rd7, %rd15862, %rd15873;
	cvt.u32.u64 	%r663, %rd30173;
	shr.u64 	%rd15874, %rd30173, 32;
	and.b64  	%rd15875, %rd15850, 4294967295;
	add.s64 	%rd15876, %rd15874, %rd15875;
	mad.lo.s64 	%rd30172, %rd8, %rd15862, %rd15876;
	cvt.u32.u64 	%r664, %rd30172;
	shr.u64 	%rd15877, %rd30172, 32;
	and.b64  	%rd15878, %rd15854, 4294967295;
	add.s64 	%rd15879, %rd15877, %rd15878;
	mad.lo.s64 	%rd30171, %rd9, %rd15862, %rd15879;
	cvt.u32.u64 	%r665, %rd30171;
	shr.u64 	%rd15880, %rd30171, 32;
	and.b64  	%rd15881, %rd15858, 4294967295;
	add.s64 	%rd15882, %rd15880, %rd15881;
	mad.lo.s64 	%rd30170, %rd10, %rd15862, %rd15882;
	cvt.u32.u64 	%r666, %rd30170;
	shr.u64 	%rd15883, %rd30170, 32;
	and.b64  	%rd15884, %rd15861, 4294967295;
	add.s64 	%rd15885, %rd15883, %rd15884;
	mad.lo.s64 	%rd30169, %rd11, %rd15862, %rd15885;
	cvt.u32.u64 	%r667, %rd30169;
	{ .reg .b32 tmp; mov.b64 {tmp, %r2418}, %rd30169; }
	add.s32 	%r4370, %r2416, %r2418;
	setp.gt.u32 	%p613, %r4370, %r17;
	@%p613 bra 	$L__BB0_537;
	setp.lt.u32 	%p614, %r4370, %r17;
	@%p614 bra 	$L__BB0_538;
	setp.lt.u32 	%p615, %r16, %r667;
	@%p615 bra 	$L__BB0_537;
	setp.gt.u32 	%p616, %r16, %r667;
	@%p616 bra 	$L__BB0_538;
	setp.lt.u32 	%p617, %r15, %r666;
	@%p617 bra 	$L__BB0_537;
	setp.gt.u32 	%p618, %r15, %r666;
	@%p618 bra 	$L__BB0_538;
	setp.lt.u32 	%p619, %r14, %r665;
	@%p619 bra 	$L__BB0_537;
	setp.gt.u32 	%p620, %r14, %r665;
	@%p620 bra 	$L__BB0_538;
	setp.lt.u32 	%p621, %r13, %r664;
	@%p621 bra 	$L__BB0_537;
	setp.gt.u32 	%p622, %r13, %r664;
	@%p622 bra 	$L__BB0_538;
	setp.lt.u32 	%p623, %r12, %r663;
	@%p623 bra 	$L__BB0_537;
	setp.gt.u32 	%p624, %r12, %r663;
	@%p624 bra 	$L__BB0_538;
	setp.lt.u32 	%p625, %r11, %r662;
	@%p625 bra 	$L__BB0_537;
	setp.gt.u32 	%p626, %r11, %r662;
	cvt.u32.u64 	%r2419, %rd30175;
	setp.gt.u32 	%p627, %r10, %r2419;
	or.pred  	%p628, %p626, %p627;
	@%p628 bra 	$L__BB0_538;
$L__BB0_537:
	and.b64  	%rd15886, %rd30175, 4294967295;
	sub.s64 	%rd30175, %rd15886, %rd4;
	shr.u64 	%rd15887, %rd30175, 63;
	and.b64  	%rd15888, %rd30174, 4294967295;
	add.s64 	%rd15889, %rd15887, %rd5;
	sub.s64 	%rd30174, %rd15888, %rd15889;
	shr.u64 	%rd15890, %rd30174, 63;
	and.b64  	%rd15891, %rd30173, 4294967295;
	add.s64 	%rd15892, %rd15890, %rd6;
	sub.s64 	%rd30173, %rd15891, %rd15892;
	shr.u64 	%rd15893, %rd30173, 63;
	and.b64  	%rd15894, %rd30172, 4294967295;
	add.s64 	%rd15895, %rd15893, %rd7;
	sub.s64 	%rd30172, %rd15894, %rd15895;
	shr.u64 	%rd15896, %rd30172, 63;
	and.b64  	%rd15897, %rd30171, 4294967295;
	add.s64 	%rd15898, %rd15896, %rd8;
	sub.s64 	%rd30171, %rd15897, %rd15898;
	shr.u64 	%rd15899, %rd30171, 63;
	and.b64  	%rd15900, %rd30170, 4294967295;
	add.s64 	%rd15901, %rd15899, %rd9;
	sub.s64 	%rd30170, %rd15900, %rd15901;
	shr.u64 	%rd15902, %rd30170, 63;
	and.b64  	%rd15903, %rd30169, 4294967295;
	add.s64 	%rd15904, %rd15902, %rd10;
	sub.s64 	%rd30169, %rd15903, %rd15904;
	shr.u64 	%rd15905, %rd30169, 63;
	cvt.u32.u64 	%r2420, %rd15905;
	add.s32 	%r2421, %r17, %r2420;
	sub.s32 	%r4370, %r4370, %r2421;
$L__BB0_538:
	mul.lo.s64 	%rd15906, %rd804, %rd707;
	cvt.u32.u64 	%r2422, %rd15906;
	shr.u64 	%rd15907, %rd15906, 32;
	mad.lo.s64 	%rd15908, %rd805, %rd707, %rd15907;
	shr.u64 	%rd15909, %rd15908, 32;
	mad.lo.s64 	%rd15910, %rd807, %rd707, %rd15909;
	shr.u64 	%rd15911, %rd15910, 32;
	mad.lo.s64 	%rd15912, %rd809, %rd707, %rd15911;
	shr.u64 	%rd15913, %rd15912, 32;
	mad.lo.s64 	%rd15914, %rd811, %rd707, %rd15913;
	shr.u64 	%rd15915, %rd15914, 32;
	mad.lo.s64 	%rd15916, %rd813, %rd707, %rd15915;
	shr.u64 	%rd15917, %rd15916, 32;
	mad.lo.s64 	%rd15918, %rd815, %rd707, %rd15917;
	shr.u64 	%rd15919, %rd15918, 32;
	mad.lo.s64 	%rd15920, %rd817, %rd707, %rd15919;
	shr.u64 	%rd15921, %rd15920, 32;
	and.b64  	%rd15922, %rd15908, 4294967295;
	mad.lo.s64 	%rd15923, %rd804, %rd708, %rd15922;
	shr.u64 	%rd15924, %rd15923, 32;
	and.b64  	%rd15925, %rd15910, 4294967295;
	add.s64 	%rd15926, %rd15924, %rd15925;
	mad.lo.s64 	%rd15927, %rd805, %rd708, %rd15926;
	shr.u64 	%rd15928, %rd15927, 32;
	and.b64  	%rd15929, %rd15912, 4294967295;
	add.s64 	%rd15930, %rd15928, %rd15929;
	mad.lo.s64 	%rd15931, %rd807, %rd708, %rd15930;
	shr.u64 	%rd15932, %rd15931, 32;
	and.b64  	%rd15933, %rd15914, 4294967295;
	add.s64 	%rd15934, %rd15932, %rd15933;
	mad.lo.s64 	%rd15935, %rd809, %rd708, %rd15934;
	shr.u64 	%rd15936, %rd15935, 32;
	and.b64  	%rd15937, %rd15916, 4294967295;
	add.s64 	%rd15938, %rd15936, %rd15937;
	mad.lo.s64 	%rd15939, %rd811, %rd708, %rd15938;
	shr.u64 	%rd15940, %rd15939, 32;
	and.b64  	%rd15941, %rd15918, 4294967295;
	add.s64 	%rd15942, %rd15940, %rd15941;
	mad.lo.s64 	%rd15943, %rd813, %rd708, %rd15942;
	shr.u64 	%rd15944, %rd15943, 32;
	and.b64  	%rd15945, %rd15920, 4294967295;
	add.s64 	%rd15946, %rd15944, %rd15945;
	mad.lo.s64 	%rd15947, %rd815, %rd708, %rd15946;
	shr.u64 	%rd15948, %rd15947, 32;
	add.s64 	%rd15949, %rd15948, %rd15921;
	mad.lo.s64 	%rd15950, %rd817, %rd708, %rd15949;
	shr.u64 	%rd15951, %rd15950, 32;
	and.b64  	%rd15952, %rd15927, 4294967295;
	mad.lo.s64 	%rd15953, %rd804, %rd710, %rd15952;
	shr.u64 	%rd15954, %rd15953, 32;
	and.b64  	%rd15955, %rd15931, 4294967295;
	add.s64 	%rd15956, %rd15954, %rd15955;
	mad.lo.s64 	%rd15957, %rd805, %rd710, %rd15956;
	shr.u64 	%rd15958, %rd15957, 32;
	and.b64  	%rd15959, %rd15935, 4294967295;
	add.s64 	%rd15960, %rd15958, %rd15959;
	mad.lo.s64 	%rd15961, %rd807, %rd710, %rd15960;
	shr.u64 	%rd15962, %rd15961, 32;
	and.b64  	%rd15963, %rd15939, 4294967295;
	add.s64 	%rd15964, %rd15962, %rd15963;
	mad.lo.s64 	%rd15965, %rd809, %rd710, %rd15964;
	shr.u64 	%rd15966, %rd15965, 32;
	and.b64  	%rd15967, %rd15943, 4294967295;
	add.s64 	%rd15968, %rd15966, %rd15967;
	mad.lo.s64 	%rd15969, %rd811, %rd710, %rd15968;
	shr.u64 	%rd15970, %rd15969, 32;
	and.b64  	%rd15971, %rd15947, 4294967295;
	add.s64 	%rd15972, %rd15970, %rd15971;
	mad.lo.s64 	%rd15973, %rd813, %rd710, %rd15972;
	shr.u64 	%rd15974, %rd15973, 32;
	and.b64  	%rd15975, %rd15950, 4294967295;
	add.s64 	%rd15976, %rd15974, %rd15975;
	mad.lo.s64 	%rd15977, %rd815, %rd710, %rd15976;
	shr.u64 	%rd15978, %rd15977, 32;
	add.s64 	%rd15979, %rd15978, %rd15951;
	mad.lo.s64 	%rd15980, %rd817, %rd710, %rd15979;
	shr.u64 	%rd15981, %rd15980, 32;
	and.b64  	%rd15982, %rd15957, 4294967295;
	mad.lo.s64 	%rd15983, %rd804, %rd712, %rd15982;
	shr.u64 	%rd15984, %rd15983, 32;
	and.b64  	%rd15985, %rd15961, 4294967295;
	add.s64 	%rd15986, %rd15984, %rd15985;
	mad.lo.s64 	%rd15987, %rd805, %rd712, %rd15986;
	shr.u64 	%rd15988, %rd15987, 32;
	and.b64  	%rd15989, %rd15965, 4294967295;
	add.s64 	%rd15990, %rd15988, %rd15989;
	mad.lo.s64 	%rd15991, %rd807, %rd712, %rd15990;
	shr.u64 	%rd15992, %rd15991, 32;
	and.b64  	%rd15993, %rd15969, 4294967295;
	add.s64 	%rd15994, %rd15992, %rd15993;
	mad.lo.s64 	%rd15995, %rd809, %rd712, %rd15994;
	shr.u64 	%rd15996, %rd15995, 32;
	and.b64  	%rd15997, %rd15973, 4294967295;
	add.s64 	%rd15998, %rd15996, %rd15997;
	mad.lo.s64 	%rd15999, %rd811, %rd712, %rd15998;
	shr.u64 	%rd16000, %rd15999, 32;
	and.b64  	%rd16001, %rd15977, 4294967295;
	add.s64 	%rd16002, %rd16000, %rd16001;
	mad.lo.s64 	%rd16003, %rd813, %rd712, %rd16002;
	shr.u64 	%rd16004, %rd16003, 32;
	and.b64  	%rd16005, %rd15980, 4294967295;
	add.s64 	%rd16006, %rd16004, %rd16005;
	mad.lo.s64 	%rd16007, %rd815, %rd712, %rd16006;
	shr.u64 	%rd16008, %rd16007, 32;
	add.s64 	%rd16009, %rd16008, %rd15981;
	mad.lo.s64 	%rd16010, %rd817, %rd712, %rd16009;
	shr.u64 	%rd16011, %rd16010, 32;
	and.b64  	%rd16012, %rd15987, 4294967295;
	mad.lo.s64 	%rd16013, %rd804, %rd714, %rd16012;
	shr.u64 	%rd16014, %rd16013, 32;
	and.b64  	%rd16015, %rd15991, 4294967295;
	add.s64 	%rd16016, %rd16014, %rd16015;
	mad.lo.s64 	%rd16017, %rd805, %rd714, %rd16016;
	shr.u64 	%rd16018, %rd16017, 32;
	and.b64  	%rd16019, %rd15995, 4294967295;
	add.s64 	%rd16020, %rd16018, %rd16019;
	mad.lo.s64 	%rd16021, %rd807, %rd714, %rd16020;
	shr.u64 	%rd16022, %rd16021, 32;
	and.b64  	%rd16023, %rd15999, 4294967295;
	add.s64 	%rd16024, %rd16022, %rd16023;
	mad.lo.s64 	%rd16025, %rd809, %rd714, %rd16024;
	shr.u64 	%rd16026, %rd16025, 32;
	and.b64  	%rd16027, %rd16003, 4294967295;
	add.s64 	%rd16028, %rd16026, %rd16027;
	mad.lo.s64 	%rd16029, %rd811, %rd714, %rd16028;
	shr.u64 	%rd16030, %rd16029, 32;
	and.b64  	%rd16031, %rd16007, 4294967295;
	add.s64 	%rd16032, %rd16030, %rd16031;
	mad.lo.s64 	%rd16033, %rd813, %rd714, %rd16032;
	shr.u64 	%rd16034, %rd16033, 32;
	and.b64  	%rd16035, %rd16010, 4294967295;
	add.s64 	%rd16036, %rd16034, %rd16035;
	mad.lo.s64 	%rd16037, %rd815, %rd714, %rd16036;
	shr.u64 	%rd16038, %rd16037, 32;
	add.s64 	%rd16039, %rd16038, %rd16011;
	mad.lo.s64 	%rd16040, %rd817, %rd714, %rd16039;
	shr.u64 	%rd16041, %rd16040, 32;
	and.b64  	%rd16042, %rd16017, 4294967295;
	mad.lo.s64 	%rd16043, %rd804, %rd716, %rd16042;
	shr.u64 	%rd16044, %rd16043, 32;
	and.b64  	%rd16045, %rd16021, 4294967295;
	add.s64 	%rd16046, %rd16044, %rd16045;
	mad.lo.s64 	%rd16047, %rd805, %rd716, %rd16046;
	shr.u64 	%rd16048, %rd16047, 32;
	and.b64  	%rd16049, %rd16025, 4294967295;
	add.s64 	%rd16050, %rd16048, %rd16049;
	mad.lo.s64 	%rd16051, %rd807, %rd716, %rd16050;
	shr.u64 	%rd16052, %rd16051, 32;
	and.b64  	%rd16053, %rd16029, 4294967295;
	add.s64 	%rd16054, %rd16052, %rd16053;
	mad.lo.s64 	%rd16055, %rd809, %rd716, %rd16054;
	shr.u64 	%rd16056, %rd16055, 32;
	and.b64  	%rd16057, %rd16033, 4294967295;
	add.s64 	%rd16058, %rd16056, %rd16057;
	mad.lo.s64 	%rd16059, %rd811, %rd716, %rd16058;
	shr.u64 	%rd16060, %rd16059, 32;
	and.b64  	%rd16061, %rd16037, 4294967295;
	add.s64 	%rd16062, %rd16060, %rd16061;
	mad.lo.s64 	%rd16063, %rd813, %rd716, %rd16062;
	shr.u64 	%rd16064, %rd16063, 32;
	and.b64  	%rd16065, %rd16040, 4294967295;
	add.s64 	%rd16066, %rd16064, %rd16065;
	mad.lo.s64 	%rd16067, %rd815, %rd716, %rd16066;
	shr.u64 	%rd16068, %rd16067, 32;
	add.s64 	%rd16069, %rd16068, %rd16041;
	mad.lo.s64 	%rd16070, %rd817, %rd716, %rd16069;
	shr.u64 	%rd16071, %rd16070, 32;
	and.b64  	%rd16072, %rd16047, 4294967295;
	mad.lo.s64 	%rd16073, %rd804, %rd718, %rd16072;
	shr.u64 	%rd16074, %rd16073, 32;
	and.b64  	%rd16075, %rd16051, 4294967295;
	add.s64 	%rd16076, %rd16074, %rd16075;
	mad.lo.s64 	%rd16077, %rd805, %rd718, %rd16076;
	shr.u64 	%rd16078, %rd16077, 32;
	and.b64  	%rd16079, %rd16055, 4294967295;
	add.s64 	%rd16080, %rd16078, %rd16079;
	mad.lo.s64 	%rd16081, %rd807, %rd718, %rd16080;
	shr.u64 	%rd16082, %rd16081, 32;
	and.b64  	%rd16083, %rd16059, 4294967295;
	add.s64 	%rd16084, %rd16082, %rd16083;
	mad.lo.s64 	%rd16085, %rd809, %rd718, %rd16084;
	shr.u64 	%rd16086, %rd16085, 32;
	and.b64  	%rd16087, %rd16063, 4294967295;
	add.s64 	%rd16088, %rd16086, %rd16087;
	mad.lo.s64 	%rd16089, %rd811, %rd718, %rd16088;
	shr.u64 	%rd16090, %rd16089, 32;
	and.b64  	%rd16091, %rd16067, 4294967295;
	add.s64 	%rd16092, %rd16090, %rd16091;
	mad.lo.s64 	%rd16093, %rd813, %rd718, %rd16092;
	shr.u64 	%rd16094, %rd16093, 32;
	and.b64  	%rd16095, %rd16070, 4294967295;
	add.s64 	%rd16096, %rd16094, %rd16095;
	mad.lo.s64 	%rd16097, %rd815, %rd718, %rd16096;
	shr.u64 	%rd16098, %rd16097, 32;
	add.s64 	%rd16099, %rd16098, %rd16071;
	mad.lo.s64 	%rd16100, %rd817, %rd718, %rd16099;
	shr.u64 	%rd16101, %rd16100, 32;
	and.b64  	%rd16102, %rd16077, 4294967295;
	mad.lo.s64 	%rd16103, %rd804, %rd720, %rd16102;
	shr.u64 	%rd16104, %rd16103, 32;
	and.b64  	%rd16105, %rd16081, 4294967295;
	add.s64 	%rd16106, %rd16104, %rd16105;
	mad.lo.s64 	%rd16107, %rd805, %rd720, %rd16106;
	shr.u64 	%rd16108, %rd16107, 32;
	and.b64  	%rd16109, %rd16085, 4294967295;
	add.s64 	%rd16110, %rd16108, %rd16109;
	mad.lo.s64 	%rd16111, %rd807, %rd720, %rd16110;
	shr.u64 	%rd16112, %rd16111, 32;
	and.b64  	%rd16113, %rd16089, 4294967295;
	add.s64 	%rd16114, %rd16112, %rd16113;
	mad.lo.s64 	%rd16115, %rd809, %rd720, %rd16114;
	shr.u64 	%rd16116, %rd16115, 32;
	and.b64  	%rd16117, %rd16093, 4294967295;
	add.s64 	%rd16118, %rd16116, %rd16117;
	mad.lo.s64 	%rd16119, %rd811, %rd720, %rd16118;
	shr.u64 	%rd16120, %rd16119, 32;
	and.b64  	%rd16121, %rd16097, 4294967295;
	add.s64 	%rd16122, %rd16120, %rd16121;
	mad.lo.s64 	%rd16123, %rd813, %rd720, %rd16122;
	shr.u64 	%rd16124, %rd16123, 32;
	and.b64  	%rd16125, %rd16100, 4294967295;
	add.s64 	%rd16126, %rd16124, %rd16125;
	mad.lo.s64 	%rd16127, %rd815, %rd720, %rd16126;
	shr.u64 	%rd16128, %rd16127, 32;
	add.s64 	%rd16129, %rd16128, %rd16101;
	mad.lo.s64 	%rd16130, %rd817, %rd720, %rd16129;
	{ .reg .b32 tmp; mov.b64 {tmp, %r2423}, %rd16130; }
	mul.lo.s32 	%r2424, %r9, %r2422;
	cvt.u64.u32 	%rd16131, %r2424;
	and.b64  	%rd16132, %rd15906, 4294967295;
	mad.lo.s64 	%rd16133, %rd4, %rd16131, %rd16132;
	shr.u64 	%rd16134, %rd16133, 32;
	and.b64  	%rd16135, %rd15923, 4294967295;
	add.s64 	%rd16136, %rd16134, %rd16135;
	mad.lo.s64 	%rd16137, %rd5, %rd16131, %rd16136;
	cvt.u32.u64 	%r2425, %rd16137;
	shr.u64 	%rd16138, %rd16137, 32;
	and.b64  	%rd16139, %rd15953, 4294967295;
	add.s64 	%rd16140, %rd16138, %rd16139;
	mad.lo.s64 	%rd16141, %rd6, %rd16131, %rd16140;
	shr.u64 	%rd16142, %rd16141, 32;
	and.b64  	%rd16143, %rd15983, 4294967295;
	add.s64 	%rd16144, %rd16142, %rd16143;
	mad.lo.s64 	%rd16145, %rd7, %rd16131, %rd16144;
	shr.u64 	%rd16146, %rd16145, 32;
	and.b64  	%rd16147, %rd16013, 4294967295;
	add.s64 	%rd16148, %rd16146, %rd16147;
	mad.lo.s64 	%rd16149, %rd8, %rd16131, %rd16148;
	shr.u64 	%rd16150, %rd16149, 32;
	and.b64  	%rd16151, %rd16043, 4294967295;
	add.s64 	%rd16152, %rd16150, %rd16151;
	mad.lo.s64 	%rd16153, %rd9, %rd16131, %rd16152;
	shr.u64 	%rd16154, %rd16153, 32;
	and.b64  	%rd16155, %rd16073, 4294967295;
	add.s64 	%rd16156, %rd16154, %rd16155;
	mad.lo.s64 	%rd16157, %rd10, %rd16131, %rd16156;
	shr.u64 	%rd16158, %rd16157, 32;
	and.b64  	%rd16159, %rd16103, 4294967295;
	add.s64 	%rd16160, %rd16158, %rd16159;
	mad.lo.s64 	%rd16161, %rd11, %rd16131, %rd16160;
	shr.u64 	%rd16162, %rd16161, 32;
	and.b64  	%rd16163, %rd16107, 4294967295;
	add.s64 	%rd16164, %rd16162, %rd16163;
	shr.u64 	%rd16165, %rd16164, 32;
	and.b64  	%rd16166, %rd16111, 4294967295;
	add.s64 	%rd16167, %rd16165, %rd16166;
	shr.u64 	%rd16168, %rd16167, 32;
	and.b64  	%rd16169, %rd16115, 4294967295;
	add.s64 	%rd16170, %rd16168, %rd16169;
	shr.u64 	%rd16171, %rd16170, 32;
	and.b64  	%rd16172, %rd16119, 4294967295;
	add.s64 	%rd16173, %rd16171, %rd16172;
	shr.u64 	%rd16174, %rd16173, 32;
	and.b64  	%rd16175, %rd16123, 4294967295;
	add.s64 	%rd16176, %rd16174, %rd16175;
	shr.u64 	%rd16177, %rd16176, 32;
	and.b64  	%rd16178, %rd16127, 4294967295;
	add.s64 	%rd16179, %rd16177, %rd16178;
	shr.u64 	%rd16180, %rd16179, 32;
	and.b64  	%rd16181, %rd16130, 4294967295;
	add.s64 	%rd16182, %rd16180, %rd16181;
	{ .reg .b32 tmp; mov.b64 {tmp, %r2426}, %rd16182; }
	add.s32 	%r2427, %r2423, %r2426;
	mul.lo.s32 	%r2428, %r9, %r2425;
	cvt.u64.u32 	%rd16183, %r2428;
	and.b64  	%rd16184, %rd16137, 4294967295;
	mad.lo.s64 	%rd16185, %rd4, %rd16183, %rd16184;
	shr.u64 	%rd16186, %rd16185, 32;
	and.b64  	%rd16187, %rd16141, 4294967295;
	add.s64 	%rd16188, %rd16186, %rd16187;
	mad.lo.s64 	%rd16189, %rd5, %rd16183, %rd16188;
	cvt.u32.u64 	%r2429, %rd16189;
	shr.u64 	%rd16190, %rd16189, 32;
	and.b64  	%rd16191, %rd16145, 4294967295;
	add.s64 	%rd16192, %rd16190, %rd16191;
	mad.lo.s64 	%rd16193, %rd6, %rd16183, %rd16192;
	shr.u64 	%rd16194, %rd16193, 32;
	and.b64  	%rd16195, %rd16149, 4294967295;
	add.s64 	%rd16196, %rd16194, %rd16195;
	mad.lo.s64 	%rd16197, %rd7, %rd16183, %rd16196;
	shr.u64 	%rd16198, %rd16197, 32;
	and.b64  	%rd16199, %rd16153, 4294967295;
	add.s64 	%rd16200, %rd16198, %rd16199;
	mad.lo.s64 	%rd16201, %rd8, %rd16183, %rd16200;
	shr.u64 	%rd16202, %rd16201, 32;
	and.b64  	%rd16203, %rd16157, 4294967295;
	add.s64 	%rd16204, %rd16202, %rd16203;
	mad.lo.s64 	%rd16205, %rd9, %rd16183, %rd16204;
	shr.u64 	%rd16206, %rd16205, 32;
	and.b64  	%rd16207, %rd16161, 4294967295;
	add.s64 	%rd16208, %rd16206, %rd16207;
	mad.lo.s64 	%rd16209, %rd10, %rd16183, %rd16208;
	shr.u64 	%rd16210, %rd16209, 32;
	and.b64  	%rd16211, %rd16164, 4294967295;
	add.s64 	%rd16212, %rd16210, %rd16211;
	mad.lo.s64 	%rd16213, %rd11, %rd16183, %rd16212;
	shr.u64 	%rd16214, %rd16213, 32;
	and.b64  	%rd16215, %rd16167, 4294967295;
	add.s64 	%rd16216, %rd16214, %rd16215;
	shr.u64 	%rd16217, %rd16216, 32;
	and.b64  	%rd16218, %rd16170, 4294967295;
	add.s64 	%rd16219, %rd16217, %rd16218;
	shr.u64 	%rd16220, %rd16219, 32;
	and.b64  	%rd16221, %rd16173, 4294967295;
	add.s64 	%rd16222, %rd16220, %rd16221;
	shr.u64 	%rd16223, %rd16222, 32;
	and.b64  	%rd16224, %rd16176, 4294967295;
	add.s64 	%rd16225, %rd16223, %rd16224;
	shr.u64 	%rd16226, %rd16225, 32;
	and.b64  	%rd16227, %rd16179, 4294967295;
	add.s64 	%rd16228, %rd16226, %rd16227;
	shr.u64 	%rd16229, %rd16228, 32;
	and.b64  	%rd16230, %rd16182, 4294967295;
	add.s64 	%rd16231, %rd16229, %rd16230;
	{ .reg .b32 tmp; mov.b64 {tmp, %r2430}, %rd16231; }
	add.s32 	%r2431, %r2427, %r2430;
	mul.lo.s32 	%r2432, %r9, %r2429;
	cvt.u64.u32 	%rd16232, %r2432;
	and.b64  	%rd16233, %rd16189, 4294967295;
	mad.lo.s64 	%rd16234, %rd4, %rd16232, %rd16233;
	shr.u64 	%rd16235, %rd16234, 32;
	and.b64  	%rd16236, %rd16193, 4294967295;
	add.s64 	%rd16237, %rd16235, %rd16236;
	mad.lo.s64 	%rd16238, %rd5, %rd16232, %rd16237;
	cvt.u32.u64 	%r2433, %rd16238;
	shr.u64 	%rd16239, %rd16238, 32;
	and.b64  	%rd16240, %rd16197, 4294967295;
	add.s64 	%rd16241, %rd16239, %rd16240;
	mad.lo.s64 	%rd16242, %rd6, %rd16232, %rd16241;
	shr.u64 	%rd16243, %rd16242, 32;
	and.b64  	%rd16244, %rd16201, 4294967295;
	add.s64 	%rd16245, %rd16243, %rd16244;
	mad.lo.s64 	%rd16246, %rd7, %rd16232, %rd16245;
	shr.u64 	%rd16247, %rd16246, 32;
	and.b64  	%rd16248, %rd16205, 4294967295;
	add.s64 	%rd16249, %rd16247, %rd16248;
	mad.lo.s64 	%rd16250, %rd8, %rd16232, %rd16249;
	shr.u64 	%rd16251, %rd16250, 32;
	and.b64  	%rd16252, %rd16209, 4294967295;
	add.s64 	%rd16253, %rd16251, %rd16252;
	mad.lo.s64 	%rd16254, %rd9, %rd16232, %rd16253;
	shr.u64 	%rd16255, %rd16254, 32;
	and.b64  	%rd16256, %rd16213, 4294967295;
	add.s64 	%rd16257, %rd16255, %rd16256;
	mad.lo.s64 	%rd16258, %rd10, %rd16232, %rd16257;
	shr.u64 	%rd16259, %rd16258, 32;
	and.b64  	%rd16260, %rd16216, 4294967295;
	add.s64 	%rd16261, %rd16259, %rd16260;
	mad.lo.s64 	%rd16262, %rd11, %rd16232, %rd16261;
	shr.u64 	%rd16263, %rd16262, 32;
	and.b64  	%rd16264, %rd16219, 4294967295;
	add.s64 	%rd16265, %rd16263, %rd16264;
	shr.u64 	%rd16266, %rd16265, 32;
	and.b64  	%rd16267, %rd16222, 4294967295;
	add.s64 	%rd16268, %rd16266, %rd16267;
	shr.u64 	%rd16269, %rd16268, 32;
	and.b64  	%rd16270, %rd16225, 4294967295;
	add.s64 	%rd16271, %rd16269, %rd16270;
	shr.u64 	%rd16272, %rd16271, 32;
	and.b64  	%rd16273, %rd16228, 4294967295;
	add.s64 	%rd16274, %rd16272, %rd16273;
	shr.u64 	%rd16275, %rd16274, 32;
	and.b64  	%rd16276, %rd16231, 4294967295;
	add.s64 	%rd16277, %rd16275, %rd16276;
	{ .reg .b32 tmp; mov.b64 {tmp, %r2434}, %rd16277; }
	add.s32 	%r2435, %r2431, %r2434;
	mul.lo.s32 	%r2436, %r9, %r2433;
	cvt.u64.u32 	%rd16278, %r2436;
	and.b64  	%rd16279, %rd16238, 4294967295;
	mad.lo.s64 	%rd16280, %rd4, %rd16278, %rd16279;
	shr.u64 	%rd16281, %rd16280, 32;
	and.b64  	%rd16282, %rd16242, 4294967295;
	add.s64 	%rd16283, %rd16281, %rd16282;
	mad.lo.s64 	%rd16284, %rd5, %rd16278, %rd16283;
	cvt.u32.u64 	%r2437, %rd16284;
	shr.u64 	%rd16285, %rd16284, 32;
	and.b64  	%rd16286, %rd16246, 4294967295;
	add.s64 	%rd16287, %rd16285, %rd16286;
	mad.lo.s64 	%rd16288, %rd6, %rd16278, %rd16287;
	shr.u64 	%rd16289, %rd16288, 32;
	and.b64  	%rd16290, %rd16250, 4294967295;
	add.s64 	%rd16291, %rd16289, %rd16290;
	mad.lo.s64 	%rd16292, %rd7, %rd16278, %rd16291;
	shr.u64 	%rd16293, %rd16292, 32;
	and.b64  	%rd16294, %rd16254, 4294967295;
	add.s64 	%rd16295, %rd16293, %rd16294;
	mad.lo.s64 	%rd16296, %rd8, %rd16278, %rd16295;
	shr.u64 	%rd16297, %rd16296, 32;
	and.b64  	%rd16298, %rd16258, 4294967295;
	add.s64 	%rd16299, %rd16297, %rd16298;
	mad.lo.s64 	%rd16300, %rd9, %rd16278, %rd16299;
	shr.u64 	%rd16301, %rd16300, 32;
	and.b64  	%rd16302, %rd16262, 4294967295;
	add.s64 	%rd16303, %rd16301, %rd16302;
	mad.lo.s64 	%rd16304, %rd10, %rd16278, %rd16303;
	shr.u64 	%rd16305, %rd16304, 32;
	and.b64  	%rd16306, %rd16265, 4294967295;
	add.s64 	%rd16307, %rd16305, %rd16306;
	mad.lo.s64 	%rd16308, %rd11, %rd16278, %rd16307;
	shr.u64 	%rd16309, %rd16308, 32;
	and.b64  	%rd16310, %rd16268, 4294967295;
	add.s64 	%rd16311, %rd16309, %rd16310;
	shr.u64 	%rd16312, %rd16311, 32;
	and.b64  	%rd16313, %rd16271, 4294967295;
	add.s64 	%rd16314, %rd16312, %rd16313;
	shr.u64 	%rd16315, %rd16314, 32;
	and.b64  	%rd16316, %rd16274, 4294967295;
	add.s64 	%rd16317, %rd16315, %rd16316;
	shr.u64 	%rd16318, %rd16317, 32;
	and.b64  	%rd16319, %rd16277, 4294967295;
	add.s64 	%rd16320, %rd16318, %rd16319;
	{ .reg .b32 tmp; mov.b64 {tmp, %r2438}, %rd16320; }
	add.s32 	%r2439, %r2435, %r2438;
	mul.lo.s32 	%r2440, %r9, %r2437;
	cvt.u64.u32 	%rd16321, %r2440;
	and.b64  	%rd16322, %rd16284, 4294967295;
	mad.lo.s64 	%rd16323, %rd4, %rd16321, %rd16322;
	shr.u64 	%rd16324, %rd16323, 32;
	and.b64  	%rd16325, %rd16288, 4294967295;
	add.s64 	%rd16326, %rd16324, %rd16325;
	mad.lo.s64 	%rd16327, %rd5, %rd16321, %rd16326;
	cvt.u32.u64 	%r2441, %rd16327;
	shr.u64 	%rd16328, %rd16327, 32;
	and.b64  	%rd16329, %rd16292, 4294967295;
	add.s64 	%rd16330, %rd16328, %rd16329;
	mad.lo.s64 	%rd16331, %rd6, %rd16321, %rd16330;
	shr.u64 	%rd16332, %rd16331, 32;
	and.b64  	%rd16333, %rd16296, 4294967295;
	add.s64 	%rd16334, %rd16332, %rd16333;
	mad.lo.s64 	%rd16335, %rd7, %rd16321, %rd16334;
	shr.u64 	%rd16336, %rd16335, 32;
	and.b64  	%rd16337, %rd16300, 4294967295;
	add.s64 	%rd16338, %rd16336, %rd16337;
	mad.lo.s64 	%rd16339, %rd8, %rd16321, %rd16338;
	shr.u64 	%rd16340, %rd16339, 32;
	and.b64  	%rd16341, %rd16304, 4294967295;
	add.s64 	%rd16342, %rd16340, %rd16341;
	mad.lo.s64 	%rd16343, %rd9, %rd16321, %rd16342;
	shr.u64 	%rd16344, %rd16343, 32;
	and.b64  	%rd16345, %rd16308, 4294967295;
	add.s64 	%rd16346, %rd16344, %rd16345;
	mad.lo.s64 	%rd16347, %rd10, %rd16321, %rd16346;
	shr.u64 	%rd16348, %rd16347, 32;
	and.b64  	%rd16349, %rd16311, 4294967295;
	add.s64 	%rd16350, %rd16348, %rd16349;
	mad.lo.s64 	%rd16351, %rd11, %rd16321, %rd16350;
	shr.u64 	%rd16352, %rd16351, 32;
	and.b64  	%rd16353, %rd16314, 4294967295;
	add.s64 	%rd16354, %rd16352, %rd16353;
	shr.u64 	%rd16355, %rd16354, 32;
	and.b64  	%rd16356, %rd16317, 4294967295;
	add.s64 	%rd16357, %rd16355, %rd16356;
	shr.u64 	%rd16358, %rd16357, 32;
	and.b64  	%rd16359, %rd16320, 4294967295;
	add.s64 	%rd16360, %rd16358, %rd16359;
	{ .reg .b32 tmp; mov.b64 {tmp, %r2442}, %rd16360; }
	add.s32 	%r2443, %r2439, %r2442;
	mul.lo.s32 	%r2444, %r9, %r2441;
	cvt.u64.u32 	%rd16361, %r2444;
	and.b64  	%rd16362, %rd16327, 4294967295;
	mad.lo.s64 	%rd16363, %rd4, %rd16361, %rd16362;
	shr.u64 	%rd16364, %rd16363, 32;
	and.b64  	%rd16365, %rd16331, 4294967295;
	add.s64 	%rd16366, %rd16364, %rd16365;
	mad.lo.s64 	%rd16367, %rd5, %rd16361, %rd16366;
	cvt.u32.u64 	%r2445, %rd16367;
	shr.u64 	%rd16368, %rd16367, 32;
	and.b64  	%rd16369, %rd16335, 4294967295;
	add.s64 	%rd16370, %rd16368, %rd16369;
	mad.lo.s64 	%rd16371, %rd6, %rd16361, %rd16370;
	shr.u64 	%rd16372, %rd16371, 32;
	and.b64  	%rd16373, %rd16339, 4294967295;
	add.s64 	%rd16374, %rd16372, %rd16373;
	mad.lo.s64 	%rd16375, %rd7, %rd16361, %rd16374;
	shr.u64 	%rd16376, %rd16375, 32;
	and.b64  	%rd16377, %rd16343, 4294967295;
	add.s64 	%rd16378, %rd16376, %rd16377;
	mad.lo.s64 	%rd16379, %rd8, %rd16361, %rd16378;
	shr.u64 	%rd16380, %rd16379, 32;
	and.b64  	%rd16381, %rd16347, 4294967295;
	add.s64 	%rd16382, %rd16380, %rd16381;
	mad.lo.s64 	%rd16383, %rd9, %rd16361, %rd16382;
	shr.u64 	%rd16384, %rd16383, 32;
	and.b64  	%rd16385, %rd16351, 4294967295;
	add.s64 	%rd16386, %rd16384, %rd16385;
	mad.lo.s64 	%rd16387, %rd10, %rd16361, %rd16386;
	shr.u64 	%rd16388, %rd16387, 32;
	and.b64  	%rd16389, %rd16354, 4294967295;
	add.s64 	%rd16390, %rd16388, %rd16389;
	mad.lo.s64 	%rd16391, %rd11, %rd16361, %rd16390;
	shr.u64 	%rd16392, %rd16391, 32;
	and.b64  	%rd16393, %rd16357, 4294967295;
	add.s64 	%rd16394, %rd16392, %rd16393;
	shr.u64 	%rd16395, %rd16394, 32;
	and.b64  	%rd16396, %rd16360, 4294967295;
	add.s64 	%rd16397, %rd16395, %rd16396;
	{ .reg .b32 tmp; mov.b64 {tmp, %r2446}, %rd16397; }
	add.s32 	%r2447, %r2443, %r2446;
	mul.lo.s32 	%r2448, %r9, %r2445;
	cvt.u64.u32 	%rd16398, %r2448;
	and.b64  	%rd16399, %rd16367, 4294967295;
	mad.lo.s64 	%rd16400, %rd4, %rd16398, %rd16399;
	shr.u64 	%rd16401, %rd16400, 32;
	and.b64  	%rd16402, %rd16371, 4294967295;
	add.s64 	%rd16403, %rd16401, %rd16402;
	mad.lo.s64 	%rd16404, %rd5, %rd16398, %rd16403;
	cvt.u32.u64 	%r2449, %rd16404;
	shr.u64 	%rd16405, %rd16404, 32;
	and.b64  	%rd16406, %rd16375, 4294967295;
	add.s64 	%rd16407, %rd16405, %rd16406;
	mad.lo.s64 	%rd16408, %rd6, %rd16398, %rd16407;
	shr.u64 	%rd16409, %rd16408, 32;
	and.b64  	%rd16410, %rd16379, 4294967295;
	add.s64 	%rd16411, %rd16409, %rd16410;
	mad.lo.s64 	%rd16412, %rd7, %rd16398, %rd16411;
	shr.u64 	%rd16413, %rd16412, 32;
	and.b64  	%rd16414, %rd16383, 4294967295;
	add.s64 	%rd16415, %rd16413, %rd16414;
	mad.lo.s64 	%rd16416, %rd8, %rd16398, %rd16415;
	shr.u64 	%rd16417, %rd16416, 32;
	and.b64  	%rd16418, %rd16387, 4294967295;
	add.s64 	%rd16419, %rd16417, %rd16418;
	mad.lo.s64 	%rd16420, %rd9, %rd16398, %rd16419;
	shr.u64 	%rd16421, %rd16420, 32;
	and.b64  	%rd16422, %rd16391, 4294967295;
	add.s64 	%rd16423, %rd16421, %rd16422;
	mad.lo.s64 	%rd16424, %rd10, %rd16398, %rd16423;
	shr.u64 	%rd16425, %rd16424, 32;
	and.b64  	%rd16426, %rd16394, 4294967295;
	add.s64 	%rd16427, %rd16425, %rd16426;
	mad.lo.s64 	%rd16428, %rd11, %rd16398, %rd16427;
	shr.u64 	%rd16429, %rd16428, 32;
	and.b64  	%rd16430, %rd16397, 4294967295;
	add.s64 	%rd16431, %rd16429, %rd16430;
	{ .reg .b32 tmp; mov.b64 {tmp, %r2450}, %rd16431; }
	add.s32 	%r2451, %r2447, %r2450;
	mul.lo.s32 	%r2452, %r9, %r2449;
	cvt.u64.u32 	%rd16432, %r2452;
	and.b64  	%rd16433, %rd16404, 4294967295;
	mad.lo.s64 	%rd16434, %rd4, %rd16432, %rd16433;
	shr.u64 	%rd16435, %rd16434, 32;
	and.b64  	%rd16436, %rd16408, 4294967295;
	add.s64 	%rd16437, %rd16435, %rd16436;
	mad.lo.s64 	%rd913, %rd5, %rd16432, %rd16437;
	cvt.u32.u64 	%r4372, %rd913;
	shr.u64 	%rd16438, %rd913, 32;
	and.b64  	%rd16439, %rd16412, 4294967295;
	add.s64 	%rd16440, %rd16438, %rd16439;
	mad.lo.s64 	%rd30181, %rd6, %rd16432, %rd16440;
	cvt.u32.u64 	%r672, %rd30181;
	shr.u64 	%rd16441, %rd30181, 32;
	and.b64  	%rd16442, %rd16416, 4294967295;
	add.s64 	%rd16443, %rd16441, %rd16442;
	mad.lo.s64 	%rd30180, %rd7, %rd16432, %rd16443;
	cvt.u32.u64 	%r673, %rd30180;
	shr.u64 	%rd16444, %rd30180, 32;
	and.b64  	%rd16445, %rd16420, 4294967295;
	add.s64 	%rd16446, %rd16444, %rd16445;
	mad.lo.s64 	%rd30179, %rd8, %rd16432, %rd16446;
	cvt.u32.u64 	%r674, %rd30179;
	shr.u64 	%rd16447, %rd30179, 32;
	and.b64  	%rd16448, %rd16424, 4294967295;
	add.s64 	%rd16449, %rd16447, %rd16448;
	mad.lo.s64 	%rd30178, %rd9, %rd16432, %rd16449;
	cvt.u32.u64 	%r675, %rd30178;
	shr.u64 	%rd16450, %rd30178, 32;
	and.b64  	%rd16451, %rd16428, 4294967295;
	add.s64 	%rd16452, %rd16450, %rd16451;
	mad.lo.s64 	%rd30177, %rd10, %rd16432, %rd16452;
	cvt.u32.u64 	%r676, %rd30177;
	shr.u64 	%rd16453, %rd30177, 32;
	and.b64  	%rd16454, %rd16431, 4294967295;
	add.s64 	%rd16455, %rd16453, %rd16454;
	mad.lo.s64 	%rd30176, %rd11, %rd16432, %rd16455;
	cvt.u32.u64 	%r677, %rd30176;
	{ .reg .b32 tmp; mov.b64 {tmp, %r2453}, %rd30176; }
	add.s32 	%r4371, %r2451, %r2453;
	setp.gt.u32 	%p629, %r4371, %r17;
	@%p629 bra 	$L__BB0_552;
	setp.lt.u32 	%p630, %r4371, %r17;
	@%p630 bra 	$L__BB0_553;
	setp.lt.u32 	%p631, %r16, %r677;
	@%p631 bra 	$L__BB0_552;
	setp.gt.u32 	%p632, %r16, %r677;
	@%p632 bra 	$L__BB0_553;
	setp.lt.u32 	%p633, %r15, %r676;
	@%p633 bra 	$L__BB0_552;
	setp.gt.u32 	%p634, %r15, %r676;
	@%p634 bra 	$L__BB0_553;
	setp.lt.u32 	%p635, %r14, %r675;
	@%p635 bra 	$L__BB0_552;
	setp.gt.u32 	%p636, %r14, %r675;
	@%p636 bra 	$L__BB0_553;
	setp.lt.u32 	%p637, %r13, %r674;
	@%p637 bra 	$L__BB0_552;
	setp.gt.u32 	%p638, %r13, %r674;
	@%p638 bra 	$L__BB0_553;
	setp.lt.u32 	%p639, %r12, %r673;
	@%p639 bra 	$L__BB0_552;
	setp.gt.u32 	%p640, %r12, %r673;
	@%p640 bra 	$L__BB0_553;
	setp.lt.u32 	%p641, %r11, %r672;
	@%p641 bra 	$L__BB0_552;
	setp.gt.u32 	%p642, %r11, %r672;
	setp.gt.u32 	%p643, %r10, %r4372;
	or.pred  	%p644, %p642, %p643;
	@%p644 bra 	$L__BB0_553;
$L__BB0_552:
	and.b64  	%rd16456, %rd913, 4294967295;
	sub.s64 	%rd16457, %rd16456, %rd4;
	shr.u64 	%rd16458, %rd16457, 63;
	cvt.u32.u64 	%r4372, %rd16457;
	and.b64  	%rd16459, %rd30181, 4294967295;
	add.s64 	%rd16460, %rd16458, %rd5;
	sub.s64 	%rd30181, %rd16459, %rd16460;
	shr.u64 	%rd16461, %rd30181, 63;
	and.b64  	%rd16462, %rd30180, 4294967295;
	add.s64 	%rd16463, %rd16461, %rd6;
	sub.s64 	%rd30180, %rd16462, %rd16463;
	shr.u64 	%rd16464, %rd30180, 63;
	and.b64  	%rd16465, %rd30179, 4294967295;
	add.s64 	%rd16466, %rd16464, %rd7;
	sub.s64 	%rd30179, %rd16465, %rd16466;
	shr.u64 	%rd16467, %rd30179, 63;
	and.b64  	%rd16468, %rd30178, 4294967295;
	add.s64 	%rd16469, %rd16467, %rd8;
	sub.s64 	%rd30178, %rd16468, %rd16469;
	shr.u64 	%rd16470, %rd30178, 63;
	and.b64  	%rd16471, %rd30177, 4294967295;
	add.s64 	%rd16472, %rd16470, %rd9;
	sub.s64 	%rd30177, %rd16471, %rd16472;
	shr.u64 	%rd16473, %rd30177, 63;
	and.b64  	%rd16474, %rd30176, 4294967295;
	add.s64 	%rd16475, %rd16473, %rd10;
	sub.s64 	%rd30176, %rd16474, %rd16475;
	shr.u64 	%rd16476, %rd30176, 63;
	cvt.u32.u64 	%r2454, %rd16476;
	add.s32 	%r2455, %r17, %r2454;
	sub.s32 	%r4371, %r4371, %r2455;
$L__BB0_553:
	shl.b32 	%r4373, %r4372, 1;
	shr.u32 	%r2456, %r4372, 31;
	cvt.u64.u32 	%rd16477, %r2456;
	shl.b64 	%rd16478, %rd30181, 1;
	and.b64  	%rd16479, %rd16478, 8589934590;
	or.b64  	%rd30188, %rd16479, %rd16477;
	cvt.u32.u64 	%r684, %rd30188;
	shr.u64 	%rd16480, %rd16479, 32;
	shl.b64 	%rd16481, %rd30180, 1;
	and.b64  	%rd16482, %rd16481, 8589934590;
	or.b64  	%rd30187, %rd16480, %rd16482;
	cvt.u32.u64 	%r685, %rd30187;
	shr.u64 	%rd16483, %rd16482, 32;
	shl.b64 	%rd16484, %rd30179, 1;
	and.b64  	%rd16485, %rd16484, 8589934590;
	or.b64  	%rd30186, %rd16483, %rd16485;
	cvt.u32.u64 	%r686, %rd30186;
	shr.u64 	%rd16486, %rd16485, 32;
	shl.b64 	%rd16487, %rd30178, 1;
	and.b64  	%rd16488, %rd16487, 8589934590;
	or.b64  	%rd30185, %rd16486, %rd16488;
	cvt.u32.u64 	%r687, %rd30185;
	shr.u64 	%rd16489, %rd16488, 32;
	shl.b64 	%rd16490, %rd30177, 1;
	and.b64  	%rd16491, %rd16490, 8589934590;
	or.b64  	%rd30184, %rd16489, %rd16491;
	cvt.u32.u64 	%r688, %rd30184;
	shr.u64 	%rd16492, %rd16491, 32;
	shl.b64 	%rd16493, %rd30176, 1;
	and.b64  	%rd16494, %rd16493, 8589934590;
	or.b64  	%rd30183, %rd16492, %rd16494;
	cvt.u32.u64 	%r689, %rd30183;
	shr.u64 	%rd16495, %rd16494, 32;
	mul.wide.u32 	%rd16496, %r4371, 2;
	add.s64 	%rd30182, %rd16495, %rd16496;
	cvt.u32.u64 	%r690, %rd30182;
	setp.gt.u64 	%p645, %rd30182, 4294967295;
	setp.lt.u32 	%p646, %r17, %r690;
	or.pred  	%p647, %p645, %p646;
	@%p647 bra 	$L__BB0_567;
	setp.gt.u32 	%p648, %r17, %r690;
	@%p648 bra 	$L__BB0_568;
	setp.lt.u32 	%p649, %r16, %r689;
	@%p649 bra 	$L__BB0_567;
	setp.gt.u32 	%p650, %r16, %r689;
	@%p650 bra 	$L__BB0_568;
	setp.lt.u32 	%p651, %r15, %r688;
	@%p651 bra 	$L__BB0_567;
	setp.gt.u32 	%p652, %r15, %r688;
	@%p652 bra 	$L__BB0_568;
	setp.lt.u32 	%p653, %r14, %r687;
	@%p653 bra 	$L__BB0_567;
	setp.gt.u32 	%p654, %r14, %r687;
	@%p654 bra 	$L__BB0_568;
	setp.lt.u32 	%p655, %r13, %r686;
	@%p655 bra 	$L__BB0_567;
	setp.gt.u32 	%p656, %r13, %r686;
	@%p656 bra 	$L__BB0_568;
	setp.lt.u32 	%p657, %r12, %r685;
	@%p657 bra 	$L__BB0_567;
	setp.gt.u32 	%p658, %r12, %r685;
	@%p658 bra 	$L__BB0_568;
	setp.lt.u32 	%p659, %r11, %r684;
	@%p659 bra 	$L__BB0_567;
	setp.gt.u32 	%p660, %r11, %r684;
	setp.lt.u32 	%p661, %r4373, %r10;
	or.pred  	%p662, %p660, %p661;
	@%p662 bra 	$L__BB0_568;
$L__BB0_567:
	cvt.u64.u32 	%rd16498, %r4373;
	sub.s64 	%rd16499, %rd16498, %rd4;
	shr.u64 	%rd16500, %rd16499, 63;
	cvt.u32.u64 	%r4373, %rd16499;
	and.b64  	%rd16501, %rd30188, 4294967295;
	add.s64 	%rd16502, %rd16500, %rd5;
	sub.s64 	%rd30188, %rd16501, %rd16502;
	shr.u64 	%rd16503, %rd30188, 63;
	and.b64  	%rd16504, %rd30187, 4294967295;
	add.s64 	%rd16505, %rd16503, %rd6;
	sub.s64 	%rd30187, %rd16504, %rd16505;
	shr.u64 	%rd16506, %rd30187, 63;
	and.b64  	%rd16507, %rd30186, 4294967295;
	add.s64 	%rd16508, %rd16506, %rd7;
	sub.s64 	%rd30186, %rd16507, %rd16508;
	shr.u64 	%rd16509, %rd30186, 63;
	and.b64  	%rd16510, %rd30185, 4294967295;
	add.s64 	%rd16511, %rd16509, %rd8;
	sub.s64 	%rd30185, %rd16510, %rd16511;
	shr.u64 	%rd16512, %rd30185, 63;
	and.b64  	%rd16513, %rd30184, 4294967295;
	add.s64 	%rd16514, %rd16512, %rd9;
	sub.s64 	%rd30184, %rd16513, %rd16514;
	shr.u64 	%rd16515, %rd30184, 63;
	and.b64  	%rd16516, %rd30183, 4294967295;
	add.s64 	%rd16517, %rd16515, %rd10;
	sub.s64 	%rd30183, %rd16516, %rd16517;
	shr.u64 	%rd16518, %rd30183, 63;
	and.b64  	%rd16519, %rd30182, 4294967295;
	add.s64 	%rd16520, %rd16518, %rd11;
	sub.s64 	%rd30182, %rd16519, %rd16520;
$L__BB0_568:
	and.b64  	%rd16521, %rd30175, 4294967295;
	cvt.u64.u32 	%rd16522, %r4373;
	sub.s64 	%rd16523, %rd16521, %rd16522;
	shr.u64 	%rd16524, %rd16523, 63;
	cvt.u32.u64 	%r4398, %rd16523;
	and.b64  	%rd16525, %rd30174, 4294967295;
	and.b64  	%rd16526, %rd30188, 4294967295;
	add.s64 	%rd16527, %rd16524, %rd16526;
	sub.s64 	%rd30194, %rd16525, %rd16527;
	shr.u64 	%rd16528, %rd30194, 63;
	and.b64  	%rd16529, %rd30173, 4294967295;
	and.b64  	%rd16530, %rd30187, 4294967295;
	add.s64 	%rd16531, %rd16528, %rd16530;
	sub.s64 	%rd30193, %rd16529, %rd16531;
	shr.u64 	%rd16532, %rd30193, 63;
	and.b64  	%rd16533, %rd30172, 4294967295;
	and.b64  	%rd16534, %rd30186, 4294967295;
	add.s64 	%rd16535, %rd16532, %rd16534;
	sub.s64 	%rd30192, %rd16533, %rd16535;
	shr.u64 	%rd16536, %rd30192, 63;
	and.b64  	%rd16537, %rd30171, 4294967295;
	and.b64  	%rd16538, %rd30185, 4294967295;
	add.s64 	%rd16539, %rd16536, %rd16538;
	sub.s64 	%rd30191, %rd16537, %rd16539;
	shr.u64 	%rd16540, %rd30191, 63;
	and.b64  	%rd16541, %rd30170, 4294967295;
	and.b64  	%rd16542, %rd30184, 4294967295;
	add.s64 	%rd16543, %rd16540, %rd16542;
	sub.s64 	%rd30190, %rd16541, %rd16543;
	shr.u64 	%rd16544, %rd30190, 63;
	and.b64  	%rd16545, %rd30169, 4294967295;
	and.b64  	%rd16546, %rd30183, 4294967295;
	add.s64 	%rd16547, %rd16544, %rd16546;
	sub.s64 	%rd30189, %rd16545, %rd16547;
	shr.u64 	%rd16548, %rd30189, 63;
	cvt.u64.u32 	%rd16549, %r4370;
	and.b64  	%rd16550, %rd30182, 4294967295;
	add.s64 	%rd16551, %rd16548, %rd16550;
	sub.s64 	%rd16552, %rd16549, %rd16551;
	setp.gt.s64 	%p663, %rd16552, -1;
	cvt.u32.u64 	%r4391, %rd16552;
	@%p663 bra 	$L__BB0_570;
	add.s32 	%r4398, %r10, %r4398;
	setp.lt.u32 	%p664, %r4398, %r10;
	selp.u64 	%rd16553, 1, 0, %p664;
	and.b64  	%rd16554, %rd30194, 4294967295;
	add.s64 	%rd16555, %rd16554, %rd16553;
	add.s64 	%rd30194, %rd16555, %rd5;
	shr.u64 	%rd16556, %rd30194, 32;
	and.b64  	%rd16557, %rd30193, 4294967295;
	add.s64 	%rd16558, %rd16556, %rd16557;
	add.s64 	%rd30193, %rd16558, %rd6;
	shr.u64 	%rd16559, %rd30193, 32;
	and.b64  	%rd16560, %rd30192, 4294967295;
	add.s64 	%rd16561, %rd16559, %rd16560;
	add.s64 	%rd30192, %rd16561, %rd7;
	shr.u64 	%rd16562, %rd30192, 32;
	and.b64  	%rd16563, %rd30191, 4294967295;
	add.s64 	%rd16564, %rd16562, %rd16563;
	add.s64 	%rd30191, %rd16564, %rd8;
	shr.u64 	%rd16565, %rd30191, 32;
	and.b64  	%rd16566, %rd30190, 4294967295;
	add.s64 	%rd16567, %rd16565, %rd16566;
	add.s64 	%rd30190, %rd16567, %rd9;
	shr.u64 	%rd16568, %rd30190, 32;
	and.b64  	%rd16569, %rd30189, 4294967295;
	add.s64 	%rd16570, %rd16568, %rd16569;
	add.s64 	%rd30189, %rd16570, %rd10;
	{ .reg .b32 tmp; mov.b64 {tmp, %r2457}, %rd30189; }
	add.s32 	%r2458, %r4391, %r2457;
	add.s32 	%r4391, %r2458, %r17;
$L__BB0_570:
	cvt.u32.u64 	%r4397, %rd30194;
	cvt.u32.u64 	%r4396, %rd30193;
	cvt.u32.u64 	%r4395, %rd30192;
	cvt.u32.u64 	%r4394, %rd30191;
	cvt.u32.u64 	%r4393, %rd30190;
	cvt.u32.u64 	%r4392, %rd30189;
	add.s32 	%r4376, %r4465, %r121;
	setp.lt.u32 	%p665, %r4376, %r4465;
	selp.u64 	%rd16571, 1, 0, %p665;
	add.s64 	%rd16572, %rd16571, %rd26;
	cvt.u64.u32 	%rd16573, %r120;
	add.s64 	%rd30201, %rd16572, %rd16573;
	cvt.u32.u64 	%r706, %rd30201;
	shr.u64 	%rd16574, %rd30201, 32;
	cvt.u64.u32 	%rd16575, %r4463;
	add.s64 	%rd16576, %rd16574, %rd16575;
	cvt.u64.u32 	%rd16577, %r119;
	add.s64 	%rd30200, %rd16576, %rd16577;
	cvt.u32.u64 	%r707, %rd30200;
	shr.u64 	%rd16578, %rd30200, 32;
	add.s64 	%rd16579, %rd16578, %rd27;
	cvt.u64.u32 	%rd16580, %r118;
	add.s64 	%rd30199, %rd16579, %rd16580;
	cvt.u32.u64 	%r708, %rd30199;
	shr.u64 	%rd16581, %rd30199, 32;
	cvt.u64.u32 	%rd16582, %r4461;
	add.s64 	%rd16583, %rd16581, %rd16582;
	cvt.u64.u32 	%rd16584, %r117;
	add.s64 	%rd30198, %rd16583, %rd16584;
	cvt.u32.u64 	%r709, %rd30198;
	shr.u64 	%rd16585, %rd30198, 32;
	cvt.u64.u32 	%rd16586, %r4460;
	add.s64 	%rd16587, %rd16585, %rd16586;
	cvt.u64.u32 	%rd16588, %r116;
	add.s64 	%rd30197, %rd16587, %rd16588;
	cvt.u32.u64 	%r710, %rd30197;
	shr.u64 	%rd16589, %rd30197, 32;
	add.s64 	%rd16590, %rd16589, %rd28;
	cvt.u64.u32 	%rd16591, %r115;
	add.s64 	%rd30196, %rd16590, %rd16591;
	cvt.u32.u64 	%r711, %rd30196;
	shr.u64 	%rd16592, %rd30196, 32;
	add.s64 	%rd16593, %rd16592, %rd29;
	cvt.u64.u32 	%rd16595, %r114;
	add.s64 	%rd30195, %rd16593, %rd16595;
	cvt.u32.u64 	%r712, %rd30195;
	setp.gt.u64 	%p666, %rd30195, 4294967295;
	setp.lt.u32 	%p667, %r17, %r712;
	or.pred  	%p668, %p666, %p667;
	@%p668 bra 	$L__BB0_584;
	setp.gt.u32 	%p669, %r17, %r712;
	@%p669 bra 	$L__BB0_585;
	setp.lt.u32 	%p670, %r16, %r711;
	@%p670 bra 	$L__BB0_584;
	setp.gt.u32 	%p671, %r16, %r711;
	@%p671 bra 	$L__BB0_585;
	setp.lt.u32 	%p672, %r15, %r710;
	@%p672 bra 	$L__BB0_584;
	setp.gt.u32 	%p673, %r15, %r710;
	@%p673 bra 	$L__BB0_585;
	setp.lt.u32 	%p674, %r14, %r709;
	@%p674 bra 	$L__BB0_584;
	setp.gt.u32 	%p675, %r14, %r709;
	@%p675 bra 	$L__BB0_585;
	setp.lt.u32 	%p676, %r13, %r708;
	@%p676 bra 	$L__BB0_584;
	setp.gt.u32 	%p677, %r13, %r708;
	@%p677 bra 	$L__BB0_585;
	setp.lt.u32 	%p678, %r12, %r707;
	@%p678 bra 	$L__BB0_584;
	setp.gt.u32 	%p679, %r12, %r707;
	@%p679 bra 	$L__BB0_585;
	setp.lt.u32 	%p680, %r11, %r706;
	@%p680 bra 	$L__BB0_584;
	setp.gt.u32 	%p681, %r11, %r706;
	setp.lt.u32 	%p682, %r4376, %r10;
	or.pred  	%p683, %p681, %p682;
	@%p683 bra 	$L__BB0_585;
$L__BB0_584:
	cvt.u64.u32 	%rd16596, %r4376;
	sub.s64 	%rd16597, %rd16596, %rd4;
	shr.u64 	%rd16598, %rd16597, 63;
	cvt.u32.u64 	%r4376, %rd16597;
	and.b64  	%rd16599, %rd30201, 4294967295;
	add.s64 	%rd16600, %rd16598, %rd5;
	sub.s64 	%rd30201, %rd16599, %rd16600;
	shr.u64 	%rd16601, %rd30201, 63;
	and.b64  	%rd16602, %rd30200, 4294967295;
	add.s64 	%rd16603, %rd16601, %rd6;
	sub.s64 	%rd30200, %rd16602, %rd16603;
	shr.u64 	%rd16604, %rd30200, 63;
	and.b64  	%rd16605, %rd30199, 4294967295;
	add.s64 	%rd16606, %rd16604, %rd7;
	sub.s64 	%rd30199, %rd16605, %rd16606;
	shr.u64 	%rd16607, %rd30199, 63;
	and.b64  	%rd16608, %rd30198, 4294967295;
	add.s64 	%rd16609, %rd16607, %rd8;
	sub.s64 	%rd30198, %rd16608, %rd16609;
	shr.u64 	%rd16610, %rd30198, 63;
	and.b64  	%rd16611, %rd30197, 4294967295;
	add.s64 	%rd16612, %rd16610, %rd9;
	sub.s64 	%rd30197, %rd16611, %rd16612;
	shr.u64 	%rd16613, %rd30197, 63;
	and.b64  	%rd16614, %rd30196, 4294967295;
	add.s64 	%rd16615, %rd16613, %rd10;
	sub.s64 	%rd30196, %rd16614, %rd16615;
	shr.u64 	%rd16616, %rd30196, 63;
	and.b64  	%rd16617, %rd30195, 4294967295;
	add.s64 	%rd16618, %rd16616, %rd11;
	sub.s64 	%rd30195, %rd16617, %rd16618;
$L__BB0_585:
	cvt.u64.u32 	%rd16619, %r4376;
	mul.wide.u32 	%rd16620, %r4376, %r4376;
	cvt.u32.u64 	%r2459, %rd16620;
	shr.u64 	%rd16621, %rd16620, 32;
	and.b64  	%rd16622, %rd30201, 4294967295;
	mul.lo.s64 	%rd16623, %rd16622, %rd16619;
	add.s64 	%rd16624, %rd16621, %rd16623;
	shr.u64 	%rd16625, %rd16624, 32;
	and.b64  	%rd16626, %rd30200, 4294967295;
	mul.lo.s64 	%rd16627, %rd16626, %rd16619;
	add.s64 	%rd16628, %rd16625, %rd16627;
	shr.u64 	%rd16629, %rd16628, 32;
	and.b64  	%rd16630, %rd30199, 4294967295;
	mul.lo.s64 	%rd16631, %rd16630, %rd16619;
	add.s64 	%rd16632, %rd16629, %rd16631;
	shr.u64 	%rd16633, %rd16632, 32;
	and.b64  	%rd16634, %rd30198, 4294967295;
	mul.lo.s64 	%rd16635, %rd16634, %rd16619;
	add.s64 	%rd16636, %rd16633, %rd16635;
	shr.u64 	%rd16637, %rd16636, 32;
	and.b64  	%rd16638, %rd30197, 4294967295;
	mul.lo.s64 	%rd16639, %rd16638, %rd16619;
	add.s64 	%rd16640, %rd16637, %rd16639;
	shr.u64 	%rd16641, %rd16640, 32;
	and.b64  	%rd16642, %rd30196, 4294967295;
	mul.lo.s64 	%rd16643, %rd16642, %rd16619;
	add.s64 	%rd16644, %rd16641, %rd16643;
	shr.u64 	%rd16645, %rd16644, 32;
	and.b64  	%rd16646, %rd30195, 4294967295;
	mul.lo.s64 	%rd16647, %rd16646, %rd16619;
	add.s64 	%rd16648, %rd16645, %rd16647;
	shr.u64 	%rd16649, %rd16648, 32;
	and.b64  	%rd16650, %rd16624, 4294967295;
	add.s64 	%rd16651, %rd16623, %rd16650;
	shr.u64 	%rd16652, %rd16651, 32;
	and.b64  	%rd16653, %rd16628, 4294967295;
	add.s64 	%rd16654, %rd16652, %rd16653;
	mad.lo.s64 	%rd16655, %rd16622, %rd16622, %rd16654;
	shr.u64 	%rd16656, %rd16655, 32;
	mul.lo.s64 	%rd16657, %rd16626, %rd16622;
	and.b64  	%rd16658, %rd16632, 4294967295;
	add.s64 	%rd16659, %rd16656, %rd16658;
	add.s64 	%rd16660, %rd16659, %rd16657;
	shr.u64 	%rd16661, %rd16660, 32;
	mul.lo.s64 	%rd16662, %rd16630, %rd16622;
	and.b64  	%rd16663, %rd16636, 4294967295;
	add.s64 	%rd16664, %rd16661, %rd16663;
	add.s64 	%rd16665, %rd16664, %rd16662;
	shr.u64 	%rd16666, %rd16665, 32;
	mul.lo.s64 	%rd16667, %rd16634, %rd16622;
	and.b64  	%rd16668, %rd16640, 4294967295;
	add.s64 	%rd16669, %rd16666, %rd16668;
	add.s64 	%rd16670, %rd16669, %rd16667;
	shr.u64 	%rd16671, %rd16670, 32;
	mul.lo.s64 	%rd16672, %rd16638, %rd16622;
	and.b64  	%rd16673, %rd16644, 4294967295;
	add.s64 	%rd16674, %rd16671, %rd16673;
	add.s64 	%rd16675, %rd16674, %rd16672;
	shr.u64 	%rd16676, %rd16675, 32;
	mul.lo.s64 	%rd16677, %rd16642, %rd16622;
	and.b64  	%rd16678, %rd16648, 4294967295;
	add.s64 	%rd16679, %rd16676, %rd16678;
	add.s64 	%rd16680, %rd16679, %rd16677;
	shr.u64 	%rd16681, %rd16680, 32;
	mul.lo.s64 	%rd16682, %rd16646, %rd16622;
	add.s64 	%rd16683, %rd16681, %rd16649;
	add.s64 	%rd16684, %rd16683, %rd16682;
	shr.u64 	%rd16685, %rd16684, 32;
	and.b64  	%rd16686, %rd16655, 4294967295;
	add.s64 	%rd16687, %rd16627, %rd16686;
	shr.u64 	%rd16688, %rd16687, 32;
	and.b64  	%rd16689, %rd16660, 4294967295;
	add.s64 	%rd16690, %rd16688, %rd16689;
	add.s64 	%rd16691, %rd16690, %rd16657;
	shr.u64 	%rd16692, %rd16691, 32;
	and.b64  	%rd16693, %rd16665, 4294967295;
	add.s64 	%rd16694, %rd16692, %rd16693;
	mad.lo.s64 	%rd16695, %rd16626, %rd16626, %rd16694;
	shr.u64 	%rd16696, %rd16695, 32;
	mul.lo.s64 	%rd16697, %rd16630, %rd16626;
	and.b64  	%rd16698, %rd16670, 4294967295;
	add.s64 	%rd16699, %rd16696, %rd16698;
	add.s64 	%rd16700, %rd16699, %rd16697;
	shr.u64 	%rd16701, %rd16700, 32;
	mul.lo.s64 	%rd16702, %rd16634, %rd16626;
	and.b64  	%rd16703, %rd16675, 4294967295;
	add.s64 	%rd16704, %rd16701, %rd16703;
	add.s64 	%rd16705, %rd16704, %rd16702;
	shr.u64 	%rd16706, %rd16705, 32;
	mul.lo.s64 	%rd16707, %rd16638, %rd16626;
	and.b64  	%rd16708, %rd16680, 4294967295;
	add.s64 	%rd16709, %rd16706, %rd16708;
	add.s64 	%rd16710, %rd16709, %rd16707;
	shr.u64 	%rd16711, %rd16710, 32;
	mul.lo.s64 	%rd16712, %rd16642, %rd16626;
	and.b64  	%rd16713, %rd16684, 4294967295;
	add.s64 	%rd16714, %rd16711, %rd16713;
	add.s64 	%rd16715, %rd16714, %rd16712;
	shr.u64 	%rd16716, %rd16715, 32;
	mul.lo.s64 	%rd16717, %rd16646, %rd16626;
	add.s64 	%rd16718, %rd16716, %rd16685;
	add.s64 	%rd16719, %rd16718, %rd16717;
	shr.u64 	%rd16720, %rd16719, 32;
	and.b64  	%rd16721, %rd16691, 4294967295;
	add.s64 	%rd16722, %rd16631, %rd16721;
	shr.u64 	%rd16723, %rd16722, 32;
	and.b64  	%rd16724, %rd16695, 4294967295;
	add.s64 	%rd16725, %rd16723, %rd16724;
	add.s64 	%rd16726, %rd16725, %rd16662;
	shr.u64 	%rd16727, %rd16726, 32;
	and.b64  	%rd16728, %rd16700, 4294967295;
	add.s64 	%rd16729, %rd16727, %rd16728;
	add.s64 	%rd16730, %rd16729, %rd16697;
	shr.u64 	%rd16731, %rd16730, 32;
	and.b64  	%rd16732, %rd16705, 4294967295;
	add.s64 	%rd16733, %rd16731, %rd16732;
	mad.lo.s64 	%rd16734, %rd16630, %rd16630, %rd16733;
	shr.u64 	%rd16735, %rd16734, 32;
	mul.lo.s64 	%rd16736, %rd16634, %rd16630;
	and.b64  	%rd16737, %rd16710, 4294967295;
	add.s64 	%rd16738, %rd16735, %rd16737;
	add.s64 	%rd16739, %rd16738, %rd16736;
	shr.u64 	%rd16740, %rd16739, 32;
	mul.lo.s64 	%rd16741, %rd16638, %rd16630;
	and.b64  	%rd16742, %rd16715, 4294967295;
	add.s64 	%rd16743, %rd16740, %rd16742;
	add.s64 	%rd16744, %rd16743, %rd16741;
	shr.u64 	%rd16745, %rd16744, 32;
	mul.lo.s64 	%rd16746, %rd16642, %rd16630;
	and.b64  	%rd16747, %rd16719, 4294967295;
	add.s64 	%rd16748, %rd16745, %rd16747;
	add.s64 	%rd16749, %rd16748, %rd16746;
	shr.u64 	%rd16750, %rd16749, 32;
	mul.lo.s64 	%rd16751, %rd16646, %rd16630;
	add.s64 	%rd16752, %rd16750, %rd16720;
	add.s64 	%rd16753, %rd16752, %rd16751;
	shr.u64 	%rd16754, %rd16753, 32;
	and.b64  	%rd16755, %rd16726, 4294967295;
	add.s64 	%rd16756, %rd16635, %rd16755;
	shr.u64 	%rd16757, %rd16756, 32;
	and.b64  	%rd16758, %rd16730, 4294967295;
	add.s64 	%rd16759, %rd16757, %rd16758;
	add.s64 	%rd16760, %rd16759, %rd16667;
	shr.u64 	%rd16761, %rd16760, 32;
	and.b64  	%rd16762, %rd16734, 4294967295;
	add.s64 	%rd16763, %rd16761, %rd16762;
	add.s64 	%rd16764, %rd16763, %rd16702;
	shr.u64 	%rd16765, %rd16764, 32;
	and.b64  	%rd16766, %rd16739, 4294967295;
	add.s64 	%rd16767, %rd16765, %rd16766;
	add.s64 	%rd16768, %rd16767, %rd16736;
	shr.u64 	%rd16769, %rd16768, 32;
	and.b64  	%rd16770, %rd16744, 4294967295;
	add.s64 	%rd16771, %rd16769, %rd16770;
	mad.lo.s64 	%rd16772, %rd16634, %rd16634, %rd16771;
	shr.u64 	%rd16773, %rd16772, 32;
	mul.lo.s64 	%rd16774, %rd16638, %rd16634;
	and.b64  	%rd16775, %rd16749, 4294967295;
	add.s64 	%rd16776, %rd16773, %rd16775;
	add.s64 	%rd16777, %rd16776, %rd16774;
	shr.u64 	%rd16778, %rd16777, 32;
	mul.lo.s64 	%rd16779, %rd16642, %rd16634;
	and.b64  	%rd16780, %rd16753, 4294967295;
	add.s64 	%rd16781, %rd16778, %rd16780;
	add.s64 	%rd16782, %rd16781, %rd16779;
	shr.u64 	%rd16783, %rd16782, 32;
	mul.lo.s64 	%rd16784, %rd16646, %rd16634;
	add.s64 	%rd16785, %rd16783, %rd16754;
	add.s64 	%rd16786, %rd16785, %rd16784;
	shr.u64 	%rd16787, %rd16786, 32;
	and.b64  	%rd16788, %rd16760, 4294967295;
	add.s64 	%rd16789, %rd16639, %rd16788;
	shr.u64 	%rd16790, %rd16789, 32;
	and.b64  	%rd16791, %rd16764, 4294967295;
	add.s64 	%rd16792, %rd16790, %rd16791;
	add.s64 	%rd16793, %rd16792, %rd16672;
	shr.u64 	%rd16794, %rd16793, 32;
	and.b64  	%rd16795, %rd16768, 4294967295;
	add.s64 	%rd16796, %rd16794, %rd16795;
	add.s64 	%rd16797, %rd16796, %rd16707;
	shr.u64 	%rd16798, %rd16797, 32;
	and.b64  	%rd16799, %rd16772, 4294967295;
	add.s64 	%rd16800, %rd16798, %rd16799;
	add.s64 	%rd16801, %rd16800, %rd16741;
	shr.u64 	%rd16802, %rd16801, 32;
	and.b64  	%rd16803, %rd16777, 4294967295;
	add.s64 	%rd16804, %rd16802, %rd16803;
	add.s64 	%rd16805, %rd16804, %rd16774;
	shr.u64 	%rd16806, %rd16805, 32;
	and.b64  	%rd16807, %rd16782, 4294967295;
	add.s64 	%rd16808, %rd16806, %rd16807;
	mad.lo.s64 	%rd16809, %rd16638, %rd16638, %rd16808;
	shr.u64 	%rd16810, %rd16809, 32;
	mul.lo.s64 	%rd16811, %rd16642, %rd16638;
	and.b64  	%rd16812, %rd16786, 4294967295;
	add.s64 	%rd16813, %rd16810, %rd16812;
	add.s64 	%rd16814, %rd16813, %rd16811;
	shr.u64 	%rd16815, %rd16814, 32;
	mul.lo.s64 	%rd16816, %rd16646, %rd16638;
	add.s64 	%rd16817, %rd16815, %rd16787;
	add.s64 	%rd16818, %rd16817, %rd16816;
	shr.u64 	%rd16819, %rd16818, 32;
	and.b64  	%rd16820, %rd16793, 4294967295;
	add.s64 	%rd16821, %rd16643, %rd16820;
	shr.u64 	%rd16822, %rd16821, 32;
	and.b64  	%rd16823, %rd16797, 4294967295;
	add.s64 	%rd16824, %rd16822, %rd16823;
	add.s64 	%rd16825, %rd16824, %rd16677;
	shr.u64 	%rd16826, %rd16825, 32;
	and.b64  	%rd16827, %rd16801, 4294967295;
	add.s64 	%rd16828, %rd16826, %rd16827;
	add.s64 	%rd16829, %rd16828, %rd16712;
	shr.u64 	%rd16830, %rd16829, 32;
	and.b64  	%rd16831, %rd16805, 4294967295;
	add.s64 	%rd16832, %rd16830, %rd16831;
	add.s64 	%rd16833, %rd16832, %rd16746;
	shr.u64 	%rd16834, %rd16833, 32;
	and.b64  	%rd16835, %rd16809, 4294967295;
	add.s64 	%rd16836, %rd16834, %rd16835;
	add.s64 	%rd16837, %rd16836, %rd16779;
	shr.u64 	%rd16838, %rd16837, 32;
	and.b64  	%rd16839, %rd16814, 4294967295;
	add.s64 	%rd16840, %rd16838, %rd16839;
	add.s64 	%rd16841, %rd16840, %rd16811;
	shr.u64 	%rd16842, %rd16841, 32;
	and.b64  	%rd16843, %rd16818, 4294967295;
	add.s64 	%rd16844, %rd16842, %rd16843;
	mad.lo.s64 	%rd16845, %rd16642, %rd16642, %rd16844;
	shr.u64 	%rd16846, %rd16845, 32;
	mul.lo.s64 	%rd16847, %rd16646, %rd16642;
	add.s64 	%rd16848, %rd16846, %rd16819;
	add.s64 	%rd16849, %rd16848, %rd16847;
	shr.u64 	%rd16850, %rd16849, 32;
	and.b64  	%rd16851, %rd16825, 4294967295;
	add.s64 	%rd16852, %rd16647, %rd16851;
	shr.u64 	%rd16853, %rd16852, 32;
	and.b64  	%rd16854, %rd16829, 4294967295;
	add.s64 	%rd16855, %rd16853, %rd16854;
	add.s64 	%rd16856, %rd16855, %rd16682;
	shr.u64 	%rd16857, %rd16856, 32;
	and.b64  	%rd16858, %rd16833, 4294967295;
	add.s64 	%rd16859, %rd16857, %rd16858;
	add.s64 	%rd16860, %rd16859, %rd16717;
	shr.u64 	%rd16861, %rd16860, 32;
	and.b64  	%rd16862, %rd16837, 4294967295;
	add.s64 	%rd16863, %rd16861, %rd16862;
	add.s64 	%rd16864, %rd16863, %rd16751;
	shr.u64 	%rd16865, %rd16864, 32;
	and.b64  	%rd16866, %rd16841, 4294967295;
	add.s64 	%rd16867, %rd16865, %rd16866;
	add.s64 	%rd16868, %rd16867, %rd16784;
	shr.u64 	%rd16869, %rd16868, 32;
	and.b64  	%rd16870, %rd16845, 4294967295;
	add.s64 	%rd16871, %rd16869, %rd16870;
	add.s64 	%rd16872, %rd16871, %rd16816;
	shr.u64 	%rd16873, %rd16872, 32;
	and.b64  	%rd16874, %rd16849, 4294967295;
	add.s64 	%rd16875, %rd16873, %rd16874;
	add.s64 	%rd16876, %rd16875, %rd16847;
	shr.u64 	%rd16877, %rd16876, 32;
	add.s64 	%rd16878, %rd16877, %rd16850;
	mad.lo.s64 	%rd16879, %rd16646, %rd16646, %rd16878;
	{ .reg .b32 tmp; mov.b64 {tmp, %r2460}, %rd16879; }
	mul.lo.s32 	%r2461, %r9, %r2459;
	cvt.u64.u32 	%rd16880, %r2461;
	and.b64  	%rd16881, %rd16620, 4294967293;
	mad.lo.s64 	%rd16882, %rd4, %rd16880, %rd16881;
	shr.u64 	%rd16883, %rd16882, 32;
	and.b64  	%rd16884, %rd16651, 4294967295;
	add.s64 	%rd16885, %rd16883, %rd16884;
	mad.lo.s64 	%rd16886, %rd5, %rd16880, %rd16885;
	cvt.u32.u64 	%r2462, %rd16886;
	shr.u64 	%rd16887, %rd16886, 32;
	and.b64  	%rd16888, %rd16687, 4294967295;
	add.s64 	%rd16889, %rd16887, %rd16888;
	mad.lo.s64 	%rd16890, %rd6, %rd16880, %rd16889;
	shr.u64 	%rd16891, %rd16890, 32;
	and.b64  	%rd16892, %rd16722, 4294967295;
	add.s64 	%rd16893, %rd16891, %rd16892;
	mad.lo.s64 	%rd16894, %rd7, %rd16880, %rd16893;
	shr.u64 	%rd16895, %rd16894, 32;
	and.b64  	%rd16896, %rd16756, 4294967295;
	add.s64 	%rd16897, %rd16895, %rd16896;
	mad.lo.s64 	%rd16898, %rd8, %rd16880, %rd16897;
	shr.u64 	%rd16899, %rd16898, 32;
	and.b64  	%rd16900, %rd16789, 4294967295;
	add.s64 	%rd16901, %rd16899, %rd16900;
	mad.lo.s64 	%rd16902, %rd9, %rd16880, %rd16901;
	shr.u64 	%rd16903, %rd16902, 32;
	and.b64  	%rd16904, %rd16821, 4294967295;
	add.s64 	%rd16905, %rd16903, %rd16904;
	mad.lo.s64 	%rd16906, %rd10, %rd16880, %rd16905;
	shr.u64 	%rd16907, %rd16906, 32;
	and.b64  	%rd16908, %rd16852, 4294967295;
	add.s64 	%rd16909, %rd16907, %rd16908;
	mad.lo.s64 	%rd16910, %rd11, %rd16880, %rd16909;
	shr.u64 	%rd16911, %rd16910, 32;
	and.b64  	%rd16912, %rd16856, 4294967295;
	add.s64 	%rd16913, %rd16911, %rd16912;
	shr.u64 	%rd16914, %rd16913, 32;
	and.b64  	%rd16915, %rd16860, 4294967295;
	add.s64 	%rd16916, %rd16914, %rd16915;
	shr.u64 	%rd16917, %rd16916, 32;
	and.b64  	%rd16918, %rd16864, 4294967295;
	add.s64 	%rd16919, %rd16917, %rd16918;
	shr.u64 	%rd16920, %rd16919, 32;
	and.b64  	%rd16921, %rd16868, 4294967295;
	add.s64 	%rd16922, %rd16920, %rd16921;
	shr.u64 	%rd16923, %rd16922, 32;
	and.b64  	%rd16924, %rd16872, 4294967295;
	add.s64 	%rd16925, %rd16923, %rd16924;
	shr.u64 	%rd16926, %rd16925, 32;
	and.b64  	%rd16927, %rd16876, 4294967295;
	add.s64 	%rd16928, %rd16926, %rd16927;
	shr.u64 	%rd16929, %rd16928, 32;
	and.b64  	%rd16930, %rd16879, 4294967295;
	add.s64 	%rd16931, %rd16929, %rd16930;
	{ .reg .b32 tmp; mov.b64 {tmp, %r2463}, %rd16931; }
	add.s32 	%r2464, %r2460, %r2463;
	mul.lo.s32 	%r2465, %r9, %r2462;
	cvt.u64.u32 	%rd16932, %r2465;
	and.b64  	%rd16933, %rd16886, 4294967295;
	mad.lo.s64 	%rd16934, %rd4, %rd16932, %rd16933;
	shr.u64 	%rd16935, %rd16934, 32;
	and.b64  	%rd16936, %rd16890, 4294967295;
	add.s64 	%rd16937, %rd16935, %rd16936;
	mad.lo.s64 	%rd16938, %rd5, %rd16932, %rd16937;
	cvt.u32.u64 	%r2466, %rd16938;
	shr.u64 	%rd16939, %rd16938, 32;
	and.b64  	%rd16940, %rd16894, 4294967295;
	add.s64 	%rd16941, %rd16939, %rd16940;
	mad.lo.s64 	%rd16942, %rd6, %rd16932, %rd16941;
	shr.u64 	%rd16943, %rd16942, 32;
	and.b64  	%rd16944, %rd16898, 4294967295;
	add.s64 	%rd16945, %rd16943, %rd16944;
	mad.lo.s64 	%rd16946, %rd7, %rd16932, %rd16945;
	shr.u64 	%rd16947, %rd16946, 32;
	and.b64  	%rd16948, %rd16902, 4294967295;
	add.s64 	%rd16949, %rd16947, %rd16948;
	mad.lo.s64 	%rd16950, %rd8, %rd16932, %rd16949;
	shr.u64 	%rd16951, %rd16950, 32;
	and.b64  	%rd16952, %rd16906, 4294967295;
	add.s64 	%rd16953, %rd16951, %rd16952;
	mad.lo.s64 	%rd16954, %rd9, %rd16932, %rd16953;
	shr.u64 	%rd16955, %rd16954, 32;
	and.b64  	%rd16956, %rd16910, 4294967295;
	add.s64 	%rd16957, %rd16955, %rd16956;
	mad.lo.s64 	%rd16958, %rd10, %rd16932, %rd16957;
	shr.u64 	%rd16959, %rd16958, 32;
	and.b64  	%rd16960, %rd16913, 4294967295;
	add.s64 	%rd16961, %rd16959, %rd16960;
	mad.lo.s64 	%rd16962, %rd11, %rd16932, %rd16961;
	shr.u64 	%rd16963, %rd16962, 32;
	and.b64  	%rd16964, %rd16916, 4294967295;
	add.s64 	%rd16965, %rd16963, %rd16964;
	shr.u64 	%rd16966, %rd16965, 32;
	and.b64  	%rd16967, %rd16919, 4294967295;
	add.s64 	%rd16968, %rd16966, %rd16967;
	shr.u64 	%rd16969, %rd16968, 32;
	and.b64  	%rd16970, %rd16922, 4294967295;
	add.s64 	%rd16971, %rd16969, %rd16970;
	shr.u64 	%rd16972, %rd16971, 32;
	and.b64  	%rd16973, %rd16925, 4294967295;
	add.s64 	%rd16974, %rd16972, %rd16973;
	shr.u64 	%rd16975, %rd16974, 32;
	and.b64  	%rd16976, %rd16928, 4294967295;
	add.s64 	%rd16977, %rd16975, %rd16976;
	shr.u64 	%rd16978, %rd16977, 32;
	and.b64  	%rd16979, %rd16931, 4294967295;
	add.s64 	%rd16980, %rd16978, %rd16979;
	{ .reg .b32 tmp; mov.b64 {tmp, %r2467}, %rd16980; }
	add.s32 	%r2468, %r2464, %r2467;
	mul.lo.s32 	%r2469, %r9, %r2466;
	cvt.u64.u32 	%rd16981, %r2469;
	and.b64  	%rd16982, %rd16938, 4294967295;
	mad.lo.s64 	%rd16983, %rd4, %rd16981, %rd16982;
	shr.u64 	%rd16984, %rd16983, 32;
	and.b64  	%rd16985, %rd16942, 4294967295;
	add.s64 	%rd16986, %rd16984, %rd16985;
	mad.lo.s64 	%rd16987, %rd5, %rd16981, %rd16986;
	cvt.u32.u64 	%r2470, %rd16987;
	shr.u64 	%rd16988, %rd16987, 32;
	and.b64  	%rd16989, %rd16946, 4294967295;
	add.s64 	%rd16990, %rd16988, %rd16989;
	mad.lo.s64 	%rd16991, %rd6, %rd16981, %rd16990;
	shr.u64 	%rd16992, %rd16991, 32;
	and.b64  	%rd16993, %rd16950, 4294967295;
	add.s64 	%rd16994, %rd16992, %rd16993;
	mad.lo.s64 	%rd16995, %rd7, %rd16981, %rd16994;
	shr.u64 	%rd16996, %rd16995, 32;
	and.b64  	%rd16997, %rd16954, 4294967295;
	add.s64 	%rd16998, %rd16996, %rd16997;
	mad.lo.s64 	%rd16999, %rd8, %rd16981, %rd16998;
	shr.u64 	%rd17000, %rd16999, 32;
	and.b64  	%rd17001, %rd16958, 4294967295;
	add.s64 	%rd17002, %rd17000, %rd17001;
	mad.lo.s64 	%rd17003, %rd9, %rd16981, %rd17002;
	shr.u64 	%rd17004, %rd17003, 32;
	and.b64  	%rd17005, %rd16962, 4294967295;
	add.s64 	%rd17006, %rd17004, %rd17005;
	mad.lo.s64 	%rd17007, %rd10, %rd16981, %rd17006;
	shr.u64 	%rd17008, %rd17007, 32;
	and.b64  	%rd17009, %rd16965, 4294967295;
	add.s64 	%rd17010, %rd17008, %rd17009;
	mad.lo.s64 	%rd17011, %rd11, %rd16981, %rd17010;
	shr.u64 	%rd17012, %rd17011, 32;
	and.b64  	%rd17013, %rd16968, 4294967295;
	add.s64 	%rd17014, %rd17012, %rd17013;
	shr.u64 	%rd17015, %rd17014, 32;
	and.b64  	%rd17016, %rd16971, 4294967295;
	add.s64 	%rd17017, %rd17015, %rd17016;
	shr.u64 	%rd17018, %rd17017, 32;
	and.b64  	%rd17019, %rd16974, 4294967295;
	add.s64 	%rd17020, %rd17018, %rd17019;
	shr.u64 	%rd17021, %rd17020, 32;
	and.b64  	%rd17022, %rd16977, 4294967295;
	add.s64 	%rd17023, %rd17021, %rd17022;
	shr.u64 	%rd17024, %rd17023, 32;
	and.b64  	%rd17025, %rd16980, 4294967295;
	add.s64 	%rd17026, %rd17024, %rd17025;
	{ .reg .b32 tmp; mov.b64 {tmp, %r2471}, %rd17026; }
	add.s32 	%r2472, %r2468, %r2471;
	mul.lo.s32 	%r2473, %r9, %r2470;
	cvt.u64.u32 	%rd17027, %r2473;
	and.b64  	%rd17028, %rd16987, 4294967295;
	mad.lo.s64 	%rd17029, %rd4, %rd17027, %rd17028;
	shr.u64 	%rd17030, %rd17029, 32;
	and.b64  	%rd17031, %rd16991, 4294967295;
	add.s64 	%rd17032, %rd17030, %rd17031;
	mad.lo.s64 	%rd17033, %rd5, %rd17027, %rd17032;
	cvt.u32.u64 	%r2474, %rd17033;
	shr.u64 	%rd17034, %rd17033, 32;
	and.b64  	%rd17035, %rd16995, 4294967295;
	add.s64 	%rd17036, %rd17034, %rd17035;
	mad.lo.s64 	%rd17037, %rd6, %rd17027, %rd17036;
	shr.u64 	%rd17038, %rd17037, 32;
	and.b64  	%rd17039, %rd16999, 4294967295;
	add.s64 	%rd17040, %rd17038, %rd17039;
	mad.lo.s64 	%rd17041, %rd7, %rd17027, %rd17040;
	shr.u64 	%rd17042, %rd17041, 32;
	and.b64  	%rd17043, %rd17003, 4294967295;
	add.s64 	%rd17044, %rd17042, %rd17043;
	mad.lo.s64 	%rd17045, %rd8, %rd17027, %rd17044;
	shr.u64 	%rd17046, %rd17045, 32;
	and.b64  	%rd17047, %rd17007, 4294967295;
	add.s64 	%rd17048, %rd17046, %rd17047;
	mad.lo.s64 	%rd17049, %rd9, %rd17027, %rd17048;
	shr.u64 	%rd17050, %rd17049, 32;
	and.b64  	%rd17051, %rd17011, 4294967295;
	add.s64 	%rd17052, %rd17050, %rd17051;
	mad.lo.s64 	%rd17053, %rd10, %rd17027, %rd17052;
	shr.u64 	%rd17054, %rd17053, 32;
	and.b64  	%rd17055, %rd17014, 4294967295;
	add.s64 	%rd17056, %rd17054, %rd17055;
	mad.lo.s64 	%rd17057, %rd11, %rd17027, %rd17056;
	shr.u64 	%rd17058, %rd17057, 32;
	and.b64  	%rd17059, %rd17017, 4294967295;
	add.s64 	%rd17060, %rd17058, %rd17059;
	shr.u64 	%rd17061, %rd17060, 32;
	and.b64  	%rd17062, %rd17020, 4294967295;
	add.s64 	%rd17063, %rd17061, %rd17062;
	shr.u64 	%rd17064, %rd17063, 32;
	and.b64  	%rd17065, %rd17023, 4294967295;
	add.s64 	%rd17066, %rd17064, %rd17065;
	shr.u64 	%rd17067, %rd17066, 32;
	and.b64  	%rd17068, %rd17026, 4294967295;
	add.s64 	%rd17069, %rd17067, %rd17068;
	{ .reg .b32 tmp; mov.b64 {tmp, %r2475}, %rd17069; }
	add.s32 	%r2476, %r2472, %r2475;
	mul.lo.s32 	%r2477, %r9, %r2474;
	cvt.u64.u32 	%rd17070, %r2477;
	and.b64  	%rd17071, %rd17033, 4294967295;
	mad.lo.s64 	%rd17072, %rd4, %rd17070, %rd17071;
	shr.u64 	%rd17073, %rd17072, 32;
	and.b64  	%rd17074, %rd17037, 4294967295;
	add.s64 	%rd17075, %rd17073, %rd17074;
	mad.lo.s64 	%rd17076, %rd5, %rd17070, %rd17075;
	cvt.u32.u64 	%r2478, %rd17076;
	shr.u64 	%rd17077, %rd17076, 32;
	and.b64  	%rd17078, %rd17041, 4294967295;
	add.s64 	%rd17079, %rd17077, %rd17078;
	mad.lo.s64 	%rd17080, %rd6, %rd17070, %rd17079;
	shr.u64 	%rd17081, %rd17080, 32;
	and.b64  	%rd17082, %rd17045, 4294967295;
	add.s64 	%rd17083, %rd17081, %rd17082;
	mad.lo.s64 	%rd17084, %rd7, %rd17070, %rd17083;
	shr.u64 	%rd17085, %rd17084, 32;
	and.b64  	%rd17086, %rd17049, 4294967295;
	add.s64 	%rd17087, %rd17085, %rd17086;
	mad.lo.s64 	%rd17088, %rd8, %rd17070, %rd17087;
	shr.u64 	%rd17089, %rd17088, 32;
	and.b64  	%rd17090, %rd17053, 4294967295;
	add.s64 	%rd17091, %rd17089, %rd17090;
	mad.lo.s64 	%rd17092, %rd9, %rd17070, %rd17091;
	shr.u64 	%rd17093, %rd17092, 32;
	and.b64  	%rd17094, %rd17057, 4294967295;
	add.s64 	%rd17095, %rd17093, %rd17094;
	mad.lo.s64 	%rd17096, %rd10, %rd17070, %rd17095;
	shr.u64 	%rd17097, %rd17096, 32;
	and.b64  	%rd17098, %rd17060, 4294967295;
	add.s64 	%rd17099, %rd17097, %rd17098;
	mad.lo.s64 	%rd17100, %rd11, %rd17070, %rd17099;
	shr.u64 	%rd17101, %rd17100, 32;
	and.b64  	%rd17102, %rd17063, 4294967295;
	add.s64 	%rd17103, %rd17101, %rd17102;
	shr.u64 	%rd17104, %rd17103, 32;
	and.b64  	%rd17105, %rd17066, 4294967295;
	add.s64 	%rd17106, %rd17104, %rd17105;
	shr.u64 	%rd17107, %rd17106, 32;
	and.b64  	%rd17108, %rd17069, 4294967295;
	add.s64 	%rd17109, %rd17107, %rd17108;
	{ .reg .b32 tmp; mov.b64 {tmp, %r2479}, %rd17109; }
	add.s32 	%r2480, %r2476, %r2479;
	mul.lo.s32 	%r2481, %r9, %r2478;
	cvt.u64.u32 	%rd17110, %r2481;
	and.b64  	%rd17111, %rd17076, 4294967295;
	mad.lo.s64 	%rd17112, %rd4, %rd17110, %rd17111;
	shr.u64 	%rd17113, %rd17112, 32;
	and.b64  	%rd17114, %rd17080, 4294967295;
	add.s64 	%rd17115, %rd17113, %rd17114;
	mad.lo.s64 	%rd17116, %rd5, %rd17110, %rd17115;
	cvt.u32.u64 	%r2482, %rd17116;
	shr.u64 	%rd17117, %rd17116, 32;
	and.b64  	%rd17118, %rd17084, 4294967295;
	add.s64 	%rd17119, %rd17117, %rd17118;
	mad.lo.s64 	%rd17120, %rd6, %rd17110, %rd17119;
	shr.u64 	%rd17121, %rd17120, 32;
	and.b64  	%rd17122, %rd17088, 4294967295;
	add.s64 	%rd17123, %rd17121, %rd17122;
	mad.lo.s64 	%rd17124, %rd7, %rd17110, %rd17123;
	shr.u64 	%rd17125, %rd17124, 32;
	and.b64  	%rd17126, %rd17092, 4294967295;
	add.s64 	%rd17127, %rd17125, %rd17126;
	mad.lo.s64 	%rd17128, %rd8, %rd17110, %rd17127;
	shr.u64 	%rd17129, %rd17128, 32;
	and.b64  	%rd17130, %rd17096, 4294967295;
	add.s64 	%rd17131, %rd17129, %rd17130;
	mad.lo.s64 	%rd17132, %rd9, %rd17110, %rd17131;
	shr.u64 	%rd17133, %rd17132, 32;
	and.b64  	%rd17134, %rd17100, 4294967295;
	add.s64 	%rd17135, %rd17133, %rd17134;
	mad.lo.s64 	%rd17136, %rd10, %rd17110, %rd17135;
	shr.u64 	%rd17137, %rd17136, 32;
	and.b64  	%rd17138, %rd17103, 4294967295;
	add.s64 	%rd17139, %rd17137, %rd17138;
	mad.lo.s64 	%rd17140, %rd11, %rd17110, %rd17139;
	shr.u64 	%rd17141, %rd17140, 32;
	and.b64  	%rd17142, %rd17106, 4294967295;
	add.s64 	%rd17143, %rd17141, %rd17142;
	shr.u64 	%rd17144, %rd17143, 32;
	and.b64  	%rd17145, %rd17109, 4294967295;
	add.s64 	%rd17146, %rd17144, %rd17145;
	{ .reg .b32 tmp; mov.b64 {tmp, %r2483}, %rd17146; }
	add.s32 	%r2484, %r2480, %r2483;
	mul.lo.s32 	%r2485, %r9, %r2482;
	cvt.u64.u32 	%rd17147, %r2485;
	and.b64  	%rd17148, %rd17116, 4294967295;
	mad.lo.s64 	%rd17149, %rd4, %rd17147, %rd17148;
	shr.u64 	%rd17150, %rd17149, 32;
	and.b64  	%rd17151, %rd17120, 4294967295;
	add.s64 	%rd17152, %rd17150, %rd17151;
	mad.lo.s64 	%rd17153, %rd5, %rd17147, %rd17152;
	cvt.u32.u64 	%r2486, %rd17153;
	shr.u64 	%rd17154, %rd17153, 32;
	and.b64  	%rd17155, %rd17124, 4294967295;
	add.s64 	%rd17156, %rd17154, %rd17155;
	mad.lo.s64 	%rd17157, %rd6, %rd17147, %rd17156;
	shr.u64 	%rd17158, %rd17157, 32;
	and.b64  	%rd17159, %rd17128, 4294967295;
	add.s64 	%rd17160, %rd17158, %rd17159;
	mad.lo.s64 	%rd17161, %rd7, %rd17147, %rd17160;
	shr.u64 	%rd17162, %rd17161, 32;
	and.b64  	%rd17163, %rd17132, 4294967295;
	add.s64 	%rd17164, %rd17162, %rd17163;
	mad.lo.s64 	%rd17165, %rd8, %rd17147, %rd17164;
	shr.u64 	%rd17166, %rd17165, 32;
	and.b64  	%rd17167, %rd17136, 4294967295;
	add.s64 	%rd17168, %rd17166, %rd17167;
	mad.lo.s64 	%rd17169, %rd9, %rd17147, %rd17168;
	shr.u64 	%rd17170, %rd17169, 32;
	and.b64  	%rd17171, %rd17140, 4294967295;
	add.s64 	%rd17172, %rd17170, %rd17171;
	mad.lo.s64 	%rd17173, %rd10, %rd17147, %rd17172;
	shr.u64 	%rd17174, %rd17173, 32;
	and.b64  	%rd17175, %rd17143, 4294967295;
	add.s64 	%rd17176, %rd17174, %rd17175;
	mad.lo.s64 	%rd17177, %rd11, %rd17147, %rd17176;
	shr.u64 	%rd17178, %rd17177, 32;
	and.b64  	%rd17179, %rd17146, 4294967295;
	add.s64 	%rd17180, %rd17178, %rd17179;
	{ .reg .b32 tmp; mov.b64 {tmp, %r2487}, %rd17180; }
	add.s32 	%r2488, %r2484, %r2487;
	mul.lo.s32 	%r2489, %r9, %r2486;
	cvt.u64.u32 	%rd17181, %r2489;
	and.b64  	%rd17182, %rd17153, 4294967295;
	mad.lo.s64 	%rd17183, %rd4, %rd17181, %rd17182;
	shr.u64 	%rd17184, %rd17183, 32;
	and.b64  	%rd17185, %rd17157, 4294967295;
	add.s64 	%rd17186, %rd17184, %rd17185;
	mad.lo.s64 	%rd30208, %rd5, %rd17181, %rd17186;
	shr.u64 	%rd17187, %rd30208, 32;
	and.b64  	%rd17188, %rd17161, 4294967295;
	add.s64 	%rd17189, %rd17187, %rd17188;
	mad.lo.s64 	%rd30207, %rd6, %rd17181, %rd17189;
	cvt.u32.u64 	%r715, %rd30207;
	shr.u64 	%rd17190, %rd30207, 32;
	and.b64  	%rd17191, %rd17165, 4294967295;
	add.s64 	%rd17192, %rd17190, %rd17191;
	mad.lo.s64 	%rd30206, %rd7, %rd17181, %rd17192;
	cvt.u32.u64 	%r716, %rd30206;
	shr.u64 	%rd17193, %rd30206, 32;
	and.b64  	%rd17194, %rd17169, 4294967295;
	add.s64 	%rd17195, %rd17193, %rd17194;
	mad.lo.s64 	%rd30205, %rd8, %rd17181, %rd17195;
	cvt.u32.u64 	%r717, %rd30205;
	shr.u64 	%rd17196, %rd30205, 32;
	and.b64  	%rd17197, %rd17173, 4294967295;
	add.s64 	%rd17198, %rd17196, %rd17197;
	mad.lo.s64 	%rd30204, %rd9, %rd17181, %rd17198;
	cvt.u32.u64 	%r718, %rd30204;
	shr.u64 	%rd17199, %rd30204, 32;
	and.b64  	%rd17200, %rd17177, 4294967295;
	add.s64 	%rd17201, %rd17199, %rd17200;
	mad.lo.s64 	%rd30203, %rd10, %rd17181, %rd17201;
	cvt.u32.u64 	%r719, %rd30203;
	shr.u64 	%rd17202, %rd30203, 32;
	and.b64  	%rd17203, %rd17180, 4294967295;
	add.s64 	%rd17204, %rd17202, %rd17203;
	mad.lo.s64 	%rd30202, %rd11, %rd17181, %rd17204;
	cvt.u32.u64 	%r720, %rd30202;
	{ .reg .b32 tmp; mov.b64 {tmp, %r2490}, %rd30202; }
	add.s32 	%r4377, %r2488, %r2490;
	setp.gt.u32 	%p684, %r4377, %r17;
	@%p684 bra 	$L__BB0_599;
	setp.lt.u32 	%p685, %r4377, %r17;
	@%p685 bra 	$L__BB0_600;
	setp.lt.u32 	%p686, %r16, %r720;
	@%p686 bra 	$L__BB0_599;
	setp.gt.u32 	%p687, %r16, %r720;
	@%p687 bra 	$L__BB0_600;
	setp.lt.u32 	%p688, %r15, %r719;
	@%p688 bra 	$L__BB0_599;
	setp.gt.u32 	%p689, %r15, %r719;
	@%p689 bra 	$L__BB0_600;
	setp.lt.u32 	%p690, %r14, %r718;
	@%p690 bra 	$L__BB0_599;
	setp.gt.u32 	%p691, %r14, %r718;
	@%p691 bra 	$L__BB0_600;
	setp.lt.u32 	%p692, %r13, %r717;
	@%p692 bra 	$L__BB0_599;
	setp.gt.u32 	%p693, %r13, %r717;
	@%p693 bra 	$L__BB0_600;
	setp.lt.u32 	%p694, %r12, %r716;
	@%p694 bra 	$L__BB0_599;
	setp.gt.u32 	%p695, %r12, %r716;
	@%p695 bra 	$L__BB0_600;
	setp.lt.u32 	%p696, %r11, %r715;
	@%p696 bra 	$L__BB0_599;
	setp.gt.u32 	%p697, %r11, %r715;
	cvt.u32.u64 	%r2491, %rd30208;
	setp.gt.u32 	%p698, %r10, %r2491;
	or.pred  	%p699, %p697, %p698;
	@%p699 bra 	$L__BB0_600;
$L__BB0_599:
	and.b64  	%rd17205, %rd30208, 4294967295;
	sub.s64 	%rd30208, %rd17205, %rd4;
	shr.u64 	%rd17206, %rd30208, 63;
	and.b64  	%rd17207, %rd30207, 4294967295;
	add.s64 	%rd17208, %rd17206, %rd5;
	sub.s64 	%rd30207, %rd17207, %rd17208;
	shr.u64 	%rd17209, %rd30207, 63;
	and.b64  	%rd17210, %rd30206, 4294967295;
	add.s64 	%rd17211, %rd17209, %rd6;
	sub.s64 	%rd30206, %rd17210, %rd17211;
	shr.u64 	%rd17212, %rd30206, 63;
	and.b64  	%rd17213, %rd30205, 4294967295;
	add.s64 	%rd17214, %rd17212, %rd7;
	sub.s64 	%rd30205, %rd17213, %rd17214;
	shr.u64 	%rd17215, %rd30205, 63;
	and.b64  	%rd17216, %rd30204, 4294967295;
	add.s64 	%rd17217, %rd17215, %rd8;
	sub.s64 	%rd30204, %rd17216, %rd17217;
	shr.u64 	%rd17218, %rd30204, 63;
	and.b64  	%rd17219, %rd30203, 4294967295;
	add.s64 	%rd17220, %rd17218, %rd9;
	sub.s64 	%rd30203, %rd17219, %rd17220;
	shr.u64 	%rd17221, %rd30203, 63;
	and.b64  	%rd17222, %rd30202, 4294967295;
	add.s64 	%rd17223, %rd17221, %rd10;
	sub.s64 	%rd30202, %rd17222, %rd17223;
	shr.u64 	%rd17224, %rd30202, 63;
	cvt.u32.u64 	%r2492, %rd17224;
	add.s32 	%r2493, %r17, %r2492;
	sub.s32 	%r4377, %r4377, %r2493;
$L__BB0_600:
	and.b64  	%rd17225, %rd30208, 4294967295;
	sub.s64 	%rd17226, %rd17225, %rd93;
	shr.u64 	%rd17227, %rd17226, 63;
	cvt.u32.u64 	%r4379, %rd17226;
	and.b64  	%rd17228, %rd30207, 4294967295;
	add.s64 	%rd17229, %rd17227, %rd94;
	sub.s64 	%rd30214, %rd17228, %rd17229;
	shr.u64 	%rd17230, %rd30214, 63;
	and.b64  	%rd17231, %rd30206, 4294967295;
	add.s64 	%rd17232, %rd17230, %rd95;
	sub.s64 	%rd30213, %rd17231, %rd17232;
	shr.u64 	%rd17233, %rd30213, 63;
	and.b64  	%rd17234, %rd30205, 4294967295;
	add.s64 	%rd17235, %rd17233, %rd96;
	sub.s64 	%rd30212, %rd17234, %rd17235;
	shr.u64 	%rd17236, %rd30212, 63;
	and.b64  	%rd17237, %rd30204, 4294967295;
	add.s64 	%rd17238, %rd17236, %rd97;
	sub.s64 	%rd30211, %rd17237, %rd17238;
	shr.u64 	%rd17239, %rd30211, 63;
	and.b64  	%rd17240, %rd30203, 4294967295;
	add.s64 	%rd17241, %rd17239, %rd98;
	sub.s64 	%rd30210, %rd17240, %rd17241;
	shr.u64 	%rd17242, %rd30210, 63;
	and.b64  	%rd17243, %rd30202, 4294967295;
	add.s64 	%rd17244, %rd17242, %rd99;
	sub.s64 	%rd30209, %rd17243, %rd17244;
	shr.u64 	%rd17245, %rd30209, 63;
	cvt.u64.u32 	%rd17246, %r4377;
	cvt.u64.u32 	%rd17247, %r4288;
	add.s64 	%rd17248, %rd17245, %rd17247;
	sub.s64 	%rd17249, %rd17246, %rd17248;
	setp.gt.s64 	%p700, %rd17249, -1;
	cvt.u32.u64 	%r4378, %rd17249;
	@%p700 bra 	$L__BB0_602;
	add.s32 	%r4379, %r10, %r4379;
	setp.lt.u32 	%p701, %r4379, %r10;
	selp.u64 	%rd17250, 1, 0, %p701;
	and.b64  	%rd17251, %rd30214, 4294967295;
	add.s64 	%rd17252, %rd17251, %rd17250;
	add.s64 	%rd30214, %rd17252, %rd5;
	shr.u64 	%rd17253, %rd30214, 32;
	and.b64  	%rd17254, %rd30213, 4294967295;
	add.s64 	%rd17255, %rd17253, %rd17254;
	add.s64 	%rd30213, %rd17255, %rd6;
	shr.u64 	%rd17256, %rd30213, 32;
	and.b64  	%rd17257, %rd30212, 4294967295;
	add.s64 	%rd17258, %rd17256, %rd17257;
	add.s64 	%rd30212, %rd17258, %rd7;
	shr.u64 	%rd17259, %rd30212, 32;
	and.b64  	%rd17260, %rd30211, 4294967295;
	add.s64 	%rd17261, %rd17259, %rd17260;
	add.s64 	%rd30211, %rd17261, %rd8;
	shr.u64 	%rd17262, %rd30211, 32;
	and.b64  	%rd17263, %rd30210, 4294967295;
	add.s64 	%rd17264, %rd17262, %rd17263;
	add.s64 	%rd30210, %rd17264, %rd9;
	shr.u64 	%rd17265, %rd30210, 32;
	and.b64  	%rd17266, %rd30209, 4294967295;
	add.s64 	%rd17267, %rd17265, %rd17266;
	add.s64 	%rd30209, %rd17267, %rd10;
	{ .reg .b32 tmp; mov.b64 {tmp, %r2494}, %rd30209; }
	add.s32 	%r2495, %r4378, %r2494;
	add.s32 	%r4378, %r2495, %r17;
$L__BB0_602:
	cvt.u64.u32 	%rd17268, %r4379;
	sub.s64 	%rd17269, %rd17268, %rd79;
	shr.u64 	%rd17270, %rd17269, 63;
	cvt.u32.u64 	%r4381, %rd17269;
	and.b64  	%rd17271, %rd30214, 4294967295;
	add.s64 	%rd17272, %rd17270, %rd80;
	sub.s64 	%rd30220, %rd17271, %rd17272;
	shr.u64 	%rd17273, %rd30220, 63;
	and.b64  	%rd17274, %rd30213, 4294967295;
	add.s64 	%rd17275, %rd17273, %rd81;
	sub.s64 	%rd30219, %rd17274, %rd17275;
	shr.u64 	%rd17276, %rd30219, 63;
	and.b64  	%rd17277, %rd30212, 4294967295;
	add.s64 	%rd17278, %rd17276, %rd82;
	sub.s64 	%rd30218, %rd17277, %rd17278;
	shr.u64 	%rd17279, %rd30218, 63;
	and.b64  	%rd17280, %rd30211, 4294967295;
	add.s64 	%rd17281, %rd17279, %rd83;
	sub.s64 	%rd30217, %rd17280, %rd17281;
	shr.u64 	%rd17282, %rd30217, 63;
	and.b64  	%rd17283, %rd30210, 4294967295;
	add.s64 	%rd17284, %rd17282, %rd84;
	sub.s64 	%rd30216, %rd17283, %rd17284;
	shr.u64 	%rd17285, %rd30216, 63;
	and.b64  	%rd17286, %rd30209, 4294967295;
	add.s64 	%rd17287, %rd17285, %rd85;
	sub.s64 	%rd30215, %rd17286, %rd17287;
	shr.u64 	%rd17288, %rd30215, 63;
	cvt.u64.u32 	%rd17289, %r4378;
	cvt.u64.u32 	%rd17290, %r4289;
	add.s64 	%rd17291, %rd17288, %rd17290;
	sub.s64 	%rd17292, %rd17289, %rd17291;
	setp.gt.s64 	%p702, %rd17292, -1;
	cvt.u32.u64 	%r4380, %rd17292;
	@%p702 bra 	$L__BB0_604;
	add.s32 	%r4381, %r10, %r4381;
	setp.lt.u32 	%p703, %r4381, %r10;
	selp.u64 	%rd17293, 1, 0, %p703;
	and.b64  	%rd17294, %rd30220, 4294967295;
	add.s64 	%rd17295, %rd17294, %rd17293;
	add.s64 	%rd30220, %rd17295, %rd5;
	shr.u64 	%rd17296, %rd30220, 32;
	and.b64  	%rd17297, %rd30219, 4294967295;
	add.s64 	%rd17298, %rd17296, %rd17297;
	add.s64 	%rd30219, %rd17298, %rd6;
	shr.u64 	%rd17299, %rd30219, 32;
	and.b64  	%rd17300, %rd30218, 4294967295;
	add.s64 	%rd17301, %rd17299, %rd17300;
	add.s64 	%rd30218, %rd17301, %rd7;
	shr.u64 	%rd17302, %rd30218, 32;
	and.b64  	%rd17303, %rd30217, 4294967295;
	add.s64 	%rd17304, %rd17302, %rd17303;
	add.s64 	%rd30217, %rd17304, %rd8;
	shr.u64 	%rd17305, %rd30217, 32;
	and.b64  	%rd17306, %rd30216, 4294967295;
	add.s64 	%rd17307, %rd17305, %rd17306;
	add.s64 	%rd30216, %rd17307, %rd9;
	shr.u64 	%rd17308, %rd30216, 32;
	and.b64  	%rd17309, %rd30215, 4294967295;
	add.s64 	%rd17310, %rd17308, %rd17309;
	add.s64 	%rd30215, %rd17310, %rd10;
	{ .reg .b32 tmp; mov.b64 {tmp, %r2496}, %rd30215; }
	add.s32 	%r2497, %r4380, %r2496;
	add.s32 	%r4380, %r2497, %r17;
$L__BB0_604:
	cvt.u64.u32 	%rd17311, %r4381;
	mul.lo.s64 	%rd17312, %rd609, %rd17311;
	cvt.u32.u64 	%r2498, %rd17312;
	shr.u64 	%rd17313, %rd17312, 32;
	mad.lo.s64 	%rd17314, %rd610, %rd17311, %rd17313;
	shr.u64 	%rd17315, %rd17314, 32;
	mad.lo.s64 	%rd17316, %rd611, %rd17311, %rd17315;
	shr.u64 	%rd17317, %rd17316, 32;
	mad.lo.s64 	%rd17318, %rd612, %rd17311, %rd17317;
	shr.u64 	%rd17319, %rd17318, 32;
	mad.lo.s64 	%rd17320, %rd613, %rd17311, %rd17319;
	shr.u64 	%rd17321, %rd17320, 32;
	mad.lo.s64 	%rd17322, %rd614, %rd17311, %rd17321;
	shr.u64 	%rd17323, %rd17322, 32;
	mad.lo.s64 	%rd17324, %rd615, %rd17311, %rd17323;
	shr.u64 	%rd17325, %rd17324, 32;
	mad.lo.s64 	%rd17326, %rd616, %rd17311, %rd17325;
	shr.u64 	%rd17327, %rd17326, 32;
	and.b64  	%rd17328, %rd30220, 4294967295;
	and.b64  	%rd17329, %rd17314, 4294967295;
	mad.lo.s64 	%rd17330, %rd17328, %rd609, %rd17329;
	shr.u64 	%rd17331, %rd17330, 32;
	and.b64  	%rd17332, %rd17316, 4294967295;
	add.s64 	%rd17333, %rd17331, %rd17332;
	mad.lo.s64 	%rd17334, %rd610, %rd17328, %rd17333;
	shr.u64 	%rd17335, %rd17334, 32;
	and.b64  	%rd17336, %rd17318, 4294967295;
	add.s64 	%rd17337, %rd17335, %rd17336;
	mad.lo.s64 	%rd17338, %rd611, %rd17328, %rd17337;
	shr.u64 	%rd17339, %rd17338, 32;
	and.b64  	%rd17340, %rd17320, 4294967295;
	add.s64 	%rd17341, %rd17339, %rd17340;
	mad.lo.s64 	%rd17342, %rd612, %rd17328, %rd17341;
	shr.u64 	%rd17343, %rd17342, 32;
	and.b64  	%rd17344, %rd17322, 4294967295;
	add.s64 	%rd17345, %rd17343, %rd17344;
	mad.lo.s64 	%rd17346, %rd613, %rd17328, %rd17345;
	shr.u64 	%rd17347, %rd17346, 32;
	and.b64  	%rd17348, %rd17324, 4294967295;
	add.s64 	%rd17349, %rd17347, %rd17348;
	mad.lo.s64 	%rd17350, %rd614, %rd17328, %rd17349;
	shr.u64 	%rd17351, %rd17350, 32;
	and.b64  	%rd17352, %rd17326, 4294967295;
	add.s64 	%rd17353, %rd17351, %rd17352;
	mad.lo.s64 	%rd17354, %rd615, %rd17328, %rd17353;
	shr.u64 	%rd17355, %rd17354, 32;
	add.s64 	%rd17356, %rd17355, %rd17327;
	mad.lo.s64 	%rd17357, %rd17328, %rd616, %rd17356;
	shr.u64 	%rd17358, %rd17357, 32;
	and.b64  	%rd17359, %rd30219, 4294967295;
	and.b64  	%rd17360, %rd17334, 4294967295;
	mad.lo.s64 	%rd17361, %rd17359, %rd609, %rd17360;
	shr.u64 	%rd17362, %rd17361, 32;
	and.b64  	%rd17363, %rd17338, 4294967295;
	add.s64 	%rd17364, %rd17362, %rd17363;
	mad.lo.s64 	%rd17365, %rd610, %rd17359, %rd17364;
	shr.u64 	%rd17366, %rd17365, 32;
	and.b64  	%rd17367, %rd17342, 4294967295;
	add.s64 	%rd17368, %rd17366, %rd17367;
	mad.lo.s64 	%rd17369, %rd611, %rd17359, %rd17368;
	shr.u64 	%rd17370, %rd17369, 32;
	and.b64  	%rd17371, %rd17346, 4294967295;
	add.s64 	%rd17372, %rd17370, %rd17371;
	mad.lo.s64 	%rd17373, %rd612, %rd17359, %rd17372;
	shr.u64 	%rd17374, %rd17373, 32;
	and.b64  	%rd17375, %rd17350, 4294967295;
	add.s64 	%rd17376, %rd17374, %rd17375;
	mad.lo.s64 	%rd17377, %rd613, %rd17359, %rd17376;
	shr.u64 	%rd17378, %rd17377, 32;
	and.b64  	%rd17379, %rd17354, 4294967295;
	add.s64 	%rd17380, %rd17378, %rd17379;
	mad.lo.s64 	%rd17381, %rd614, %rd17359, %rd17380;
	shr.u64 	%rd17382, %rd17381, 32;
	and.b64  	%rd17383, %rd17357, 4294967295;
	add.s64 	%rd17384, %rd17382, %rd17383;
	mad.lo.s64 	%rd17385, %rd615, %rd17359, %rd17384;
	shr.u64 	%rd17386, %rd17385, 32;
	add.s64 	%rd17387, %rd17386, %rd17358;
	mad.lo.s64 	%rd17388, %rd17359, %rd616, %rd17387;
	shr.u64 	%rd17389, %rd17388, 32;
	and.b64  	%rd17390, %rd30218, 4294967295;
	and.b64  	%rd17391, %rd17365, 4294967295;
	mad.lo.s64 	%rd17392, %rd17390, %rd609, %rd17391;
	shr.u64 	%rd17393, %rd17392, 32;
	and.b64  	%rd17394, %rd17369, 4294967295;
	add.s64 	%rd17395, %rd17393, %rd17394;
	mad.lo.s64 	%rd17396, %rd610, %rd17390, %rd17395;
	shr.u64 	%rd17397, %rd17396, 32;
	and.b64  	%rd17398, %rd17373, 4294967295;
	add.s64 	%rd17399, %rd17397, %rd17398;
	mad.lo.s64 	%rd17400, %rd611, %rd17390, %rd17399;
	shr.u64 	%rd17401, %rd17400, 32;
	and.b64  	%rd17402, %rd17377, 4294967295;
	add.s64 	%rd17403, %rd17401, %rd17402;
	mad.lo.s64 	%rd17404, %rd612, %rd17390, %rd17403;
	shr.u64 	%rd17405, %rd17404, 32;
	and.b64  	%rd17406, %rd17381, 4294967295;
	add.s64 	%rd17407, %rd17405, %rd17406;
	mad.lo.s64 	%rd17408, %rd613, %rd17390, %rd17407;
	shr.u64 	%rd17409, %rd17408, 32;
	and.b64  	%rd17410, %rd17385, 4294967295;
	add.s64 	%rd17411, %rd17409, %rd17410;
	mad.lo.s64 	%rd17412, %rd614, %rd17390, %rd17411;
	shr.u64 	%rd17413, %rd17412, 32;
	and.b64  	%rd17414, %rd17388, 4294967295;
	add.s64 	%rd17415, %rd17413, %rd17414;
	mad.lo.s64 	%rd17416, %rd615, %rd17390, %rd17415;
	shr.u64 	%rd17417, %rd17416, 32;
	add.s64 	%rd17418, %rd17417, %rd17389;
	mad.lo.s64 	%rd17419, %rd17390, %rd616, %rd17418;
	shr.u64 	%rd17420, %rd17419, 32;
	and.b64  	%rd17421, %rd30217, 4294967295;
	and.b64  	%rd17422, %rd17396, 4294967295;
	mad.lo.s64 	%rd17423, %rd17421, %rd609, %rd17422;
	shr.u64 	%rd17424, %rd17423, 32;
	and.b64  	%rd17425, %rd17400, 4294967295;
	add.s64 	%rd17426, %rd17424, %rd17425;
	mad.lo.s64 	%rd17427, %rd610, %rd17421, %rd17426;
	shr.u64 	%rd17428, %rd17427, 32;
	and.b64  	%rd17429, %rd17404, 4294967295;
	add.s64 	%rd17430, %rd17428, %rd17429;
	mad.lo.s64 	%rd17431, %rd611, %rd17421, %rd17430;
	shr.u64 	%rd17432, %rd17431, 32;
	and.b64  	%rd17433, %rd17408, 4294967295;
	add.s64 	%rd17434, %rd17432, %rd17433;
	mad.lo.s64 	%rd17435, %rd612, %rd17421, %rd17434;
	shr.u64 	%rd17436, %rd17435, 32;
	and.b64  	%rd17437, %rd17412, 4294967295;
	add.s64 	%rd17438, %rd17436, %rd17437;
	mad.lo.s64 	%rd17439, %rd613, %rd17421, %rd17438;
	shr.u64 	%rd17440, %rd17439, 32;
	and.b64  	%rd17441, %rd17416, 4294967295;
	add.s64 	%rd17442, %rd17440, %rd17441;
	mad.lo.s64 	%rd17443, %rd614, %rd17421, %rd17442;
	shr.u64 	%rd17444, %rd17443, 32;
	and.b64  	%rd17445, %rd17419, 4294967295;
	add.s64 	%rd17446, %rd17444, %rd17445;
	mad.lo.s64 	%rd17447, %rd615, %rd17421, %rd17446;
	shr.u64 	%rd17448, %rd17447, 32;
	add.s64 	%rd17449, %rd17448, %rd17420;
	mad.lo.s64 	%rd17450, %rd17421, %rd616, %rd17449;
	shr.u64 	%rd17451, %rd17450, 32;
	and.b64  	%rd17452, %rd30216, 4294967295;
	and.b64  	%rd17453, %rd17427, 4294967295;
	mad.lo.s64 	%rd17454, %rd17452, %rd609, %rd17453;
	shr.u64 	%rd17455, %rd17454, 32;
	and.b64  	%rd17456, %rd17431, 4294967295;
	add.s64 	%rd17457, %rd17455, %rd17456;
	mad.lo.s64 	%rd17458, %rd610, %rd17452, %rd17457;
	shr.u64 	%rd17459, %rd17458, 32;
	and.b64  	%rd17460, %rd17435, 4294967295;
	add.s64 	%rd17461, %rd17459, %rd17460;
	mad.lo.s64 	%rd17462, %rd611, %rd17452, %rd17461;
	shr.u64 	%rd17463, %rd17462, 32;
	and.b64  	%rd17464, %rd17439, 4294967295;
	add.s64 	%rd17465, %rd17463, %rd17464;
	mad.lo.s64 	%rd17466, %rd612, %rd17452, %rd17465;
	shr.u64 	%rd17467, %rd17466, 32;
	and.b64  	%rd17468, %rd17443, 4294967295;
	add.s64 	%rd17469, %rd17467, %rd17468;
	mad.lo.s64 	%rd17470, %rd613, %rd17452, %rd17469;
	shr.u64 	%rd17471, %rd17470, 32;
	and.b64  	%rd17472, %rd17447, 4294967295;
	add.s64 	%rd17473, %rd17471, %rd17472;
	mad.lo.s64 	%rd17474, %rd614, %rd17452, %rd17473;
	shr.u64 	%rd17475, %rd17474, 32;
	and.b64  	%rd17476, %rd17450, 4294967295;
	add.s64 	%rd17477, %rd17475, %rd17476;
	mad.lo.s64 	%rd17478, %rd615, %rd17452, %rd17477;
	shr.u64 	%rd17479, %rd17478, 32;
	add.s64 	%rd17480, %rd17479, %rd17451;
	mad.lo.s64 	%rd17481, %rd17452, %rd616, %rd17480;
	shr.u64 	%rd17482, %rd17481, 32;
	and.b64  	%rd17483, %rd30215, 4294967295;
	and.b64  	%rd17484, %rd17458, 4294967295;
	mad.lo.s64 	%rd17485, %rd17483, %rd609, %rd17484;
	shr.u64 	%rd17486, %rd17485, 32;
	and.b64  	%rd17487, %rd17462, 4294967295;
	add.s64 	%rd17488, %rd17486, %rd17487;
	mad.lo.s64 	%rd17489, %rd610, %rd17483, %rd17488;
	shr.u64 	%rd17490, %rd17489, 32;
	and.b64  	%rd17491, %rd17466, 4294967295;
	add.s64 	%rd17492, %rd17490, %rd17491;
	mad.lo.s64 	%rd17493, %rd611, %rd17483, %rd17492;
	shr.u64 	%rd17494, %rd17493, 32;
	and.b64  	%rd17495, %rd17470, 4294967295;
	add.s64 	%rd17496, %rd17494, %rd17495;
	mad.lo.s64 	%rd17497, %rd612, %rd17483, %rd17496;
	shr.u64 	%rd17498, %rd17497, 32;
	and.b64  	%rd17499, %rd17474, 4294967295;
	add.s64 	%rd17500, %rd17498, %rd17499;
	mad.lo.s64 	%rd17501, %rd613, %rd17483, %rd17500;
	shr.u64 	%rd17502, %rd17501, 32;
	and.b64  	%rd17503, %rd17478, 4294967295;
	add.s64 	%rd17504, %rd17502, %rd17503;
	mad.lo.s64 	%rd17505, %rd614, %rd17483, %rd17504;
	shr.u64 	%rd17506, %rd17505, 32;
	and.b64  	%rd17507, %rd17481, 4294967295;
	add.s64 	%rd17508, %rd17506, %rd17507;
	mad.lo.s64 	%rd17509, %rd615, %rd17483, %rd17508;
	shr.u64 	%rd17510, %rd17509, 32;
	add.s64 	%rd17511, %rd17510, %rd17482;
	mad.lo.s64 	%rd17512, %rd17483, %rd616, %rd17511;
	shr.u64 	%rd17513, %rd17512, 32;
	cvt.u64.u32 	%rd17514, %r4380;
	and.b64  	%rd17515, %rd17489, 4294967295;
	mad.lo.s64 	%rd17516, %rd609, %rd17514, %rd17515;
	shr.u64 	%rd17517, %rd17516, 32;
	and.b64  	%rd17518, %rd17493, 4294967295;
	add.s64 	%rd17519, %rd17517, %rd17518;
	mad.lo.s64 	%rd17520, %rd610, %rd17514, %rd17519;
	shr.u64 	%rd17521, %rd17520, 32;
	and.b64  	%rd17522, %rd17497, 4294967295;
	add.s64 	%rd17523, %rd17521, %rd17522;
	mad.lo.s64 	%rd17524, %rd611, %rd17514, %rd17523;
	shr.u64 	%rd17525, %rd17524, 32;
	and.b64  	%rd17526, %rd17501, 4294967295;
	add.s64 	%rd17527, %rd17525, %rd17526;
	mad.lo.s64 	%rd17528, %rd612, %rd17514, %rd17527;
	shr.u64 	%rd17529, %rd17528, 32;
	and.b64  	%rd17530, %rd17505, 4294967295;
	add.s64 	%rd17531, %rd17529, %rd17530;
	mad.lo.s64 	%rd17532, %rd613, %rd17514, %rd17531;
	shr.u64 	%rd17533, %rd17532, 32;
	and.b64  	%rd17534, %rd17509, 4294967295;
	add.s64 	%rd17535, %rd17533, %rd17534;
	mad.lo.s64 	%rd17536, %rd614, %rd17514, %rd17535;
	shr.u64 	%rd17537, %rd17536, 32;
	and.b64  	%rd17538, %rd17512, 4294967295;
	add.s64 	%rd17539, %rd17537, %rd17538;
	mad.lo.s64 	%rd17540, %rd615, %rd17514, %rd17539;
	shr.u64 	%rd17541, %rd17540, 32;
	add.s64 	%rd17542, %rd17541, %rd17513;
	mad.lo.s64 	%rd17543, %rd616, %rd17514, %rd17542;
	{ .reg .b32 tmp; mov.b64 {tmp, %r2499}, %rd17543; }
	mul.lo.s32 	%r2500, %r9, %r2498;
	cvt.u64.u32 	%rd17544, %r2500;
	and.b64  	%rd17545, %rd17312, 4294967295;
	mad.lo.s64 	%rd17546, %rd4, %rd17544, %rd17545;
	shr.u64 	%rd17547, %rd17546, 32;
	and.b64  	%rd17548, %rd17330, 4294967295;
	add.s64 	%rd17549, %rd17547, %rd17548;
	mad.lo.s64 	%rd17550, %rd5, %rd17544, %rd17549;
	cvt.u32.u64 	%r2501, %rd17550;
	shr.u64 	%rd17551, %rd17550, 32;
	and.b64  	%rd17552, %rd17361, 4294967295;
	add.s64 	%rd17553, %rd17551, %rd17552;
	mad.lo.s64 	%rd17554, %rd6, %rd17544, %rd17553;
	shr.u64 	%rd17555, %rd17554, 32;
	and.b64  	%rd17556, %rd17392, 4294967295;
	add.s64 	%rd17557, %rd17555, %rd17556;
	mad.lo.s64 	%rd17558, %rd7, %rd17544, %rd17557;
	shr.u64 	%rd17559, %rd17558, 32;
	and.b64  	%rd17560, %rd17423, 4294967295;
	add.s64 	%rd17561, %rd17559, %rd17560;
	mad.lo.s64 	%rd17562, %rd8, %rd17544, %rd17561;
	shr.u64 	%rd17563, %rd17562, 32;
	and.b64  	%rd17564, %rd17454, 4294967295;
	add.s64 	%rd17565, %rd17563, %rd17564;
	mad.lo.s64 	%rd17566, %rd9, %rd17544, %rd17565;
	shr.u64 	%rd17567, %rd17566, 32;
	and.b64  	%rd17568, %rd17485, 4294967295;
	add.s64 	%rd17569, %rd17567, %rd17568;
	mad.lo.s64 	%rd17570, %rd10, %rd17544, %rd17569;
	shr.u64 	%rd17571, %rd17570, 32;
	and.b64  	%rd17572, %rd17516, 4294967295;
	add.s64 	%rd17573, %rd17571, %rd17572;
	mad.lo.s64 	%rd17574, %rd11, %rd17544, %rd17573;
	shr.u64 	%rd17575, %rd17574, 32;
	and.b64  	%rd17576, %rd17520, 4294967295;
	add.s64 	%rd17577, %rd17575, %rd17576;
	shr.u64 	%rd17578, %rd17577, 32;
	and.b64  	%rd17579, %rd17524, 4294967295;
	add.s64 	%rd17580, %rd17578, %rd17579;
	shr.u64 	%rd17581, %rd17580, 32;
	and.b64  	%rd17582, %rd17528, 4294967295;
	add.s64 	%rd17583, %rd17581, %rd17582;
	shr.u64 	%rd17584, %rd17583, 32;
	and.b64  	%rd17585, %rd17532, 4294967295;
	add.s64 	%rd17586, %rd17584, %rd17585;
	shr.u64 	%rd17587, %rd17586, 32;
	and.b64  	%rd17588, %rd17536, 4294967295;
	add.s64 	%rd17589, %rd17587, %rd17588;
	shr.u64 	%rd17590, %rd17589, 32;
	and.b64  	%rd17591, %rd17540, 4294967295;
	add.s64 	%rd17592, %rd17590, %rd17591;
	shr.u64 	%rd17593, %rd17592, 32;
	and.b64  	%rd17594, %rd17543, 4294967295;
	add.s64 	%rd17595, %rd17593, %rd17594;
	{ .reg .b32 tmp; mov.b64 {tmp, %r2502}, %rd17595; }
	add.s32 	%r2503, %r2499, %r2502;
	mul.lo.s32 	%r2504, %r9, %r2501;
	cvt.u64.u32 	%rd17596, %r2504;
	and.b64  	%rd17597, %rd17550, 4294967295;
	mad.lo.s64 	%rd17598, %rd4, %rd17596, %rd17597;
	shr.u64 	%rd17599, %rd17598, 32;
	and.b64  	%rd17600, %rd17554, 4294967295;
	add.s64 	%rd17601, %rd17599, %rd17600;
	mad.lo.s64 	%rd17602, %rd5, %rd17596, %rd17601;
	cvt.u32.u64 	%r2505, %rd17602;
	shr.u64 	%rd17603, %rd17602, 32;
	and.b64  	%rd17604, %rd17558, 4294967295;
	add.s64 	%rd17605, %rd17603, %rd17604;
	mad.lo.s64 	%rd17606, %rd6, %rd17596, %rd17605;
	shr.u64 	%rd17607, %rd17606, 32;
	and.b64  	%rd17608, %rd17562, 4294967295;
	add.s64 	%rd17609, %rd17607, %rd17608;
	mad.lo.s64 	%rd17610, %rd7, %rd17596, %rd17609;
	shr.u64 	%rd17611, %rd17610, 32;
	and.b64  	%rd17612, %rd17566, 4294967295;
	add.s64 	%rd17613, %rd17611, %rd17612;
	mad.lo.s64 	%rd17614, %rd8, %rd17596, %rd17613;
	shr.u64 	%rd17615, %rd17614, 32;
	and.b64  	%rd17616, %rd17570, 4294967295;
	add.s64 	%rd17617, %rd17615, %rd17616;
	mad.lo.s64 	%rd17618, %rd9, %rd17596, %rd17617;
	shr.u64 	%rd17619, %rd17618, 32;
	and.b64  	%rd17620, %rd17574, 4294967295;
	add.s64 	%rd17621, %rd17619, %rd17620;
	mad.lo.s64 	%rd17622, %rd10, %rd17596, %rd17621;
	shr.u64 	%rd17623, %rd17622, 32;
	and.b64  	%rd17624, %rd17577, 4294967295;
	add.s64 	%rd17625, %rd17623, %rd17624;
	mad.lo.s64 	%rd17626, %rd11, %rd17596, %rd17625;
	shr.u64 	%rd17627, %rd17626, 32;
	and.b64  	%rd17628, %rd17580, 4294967295;
	add.s64 	%rd17629, %rd17627, %rd17628;
	shr.u64 	%rd17630, %rd17629, 32;
	and.b64  	%rd17631, %rd17583, 4294967295;
	add.s64 	%rd17632, %rd17630, %rd17631;
	shr.u64 	%rd17633, %rd17632, 32;
	and.b64  	%rd17634, %rd17586, 4294967295;
	add.s64 	%rd17635, %rd17633, %rd17634;
	shr.u64 	%rd17636, %rd17635, 32;
	and.b64  	%rd17637, %rd17589, 4294967295;
	add.s64 	%rd17638, %rd17636, %rd17637;
	shr.u64 	%rd17639, %rd17638, 32;
	and.b64  	%rd17640, %rd17592, 4294967295;
	add.s64 	%rd17641, %rd17639, %rd17640;
	shr.u64 	%rd17642, %rd17641, 32;
	and.b64  	%rd17643, %rd17595, 4294967295;
	add.s64 	%rd17644, %rd17642, %rd17643;
	{ .reg .b32 tmp; mov.b64 {tmp, %r2506}, %rd17644; }
	add.s32 	%r2507, %r2503, %r2506;
	mul.lo.s32 	%r2508, %r9, %r2505;
	cvt.u64.u32 	%rd17645, %r2508;
	and.b64  	%rd17646, %rd17602, 4294967295;
	mad.lo.s64 	%rd17647, %rd4, %rd17645, %rd17646;
	shr.u64 	%rd17648, %rd17647, 32;
	and.b64  	%rd17649, %rd17606, 4294967295;
	add.s64 	%rd17650, %rd17648, %rd17649;
	mad.lo.s64 	%rd17651, %rd5, %rd17645, %rd17650;
	cvt.u32.u64 	%r2509, %rd17651;
	shr.u64 	%rd17652, %rd17651, 32;
	and.b64  	%rd17653, %rd17610, 4294967295;
	add.s64 	%rd17654, %rd17652, %rd17653;
	mad.lo.s64 	%rd17655, %rd6, %rd17645, %rd17654;
	shr.u64 	%rd17656, %rd17655, 32;
	and.b64  	%rd17657, %rd17614, 4294967295;
	add.s64 	%rd17658, %rd17656, %rd17657;
	mad.lo.s64 	%rd17659, %rd7, %rd17645, %rd17658;
	shr.u64 	%rd17660, %rd17659, 32;
	and.b64  	%rd17661, %rd17618, 4294967295;
	add.s64 	%rd17662, %rd17660, %rd17661;
	mad.lo.s64 	%rd17663, %rd8, %rd17645, %rd17662;
	shr.u64 	%rd17664, %rd17663, 32;
	and.b64  	%rd17665, %rd17622, 4294967295;
	add.s64 	%rd17666, %rd17664, %rd17665;
	mad.lo.s64 	%rd17667, %rd9, %rd17645, %rd17666;
	shr.u64 	%rd17668, %rd17667, 32;
	and.b64  	%rd17669, %rd17626, 4294967295;
	add.s64 	%rd17670, %rd17668, %rd17669;
	mad.lo.s64 	%rd17671, %rd10, %rd17645, %rd17670;
	shr.u64 	%rd17672, %rd17671, 32;
	and.b64  	%rd17673, %rd17629, 4294967295;
	add.s64 	%rd17674, %rd17672, %rd17673;
	mad.lo.s64 	%rd17675, %rd11, %rd17645, %rd17674;
	shr.u64 	%rd17676, %rd17675, 32;
	and.b64  	%rd17677, %rd17632, 4294967295;
	add.s64 	%rd17678, %rd17676, %rd17677;
	shr.u64 	%rd17679, %rd17678, 32;
	and.b64  	%rd17680, %rd17635, 4294967295;
	add.s64 	%rd17681, %rd17679, %rd17680;
	shr.u64 	%rd17682, %rd17681, 32;
	and.b64  	%rd17683, %rd17638, 4294967295;
	add.s64 	%rd17684, %rd17682, %rd17683;
	shr.u64 	%rd17685, %rd17684, 32;
	and.b64  	%rd17686, %rd17641, 4294967295;
	add.s64 	%rd17687, %rd17685, %rd17686;
	shr.u64 	%rd17688, %rd17687, 32;
	and.b64  	%rd17689, %rd17644, 4294967295;
	add.s64 	%rd17690, %rd17688, %rd17689;
	{ .reg .b32 tmp; mov.b64 {tmp, %r2510}, %rd17690; }
	add.s32 	%r2511, %r2507, %r2510;
	mul.lo.s32 	%r2512, %r9, %r2509;
	cvt.u64.u32 	%rd17691, %r2512;
	and.b64  	%rd17692, %rd17651, 4294967295;
	mad.lo.s64 	%rd17693, %rd4, %rd17691, %rd17692;
	shr.u64 	%rd17694, %rd17693, 32;
	and.b64  	%rd17695, %rd17655, 4294967295;
	add.s64 	%rd17696, %rd17694, %rd17695;
	mad.lo.s64 	%rd17697, %rd5, %rd17691, %rd17696;
	cvt.u32.u64 	%r2513, %rd17697;
	shr.u64 	%rd17698, %rd17697, 32;
	and.b64  	%rd17699, %rd17659, 4294967295;
	add.s64 	%rd17700, %rd17698, %rd17699;
	mad.lo.s64 	%rd17701, %rd6, %rd17691, %rd17700;
	shr.u64 	%rd17702, %rd17701, 32;
	and.b64  	%rd17703, %rd17663, 4294967295;
	add.s64 	%rd17704, %rd17702, %rd17703;
	mad.lo.s64 	%rd17705, %rd7, %rd17691, %rd17704;
	shr.u64 	%rd17706, %rd17705, 32;
	and.b64  	%rd17707, %rd17667, 4294967295;
	add.s64 	%rd17708, %rd17706, %rd17707;
	mad.lo.s64 	%rd17709, %rd8, %rd17691, %rd17708;
	shr.u64 	%rd17710, %rd17709, 32;
	and.b64  	%rd17711, %rd17671, 4294967295;
	add.s64 	%rd17712, %rd17710, %rd17711;
	mad.lo.s64 	%rd17713, %rd9, %rd17691, %rd17712;
	shr.u64 	%rd17714, %rd17713, 32;
	and.b64  	%rd17715, %rd17675, 4294967295;
	add.s64 	%rd17716, %rd17714, %rd17715;
	mad.lo.s64 	%rd17717, %rd10, %rd17691, %rd17716;
	shr.u64 	%rd17718, %rd17717, 32;
	and.b64  	%rd17719, %rd17678, 4294967295;
	add.s64 	%rd17720, %rd17718, %rd17719;
	mad.lo.s64 	%rd17721, %rd11, %rd17691, %rd17720;
	shr.u64 	%rd17722, %rd17721, 32;
	and.b64  	%rd17723, %rd17681, 4294967295;
	add.s64 	%rd17724, %rd17722, %rd17723;
	shr.u64 	%rd17725, %rd17724, 32;
	and.b64  	%rd17726, %rd17684, 4294967295;
	add.s64 	%rd17727, %rd17725, %rd17726;
	shr.u64 	%rd17728, %rd17727, 32;
	and.b64  	%rd17729, %rd17687, 4294967295;
	add.s64 	%rd17730, %rd17728, %rd17729;
	shr.u64 	%rd17731, %rd17730, 32;
	and.b64  	%rd17732, %rd17690, 4294967295;
	add.s64 	%rd17733, %rd17731, %rd17732;
	{ .reg .b32 tmp; mov.b64 {tmp, %r2514}, %rd17733; }
	add.s32 	%r2515, %r2511, %r2514;
	mul.lo.s32 	%r2516, %r9, %r2513;
	cvt.u64.u32 	%rd17734, %r2516;
	and.b64  	%rd17735, %rd17697, 4294967295;
	mad.lo.s64 	%rd17736, %rd4, %rd17734, %rd17735;
	shr.u64 	%rd17737, %rd17736, 32;
	and.b64  	%rd17738, %rd17701, 4294967295;
	add.s64 	%rd17739, %rd17737, %rd17738;
	mad.lo.s64 	%rd17740, %rd5, %rd17734, %rd17739;
	cvt.u32.u64 	%r2517, %rd17740;
	shr.u64 	%rd17741, %rd17740, 32;
	and.b64  	%rd17742, %rd17705, 4294967295;
	add.s64 	%rd17743, %rd17741, %rd17742;
	mad.lo.s64 	%rd17744, %rd6, %rd17734, %rd17743;
	shr.u64 	%rd17745, %rd17744, 32;
	and.b64  	%rd17746, %rd17709, 4294967295;
	add.s64 	%rd17747, %rd17745, %rd17746;
	mad.lo.s64 	%rd17748, %rd7, %rd17734, %rd17747;
	shr.u64 	%rd17749, %rd17748, 32;
	and.b64  	%rd17750, %rd17713, 4294967295;
	add.s64 	%rd17751, %rd17749, %rd17750;
	mad.lo.s64 	%rd17752, %rd8, %rd17734, %rd17751;
	shr.u64 	%rd17753, %rd17752, 32;
	and.b64  	%rd17754, %rd17717, 4294967295;
	add.s64 	%rd17755, %rd17753, %rd17754;
	mad.lo.s64 	%rd17756, %rd9, %rd17734, %rd17755;
	shr.u64 	%rd17757, %rd17756, 32;
	and.b64  	%rd17758, %rd17721, 4294967295;
	add.s64 	%rd17759, %rd17757, %rd17758;
	mad.lo.s64 	%rd17760, %rd10, %rd17734, %rd17759;
	shr.u64 	%rd17761, %rd17760, 32;
	and.b64  	%rd17762, %rd17724, 4294967295;
	add.s64 	%rd17763, %rd17761, %rd17762;
	mad.lo.s64 	%rd17764, %rd11, %rd17734, %rd17763;
	shr.u64 	%rd17765, %rd17764, 32;
	and.b64  	%rd17766, %rd17727, 4294967295;
	add.s64 	%rd17767, %rd17765, %rd17766;
	shr.u64 	%rd17768, %rd17767, 32;
	and.b64  	%rd17769, %rd17730, 4294967295;
	add.s64 	%rd17770, %rd17768, %rd17769;
	shr.u64 	%rd17771, %rd17770, 32;
	and.b64  	%rd17772, %rd17733, 4294967295;
	add.s64 	%rd17773, %rd17771, %rd17772;
	{ .reg .b32 tmp; mov.b64 {tmp, %r2518}, %rd17773; }
	add.s32 	%r2519, %r2515, %r2518;
	mul.lo.s32 	%r2520, %r9, %r2517;
	cvt.u64.u32 	%rd17774, %r2520;
	and.b64  	%rd17775, %rd17740, 4294967295;
	mad.lo.s64 	%rd17776, %rd4, %rd17774, %rd17775;
	shr.u64 	%rd17777, %rd17776, 32;
	and.b64  	%rd17778, %rd17744, 4294967295;
	add.s64 	%rd17779, %rd17777, %rd17778;
	mad.lo.s64 	%rd17780, %rd5, %rd17774, %rd17779;
	cvt.u32.u64 	%r2521, %rd17780;
	shr.u64 	%rd17781, %rd17780, 32;
	and.b64  	%rd17782, %rd17748, 4294967295;
	add.s64 	%rd17783, %rd17781, %rd17782;
	mad.lo.s64 	%rd17784, %rd6, %rd17774, %rd17783;
	shr.u64 	%rd17785, %rd17784, 32;
	and.b64  	%rd17786, %rd17752, 4294967295;
	add.s64 	%rd17787, %rd17785, %rd17786;
	mad.lo.s64 	%rd17788, %rd7, %rd17774, %rd17787;
	shr.u64 	%rd17789, %rd17788, 32;
	and.b64  	%rd17790, %rd17756, 4294967295;
	add.s64 	%rd17791, %rd17789, %rd17790;
	mad.lo.s64 	%rd17792, %rd8, %rd17774, %rd17791;
	shr.u64 	%rd17793, %rd17792, 32;
	and.b64  	%rd17794, %rd17760, 4294967295;
	add.s64 	%rd17795, %rd17793, %rd17794;
	mad.lo.s64 	%rd17796, %rd9, %rd17774, %rd17795;
	shr.u64 	%rd17797, %rd17796, 32;
	and.b64  	%rd17798, %rd17764, 4294967295;
	add.s64 	%rd17799, %rd17797, %rd17798;
	mad.lo.s64 	%rd17800, %rd10, %rd17774, %rd17799;
	shr.u64 	%rd17801, %rd17800, 32;
	and.b64  	%rd17802, %rd17767, 4294967295;
	add.s64 	%rd17803, %rd17801, %rd17802;
	mad.lo.s64 	%rd17804, %rd11, %rd17774, %rd17803;
	shr.u64 	%rd17805, %rd17804, 32;
	and.b64  	%rd17806, %rd17770, 4294967295;
	add.s64 	%rd17807, %rd17805, %rd17806;
	shr.u64 	%rd17808, %rd17807, 32;
	and.b64  	%rd17809, %rd17773, 4294967295;
	add.s64 	%rd17810, %rd17808, %rd17809;
	{ .reg .b32 tmp; mov.b64 {tmp, %r2522}, %rd17810; }
	add.s32 	%r2523, %r2519, %r2522;
	mul.lo.s32 	%r2524, %r9, %r2521;
	cvt.u64.u32 	%rd17811, %r2524;
	and.b64  	%rd17812, %rd17780, 4294967295;
	mad.lo.s64 	%rd17813, %rd4, %rd17811, %rd17812;
	shr.u64 	%rd17814, %rd17813, 32;
	and.b64  	%rd17815, %rd17784, 4294967295;
	add.s64 	%rd17816, %rd17814, %rd17815;
	mad.lo.s64 	%rd17817, %rd5, %rd17811, %rd17816;
	cvt.u32.u64 	%r2525, %rd17817;
	shr.u64 	%rd17818, %rd17817, 32;
	and.b64  	%rd17819, %rd17788, 4294967295;
	add.s64 	%rd17820, %rd17818, %rd17819;
	mad.lo.s64 	%rd17821, %rd6, %rd17811, %rd17820;
	shr.u64 	%rd17822, %rd17821, 32;
	and.b64  	%rd17823, %rd17792, 4294967295;
	add.s64 	%rd17824, %rd17822, %rd17823;
	mad.lo.s64 	%rd17825, %rd7, %rd17811, %rd17824;
	shr.u64 	%rd17826, %rd17825, 32;
	and.b64  	%rd17827, %rd17796, 4294967295;
	add.s64 	%rd17828, %rd17826, %rd17827;
	mad.lo.s64 	%rd17829, %rd8, %rd17811, %rd17828;
	shr.u64 	%rd17830, %rd17829, 32;
	and.b64  	%rd17831, %rd17800, 4294967295;
	add.s64 	%rd17832, %rd17830, %rd17831;
	mad.lo.s64 	%rd17833, %rd9, %rd17811, %rd17832;
	shr.u64 	%rd17834, %rd17833, 32;
	and.b64  	%rd17835, %rd17804, 4294967295;
	add.s64 	%rd17836, %rd17834, %rd17835;
	mad.lo.s64 	%rd17837, %rd10, %rd17811, %rd17836;
	shr.u64 	%rd17838, %rd17837, 32;
	and.b64  	%rd17839, %rd17807, 4294967295;
	add.s64 	%rd17840, %rd17838, %rd17839;
	mad.lo.s64 	%rd17841, %rd11, %rd17811, %rd17840;
	shr.u64 	%rd17842, %rd17841, 32;
	and.b64  	%rd17843, %rd17810, 4294967295;
	add.s64 	%rd17844, %rd17842, %rd17843;
	{ .reg .b32 tmp; mov.b64 {tmp, %r2526}, %rd17844; }
	add.s32 	%r2527, %r2523, %r2526;
	mul.lo.s32 	%r2528, %r9, %r2525;
	cvt.u64.u32 	%rd17845, %r2528;
	and.b64  	%rd17846, %rd17817, 4294967295;
	mad.lo.s64 	%rd17847, %rd4, %rd17845, %rd17846;
	shr.u64 	%rd17848, %rd17847, 32;
	and.b64  	%rd17849, %rd17821, 4294967295;
	add.s64 	%rd17850, %rd17848, %rd17849;
	mad.lo.s64 	%rd1049, %rd5, %rd17845, %rd17850;
	cvt.u32.u64 	%r4390, %rd1049;
	shr.u64 	%rd17851, %rd1049, 32;
	and.b64  	%rd17852, %rd17825, 4294967295;
	add.s64 	%rd17853, %rd17851, %rd17852;
	mad.lo.s64 	%rd1050, %rd6, %rd17845, %rd17853;
	cvt.u32.u64 	%r4389, %rd1050;
	shr.u64 	%rd17854, %rd1050, 32;
	and.b64  	%rd17855, %rd17829, 4294967295;
	add.s64 	%rd17856, %rd17854, %rd17855;
	mad.lo.s64 	%rd1051, %rd7, %rd17845, %rd17856;
	cvt.u32.u64 	%r4388, %rd1051;
	shr.u64 	%rd17857, %rd1051, 32;
	and.b64  	%rd17858, %rd17833, 4294967295;
	add.s64 	%rd17859, %rd17857, %rd17858;
	mad.lo.s64 	%rd1052, %rd8, %rd17845, %rd17859;
	cvt.u32.u64 	%r4387, %rd1052;
	shr.u64 	%rd17860, %rd1052, 32;
	and.b64  	%rd17861, %rd17837, 4294967295;
	add.s64 	%rd17862, %rd17860, %rd17861;
	mad.lo.s64 	%rd1053, %rd9, %rd17845, %rd17862;
	cvt.u32.u64 	%r4386, %rd1053;
	shr.u64 	%rd17863, %rd1053, 32;
	and.b64  	%rd17864, %rd17841, 4294967295;
	add.s64 	%rd17865, %rd17863, %rd17864;
	mad.lo.s64 	%rd1054, %rd10, %rd17845, %rd17865;
	cvt.u32.u64 	%r4385, %rd1054;
	shr.u64 	%rd17866, %rd1054, 32;
	and.b64  	%rd17867, %rd17844, 4294967295;
	add.s64 	%rd17868, %rd17866, %rd17867;
	mad.lo.s64 	%rd1055, %rd11, %rd17845, %rd17868;
	cvt.u32.u64 	%r4384, %rd1055;
	{ .reg .b32 tmp; mov.b64 {tmp, %r2529}, %rd1055; }
	add.s32 	%r4383, %r2527, %r2529;
	setp.gt.u32 	%p704, %r4383, %r17;
	@%p704 bra 	$L__BB0_618;
	setp.lt.u32 	%p705, %r4383, %r17;
	@%p705 bra 	$L__BB0_619;
	setp.lt.u32 	%p706, %r16, %r4384;
	@%p706 bra 	$L__BB0_618;
	setp.gt.u32 	%p707, %r16, %r4384;
	@%p707 bra 	$L__BB0_619;
	setp.lt.u32 	%p708, %r15, %r4385;
	@%p708 bra 	$L__BB0_618;
	setp.gt.u32 	%p709, %r15, %r4385;
	@%p709 bra 	$L__BB0_619;
	setp.lt.u32 	%p710, %r14, %r4386;
	@%p710 bra 	$L__BB0_618;
	setp.gt.u32 	%p711, %r14, %r4386;
	@%p711 bra 	$L__BB0_619;
	setp.lt.u32 	%p712, %r13, %r4387;
	@%p712 bra 	$L__BB0_618;
	setp.gt.u32 	%p713, %r13, %r4387;
	@%p713 bra 	$L__BB0_619;
	setp.lt.u32 	%p714, %r12, %r4388;
	@%p714 bra 	$L__BB0_618;
	setp.gt.u32 	%p715, %r12, %r4388;
	@%p715 bra 	$L__BB0_619;
	setp.lt.u32 	%p716, %r11, %r4389;
	@%p716 bra 	$L__BB0_618;
	setp.gt.u32 	%p717, %r11, %r4389;
	setp.gt.u32 	%p718, %r10, %r4390;
	or.pred  	%p719, %p717, %p718;
	@%p719 bra 	$L__BB0_619;
$L__BB0_618:
	and.b64  	%rd17869, %rd1049, 4294967295;
	sub.s64 	%rd17870, %rd17869, %rd4;
	shr.u64 	%rd17871, %rd17870, 63;
	cvt.u32.u64 	%r4390, %rd17870;
	and.b64  	%rd17872, %rd1050, 4294967295;
	add.s64 	%rd17873, %rd17871, %rd5;
	sub.s64 	%rd17874, %rd17872, %rd17873;
	shr.u64 	%rd17875, %rd17874, 63;
	cvt.u32.u64 	%r4389, %rd17874;
	and.b64  	%rd17876, %rd1051, 4294967295;
	add.s64 	%rd17877, %rd17875, %rd6;
	sub.s64 	%rd17878, %rd17876, %rd17877;
	shr.u64 	%rd17879, %rd17878, 63;
	cvt.u32.u64 	%r4388, %rd17878;
	and.b64  	%rd17880, %rd1052, 4294967295;
	add.s64 	%rd17881, %rd17879, %rd7;
	sub.s64 	%rd17882, %rd17880, %rd17881;
	shr.u64 	%rd17883, %rd17882, 63;
	cvt.u32.u64 	%r4387, %rd17882;
	and.b64  	%rd17884, %rd1053, 4294967295;
	add.s64 	%rd17885, %rd17883, %rd8;
	sub.s64 	%rd17886, %rd17884, %rd17885;
	shr.u64 	%rd17887, %rd17886, 63;
	cvt.u32.u64 	%r4386, %rd17886;
	and.b64  	%rd17888, %rd1054, 4294967295;
	add.s64 	%rd17889, %rd17887, %rd9;
	sub.s64 	%rd17890, %rd17888, %rd17889;
	shr.u64 	%rd17891, %rd17890, 63;
	cvt.u32.u64 	%r4385, %rd17890;
	and.b64  	%rd17892, %rd1055, 4294967295;
	add.s64 	%rd17893, %rd17891, %rd10;
	sub.s64 	%rd17894, %rd17892, %rd17893;
	shr.u64 	%rd17895, %rd17894, 63;
	cvt.u32.u64 	%r4384, %rd17894;
	cvt.u32.u64 	%r2538, %rd17895;
	add.s32 	%r2539, %r17, %r2538;
	sub.s32 	%r4383, %r4383, %r2539;
$L__BB0_619:
	setp.ne.s32 	%p720, %r4433, 0;
	mov.b32 	%r4434, 0;
	mov.b32 	%r4433, 1;
	mov.u32 	%r4435, %r4434;
	mov.u32 	%r4436, %r4434;
	mov.u32 	%r4437, %r4434;
	mov.u32 	%r4438, %r4434;
	mov.u32 	%r4439, %r4434;
	mov.u32 	%r4440, %r4434;
	mov.u32 	%r4441, %r4434;
	mov.u32 	%r4442, %r73;
	mov.u32 	%r4443, %r72;
	mov.u32 	%r4444, %r71;
	mov.u32 	%r4445, %r70;
	mov.u32 	%r4446, %r69;
	mov.u32 	%r4447, %r68;
	mov.u32 	%r4448, %r67;
	mov.u32 	%r4449, %r66;
	mov.u32 	%r4450, %r73;
	mov.u32 	%r4451, %r72;
	mov.u32 	%r4452, %r71;
	mov.u32 	%r4453, %r70;
	mov.u32 	%r4454, %r69;
	mov.u32 	%r4455, %r68;
	mov.u32 	%r4456, %r67;
	mov.u32 	%r4457, %r66;
	@%p720 bra 	$L__BB0_855;
	or.b32  	%r2544, %r121, %r120;
	or.b32  	%r2545, %r2544, %r119;
	or.b32  	%r2546, %r2545, %r118;
	or.b32  	%r2547, %r2546, %r117;
	or.b32  	%r2548, %r2547, %r116;
	or.b32  	%r2549, %r2548, %r115;
	or.b32  	%r2550, %r2549, %r114;
	setp.eq.s32 	%p721, %r2550, 0;
	mov.u32 	%r4442, %r73;
	mov.u32 	%r4443, %r72;
	mov.u32 	%r4444, %r71;
	mov.u32 	%r4445, %r70;
	mov.u32 	%r4446, %r69;
	mov.u32 	%r4447, %r68;
	mov.u32 	%r4448, %r67;
	mov.u32 	%r4449, %r66;
	mov.u32 	%r4450, %r73;
	mov.u32 	%r4451, %r72;
	mov.u32 	%r4452, %r71;
	mov.u32 	%r4453, %r70;
	mov.u32 	%r4454, %r69;
	mov.u32 	%r4455, %r68;
	mov.u32 	%r4456, %r67;
	mov.u32 	%r4457, %r66;
	@%p721 bra 	$L__BB0_855;
	or.b32  	%r2553, %r129, %r128;
	or.b32  	%r2554, %r2553, %r127;
	or.b32  	%r2555, %r2554, %r126;
	or.b32  	%r2556, %r2555, %r125;
	or.b32  	%r2557, %r2556, %r124;
	or.b32  	%r2558, %r2557, %r123;
	or.b32  	%r2559, %r2558, %r122;
	setp.eq.s32 	%p722, %r2559, 0;
	mov.u32 	%r4435, %r4434;
	mov.u32 	%r4436, %r4434;
	mov.u32 	%r4437, %r4434;
	mov.u32 	%r4438, %r4434;
	mov.u32 	%r4439, %r4434;
	mov.u32 	%r4440, %r4434;
	mov.u32 	%r4441, %r4434;
	mov.u32 	%r4442, %r73;
	mov.u32 	%r4443, %r72;
	mov.u32 	%r4444, %r71;
	mov.u32 	%r4445, %r70;
	mov.u32 	%r4446, %r69;
	mov.u32 	%r4447, %r68;
	mov.u32 	%r4448, %r67;
	mov.u32 	%r4449, %r66;
	mov.u32 	%r4450, %r73;
	mov.u32 	%r4451, %r72;
	mov.u32 	%r4452, %r71;
	mov.u32 	%r4453, %r70;
	mov.u32 	%r4454, %r69;
	mov.u32 	%r4455, %r68;
	mov.u32 	%r4456, %r67;
	mov.u32 	%r4457, %r66;
	@%p722 bra 	$L__BB0_855;
	mul.wide.u32 	%rd17896, %r129, %r129;
	cvt.u32.u64 	%r2560, %rd17896;
	shr.u64 	%rd17897, %rd17896, 32;
	mul.wide.u32 	%rd17898, %r128, %r129;
	add.s64 	%rd17899, %rd17897, %rd17898;
	shr.u64 	%rd17900, %rd17899, 32;
	mul.wide.u32 	%rd17901, %r127, %r129;
	add.s64 	%rd17902, %rd17900, %rd17901;
	shr.u64 	%rd17903, %rd17902, 32;
	mul.wide.u32 	%rd17904, %r126, %r129;
	add.s64 	%rd17905, %rd17903, %rd17904;
	shr.u64 	%rd17906, %rd17905, 32;
	mul.wide.u32 	%rd17907, %r125, %r129;
	add.s64 	%rd17908, %rd17906, %rd17907;
	shr.u64 	%rd17909, %rd17908, 32;
	mul.wide.u32 	%rd17910, %r124, %r129;
	add.s64 	%rd17911, %rd17909, %rd17910;
	shr.u64 	%rd17912, %rd17911, 32;
	mul.wide.u32 	%rd17913, %r123, %r129;
	add.s64 	%rd17914, %rd17912, %rd17913;
	shr.u64 	%rd17915, %rd17914, 32;
	mul.wide.u32 	%rd17916, %r122, %r129;
	add.s64 	%rd17917, %rd17915, %rd17916;
	shr.u64 	%rd17918, %rd17917, 32;
	and.b64  	%rd17919, %rd17899, 4294967295;
	add.s64 	%rd17920, %rd17898, %rd17919;
	shr.u64 	%rd17921, %rd17920, 32;
	mul.wide.u32 	%rd17922, %r128, %r128;
	and.b64  	%rd17923, %rd17902, 4294967295;
	add.s64 	%rd17924, %rd17921, %rd17923;
	add.s64 	%rd17925, %rd17924, %rd17922;
	shr.u64 	%rd17926, %rd17925, 32;
	mul.wide.u32 	%rd17927, %r127, %r128;
	and.b64  	%rd17928, %rd17905, 4294967295;
	add.s64 	%rd17929, %rd17926, %rd17928;
	add.s64 	%rd17930, %rd17929, %rd17927;
	shr.u64 	%rd17931, %rd17930, 32;
	mul.wide.u32 	%rd17932, %r126, %r128;
	and.b64  	%rd17933, %rd17908, 4294967295;
	add.s64 	%rd17934, %rd17931, %rd17933;
	add.s64 	%rd17935, %rd17934, %rd17932;
	shr.u64 	%rd17936, %rd17935, 32;
	mul.wide.u32 	%rd17937, %r125, %r128;
	and.b64  	%rd17938, %rd17911, 4294967295;
	add.s64 	%rd17939, %rd17936, %rd17938;
	add.s64 	%rd17940, %rd17939, %rd17937;
	shr.u64 	%rd17941, %rd17940, 32;
	mul.wide.u32 	%rd17942, %r124, %r128;
	and.b64  	%rd17943, %rd17914, 4294967295;
	add.s64 	%rd17944, %rd17941, %rd17943;
	add.s64 	%rd17945, %rd17944, %rd17942;
	shr.u64 	%rd17946, %rd17945, 32;
	mul.wide.u32 	%rd17947, %r123, %r128;
	and.b64  	%rd17948, %rd17917, 4294967295;
	add.s64 	%rd17949, %rd17946, %rd17948;
	add.s64 	%rd17950, %rd17949, %rd17947;
	shr.u64 	%rd17951, %rd17950, 32;
	mul.wide.u32 	%rd17952, %r122, %r128;
	add.s64 	%rd17953, %rd17951, %rd17918;
	add.s64 	%rd17954, %rd17953, %rd17952;
	shr.u64 	%rd17955, %rd17954, 32;
	and.b64  	%rd17956, %rd17925, 4294967295;
	add.s64 	%rd17957, %rd17901, %rd17956;
	shr.u64 	%rd17958, %rd17957, 32;
	and.b64  	%rd17959, %rd17930, 4294967295;
	add.s64 	%rd17960, %rd17958, %rd17959;
	add.s64 	%rd17961, %rd17960, %rd17927;
	shr.u64 	%rd17962, %rd17961, 32;
	mul.wide.u32 	%rd17963, %r127, %r127;
	and.b64  	%rd17964, %rd17935, 4294967295;
	add.s64 	%rd17965, %rd17962, %rd17964;
	add.s64 	%rd17966, %rd17965, %rd17963;
	shr.u64 	%rd17967, %rd17966, 32;
	mul.wide.u32 	%rd17968, %r126, %r127;
	and.b64  	%rd17969, %rd17940, 4294967295;
	add.s64 	%rd17970, %rd17967, %rd17969;
	add.s64 	%rd17971, %rd17970, %rd17968;
	shr.u64 	%rd17972, %rd17971, 32;
	mul.wide.u32 	%rd17973, %r125, %r127;
	and.b64  	%rd17974, %rd17945, 4294967295;
	add.s64 	%rd17975, %rd17972, %rd17974;
	add.s64 	%rd17976, %rd17975, %rd17973;
	shr.u64 	%rd17977, %rd17976, 32;
	mul.wide.u32 	%rd17978, %r124, %r127;
	and.b64  	%rd17979, %rd17950, 4294967295;
	add.s64 	%rd17980, %rd17977, %rd17979;
	add.s64 	%rd17981, %rd17980, %rd17978;
	shr.u64 	%rd17982, %rd17981, 32;
	mul.wide.u32 	%rd17983, %r123, %r127;
	and.b64  	%rd17984, %rd17954, 4294967295;
	add.s64 	%rd17985, %rd17982, %rd17984;
	add.s64 	%rd17986, %rd17985, %rd17983;
	shr.u64 	%rd17987, %rd17986, 32;
	mul.wide.u32 	%rd17988, %r122, %r127;
	add.s64 	%rd17989, %rd17987, %rd17955;
	add.s64 	%rd17990, %rd17989, %rd17988;
	shr.u64 	%rd17991, %rd17990, 32;
	and.b64  	%rd17992, %rd17961, 4294967295;
	add.s64 	%rd17993, %rd17904, %rd17992;
	shr.u64 	%rd17994, %rd17993, 32;
	and.b64  	%rd17995, %rd17966, 4294967295;
	add.s64 	%rd17996, %rd17994, %rd17995;
	add.s64 	%rd17997, %rd17996, %rd17932;
	shr.u64 	%rd17998, %rd17997, 32;
	and.b64  	%rd17999, %rd17971, 4294967295;
	add.s64 	%rd18000, %rd17998, %rd17999;
	add.s64 	%rd18001, %rd18000, %rd17968;
	shr.u64 	%rd18002, %rd18001, 32;
	mul.wide.u32 	%rd18003, %r126, %r126;
	and.b64  	%rd18004, %rd17976, 4294967295;
	add.s64 	%rd18005, %rd18002, %rd18004;
	add.s64 	%rd18006, %rd18005, %rd18003;
	shr.u64 	%rd18007, %rd18006, 32;
	mul.wide.u32 	%rd18008, %r125, %r126;
	and.b64  	%rd18009, %rd17981, 4294967295;
	add.s64 	%rd18010, %rd18007, %rd18009;
	add.s64 	%rd18011, %rd18010, %rd18008;
	shr.u64 	%rd18012, %rd18011, 32;
	mul.wide.u32 	%rd18013, %r124, %r126;
	and.b64  	%rd18014, %rd17986, 4294967295;
	add.s64 	%rd18015, %rd18012, %rd18014;
	add.s64 	%rd18016, %rd18015, %rd18013;
	shr.u64 	%rd18017, %rd18016, 32;
	mul.wide.u32 	%rd18018, %r123, %r126;
	and.b64  	%rd18019, %rd17990, 4294967295;
	add.s64 	%rd18020, %rd18017, %rd18019;
	add.s64 	%rd18021, %rd18020, %rd18018;
	shr.u64 	%rd18022, %rd18021, 32;
	mul.wide.u32 	%rd18023, %r122, %r126;
	add.s64 	%rd18024, %rd18022, %rd17991;
	add.s64 	%rd18025, %rd18024, %rd18023;
	shr.u64 	%rd18026, %rd18025, 32;
	and.b64  	%rd18027, %rd17997, 4294967295;
	add.s64 	%rd18028, %rd17907, %rd18027;
	shr.u64 	%rd18029, %rd18028, 32;
	and.b64  	%rd18030, %rd18001, 4294967295;
	add.s64 	%rd18031, %rd18029, %rd18030;
	add.s64 	%rd18032, %rd18031, %rd17937;
	shr.u64 	%rd18033, %rd18032, 32;
	and.b64  	%rd18034, %rd18006, 4294967295;
	add.s64 	%rd18035, %rd18033, %rd18034;
	add.s64 	%rd18036, %rd18035, %rd17973;
	shr.u64 	%rd18037, %rd18036, 32;
	and.b64  	%rd18038, %rd18011, 4294967295;
	add.s64 	%rd18039, %rd18037, %rd18038;
	add.s64 	%rd18040, %rd18039, %rd18008;
	shr.u64 	%rd18041, %rd18040, 32;
	mul.wide.u32 	%rd18042, %r125, %r125;
	and.b64  	%rd18043, %rd18016, 4294967295;
	add.s64 	%rd18044, %rd18041, %rd18043;
	add.s64 	%rd18045, %rd18044, %rd18042;
	shr.u64 	%rd18046, %rd18045, 32;
	mul.wide.u32 	%rd18047, %r124, %r125;
	and.b64  	%rd18048, %rd18021, 4294967295;
	add.s64 	%rd18049, %rd18046, %rd18048;
	add.s64 	%rd18050, %rd18049, %rd18047;
	shr.u64 	%rd18051, %rd18050, 32;
	mul.wide.u32 	%rd18052, %r123, %r125;
	and.b64  	%rd18053, %rd18025, 4294967295;
	add.s64 	%rd18054, %rd18051, %rd18053;
	add.s64 	%rd18055, %rd18054, %rd18052;
	shr.u64 	%rd18056, %rd18055, 32;
	mul.wide.u32 	%rd18057, %r122, %r125;
	add.s64 	%rd18058, %rd18056, %rd18026;
	add.s64 	%rd18059, %rd18058, %rd18057;
	shr.u64 	%rd18060, %rd18059, 32;
	and.b64  	%rd18061, %rd18032, 4294967295;
	add.s64 	%rd18062, %rd17910, %rd18061;
	shr.u64 	%rd18063, %rd18062, 32;
	and.b64  	%rd18064, %rd18036, 4294967295;
	add.s64 	%rd18065, %rd18063, %rd18064;
	add.s64 	%rd18066, %rd18065, %rd17942;
	shr.u64 	%rd18067, %rd18066, 32;
	and.b64  	%rd18068, %rd18040, 4294967295;
	add.s64 	%rd18069, %rd18067, %rd18068;
	add.s64 	%rd18070, %rd18069, %rd17978;
	shr.u64 	%rd18071, %rd18070, 32;
	and.b64  	%rd18072, %rd18045, 4294967295;
	add.s64 	%rd18073, %rd18071, %rd18072;
	add.s64 	%rd18074, %rd18073, %rd18013;
	shr.u64 	%rd18075, %rd18074, 32;
	and.b64  	%rd18076, %rd18050, 4294967295;
	add.s64 	%rd18077, %rd18075, %rd18076;
	add.s64 	%rd18078, %rd18077, %rd18047;
	shr.u64 	%rd18079, %rd18078, 32;
	mul.wide.u32 	%rd18080, %r124, %r124;
	and.b64  	%rd18081, %rd18055, 4294967295;
	add.s64 	%rd18082, %rd18079, %rd18081;
	add.s64 	%rd18083, %rd18082, %rd18080;
	shr.u64 	%rd18084, %rd18083, 32;
	mul.wide.u32 	%rd18085, %r123, %r124;
	and.b64  	%rd18086, %rd18059, 4294967295;
	add.s64 	%rd18087, %rd18084, %rd18086;
	add.s64 	%rd18088, %rd18087, %rd18085;
	shr.u64 	%rd18089, %rd18088, 32;
	mul.wide.u32 	%rd18090, %r122, %r124;
	add.s64 	%rd18091, %rd18089, %rd18060;
	add.s64 	%rd18092, %rd18091, %rd18090;
	shr.u64 	%rd18093, %rd18092, 32;
	and.b64  	%rd18094, %rd18066, 4294967295;
	add.s64 	%rd18095, %rd17913, %rd18094;
	shr.u64 	%rd18096, %rd18095, 32;
	and.b64  	%rd18097, %rd18070, 4294967295;
	add.s64 	%rd18098, %rd18096, %rd18097;
	add.s64 	%rd18099, %rd18098, %rd17947;
	shr.u64 	%rd18100, %rd18099, 32;
	and.b64  	%rd18101, %rd18074, 4294967295;
	add.s64 	%rd18102, %rd18100, %rd18101;
	add.s64 	%rd18103, %rd18102, %rd17983;
	shr.u64 	%rd18104, %rd18103, 32;
	and.b64  	%rd18105, %rd18078, 4294967295;
	add.s64 	%rd18106, %rd18104, %rd18105;
	add.s64 	%rd18107, %rd18106, %rd18018;
	shr.u64 	%rd18108, %rd18107, 32;
	and.b64  	%rd18109, %rd18083, 4294967295;
	add.s64 	%rd18110, %rd18108, %rd18109;
	add.s64 	%rd18111, %rd18110, %rd18052;
	shr.u64 	%rd18112, %rd18111, 32;
	and.b64  	%rd18113, %rd18088, 4294967295;
	add.s64 	%rd18114, %rd18112, %rd18113;
	add.s64 	%rd18115, %rd18114, %rd18085;
	shr.u64 	%rd18116, %rd18115, 32;
	mul.wide.u32 	%rd18117, %r123, %r123;
	and.b64  	%rd18118, %rd18092, 4294967295;
	add.s64 	%rd18119, %rd18116, %rd18118;
	add.s64 	%rd18120, %rd18119, %rd18117;
	shr.u64 	%rd18121, %rd18120, 32;
	mul.wide.u32 	%rd18122, %r122, %r123;
	add.s64 	%rd18123, %rd18121, %rd18093;
	add.s64 	%rd18124, %rd18123, %rd18122;
	shr.u64 	%rd18125, %rd18124, 32;
	and.b64  	%rd18126, %rd18099, 4294967295;
	add.s64 	%rd18127, %rd17916, %rd18126;
	shr.u64 	%rd18128, %rd18127, 32;
	and.b64  	%rd18129, %rd18103, 4294967295;
	add.s64 	%rd18130, %rd18128, %rd18129;
	add.s64 	%rd18131, %rd18130, %rd17952;
	shr.u64 	%rd18132, %rd18131, 32;
	and.b64  	%rd18133, %rd18107, 4294967295;
	add.s64 	%rd18134, %rd18132, %rd18133;
	add.s64 	%rd18135, %rd18134, %rd17988;
	shr.u64 	%rd18136, %rd18135, 32;
	and.b64  	%rd18137, %rd18111, 4294967295;
	add.s64 	%rd18138, %rd18136, %rd18137;
	add.s64 	%rd18139, %rd18138, %rd18023;
	shr.u64 	%rd18140, %rd18139, 32;
	and.b64  	%rd18141, %rd18115, 4294967295;
	add.s64 	%rd18142, %rd18140, %rd18141;
	add.s64 	%rd18143, %rd18142, %rd18057;
	shr.u64 	%rd18144, %rd18143, 32;
	and.b64  	%rd18145, %rd18120, 4294967295;
	add.s64 	%rd18146, %rd18144, %rd18145;
	add.s64 	%rd18147, %rd18146, %rd18090;
	shr.u64 	%rd18148, %rd18147, 32;
	and.b64  	%rd18149, %rd18124, 4294967295;
	add.s64 	%rd18150, %rd18148, %rd18149;
	add.s64 	%rd18151, %rd18150, %rd18122;
	shr.u64 	%rd18152, %rd18151, 32;
	mul.wide.u32 	%rd18153, %r122, %r122;
	add.s64 	%rd18154, %rd18152, %rd18125;
	add.s64 	%rd18155, %rd18154, %rd18153;
	{ .reg .b32 tmp; mov.b64 {tmp, %r2561}, %rd18155; }
	mul.lo.s32 	%r2562, %r9, %r2560;
	cvt.u64.u32 	%rd18156, %r2562;
	and.b64  	%rd18157, %rd17896, 4294967293;
	mad.lo.s64 	%rd18158, %rd4, %rd18156, %rd18157;
	shr.u64 	%rd18159, %rd18158, 32;
	and.b64  	%rd18160, %rd17920, 4294967295;
	add.s64 	%rd18161, %rd18159, %rd18160;
	mad.lo.s64 	%rd18162, %rd5, %rd18156, %rd18161;
	cvt.u32.u64 	%r2563, %rd18162;
	shr.u64 	%rd18163, %rd18162, 32;
	and.b64  	%rd18164, %rd17957, 4294967295;
	add.s64 	%rd18165, %rd18163, %rd18164;
	mad.lo.s64 	%rd18166, %rd6, %rd18156, %rd18165;
	shr.u64 	%rd18167, %rd18166, 32;
	and.b64  	%rd18168, %rd17993, 4294967295;
	add.s64 	%rd18169, %rd18167, %rd18168;
	mad.lo.s64 	%rd18170, %rd7, %rd18156, %rd18169;
	shr.u64 	%rd18171, %rd18170, 32;
	and.b64  	%rd18172, %rd18028, 4294967295;
	add.s64 	%rd18173, %rd18171, %rd18172;
	mad.lo.s64 	%rd18174, %rd8, %rd18156, %rd18173;
	shr.u64 	%rd18175, %rd18174, 32;
	and.b64  	%rd18176, %rd18062, 4294967295;
	add.s64 	%rd18177, %rd18175, %rd18176;
	mad.lo.s64 	%rd18178, %rd9, %rd18156, %rd18177;
	shr.u64 	%rd18179, %rd18178, 32;
	and.b64  	%rd18180, %rd18095, 4294967295;
	add.s64 	%rd18181, %rd18179, %rd18180;
	mad.lo.s64 	%rd18182, %rd10, %rd18156, %rd18181;
	shr.u64 	%rd18183, %rd18182, 32;
	and.b64  	%rd18184, %rd18127, 4294967295;
	add.s64 	%rd18185, %rd18183, %rd18184;
	mad.lo.s64 	%rd18186, %rd11, %rd18156, %rd18185;
	shr.u64 	%rd18187, %rd18186, 32;
	and.b64  	%rd18188, %rd18131, 4294967295;
	add.s64 	%rd18189, %rd18187, %rd18188;
	shr.u64 	%rd18190, %rd18189, 32;
	and.b64  	%rd18191, %rd18135, 4294967295;
	add.s64 	%rd18192, %rd18190, %rd18191;
	shr.u64 	%rd18193, %rd18192, 32;
	and.b64  	%rd18194, %rd18139, 4294967295;
	add.s64 	%rd18195, %rd18193, %rd18194;
	shr.u64 	%rd18196, %rd18195, 32;
	and.b64  	%rd18197, %rd18143, 4294967295;
	add.s64 	%rd18198, %rd18196, %rd18197;
	shr.u64 	%rd18199, %rd18198, 32;
	and.b64  	%rd18200, %rd18147, 4294967295;
	add.s64 	%rd18201, %rd18199, %rd18200;
	shr.u64 	%rd18202, %rd18201, 32;
	and.b64  	%rd18203, %rd18151, 4294967295;
	add.s64 	%rd18204, %rd18202, %rd18203;
	shr.u64 	%rd18205, %rd18204, 32;
	and.b64  	%rd18206, %rd18155, 4294967295;
	add.s64 	%rd18207, %rd18205, %rd18206;
	{ .reg .b32 tmp; mov.b64 {tmp, %r2564}, %rd18207; }
	add.s32 	%r2565, %r2561, %r2564;
	mul.lo.s32 	%r2566, %r9, %r2563;
	cvt.u64.u32 	%rd18208, %r2566;
	and.b64  	%rd18209, %rd18162, 4294967295;
	mad.lo.s64 	%rd18210, %rd4, %rd18208, %rd18209;
	shr.u64 	%rd18211, %rd18210, 32;
	and.b64  	%rd18212, %rd18166, 4294967295;
	add.s64 	%rd18213, %rd18211, %rd18212;
	mad.lo.s64 	%rd18214, %rd5, %rd18208, %rd18213;
	cvt.u32.u64 	%r2567, %rd18214;
	shr.u64 	%rd18215, %rd18214, 32;
	and.b64  	%rd18216, %rd18170, 4294967295;
	add.s64 	%rd18217, %rd18215, %rd18216;
	mad.lo.s64 	%rd18218, %rd6, %rd18208, %rd18217;
	shr.u64 	%rd18219, %rd18218, 32;
	and.b64  	%rd18220, %rd18174, 4294967295;
	add.s64 	%rd18221, %rd18219, %rd18220;
	mad.lo.s64 	%rd18222, %rd7, %rd18208, %rd18221;
	shr.u64 	%rd18223, %rd18222, 32;
	and.b64  	%rd18224, %rd18178, 4294967295;
	add.s64 	%rd18225, %rd18223, %rd18224;
	mad.lo.s64 	%rd18226, %rd8, %rd18208, %rd18225;
	shr.u64 	%rd18227, %rd18226, 32;
	and.b64  	%rd18228, %rd18182, 4294967295;
	add.s64 	%rd18229, %rd18227, %rd18228;
	mad.lo.s64 	%rd18230, %rd9, %rd18208, %rd18229;
	shr.u64 	%rd18231, %rd18230, 32;
	and.b64  	%rd18232, %rd18186, 4294967295;
	add.s64 	%rd18233, %rd18231, %rd18232;
	mad.lo.s64 	%rd18234, %rd10, %rd18208, %rd18233;
	shr.u64 	%rd18235, %rd18234, 32;
	and.b64  	%rd18236, %rd18189, 4294967295;
	add.s64 	%rd18237, %rd18235, %rd18236;
	mad.lo.s64 	%rd18238, %rd11, %rd18208, %rd18237;
	shr.u64 	%rd18239, %rd18238, 32;
	and.b64  	%rd18240, %rd18192, 4294967295;
	add.s64 	%rd18241, %rd18239, %rd18240;
	shr.u64 	%rd18242, %rd18241, 32;
	and.b64  	%rd18243, %rd18195, 4294967295;
	add.s64 	%rd18244, %rd18242, %rd18243;
	shr.u64 	%rd18245, %rd18244, 32;
	and.b64  	%rd18246, %rd18198, 4294967295;
	add.s64 	%rd18247, %rd18245, %rd18246;
	shr.u64 	%rd18248, %rd18247, 32;
	and.b64  	%rd18249, %rd18201, 4294967295;
	add.s64 	%rd18250, %rd18248, %rd18249;
	shr.u64 	%rd18251, %rd18250, 32;
	and.b64  	%rd18252, %rd18204, 4294967295;
	add.s64 	%rd18253, %rd18251, %rd18252;
	shr.u64 	%rd18254, %rd18253, 32;
	and.b64  	%rd18255, %rd18207, 4294967295;
	add.s64 	%rd18256, %rd18254, %rd18255;
	{ .reg .b32 tmp; mov.b64 {tmp, %r2568}, %rd18256; }
	add.s32 	%r2569, %r2565, %r2568;
	mul.lo.s32 	%r2570, %r9, %r2567;
	cvt.u64.u32 	%rd18257, %r2570;
	and.b64  	%rd18258, %rd18214, 4294967295;
	mad.lo.s64 	%rd18259, %rd4, %rd18257, %rd18258;
	shr.u64 	%rd18260, %rd18259, 32;
	and.b64  	%rd18261, %rd18218, 4294967295;
	add.s64 	%rd18262, %rd18260, %rd18261;
	mad.lo.s64 	%rd18263, %rd5, %rd18257, %rd18262;
	cvt.u32.u64 	%r2571, %rd18263;
	shr.u64 	%rd18264, %rd18263, 32;
	and.b64  	%rd18265, %rd18222, 4294967295;
	add.s64 	%rd18266, %rd18264, %rd18265;
	mad.lo.s64 	%rd18267, %rd6, %rd18257, %rd18266;
	shr.u64 	%rd18268, %rd18267, 32;
	and.b64  	%rd18269, %rd18226, 4294967295;
	add.s64 	%rd18270, %rd18268, %rd18269;
	mad.lo.s64 	%rd18271, %rd7, %rd18257, %rd18270;
	shr.u64 	%rd18272, %rd18271, 32;
	and.b64  	%rd18273, %rd18230, 4294967295;
	add.s64 	%rd18274, %rd18272, %rd18273;
	mad.lo.s64 	%rd18275, %rd8, %rd18257, %rd18274;
	shr.u64 	%rd18276, %rd18275, 32;
	and.b64  	%rd18277, %rd18234, 4294967295;
	add.s64 	%rd18278, %rd18276, %rd18277;
	mad.lo.s64 	%rd18279, %rd9, %rd18257, %rd18278;
	shr.u64 	%rd18280, %rd18279, 32;
	and.b64  	%rd18281, %rd18238, 4294967295;
	add.s64 	%rd18282, %rd18280, %rd18281;
	mad.lo.s64 	%rd18283, %rd10, %rd18257, %rd18282;
	shr.u64 	%rd18284, %rd18283, 32;
	and.b64  	%rd18285, %rd18241, 4294967295;
	add.s64 	%rd18286, %rd18284, %rd18285;
	mad.lo.s64 	%rd18287, %rd11, %rd18257, %rd18286;
	shr.u64 	%rd18288, %rd18287, 32;
	and.b64  	%rd18289, %rd18244, 4294967295;
	add.s64 	%rd18290, %rd18288, %rd18289;
	shr.u64 	%rd18291, %rd18290, 32;
	and.b64  	%rd18292, %rd18247, 4294967295;
	add.s64 	%rd18293, %rd18291, %rd18292;
	shr.u64 	%rd18294, %rd18293, 32;
	and.b64  	%rd18295, %rd18250, 4294967295;
	add.s64 	%rd18296, %rd18294, %rd18295;
	shr.u64 	%rd18297, %rd18296, 32;
	and.b64  	%rd18298, %rd18253, 4294967295;
	add.s64 	%rd18299, %rd18297, %rd18298;
	shr.u64 	%rd18300, %rd18299, 32;
	and.b64  	%rd18301, %rd18256, 4294967295;
	add.s64 	%rd18302, %rd18300, %rd18301;
	{ .reg .b32 tmp; mov.b64 {tmp, %r2572}, %rd18302; }
	add.s32 	%r2573, %r2569, %r2572;
	mul.lo.s32 	%r2574, %r9, %r2571;
	cvt.u64.u32 	%rd18303, %r2574;
	and.b64  	%rd18304, %rd18263, 4294967295;
	mad.lo.s64 	%rd18305, %rd4, %rd18303, %rd18304;
	shr.u64 	%rd18306, %rd18305, 32;
	and.b64  	%rd18307, %rd18267, 4294967295;
	add.s64 	%rd18308, %rd18306, %rd18307;
	mad.lo.s64 	%rd18309, %rd5, %rd18303, %rd18308;
	cvt.u32.u64 	%r2575, %rd18309;
	shr.u64 	%rd18310, %rd18309, 32;
	and.b64  	%rd18311, %rd18271, 4294967295;
	add.s64 	%rd18312, %rd18310, %rd18311;
	mad.lo.s64 	%rd18313, %rd6, %rd18303, %rd18312;
	shr.u64 	%rd18314, %rd18313, 32;
	and.b64  	%rd18315, %rd18275, 4294967295;
	add.s64 	%rd18316, %rd18314, %rd18315;
	mad.lo.s64 	%rd18317, %rd7, %rd18303, %rd18316;
	shr.u64 	%rd18318, %rd18317, 32;
	and.b64  	%rd18319, %rd18279, 4294967295;
	add.s64 	%rd18320, %rd18318, %rd18319;
	mad.lo.s64 	%rd18321, %rd8, %rd18303, %rd18320;
	shr.u64 	%rd18322, %rd18321, 32;
	and.b64  	%rd18323, %rd18283, 4294967295;
	add.s64 	%rd18324, %rd18322, %rd18323;
	mad.lo.s64 	%rd18325, %rd9, %rd18303, %rd18324;
	shr.u64 	%rd18326, %rd18325, 32;
	and.b64  	%rd18327, %rd18287, 4294967295;
	add.s64 	%rd18328, %rd18326, %rd18327;
	mad.lo.s64 	%rd18329, %rd10, %rd18303, %rd18328;
	shr.u64 	%rd18330, %rd18329, 32;
	and.b64  	%rd18331, %rd18290, 4294967295;
	add.s64 	%rd18332, %rd18330, %rd18331;
	mad.lo.s64 	%rd18333, %rd11, %rd18303, %rd18332;
	shr.u64 	%rd18334, %rd18333, 32;
	and.b64  	%rd18335, %rd18293, 4294967295;
	add.s64 	%rd18336, %rd18334, %rd18335;
	shr.u64 	%rd18337, %rd18336, 32;
	and.b64  	%rd18338, %rd18296, 4294967295;
	add.s64 	%rd18339, %rd18337, %rd18338;
	shr.u64 	%rd18340, %rd18339, 32;
	and.b64  	%rd18341, %rd18299, 4294967295;
	add.s64 	%rd18342, %rd18340, %rd18341;
	shr.u64 	%rd18343, %rd18342, 32;
	and.b64  	%rd18344, %rd18302, 4294967295;
	add.s64 	%rd18345, %rd18343, %rd18344;
	{ .reg .b32 tmp; mov.b64 {tmp, %r2576}, %rd18345; }
	add.s32 	%r2577, %r2573, %r2576;
	mul.lo.s32 	%r2578, %r9, %r2575;
	cvt.u64.u32 	%rd18346, %r2578;
	and.b64  	%rd18347, %rd18309, 4294967295;
	mad.lo.s64 	%rd18348, %rd4, %rd18346, %rd18347;
	shr.u64 	%rd18349, %rd18348, 32;
	and.b64  	%rd18350, %rd18313, 4294967295;
	add.s64 	%rd18351, %rd18349, %rd18350;
	mad.lo.s64 	%rd18352, %rd5, %rd18346, %rd18351;
	cvt.u32.u64 	%r2579, %rd18352;
	shr.u64 	%rd18353, %rd18352, 32;
	and.b64  	%rd18354, %rd18317, 4294967295;
	add.s64 	%rd18355, %rd18353, %rd18354;
	mad.lo.s64 	%rd18356, %rd6, %rd18346, %rd18355;
	shr.u64 	%rd18357, %rd18356, 32;
	and.b64  	%rd18358, %rd18321, 4294967295;
	add.s64 	%rd18359, %rd18357, %rd18358;
	mad.lo.s64 	%rd18360, %rd7, %rd18346, %rd18359;
	shr.u64 	%rd18361, %rd18360, 32;
	and.b64  	%rd18362, %rd18325, 4294967295;
	add.s64 	%rd18363, %rd18361, %rd18362;
	mad.lo.s64 	%rd18364, %rd8, %rd18346, %rd18363;
	shr.u64 	%rd18365, %rd18364, 32;
	and.b64  	%rd18366, %rd18329, 4294967295;
	add.s64 	%rd18367, %rd18365, %rd18366;
	mad.lo.s64 	%rd18368, %rd9, %rd18346, %rd18367;
	shr.u64 	%rd18369, %rd18368, 32;
	and.b64  	%rd18370, %rd18333, 4294967295;
	add.s64 	%rd18371, %rd18369, %rd18370;
	mad.lo.s64 	%rd18372, %rd10, %rd18346, %rd18371;
	shr.u64 	%rd18373, %rd18372, 32;
	and.b64  	%rd18374, %rd18336, 4294967295;
	add.s64 	%rd18375, %rd18373, %rd18374;
	mad.lo.s64 	%rd18376, %rd11, %rd18346, %rd18375;
	shr.u64 	%rd18377, %rd18376, 32;
	and.b64  	%rd18378, %rd18339, 4294967295;
	add.s64 	%rd18379, %rd18377, %rd18378;
	shr.u64 	%rd18380, %rd18379, 32;
	and.b64  	%rd18381, %rd18342, 4294967295;
	add.s64 	%rd18382, %rd18380, %rd18381;
	shr.u64 	%rd18383, %rd18382, 32;
	and.b64  	%rd18384, %rd18345, 4294967295;
	add.s64 	%rd18385, %rd18383, %rd18384;
	{ .reg .b32 tmp; mov.b64 {tmp, %r2580}, %rd18385; }
	add.s32 	%r2581, %r2577, %r2580;
	mul.lo.s32 	%r2582, %r9, %r2579;
	cvt.u64.u32 	%rd18386, %r2582;
	and.b64  	%rd18387, %rd18352, 4294967295;
	mad.lo.s64 	%rd18388, %rd4, %rd18386, %rd18387;
	shr.u64 	%rd18389, %rd18388, 32;
	and.b64  	%rd18390, %rd18356, 4294967295;
	add.s64 	%rd18391, %rd18389, %rd18390;
	mad.lo.s64 	%rd18392, %rd5, %rd18386, %rd18391;
	cvt.u32.u64 	%r2583, %rd18392;
	shr.u64 	%rd18393, %rd18392, 32;
	and.b64  	%rd18394, %rd18360, 4294967295;
	add.s64 	%rd18395, %rd18393, %rd18394;
	mad.lo.s64 	%rd18396, %rd6, %rd18386, %rd18395;
	shr.u64 	%rd18397, %rd18396, 32;
	and.b64  	%rd18398, %rd18364, 4294967295;
	add.s64 	%rd18399, %rd18397, %rd18398;
	mad.lo.s64 	%rd18400, %rd7, %rd18386, %rd18399;
	shr.u64 	%rd18401, %rd18400, 32;
	and.b64  	%rd18402, %rd18368, 4294967295;
	add.s64 	%rd18403, %rd18401, %rd18402;
	mad.lo.s64 	%rd18404, %rd8, %rd18386, %rd18403;
	shr.u64 	%rd18405, %rd18404, 32;
	and.b64  	%rd18406, %rd18372, 4294967295;
	add.s64 	%rd18407, %rd18405, %rd18406;
	mad.lo.s64 	%rd18408, %rd9, %rd18386, %rd18407;
	shr.u64 	%rd18409, %rd18408, 32;
	and.b64  	%rd18410, %rd18376, 4294967295;
	add.s64 	%rd18411, %rd18409, %rd18410;
	mad.lo.s64 	%rd18412, %rd10, %rd18386, %rd18411;
	shr.u64 	%rd18413, %rd18412, 32;
	and.b64  	%rd18414, %rd18379, 4294967295;
	add.s64 	%rd18415, %rd18413, %rd18414;
	mad.lo.s64 	%rd18416, %rd11, %rd18386, %rd18415;
	shr.u64 	%rd18417, %rd18416, 32;
	and.b64  	%rd18418, %rd18382, 4294967295;
	add.s64 	%rd18419, %rd18417, %rd18418;
	shr.u64 	%rd18420, %rd18419, 32;
	and.b64  	%rd18421, %rd18385, 4294967295;
	add.s64 	%rd18422, %rd18420, %rd18421;
	{ .reg .b32 tmp; mov.b64 {tmp, %r2584}, %rd18422; }
	add.s32 	%r2585, %r2581, %r2584;
	mul.lo.s32 	%r2586, %r9, %r2583;
	cvt.u64.u32 	%rd18423, %r2586;
	and.b64  	%rd18424, %rd18392, 4294967295;
	mad.lo.s64 	%rd18425, %rd4, %rd18423, %rd18424;
	shr.u64 	%rd18426, %rd18425, 32;
	and.b64  	%rd18427, %rd18396, 4294967295;
	add.s64 	%rd18428, %rd18426, %rd18427;
	mad.lo.s64 	%rd18429, %rd5, %rd18423, %rd18428;
	cvt.u32.u64 	%r2587, %rd18429;
	shr.u64 	%rd18430, %rd18429, 32;
	and.b64  	%rd18431, %rd18400, 4294967295;
	add.s64 	%rd18432, %rd18430, %rd18431;
	mad.lo.s64 	%rd18433, %rd6, %rd18423, %rd18432;
	shr.u64 	%rd18434, %rd18433, 32;
	and.b64  	%rd18435, %rd18404, 4294967295;
	add.s64 	%rd18436, %rd18434, %rd18435;
	mad.lo.s64 	%rd18437, %rd7, %rd18423, %rd18436;
	shr.u64 	%rd18438, %rd18437, 32;
	and.b64  	%rd18439, %rd18408, 4294967295;
	add.s64 	%rd18440, %rd18438, %rd18439;
	mad.lo.s64 	%rd18441, %rd8, %rd18423, %rd18440;
	shr.u64 	%rd18442, %rd18441, 32;
	and.b64  	%rd18443, %rd18412, 4294967295;
	add.s64 	%rd18444, %rd18442, %rd18443;
	mad.lo.s64 	%rd18445, %rd9, %rd18423, %rd18444;
	shr.u64 	%rd18446, %rd18445, 32;
	and.b64  	%rd18447, %rd18416, 4294967295;
	add.s64 	%rd18448, %rd18446, %rd18447;
	mad.lo.s64 	%rd18449, %rd10, %rd18423, %rd18448;
	shr.u64 	%rd18450, %rd18449, 32;
	and.b64  	%rd18451, %rd18419, 4294967295;
	add.s64 	%rd18452, %rd18450, %rd18451;
	mad.lo.s64 	%rd18453, %rd11, %rd18423, %rd18452;
	shr.u64 	%rd18454, %rd18453, 32;
	and.b64  	%rd18455, %rd18422, 4294967295;
	add.s64 	%rd18456, %rd18454, %rd18455;
	{ .reg .b32 tmp; mov.b64 {tmp, %r2588}, %rd18456; }
	add.s32 	%r2589, %r2585, %r2588;
	mul.lo.s32 	%r2590, %r9, %r2587;
	cvt.u64.u32 	%rd18457, %r2590;
	and.b64  	%rd18458, %rd18429, 4294967295;
	mad.lo.s64 	%rd18459, %rd4, %rd18457, %rd18458;
	shr.u64 	%rd18460, %rd18459, 32;
	and.b64  	%rd18461, %rd18433, 4294967295;
	add.s64 	%rd18462, %rd18460, %rd18461;
	mad.lo.s64 	%rd30221, %rd5, %rd18457, %rd18462;
	shr.u64 	%rd18463, %rd30221, 32;
	and.b64  	%rd18464, %rd18437, 4294967295;
	add.s64 	%rd18465, %rd18463, %rd18464;
	mad.lo.s64 	%rd30222, %rd6, %rd18457, %rd18465;
	cvt.u32.u64 	%r808, %rd30222;
	shr.u64 	%rd18466, %rd30222, 32;
	and.b64  	%rd18467, %rd18441, 4294967295;
	add.s64 	%rd18468, %rd18466, %rd18467;
	mad.lo.s64 	%rd30223, %rd7, %rd18457, %rd18468;
	cvt.u32.u64 	%r809, %rd30223;
	shr.u64 	%rd18469, %rd30223, 32;
	and.b64  	%rd18470, %rd18445, 4294967295;
	add.s64 	%rd18471, %rd18469, %rd18470;
	mad.lo.s64 	%rd30224, %rd8, %rd18457, %rd18471;
	cvt.u32.u64 	%r810, %rd30224;
	shr.u64 	%rd18472, %rd30224, 32;
	and.b64  	%rd18473, %rd18449, 4294967295;
	add.s64 	%rd18474, %rd18472, %rd18473;
	mad.lo.s64 	%rd30225, %rd9, %rd18457, %rd18474;
	cvt.u32.u64 	%r811, %rd30225;
	shr.u64 	%rd18475, %rd30225, 32;
	and.b64  	%rd18476, %rd18453, 4294967295;
	add.s64 	%rd18477, %rd18475, %rd18476;
	mad.lo.s64 	%rd30226, %rd10, %rd18457, %rd18477;
	cvt.u32.u64 	%r812, %rd30226;
	shr.u64 	%rd18478, %rd30226, 32;
	and.b64  	%rd18479, %rd18456, 4294967295;
	add.s64 	%rd18480, %rd18478, %rd18479;
	mad.lo.s64 	%rd30227, %rd11, %rd18457, %rd18480;
	cvt.u32.u64 	%r813, %rd30227;
	{ .reg .b32 tmp; mov.b64 {tmp, %r2591}, %rd30227; }
	add.s32 	%r4407, %r2589, %r2591;
	setp.gt.u32 	%p723, %r4407, %r17;
	@%p723 bra 	$L__BB0_636;
	setp.lt.u32 	%p724, %r4407, %r17;
	@%p724 bra 	$L__BB0_637;
	setp.lt.u32 	%p725, %r16, %r813;
	@%p725 bra 	$L__BB0_636;
	setp.gt.u32 	%p726, %r16, %r813;
	@%p726 bra 	$L__BB0_637;
	setp.lt.u32 	%p727, %r15, %r812;
	@%p727 bra 	$L__BB0_636;
	setp.gt.u32 	%p728, %r15, %r812;
	@%p728 bra 	$L__BB0_637;
	setp.lt.u32 	%p729, %r14, %r811;
	@%p729 bra 	$L__BB0_636;
	setp.gt.u32 	%p730, %r14, %r811;
	@%p730 bra 	$L__BB0_637;
	setp.lt.u32 	%p731, %r13, %r810;
	@%p731 bra 	$L__BB0_636;
	setp.gt.u32 	%p732, %r13, %r810;
	@%p732 bra 	$L__BB0_637;
	setp.lt.u32 	%p733, %r12, %r809;
	@%p733 bra 	$L__BB0_636;
	setp.gt.u32 	%p734, %r12, %r809;
	@%p734 bra 	$L__BB0_637;
	setp.lt.u32 	%p735, %r11, %r808;
	@%p735 bra 	$L__BB0_636;
	setp.gt.u32 	%p736, %r11, %r808;
	cvt.u32.u64 	%r2592, %rd30221;
	setp.gt.u32 	%p737, %r10, %r2592;
	or.pred  	%p738, %p736, %p737;
	@%p738 bra 	$L__BB0_637;
$L__BB0_636:
	and.b64  	%rd18481, %rd30221, 4294967295;
	sub.s64 	%rd30221, %rd18481, %rd4;
	shr.u64 	%rd18482, %rd30221, 63;
	and.b64  	%rd18483, %rd30222, 4294967295;
	add.s64 	%rd18484, %rd18482, %rd5;
	sub.s64 	%rd30222, %rd18483, %rd18484;
	shr.u64 	%rd18485, %rd30222, 63;
	and.b64  	%rd18486, %rd30223, 4294967295;
	add.s64 	%rd18487, %rd18485, %rd6;
	sub.s64 	%rd30223, %rd18486, %rd18487;
	shr.u64 	%rd18488, %rd30223, 63;
	and.b64  	%rd18489, %rd30224, 4294967295;
	add.s64 	%rd18490, %rd18488, %rd7;
	sub.s64 	%rd30224, %rd18489, %rd18490;
	shr.u64 	%rd18491, %rd30224, 63;
	and.b64  	%rd18492, %rd30225, 4294967295;
	add.s64 	%rd18493, %rd18491, %rd8;
	sub.s64 	%rd30225, %rd18492, %rd18493;
	shr.u64 	%rd18494, %rd30225, 63;
	and.b64  	%rd18495, %rd30226, 4294967295;
	add.s64 	%rd18496, %rd18494, %rd9;
	sub.s64 	%rd30226, %rd18495, %rd18496;
	shr.u64 	%rd18497, %rd30226, 63;
	and.b64  	%rd18498, %rd30227, 4294967295;
	add.s64 	%rd18499, %rd18497, %rd10;
	sub.s64 	%rd30227, %rd18498, %rd18499;
	shr.u64 	%rd18500, %rd30227, 63;
	cvt.u32.u64 	%r2593, %rd18500;
	add.s32 	%r2594, %r17, %r2593;
	sub.s32 	%r4407, %r4407, %r2594;
$L__BB0_637:
	cvt.u64.u32 	%rd1077, %r137;
	and.b64  	%rd1078, %rd30221, 4294967295;
	mul.lo.s64 	%rd18501, %rd1078, %rd1077;
	cvt.u32.u64 	%r2595, %rd18501;
	shr.u64 	%rd18502, %rd18501, 32;
	and.b64  	%rd1079, %rd30222, 4294967295;
	mad.lo.s64 	%rd18503, %rd1079, %rd1077, %rd18502;
	shr.u64 	%rd18504, %rd18503, 32;
	and.b64  	%rd1080, %rd30223, 4294967295;
	mad.lo.s64 	%rd18505, %rd1080, %rd1077, %rd18504;
	shr.u64 	%rd18506, %rd18505, 32;
	and.b64  	%rd1081, %rd30224, 4294967295;
	mad.lo.s64 	%rd18507, %rd1081, %rd1077, %rd18506;
	shr.u64 	%rd18508, %rd18507, 32;
	and.b64  	%rd1082, %rd30225, 4294967295;
	mad.lo.s64 	%rd18509, %rd1082, %rd1077, %rd18508;
	shr.u64 	%rd18510, %rd18509, 32;
	and.b64  	%rd1083, %rd30226, 4294967295;
	mad.lo.s64 	%rd18511, %rd1083, %rd1077, %rd18510;
	shr.u64 	%rd18512, %rd18511, 32;
	and.b64  	%rd1084, %rd30227, 4294967295;
	mad.lo.s64 	%rd18513, %rd1084, %rd1077, %rd18512;
	shr.u64 	%rd18514, %rd18513, 32;
	cvt.u64.u32 	%rd1085, %r4407;
	mul.wide.u32 	%rd18515, %r4407, %r137;
	add.s64 	%rd18516, %rd18514, %rd18515;
	shr.u64 	%rd18517, %rd18516, 32;
	cvt.u64.u32 	%rd1086, %r136;
	and.b64  	%rd18518, %rd18503, 4294967295;
	mad.lo.s64 	%rd18519, %rd1078, %rd1086, %rd18518;
	shr.u64 	%rd18520, %rd18519, 32;
	and.b64  	%rd18521, %rd18505, 4294967295;
	add.s64 	%rd18522, %rd18520, %rd18521;
	mad.lo.s64 	%rd18523, %rd1079, %rd1086, %rd18522;
	shr.u64 	%rd18524, %rd18523, 32;
	and.b64  	%rd18525, %rd18507, 4294967295;
	add.s64 	%rd18526, %rd18524, %rd18525;
	mad.lo.s64 	%rd18527, %rd1080, %rd1086, %rd18526;
	shr.u64 	%rd18528, %rd18527, 32;
	and.b64  	%rd18529, %rd18509, 4294967295;
	add.s64 	%rd18530, %rd18528, %rd18529;
	mad.lo.s64 	%rd18531, %rd1081, %rd1086, %rd18530;
	shr.u64 	%rd18532, %rd18531, 32;
	and.b64  	%rd18533, %rd18511, 4294967295;
	add.s64 	%rd18534, %rd18532, %rd18533;
	mad.lo.s64 	%rd18535, %rd1082, %rd1086, %rd18534;
	shr.u64 	%rd18536, %rd18535, 32;
	and.b64  	%rd18537, %rd18513, 4294967295;
	add.s64 	%rd18538, %rd18536, %rd18537;
	mad.lo.s64 	%rd18539, %rd1083, %rd1086, %rd18538;
	shr.u64 	%rd18540, %rd18539, 32;
	and.b64  	%rd18541, %rd18516, 4294967295;
	add.s64 	%rd18542, %rd18540, %rd18541;
	mad.lo.s64 	%rd18543, %rd1084, %rd1086, %rd18542;
	shr.u64 	%rd18544, %rd18543, 32;
	mul.wide.u32 	%rd18545, %r4407, %r136;
	add.s64 	%rd18546, %rd18544, %rd18517;
	add.s64 	%rd18547, %rd18546, %rd18545;
	shr.u64 	%rd18548, %rd18547, 32;
	cvt.u64.u32 	%rd1087, %r135;
	and.b64  	%rd18549, %rd18523, 4294967295;
	mad.lo.s64 	%rd18550, %rd1078, %rd1087, %rd18549;
	shr.u64 	%rd18551, %rd18550, 32;
	and.b64  	%rd18552, %rd18527, 4294967295;
	add.s64 	%rd18553, %rd18551, %rd18552;
	mad.lo.s64 	%rd18554, %rd1079, %rd1087, %rd18553;
	shr.u64 	%rd18555, %rd18554, 32;
	and.b64  	%rd18556, %rd18531, 4294967295;
	add.s64 	%rd18557, %rd18555, %rd18556;
	mad.lo.s64 	%rd18558, %rd1080, %rd1087, %rd18557;
	shr.u64 	%rd18559, %rd18558, 32;
	and.b64  	%rd18560, %rd18535, 4294967295;
	add.s64 	%rd18561, %rd18559, %rd18560;
	mad.lo.s64 	%rd18562, %rd1081, %rd1087, %rd18561;
	shr.u64 	%rd18563, %rd18562, 32;
	and.b64  	%rd18564, %rd18539, 4294967295;
	add.s64 	%rd18565, %rd18563, %rd18564;
	mad.lo.s64 	%rd18566, %rd1082, %rd1087, %rd18565;
	shr.u64 	%rd18567, %rd18566, 32;
	and.b64  	%rd18568, %rd18543, 4294967295;
	add.s64 	%rd18569, %rd18567, %rd18568;
	mad.lo.s64 	%rd18570, %rd1083, %rd1087, %rd18569;
	shr.u64 	%rd18571, %rd18570, 32;
	and.b64  	%rd18572, %rd18547, 4294967295;
	add.s64 	%rd18573, %rd18571, %rd18572;
	mad.lo.s64 	%rd18574, %rd1084, %rd1087, %rd18573;
	shr.u64 	%rd18575, %rd18574, 32;
	mul.wide.u32 	%rd18576, %r4407, %r135;
	add.s64 	%rd18577, %rd18575, %rd18548;
	add.s64 	%rd18578, %rd18577, %rd18576;
	shr.u64 	%rd18579, %rd18578, 32;
	cvt.u64.u32 	%rd1088, %r134;
	and.b64  	%rd18580, %rd18554, 4294967295;
	mad.lo.s64 	%rd18581, %rd1078, %rd1088, %rd18580;
	shr.u64 	%rd18582, %rd18581, 32;
	and.b64  	%rd18583, %rd18558, 4294967295;
	add.s64 	%rd18584, %rd18582, %rd18583;
	mad.lo.s64 	%rd18585, %rd1079, %rd1088, %rd18584;
	shr.u64 	%rd18586, %rd18585, 32;
	and.b64  	%rd18587, %rd18562, 4294967295;
	add.s64 	%rd18588, %rd18586, %rd18587;
	mad.lo.s64 	%rd18589, %rd1080, %rd1088, %rd18588;
	shr.u64 	%rd18590, %rd18589, 32;
	and.b64  	%rd18591, %rd18566, 4294967295;
	add.s64 	%rd18592, %rd18590, %rd18591;
	mad.lo.s64 	%rd18593, %rd1081, %rd1088, %rd18592;
	shr.u64 	%rd18594, %rd18593, 32;
	and.b64  	%rd18595, %rd18570, 4294967295;
	add.s64 	%rd18596, %rd18594, %rd18595;
	mad.lo.s64 	%rd18597, %rd1082, %rd1088, %rd18596;
	shr.u64 	%rd18598, %rd18597, 32;
	and.b64  	%rd18599, %rd18574, 4294967295;
	add.s64 	%rd18600, %rd18598, %rd18599;
	mad.lo.s64 	%rd18601, %rd1083, %rd1088, %rd18600;
	shr.u64 	%rd18602, %rd18601, 32;
	and.b64  	%rd18603, %rd18578, 4294967295;
	add.s64 	%rd18604, %rd18602, %rd18603;
	mad.lo.s64 	%rd18605, %rd1084, %rd1088, %rd18604;
	shr.u64 	%rd18606, %rd18605, 32;
	mul.wide.u32 	%rd18607, %r4407, %r134;
	add.s64 	%rd18608, %rd18606, %rd18579;
	add.s64 	%rd18609, %rd18608, %rd18607;
	shr.u64 	%rd18610, %rd18609, 32;
	cvt.u64.u32 	%rd1089, %r133;
	and.b64  	%rd18611, %rd18585, 4294967295;
	mad.lo.s64 	%rd18612, %rd1078, %rd1089, %rd18611;
	shr.u64 	%rd18613, %rd18612, 32;
	and.b64  	%rd18614, %rd18589, 4294967295;
	add.s64 	%rd18615, %rd18613, %rd18614;
	mad.lo.s64 	%rd18616, %rd1079, %rd1089, %rd18615;
	shr.u64 	%rd18617, %rd18616, 32;
	and.b64  	%rd18618, %rd18593, 4294967295;
	add.s64 	%rd18619, %rd18617, %rd18618;
	mad.lo.s64 	%rd18620, %rd1080, %rd1089, %rd18619;
	shr.u64 	%rd18621, %rd18620, 32;
	and.b64  	%rd18622, %rd18597, 4294967295;
	add.s64 	%rd18623, %rd18621, %rd18622;
	mad.lo.s64 	%rd18624, %rd1081, %rd1089, %rd18623;
	shr.u64 	%rd18625, %rd18624, 32;
	and.b64  	%rd18626, %rd18601, 4294967295;
	add.s64 	%rd18627, %rd18625, %rd18626;
	mad.lo.s64 	%rd18628, %rd1082, %rd1089, %rd18627;
	shr.u64 	%rd18629, %rd18628, 32;
	and.b64  	%rd18630, %rd18605, 4294967295;
	add.s64 	%rd18631, %rd18629, %rd18630;
	mad.lo.s64 	%rd18632, %rd1083, %rd1089, %rd18631;
	shr.u64 	%rd18633, %rd18632, 32;
	and.b64  	%rd18634, %rd18609, 4294967295;
	add.s64 	%rd18635, %rd18633, %rd18634;
	mad.lo.s64 	%rd18636, %rd1084, %rd1089, %rd18635;
	shr.u64 	%rd18637, %rd18636, 32;
	mul.wide.u32 	%rd18638, %r4407, %r133;
	add.s64 	%rd18639, %rd18637, %rd18610;
	add.s64 	%rd18640, %rd18639, %rd18638;
	shr.u64 	%rd18641, %rd18640, 32;
	cvt.u64.u32 	%rd1090, %r132;
	and.b64  	%rd18642, %rd18616, 4294967295;
	mad.lo.s64 	%rd18643, %rd1078, %rd1090, %rd18642;
	shr.u64 	%rd18644, %rd18643, 32;
	and.b64  	%rd18645, %rd18620, 4294967295;
	add.s64 	%rd18646, %rd18644, %rd18645;
	mad.lo.s64 	%rd18647, %rd1079, %rd1090, %rd18646;
	shr.u64 	%rd18648, %rd18647, 32;
	and.b64  	%rd18649, %rd18624, 4294967295;
	add.s64 	%rd18650, %rd18648, %rd18649;
	mad.lo.s64 	%rd18651, %rd1080, %rd1090, %rd18650;
	shr.u64 	%rd18652, %rd18651, 32;
	and.b64  	%rd18653, %rd18628, 4294967295;
	add.s64 	%rd18654, %rd18652, %rd18653;
	mad.lo.s64 	%rd18655, %rd1081, %rd1090, %rd18654;
	shr.u64 	%rd18656, %rd18655, 32;
	and.b64  	%rd18657, %rd18632, 4294967295;
	add.s64 	%rd18658, %rd18656, %rd18657;
	mad.lo.s64 	%rd18659, %rd1082, %rd1090, %rd18658;
	shr.u64 	%rd18660, %rd18659, 32;
	and.b64  	%rd18661, %rd18636, 4294967295;
	add.s64 	%rd18662, %rd18660, %rd18661;
	mad.lo.s64 	%rd18663, %rd1083, %rd1090, %rd18662;
	shr.u64 	%rd18664, %rd18663, 32;
	and.b64  	%rd18665, %rd18640, 4294967295;
	add.s64 	%rd18666, %rd18664, %rd18665;
	mad.lo.s64 	%rd18667, %rd1084, %rd1090, %rd18666;
	shr.u64 	%rd18668, %rd18667, 32;
	mul.wide.u32 	%rd18669, %r4407, %r132;
	add.s64 	%rd18670, %rd18668, %rd18641;
	add.s64 	%rd18671, %rd18670, %rd18669;
	shr.u64 	%rd18672, %rd18671, 32;
	cvt.u64.u32 	%rd1091, %r131;
	and.b64  	%rd18673, %rd18647, 4294967295;
	mad.lo.s64 	%rd18674, %rd1078, %rd1091, %rd18673;
	shr.u64 	%rd18675, %rd18674, 32;
	and.b64  	%rd18676, %rd18651, 4294967295;
	add.s64 	%rd18677, %rd18675, %rd18676;
	mad.lo.s64 	%rd18678, %rd1079, %rd1091, %rd18677;
	shr.u64 	%rd18679, %rd18678, 32;
	and.b64  	%rd18680, %rd18655, 4294967295;
	add.s64 	%rd18681, %rd18679, %rd18680;
	mad.lo.s64 	%rd18682, %rd1080, %rd1091, %rd18681;
	shr.u64 	%rd18683, %rd18682, 32;
	and.b64  	%rd18684, %rd18659, 4294967295;
	add.s64 	%rd18685, %rd18683, %rd18684;
	mad.lo.s64 	%rd18686, %rd1081, %rd1091, %rd18685;
	shr.u64 	%rd18687, %rd18686, 32;
	and.b64  	%rd18688, %rd18663, 4294967295;
	add.s64 	%rd18689, %rd18687, %rd18688;
	mad.lo.s64 	%rd18690, %rd1082, %rd1091, %rd18689;
	shr.u64 	%rd18691, %rd18690, 32;
	and.b64  	%rd18692, %rd18667, 4294967295;
	add.s64 	%rd18693, %rd18691, %rd18692;
	mad.lo.s64 	%rd18694, %rd1083, %rd1091, %rd18693;
	shr.u64 	%rd18695, %rd18694, 32;
	and.b64  	%rd18696, %rd18671, 4294967295;
	add.s64 	%rd18697, %rd18695, %rd18696;
	mad.lo.s64 	%rd18698, %rd1084, %rd1091, %rd18697;
	shr.u64 	%rd18699, %rd18698, 32;
	mul.wide.u32 	%rd18700, %r4407, %r131;
	add.s64 	%rd18701, %rd18699, %rd18672;
	add.s64 	%rd18702, %rd18701, %rd18700;
	shr.u64 	%rd18703, %rd18702, 32;
	cvt.u64.u32 	%rd1092, %r130;
	and.b64  	%rd18704, %rd18678, 4294967295;
	mad.lo.s64 	%rd18705, %rd1078, %rd1092, %rd18704;
	shr.u64 	%rd18706, %rd18705, 32;
	and.b64  	%rd18707, %rd18682, 4294967295;
	add.s64 	%rd18708, %rd18706, %rd18707;
	mad.lo.s64 	%rd18709, %rd1079, %rd1092, %rd18708;
	shr.u64 	%rd18710, %rd18709, 32;
	and.b64  	%rd18711, %rd18686, 4294967295;
	add.s64 	%rd18712, %rd18710, %rd18711;
	mad.lo.s64 	%rd18713, %rd1080, %rd1092, %rd18712;
	shr.u64 	%rd18714, %rd18713, 32;
	and.b64  	%rd18715, %rd18690, 4294967295;
	add.s64 	%rd18716, %rd18714, %rd18715;
	mad.lo.s64 	%rd18717, %rd1081, %rd1092, %rd18716;
	shr.u64 	%rd18718, %rd18717, 32;
	and.b64  	%rd18719, %rd18694, 4294967295;
	add.s64 	%rd18720, %rd18718, %rd18719;
	mad.lo.s64 	%rd18721, %rd1082, %rd1092, %rd18720;
	shr.u64 	%rd18722, %rd18721, 32;
	and.b64  	%rd18723, %rd18698, 4294967295;
	add.s64 	%rd18724, %rd18722, %rd18723;
	mad.lo.s64 	%rd18725, %rd1083, %rd1092, %rd18724;
	shr.u64 	%rd18726, %rd18725, 32;
	and.b64  	%rd18727, %rd18702, 4294967295;
	add.s64 	%rd18728, %rd18726, %rd18727;
	mad.lo.s64 	%rd18729, %rd1084, %rd1092, %rd18728;
	shr.u64 	%rd18730, %rd18729, 32;
	mul.wide.u32 	%rd18731, %r4407, %r130;
	add.s64 	%rd18732, %rd18730, %rd18703;
	add.s64 	%rd18733, %rd18732, %rd18731;
	{ .reg .b32 tmp; mov.b64 {tmp, %r2596}, %rd18733; }
	mul.lo.s32 	%r2597, %r9, %r2595;
	cvt.u64.u32 	%rd18734, %r2597;
	and.b64  	%rd18735, %rd18501, 4294967295;
	mad.lo.s64 	%rd18736, %rd4, %rd18734, %rd18735;
	shr.u64 	%rd18737, %rd18736, 32;
	and.b64  	%rd18738, %rd18519, 4294967295;
	add.s64 	%rd18739, %rd18737, %rd18738;
	mad.lo.s64 	%rd18740, %rd5, %rd18734, %rd18739;
	cvt.u32.u64 	%r2598, %rd18740;
	shr.u64 	%rd18741, %rd18740, 32;
	and.b64  	%rd18742, %rd18550, 4294967295;
	add.s64 	%rd18743, %rd18741, %rd18742;
	mad.lo.s64 	%rd18744, %rd6, %rd18734, %rd18743;
	shr.u64 	%rd18745, %rd18744, 32;
	and.b64  	%rd18746, %rd18581, 4294967295;
	add.s64 	%rd18747, %rd18745, %rd18746;
	mad.lo.s64 	%rd18748, %rd7, %rd18734, %rd18747;
	shr.u64 	%rd18749, %rd18748, 32;
	and.b64  	%rd18750, %rd18612, 4294967295;
	add.s64 	%rd18751, %rd18749, %rd18750;
	mad.lo.s64 	%rd18752, %rd8, %rd18734, %rd18751;
	shr.u64 	%rd18753, %rd18752, 32;
	and.b64  	%rd18754, %rd18643, 4294967295;
	add.s64 	%rd18755, %rd18753, %rd18754;
	mad.lo.s64 	%rd18756, %rd9, %rd18734, %rd18755;
	shr.u64 	%rd18757, %rd18756, 32;
	and.b64  	%rd18758, %rd18674, 4294967295;
	add.s64 	%rd18759, %rd18757, %rd18758;
	mad.lo.s64 	%rd18760, %rd10, %rd18734, %rd18759;
	shr.u64 	%rd18761, %rd18760, 32;
	and.b64  	%rd18762, %rd18705, 4294967295;
	add.s64 	%rd18763, %rd18761, %rd18762;
	mad.lo.s64 	%rd18764, %rd11, %rd18734, %rd18763;
	shr.u64 	%rd18765, %rd18764, 32;
	and.b64  	%rd18766, %rd18709, 4294967295;
	add.s64 	%rd18767, %rd18765, %rd18766;
	shr.u64 	%rd18768, %rd18767, 32;
	and.b64  	%rd18769, %rd18713, 4294967295;
	add.s64 	%rd18770, %rd18768, %rd18769;
	shr.u64 	%rd18771, %rd18770, 32;
	and.b64  	%rd18772, %rd18717, 4294967295;
	add.s64 	%rd18773, %rd18771, %rd18772;
	shr.u64 	%rd18774, %rd18773, 32;
	and.b64  	%rd18775, %rd18721, 4294967295;
	add.s64 	%rd18776, %rd18774, %rd18775;
	shr.u64 	%rd18777, %rd18776, 32;
	and.b64  	%rd18778, %rd18725, 4294967295;
	add.s64 	%rd18779, %rd18777, %rd18778;
	shr.u64 	%rd18780, %rd18779, 32;
	and.b64  	%rd18781, %rd18729, 4294967295;
	add.s64 	%rd18782, %rd18780, %rd18781;
	shr.u64 	%rd18783, %rd18782, 32;
	and.b64  	%rd18784, %rd18733, 4294967295;
	add.s64 	%rd18785, %rd18783, %rd18784;
	{ .reg .b32 tmp; mov.b64 {tmp, %r2599}, %rd18785; }
	add.s32 	%r2600, %r2596, %r2599;
	mul.lo.s32 	%r2601, %r9, %r2598;
	cvt.u64.u32 	%rd18786, %r2601;
	and.b64  	%rd18787, %rd18740, 4294967295;
	mad.lo.s64 	%rd18788, %rd4, %rd18786, %rd18787;
	shr.u64 	%rd18789, %rd18788, 32;
	and.b64  	%rd18790, %rd18744, 4294967295;
	add.s64 	%rd18791, %rd18789, %rd18790;
	mad.lo.s64 	%rd18792, %rd5, %rd18786, %rd18791;
	cvt.u32.u64 	%r2602, %rd18792;
	shr.u64 	%rd18793, %rd18792, 32;
	and.b64  	%rd18794, %rd18748, 4294967295;
	add.s64 	%rd18795, %rd18793, %rd18794;
	mad.lo.s64 	%rd18796, %rd6, %rd18786, %rd18795;
	shr.u64 	%rd18797, %rd18796, 32;
	and.b64  	%rd18798, %rd18752, 4294967295;
	add.s64 	%rd18799, %rd18797, %rd18798;
	mad.lo.s64 	%rd18800, %rd7, %rd18786, %rd18799;
	shr.u64 	%rd18801, %rd18800, 32;
	and.b64  	%rd18802, %rd18756, 4294967295;
	add.s64 	%rd18803, %rd18801, %rd18802;
	mad.lo.s64 	%rd18804, %rd8, %rd18786, %rd18803;
	shr.u64 	%rd18805, %rd18804, 32;
	and.b64  	%rd18806, %rd18760, 4294967295;
	add.s64 	%rd18807, %rd18805, %rd18806;
	mad.lo.s64 	%rd18808, %rd9, %rd18786, %rd18807;
	shr.u64 	%rd18809, %rd18808, 32;
	and.b64  	%rd18810, %rd18764, 4294967295;
	add.s64 	%rd18811, %rd18809, %rd18810;
	mad.lo.s64 	%rd18812, %rd10, %rd18786, %rd18811;
	shr.u64 	%rd18813, %rd18812, 32;
	and.b64  	%rd18814, %rd18767, 4294967295;
	add.s64 	%rd18815, %rd18813, %rd18814;
	mad.lo.s64 	%rd18816, %rd11, %rd18786, %rd18815;
	shr.u64 	%rd18817, %rd18816, 32;
	and.b64  	%rd18818, %rd18770, 4294967295;
	add.s64 	%rd18819, %rd18817, %rd18818;
	shr.u64 	%rd18820, %rd18819, 32;
	and.b64  	%rd18821, %rd18773, 4294967295;
	add.s64 	%rd18822, %rd18820, %rd18821;
	shr.u64 	%rd18823, %rd18822, 32;
	and.b64  	%rd18824, %rd18776, 4294967295;
	add.s64 	%rd18825, %rd18823, %rd18824;
	shr.u64 	%rd18826, %rd18825, 32;
	and.b64  	%rd18827, %rd18779, 4294967295;
	add.s64 	%rd18828, %rd18826, %rd18827;
	shr.u64 	%rd18829, %rd18828, 32;
	and.b64  	%rd18830, %rd18782, 4294967295;
	add.s64 	%rd18831, %rd18829, %rd18830;
	shr.u64 	%rd18832, %rd18831, 32;
	and.b64  	%rd18833, %rd18785, 4294967295;
	add.s64 	%rd18834, %rd18832, %rd18833;
	{ .reg .b32 tmp; mov.b64 {tmp, %r2603}, %rd18834; }
	add.s32 	%r2604, %r2600, %r2603;
	mul.lo.s32 	%r2605, %r9, %r2602;
	cvt.u64.u32 	%rd18835, %r2605;
	and.b64  	%rd18836, %rd18792, 4294967295;
	mad.lo.s64 	%rd18837, %rd4, %rd18835, %rd18836;
	shr.u64 	%rd18838, %rd18837, 32;
	and.b64  	%rd18839, %rd18796, 4294967295;
	add.s64 	%rd18840, %rd18838, %rd18839;
	mad.lo.s64 	%rd18841, %rd5, %rd18835, %rd18840;
	cvt.u32.u64 	%r2606, %rd18841;
	shr.u64 	%rd18842, %rd18841, 32;
	and.b64  	%rd18843, %rd18800, 4294967295;
	add.s64 	%rd18844, %rd18842, %rd18843;
	mad.lo.s64 	%rd18845, %rd6, %rd18835, %rd18844;
	shr.u64 	%rd18846, %rd18845, 32;
	and.b64  	%rd18847, %rd18804, 4294967295;
	add.s64 	%rd18848, %rd18846, %rd18847;
	mad.lo.s64 	%rd18849, %rd7, %rd18835, %rd18848;
	shr.u64 	%rd18850, %rd18849, 32;
	and.b64  	%rd18851, %rd18808, 4294967295;
	add.s64 	%rd18852, %rd18850, %rd18851;
	mad.lo.s64 	%rd18853, %rd8, %rd18835, %rd18852;
	shr.u64 	%rd18854, %rd18853, 32;
	and.b64  	%rd18855, %rd18812, 4294967295;
	add.s64 	%rd18856, %rd18854, %rd18855;
	mad.lo.s64 	%rd18857, %rd9, %rd18835, %rd18856;
	shr.u64 	%rd18858, %rd18857, 32;
	and.b64  	%rd18859, %rd18816, 4294967295;
	add.s64 	%rd18860, %rd18858, %rd18859;
	mad.lo.s64 	%rd18861, %rd10, %rd18835, %rd18860;
	shr.u64 	%rd18862, %rd18861, 32;
	and.b64  	%rd18863, %rd18819, 4294967295;
	add.s64 	%rd18864, %rd18862, %rd18863;
	mad.lo.s64 	%rd18865, %rd11, %rd18835, %rd18864;
	shr.u64 	%rd18866, %rd18865, 32;
	and.b64  	%rd18867, %rd18822, 4294967295;
	add.s64 	%rd18868, %rd18866, %rd18867;
	shr.u64 	%rd18869, %rd18868, 32;
	and.b64  	%rd18870, %rd18825, 4294967295;
	add.s64 	%rd18871, %rd18869, %rd18870;
	shr.u64 	%rd18872, %rd18871, 32;
	and.b64  	%rd18873, %rd18828, 4294967295;
	add.s64 	%rd18874, %rd18872, %rd18873;
	shr.u64 	%rd18875, %rd18874, 32;
	and.b64  	%rd18876, %rd18831, 4294967295;
	add.s64 	%rd18877, %rd18875, %rd18876;
	shr.u64 	%rd18878, %rd18877, 32;
	and.b64  	%rd18879, %rd18834, 4294967295;
	add.s64 	%rd18880, %rd18878, %rd18879;
	{ .reg .b32 tmp; mov.b64 {tmp, %r2607}, %rd18880; }
	add.s32 	%r2608, %r2604, %r2607;
	mul.lo.s32 	%r2609, %r9, %r2606;
	cvt.u64.u32 	%rd18881, %r2609;
	and.b64  	%rd18882, %rd18841, 4294967295;
	mad.lo.s64 	%rd18883, %rd4, %rd18881, %rd18882;
	shr.u64 	%rd18884, %rd18883, 32;
	and.b64  	%rd18885, %rd18845, 4294967295;
	add.s64 	%rd18886, %rd18884, %rd18885;
	mad.lo.s64 	%rd18887, %rd5, %rd18881, %rd18886;
	cvt.u32.u64 	%r2610, %rd18887;
	shr.u64 	%rd18888, %rd18887, 32;
	and.b64  	%rd18889, %rd18849, 4294967295;
	add.s64 	%rd18890, %rd18888, %rd18889;
	mad.lo.s64 	%rd18891, %rd6, %rd18881, %rd18890;
	shr.u64 	%rd18892, %rd18891, 32;
	and.b64  	%rd18893, %rd18853, 4294967295;
	add.s64 	%rd18894, %rd18892, %rd18893;
	mad.lo.s64 	%rd18895, %rd7, %rd18881, %rd18894;
	shr.u64 	%rd18896, %rd18895, 32;
	and.b64  	%rd18897, %rd18857, 4294967295;
	add.s64 	%rd18898, %rd18896, %rd18897;
	mad.lo.s64 	%rd18899, %rd8, %rd18881, %rd18898;
	shr.u64 	%rd18900, %rd18899, 32;
	and.b64  	%rd18901, %rd18861, 4294967295;
	add.s64 	%rd18902, %rd18900, %rd18901;
	mad.lo.s64 	%rd18903, %rd9, %rd18881, %rd18902;
	shr.u64 	%rd18904, %rd18903, 32;
	and.b64  	%rd18905, %rd18865, 4294967295;
	add.s64 	%rd18906, %rd18904, %rd18905;
	mad.lo.s64 	%rd18907, %rd10, %rd18881, %rd18906;
	shr.u64 	%rd18908, %rd18907, 32;
	and.b64  	%rd18909, %rd18868, 4294967295;
	add.s64 	%rd18910, %rd18908, %rd18909;
	mad.lo.s64 	%rd18911, %rd11, %rd18881, %rd18910;
	shr.u64 	%rd18912, %rd18911, 32;
	and.b64  	%rd18913, %rd18871, 4294967295;
	add.s64 	%rd18914, %rd18912, %rd18913;
	shr.u64 	%rd18915, %rd18914, 32;
	and.b64  	%rd18916, %rd18874, 4294967295;
	add.s64 	%rd18917, %rd18915, %rd18916;
	shr.u64 	%rd18918, %rd18917, 32;
	and.b64  	%rd18919, %rd18877, 4294967295;
	add.s64 	%rd18920, %rd18918, %rd18919;
	shr.u64 	%rd18921, %rd18920, 32;
	and.b64  	%rd18922, %rd18880, 4294967295;
	add.s64 	%rd18923, %rd18921, %rd18922;
	{ .reg .b32 tmp; mov.b64 {tmp, %r2611}, %rd18923; }
	add.s32 	%r2612, %r2608, %r2611;
	mul.lo.s32 	%r2613, %r9, %r2610;
	cvt.u64.u32 	%rd18924, %r2613;
	and.b64  	%rd18925, %rd18887, 4294967295;
	mad.lo.s64 	%rd18926, %rd4, %rd18924, %rd18925;
	shr.u64 	%rd18927, %rd18926, 32;
	and.b64  	%rd18928, %rd18891, 4294967295;
	add.s64 	%rd18929, %rd18927, %rd18928;
	mad.lo.s64 	%rd18930, %rd5, %rd18924, %rd18929;
	cvt.u32.u64 	%r2614, %rd18930;
	shr.u64 	%rd18931, %rd18930, 32;
	and.b64  	%rd18932, %rd18895, 4294967295;
	add.s64 	%rd18933, %rd18931, %rd18932;
	mad.lo.s64 	%rd18934, %rd6, %rd18924, %rd18933;
	shr.u64 	%rd18935, %rd18934, 32;
	and.b64  	%rd18936, %rd18899, 4294967295;
	add.s64 	%rd18937, %rd18935, %rd18936;
	mad.lo.s64 	%rd18938, %rd7, %rd18924, %rd18937;
	shr.u64 	%rd18939, %rd18938, 32;
	and.b64  	%rd18940, %rd18903, 4294967295;
	add.s64 	%rd18941, %rd18939, %rd18940;
	mad.lo.s64 	%rd18942, %rd8, %rd18924, %rd18941;
	shr.u64 	%rd18943, %rd18942, 32;
	and.b64  	%rd18944, %rd18907, 4294967295;
	add.s64 	%rd18945, %rd18943, %rd18944;
	mad.lo.s64 	%rd18946, %rd9, %rd18924, %rd18945;
	shr.u64 	%rd18947, %rd18946, 32;
	and.b64  	%rd18948, %rd18911, 4294967295;
	add.s64 	%rd18949, %rd18947, %rd18948;
	mad.lo.s64 	%rd18950, %rd10, %rd18924, %rd18949;
	shr.u64 	%rd18951, %rd18950, 32;
	and.b64  	%rd18952, %rd18914, 4294967295;
	add.s64 	%rd18953, %rd18951, %rd18952;
	mad.lo.s64 	%rd18954, %rd11, %rd18924, %rd18953;
	shr.u64 	%rd18955, %rd18954, 32;
	and.b64  	%rd18956, %rd18917, 4294967295;
	add.s64 	%rd18957, %rd18955, %rd18956;
	shr.u64 	%rd18958, %rd18957, 32;
	and.b64  	%rd18959, %rd18920, 4294967295;
	add.s64 	%rd18960, %rd18958, %rd18959;
	shr.u64 	%rd18961, %rd18960, 32;
	and.b64  	%rd18962, %rd18923, 4294967295;
	add.s64 	%rd18963, %rd18961, %rd18962;
	{ .reg .b32 tmp; mov.b64 {tmp, %r2615}, %rd18963; }
	add.s32 	%r2616, %r2612, %r2615;
	mul.lo.s32 	%r2617, %r9, %r2614;
	cvt.u64.u32 	%rd18964, %r2617;
	and.b64  	%rd18965, %rd18930, 4294967295;
	mad.lo.s64 	%rd18966, %rd4, %rd18964, %rd18965;
	shr.u64 	%rd18967, %rd18966, 32;
	and.b64  	%rd18968, %rd18934, 4294967295;
	add.s64 	%rd18969, %rd18967, %rd18968;
	mad.lo.s64 	%rd18970, %rd5, %rd18964, %rd18969;
	cvt.u32.u64 	%r2618, %rd18970;
	shr.u64 	%rd18971, %rd18970, 32;
	and.b64  	%rd18972, %rd18938, 4294967295;
	add.s64 	%rd18973, %rd18971, %rd18972;
	mad.lo.s64 	%rd18974, %rd6, %rd18964, %rd18973;
	shr.u64 	%rd18975, %rd18974, 32;
	and.b64  	%rd18976, %rd18942, 4294967295;
	add.s64 	%rd18977, %rd18975, %rd18976;
	mad.lo.s64 	%rd18978, %rd7, %rd18964, %rd18977;
	shr.u64 	%rd18979, %rd18978, 32;
	and.b64  	%rd18980, %rd18946, 4294967295;
	add.s64 	%rd18981, %rd18979, %rd18980;
	mad.lo.s64 	%rd18982, %rd8, %rd18964, %rd18981;
	shr.u64 	%rd18983, %rd18982, 32;
	and.b64  	%rd18984, %rd18950, 4294967295;
	add.s64 	%rd18985, %rd18983, %rd18984;
	mad.lo.s64 	%rd18986, %rd9, %rd18964, %rd18985;
	shr.u64 	%rd18987, %rd18986, 32;
	and.b64  	%rd18988, %rd18954, 4294967295;
	add.s64 	%rd18989, %rd18987, %rd18988;
	mad.lo.s64 	%rd18990, %rd10, %rd18964, %rd18989;
	shr.u64 	%rd18991, %rd18990, 32;
	and.b64  	%rd18992, %rd18957, 4294967295;
	add.s64 	%rd18993, %rd18991, %rd18992;
	mad.lo.s64 	%rd18994, %rd11, %rd18964, %rd18993;
	shr.u64 	%rd18995, %rd18994, 32;
	and.b64  	%rd18996, %rd18960, 4294967295;
	add.s64 	%rd18997, %rd18995, %rd18996;
	shr.u64 	%rd18998, %rd18997, 32;
	and.b64  	%rd18999, %rd18963, 4294967295;
	add.s64 	%rd19000, %rd18998, %rd18999;
	{ .reg .b32 tmp; mov.b64 {tmp, %r2619}, %rd19000; }
	add.s32 	%r2620, %r2616, %r2619;
	mul.lo.s32 	%r2621, %r9, %r2618;
	cvt.u64.u32 	%rd19001, %r2621;
	and.b64  	%rd19002, %rd18970, 4294967295;
	mad.lo.s64 	%rd19003, %rd4, %rd19001, %rd19002;
	shr.u64 	%rd19004, %rd19003, 32;
	and.b64  	%rd19005, %rd18974, 4294967295;
	add.s64 	%rd19006, %rd19004, %rd19005;
	mad.lo.s64 	%rd19007, %rd5, %rd19001, %rd19006;
	cvt.u32.u64 	%r2622, %rd19007;
	shr.u64 	%rd19008, %rd19007, 32;
	and.b64  	%rd19009, %rd18978, 4294967295;
	add.s64 	%rd19010, %rd19008, %rd19009;
	mad.lo.s64 	%rd19011, %rd6, %rd19001, %rd19010;
	shr.u64 	%rd19012, %rd19011, 32;
	and.b64  	%rd19013, %rd18982, 4294967295;
	add.s64 	%rd19014, %rd19012, %rd19013;
	mad.lo.s64 	%rd19015, %rd7, %rd19001, %rd19014;
	shr.u64 	%rd19016, %rd19015, 32;
	and.b64  	%rd19017, %rd18986, 4294967295;
	add.s64 	%rd19018, %rd19016, %rd19017;
	mad.lo.s64 	%rd19019, %rd8, %rd19001, %rd19018;
	shr.u64 	%rd19020, %rd19019, 32;
	and.b64  	%rd19021, %rd18990, 4294967295;
	add.s64 	%rd19022, %rd19020, %rd19021;
	mad.lo.s64 	%rd19023, %rd9, %rd19001, %rd19022;
	shr.u64 	%rd19024, %rd19023, 32;
	and.b64  	%rd19025, %rd18994, 4294967295;
	add.s64 	%rd19026, %rd19024, %rd19025;
	mad.lo.s64 	%rd19027, %rd10, %rd19001, %rd19026;
	shr.u64 	%rd19028, %rd19027, 32;
	and.b64  	%rd19029, %rd18997, 4294967295;
	add.s64 	%rd19030, %rd19028, %rd19029;
	mad.lo.s64 	%rd19031, %rd11, %rd19001, %rd19030;
	shr.u64 	%rd19032, %rd19031, 32;
	and.b64  	%rd19033, %rd19000, 4294967295;
	add.s64 	%rd19034, %rd19032, %rd19033;
	{ .reg .b32 tmp; mov.b64 {tmp, %r2623}, %rd19034; }
	add.s32 	%r2624, %r2620, %r2623;
	mul.lo.s32 	%r2625, %r9, %r2622;
	cvt.u64.u32 	%rd19035, %r2625;
	and.b64  	%rd19036, %rd19007, 4294967295;
	mad.lo.s64 	%rd19037, %rd4, %rd19035, %rd19036;
	shr.u64 	%rd19038, %rd19037, 32;
	and.b64  	%rd19039, %rd19011, 4294967295;
	add.s64 	%rd19040, %rd19038, %rd19039;
	mad.lo.s64 	%rd1093, %rd5, %rd19035, %rd19040;
	cvt.u32.u64 	%r4408, %rd1093;
	shr.u64 	%rd19041, %rd1093, 32;
	and.b64  	%rd19042, %rd19015, 4294967295;
	add.s64 	%rd19043, %rd19041, %rd19042;
	mad.lo.s64 	%rd30228, %rd6, %rd19035, %rd19043;
	cvt.u32.u64 	%r818, %rd30228;
	shr.u64 	%rd19044, %rd30228, 32;
	and.b64  	%rd19045, %rd19019, 4294967295;
	add.s64 	%rd19046, %rd19044, %rd19045;
	mad.lo.s64 	%rd30229, %rd7, %rd19035, %rd19046;
	cvt.u32.u64 	%r819, %rd30229;
	shr.u64 	%rd19047, %rd30229, 32;
	and.b64  	%rd19048, %rd19023, 4294967295;
	add.s64 	%rd19049, %rd19047, %rd19048;
	mad.lo.s64 	%rd30230, %rd8, %rd19035, %rd19049;
	cvt.u32.u64 	%r820, %rd30230;
	shr.u64 	%rd19050, %rd30230, 32;
	and.b64  	%rd19051, %rd19027, 4294967295;
	add.s64 	%rd19052, %rd19050, %rd19051;
	mad.lo.s64 	%rd30231, %rd9, %rd19035, %rd19052;
	cvt.u32.u64 	%r821, %rd30231;
	shr.u64 	%rd19053, %rd30231, 32;
	and.b64  	%rd19054, %rd19031, 4294967295;
	add.s64 	%rd19055, %rd19053, %rd19054;
	mad.lo.s64 	%rd30232, %rd10, %rd19035, %rd19055;
	cvt.u32.u64 	%r822, %rd30232;
	shr.u64 	%rd19056, %rd30232, 32;
	and.b64  	%rd19057, %rd19034, 4294967295;
	add.s64 	%rd19058, %rd19056, %rd19057;
	mad.lo.s64 	%rd30233, %rd11, %rd19035, %rd19058;
	cvt.u32.u64 	%r823, %rd30233;
	{ .reg .b32 tmp; mov.b64 {tmp, %r2626}, %rd30233; }
	add.s32 	%r4409, %r2624, %r2626;
	setp.gt.u32 	%p739, %r4409, %r17;
	@%p739 bra 	$L__BB0_651;
	setp.lt.u32 	%p740, %r4409, %r17;
	@%p740 bra 	$L__BB0_652;
	setp.lt.u32 	%p741, %r16, %r823;
	@%p741 bra 	$L__BB0_651;
	setp.gt.u32 	%p742, %r16, %r823;
	@%p742 bra 	$L__BB0_652;
	setp.lt.u32 	%p743, %r15, %r822;
	@%p743 bra 	$L__BB0_651;
	setp.gt.u32 	%p744, %r15, %r822;
	@%p744 bra 	$L__BB0_652;
	setp.lt.u32 	%p745, %r14, %r821;
	@%p745 bra 	$L__BB0_651;
	setp.gt.u32 	%p746, %r14, %r821;
	@%p746 bra 	$L__BB0_652;
	setp.lt.u32 	%p747, %r13, %r820;
	@%p747 bra 	$L__BB0_651;
	setp.gt.u32 	%p748, %r13, %r820;
	@%p748 bra 	$L__BB0_652;
	setp.lt.u32 	%p749, %r12, %r819;
	@%p749 bra 	$L__BB0_651;
	setp.gt.u32 	%p750, %r12, %r819;
	@%p750 bra 	$L__BB0_652;
	setp.lt.u32 	%p751, %r11, %r818;
	@%p751 bra 	$L__BB0_651;
	setp.gt.u32 	%p752, %r11, %r818;
	setp.gt.u32 	%p753, %r10, %r4408;
	or.pred  	%p754, %p752, %p753;
	@%p754 bra 	$L__BB0_652;
$L__BB0_651:
	and.b64  	%rd19059, %rd1093, 4294967295;
	sub.s64 	%rd19060, %rd19059, %rd4;
	shr.u64 	%rd19061, %rd19060, 63;
	cvt.u32.u64 	%r4408, %rd19060;
	and.b64  	%rd19062, %rd30228, 4294967295;
	add.s64 	%rd19063, %rd19061, %rd5;
	sub.s64 	%rd30228, %rd19062, %rd19063;
	shr.u64 	%rd19064, %rd30228, 63;
	and.b64  	%rd19065, %rd30229, 4294967295;
	add.s64 	%rd19066, %rd19064, %rd6;
	sub.s64 	%rd30229, %rd19065, %rd19066;
	shr.u64 	%rd19067, %rd30229, 63;
	and.b64  	%rd19068, %rd30230, 4294967295;
	add.s64 	%rd19069, %rd19067, %rd7;
	sub.s64 	%rd30230, %rd19068, %rd19069;
	shr.u64 	%rd19070, %rd30230, 63;
	and.b64  	%rd19071, %rd30231, 4294967295;
	add.s64 	%rd19072, %rd19070, %rd8;
	sub.s64 	%rd30231, %rd19071, %rd19072;
	shr.u64 	%rd19073, %rd30231, 63;
	and.b64  	%rd19074, %rd30232, 4294967295;
	add.s64 	%rd19075, %rd19073, %rd9;
	sub.s64 	%rd30232, %rd19074, %rd19075;
	shr.u64 	%rd19076, %rd30232, 63;
	and.b64  	%rd19077, %rd30233, 4294967295;
	add.s64 	%rd19078, %rd19076, %rd10;
	sub.s64 	%rd30233, %rd19077, %rd19078;
	shr.u64 	%rd19079, %rd30233, 63;
	cvt.u32.u64 	%r2627, %rd19079;
	add.s32 	%r2628, %r17, %r2627;
	sub.s32 	%r4409, %r4409, %r2628;
$L__BB0_652:
	shl.b32 	%r4410, %r4408, 1;
	shr.u32 	%r2629, %r4408, 31;
	cvt.u64.u32 	%rd19080, %r2629;
	shl.b64 	%rd19081, %rd30228, 1;
	and.b64  	%rd19082, %rd19081, 8589934590;
	or.b64  	%rd30234, %rd19082, %rd19080;
	cvt.u32.u64 	%r830, %rd30234;
	shr.u64 	%rd19083, %rd19082, 32;
	shl.b64 	%rd19084, %rd30229, 1;
	and.b64  	%rd19085, %rd19084, 8589934590;
	or.b64  	%rd30235, %rd19083, %rd19085;
	cvt.u32.u64 	%r831, %rd30235;
	shr.u64 	%rd19086, %rd19085, 32;
	shl.b64 	%rd19087, %rd30230, 1;
	and.b64  	%rd19088, %rd19087, 8589934590;
	or.b64  	%rd30236, %rd19086, %rd19088;
	cvt.u32.u64 	%r832, %rd30236;
	shr.u64 	%rd19089, %rd19088, 32;
	shl.b64 	%rd19090, %rd30231, 1;
	and.b64  	%rd19091, %rd19090, 8589934590;
	or.b64  	%rd30237, %rd19089, %rd19091;
	cvt.u32.u64 	%r833, %rd30237;
	shr.u64 	%rd19092, %rd19091, 32;
	shl.b64 	%rd19093, %rd30232, 1;
	and.b64  	%rd19094, %rd19093, 8589934590;
	or.b64  	%rd30238, %rd19092, %rd19094;
	cvt.u32.u64 	%r834, %rd30238;
	shr.u64 	%rd19095, %rd19094, 32;
	shl.b64 	%rd19096, %rd30233, 1;
	and.b64  	%rd19097, %rd19096, 8589934590;
	or.b64  	%rd30239, %rd19095, %rd19097;
	cvt.u32.u64 	%r835, %rd30239;
	shr.u64 	%rd19098, %rd19097, 32;
	mul.wide.u32 	%rd19099, %r4409, 2;
	add.s64 	%rd30240, %rd19098, %rd19099;
	cvt.u32.u64 	%r836, %rd30240;
	setp.gt.u64 	%p755, %rd30240, 4294967295;
	setp.lt.u32 	%p756, %r17, %r836;
	or.pred  	%p757, %p755, %p756;
	@%p757 bra 	$L__BB0_666;
	setp.gt.u32 	%p758, %r17, %r836;
	@%p758 bra 	$L__BB0_667;
	setp.lt.u32 	%p759, %r16, %r835;
	@%p759 bra 	$L__BB0_666;
	setp.gt.u32 	%p760, %r16, %r835;
	@%p760 bra 	$L__BB0_667;
	setp.lt.u32 	%p761, %r15, %r834;
	@%p761 bra 	$L__BB0_666;
	setp.gt.u32 	%p762, %r15, %r834;
	@%p762 bra 	$L__BB0_667;
	setp.lt.u32 	%p763, %r14, %r833;
	@%p763 bra 	$L__BB0_666;
	setp.gt.u32 	%p764, %r14, %r833;
	@%p764 bra 	$L__BB0_667;
	setp.lt.u32 	%p765, %r13, %r832;
	@%p765 bra 	$L__BB0_666;
	setp.gt.u32 	%p766, %r13, %r832;
	@%p766 bra 	$L__BB0_667;
	setp.lt.u32 	%p767, %r12, %r831;
	@%p767 bra 	$L__BB0_666;
	setp.gt.u32 	%p768, %r12, %r831;
	@%p768 bra 	$L__BB0_667;
	setp.lt.u32 	%p769, %r11, %r830;
	@%p769 bra 	$L__BB0_666;
	setp.gt.u32 	%p770, %r11, %r830;
	setp.lt.u32 	%p771, %r4410, %r10;
	or.pred  	%p772, %p770, %p771;
	@%p772 bra 	$L__BB0_667;
$L__BB0_666:
	cvt.u64.u32 	%rd19101, %r4410;
	sub.s64 	%rd19102, %rd19101, %rd4;
	shr.u64 	%rd19103, %rd19102, 63;
	cvt.u32.u64 	%r4410, %rd19102;
	and.b64  	%rd19104, %rd30234, 4294967295;
	add.s64 	%rd19105, %rd19103, %rd5;
	sub.s64 	%rd30234, %rd19104, %rd19105;
	shr.u64 	%rd19106, %rd30234, 63;
	and.b64  	%rd19107, %rd30235, 4294967295;
	add.s64 	%rd19108, %rd19106, %rd6;
	sub.s64 	%rd30235, %rd19107, %rd19108;
	shr.u64 	%rd19109, %rd30235, 63;
	and.b64  	%rd19110, %rd30236, 4294967295;
	add.s64 	%rd19111, %rd19109, %rd7;
	sub.s64 	%rd30236, %rd19110, %rd19111;
	shr.u64 	%rd19112, %rd30236, 63;
	and.b64  	%rd19113, %rd30237, 4294967295;
	add.s64 	%rd19114, %rd19112, %rd8;
	sub.s64 	%rd30237, %rd19113, %rd19114;
	shr.u64 	%rd19115, %rd30237, 63;
	and.b64  	%rd19116, %rd30238, 4294967295;
	add.s64 	%rd19117, %rd19115, %rd9;
	sub.s64 	%rd30238, %rd19116, %rd19117;
	shr.u64 	%rd19118, %rd30238, 63;
	and.b64  	%rd19119, %rd30239, 4294967295;
	add.s64 	%rd19120, %rd19118, %rd10;
	sub.s64 	%rd30239, %rd19119, %rd19120;
	shr.u64 	%rd19121, %rd30239, 63;
	and.b64  	%rd19122, %rd30240, 4294967295;
	add.s64 	%rd19123, %rd19121, %rd11;
	sub.s64 	%rd30240, %rd19122, %rd19123;
$L__BB0_667:
	shl.b32 	%r4411, %r4410, 1;
	shr.u32 	%r2630, %r4410, 31;
	cvt.u64.u32 	%rd19124, %r2630;
	shl.b64 	%rd19125, %rd30234, 1;
	and.b64  	%rd19126, %rd19125, 8589934590;
	or.b64  	%rd30241, %rd19126, %rd19124;
	cvt.u32.u64 	%r840, %rd30241;
	shr.u64 	%rd19127, %rd19126, 32;
	shl.b64 	%rd19128, %rd30235, 1;
	and.b64  	%rd19129, %rd19128, 8589934590;
	or.b64  	%rd30242, %rd19127, %rd19129;
	cvt.u32.u64 	%r841, %rd30242;
	shr.u64 	%rd19130, %rd19129, 32;
	shl.b64 	%rd19131, %rd30236, 1;
	and.b64  	%rd19132, %rd19131, 8589934590;
	or.b64  	%rd30243, %rd19130, %rd19132;
	cvt.u32.u64 	%r842, %rd30243;
	shr.u64 	%rd19133, %rd19132, 32;
	shl.b64 	%rd19134, %rd30237, 1;
	and.b64  	%rd19135, %rd19134, 8589934590;
	or.b64  	%rd30244, %rd19133, %rd19135;
	cvt.u32.u64 	%r843, %rd30244;
	shr.u64 	%rd19136, %rd19135, 32;
	shl.b64 	%rd19137, %rd30238, 1;
	and.b64  	%rd19138, %rd19137, 8589934590;
	or.b64  	%rd30245, %rd19136, %rd19138;
	cvt.u32.u64 	%r844, %rd30245;
	shr.u64 	%rd19139, %rd19138, 32;
	shl.b64 	%rd19140, %rd30239, 1;
	and.b64  	%rd19141, %rd19140, 8589934590;
	or.b64  	%rd30246, %rd19139, %rd19141;
	cvt.u32.u64 	%r845, %rd30246;
	shr.u64 	%rd19142, %rd19141, 32;
	shl.b64 	%rd19144, %rd30240, 1;
	and.b64  	%rd19145, %rd19144, 8589934590;
	or.b64  	%rd30247, %rd19142, %rd19145;
	cvt.u32.u64 	%r846, %rd30247;
	setp.gt.u64 	%p773, %rd30247, 4294967295;
	setp.lt.u32 	%p774, %r17, %r846;
	or.pred  	%p775, %p773, %p774;
	@%p775 bra 	$L__BB0_681;
	setp.gt.u32 	%p776, %r17, %r846;
	@%p776 bra 	$L__BB0_682;
	setp.lt.u32 	%p777, %r16, %r845;
	@%p777 bra 	$L__BB0_681;
	setp.gt.u32 	%p778, %r16, %r845;
	@%p778 bra 	$L__BB0_682;
	setp.lt.u32 	%p779, %r15, %r844;
	@%p779 bra 	$L__BB0_681;
	setp.gt.u32 	%p780, %r15, %r844;
	@%p780 bra 	$L__BB0_682;
	setp.lt.u32 	%p781, %r14, %r843;
	@%p781 bra 	$L__BB0_681;
	setp.gt.u32 	%p782, %r14, %r843;
	@%p782 bra 	$L__BB0_682;
	setp.lt.u32 	%p783, %r13, %r842;
	@%p783 bra 	$L__BB0_681;
	setp.gt.u32 	%p784, %r13, %r842;
	@%p784 bra 	$L__BB0_682;
	setp.lt.u32 	%p785, %r12, %r841;
	@%p785 bra 	$L__BB0_681;
	setp.gt.u32 	%p786, %r12, %r841;
	@%p786 bra 	$L__BB0_682;
	setp.lt.u32 	%p787, %r11, %r840;
	@%p787 bra 	$L__BB0_681;
	setp.gt.u32 	%p788, %r11, %r840;
	setp.lt.u32 	%p789, %r4411, %r10;
	or.pred  	%p790, %p788, %p789;
	@%p790 bra 	$L__BB0_682;
$L__BB0_681:
	cvt.u64.u32 	%rd19146, %r4411;
	sub.s64 	%rd19147, %rd19146, %rd4;
	shr.u64 	%rd19148, %rd19147, 63;
	cvt.u32.u64 	%r4411, %rd19147;
	and.b64  	%rd19149, %rd30241, 4294967295;
	add.s64 	%rd19150, %rd19148, %rd5;
	sub.s64 	%rd30241, %rd19149, %rd19150;
	shr.u64 	%rd19151, %rd30241, 63;
	and.b64  	%rd19152, %rd30242, 4294967295;
	add.s64 	%rd19153, %rd19151, %rd6;
	sub.s64 	%rd30242, %rd19152, %rd19153;
	shr.u64 	%rd19154, %rd30242, 63;
	and.b64  	%rd19155, %rd30243, 4294967295;
	add.s64 	%rd19156, %rd19154, %rd7;
	sub.s64 	%rd30243, %rd19155, %rd19156;
	shr.u64 	%rd19157, %rd30243, 63;
	and.b64  	%rd19158, %rd30244, 4294967295;
	add.s64 	%rd19159, %rd19157, %rd8;
	sub.s64 	%rd30244, %rd19158, %rd19159;
	shr.u64 	%rd19160, %rd30244, 63;
	and.b64  	%rd19161, %rd30245, 4294967295;
	add.s64 	%rd19162, %rd19160, %rd9;
	sub.s64 	%rd30245, %rd19161, %rd19162;
	shr.u64 	%rd19163, %rd30245, 63;
	and.b64  	%rd19164, %rd30246, 4294967295;
	add.s64 	%rd19165, %rd19163, %rd10;
	sub.s64 	%rd30246, %rd19164, %rd19165;
	shr.u64 	%rd19166, %rd30246, 63;
	and.b64  	%rd19167, %rd30247, 4294967295;
	add.s64 	%rd19168, %rd19166, %rd11;
	sub.s64 	%rd30247, %rd19167, %rd19168;
$L__BB0_682:
	mul.lo.s64 	%rd19169, %rd1078, %rd1078;
	cvt.u32.u64 	%r2631, %rd19169;
	shr.u64 	%rd19170, %rd19169, 32;
	mul.lo.s64 	%rd19171, %rd1079, %rd1078;
	add.s64 	%rd19172, %rd19170, %rd19171;
	shr.u64 	%rd19173, %rd19172, 32;
	mul.lo.s64 	%rd19174, %rd1080, %rd1078;
	add.s64 	%rd19175, %rd19173, %rd19174;
	shr.u64 	%rd19176, %rd19175, 32;
	mul.lo.s64 	%rd19177, %rd1081, %rd1078;
	add.s64 	%rd19178, %rd19176, %rd19177;
	shr.u64 	%rd19179, %rd19178, 32;
	mul.lo.s64 	%rd19180, %rd1082, %rd1078;
	add.s64 	%rd19181, %rd19179, %rd19180;
	shr.u64 	%rd19182, %rd19181, 32;
	mul.lo.s64 	%rd19183, %rd1083, %rd1078;
	add.s64 	%rd19184, %rd19182, %rd19183;
	shr.u64 	%rd19185, %rd19184, 32;
	mul.lo.s64 	%rd19186, %rd1084, %rd1078;
	add.s64 	%rd19187, %rd19185, %rd19186;
	shr.u64 	%rd19188, %rd19187, 32;
	mul.lo.s64 	%rd19189, %rd1078, %rd1085;
	add.s64 	%rd19190, %rd19188, %rd19189;
	shr.u64 	%rd19191, %rd19190, 32;
	and.b64  	%rd19192, %rd19172, 4294967295;
	add.s64 	%rd19193, %rd19171, %rd19192;
	shr.u64 	%rd19194, %rd19193, 32;
	and.b64  	%rd19195, %rd19175, 4294967295;
	add.s64 	%rd19196, %rd19194, %rd19195;
	mad.lo.s64 	%rd19197, %rd1079, %rd1079, %rd19196;
	shr.u64 	%rd19198, %rd19197, 32;
	mul.lo.s64 	%rd19199, %rd1080, %rd1079;
	and.b64  	%rd19200, %rd19178, 4294967295;
	add.s64 	%rd19201, %rd19198, %rd19200;
	add.s64 	%rd19202, %rd19201, %rd19199;
	shr.u64 	%rd19203, %rd19202, 32;
	mul.lo.s64 	%rd19204, %rd1081, %rd1079;
	and.b64  	%rd19205, %rd19181, 4294967295;
	add.s64 	%rd19206, %rd19203, %rd19205;
	add.s64 	%rd19207, %rd19206, %rd19204;
	shr.u64 	%rd19208, %rd19207, 32;
	mul.lo.s64 	%rd19209, %rd1082, %rd1079;
	and.b64  	%rd19210, %rd19184, 4294967295;
	add.s64 	%rd19211, %rd19208, %rd19210;
	add.s64 	%rd19212, %rd19211, %rd19209;
	shr.u64 	%rd19213, %rd19212, 32;
	mul.lo.s64 	%rd19214, %rd1083, %rd1079;
	and.b64  	%rd19215, %rd19187, 4294967295;
	add.s64 	%rd19216, %rd19213, %rd19215;
	add.s64 	%rd19217, %rd19216, %rd19214;
	shr.u64 	%rd19218, %rd19217, 32;
	mul.lo.s64 	%rd19219, %rd1084, %rd1079;
	and.b64  	%rd19220, %rd19190, 4294967295;
	add.s64 	%rd19221, %rd19218, %rd19220;
	add.s64 	%rd19222, %rd19221, %rd19219;
	shr.u64 	%rd19223, %rd19222, 32;
	mul.lo.s64 	%rd19224, %rd1079, %rd1085;
	add.s64 	%rd19225, %rd19223, %rd19191;
	add.s64 	%rd19226, %rd19225, %rd19224;
	shr.u64 	%rd19227, %rd19226, 32;
	and.b64  	%rd19228, %rd19197, 4294967295;
	add.s64 	%rd19229, %rd19174, %rd19228;
	shr.u64 	%rd19230, %rd19229, 32;
	and.b64  	%rd19231, %rd19202, 4294967295;
	add.s64 	%rd19232, %rd19230, %rd19231;
	add.s64 	%rd19233, %rd19232, %rd19199;
	shr.u64 	%rd19234, %rd19233, 32;
	and.b64  	%rd19235, %rd19207, 4294967295;
	add.s64 	%rd19236, %rd19234, %rd19235;
	mad.lo.s64 	%rd19237, %rd1080, %rd1080, %rd19236;
	shr.u64 	%rd19238, %rd19237, 32;
	mul.lo.s64 	%rd19239, %rd1081, %rd1080;
	and.b64  	%rd19240, %rd19212, 4294967295;
	add.s64 	%rd19241, %rd19238, %rd19240;
	add.s64 	%rd19242, %rd19241, %rd19239;
	shr.u64 	%rd19243, %rd19242, 32;
	mul.lo.s64 	%rd19244, %rd1082, %rd1080;
	and.b64  	%rd19245, %rd19217, 4294967295;
	add.s64 	%rd19246, %rd19243, %rd19245;
	add.s64 	%rd19247, %rd19246, %rd19244;
	shr.u64 	%rd19248, %rd19247, 32;
	mul.lo.s64 	%rd19249, %rd1083, %rd1080;
	and.b64  	%rd19250, %rd19222, 4294967295;
	add.s64 	%rd19251, %rd19248, %rd19250;
	add.s64 	%rd19252, %rd19251, %rd19249;
	shr.u64 	%rd19253, %rd19252, 32;
	mul.lo.s64 	%rd19254, %rd1084, %rd1080;
	and.b64  	%rd19255, %rd19226, 4294967295;
	add.s64 	%rd19256, %rd19253, %rd19255;
	add.s64 	%rd19257, %rd19256, %rd19254;
	shr.u64 	%rd19258, %rd19257, 32;
	mul.lo.s64 	%rd19259, %rd1080, %rd1085;
	add.s64 	%rd19260, %rd19258, %rd19227;
	add.s64 	%rd19261, %rd19260, %rd19259;
	shr.u64 	%rd19262, %rd19261, 32;
	and.b64  	%rd19263, %rd19233, 4294967295;
	add.s64 	%rd19264, %rd19177, %rd19263;
	shr.u64 	%rd19265, %rd19264, 32;
	and.b64  	%rd19266, %rd19237, 4294967295;
	add.s64 	%rd19267, %rd19265, %rd19266;
	add.s64 	%rd19268, %rd19267, %rd19204;
	shr.u64 	%rd19269, %rd19268, 32;
	and.b64  	%rd19270, %rd19242, 4294967295;
	add.s64 	%rd19271, %rd19269, %rd19270;
	add.s64 	%rd19272, %rd19271, %rd19239;
	shr.u64 	%rd19273, %rd19272, 32;
	and.b64  	%rd19274, %rd19247, 4294967295;
	add.s64 	%rd19275, %rd19273, %rd19274;
	mad.lo.s64 	%rd19276, %rd1081, %rd1081, %rd19275;
	shr.u64 	%rd19277, %rd19276, 32;
	mul.lo.s64 	%rd19278, %rd1082, %rd1081;
	and.b64  	%rd19279, %rd19252, 4294967295;
	add.s64 	%rd19280, %rd19277, %rd19279;
	add.s64 	%rd19281, %rd19280, %rd19278;
	shr.u64 	%rd19282, %rd19281, 32;
	mul.lo.s64 	%rd19283, %rd1083, %rd1081;
	and.b64  	%rd19284, %rd19257, 4294967295;
	add.s64 	%rd19285, %rd19282, %rd19284;
	add.s64 	%rd19286, %rd19285, %rd19283;
	shr.u64 	%rd19287, %rd19286, 32;
	mul.lo.s64 	%rd19288, %rd1084, %rd1081;
	and.b64  	%rd19289, %rd19261, 4294967295;
	add.s64 	%rd19290, %rd19287, %rd19289;
	add.s64 	%rd19291, %rd19290, %rd19288;
	shr.u64 	%rd19292, %rd19291, 32;
	mul.lo.s64 	%rd19293, %rd1081, %rd1085;
	add.s64 	%rd19294, %rd19292, %rd19262;
	add.s64 	%rd19295, %rd19294, %rd19293;
	shr.u64 	%rd19296, %rd19295, 32;
	and.b64  	%rd19297, %rd19268, 4294967295;
	add.s64 	%rd19298, %rd19180, %rd19297;
	shr.u64 	%rd19299, %rd19298, 32;
	and.b64  	%rd19300, %rd19272, 4294967295;
	add.s64 	%rd19301, %rd19299, %rd19300;
	add.s64 	%rd19302, %rd19301, %rd19209;
	shr.u64 	%rd19303, %rd19302, 32;
	and.b64  	%rd19304, %rd19276, 4294967295;
	add.s64 	%rd19305, %rd19303, %rd19304;
	add.s64 	%rd19306, %rd19305, %rd19244;
	shr.u64 	%rd19307, %rd19306, 32;
	and.b64  	%rd19308, %rd19281, 4294967295;
	add.s64 	%rd19309, %rd19307, %rd19308;
	add.s64 	%rd19310, %rd19309, %rd19278;
	shr.u64 	%rd19311, %rd19310, 32;
	and.b64  	%rd19312, %rd19286, 4294967295;
	add.s64 	%rd19313, %rd19311, %rd19312;
	mad.lo.s64 	%rd19314, %rd1082, %rd1082, %rd19313;
	shr.u64 	%rd19315, %rd19314, 32;
	mul.lo.s64 	%rd19316, %rd1083, %rd1082;
	and.b64  	%rd19317, %rd19291, 4294967295;
	add.s64 	%rd19318, %rd19315, %rd19317;
	add.s64 	%rd19319, %rd19318, %rd19316;
	shr.u64 	%rd19320, %rd19319, 32;
	mul.lo.s64 	%rd19321, %rd1084, %rd1082;
	and.b64  	%rd19322, %rd19295, 4294967295;
	add.s64 	%rd19323, %rd19320, %rd19322;
	add.s64 	%rd19324, %rd19323, %rd19321;
	shr.u64 	%rd19325, %rd19324, 32;
	mul.lo.s64 	%rd19326, %rd1082, %rd1085;
	add.s64 	%rd19327, %rd19325, %rd19296;
	add.s64 	%rd19328, %rd19327, %rd19326;
	shr.u64 	%rd19329, %rd19328, 32;
	and.b64  	%rd19330, %rd19302, 4294967295;
	add.s64 	%rd19331, %rd19183, %rd19330;
	shr.u64 	%rd19332, %rd19331, 32;
	and.b64  	%rd19333, %rd19306, 4294967295;
	add.s64 	%rd19334, %rd19332, %rd19333;
	add.s64 	%rd19335, %rd19334, %rd19214;
	shr.u64 	%rd19336, %rd19335, 32;
	and.b64  	%rd19337, %rd19310, 4294967295;
	add.s64 	%rd19338, %rd19336, %rd19337;
	add.s64 	%rd19339, %rd19338, %rd19249;
	shr.u64 	%rd19340, %rd19339, 32;
	and.b64  	%rd19341, %rd19314, 4294967295;
	add.s64 	%rd19342, %rd19340, %rd19341;
	add.s64 	%rd19343, %rd19342, %rd19283;
	shr.u64 	%rd19344, %rd19343, 32;
	and.b64  	%rd19345, %rd19319, 4294967295;
	add.s64 	%rd19346, %rd19344, %rd19345;
	add.s64 	%rd19347, %rd19346, %rd19316;
	shr.u64 	%rd19348, %rd19347, 32;
	and.b64  	%rd19349, %rd19324, 4294967295;
	add.s64 	%rd19350, %rd19348, %rd19349;
	mad.lo.s64 	%rd19351, %rd1083, %rd1083, %rd19350;
	shr.u64 	%rd19352, %rd19351, 32;
	mul.lo.s64 	%rd19353, %rd1084, %rd1083;
	and.b64  	%rd19354, %rd19328, 4294967295;
	add.s64 	%rd19355, %rd19352, %rd19354;
	add.s64 	%rd19356, %rd19355, %rd19353;
	shr.u64 	%rd19357, %rd19356, 32;
	mul.lo.s64 	%rd19358, %rd1083, %rd1085;
	add.s64 	%rd19359, %rd19357, %rd19329;
	add.s64 	%rd19360, %rd19359, %rd19358;
	shr.u64 	%rd19361, %rd19360, 32;
	and.b64  	%rd19362, %rd19335, 4294967295;
	add.s64 	%rd19363, %rd19186, %rd19362;
	shr.u64 	%rd19364, %rd19363, 32;
	and.b64  	%rd19365, %rd19339, 4294967295;
	add.s64 	%rd19366, %rd19364, %rd19365;
	add.s64 	%rd19367, %rd19366, %rd19219;
	shr.u64 	%rd19368, %rd19367, 32;
	and.b64  	%rd19369, %rd19343, 4294967295;
	add.s64 	%rd19370, %rd19368, %rd19369;
	add.s64 	%rd19371, %rd19370, %rd19254;
	shr.u64 	%rd19372, %rd19371, 32;
	and.b64  	%rd19373, %rd19347, 4294967295;
	add.s64 	%rd19374, %rd19372, %rd19373;
	add.s64 	%rd19375, %rd19374, %rd19288;
	shr.u64 	%rd19376, %rd19375, 32;
	and.b64  	%rd19377, %rd19351, 4294967295;
	add.s64 	%rd19378, %rd19376, %rd19377;
	add.s64 	%rd19379, %rd19378, %rd19321;
	shr.u64 	%rd19380, %rd19379, 32;
	and.b64  	%rd19381, %rd19356, 4294967295;
	add.s64 	%rd19382, %rd19380, %rd19381;
	add.s64 	%rd19383, %rd19382, %rd19353;
	shr.u64 	%rd19384, %rd19383, 32;
	and.b64  	%rd19385, %rd19360, 4294967295;
	add.s64 	%rd19386, %rd19384, %rd19385;
	mad.lo.s64 	%rd19387, %rd1084, %rd1084, %rd19386;
	shr.u64 	%rd19388, %rd19387, 32;
	mul.lo.s64 	%rd19389, %rd1084, %rd1085;
	add.s64 	%rd19390, %rd19388, %rd19361;
	add.s64 	%rd19391, %rd19390, %rd19389;
	shr.u64 	%rd19392, %rd19391, 32;
	and.b64  	%rd19393, %rd19367, 4294967295;
	add.s64 	%rd19394, %rd19189, %rd19393;
	shr.u64 	%rd19395, %rd19394, 32;
	and.b64  	%rd19396, %rd19371, 4294967295;
	add.s64 	%rd19397, %rd19395, %rd19396;
	add.s64 	%rd19398, %rd19397, %rd19224;
	shr.u64 	%rd19399, %rd19398, 32;
	and.b64  	%rd19400, %rd19375, 4294967295;
	add.s64 	%rd19401, %rd19399, %rd19400;
	add.s64 	%rd19402, %rd19401, %rd19259;
	shr.u64 	%rd19403, %rd19402, 32;
	and.b64  	%rd19404, %rd19379, 4294967295;
	add.s64 	%rd19405, %rd19403, %rd19404;
	add.s64 	%rd19406, %rd19405, %rd19293;
	shr.u64 	%rd19407, %rd19406, 32;
	and.b64  	%rd19408, %rd19383, 4294967295;
	add.s64 	%rd19409, %rd19407, %rd19408;
	add.s64 	%rd19410, %rd19409, %rd19326;
	shr.u64 	%rd19411, %rd19410, 32;
	and.b64  	%rd19412, %rd19387, 4294967295;
	add.s64 	%rd19413, %rd19411, %rd19412;
	add.s64 	%rd19414, %rd19413, %rd19358;
	shr.u64 	%rd19415, %rd19414, 32;
	and.b64  	%rd19416, %rd19391, 4294967295;
	add.s64 	%rd19417, %rd19415, %rd19416;
	add.s64 	%rd19418, %rd19417, %rd19389;
	shr.u64 	%rd19419, %rd19418, 32;
	add.s64 	%rd19420, %rd19419, %rd19392;
	mad.lo.s64 	%rd19421, %rd1085, %rd1085, %rd19420;
	{ .reg .b32 tmp; mov.b64 {tmp, %r2632}, %rd19421; }
	mul.lo.s32 	%r2633, %r9, %r2631;
	cvt.u64.u32 	%rd19422, %r2633;
	and.b64  	%rd19423, %rd19169, 4294967295;
	mad.lo.s64 	%rd19424, %rd4, %rd19422, %rd19423;
	shr.u64 	%rd19425, %rd19424, 32;
	and.b64  	%rd19426, %rd19193, 4294967295;
	add.s64 	%rd19427, %rd19425, %rd19426;
	mad.lo.s64 	%rd19428, %rd5, %rd19422, %rd19427;
	cvt.u32.u64 	%r2634, %rd19428;
	shr.u64 	%rd19429, %rd19428, 32;
	and.b64  	%rd19430, %rd19229, 4294967295;
	add.s64 	%rd19431, %rd19429, %rd19430;
	mad.lo.s64 	%rd19432, %rd6, %rd19422, %rd19431;
	shr.u64 	%rd19433, %rd19432, 32;
	and.b64  	%rd19434, %rd19264, 4294967295;
	add.s64 	%rd19435, %rd19433, %rd19434;
	mad.lo.s64 	%rd19436, %rd7, %rd19422, %rd19435;
	shr.u64 	%rd19437, %rd19436, 32;
	and.b64  	%rd19438, %rd19298, 4294967295;
	add.s64 	%rd19439, %rd19437, %rd19438;
	mad.lo.s64 	%rd19440, %rd8, %rd19422, %rd19439;
	shr.u64 	%rd19441, %rd19440, 32;
	and.b64  	%rd19442, %rd19331, 4294967295;
	add.s64 	%rd19443, %rd19441, %rd19442;
	mad.lo.s64 	%rd19444, %rd9, %rd19422, %rd19443;
	shr.u64 	%rd19445, %rd19444, 32;
	and.b64  	%rd19446, %rd19363, 4294967295;
	add.s64 	%rd19447, %rd19445, %rd19446;
	mad.lo.s64 	%rd19448, %rd10, %rd19422, %rd19447;
	shr.u64 	%rd19449, %rd19448, 32;
	and.b64  	%rd19450, %rd19394, 4294967295;
	add.s64 	%rd19451, %rd19449, %rd19450;
	mad.lo.s64 	%rd19452, %rd11, %rd19422, %rd19451;
	shr.u64 	%rd19453, %rd19452, 32;
	and.b64  	%rd19454, %rd19398, 4294967295;
	add.s64 	%rd19455, %rd19453, %rd19454;
	shr.u64 	%rd19456, %rd19455, 32;
	and.b64  	%rd19457, %rd19402, 4294967295;
	add.s64 	%rd19458, %rd19456, %rd19457;
	shr.u64 	%rd19459, %rd19458, 32;
	and.b64  	%rd19460, %rd19406, 4294967295;
	add.s64 	%rd19461, %rd19459, %rd19460;
	shr.u64 	%rd19462, %rd19461, 32;
	and.b64  	%rd19463, %rd19410, 4294967295;
	add.s64 	%rd19464, %rd19462, %rd19463;
	shr.u64 	%rd19465, %rd19464, 32;
	and.b64  	%rd19466, %rd19414, 4294967295;
	add.s64 	%rd19467, %rd19465, %rd19466;
	shr.u64 	%rd19468, %rd19467, 32;
	and.b64  	%rd19469, %rd19418, 4294967295;
	add.s64 	%rd19470, %rd19468, %rd19469;
	shr.u64 	%rd19471, %rd19470, 32;
	and.b64  	%rd19472, %rd19421, 4294967295;
	add.s64 	%rd19473, %rd19471, %rd19472;
	{ .reg .b32 tmp; mov.b64 {tmp, %r2635}, %rd19473; }
	add.s32 	%r2636, %r2632, %r2635;
	mul.lo.s32 	%r2637, %r9, %r2634;
	cvt.u64.u32 	%rd19474, %r2637;
	and.b64  	%rd19475, %rd19428, 4294967295;
	mad.lo.s64 	%rd19476, %rd4, %rd19474, %rd19475;
	shr.u64 	%rd19477, %rd19476, 32;
	and.b64  	%rd19478, %rd19432, 4294967295;
	add.s64 	%rd19479, %rd19477, %rd19478;
	mad.lo.s64 	%rd19480, %rd5, %rd19474, %rd19479;
	cvt.u32.u64 	%r2638, %rd19480;
	shr.u64 	%rd19481, %rd19480, 32;
	and.b64  	%rd19482, %rd19436, 4294967295;
	add.s64 	%rd19483, %rd19481, %rd19482;
	mad.lo.s64 	%rd19484, %rd6, %rd19474, %rd19483;
	shr.u64 	%rd19485, %rd19484, 32;
	and.b64  	%rd19486, %rd19440, 4294967295;
	add.s64 	%rd19487, %rd19485, %rd19486;
	mad.lo.s64 	%rd19488, %rd7, %rd19474, %rd19487;
	shr.u64 	%rd19489, %rd19488, 32;
	and.b64  	%rd19490, %rd19444, 4294967295;
	add.s64 	%rd19491, %rd19489, %rd19490;
	mad.lo.s64 	%rd19492, %rd8, %rd19474, %rd19491;
	shr.u64 	%rd19493, %rd19492, 32;
	and.b64  	%rd19494, %rd19448, 4294967295;
	add.s64 	%rd19495, %rd19493, %rd19494;
	mad.lo.s64 	%rd19496, %rd9, %rd19474, %rd19495;
	shr.u64 	%rd19497, %rd19496, 32;
	and.b64  	%rd19498, %rd19452, 4294967295;
	add.s64 	%rd19499, %rd19497, %rd19498;
	mad.lo.s64 	%rd19500, %rd10, %rd19474, %rd19499;
	shr.u64 	%rd19501, %rd19500, 32;
	and.b64  	%rd19502, %rd19455, 4294967295;
	add.s64 	%rd19503, %rd19501, %rd19502;
	mad.lo.s64 	%rd19504, %rd11, %rd19474, %rd19503;
	shr.u64 	%rd19505, %rd19504, 32;
	and.b64  	%rd19506, %rd19458, 4294967295;
	add.s64 	%rd19507, %rd19505, %rd19506;
	shr.u64 	%rd19508, %rd19507, 32;
	and.b64  	%rd19509, %rd19461, 4294967295;
	add.s64 	%rd19510, %rd19508, %rd19509;
	shr.u64 	%rd19511, %rd19510, 32;
	and.b64  	%rd19512, %rd19464, 4294967295;
	add.s64 	%rd19513, %rd19511, %rd19512;
	shr.u64 	%rd19514, %rd19513, 32;
	and.b64  	%rd19515, %rd19467, 4294967295;
	add.s64 	%rd19516, %rd19514, %rd19515;
	shr.u64 	%rd19517, %rd19516, 32;
	and.b64  	%rd19518, %rd19470, 4294967295;
	add.s64 	%rd19519, %rd19517, %rd19518;
	shr.u64 	%rd19520, %rd19519, 32;
	and.b64  	%rd19521, %rd19473, 4294967295;
	add.s64 	%rd19522, %rd19520, %rd19521;
	{ .reg .b32 tmp; mov.b64 {tmp, %r2639}, %rd19522; }
	add.s32 	%r2640, %r2636, %r2639;
	mul.lo.s32 	%r2641, %r9, %r2638;
	cvt.u64.u32 	%rd19523, %r2641;
	and.b64  	%rd19524, %rd19480, 4294967295;
	mad.lo.s64 	%rd19525, %rd4, %rd19523, %rd19524;
	shr.u64 	%rd19526, %rd19525, 32;
	and.b64  	%rd19527, %rd19484, 4294967295;
	add.s64 	%rd19528, %rd19526, %rd19527;
	mad.lo.s64 	%rd19529, %rd5, %rd19523, %rd19528;
	cvt.u32.u64 	%r2642, %rd19529;
	shr.u64 	%rd19530, %rd19529, 32;
	and.b64  	%rd19531, %rd19488, 4294967295;
	add.s64 	%rd19532, %rd19530, %rd19531;
	mad.lo.s64 	%rd19533, %rd6, %rd19523, %rd19532;
	shr.u64 	%rd19534, %rd19533, 32;
	and.b64  	%rd19535, %rd19492, 4294967295;
	add.s64 	%rd19536, %rd19534, %rd19535;
	mad.lo.s64 	%rd19537, %rd7, %rd19523, %rd19536;
	shr.u64 	%rd19538, %rd19537, 32;
	and.b64  	%rd19539, %rd19496, 4294967295;
	add.s64 	%rd19540, %rd19538, %rd19539;
	mad.lo.s64 	%rd19541, %rd8, %rd19523, %rd19540;
	shr.u64 	%rd19542, %rd19541, 32;
	and.b64  	%rd19543, %rd19500, 4294967295;
	add.s64 	%rd19544, %rd19542, %rd19543;
	mad.lo.s64 	%rd19545, %rd9, %rd19523, %rd19544;
	shr.u64 	%rd19546, %rd19545, 32;
	and.b64  	%rd19547, %rd19504, 4294967295;
	add.s64 	%rd19548, %rd19546, %rd19547;
	mad.lo.s64 	%rd19549, %rd10, %rd19523, %rd19548;
	shr.u64 	%rd19550, %rd19549, 32;
	and.b64  	%rd19551, %rd19507, 4294967295;
	add.s64 	%rd19552, %rd19550, %rd19551;
	mad.lo.s64 	%rd19553, %rd11, %rd19523, %rd19552;
	shr.u64 	%rd19554, %rd19553, 32;
	and.b64  	%rd19555, %rd19510, 4294967295;
	add.s64 	%rd19556, %rd19554, %rd19555;
	shr.u64 	%rd19557, %rd19556, 32;
	and.b64  	%rd19558, %rd19513, 4294967295;
	add.s64 	%rd19559, %rd19557, %rd19558;
	shr.u64 	%rd19560, %rd19559, 32;
	and.b64  	%rd19561, %rd19516, 4294967295;
	add.s64 	%rd19562, %rd19560, %rd19561;
	shr.u64 	%rd19563, %rd19562, 32;
	and.b64  	%rd19564, %rd19519, 4294967295;
	add.s64 	%rd19565, %rd19563, %rd19564;
	shr.u64 	%rd19566, %rd19565, 32;
	and.b64  	%rd19567, %rd19522, 4294967295;
	add.s64 	%rd19568, %rd19566, %rd19567;
	{ .reg .b32 tmp; mov.b64 {tmp, %r2643}, %rd19568; }
	add.s32 	%r2644, %r2640, %r2643;
	mul.lo.s32 	%r2645, %r9, %r2642;
	cvt.u64.u32 	%rd19569, %r2645;
	and.b64  	%rd19570, %rd19529, 4294967295;
	mad.lo.s64 	%rd19571, %rd4, %rd19569, %rd19570;
	shr.u64 	%rd19572, %rd19571, 32;
	and.b64  	%rd19573, %rd19533, 4294967295;
	add.s64 	%rd19574, %rd19572, %rd19573;
	mad.lo.s64 	%rd19575, %rd5, %rd19569, %rd19574;
	cvt.u32.u64 	%r2646, %rd19575;
	shr.u64 	%rd19576, %rd19575, 32;
	and.b64  	%rd19577, %rd19537, 4294967295;
	add.s64 	%rd19578, %rd19576, %rd19577;
	mad.lo.s64 	%rd19579, %rd6, %rd19569, %rd19578;
	shr.u64 	%rd19580, %rd19579, 32;
	and.b64  	%rd19581, %rd19541, 4294967295;
	add.s64 	%rd19582, %rd19580, %rd19581;
	mad.lo.s64 	%rd19583, %rd7, %rd19569, %rd19582;
	shr.u64 	%rd19584, %rd19583, 32;
	and.b64  	%rd19585, %rd19545, 4294967295;
	add.s64 	%rd19586, %rd19584, %rd19585;
	mad.lo.s64 	%rd19587, %rd8, %rd19569, %rd19586;
	shr.u64 	%rd19588, %rd19587, 32;
	and.b64  	%rd19589, %rd19549, 4294967295;
	add.s64 	%rd19590, %rd19588, %rd19589;
	mad.lo.s64 	%rd19591, %rd9, %rd19569, %rd19590;
	shr.u64 	%rd19592, %rd19591, 32;
	and.b64  	%rd19593, %rd19553, 4294967295;
	add.s64 	%rd19594, %rd19592, %rd19593;
	mad.lo.s64 	%rd19595, %rd10, %rd19569, %rd19594;
	shr.u64 	%rd19596, %rd19595, 32;
	and.b64  	%rd19597, %rd19556, 4294967295;
	add.s64 	%rd19598, %rd19596, %rd19597;
	mad.lo.s64 	%rd19599, %rd11, %rd19569, %rd19598;
	shr.u64 	%rd19600, %rd19599, 32;
	and.b64  	%rd19601, %rd19559, 4294967295;
	add.s64 	%rd19602, %rd19600, %rd19601;
	shr.u64 	%rd19603, %rd19602, 32;
	and.b64  	%rd19604, %rd19562, 4294967295;
	add.s64 	%rd19605, %rd19603, %rd19604;
	shr.u64 	%rd19606, %rd19605, 32;
	and.b64  	%rd19607, %rd19565, 4294967295;
	add.s64 	%rd19608, %rd19606, %rd19607;
	shr.u64 	%rd19609, %rd19608, 32;
	and.b64  	%rd19610, %rd19568, 4294967295;
	add.s64 	%rd19611, %rd19609, %rd19610;
	{ .reg .b32 tmp; mov.b64 {tmp, %r2647}, %rd19611; }
	add.s32 	%r2648, %r2644, %r2647;
	mul.lo.s32 	%r2649, %r9, %r2646;
	cvt.u64.u32 	%rd19612, %r2649;
	and.b64  	%rd19613, %rd19575, 4294967295;
	mad.lo.s64 	%rd19614, %rd4, %rd19612, %rd19613;
	shr.u64 	%rd19615, %rd19614, 32;
	and.b64  	%rd19616, %rd19579, 4294967295;
	add.s64 	%rd19617, %rd19615, %rd19616;
	mad.lo.s64 	%rd19618, %rd5, %rd19612, %rd19617;
	cvt.u32.u64 	%r2650, %rd19618;
	shr.u64 	%rd19619, %rd19618, 32;
	and.b64  	%rd19620, %rd19583, 4294967295;
	add.s64 	%rd19621, %rd19619, %rd19620;
	mad.lo.s64 	%rd19622, %rd6, %rd19612, %rd19621;
	shr.u64 	%rd19623, %rd19622, 32;
	and.b64  	%rd19624, %rd19587, 4294967295;
	add.s64 	%rd19625, %rd19623, %rd19624;
	mad.lo.s64 	%rd19626, %rd7, %rd19612, %rd19625;
	shr.u64 	%rd19627, %rd19626, 32;
	and.b64  	%rd19628, %rd19591, 4294967295;
	add.s64 	%rd19629, %rd19627, %rd19628;
	mad.lo.s64 	%rd19630, %rd8, %rd19612, %rd19629;
	shr.u64 	%rd19631, %rd19630, 32;
	and.b64  	%rd19632, %rd19595, 4294967295;
	add.s64 	%rd19633, %rd19631, %rd19632;
	mad.lo.s64 	%rd19634, %rd9, %rd19612, %rd19633;
	shr.u64 	%rd19635, %rd19634, 32;
	and.b64  	%rd19636, %rd19599, 4294967295;
	add.s64 	%rd19637, %rd19635, %rd19636;
	mad.lo.s64 	%rd19638, %rd10, %rd19612, %rd19637;
	shr.u64 	%rd19639, %rd19638, 32;
	and.b64  	%rd19640, %rd19602, 4294967295;
	add.s64 	%rd19641, %rd19639, %rd19640;
	mad.lo.s64 	%rd19642, %rd11, %rd19612, %rd19641;
	shr.u64 	%rd19643, %rd19642, 32;
	and.b64  	%rd19644, %rd19605, 4294967295;
	add.s64 	%rd19645, %rd19643, %rd19644;
	shr.u64 	%rd19646, %rd19645, 32;
	and.b64  	%rd19647, %rd19608, 4294967295;
	add.s64 	%rd19648, %rd19646, %rd19647;
	shr.u64 	%rd19649, %rd19648, 32;
	and.b64  	%rd19650, %rd19611, 4294967295;
	add.s64 	%rd19651, %rd19649, %rd19650;
	{ .reg .b32 tmp; mov.b64 {tmp, %r2651}, %rd19651; }
	add.s32 	%r2652, %r2648, %r2651;
	mul.lo.s32 	%r2653, %r9, %r2650;
	cvt.u64.u32 	%rd19652, %r2653;
	and.b64  	%rd19653, %rd19618, 4294967295;
	mad.lo.s64 	%rd19654, %rd4, %rd19652, %rd19653;
	shr.u64 	%rd19655, %rd19654, 32;
	and.b64  	%rd19656, %rd19622, 4294967295;
	add.s64 	%rd19657, %rd19655, %rd19656;
	mad.lo.s64 	%rd19658, %rd5, %rd19652, %rd19657;
	cvt.u32.u64 	%r2654, %rd19658;
	shr.u64 	%rd19659, %rd19658, 32;
	and.b64  	%rd19660, %rd19626, 4294967295;
	add.s64 	%rd19661, %rd19659, %rd19660;
	mad.lo.s64 	%rd19662, %rd6, %rd19652, %rd19661;
	shr.u64 	%rd19663, %rd19662, 32;
	and.b64  	%rd19664, %rd19630, 4294967295;
	add.s64 	%rd19665, %rd19663, %rd19664;
	mad.lo.s64 	%rd19666, %rd7, %rd19652, %rd19665;
	shr.u64 	%rd19667, %rd19666, 32;
	and.b64  	%rd19668, %rd19634, 4294967295;
	add.s64 	%rd19669, %rd19667, %rd19668;
	mad.lo.s64 	%rd19670, %rd8, %rd19652, %rd19669;
	shr.u64 	%rd19671, %rd19670, 32;
	and.b64  	%rd19672, %rd19638, 4294967295;
	add.s64 	%rd19673, %rd19671, %rd19672;
	mad.lo.s64 	%rd19674, %rd9, %rd19652, %rd19673;
	shr.u64 	%rd19675, %rd19674, 32;
	and.b64  	%rd19676, %rd19642, 4294967295;
	add.s64 	%rd19677, %rd19675, %rd19676;
	mad.lo.s64 	%rd19678, %rd10, %rd19652, %rd19677;
	shr.u64 	%rd19679, %rd19678, 32;
	and.b64  	%rd19680, %rd19645, 4294967295;
	add.s64 	%rd19681, %rd19679, %rd19680;
	mad.lo.s64 	%rd19682, %rd11, %rd19652, %rd19681;
	shr.u64 	%rd19683, %rd19682, 32;
	and.b64  	%rd19684, %rd19648, 4294967295;
	add.s64 	%rd19685, %rd19683, %rd19684;
	shr.u64 	%rd19686, %rd19685, 32;
	and.b64  	%rd19687, %rd19651, 4294967295;
	add.s64 	%rd19688, %rd19686, %rd19687;
	{ .reg .b32 tmp; mov.b64 {tmp, %r2655}, %rd19688; }
	add.s32 	%r2656, %r2652, %r2655;
	mul.lo.s32 	%r2657, %r9, %r2654;
	cvt.u64.u32 	%rd19689, %r2657;
	and.b64  	%rd19690, %rd19658, 4294967295;
	mad.lo.s64 	%rd19691, %rd4, %rd19689, %rd19690;
	shr.u64 	%rd19692, %rd19691, 32;
	and.b64  	%rd19693, %rd19662, 4294967295;
	add.s64 	%rd19694, %rd19692, %rd19693;
	mad.lo.s64 	%rd19695, %rd5, %rd19689, %rd19694;
	cvt.u32.u64 	%r2658, %rd19695;
	shr.u64 	%rd19696, %rd19695, 32;
	and.b64  	%rd19697, %rd19666, 4294967295;
	add.s64 	%rd19698, %rd19696, %rd19697;
	mad.lo.s64 	%rd19699, %rd6, %rd19689, %rd19698;
	shr.u64 	%rd19700, %rd19699, 32;
	and.b64  	%rd19701, %rd19670, 4294967295;
	add.s64 	%rd19702, %rd19700, %rd19701;
	mad.lo.s64 	%rd19703, %rd7, %rd19689, %rd19702;
	shr.u64 	%rd19704, %rd19703, 32;
	and.b64  	%rd19705, %rd19674, 4294967295;
	add.s64 	%rd19706, %rd19704, %rd19705;
	mad.lo.s64 	%rd19707, %rd8, %rd19689, %rd19706;
	shr.u64 	%rd19708, %rd19707, 32;
	and.b64  	%rd19709, %rd19678, 4294967295;
	add.s64 	%rd19710, %rd19708, %rd19709;
	mad.lo.s64 	%rd19711, %rd9, %rd19689, %rd19710;
	shr.u64 	%rd19712, %rd19711, 32;
	and.b64  	%rd19713, %rd19682, 4294967295;
	add.s64 	%rd19714, %rd19712, %rd19713;
	mad.lo.s64 	%rd19715, %rd10, %rd19689, %rd19714;
	shr.u64 	%rd19716, %rd19715, 32;
	and.b64  	%rd19717, %rd19685, 4294967295;
	add.s64 	%rd19718, %rd19716, %rd19717;
	mad.lo.s64 	%rd19719, %rd11, %rd19689, %rd19718;
	shr.u64 	%rd19720, %rd19719, 32;
	and.b64  	%rd19721, %rd19688, 4294967295;
	add.s64 	%rd19722, %rd19720, %rd19721;
	{ .reg .b32 tmp; mov.b64 {tmp, %r2659}, %rd19722; }
	add.s32 	%r2660, %r2656, %r2659;
	mul.lo.s32 	%r2661, %r9, %r2658;
	cvt.u64.u32 	%rd19723, %r2661;
	and.b64  	%rd19724, %rd19695, 4294967295;
	mad.lo.s64 	%rd19725, %rd4, %rd19723, %rd19724;
	shr.u64 	%rd19726, %rd19725, 32;
	and.b64  	%rd19727, %rd19699, 4294967295;
	add.s64 	%rd19728, %rd19726, %rd19727;
	mad.lo.s64 	%rd1154, %rd5, %rd19723, %rd19728;
	cvt.u32.u64 	%r4412, %rd1154;
	shr.u64 	%rd19729, %rd1154, 32;
	and.b64  	%rd19730, %rd19703, 4294967295;
	add.s64 	%rd19731, %rd19729, %rd19730;
	mad.lo.s64 	%rd30248, %rd6, %rd19723, %rd19731;
	cvt.u32.u64 	%r850, %rd30248;
	shr.u64 	%rd19732, %rd30248, 32;
	and.b64  	%rd19733, %rd19707, 4294967295;
	add.s64 	%rd19734, %rd19732, %rd19733;
	mad.lo.s64 	%rd30249, %rd7, %rd19723, %rd19734;
	cvt.u32.u64 	%r851, %rd30249;
	shr.u64 	%rd19735, %rd30249, 32;
	and.b64  	%rd19736, %rd19711, 4294967295;
	add.s64 	%rd19737, %rd19735, %rd19736;
	mad.lo.s64 	%rd30250, %rd8, %rd19723, %rd19737;
	cvt.u32.u64 	%r852, %rd30250;
	shr.u64 	%rd19738, %rd30250, 32;
	and.b64  	%rd19739, %rd19715, 4294967295;
	add.s64 	%rd19740, %rd19738, %rd19739;
	mad.lo.s64 	%rd30251, %rd9, %rd19723, %rd19740;
	cvt.u32.u64 	%r853, %rd30251;
	shr.u64 	%rd19741, %rd30251, 32;
	and.b64  	%rd19742, %rd19719, 4294967295;
	add.s64 	%rd19743, %rd19741, %rd19742;
	mad.lo.s64 	%rd30252, %rd10, %rd19723, %rd19743;
	cvt.u32.u64 	%r854, %rd30252;
	shr.u64 	%rd19744, %rd30252, 32;
	and.b64  	%rd19745, %rd19722, 4294967295;
	add.s64 	%rd19746, %rd19744, %rd19745;
	mad.lo.s64 	%rd30253, %rd11, %rd19723, %rd19746;
	cvt.u32.u64 	%r855, %rd30253;
	{ .reg .b32 tmp; mov.b64 {tmp, %r2662}, %rd30253; }
	add.s32 	%r4413, %r2660, %r2662;
	setp.gt.u32 	%p791, %r4413, %r17;
	@%p791 bra 	$L__BB0_696;
	setp.lt.u32 	%p792, %r4413, %r17;
	@%p792 bra 	$L__BB0_697;
	setp.lt.u32 	%p793, %r16, %r855;
	@%p793 bra 	$L__BB0_696;
	setp.gt.u32 	%p794, %r16, %r855;
	@%p794 bra 	$L__BB0_697;
	setp.lt.u32 	%p795, %r15, %r854;
	@%p795 bra 	$L__BB0_696;
	setp.gt.u32 	%p796, %r15, %r854;
	@%p796 bra 	$L__BB0_697;
	setp.lt.u32 	%p797, %r14, %r853;
	@%p797 bra 	$L__BB0_696;
	setp.gt.u32 	%p798, %r14, %r853;
	@%p798 bra 	$L__BB0_697;
	setp.lt.u32 	%p799, %r13, %r852;
	@%p799 bra 	$L__BB0_696;
	setp.gt.u32 	%p800, %r13, %r852;
	@%p800 bra 	$L__BB0_697;
	setp.lt.u32 	%p801, %r12, %r851;
	@%p801 bra 	$L__BB0_696;
	setp.gt.u32 	%p802, %r12, %r851;
	@%p802 bra 	$L__BB0_697;
	setp.lt.u32 	%p803, %r11, %r850;
	@%p803 bra 	$L__BB0_696;
	setp.gt.u32 	%p804, %r11, %r850;
	setp.gt.u32 	%p805, %r10, %r4412;
	or.pred  	%p806, %p804, %p805;
	@%p806 bra 	$L__BB0_697;
$L__BB0_696:
	and.b64  	%rd19747, %rd1154, 4294967295;
	sub.s64 	%rd19748, %rd19747, %rd4;
	shr.u64 	%rd19749, %rd19748, 63;
	cvt.u32.u64 	%r4412, %rd19748;
	and.b64  	%rd19750, %rd30248, 4294967295;
	add.s64 	%rd19751, %rd19749, %rd5;
	sub.s64 	%rd30248, %rd19750, %rd19751;
	shr.u64 	%rd19752, %rd30248, 63;
	and.b64  	%rd19753, %rd30249, 4294967295;
	add.s64 	%rd19754, %rd19752, %rd6;
	sub.s64 	%rd30249, %rd19753, %rd19754;
	shr.u64 	%rd19755, %rd30249, 63;
	and.b64  	%rd19756, %rd30250, 4294967295;
	add.s64 	%rd19757, %rd19755, %rd7;
	sub.s64 	%rd30250, %rd19756, %rd19757;
	shr.u64 	%rd19758, %rd30250, 63;
	and.b64  	%rd19759, %rd30251, 4294967295;
	add.s64 	%rd19760, %rd19758, %rd8;
	sub.s64 	%rd30251, %rd19759, %rd19760;
	shr.u64 	%rd19761, %rd30251, 63;
	and.b64  	%rd19762, %rd30252, 4294967295;
	add.s64 	%rd19763, %rd19761, %rd9;
	sub.s64 	%rd30252, %rd19762, %rd19763;
	shr.u64 	%rd19764, %rd30252, 63;
	and.b64  	%rd19765, %rd30253, 4294967295;
	add.s64 	%rd19766, %rd19764, %rd10;
	sub.s64 	%rd30253, %rd19765, %rd19766;
	shr.u64 	%rd19767, %rd30253, 63;
	cvt.u32.u64 	%r2663, %rd19767;
	add.s32 	%r2664, %r17, %r2663;
	sub.s32 	%r4413, %r4413, %r2664;
$L__BB0_697:
	shl.b32 	%r4414, %r4412, 1;
	shr.u32 	%r2665, %r4412, 31;
	cvt.u64.u32 	%rd19768, %r2665;
	shl.b64 	%rd19769, %rd30248, 1;
	and.b64  	%rd19770, %rd19769, 8589934590;
	or.b64  	%rd30254, %rd19770, %rd19768;
	cvt.u32.u64 	%r862, %rd30254;
	shr.u64 	%rd19771, %rd19770, 32;
	shl.b64 	%rd19772, %rd30249, 1;
	and.b64  	%rd19773, %rd19772, 8589934590;
	or.b64  	%rd30255, %rd19771, %rd19773;
	cvt.u32.u64 	%r863, %rd30255;
	shr.u64 	%rd19774, %rd19773, 32;
	shl.b64 	%rd19775, %rd30250, 1;
	and.b64  	%rd19776, %rd19775, 8589934590;
	or.b64  	%rd30256, %rd19774, %rd19776;
	cvt.u32.u64 	%r864, %rd30256;
	shr.u64 	%rd19777, %rd19776, 32;
	shl.b64 	%rd19778, %rd30251, 1;
	and.b64  	%rd19779, %rd19778, 8589934590;
	or.b64  	%rd30257, %rd19777, %rd19779;
	cvt.u32.u64 	%r865, %rd30257;
	shr.u64 	%rd19780, %rd19779, 32;
	shl.b64 	%rd19781, %rd30252, 1;
	and.b64  	%rd19782, %rd19781, 8589934590;
	or.b64  	%rd30258, %rd19780, %rd19782;
	cvt.u32.u64 	%r866, %rd30258;
	shr.u64 	%rd19783, %rd19782, 32;
	shl.b64 	%rd19784, %rd30253, 1;
	and.b64  	%rd19785, %rd19784, 8589934590;
	or.b64  	%rd30259, %rd19783, %rd19785;
	cvt.u32.u64 	%r867, %rd30259;
	shr.u64 	%rd19786, %rd19785, 32;
	mul.wide.u32 	%rd19787, %r4413, 2;
	add.s64 	%rd30260, %rd19786, %rd19787;
	cvt.u32.u64 	%r868, %rd30260;
	setp.gt.u64 	%p807, %rd30260, 4294967295;
	setp.lt.u32 	%p808, %r17, %r868;
	or.pred  	%p809, %p807, %p808;
	@%p809 bra 	$L__BB0_711;
	setp.gt.u32 	%p810, %r17, %r868;
	@%p810 bra 	$L__BB0_712;
	setp.lt.u32 	%p811, %r16, %r867;
	@%p811 bra 	$L__BB0_711;
	setp.gt.u32 	%p812, %r16, %r867;
	@%p812 bra 	$L__BB0_712;
	setp.lt.u32 	%p813, %r15, %r866;
	@%p813 bra 	$L__BB0_711;
	setp.gt.u32 	%p814, %r15, %r866;
	@%p814 bra 	$L__BB0_712;
	setp.lt.u32 	%p815, %r14, %r865;
	@%p815 bra 	$L__BB0_711;
	setp.gt.u32 	%p816, %r14, %r865;
	@%p816 bra 	$L__BB0_712;
	setp.lt.u32 	%p817, %r13, %r864;
	@%p817 bra 	$L__BB0_711;
	setp.gt.u32 	%p818, %r13, %r864;
	@%p818 bra 	$L__BB0_712;
	setp.lt.u32 	%p819, %r12, %r863;
	@%p819 bra 	$L__BB0_711;
	setp.gt.u32 	%p820, %r12, %r863;
	@%p820 bra 	$L__BB0_712;
	setp.lt.u32 	%p821, %r11, %r862;
	@%p821 bra 	$L__BB0_711;
	setp.gt.u32 	%p822, %r11, %r862;
	setp.lt.u32 	%p823, %r4414, %r10;
	or.pred  	%p824, %p822, %p823;
	@%p824 bra 	$L__BB0_712;
$L__BB0_711:
	cvt.u64.u32 	%rd19789, %r4414;
	sub.s64 	%rd19790, %rd19789, %rd4;
	shr.u64 	%rd19791, %rd19790, 63;
	cvt.u32.u64 	%r4414, %rd19790;
	and.b64  	%rd19792, %rd30254, 4294967295;
	add.s64 	%rd19793, %rd19791, %rd5;
	sub.s64 	%rd30254, %rd19792, %rd19793;
	shr.u64 	%rd19794, %rd30254, 63;
	and.b64  	%rd19795, %rd30255, 4294967295;
	add.s64 	%rd19796, %rd19794, %rd6;
	sub.s64 	%rd30255, %rd19795, %rd19796;
	shr.u64 	%rd19797, %rd30255, 63;
	and.b64  	%rd19798, %rd30256, 4294967295;
	add.s64 	%rd19799, %rd19797, %rd7;
	sub.s64 	%rd30256, %rd19798, %rd19799;
	shr.u64 	%rd19800, %rd30256, 63;
	and.b64  	%rd19801, %rd30257, 4294967295;
	add.s64 	%rd19802, %rd19800, %rd8;
	sub.s64 	%rd30257, %rd19801, %rd19802;
	shr.u64 	%rd19803, %rd30257, 63;
	and.b64  	%rd19804, %rd30258, 4294967295;
	add.s64 	%rd19805, %rd19803, %rd9;
	sub.s64 	%rd30258, %rd19804, %rd19805;
	shr.u64 	%rd19806, %rd30258, 63;
	and.b64  	%rd19807, %rd30259, 4294967295;
	add.s64 	%rd19808, %rd19806, %rd10;
	sub.s64 	%rd30259, %rd19807, %rd19808;
	shr.u64 	%rd19809, %rd30259, 63;
	and.b64  	%rd19810, %rd30260, 4294967295;
	add.s64 	%rd19811, %rd19809, %rd11;
	sub.s64 	%rd30260, %rd19810, %rd19811;
$L__BB0_712:
	shl.b32 	%r4415, %r4414, 1;
	shr.u32 	%r2666, %r4414, 31;
	cvt.u64.u32 	%rd19812, %r2666;
	shl.b64 	%rd19813, %rd30254, 1;
	and.b64  	%rd19814, %rd19813, 8589934590;
	or.b64  	%rd30261, %rd19814, %rd19812;
	cvt.u32.u64 	%r872, %rd30261;
	shr.u64 	%rd19815, %rd19814, 32;
	shl.b64 	%rd19816, %rd30255, 1;
	and.b64  	%rd19817, %rd19816, 8589934590;
	or.b64  	%rd30262, %rd19815, %rd19817;
	cvt.u32.u64 	%r873, %rd30262;
	shr.u64 	%rd19818, %rd19817, 32;
	shl.b64 	%rd19819, %rd30256, 1;
	and.b64  	%rd19820, %rd19819, 8589934590;
	or.b64  	%rd30263, %rd19818, %rd19820;
	cvt.u32.u64 	%r874, %rd30263;
	shr.u64 	%rd19821, %rd19820, 32;
	shl.b64 	%rd19822, %rd30257, 1;
	and.b64  	%rd19823, %rd19822, 8589934590;
	or.b64  	%rd30264, %rd19821, %rd19823;
	cvt.u32.u64 	%r875, %rd30264;
	shr.u64 	%rd19824, %rd19823, 32;
	shl.b64 	%rd19825, %rd30258, 1;
	and.b64  	%rd19826, %rd19825, 8589934590;
	or.b64  	%rd30265, %rd19824, %rd19826;
	cvt.u32.u64 	%r876, %rd30265;
	shr.u64 	%rd19827, %rd19826, 32;
	shl.b64 	%rd19828, %rd30259, 1;
	and.b64  	%rd19829, %rd19828, 8589934590;
	or.b64  	%rd30266, %rd19827, %rd19829;
	cvt.u32.u64 	%r877, %rd30266;
	shr.u64 	%rd19830, %rd19829, 32;
	shl.b64 	%rd19832, %rd30260, 1;
	and.b64  	%rd19833, %rd19832, 8589934590;
	or.b64  	%rd30267, %rd19830, %rd19833;
	cvt.u32.u64 	%r878, %rd30267;
	setp.gt.u64 	%p825, %rd30267, 4294967295;
	setp.lt.u32 	%p826, %r17, %r878;
	or.pred  	%p827, %p825, %p826;
	@%p827 bra 	$L__BB0_726;
	setp.gt.u32 	%p828, %r17, %r878;
	@%p828 bra 	$L__BB0_727;
	setp.lt.u32 	%p829, %r16, %r877;
	@%p829 bra 	$L__BB0_726;
	setp.gt.u32 	%p830, %r16, %r877;
	@%p830 bra 	$L__BB0_727;
	setp.lt.u32 	%p831, %r15, %r876;
	@%p831 bra 	$L__BB0_726;
	setp.gt.u32 	%p832, %r15, %r876;
	@%p832 bra 	$L__BB0_727;
	setp.lt.u32 	%p833, %r14, %r875;
	@%p833 bra 	$L__BB0_726;
	setp.gt.u32 	%p834, %r14, %r875;
	@%p834 bra 	$L__BB0_727;
	setp.lt.u32 	%p835, %r13, %r874;
	@%p835 bra 	$L__BB0_726;
	setp.gt.u32 	%p836, %r13, %r874;
	@%p836 bra 	$L__BB0_727;
	setp.lt.u32 	%p837, %r12, %r873;
	@%p837 bra 	$L__BB0_726;
	setp.gt.u32 	%p838, %r12, %r873;
	@%p838 bra 	$L__BB0_727;
	setp.lt.u32 	%p839, %r11, %r872;
	@%p839 bra 	$L__BB0_726;
	setp.gt.u32 	%p840, %r11, %r872;
	setp.lt.u32 	%p841, %r4415, %r10;
	or.pred  	%p842, %p840, %p841;
	@%p842 bra 	$L__BB0_727;
$L__BB0_726:
	cvt.u64.u32 	%rd19834, %r4415;
	sub.s64 	%rd19835, %rd19834, %rd4;
	shr.u64 	%rd19836, %rd19835, 63;
	cvt.u32.u64 	%r4415, %rd19835;
	and.b64  	%rd19837, %rd30261, 4294967295;
	add.s64 	%rd19838, %rd19836, %rd5;
	sub.s64 	%rd30261, %rd19837, %rd19838;
	shr.u64 	%rd19839, %rd30261, 63;
	and.b64  	%rd19840, %rd30262, 4294967295;
	add.s64 	%rd19841, %rd19839, %rd6;
	sub.s64 	%rd30262, %rd19840, %rd19841;
	shr.u64 	%rd19842, %rd30262, 63;
	and.b64  	%rd19843, %rd30263, 4294967295;
	add.s64 	%rd19844, %rd19842, %rd7;
	sub.s64 	%rd30263, %rd19843, %rd19844;
	shr.u64 	%rd19845, %rd30263, 63;
	and.b64  	%rd19846, %rd30264, 4294967295;
	add.s64 	%rd19847, %rd19845, %rd8;
	sub.s64 	%rd30264, %rd19846, %rd19847;
	shr.u64 	%rd19848, %rd30264, 63;
	and.b64  	%rd19849, %rd30265, 4294967295;
	add.s64 	%rd19850, %rd19848, %rd9;
	sub.s64 	%rd30265, %rd19849, %rd19850;
	shr.u64 	%rd19851, %rd30265, 63;
	and.b64  	%rd19852, %rd30266, 4294967295;
	add.s64 	%rd19853, %rd19851, %rd10;
	sub.s64 	%rd30266, %rd19852, %rd19853;
	shr.u64 	%rd19854, %rd30266, 63;
	and.b64  	%rd19855, %rd30267, 4294967295;
	add.s64 	%rd19856, %rd19854, %rd11;
	sub.s64 	%rd30267, %rd19855, %rd19856;
$L__BB0_727:
	shl.b32 	%r4416, %r4415, 1;
	shr.u32 	%r2667, %r4415, 31;
	cvt.u64.u32 	%rd19857, %r2667;
	shl.b64 	%rd19858, %rd30261, 1;
	and.b64  	%rd19859, %rd19858, 8589934590;
	or.b64  	%rd30268, %rd19859, %rd19857;
	cvt.u32.u64 	%r882, %rd30268;
	shr.u64 	%rd19860, %rd19859, 32;
	shl.b64 	%rd19861, %rd30262, 1;
	and.b64  	%rd19862, %rd19861, 8589934590;
	or.b64  	%rd30269, %rd19860, %rd19862;
	cvt.u32.u64 	%r883, %rd30269;
	shr.u64 	%rd19863, %rd19862, 32;
	shl.b64 	%rd19864, %rd30263, 1;
	and.b64  	%rd19865, %rd19864, 8589934590;
	or.b64  	%rd30270, %rd19863, %rd19865;
	cvt.u32.u64 	%r884, %rd30270;
	shr.u64 	%rd19866, %rd19865, 32;
	shl.b64 	%rd19867, %rd30264, 1;
	and.b64  	%rd19868, %rd19867, 8589934590;
	or.b64  	%rd30271, %rd19866, %rd19868;
	cvt.u32.u64 	%r885, %rd30271;
	shr.u64 	%rd19869, %rd19868, 32;
	shl.b64 	%rd19870, %rd30265, 1;
	and.b64  	%rd19871, %rd19870, 8589934590;
	or.b64  	%rd30272, %rd19869, %rd19871;
	cvt.u32.u64 	%r886, %rd30272;
	shr.u64 	%rd19872, %rd19871, 32;
	shl.b64 	%rd19873, %rd30266, 1;
	and.b64  	%rd19874, %rd19873, 8589934590;
	or.b64  	%rd30273, %rd19872, %rd19874;
	cvt.u32.u64 	%r887, %rd30273;
	shr.u64 	%rd19875, %rd19874, 32;
	shl.b64 	%rd19877, %rd30267, 1;
	and.b64  	%rd19878, %rd19877, 8589934590;
	or.b64  	%rd30274, %rd19875, %rd19878;
	cvt.u32.u64 	%r888, %rd30274;
	setp.gt.u64 	%p843, %rd30274, 4294967295;
	setp.lt.u32 	%p844, %r17, %r888;
	or.pred  	%p845, %p843, %p844;
	@%p845 bra 	$L__BB0_741;
	setp.gt.u32 	%p846, %r17, %r888;
	@%p846 bra 	$L__BB0_742;
	setp.lt.u32 	%p847, %r16, %r887;
	@%p847 bra 	$L__BB0_741;
	setp.gt.u32 	%p848, %r16, %r887;
	@%p848 bra 	$L__BB0_742;
	setp.lt.u32 	%p849, %r15, %r886;
	@%p849 bra 	$L__BB0_741;
	setp.gt.u32 	%p850, %r15, %r886;
	@%p850 bra 	$L__BB0_742;
	setp.lt.u32 	%p851, %r14, %r885;
	@%p851 bra 	$L__BB0_741;
	setp.gt.u32 	%p852, %r14, %r885;
	@%p852 bra 	$L__BB0_742;
	setp.lt.u32 	%p853, %r13, %r884;
	@%p853 bra 	$L__BB0_741;
	setp.gt.u32 	%p854, %r13, %r884;
	@%p854 bra 	$L__BB0_742;
	setp.lt.u32 	%p855, %r12, %r883;
	@%p855 bra 	$L__BB0_741;
	setp.gt.u32 	%p856, %r12, %r883;
	@%p856 bra 	$L__BB0_742;
	setp.lt.u32 	%p857, %r11, %r882;
	@%p857 bra 	$L__BB0_741;
	setp.gt.u32 	%p858, %r11, %r882;
	setp.lt.u32 	%p859, %r4416, %r10;
	or.pred  	%p860, %p858, %p859;
	@%p860 bra 	$L__BB0_742;
$L__BB0_741:
	cvt.u64.u32 	%rd19879, %r4416;
	sub.s64 	%rd19880, %rd19879, %rd4;
	shr.u64 	%rd19881, %rd19880, 63;
	cvt.u32.u64 	%r4416, %rd19880;
	and.b64  	%rd19882, %rd30268, 4294967295;
	add.s64 	%rd19883, %rd19881, %rd5;
	sub.s64 	%rd30268, %rd19882, %rd19883;
	shr.u64 	%rd19884, %rd30268, 63;
	and.b64  	%rd19885, %rd30269, 4294967295;
	add.s64 	%rd19886, %rd19884, %rd6;
	sub.s64 	%rd30269, %rd19885, %rd19886;
	shr.u64 	%rd19887, %rd30269, 63;
	and.b64  	%rd19888, %rd30270, 4294967295;
	add.s64 	%rd19889, %rd19887, %rd7;
	sub.s64 	%rd30270, %rd19888, %rd19889;
	shr.u64 	%rd19890, %rd30270, 63;
	and.b64  	%rd19891, %rd30271, 4294967295;
	add.s64 	%rd19892, %rd19890, %rd8;
	sub.s64 	%rd30271, %rd19891, %rd19892;
	shr.u64 	%rd19893, %rd30271, 63;
	and.b64  	%rd19894, %rd30272, 4294967295;
	add.s64 	%rd19895, %rd19893, %rd9;
	sub.s64 	%rd30272, %rd19894, %rd19895;
	shr.u64 	%rd19896, %rd30272, 63;
	and.b64  	%rd19897, %rd30273, 4294967295;
	add.s64 	%rd19898, %rd19896, %rd10;
	sub.s64 	%rd30273, %rd19897, %rd19898;
	shr.u64 	%rd19899, %rd30273, 63;
	and.b64  	%rd19900, %rd30274, 4294967295;
	add.s64 	%rd19901, %rd19899, %rd11;
	sub.s64 	%rd30274, %rd19900, %rd19901;
$L__BB0_742:
	mul.lo.s64 	%rd19902, %rd1077, %rd1077;
	cvt.u32.u64 	%r2668, %rd19902;
	shr.u64 	%rd19903, %rd19902, 32;
	mul.lo.s64 	%rd19904, %rd1086, %rd1077;
	add.s64 	%rd19905, %rd19903, %rd19904;
	shr.u64 	%rd19906, %rd19905, 32;
	mul.lo.s64 	%rd19907, %rd1087, %rd1077;
	add.s64 	%rd19908, %rd19906, %rd19907;
	shr.u64 	%rd19909, %rd19908, 32;
	mul.lo.s64 	%rd19910, %rd1088, %rd1077;
	add.s64 	%rd19911, %rd19909, %rd19910;
	shr.u64 	%rd19912, %rd19911, 32;
	mul.lo.s64 	%rd19913, %rd1089, %rd1077;
	add.s64 	%rd19914, %rd19912, %rd19913;
	shr.u64 	%rd19915, %rd19914, 32;
	mul.lo.s64 	%rd19916, %rd1090, %rd1077;
	add.s64 	%rd19917, %rd19915, %rd19916;
	shr.u64 	%rd19918, %rd19917, 32;
	mul.lo.s64 	%rd19919, %rd1091, %rd1077;
	add.s64 	%rd19920, %rd19918, %rd19919;
	shr.u64 	%rd19921, %rd19920, 32;
	mul.lo.s64 	%rd19922, %rd1092, %rd1077;
	add.s64 	%rd19923, %rd19921, %rd19922;
	shr.u64 	%rd19924, %rd19923, 32;
	and.b64  	%rd19925, %rd19905, 4294967295;
	add.s64 	%rd19926, %rd19904, %rd19925;
	shr.u64 	%rd19927, %rd19926, 32;
	and.b64  	%rd19928, %rd19908, 4294967295;
	add.s64 	%rd19929, %rd19927, %rd19928;
	mad.lo.s64 	%rd19930, %rd1086, %rd1086, %rd19929;
	shr.u64 	%rd19931, %rd19930, 32;
	mul.lo.s64 	%rd19932, %rd1087, %rd1086;
	and.b64  	%rd19933, %rd19911, 4294967295;
	add.s64 	%rd19934, %rd19931, %rd19933;
	add.s64 	%rd19935, %rd19934, %rd19932;
	shr.u64 	%rd19936, %rd19935, 32;
	mul.lo.s64 	%rd19937, %rd1088, %rd1086;
	and.b64  	%rd19938, %rd19914, 4294967295;
	add.s64 	%rd19939, %rd19936, %rd19938;
	add.s64 	%rd19940, %rd19939, %rd19937;
	shr.u64 	%rd19941, %rd19940, 32;
	mul.lo.s64 	%rd19942, %rd1089, %rd1086;
	and.b64  	%rd19943, %rd19917, 4294967295;
	add.s64 	%rd19944, %rd19941, %rd19943;
	add.s64 	%rd19945, %rd19944, %rd19942;
	shr.u64 	%rd19946, %rd19945, 32;
	mul.lo.s64 	%rd19947, %rd1090, %rd1086;
	and.b64  	%rd19948, %rd19920, 4294967295;
	add.s64 	%rd19949, %rd19946, %rd19948;
	add.s64 	%rd19950, %rd19949, %rd19947;
	shr.u64 	%rd19951, %rd19950, 32;
	mul.lo.s64 	%rd19952, %rd1091, %rd1086;
	and.b64  	%rd19953, %rd19923, 4294967295;
	add.s64 	%rd19954, %rd19951, %rd19953;
	add.s64 	%rd19955, %rd19954, %rd19952;
	shr.u64 	%rd19956, %rd19955, 32;
	mul.lo.s64 	%rd19957, %rd1092, %rd1086;
	add.s64 	%rd19958, %rd19956, %rd19924;
	add.s64 	%rd19959, %rd19958, %rd19957;
	shr.u64 	%rd19960, %rd19959, 32;
	and.b64  	%rd19961, %rd19930, 4294967295;
	add.s64 	%rd19962, %rd19907, %rd19961;
	shr.u64 	%rd19963, %rd19962, 32;
	and.b64  	%rd19964, %rd19935, 4294967295;
	add.s64 	%rd19965, %rd19963, %rd19964;
	add.s64 	%rd19966, %rd19965, %rd19932;
	shr.u64 	%rd19967, %rd19966, 32;
	and.b64  	%rd19968, %rd19940, 4294967295;
	add.s64 	%rd19969, %rd19967, %rd19968;
	mad.lo.s64 	%rd19970, %rd1087, %rd1087, %rd19969;
	shr.u64 	%rd19971, %rd19970, 32;
	mul.lo.s64 	%rd19972, %rd1088, %rd1087;
	and.b64  	%rd19973, %rd19945, 4294967295;
	add.s64 	%rd19974, %rd19971, %rd19973;
	add.s64 	%rd19975, %rd19974, %rd19972;
	shr.u64 	%rd19976, %rd19975, 32;
	mul.lo.s64 	%rd19977, %rd1089, %rd1087;
	and.b64  	%rd19978, %rd19950, 4294967295;
	add.s64 	%rd19979, %rd19976, %rd19978;
	add.s64 	%rd19980, %rd19979, %rd19977;
	shr.u64 	%rd19981, %rd19980, 32;
	mul.lo.s64 	%rd19982, %rd1090, %rd1087;
	and.b64  	%rd19983, %rd19955, 4294967295;
	add.s64 	%rd19984, %rd19981, %rd19983;
	add.s64 	%rd19985, %rd19984, %rd19982;
	shr.u64 	%rd19986, %rd19985, 32;
	mul.lo.s64 	%rd19987, %rd1091, %rd1087;
	and.b64  	%rd19988, %rd19959, 4294967295;
	add.s64 	%rd19989, %rd19986, %rd19988;
	add.s64 	%rd19990, %rd19989, %rd19987;
	shr.u64 	%rd19991, %rd19990, 32;
	mul.lo.s64 	%rd19992, %rd1092, %rd1087;
	add.s64 	%rd19993, %rd19991, %rd19960;
	add.s64 	%rd19994, %rd19993, %rd19992;
	shr.u64 	%rd19995, %rd19994, 32;
	and.b64  	%rd19996, %rd19966, 4294967295;
	add.s64 	%rd19997, %rd19910, %rd19996;
	shr.u64 	%rd19998, %rd19997, 32;
	and.b64  	%rd19999, %rd19970, 4294967295;
	add.s64 	%rd20000, %rd19998, %rd19999;
	add.s64 	%rd20001, %rd20000, %rd19937;
	shr.u64 	%rd20002, %rd20001, 32;
	and.b64  	%rd20003, %rd19975, 4294967295;
	add.s64 	%rd20004, %rd20002, %rd20003;
	add.s64 	%rd20005, %rd20004, %rd19972;
	shr.u64 	%rd20006, %rd20005, 32;
	and.b64  	%rd20007, %rd19980, 4294967295;
	add.s64 	%rd20008, %rd20006, %rd20007;
	mad.lo.s64 	%rd20009, %rd1088, %rd1088, %rd20008;
	shr.u64 	%rd20010, %rd20009, 32;
	mul.lo.s64 	%rd20011, %rd1089, %rd1088;
	and.b64  	%rd20012, %rd19985, 4294967295;
	add.s64 	%rd20013, %rd20010, %rd20012;
	add.s64 	%rd20014, %rd20013, %rd20011;
	shr.u64 	%rd20015, %rd20014, 32;
	mul.lo.s64 	%rd20016, %rd1090, %rd1088;
	and.b64  	%rd20017, %rd19990, 4294967295;
	add.s64 	%rd20018, %rd20015, %rd20017;
	add.s64 	%rd20019, %rd20018, %rd20016;
	shr.u64 	%rd20020, %rd20019, 32;
	mul.lo.s64 	%rd20021, %rd1091, %rd1088;
	and.b64  	%rd20022, %rd19994, 4294967295;
	add.s64 	%rd20023, %rd20020, %rd20022;
	add.s64 	%rd20024, %rd20023, %rd20021;
	shr.u64 	%rd20025, %rd20024, 32;
	mul.lo.s64 	%rd20026, %rd1092, %rd1088;
	add.s64 	%rd20027, %rd20025, %rd19995;
	add.s64 	%rd20028, %rd20027, %rd20026;
	shr.u64 	%rd20029, %rd20028, 32;
	and.b64  	%rd20030, %rd20001, 4294967295;
	add.s64 	%rd20031, %rd19913, %rd20030;
	shr.u64 	%rd20032, %rd20031, 32;
	and.b64  	%rd20033, %rd20005, 4294967295;
	add.s64 	%rd20034, %rd20032, %rd20033;
	add.s64 	%rd20035, %rd20034, %rd19942;
	shr.u64 	%rd20036, %rd20035, 32;
	and.b64  	%rd20037, %rd20009, 4294967295;
	add.s64 	%rd20038, %rd20036, %rd20037;
	add.s64 	%rd20039, %rd20038, %rd19977;
	shr.u64 	%rd20040, %rd20039, 32;
	and.b64  	%rd20041, %rd20014, 4294967295;
	add.s64 	%rd20042, %rd20040, %rd20041;
	add.s64 	%rd20043, %rd20042, %rd20011;
	shr.u64 	%rd20044, %rd20043, 32;
	and.b64  	%rd20045, %rd20019, 4294967295;
	add.s64 	%rd20046, %rd20044, %rd20045;
	mad.lo.s64 	%rd20047, %rd1089, %rd1089, %rd20046;
	shr.u64 	%rd20048, %rd20047, 32;
	mul.lo.s64 	%rd20049, %rd1090, %rd1089;
	and.b64  	%rd20050, %rd20024, 4294967295;
	add.s64 	%rd20051, %rd20048, %rd20050;
	add.s64 	%rd20052, %rd20051, %rd20049;
	shr.u64 	%rd20053, %rd20052, 32;
	mul.lo.s64 	%rd20054, %rd1091, %rd1089;
	and.b64  	%rd20055, %rd20028, 4294967295;
	add.s64 	%rd20056, %rd20053, %rd20055;
	add.s64 	%rd20057, %rd20056, %rd20054;
	shr.u64 	%rd20058, %rd20057, 32;
	mul.lo.s64 	%rd20059, %rd1092, %rd1089;
	add.s64 	%rd20060, %rd20058, %rd20029;
	add.s64 	%rd20061, %rd20060, %rd20059;
	shr.u64 	%rd20062, %rd20061, 32;
	and.b64  	%rd20063, %rd20035, 4294967295;
	add.s64 	%rd20064, %rd19916, %rd20063;
	shr.u64 	%rd20065, %rd20064, 32;
	and.b64  	%rd20066, %rd20039, 4294967295;
	add.s64 	%rd20067, %rd20065, %rd20066;
	add.s64 	%rd20068, %rd20067, %rd19947;
	shr.u64 	%rd20069, %rd20068, 32;
	and.b64  	%rd20070, %rd20043, 4294967295;
	add.s64 	%rd20071, %rd20069, %rd20070;
	add.s64 	%rd20072, %rd20071, %rd19982;
	shr.u64 	%rd20073, %rd20072, 32;
	and.b64  	%rd20074, %rd20047, 4294967295;
	add.s64 	%rd20075, %rd20073, %rd20074;
	add.s64 	%rd20076, %rd20075, %rd20016;
	shr.u64 	%rd20077, %rd20076, 32;
	and.b64  	%rd20078, %rd20052, 4294967295;
	add.s64 	%rd20079, %rd20077, %rd20078;
	add.s64 	%rd20080, %rd20079, %rd20049;
	shr.u64 	%rd20081, %rd20080, 32;
	and.b64  	%rd20082, %rd20057, 4294967295;
	add.s64 	%rd20083, %rd20081, %rd20082;
	mad.lo.s64 	%rd20084, %rd1090, %rd1090, %rd20083;
	shr.u64 	%rd20085, %rd20084, 32;
	mul.lo.s64 	%rd20086, %rd1091, %rd1090;
	and.b64  	%rd20087, %rd20061, 4294967295;
	add.s64 	%rd20088, %rd20085, %rd20087;
	add.s64 	%rd20089, %rd20088, %rd20086;
	shr.u64 	%rd20090, %rd20089, 32;
	mul.lo.s64 	%rd20091, %rd1092, %rd1090;
	add.s64 	%rd20092, %rd20090, %rd20062;
	add.s64 	%rd20093, %rd20092, %rd20091;
	shr.u64 	%rd20094, %rd20093, 32;
	and.b64  	%rd20095, %rd20068, 4294967295;
	add.s64 	%rd20096, %rd19919, %rd20095;
	shr.u64 	%rd20097, %rd20096, 32;
	and.b64  	%rd20098, %rd20072, 4294967295;
	add.s64 	%rd20099, %rd20097, %rd20098;
	add.s64 	%rd20100, %rd20099, %rd19952;
	shr.u64 	%rd20101, %rd20100, 32;
	and.b64  	%rd20102, %rd20076, 4294967295;
	add.s64 	%rd20103, %rd20101, %rd20102;
	add.s64 	%rd20104, %rd20103, %rd19987;
	shr.u64 	%rd20105, %rd20104, 32;
	and.b64  	%rd20106, %rd20080, 4294967295;
	add.s64 	%rd20107, %rd20105, %rd20106;
	add.s64 	%rd20108, %rd20107, %rd20021;
	shr.u64 	%rd20109, %rd20108, 32;
	and.b64  	%rd20110, %rd20084, 4294967295;
	add.s64 	%rd20111, %rd20109, %rd20110;
	add.s64 	%rd20112, %rd20111, %rd20054;
	shr.u64 	%rd20113, %rd20112, 32;
	and.b64  	%rd20114, %rd20089, 4294967295;
	add.s64 	%rd20115, %rd20113, %rd20114;
	add.s64 	%rd20116, %rd20115, %rd20086;
	shr.u64 	%rd20117, %rd20116, 32;
	and.b64  	%rd20118, %rd20093, 4294967295;
	add.s64 	%rd20119, %rd20117, %rd20118;
	mad.lo.s64 	%rd20120, %rd1091, %rd1091, %rd20119;
	shr.u64 	%rd20121, %rd20120, 32;
	mul.lo.s64 	%rd20122, %rd1092, %rd1091;
	add.s64 	%rd20123, %rd20121, %rd20094;
	add.s64 	%rd20124, %rd20123, %rd20122;
	shr.u64 	%rd20125, %rd20124, 32;
	and.b64  	%rd20126, %rd20100, 4294967295;
	add.s64 	%rd20127, %rd19922, %rd20126;
	shr.u64 	%rd20128, %rd20127, 32;
	and.b64  	%rd20129, %rd20104, 4294967295;
	add.s64 	%rd20130, %rd20128, %rd20129;
	add.s64 	%rd20131, %rd20130, %rd19957;
	shr.u64 	%rd20132, %rd20131, 32;
	and.b64  	%rd20133, %rd20108, 4294967295;
	add.s64 	%rd20134, %rd20132, %rd20133;
	add.s64 	%rd20135, %rd20134, %rd19992;
	shr.u64 	%rd20136, %rd20135, 32;
	and.b64  	%rd20137, %rd20112, 4294967295;
	add.s64 	%rd20138, %rd20136, %rd20137;
	add.s64 	%rd20139, %rd20138, %rd20026;
	shr.u64 	%rd20140, %rd20139, 32;
	and.b64  	%rd20141, %rd20116, 4294967295;
	add.s64 	%rd20142, %rd20140, %rd20141;
	add.s64 	%rd20143, %rd20142, %rd20059;
	shr.u64 	%rd20144, %rd20143, 32;
	and.b64  	%rd20145, %rd20120, 4294967295;
	add.s64 	%rd20146, %rd20144, %rd20145;
	add.s64 	%rd20147, %rd20146, %rd20091;
	shr.u64 	%rd20148, %rd20147, 32;
	and.b64  	%rd20149, %rd20124, 4294967295;
	add.s64 	%rd20150, %rd20148, %rd20149;
	add.s64 	%rd20151, %rd20150, %rd20122;
	shr.u64 	%rd20152, %rd20151, 32;
	add.s64 	%rd20153, %rd20152, %rd20125;
	mad.lo.s64 	%rd20154, %rd1092, %rd1092, %rd20153;
	{ .reg .b32 tmp; mov.b64 {tmp, %r2669}, %rd20154; }
	mul.lo.s32 	%r2670, %r9, %r2668;
	cvt.u64.u32 	%rd20155, %r2670;
	and.b64  	%rd20156, %rd19902, 4294967295;
	mad.lo.s64 	%rd20157, %rd4, %rd20155, %rd20156;
	shr.u64 	%rd20158, %rd20157, 32;
	and.b64  	%rd20159, %rd19926, 4294967295;
	add.s64 	%rd20160, %rd20158, %rd20159;
	mad.lo.s64 	%rd20161, %rd5, %rd20155, %rd20160;
	cvt.u32.u64 	%r2671, %rd20161;
	shr.u64 	%rd20162, %rd20161, 32;
	and.b64  	%rd20163, %rd19962, 4294967295;
	add.s64 	%rd20164, %rd20162, %rd20163;
	mad.lo.s64 	%rd20165, %rd6, %rd20155, %rd20164;
	shr.u64 	%rd20166, %rd20165, 32;
	and.b64  	%rd20167, %rd19997, 4294967295;
	add.s64 	%rd20168, %rd20166, %rd20167;
	mad.lo.s64 	%rd20169, %rd7, %rd20155, %rd20168;
	shr.u64 	%rd20170, %rd20169, 32;
	and.b64  	%rd20171, %rd20031, 4294967295;
	add.s64 	%rd20172, %rd20170, %rd20171;
	mad.lo.s64 	%rd20173, %rd8, %rd20155, %rd20172;
	shr.u64 	%rd20174, %rd20173, 32;
	and.b64  	%rd20175, %rd20064, 4294967295;
	add.s64 	%rd20176, %rd20174, %rd20175;
	mad.lo.s64 	%rd20177, %rd9, %rd20155, %rd20176;
	shr.u64 	%rd20178, %rd20177, 32;
	and.b64  	%rd20179, %rd20096, 4294967295;
	add.s64 	%rd20180, %rd20178, %rd20179;
	mad.lo.s64 	%rd20181, %rd10, %rd20155, %rd20180;
	shr.u64 	%rd20182, %rd20181, 32;
	and.b64  	%rd20183, %rd20127, 4294967295;
	add.s64 	%rd20184, %rd20182, %rd20183;
	mad.lo.s64 	%rd20185, %rd11, %rd20155, %rd20184;
	shr.u64 	%rd20186, %rd20185, 32;
	and.b64  	%rd20187, %rd20131, 4294967295;
	add.s64 	%rd20188, %rd20186, %rd20187;
	shr.u64 	%rd20189, %rd20188, 32;
	and.b64  	%rd20190, %rd20135, 4294967295;
	add.s64 	%rd20191, %rd20189, %rd20190;
	shr.u64 	%rd20192, %rd20191, 32;
	and.b64  	%rd20193, %rd20139, 4294967295;
	add.s64 	%rd20194, %rd20192, %rd20193;
	shr.u64 	%rd20195, %rd20194, 32;
	and.b64  	%rd20196, %rd20143, 4294967295;
	add.s64 	%rd20197, %rd20195, %rd20196;
	shr.u64 	%rd20198, %rd20197, 32;
	and.b64  	%rd20199, %rd20147, 4294967295;
	add.s64 	%rd20200, %rd20198, %rd20199;
	shr.u64 	%rd20201, %rd20200, 32;
	and.b64  	%rd20202, %rd20151, 4294967295;
	add.s64 	%rd20203, %rd20201, %rd20202;
	shr.u64 	%rd20204, %rd20203, 32;
	and.b64  	%rd20205, %rd20154, 4294967295;
	add.s64 	%rd20206, %rd20204, %rd20205;
	{ .reg .b32 tmp; mov.b64 {tmp, %r2672}, %rd20206; }
	add.s32 	%r2673, %r2669, %r2672;
	mul.lo.s32 	%r2674, %r9, %r2671;
	cvt.u64.u32 	%rd20207, %r2674;
	and.b64  	%rd20208, %rd20161, 4294967295;
	mad.lo.s64 	%rd20209, %rd4, %rd20207, %rd20208;
	shr.u64 	%rd20210, %rd20209, 32;
	and.b64  	%rd20211, %rd20165, 4294967295;
	add.s64 	%rd20212, %rd20210, %rd20211;
	mad.lo.s64 	%rd20213, %rd5, %rd20207, %rd20212;
	cvt.u32.u64 	%r2675, %rd20213;
	shr.u64 	%rd20214, %rd20213, 32;
	and.b64  	%rd20215, %rd20169, 4294967295;
	add.s64 	%rd20216, %rd20214, %rd20215;
	mad.lo.s64 	%rd20217, %rd6, %rd20207, %rd20216;
	shr.u64 	%rd20218, %rd20217, 32;
	and.b64  	%rd20219, %rd20173, 4294967295;
	add.s64 	%rd20220, %rd20218, %rd20219;
	mad.lo.s64 	%rd20221, %rd7, %rd20207, %rd20220;
	shr.u64 	%rd20222, %rd20221, 32;
	and.b64  	%rd20223, %rd20177, 4294967295;
	add.s64 	%rd20224, %rd20222, %rd20223;
	mad.lo.s64 	%rd20225, %rd8, %rd20207, %rd20224;
	shr.u64 	%rd20226, %rd20225, 32;
	and.b64  	%rd20227, %rd20181, 4294967295;
	add.s64 	%rd20228, %rd20226, %rd20227;
	mad.lo.s64 	%rd20229, %rd9, %rd20207, %rd20228;
	shr.u64 	%rd20230, %rd20229, 32;
	and.b64  	%rd20231, %rd20185, 4294967295;
	add.s64 	%rd20232, %rd20230, %rd20231;
	mad.lo.s64 	%rd20233, %rd10, %rd20207, %rd20232;
	shr.u64 	%rd20234, %rd20233, 32;
	and.b64  	%rd20235, %rd20188, 4294967295;
	add.s64 	%rd20236, %rd20234, %rd20235;
	mad.lo.s64 	%rd20237, %rd11, %rd20207, %rd20236;
	shr.u64 	%rd20238, %rd20237, 32;
	and.b64  	%rd20239, %rd20191, 4294967295;
	add.s64 	%rd20240, %rd20238, %rd20239;
	shr.u64 	%rd20241, %rd20240, 32;
	and.b64  	%rd20242, %rd20194, 4294967295;
	add.s64 	%rd20243, %rd20241, %rd20242;
	shr.u64 	%rd20244, %rd20243, 32;
	and.b64  	%rd20245, %rd20197, 4294967295;
	add.s64 	%rd20246, %rd20244, %rd20245;
	shr.u64 	%rd20247, %rd20246, 32;
	and.b64  	%rd20248, %rd20200, 4294967295;
	add.s64 	%rd20249, %rd20247, %rd20248;
	shr.u64 	%rd20250, %rd20249, 32;
	and.b64  	%rd20251, %rd20203, 4294967295;
	add.s64 	%rd20252, %rd20250, %rd20251;
	shr.u64 	%rd20253, %rd20252, 32;
	and.b64  	%rd20254, %rd20206, 4294967295;
	add.s64 	%rd20255, %rd20253, %rd20254;
	{ .reg .b32 tmp; mov.b64 {tmp, %r2676}, %rd20255; }
	add.s32 	%r2677, %r2673, %r2676;
	mul.lo.s32 	%r2678, %r9, %r2675;
	cvt.u64.u32 	%rd20256, %r2678;
	and.b64  	%rd20257, %rd20213, 4294967295;
	mad.lo.s64 	%rd20258, %rd4, %rd20256, %rd20257;
	shr.u64 	%rd20259, %rd20258, 32;
	and.b64  	%rd20260, %rd20217, 4294967295;
	add.s64 	%rd20261, %rd20259, %rd20260;
	mad.lo.s64 	%rd20262, %rd5, %rd20256, %rd20261;
	cvt.u32.u64 	%r2679, %rd20262;
	shr.u64 	%rd20263, %rd20262, 32;
	and.b64  	%rd20264, %rd20221, 4294967295;
	add.s64 	%rd20265, %rd20263, %rd20264;
	mad.lo.s64 	%rd20266, %rd6, %rd20256, %rd20265;
	shr.u64 	%rd20267, %rd20266, 32;
	and.b64  	%rd20268, %rd20225, 4294967295;
	add.s64 	%rd20269, %rd20267, %rd20268;
	mad.lo.s64 	%rd20270, %rd7, %rd20256, %rd20269;
	shr.u64 	%rd20271, %rd20270, 32;
	and.b64  	%rd20272, %rd20229, 4294967295;
	add.s64 	%rd20273, %rd20271, %rd20272;
	mad.lo.s64 	%rd20274, %rd8, %rd20256, %rd20273;
	shr.u64 	%rd20275, %rd20274, 32;
	and.b64  	%rd20276, %rd20233, 4294967295;
	add.s64 	%rd20277, %rd20275, %rd20276;
	mad.lo.s64 	%rd20278, %rd9, %rd20256, %rd20277;
	shr.u64 	%rd20279, %rd20278, 32;
	and.b64  	%rd20280, %rd20237, 4294967295;
	add.s64 	%rd20281, %rd20279, %rd20280;
	mad.lo.s64 	%rd20282, %rd10, %rd20256, %rd20281;
	shr.u64 	%rd20283, %rd20282, 32;
	and.b64  	%rd20284, %rd20240, 4294967295;
	add.s64 	%rd20285, %rd20283, %rd20284;
	mad.lo.s64 	%rd20286, %rd11, %rd20256, %rd20285;
	shr.u64 	%rd20287, %rd20286, 32;
	and.b64  	%rd20288, %rd20243, 4294967295;
	add.s64 	%rd20289, %rd20287, %rd20288;
	shr.u64 	%rd20290, %rd20289, 32;
	and.b64  	%rd20291, %rd20246, 4294967295;
	add.s64 	%rd20292, %rd20290, %rd20291;
	shr.u64 	%rd20293, %rd20292, 32;
	and.b64  	%rd20294, %rd20249, 4294967295;
	add.s64 	%rd20295, %rd20293, %rd20294;
	shr.u64 	%rd20296, %rd20295, 32;
	and.b64  	%rd20297, %rd20252, 4294967295;
	add.s64 	%rd20298, %rd20296, %rd20297;
	shr.u64 	%rd20299, %rd20298, 32;
	and.b64  	%rd20300, %rd20255, 4294967295;
	add.s64 	%rd20301, %rd20299, %rd20300;
	{ .reg .b32 tmp; mov.b64 {tmp, %r2680}, %rd20301; }
	add.s32 	%r2681, %r2677, %r2680;
	mul.lo.s32 	%r2682, %r9, %r2679;
	cvt.u64.u32 	%rd20302, %r2682;
	and.b64  	%rd20303, %rd20262, 4294967295;
	mad.lo.s64 	%rd20304, %rd4, %rd20302, %rd20303;
	shr.u64 	%rd20305, %rd20304, 32;
	and.b64  	%rd20306, %rd20266, 4294967295;
	add.s64 	%rd20307, %rd20305, %rd20306;
	mad.lo.s64 	%rd20308, %rd5, %rd20302, %rd20307;
	cvt.u32.u64 	%r2683, %rd20308;
	shr.u64 	%rd20309, %rd20308, 32;
	and.b64  	%rd20310, %rd20270, 4294967295;
	add.s64 	%rd20311, %rd20309, %rd20310;
	mad.lo.s64 	%rd20312, %rd6, %rd20302, %rd20311;
	shr.u64 	%rd20313, %rd20312, 32;
	and.b64  	%rd20314, %rd20274, 4294967295;
	add.s64 	%rd20315, %rd20313, %rd20314;
	mad.lo.s64 	%rd20316, %rd7, %rd20302, %rd20315;
	shr.u64 	%rd20317, %rd20316, 32;
	and.b64  	%rd20318, %rd20278, 4294967295;
	add.s64 	%rd20319, %rd20317, %rd20318;
	mad.lo.s64 	%rd20320, %rd8, %rd20302, %rd20319;
	shr.u64 	%rd20321, %rd20320, 32;
	and.b64  	%rd20322, %rd20282, 4294967295;
	add.s64 	%rd20323, %rd20321, %rd20322;
	mad.lo.s64 	%rd20324, %rd9, %rd20302, %rd20323;
	shr.u64 	%rd20325, %rd20324, 32;
	and.b64  	%rd20326, %rd20286, 4294967295;
	add.s64 	%rd20327, %rd20325, %rd20326;
	mad.lo.s64 	%rd20328, %rd10, %rd20302, %rd20327;
	shr.u64 	%rd20329, %rd20328, 32;
	and.b64  	%rd20330, %rd20289, 4294967295;
	add.s64 	%rd20331, %rd20329, %rd20330;
	mad.lo.s64 	%rd20332, %rd11, %rd20302, %rd20331;
	shr.u64 	%rd20333, %rd20332, 32;
	and.b64  	%rd20334, %rd20292, 4294967295;
	add.s64 	%rd20335, %rd20333, %rd20334;
	shr.u64 	%rd20336, %rd20335, 32;
	and.b64  	%rd20337, %rd20295, 4294967295;
	add.s64 	%rd20338, %rd20336, %rd20337;
	shr.u64 	%rd20339, %rd20338, 32;
	and.b64  	%rd20340, %rd20298, 4294967295;
	add.s64 	%rd20341, %rd20339, %rd20340;
	shr.u64 	%rd20342, %rd20341, 32;
	and.b64  	%rd20343, %rd20301, 4294967295;
	add.s64 	%rd20344, %rd20342, %rd20343;
	{ .reg .b32 tmp; mov.b64 {tmp, %r2684}, %rd20344; }
	add.s32 	%r2685, %r2681, %r2684;
	mul.lo.s32 	%r2686, %r9, %r2683;
	cvt.u64.u32 	%rd20345, %r2686;
	and.b64  	%rd20346, %rd20308, 4294967295;
	mad.lo.s64 	%rd20347, %rd4, %rd20345, %rd20346;
	shr.u64 	%rd20348, %rd20347, 32;
	and.b64  	%rd20349, %rd20312, 4294967295;
	add.s64 	%rd20350, %rd20348, %rd20349;
	mad.lo.s64 	%rd20351, %rd5, %rd20345, %rd20350;
	cvt.u32.u64 	%r2687, %rd20351;
	shr.u64 	%rd20352, %rd20351, 32;
	and.b64  	%rd20353, %rd20316, 4294967295;
	add.s64 	%rd20354, %rd20352, %rd20353;
	mad.lo.s64 	%rd20355, %rd6, %rd20345, %rd20354;
	shr.u64 	%rd20356, %rd20355, 32;
	and.b64  	%rd20357, %rd20320, 4294967295;
	add.s64 	%rd20358, %rd20356, %rd20357;
	mad.lo.s64 	%rd20359, %rd7, %rd20345, %rd20358;
	shr.u64 	%rd20360, %rd20359, 32;
	and.b64  	%rd20361, %rd20324, 4294967295;
	add.s64 	%rd20362, %rd20360, %rd20361;
	mad.lo.s64 	%rd20363, %rd8, %rd20345, %rd20362;
	shr.u64 	%rd20364, %rd20363, 32;
	and.b64  	%rd20365, %rd20328, 4294967295;
	add.s64 	%rd20366, %rd20364, %rd20365;
	mad.lo.s64 	%rd20367, %rd9, %rd20345, %rd20366;
	shr.u64 	%rd20368, %rd20367, 32;
	and.b64  	%rd20369, %rd20332, 4294967295;
	add.s64 	%rd20370, %rd20368, %rd20369;
	mad.lo.s64 	%rd20371, %rd10, %rd20345, %rd20370;
	shr.u64 	%rd20372, %rd20371, 32;
	and.b64  	%rd20373, %rd20335, 4294967295;
	add.s64 	%rd20374, %rd20372, %rd20373;
	mad.lo.s64 	%rd20375, %rd11, %rd20345, %rd20374;
	shr.u64 	%rd20376, %rd20375, 32;
	and.b64  	%rd20377, %rd20338, 4294967295;
	add.s64 	%rd20378, %rd20376, %rd20377;
	shr.u64 	%rd20379, %rd20378, 32;
	and.b64  	%rd20380, %rd20341, 4294967295;
	add.s64 	%rd20381, %rd20379, %rd20380;
	shr.u64 	%rd20382, %rd20381, 32;
	and.b64  	%rd20383, %rd20344, 4294967295;
	add.s64 	%rd20384, %rd20382, %rd20383;
	{ .reg .b32 tmp; mov.b64 {tmp, %r2688}, %rd20384; }
	add.s32 	%r2689, %r2685, %r2688;
	mul.lo.s32 	%r2690, %r9, %r2687;
	cvt.u64.u32 	%rd20385, %r2690;
	and.b64  	%rd20386, %rd20351, 4294967295;
	mad.lo.s64 	%rd20387, %rd4, %rd20385, %rd20386;
	shr.u64 	%rd20388, %rd20387, 32;
	and.b64  	%rd20389, %rd20355, 4294967295;
	add.s64 	%rd20390, %rd20388, %rd20389;
	mad.lo.s64 	%rd20391, %rd5, %rd20385, %rd20390;
	cvt.u32.u64 	%r2691, %rd20391;
	shr.u64 	%rd20392, %rd20391, 32;
	and.b64  	%rd20393, %rd20359, 4294967295;
	add.s64 	%rd20394, %rd20392, %rd20393;
	mad.lo.s64 	%rd20395, %rd6, %rd20385, %rd20394;
	shr.u64 	%rd20396, %rd20395, 32;
	and.b64  	%rd20397, %rd20363, 4294967295;
	add.s64 	%rd20398, %rd20396, %rd20397;
	mad.lo.s64 	%rd20399, %rd7, %rd20385, %rd20398;
	shr.u64 	%rd20400, %rd20399, 32;
	and.b64  	%rd20401, %rd20367, 4294967295;
	add.s64 	%rd20402, %rd20400, %rd20401;
	mad.lo.s64 	%rd20403, %rd8, %rd20385, %rd20402;
	shr.u64 	%rd20404, %rd20403, 32;
	and.b64  	%rd20405, %rd20371, 4294967295;
	add.s64 	%rd20406, %rd20404, %rd20405;
	mad.lo.s64 	%rd20407, %rd9, %rd20385, %rd20406;
	shr.u64 	%rd20408, %rd20407, 32;
	and.b64  	%rd20409, %rd20375, 4294967295;
	add.s64 	%rd20410, %rd20408, %rd20409;
	mad.lo.s64 	%rd20411, %rd10, %rd20385, %rd20410;
	shr.u64 	%rd20412, %rd20411, 32;
	and.b64  	%rd20413, %rd20378, 4294967295;
	add.s64 	%rd20414, %rd20412, %rd20413;
	mad.lo.s64 	%rd20415, %rd11, %rd20385, %rd20414;
	shr.u64 	%rd20416, %rd20415, 32;
	and.b64  	%rd20417, %rd20381, 4294967295;
	add.s64 	%rd20418, %rd20416, %rd20417;
	shr.u64 	%rd20419, %rd20418, 32;
	and.b64  	%rd20420, %rd20384, 4294967295;
	add.s64 	%rd20421, %rd20419, %rd20420;
	{ .reg .b32 tmp; mov.b64 {tmp, %r2692}, %rd20421; }
	add.s32 	%r2693, %r2689, %r2692;
	mul.lo.s32 	%r2694, %r9, %r2691;
	cvt.u64.u32 	%rd20422, %r2694;
	and.b64  	%rd20423, %rd20391, 4294967295;
	mad.lo.s64 	%rd20424, %rd4, %rd20422, %rd20423;
	shr.u64 	%rd20425, %rd20424, 32;
	and.b64  	%rd20426, %rd20395, 4294967295;
	add.s64 	%rd20427, %rd20425, %rd20426;
	mad.lo.s64 	%rd20428, %rd5, %rd20422, %rd20427;
	cvt.u32.u64 	%r2695, %rd20428;
	shr.u64 	%rd20429, %rd20428, 32;
	and.b64  	%rd20430, %rd20399, 4294967295;
	add.s64 	%rd20431, %rd20429, %rd20430;
	mad.lo.s64 	%rd20432, %rd6, %rd20422, %rd20431;
	shr.u64 	%rd20433, %rd20432, 32;
	and.b64  	%rd20434, %rd20403, 4294967295;
	add.s64 	%rd20435, %rd20433, %rd20434;
	mad.lo.s64 	%rd20436, %rd7, %rd20422, %rd20435;
	shr.u64 	%rd20437, %rd20436, 32;
	and.b64  	%rd20438, %rd20407, 4294967295;
	add.s64 	%rd20439, %rd20437, %rd20438;
	mad.lo.s64 	%rd20440, %rd8, %rd20422, %rd20439;
	shr.u64 	%rd20441, %rd20440, 32;
	and.b64  	%rd20442, %rd20411, 4294967295;
	add.s64 	%rd20443, %rd20441, %rd20442;
	mad.lo.s64 	%rd20444, %rd9, %rd20422, %rd20443;
	shr.u64 	%rd20445, %rd20444, 32;
	and.b64  	%rd20446, %rd20415, 4294967295;
	add.s64 	%rd20447, %rd20445, %rd20446;
	mad.lo.s64 	%rd20448, %rd10, %rd20422, %rd20447;
	shr.u64 	%rd20449, %rd20448, 32;
	and.b64  	%rd20450, %rd20418, 4294967295;
	add.s64 	%rd20451, %rd20449, %rd20450;
	mad.lo.s64 	%rd20452, %rd11, %rd20422, %rd20451;
	shr.u64 	%rd20453, %rd20452, 32;
	and.b64  	%rd20454, %rd20421, 4294967295;
	add.s64 	%rd20455, %rd20453, %rd20454;
	{ .reg .b32 tmp; mov.b64 {tmp, %r2696}, %rd20455; }
	add.s32 	%r2697, %r2693, %r2696;
	mul.lo.s32 	%r2698, %r9, %r2695;
	cvt.u64.u32 	%rd20456, %r2698;
	and.b64  	%rd20457, %rd20428, 4294967295;
	mad.lo.s64 	%rd20458, %rd4, %rd20456, %rd20457;
	shr.u64 	%rd20459, %rd20458, 32;
	and.b64  	%rd20460, %rd20432, 4294967295;
	add.s64 	%rd20461, %rd20459, %rd20460;
	mad.lo.s64 	%rd1236, %rd5, %rd20456, %rd20461;
	cvt.u32.u64 	%r4417, %rd1236;
	shr.u64 	%rd20462, %rd1236, 32;
	and.b64  	%rd20463, %rd20436, 4294967295;
	add.s64 	%rd20464, %rd20462, %rd20463;
	mad.lo.s64 	%rd30275, %rd6, %rd20456, %rd20464;
	cvt.u32.u64 	%r892, %rd30275;
	shr.u64 	%rd20465, %rd30275, 32;
	and.b64  	%rd20466, %rd20440, 4294967295;
	add.s64 	%rd20467, %rd20465, %rd20466;
	mad.lo.s64 	%rd30276, %rd7, %rd20456, %rd20467;
	cvt.u32.u64 	%r893, %rd30276;
	shr.u64 	%rd20468, %rd30276, 32;
	and.b64  	%rd20469, %rd20444, 4294967295;
	add.s64 	%rd20470, %rd20468, %rd20469;
	mad.lo.s64 	%rd30277, %rd8, %rd20456, %rd20470;
	cvt.u32.u64 	%r894, %rd30277;
	shr.u64 	%rd20471, %rd30277, 32;
	and.b64  	%rd20472, %rd20448, 4294967295;
	add.s64 	%rd20473, %rd20471, %rd20472;
	mad.lo.s64 	%rd30278, %rd9, %rd20456, %rd20473;
	cvt.u32.u64 	%r895, %rd30278;
	shr.u64 	%rd20474, %rd30278, 32;
	and.b64  	%rd20475, %rd20452, 4294967295;
	add.s64 	%rd20476, %rd20474, %rd20475;
	mad.lo.s64 	%rd30279, %rd10, %rd20456, %rd20476;
	cvt.u32.u64 	%r896, %rd30279;
	shr.u64 	%rd20477, %rd30279, 32;
	and.b64  	%rd20478, %rd20455, 4294967295;
	add.s64 	%rd20479, %rd20477, %rd20478;
	mad.lo.s64 	%rd30280, %rd11, %rd20456, %rd20479;
	cvt.u32.u64 	%r897, %rd30280;
	{ .reg .b32 tmp; mov.b64 {tmp, %r2699}, %rd30280; }
	add.s32 	%r4418, %r2697, %r2699;
	setp.gt.u32 	%p861, %r4418, %r17;
	@%p861 bra 	$L__BB0_756;
	setp.lt.u32 	%p862, %r4418, %r17;
	@%p862 bra 	$L__BB0_757;
	setp.lt.u32 	%p863, %r16, %r897;
	@%p863 bra 	$L__BB0_756;
	setp.gt.u32 	%p864, %r16, %r897;
	@%p864 bra 	$L__BB0_757;
	setp.lt.u32 	%p865, %r15, %r896;
	@%p865 bra 	$L__BB0_756;
	setp.gt.u32 	%p866, %r15, %r896;
	@%p866 bra 	$L__BB0_757;
	setp.lt.u32 	%p867, %r14, %r895;
	@%p867 bra 	$L__BB0_756;
	setp.gt.u32 	%p868, %r14, %r895;
	@%p868 bra 	$L__BB0_757;
	setp.lt.u32 	%p869, %r13, %r894;
	@%p869 bra 	$L__BB0_756;
	setp.gt.u32 	%p870, %r13, %r894;
	@%p870 bra 	$L__BB0_757;
	setp.lt.u32 	%p871, %r12, %r893;
	@%p871 bra 	$L__BB0_756;
	setp.gt.u32 	%p872, %r12, %r893;
	@%p872 bra 	$L__BB0_757;
	setp.lt.u32 	%p873, %r11, %r892;
	@%p873 bra 	$L__BB0_756;
	setp.gt.u32 	%p874, %r11, %r892;
	setp.gt.u32 	%p875, %r10, %r4417;
	or.pred  	%p876, %p874, %p875;
	@%p876 bra 	$L__BB0_757;
$L__BB0_756:
	and.b64  	%rd20480, %rd1236, 4294967295;
	sub.s64 	%rd20481, %rd20480, %rd4;
	shr.u64 	%rd20482, %rd20481, 63;
	cvt.u32.u64 	%r4417, %rd20481;
	and.b64  	%rd20483, %rd30275, 4294967295;
	add.s64 	%rd20484, %rd20482, %rd5;
	sub.s64 	%rd30275, %rd20483, %rd20484;
	shr.u64 	%rd20485, %rd30275, 63;
	and.b64  	%rd20486, %rd30276, 4294967295;
	add.s64 	%rd20487, %rd20485, %rd6;
	sub.s64 	%rd30276, %rd20486, %rd20487;
	shr.u64 	%rd20488, %rd30276, 63;
	and.b64  	%rd20489, %rd30277, 4294967295;
	add.s64 	%rd20490, %rd20488, %rd7;
	sub.s64 	%rd30277, %rd20489, %rd20490;
	shr.u64 	%rd20491, %rd30277, 63;
	and.b64  	%rd20492, %rd30278, 4294967295;
	add.s64 	%rd20493, %rd20491, %rd8;
	sub.s64 	%rd30278, %rd20492, %rd20493;
	shr.u64 	%rd20494, %rd30278, 63;
	and.b64  	%rd20495, %rd30279, 4294967295;
	add.s64 	%rd20496, %rd20494, %rd9;
	sub.s64 	%rd30279, %rd20495, %rd20496;
	shr.u64 	%rd20497, %rd30279, 63;
	and.b64  	%rd20498, %rd30280, 4294967295;
	add.s64 	%rd20499, %rd20497, %rd10;
	sub.s64 	%rd30280, %rd20498, %rd20499;
	shr.u64 	%rd20500, %rd30280, 63;
	cvt.u32.u64 	%r2700, %rd20500;
	add.s32 	%r2701, %r17, %r2700;
	sub.s32 	%r4418, %r4418, %r2701;
$L__BB0_757:
	shl.b32 	%r4419, %r4417, 1;
	shr.u32 	%r2702, %r4417, 31;
	cvt.u64.u32 	%rd20501, %r2702;
	and.b64  	%rd1255, %rd30275, 4294967295;
	shl.b64 	%rd20502, %rd30275, 1;
	and.b64  	%rd20503, %rd20502, 8589934590;
	or.b64  	%rd30281, %rd20503, %rd20501;
	cvt.u32.u64 	%r904, %rd30281;
	shr.u64 	%rd20504, %rd20503, 32;
	and.b64  	%rd1257, %rd30276, 4294967295;
	shl.b64 	%rd20505, %rd30276, 1;
	and.b64  	%rd20506, %rd20505, 8589934590;
	or.b64  	%rd30282, %rd20504, %rd20506;
	cvt.u32.u64 	%r905, %rd30282;
	shr.u64 	%rd20507, %rd20506, 32;
	and.b64  	%rd1259, %rd30277, 4294967295;
	shl.b64 	%rd20508, %rd30277, 1;
	and.b64  	%rd20509, %rd20508, 8589934590;
	or.b64  	%rd30283, %rd20507, %rd20509;
	cvt.u32.u64 	%r906, %rd30283;
	shr.u64 	%rd20510, %rd20509, 32;
	and.b64  	%rd1261, %rd30278, 4294967295;
	shl.b64 	%rd20511, %rd30278, 1;
	and.b64  	%rd20512, %rd20511, 8589934590;
	or.b64  	%rd30284, %rd20510, %rd20512;
	cvt.u32.u64 	%r907, %rd30284;
	shr.u64 	%rd20513, %rd20512, 32;
	and.b64  	%rd1263, %rd30279, 4294967295;
	shl.b64 	%rd20514, %rd30279, 1;
	and.b64  	%rd20515, %rd20514, 8589934590;
	or.b64  	%rd30285, %rd20513, %rd20515;
	cvt.u32.u64 	%r908, %rd30285;
	shr.u64 	%rd20516, %rd20515, 32;
	and.b64  	%rd1265, %rd30280, 4294967295;
	shl.b64 	%rd20517, %rd30280, 1;
	and.b64  	%rd20518, %rd20517, 8589934590;
	or.b64  	%rd30286, %rd20516, %rd20518;
	cvt.u32.u64 	%r909, %rd30286;
	shr.u64 	%rd20519, %rd20518, 32;
	cvt.u64.u32 	%rd1267, %r4418;
	mul.wide.u32 	%rd20520, %r4418, 2;
	add.s64 	%rd30287, %rd20519, %rd20520;
	cvt.u32.u64 	%r910, %rd30287;
	setp.gt.u64 	%p877, %rd30287, 4294967295;
	setp.lt.u32 	%p878, %r17, %r910;
	or.pred  	%p879, %p877, %p878;
	@%p879 bra 	$L__BB0_771;
	setp.gt.u32 	%p880, %r17, %r910;
	@%p880 bra 	$L__BB0_772;
	setp.lt.u32 	%p881, %r16, %r909;
	@%p881 bra 	$L__BB0_771;
	setp.gt.u32 	%p882, %r16, %r909;
	@%p882 bra 	$L__BB0_772;
	setp.lt.u32 	%p883, %r15, %r908;
	@%p883 bra 	$L__BB0_771;
	setp.gt.u32 	%p884, %r15, %r908;
	@%p884 bra 	$L__BB0_772;
	setp.lt.u32 	%p885, %r14, %r907;
	@%p885 bra 	$L__BB0_771;
	setp.gt.u32 	%p886, %r14, %r907;
	@%p886 bra 	$L__BB0_772;
	setp.lt.u32 	%p887, %r13, %r906;
	@%p887 bra 	$L__BB0_771;
	setp.gt.u32 	%p888, %r13, %r906;
	@%p888 bra 	$L__BB0_772;
	setp.lt.u32 	%p889, %r12, %r905;
	@%p889 bra 	$L__BB0_771;
	setp.gt.u32 	%p890, %r12, %r905;
	@%p890 bra 	$L__BB0_772;
	setp.lt.u32 	%p891, %r11, %r904;
	@%p891 bra 	$L__BB0_771;
	setp.gt.u32 	%p892, %r11, %r904;
	setp.lt.u32 	%p893, %r4419, %r10;
	or.pred  	%p894, %p892, %p893;
	@%p894 bra 	$L__BB0_772;
$L__BB0_771:
	cvt.u64.u32 	%rd20522, %r4419;
	sub.s64 	%rd20523, %rd20522, %rd4;
	shr.u64 	%rd20524, %rd20523, 63;
	cvt.u32.u64 	%r4419, %rd20523;
	and.b64  	%rd20525, %rd30281, 4294967295;
	add.s64 	%rd20526, %rd20524, %rd5;
	sub.s64 	%rd30281, %rd20525, %rd20526;
	shr.u64 	%rd20527, %rd30281, 63;
	and.b64  	%rd20528, %rd30282, 4294967295;
	add.s64 	%rd20529, %rd20527, %rd6;
	sub.s64 	%rd30282, %rd20528, %rd20529;
	shr.u64 	%rd20530, %rd30282, 63;
	and.b64  	%rd20531, %rd30283, 4294967295;
	add.s64 	%rd20532, %rd20530, %rd7;
	sub.s64 	%rd30283, %rd20531, %rd20532;
	shr.u64 	%rd20533, %rd30283, 63;
	and.b64  	%rd20534, %rd30284, 4294967295;
	add.s64 	%rd20535, %rd20533, %rd8;
	sub.s64 	%rd30284, %rd20534, %rd20535;
	shr.u64 	%rd20536, %rd30284, 63;
	and.b64  	%rd20537, %rd30285, 4294967295;
	add.s64 	%rd20538, %rd20536, %rd9;
	sub.s64 	%rd30285, %rd20537, %rd20538;
	shr.u64 	%rd20539, %rd30285, 63;
	and.b64  	%rd20540, %rd30286, 4294967295;
	add.s64 	%rd20541, %rd20539, %rd10;
	sub.s64 	%rd30286, %rd20540, %rd20541;
	shr.u64 	%rd20542, %rd30286, 63;
	and.b64  	%rd20543, %rd30287, 4294967295;
	add.s64 	%rd20544, %rd20542, %rd11;
	sub.s64 	%rd30287, %rd20543, %rd20544;
$L__BB0_772:
	add.s32 	%r4420, %r4419, %r4417;
	setp.lt.u32 	%p895, %r4420, %r4419;
	selp.u64 	%rd20545, 1, 0, %p895;
	and.b64  	%rd20546, %rd30281, 4294967295;
	add.s64 	%rd20547, %rd20546, %rd20545;
	add.s64 	%rd30288, %rd20547, %rd1255;
	cvt.u32.u64 	%r914, %rd30288;
	shr.u64 	%rd20548, %rd30288, 32;
	and.b64  	%rd20549, %rd30282, 4294967295;
	add.s64 	%rd20550, %rd20548, %rd20549;
	add.s64 	%rd30289, %rd20550, %rd1257;
	cvt.u32.u64 	%r915, %rd30289;
	shr.u64 	%rd20551, %rd30289, 32;
	and.b64  	%rd20552, %rd30283, 4294967295;
	add.s64 	%rd20553, %rd20551, %rd20552;
	add.s64 	%rd30290, %rd20553, %rd1259;
	cvt.u32.u64 	%r916, %rd30290;
	shr.u64 	%rd20554, %rd30290, 32;
	and.b64  	%rd20555, %rd30284, 4294967295;
	add.s64 	%rd20556, %rd20554, %rd20555;
	add.s64 	%rd30291, %rd20556, %rd1261;
	cvt.u32.u64 	%r917, %rd30291;
	shr.u64 	%rd20557, %rd30291, 32;
	and.b64  	%rd20558, %rd30285, 4294967295;
	add.s64 	%rd20559, %rd20557, %rd20558;
	add.s64 	%rd30292, %rd20559, %rd1263;
	cvt.u32.u64 	%r918, %rd30292;
	shr.u64 	%rd20560, %rd30292, 32;
	and.b64  	%rd20561, %rd30286, 4294967295;
	add.s64 	%rd20562, %rd20560, %rd20561;
	add.s64 	%rd30293, %rd20562, %rd1265;
	cvt.u32.u64 	%r919, %rd30293;
	shr.u64 	%rd20563, %rd30293, 32;
	and.b64  	%rd20564, %rd30287, 4294967295;
	add.s64 	%rd20565, %rd20563, %rd20564;
	add.s64 	%rd30294, %rd20565, %rd1267;
	cvt.u32.u64 	%r920, %rd30294;
	setp.gt.u64 	%p896, %rd30294, 4294967295;
	setp.lt.u32 	%p897, %r17, %r920;
	or.pred  	%p898, %p896, %p897;
	@%p898 bra 	$L__BB0_786;
	setp.gt.u32 	%p899, %r17, %r920;
	@%p899 bra 	$L__BB0_787;
	setp.lt.u32 	%p900, %r16, %r919;
	@%p900 bra 	$L__BB0_786;
	setp.gt.u32 	%p901, %r16, %r919;
	@%p901 bra 	$L__BB0_787;
	setp.lt.u32 	%p902, %r15, %r918;
	@%p902 bra 	$L__BB0_786;
	setp.gt.u32 	%p903, %r15, %r918;
	@%p903 bra 	$L__BB0_787;
	setp.lt.u32 	%p904, %r14, %r917;
	@%p904 bra 	$L__BB0_786;
	setp.gt.u32 	%p905, %r14, %r917;
	@%p905 bra 	$L__BB0_787;
	setp.lt.u32 	%p906, %r13, %r916;
	@%p906 bra 	$L__BB0_786;
	setp.gt.u32 	%p907, %r13, %r916;
	@%p907 bra 	$L__BB0_787;
	setp.lt.u32 	%p908, %r12, %r915;
	@%p908 bra 	$L__BB0_786;
	setp.gt.u32 	%p909, %r12, %r915;
	@%p909 bra 	$L__BB0_787;
	setp.lt.u32 	%p910, %r11, %r914;
	@%p910 bra 	$L__BB0_786;
	setp.gt.u32 	%p911, %r11, %r914;
	setp.lt.u32 	%p912, %r4420, %r10;
	or.pred  	%p913, %p911, %p912;
	@%p913 bra 	$L__BB0_787;
$L__BB0_786:
	cvt.u64.u32 	%rd20567, %r4420;
	sub.s64 	%rd20568, %rd20567, %rd4;
	shr.u64 	%rd20569, %rd20568, 63;
	cvt.u32.u64 	%r4420, %rd20568;
	and.b64  	%rd20570, %rd30288, 4294967295;
	add.s64 	%rd20571, %rd20569, %rd5;
	sub.s64 	%rd30288, %rd20570, %rd20571;
	shr.u64 	%rd20572, %rd30288, 63;
	and.b64  	%rd20573, %rd30289, 4294967295;
	add.s64 	%rd20574, %rd20572, %rd6;
	sub.s64 	%rd30289, %rd20573, %rd20574;
	shr.u64 	%rd20575, %rd30289, 63;
	and.b64  	%rd20576, %rd30290, 4294967295;
	add.s64 	%rd20577, %rd20575, %rd7;
	sub.s64 	%rd30290, %rd20576, %rd20577;
	shr.u64 	%rd20578, %rd30290, 63;
	and.b64  	%rd20579, %rd30291, 4294967295;
	add.s64 	%rd20580, %rd20578, %rd8;
	sub.s64 	%rd30291, %rd20579, %rd20580;
	shr.u64 	%rd20581, %rd30291, 63;
	and.b64  	%rd20582, %rd30292, 4294967295;
	add.s64 	%rd20583, %rd20581, %rd9;
	sub.s64 	%rd30292, %rd20582, %rd20583;
	shr.u64 	%rd20584, %rd30292, 63;
	and.b64  	%rd20585, %rd30293, 4294967295;
	add.s64 	%rd20586, %rd20584, %rd10;
	sub.s64 	%rd30293, %rd20585, %rd20586;
	shr.u64 	%rd20587, %rd30293, 63;
	and.b64  	%rd20588, %rd30294, 4294967295;
	add.s64 	%rd20589, %rd20587, %rd11;
	sub.s64 	%rd30294, %rd20588, %rd20589;
$L__BB0_787:
	cvt.u64.u32 	%rd1304, %r4420;
	mul.wide.u32 	%rd20590, %r4420, %r4420;
	cvt.u32.u64 	%r2703, %rd20590;
	shr.u64 	%rd20591, %rd20590, 32;
	and.b64  	%rd1305, %rd30288, 4294967295;
	mul.lo.s64 	%rd20592, %rd1305, %rd1304;
	add.s64 	%rd20593, %rd20591, %rd20592;
	shr.u64 	%rd20594, %rd20593, 32;
	and.b64  	%rd1306, %rd30289, 4294967295;
	mul.lo.s64 	%rd20595, %rd1306, %rd1304;
	add.s64 	%rd20596, %rd20594, %rd20595;
	shr.u64 	%rd20597, %rd20596, 32;
	and.b64  	%rd1307, %rd30290, 4294967295;
	mul.lo.s64 	%rd20598, %rd1307, %rd1304;
	add.s64 	%rd20599, %rd20597, %rd20598;
	shr.u64 	%rd20600, %rd20599, 32;
	and.b64  	%rd1308, %rd30291, 4294967295;
	mul.lo.s64 	%rd20601, %rd1308, %rd1304;
	add.s64 	%rd20602, %rd20600, %rd20601;
	shr.u64 	%rd20603, %rd20602, 32;
	and.b64  	%rd1309, %rd30292, 4294967295;
	mul.lo.s64 	%rd20604, %rd1309, %rd1304;
	add.s64 	%rd20605, %rd20603, %rd20604;
	shr.u64 	%rd20606, %rd20605, 32;
	and.b64  	%rd1310, %rd30293, 4294967295;
	mul.lo.s64 	%rd20607, %rd1310, %rd1304;
	add.s64 	%rd20608, %rd20606, %rd20607;
	shr.u64 	%rd20609, %rd20608, 32;
	and.b64  	%rd1311, %rd30294, 4294967295;
	mul.lo.s64 	%rd20610, %rd1311, %rd1304;
	add.s64 	%rd20611, %rd20609, %rd20610;
	shr.u64 	%rd20612, %rd20611, 32;
	and.b64  	%rd20613, %rd20593, 4294967295;
	add.s64 	%rd20614, %rd20592, %rd20613;
	shr.u64 	%rd20615, %rd20614, 32;
	and.b64  	%rd20616, %rd20596, 4294967295;
	add.s64 	%rd20617, %rd20615, %rd20616;
	mad.lo.s64 	%rd20618, %rd1305, %rd1305, %rd20617;
	shr.u64 	%rd20619, %rd20618, 32;
	mul.lo.s64 	%rd20620, %rd1306, %rd1305;
	and.b64  	%rd20621, %rd20599, 4294967295;
	add.s64 	%rd20622, %rd20619, %rd20621;
	add.s64 	%rd20623, %rd20622, %rd20620;
	shr.u64 	%rd20624, %rd20623, 32;
	mul.lo.s64 	%rd20625, %rd1307, %rd1305;
	and.b64  	%rd20626, %rd20602, 4294967295;
	add.s64 	%rd20627, %rd20624, %rd20626;
	add.s64 	%rd20628, %rd20627, %rd20625;
	shr.u64 	%rd20629, %rd20628, 32;
	mul.lo.s64 	%rd20630, %rd1308, %rd1305;
	and.b64  	%rd20631, %rd20605, 4294967295;
	add.s64 	%rd20632, %rd20629, %rd20631;
	add.s64 	%rd20633, %rd20632, %rd20630;
	shr.u64 	%rd20634, %rd20633, 32;
	mul.lo.s64 	%rd20635, %rd1309, %rd1305;
	and.b64  	%rd20636, %rd20608, 4294967295;
	add.s64 	%rd20637, %rd20634, %rd20636;
	add.s64 	%rd20638, %rd20637, %rd20635;
	shr.u64 	%rd20639, %rd20638, 32;
	mul.lo.s64 	%rd20640, %rd1310, %rd1305;
	and.b64  	%rd20641, %rd20611, 4294967295;
	add.s64 	%rd20642, %rd20639, %rd20641;
	add.s64 	%rd20643, %rd20642, %rd20640;
	shr.u64 	%rd20644, %rd20643, 32;
	mul.lo.s64 	%rd20645, %rd1311, %rd1305;
	add.s64 	%rd20646, %rd20644, %rd20612;
	add.s64 	%rd20647, %rd20646, %rd20645;
	shr.u64 	%rd20648, %rd20647, 32;
	and.b64  	%rd20649, %rd20618, 4294967295;
	add.s64 	%rd20650, %rd20595, %rd20649;
	shr.u64 	%rd20651, %rd20650, 32;
	and.b64  	%rd20652, %rd20623, 4294967295;
	add.s64 	%rd20653, %rd20651, %rd20652;
	add.s64 	%rd20654, %rd20653, %rd20620;
	shr.u64 	%rd20655, %rd20654, 32;
	and.b64  	%rd20656, %rd20628, 4294967295;
	add.s64 	%rd20657, %rd20655, %rd20656;
	mad.lo.s64 	%rd20658, %rd1306, %rd1306, %rd20657;
	shr.u64 	%rd20659, %rd20658, 32;
	mul.lo.s64 	%rd20660, %rd1307, %rd1306;
	and.b64  	%rd20661, %rd20633, 4294967295;
	add.s64 	%rd20662, %rd20659, %rd20661;
	add.s64 	%rd20663, %rd20662, %rd20660;
	shr.u64 	%rd20664, %rd20663, 32;
	mul.lo.s64 	%rd20665, %rd1308, %rd1306;
	and.b64  	%rd20666, %rd20638, 4294967295;
	add.s64 	%rd20667, %rd20664, %rd20666;
	add.s64 	%rd20668, %rd20667, %rd20665;
	shr.u64 	%rd20669, %rd20668, 32;
	mul.lo.s64 	%rd20670, %rd1309, %rd1306;
	and.b64  	%rd20671, %rd20643, 4294967295;
	add.s64 	%rd20672, %rd20669, %rd20671;
	add.s64 	%rd20673, %rd20672, %rd20670;
	shr.u64 	%rd20674, %rd20673, 32;
	mul.lo.s64 	%rd20675, %rd1310, %rd1306;
	and.b64  	%rd20676, %rd20647, 4294967295;
	add.s64 	%rd20677, %rd20674, %rd20676;
	add.s64 	%rd20678, %rd20677, %rd20675;
	shr.u64 	%rd20679, %rd20678, 32;
	mul.lo.s64 	%rd20680, %rd1311, %rd1306;
	add.s64 	%rd20681, %rd20679, %rd20648;
	add.s64 	%rd20682, %rd20681, %rd20680;
	shr.u64 	%rd20683, %rd20682, 32;
	and.b64  	%rd20684, %rd20654, 4294967295;
	add.s64 	%rd20685, %rd20598, %rd20684;
	shr.u64 	%rd20686, %rd20685, 32;
	and.b64  	%rd20687, %rd20658, 4294967295;
	add.s64 	%rd20688, %rd20686, %rd20687;
	add.s64 	%rd20689, %rd20688, %rd20625;
	shr.u64 	%rd20690, %rd20689, 32;
	and.b64  	%rd20691, %rd20663, 4294967295;
	add.s64 	%rd20692, %rd20690, %rd20691;
	add.s64 	%rd20693, %rd20692, %rd20660;
	shr.u64 	%rd20694, %rd20693, 32;
	and.b64  	%rd20695, %rd20668, 4294967295;
	add.s64 	%rd20696, %rd20694, %rd20695;
	mad.lo.s64 	%rd20697, %rd1307, %rd1307, %rd20696;
	shr.u64 	%rd20698, %rd20697, 32;
	mul.lo.s64 	%rd20699, %rd1308, %rd1307;
	and.b64  	%rd20700, %rd20673, 4294967295;
	add.s64 	%rd20701, %rd20698, %rd20700;
	add.s64 	%rd20702, %rd20701, %rd20699;
	shr.u64 	%rd20703, %rd20702, 32;
	mul.lo.s64 	%rd20704, %rd1309, %rd1307;
	and.b64  	%rd20705, %rd20678, 4294967295;
	add.s64 	%rd20706, %rd20703, %rd20705;
	add.s64 	%rd20707, %rd20706, %rd20704;
	shr.u64 	%rd20708, %rd20707, 32;
	mul.lo.s64 	%rd20709, %rd1310, %rd1307;
	and.b64  	%rd20710, %rd20682, 4294967295;
	add.s64 	%rd20711, %rd20708, %rd20710;
	add.s64 	%rd20712, %rd20711, %rd20709;
	shr.u64 	%rd20713, %rd20712, 32;
	mul.lo.s64 	%rd20714, %rd1311, %rd1307;
	add.s64 	%rd20715, %rd20713, %rd20683;
	add.s64 	%rd20716, %rd20715, %rd20714;
	shr.u64 	%rd20717, %rd20716, 32;
	and.b64  	%rd20718, %rd20689, 4294967295;
	add.s64 	%rd20719, %rd20601, %rd20718;
	shr.u64 	%rd20720, %rd20719, 32;
	and.b64  	%rd20721, %rd20693, 4294967295;
	add.s64 	%rd20722, %rd20720, %rd20721;
	add.s64 	%rd20723, %rd20722, %rd20630;
	shr.u64 	%rd20724, %rd20723, 32;
	and.b64  	%rd20725, %rd20697, 4294967295;
	add.s64 	%rd20726, %rd20724, %rd20725;
	add.s64 	%rd20727, %rd20726, %rd20665;
	shr.u64 	%rd20728, %rd20727, 32;
	and.b64  	%rd20729, %rd20702, 4294967295;
	add.s64 	%rd20730, %rd20728, %rd20729;
	add.s64 	%rd20731, %rd20730, %rd20699;
	shr.u64 	%rd20732, %rd20731, 32;
	and.b64  	%rd20733, %rd20707, 4294967295;
	add.s64 	%rd20734, %rd20732, %rd20733;
	mad.lo.s64 	%rd20735, %rd1308, %rd1308, %rd20734;
	shr.u64 	%rd20736, %rd20735, 32;
	mul.lo.s64 	%rd20737, %rd1309, %rd1308;
	and.b64  	%rd20738, %rd20712, 4294967295;
	add.s64 	%rd20739, %rd20736, %rd20738;
	add.s64 	%rd20740, %rd20739, %rd20737;
	shr.u64 	%rd20741, %rd20740, 32;
	mul.lo.s64 	%rd20742, %rd1310, %rd1308;
	and.b64  	%rd20743, %rd20716, 4294967295;
	add.s64 	%rd20744, %rd20741, %rd20743;
	add.s64 	%rd20745, %rd20744, %rd20742;
	shr.u64 	%rd20746, %rd20745, 32;
	mul.lo.s64 	%rd20747, %rd1311, %rd1308;
	add.s64 	%rd20748, %rd20746, %rd20717;
	add.s64 	%rd20749, %rd20748, %rd20747;
	shr.u64 	%rd20750, %rd20749, 32;
	and.b64  	%rd20751, %rd20723, 4294967295;
	add.s64 	%rd20752, %rd20604, %rd20751;
	shr.u64 	%rd20753, %rd20752, 32;
	and.b64  	%rd20754, %rd20727, 4294967295;
	add.s64 	%rd20755, %rd20753, %rd20754;
	add.s64 	%rd20756, %rd20755, %rd20635;
	shr.u64 	%rd20757, %rd20756, 32;
	and.b64  	%rd20758, %rd20731, 4294967295;
	add.s64 	%rd20759, %rd20757, %rd20758;
	add.s64 	%rd20760, %rd20759, %rd20670;
	shr.u64 	%rd20761, %rd20760, 32;
	and.b64  	%rd20762, %rd20735, 4294967295;
	add.s64 	%rd20763, %rd20761, %rd20762;
	add.s64 	%rd20764, %rd20763, %rd20704;
	shr.u64 	%rd20765, %rd20764, 32;
	and.b64  	%rd20766, %rd20740, 4294967295;
	add.s64 	%rd20767, %rd20765, %rd20766;
	add.s64 	%rd20768, %rd20767, %rd20737;
	shr.u64 	%rd20769, %rd20768, 32;
	and.b64  	%rd20770, %rd20745, 4294967295;
	add.s64 	%rd20771, %rd20769, %rd20770;
	mad.lo.s64 	%rd20772, %rd1309, %rd1309, %rd20771;
	shr.u64 	%rd20773, %rd20772, 32;
	mul.lo.s64 	%rd20774, %rd1310, %rd1309;
	and.b64  	%rd20775, %rd20749, 4294967295;
	add.s64 	%rd20776, %rd20773, %rd20775;
	add.s64 	%rd20777, %rd20776, %rd20774;
	shr.u64 	%rd20778, %rd20777, 32;
	mul.lo.s64 	%rd20779, %rd1311, %rd1309;
	add.s64 	%rd20780, %rd20778, %rd20750;
	add.s64 	%rd20781, %rd20780, %rd20779;
	shr.u64 	%rd20782, %rd20781, 32;
	and.b64  	%rd20783, %rd20756, 4294967295;
	add.s64 	%rd20784, %rd20607, %rd20783;
	shr.u64 	%rd20785, %rd20784, 32;
	and.b64  	%rd20786, %rd20760, 4294967295;
	add.s64 	%rd20787, %rd20785, %rd20786;
	add.s64 	%rd20788, %rd20787, %rd20640;
	shr.u64 	%rd20789, %rd20788, 32;
	and.b64  	%rd20790, %rd20764, 4294967295;
	add.s64 	%rd20791, %rd20789, %rd20790;
	add.s64 	%rd20792, %rd20791, %rd20675;
	shr.u64 	%rd20793, %rd20792, 32;
	and.b64  	%rd20794, %rd20768, 4294967295;
	add.s64 	%rd20795, %rd20793, %rd20794;
	add.s64 	%rd20796, %rd20795, %rd20709;
	shr.u64 	%rd20797, %rd20796, 32;
	and.b64  	%rd20798, %rd20772, 4294967295;
	add.s64 	%rd20799, %rd20797, %rd20798;
	add.s64 	%rd20800, %rd20799, %rd20742;
	shr.u64 	%rd20801, %rd20800, 32;
	and.b64  	%rd20802, %rd20777, 4294967295;
	add.s64 	%rd20803, %rd20801, %rd20802;
	add.s64 	%rd20804, %rd20803, %rd20774;
	shr.u64 	%rd20805, %rd20804, 32;
	and.b64  	%rd20806, %rd20781, 4294967295;
	add.s64 	%rd20807, %rd20805, %rd20806;
	mad.lo.s64 	%rd20808, %rd1310, %rd1310, %rd20807;
	shr.u64 	%rd20809, %rd20808, 32;
	mul.lo.s64 	%rd20810, %rd1311, %rd1310;
	add.s64 	%rd20811, %rd20809, %rd20782;
	add.s64 	%rd20812, %rd20811, %rd20810;
	shr.u64 	%rd20813, %rd20812, 32;
	and.b64  	%rd20814, %rd20788, 4294967295;
	add.s64 	%rd20815, %rd20610, %rd20814;
	shr.u64 	%rd20816, %rd20815, 32;
	and.b64  	%rd20817, %rd20792, 4294967295;
	add.s64 	%rd20818, %rd20816, %rd20817;
	add.s64 	%rd20819, %rd20818, %rd20645;
	shr.u64 	%rd20820, %rd20819, 32;
	and.b64  	%rd20821, %rd20796, 4294967295;
	add.s64 	%rd20822, %rd20820, %rd20821;
	add.s64 	%rd20823, %rd20822, %rd20680;
	shr.u64 	%rd20824, %rd20823, 32;
	and.b64  	%rd20825, %rd20800, 4294967295;
	add.s64 	%rd20826, %rd20824, %rd20825;
	add.s64 	%rd20827, %rd20826, %rd20714;
	shr.u64 	%rd20828, %rd20827, 32;
	and.b64  	%rd20829, %rd20804, 4294967295;
	add.s64 	%rd20830, %rd20828, %rd20829;
	add.s64 	%rd20831, %rd20830, %rd20747;
	shr.u64 	%rd20832, %rd20831, 32;
	and.b64  	%rd20833, %rd20808, 4294967295;
	add.s64 	%rd20834, %rd20832, %rd20833;
	add.s64 	%rd20835, %rd20834, %rd20779;
	shr.u64 	%rd20836, %rd20835, 32;
	and.b64  	%rd20837, %rd20812, 4294967295;
	add.s64 	%rd20838, %rd20836, %rd20837;
	add.s64 	%rd20839, %rd20838, %rd20810;
	shr.u64 	%rd20840, %rd20839, 32;
	add.s64 	%rd20841, %rd20840, %rd20813;
	mad.lo.s64 	%rd20842, %rd1311, %rd1311, %rd20841;
	{ .reg .b32 tmp; mov.b64 {tmp, %r2704}, %rd20842; }
	mul.lo.s32 	%r2705, %r9, %r2703;
	cvt.u64.u32 	%rd20843, %r2705;
	and.b64  	%rd20844, %rd20590, 4294967293;
	mad.lo.s64 	%rd20845, %rd4, %rd20843, %rd20844;
	shr.u64 	%rd20846, %rd20845, 32;
	and.b64  	%rd20847, %rd20614, 4294967295;
	add.s64 	%rd20848, %rd20846, %rd20847;
	mad.lo.s64 	%rd20849, %rd5, %rd20843, %rd20848;
	cvt.u32.u64 	%r2706, %rd20849;
	shr.u64 	%rd20850, %rd20849, 32;
	and.b64  	%rd20851, %rd20650, 4294967295;
	add.s64 	%rd20852, %rd20850, %rd20851;
	mad.lo.s64 	%rd20853, %rd6, %rd20843, %rd20852;
	shr.u64 	%rd20854, %rd20853, 32;
	and.b64  	%rd20855, %rd20685, 4294967295;
	add.s64 	%rd20856, %rd20854, %rd20855;
	mad.lo.s64 	%rd20857, %rd7, %rd20843, %rd20856;
	shr.u64 	%rd20858, %rd20857, 32;
	and.b64  	%rd20859, %rd20719, 4294967295;
	add.s64 	%rd20860, %rd20858, %rd20859;
	mad.lo.s64 	%rd20861, %rd8, %rd20843, %rd20860;
	shr.u64 	%rd20862, %rd20861, 32;
	and.b64  	%rd20863, %rd20752, 4294967295;
	add.s64 	%rd20864, %rd20862, %rd20863;
	mad.lo.s64 	%rd20865, %rd9, %rd20843, %rd20864;
	shr.u64 	%rd20866, %rd20865, 32;
	and.b64  	%rd20867, %rd20784, 4294967295;
	add.s64 	%rd20868, %rd20866, %rd20867;
	mad.lo.s64 	%rd20869, %rd10, %rd20843, %rd20868;
	shr.u64 	%rd20870, %rd20869, 32;
	and.b64  	%rd20871, %rd20815, 4294967295;
	add.s64 	%rd20872, %rd20870, %rd20871;
	mad.lo.s64 	%rd20873, %rd11, %rd20843, %rd20872;
	shr.u64 	%rd20874, %rd20873, 32;
	and.b64  	%rd20875, %rd20819, 4294967295;
	add.s64 	%rd20876, %rd20874, %rd20875;
	shr.u64 	%rd20877, %rd20876, 32;
	and.b64  	%rd20878, %rd20823, 4294967295;
	add.s64 	%rd20879, %rd20877, %rd20878;
	shr.u64 	%rd20880, %rd20879, 32;
	and.b64  	%rd20881, %rd20827, 4294967295;
	add.s64 	%rd20882, %rd20880, %rd20881;
	shr.u64 	%rd20883, %rd20882, 32;
	and.b64  	%rd20884, %rd20831, 4294967295;
	add.s64 	%rd20885, %rd20883, %rd20884;
	shr.u64 	%rd20886, %rd20885, 32;
	and.b64  	%rd20887, %rd20835, 4294967295;
	add.s64 	%rd20888, %rd20886, %rd20887;
	shr.u64 	%rd20889, %rd20888, 32;
	and.b64  	%rd20890, %rd20839, 4294967295;
	add.s64 	%rd20891, %rd20889, %rd20890;
	shr.u64 	%rd20892, %rd20891, 32;
	and.b64  	%rd20893, %rd20842, 4294967295;
	add.s64 	%rd20894, %rd20892, %rd20893;
	{ .reg .b32 tmp; mov.b64 {tmp, %r2707}, %rd20894; }
	add.s32 	%r2708, %r2704, %r2707;
	mul.lo.s32 	%r2709, %r9, %r2706;
	cvt.u64.u32 	%rd20895, %r2709;
	and.b64  	%rd20896, %rd20849, 4294967295;
	mad.lo.s64 	%rd20897, %rd4, %rd20895, %rd20896;
	shr.u64 	%rd20898, %rd20897, 32;
	and.b64  	%rd20899, %rd20853, 4294967295;
	add.s64 	%rd20900, %rd20898, %rd20899;
	mad.lo.s64 	%rd20901, %rd5, %rd20895, %rd20900;
	cvt.u32.u64 	%r2710, %rd20901;
	shr.u64 	%rd20902, %rd20901, 32;
	and.b64  	%rd20903, %rd20857, 4294967295;
	add.s64 	%rd20904, %rd20902, %rd20903;
	mad.lo.s64 	%rd20905, %rd6, %rd20895, %rd20904;
	shr.u64 	%rd20906, %rd20905, 32;
	and.b64  	%rd20907, %rd20861, 4294967295;
	add.s64 	%rd20908, %rd20906, %rd20907;
	mad.lo.s64 	%rd20909, %rd7, %rd20895, %rd20908;
	shr.u64 	%rd20910, %rd20909, 32;
	and.b64  	%rd20911, %rd20865, 4294967295;
	add.s64 	%rd20912, %rd20910, %rd20911;
	mad.lo.s64 	%rd20913, %rd8, %rd20895, %rd20912;
	shr.u64 	%rd20914, %rd20913, 32;
	and.b64  	%rd20915, %rd20869, 4294967295;
	add.s64 	%rd20916, %rd20914, %rd20915;
	mad.lo.s64 	%rd20917, %rd9, %rd20895, %rd20916;
	shr.u64 	%rd20918, %rd20917, 32;
	and.b64  	%rd20919, %rd20873, 4294967295;
	add.s64 	%rd20920, %rd20918, %rd20919;
	mad.lo.s64 	%rd20921, %rd10, %rd20895, %rd20920;
	shr.u64 	%rd20922, %rd20921, 32;
	and.b64  	%rd20923, %rd20876, 4294967295;
	add.s64 	%rd20924, %rd20922, %rd20923;
	mad.lo.s64 	%rd20925, %rd11, %rd20895, %rd20924;
	shr.u64 	%rd20926, %rd20925, 32;
	and.b64  	%rd20927, %rd20879, 4294967295;
	add.s64 	%rd20928, %rd20926, %rd20927;
	shr.u64 	%rd20929, %rd20928, 32;
	and.b64  	%rd20930, %rd20882, 4294967295;
	add.s64 	%rd20931, %rd20929, %rd20930;
	shr.u64 	%rd20932, %rd20931, 32;
	and.b64  	%rd20933, %rd20885, 4294967295;
	add.s64 	%rd20934, %rd20932, %rd20933;
	shr.u64 	%rd20935, %rd20934, 32;
	and.b64  	%rd20936, %rd20888, 4294967295;
	add.s64 	%rd20937, %rd20935, %rd20936;
	shr.u64 	%rd20938, %rd20937, 32;
	and.b64  	%rd20939, %rd20891, 4294967295;
	add.s64 	%rd20940, %rd20938, %rd20939;
	shr.u64 	%rd20941, %rd20940, 32;
	and.b64  	%rd20942, %rd20894, 4294967295;
	add.s64 	%rd20943, %rd20941, %rd20942;
	{ .reg .b32 tmp; mov.b64 {tmp, %r2711}, %rd20943; }
	add.s32 	%r2712, %r2708, %r2711;
	mul.lo.s32 	%r2713, %r9, %r2710;
	cvt.u64.u32 	%rd20944, %r2713;
	and.b64  	%rd20945, %rd20901, 4294967295;
	mad.lo.s64 	%rd20946, %rd4, %rd20944, %rd20945;
	shr.u64 	%rd20947, %rd20946, 32;
	and.b64  	%rd20948, %rd20905, 4294967295;
	add.s64 	%rd20949, %rd20947, %rd20948;
	mad.lo.s64 	%rd20950, %rd5, %rd20944, %rd20949;
	cvt.u32.u64 	%r2714, %rd20950;
	shr.u64 	%rd20951, %rd20950, 32;
	and.b64  	%rd20952, %rd20909, 4294967295;
	add.s64 	%rd20953, %rd20951, %rd20952;
	mad.lo.s64 	%rd20954, %rd6, %rd20944, %rd20953;
	shr.u64 	%rd20955, %rd20954, 32;
	and.b64  	%rd20956, %rd20913, 4294967295;
	add.s64 	%rd20957, %rd20955, %rd20956;
	mad.lo.s64 	%rd20958, %rd7, %rd20944, %rd20957;
	shr.u64 	%rd20959, %rd20958, 32;
	and.b64  	%rd20960, %rd20917, 4294967295;
	add.s64 	%rd20961, %rd20959, %rd20960;
	mad.lo.s64 	%rd20962, %rd8, %rd20944, %rd20961;
	shr.u64 	%rd20963, %rd20962, 32;
	and.b64  	%rd20964, %rd20921, 4294967295;
	add.s64 	%rd20965, %rd20963, %rd20964;
	mad.lo.s64 	%rd20966, %rd9, %rd20944, %rd20965;
	shr.u64 	%rd20967, %rd20966, 32;
	and.b64  	%rd20968, %rd20925, 4294967295;
	add.s64 	%rd20969, %rd20967, %rd20968;
	mad.lo.s64 	%rd20970, %rd10, %rd20944, %rd20969;
	shr.u64 	%rd20971, %rd20970, 32;
	and.b64  	%rd20972, %rd20928, 4294967295;
	add.s64 	%rd20973, %rd20971, %rd20972;
	mad.lo.s64 	%rd20974, %rd11, %rd20944, %rd20973;
	shr.u64 	%rd20975, %rd20974, 32;
	and.b64  	%rd20976, %rd20931, 4294967295;
	add.s64 	%rd20977, %rd20975, %rd20976;
	shr.u64 	%rd20978, %rd20977, 32;
	and.b64  	%rd20979, %rd20934, 4294967295;
	add.s64 	%rd20980, %rd20978, %rd20979;
	shr.u64 	%rd20981, %rd20980, 32;
	and.b64  	%rd20982, %rd20937, 4294967295;
	add.s64 	%rd20983, %rd20981, %rd20982;
	shr.u64 	%rd20984, %rd20983, 32;
	and.b64  	%rd20985, %rd20940, 4294967295;
	add.s64 	%rd20986, %rd20984, %rd20985;
	shr.u64 	%rd20987, %rd20986, 32;
	and.b64  	%rd20988, %rd20943, 4294967295;
	add.s64 	%rd20989, %rd20987, %rd20988;
	{ .reg .b32 tmp; mov.b64 {tmp, %r2715}, %rd20989; }
	add.s32 	%r2716, %r2712, %r2715;
	mul.lo.s32 	%r2717, %r9, %r2714;
	cvt.u64.u32 	%rd20990, %r2717;
	and.b64  	%rd20991, %rd20950, 4294967295;
	mad.lo.s64 	%rd20992, %rd4, %rd20990, %rd20991;
	shr.u64 	%rd20993, %rd20992, 32;
	and.b64  	%rd20994, %rd20954, 4294967295;
	add.s64 	%rd20995, %rd20993, %rd20994;
	mad.lo.s64 	%rd20996, %rd5, %rd20990, %rd20995;
	cvt.u32.u64 	%r2718, %rd20996;
	shr.u64 	%rd20997, %rd20996, 32;
	and.b64  	%rd20998, %rd20958, 4294967295;
	add.s64 	%rd20999, %rd20997, %rd20998;
	mad.lo.s64 	%rd21000, %rd6, %rd20990, %rd20999;
	shr.u64 	%rd21001, %rd21000, 32;
	and.b64  	%rd21002, %rd20962, 4294967295;
	add.s64 	%rd21003, %rd21001, %rd21002;
	mad.lo.s64 	%rd21004, %rd7, %rd20990, %rd21003;
	shr.u64 	%rd21005, %rd21004, 32;
	and.b64  	%rd21006, %rd20966, 4294967295;
	add.s64 	%rd21007, %rd21005, %rd21006;
	mad.lo.s64 	%rd21008, %rd8, %rd20990, %rd21007;
	shr.u64 	%rd21009, %rd21008, 32;
	and.b64  	%rd21010, %rd20970, 4294967295;
	add.s64 	%rd21011, %rd21009, %rd21010;
	mad.lo.s64 	%rd21012, %rd9, %rd20990, %rd21011;
	shr.u64 	%rd21013, %rd21012, 32;
	and.b64  	%rd21014, %rd20974, 4294967295;
	add.s64 	%rd21015, %rd21013, %rd21014;
	mad.lo.s64 	%rd21016, %rd10, %rd20990, %rd21015;
	shr.u64 	%rd21017, %rd21016, 32;
	and.b64  	%rd21018, %rd20977, 4294967295;
	add.s64 	%rd21019, %rd21017, %rd21018;
	mad.lo.s64 	%rd21020, %rd11, %rd20990, %rd21019;
	shr.u64 	%rd21021, %rd21020, 32;
	and.b64  	%rd21022, %rd20980, 4294967295;
	add.s64 	%rd21023, %rd21021, %rd21022;
	shr.u64 	%rd21024, %rd21023, 32;
	and.b64  	%rd21025, %rd20983, 4294967295;
	add.s64 	%rd21026, %rd21024, %rd21025;
	shr.u64 	%rd21027, %rd21026, 32;
	and.b64  	%rd21028, %rd20986, 4294967295;
	add.s64 	%rd21029, %rd21027, %rd21028;
	shr.u64 	%rd21030, %rd21029, 32;
	and.b64  	%rd21031, %rd20989, 4294967295;
	add.s64 	%rd21032, %rd21030, %rd21031;
	{ .reg .b32 tmp; mov.b64 {tmp, %r2719}, %rd21032; }
	add.s32 	%r2720, %r2716, %r2719;
	mul.lo.s32 	%r2721, %r9, %r2718;
	cvt.u64.u32 	%rd21033, %r2721;
	and.b64  	%rd21034, %rd20996, 4294967295;
	mad.lo.s64 	%rd21035, %rd4, %rd21033, %rd21034;
	shr.u64 	%rd21036, %rd21035, 32;
	and.b64  	%rd21037, %rd21000, 4294967295;
	add.s64 	%rd21038, %rd21036, %rd21037;
	mad.lo.s64 	%rd21039, %rd5, %rd21033, %rd21038;
	cvt.u32.u64 	%r2722, %rd21039;
	shr.u64 	%rd21040, %rd21039, 32;
	and.b64  	%rd21041, %rd21004, 4294967295;
	add.s64 	%rd21042, %rd21040, %rd21041;
	mad.lo.s64 	%rd21043, %rd6, %rd21033, %rd21042;
	shr.u64 	%rd21044, %rd21043, 32;
	and.b64  	%rd21045, %rd21008, 4294967295;
	add.s64 	%rd21046, %rd21044, %rd21045;
	mad.lo.s64 	%rd21047, %rd7, %rd21033, %rd21046;
	shr.u64 	%rd21048, %rd21047, 32;
	and.b64  	%rd21049, %rd21012, 4294967295;
	add.s64 	%rd21050, %rd21048, %rd21049;
	mad.lo.s64 	%rd21051, %rd8, %rd21033, %rd21050;
	shr.u64 	%rd21052, %rd21051, 32;
	and.b64  	%rd21053, %rd21016, 4294967295;
	add.s64 	%rd21054, %rd21052, %rd21053;
	mad.lo.s64 	%rd21055, %rd9, %rd21033, %rd21054;
	shr.u64 	%rd21056, %rd21055, 32;
	and.b64  	%rd21057, %rd21020, 4294967295;
	add.s64 	%rd21058, %rd21056, %rd21057;
	mad.lo.s64 	%rd21059, %rd10, %rd21033, %rd21058;
	shr.u64 	%rd21060, %rd21059, 32;
	and.b64  	%rd21061, %rd21023, 4294967295;
	add.s64 	%rd21062, %rd21060, %rd21061;
	mad.lo.s64 	%rd21063, %rd11, %rd21033, %rd21062;
	shr.u64 	%rd21064, %rd21063, 32;
	and.b64  	%rd21065, %rd21026, 4294967295;
	add.s64 	%rd21066, %rd21064, %rd21065;
	shr.u64 	%rd21067, %rd21066, 32;
	and.b64  	%rd21068, %rd21029, 4294967295;
	add.s64 	%rd21069, %rd21067, %rd21068;
	shr.u64 	%rd21070, %rd21069, 32;
	and.b64  	%rd21071, %rd21032, 4294967295;
	add.s64 	%rd21072, %rd21070, %rd21071;
	{ .reg .b32 tmp; mov.b64 {tmp, %r2723}, %rd21072; }
	add.s32 	%r2724, %r2720, %r2723;
	mul.lo.s32 	%r2725, %r9, %r2722;
	cvt.u64.u32 	%rd21073, %r2725;
	and.b64  	%rd21074, %rd21039, 4294967295;
	mad.lo.s64 	%rd21075, %rd4, %rd21073, %rd21074;
	shr.u64 	%rd21076, %rd21075, 32;
	and.b64  	%rd21077, %rd21043, 4294967295;
	add.s64 	%rd21078, %rd21076, %rd21077;
	mad.lo.s64 	%rd21079, %rd5, %rd21073, %rd21078;
	cvt.u32.u64 	%r2726, %rd21079;
	shr.u64 	%rd21080, %rd21079, 32;
	and.b64  	%rd21081, %rd21047, 4294967295;
	add.s64 	%rd21082, %rd21080, %rd21081;
	mad.lo.s64 	%rd21083, %rd6, %rd21073, %rd21082;
	shr.u64 	%rd21084, %rd21083, 32;
	and.b64  	%rd21085, %rd21051, 4294967295;
	add.s64 	%rd21086, %rd21084, %rd21085;
	mad.lo.s64 	%rd21087, %rd7, %rd21073, %rd21086;
	shr.u64 	%rd21088, %rd21087, 32;
	and.b64  	%rd21089, %rd21055, 4294967295;
	add.s64 	%rd21090, %rd21088, %rd21089;
	mad.lo.s64 	%rd21091, %rd8, %rd21073, %rd21090;
	shr.u64 	%rd21092, %rd21091, 32;
	and.b64  	%rd21093, %rd21059, 4294967295;
	add.s64 	%rd21094, %rd21092, %rd21093;
	mad.lo.s64 	%rd21095, %rd9, %rd21073, %rd21094;
	shr.u64 	%rd21096, %rd21095, 32;
	and.b64  	%rd21097, %rd21063, 4294967295;
	add.s64 	%rd21098, %rd21096, %rd21097;
	mad.lo.s64 	%rd21099, %rd10, %rd21073, %rd21098;
	shr.u64 	%rd21100, %rd21099, 32;
	and.b64  	%rd21101, %rd21066, 4294967295;
	add.s64 	%rd21102, %rd21100, %rd21101;
	mad.lo.s64 	%rd21103, %rd11, %rd21073, %rd21102;
	shr.u64 	%rd21104, %rd21103, 32;
	and.b64  	%rd21105, %rd21069, 4294967295;
	add.s64 	%rd21106, %rd21104, %rd21105;
	shr.u64 	%rd21107, %rd21106, 32;
	and.b64  	%rd21108, %rd21072, 4294967295;
	add.s64 	%rd21109, %rd21107, %rd21108;
	{ .reg .b32 tmp; mov.b64 {tmp, %r2727}, %rd21109; }
	add.s32 	%r2728, %r2724, %r2727;
	mul.lo.s32 	%r2729, %r9, %r2726;
	cvt.u64.u32 	%rd21110, %r2729;
	and.b64  	%rd21111, %rd21079, 4294967295;
	mad.lo.s64 	%rd21112, %rd4, %rd21110, %rd21111;
	shr.u64 	%rd21113, %rd21112, 32;
	and.b64  	%rd21114, %rd21083, 4294967295;
	add.s64 	%rd21115, %rd21113, %rd21114;
	mad.lo.s64 	%rd21116, %rd5, %rd21110, %rd21115;
	cvt.u32.u64 	%r2730, %rd21116;
	shr.u64 	%rd21117, %rd21116, 32;
	and.b64  	%rd21118, %rd21087, 4294967295;
	add.s64 	%rd21119, %rd21117, %rd21118;
	mad.lo.s64 	%rd21120, %rd6, %rd21110, %rd21119;
	shr.u64 	%rd21121, %rd21120, 32;
	and.b64  	%rd21122, %rd21091, 4294967295;
	add.s64 	%rd21123, %rd21121, %rd21122;
	mad.lo.s64 	%rd21124, %rd7, %rd21110, %rd21123;
	shr.u64 	%rd21125, %rd21124, 32;
	and.b64  	%rd21126, %rd21095, 4294967295;
	add.s64 	%rd21127, %rd21125, %rd21126;
	mad.lo.s64 	%rd21128, %rd8, %rd21110, %rd21127;
	shr.u64 	%rd21129, %rd21128, 32;
	and.b64  	%rd21130, %rd21099, 4294967295;
	add.s64 	%rd21131, %rd21129, %rd21130;
	mad.lo.s64 	%rd21132, %rd9, %rd21110, %rd21131;
	shr.u64 	%rd21133, %rd21132, 32;
	and.b64  	%rd21134, %rd21103, 4294967295;
	add.s64 	%rd21135, %rd21133, %rd21134;
	mad.lo.s64 	%rd21136, %rd10, %rd21110, %rd21135;
	shr.u64 	%rd21137, %rd21136, 32;
	and.b64  	%rd21138, %rd21106, 4294967295;
	add.s64 	%rd21139, %rd21137, %rd21138;
	mad.lo.s64 	%rd21140, %rd11, %rd21110, %rd21139;
	shr.u64 	%rd21141, %rd21140, 32;
	and.b64  	%rd21142, %rd21109, 4294967295;
	add.s64 	%rd21143, %rd21141, %rd21142;
	{ .reg .b32 tmp; mov.b64 {tmp, %r2731}, %rd21143; }
	add.s32 	%r2732, %r2728, %r2731;
	mul.lo.s32 	%r2733, %r9, %r2730;
	cvt.u64.u32 	%rd21144, %r2733;
	and.b64  	%rd21145, %rd21116, 4294967295;
	mad.lo.s64 	%rd21146, %rd4, %rd21144, %rd21145;
	shr.u64 	%rd21147, %rd21146, 32;
	and.b64  	%rd21148, %rd21120, 4294967295;
	add.s64 	%rd21149, %rd21147, %rd21148;
	mad.lo.s64 	%rd30295, %rd5, %rd21144, %rd21149;
	shr.u64 	%rd21150, %rd30295, 32;
	and.b64  	%rd21151, %rd21124, 4294967295;
	add.s64 	%rd21152, %rd21150, %rd21151;
	mad.lo.s64 	%rd30296, %rd6, %rd21144, %rd21152;
	cvt.u32.u64 	%r923, %rd30296;
	shr.u64 	%rd21153, %rd30296, 32;
	and.b64  	%rd21154, %rd21128, 4294967295;
	add.s64 	%rd21155, %rd21153, %rd21154;
	mad.lo.s64 	%rd30297, %rd7, %rd21144, %rd21155;
	cvt.u32.u64 	%r924, %rd30297;
	shr.u64 	%rd21156, %rd30297, 32;
	and.b64  	%rd21157, %rd21132, 4294967295;
	add.s64 	%rd21158, %rd21156, %rd21157;
	mad.lo.s64 	%rd30298, %rd8, %rd21144, %rd21158;
	cvt.u32.u64 	%r925, %rd30298;
	shr.u64 	%rd21159, %rd30298, 32;
	and.b64  	%rd21160, %rd21136, 4294967295;
	add.s64 	%rd21161, %rd21159, %rd21160;
	mad.lo.s64 	%rd30299, %rd9, %rd21144, %rd21161;
	cvt.u32.u64 	%r926, %rd30299;
	shr.u64 	%rd21162, %rd30299, 32;
	and.b64  	%rd21163, %rd21140, 4294967295;
	add.s64 	%rd21164, %rd21162, %rd21163;
	mad.lo.s64 	%rd30300, %rd10, %rd21144, %rd21164;
	cvt.u32.u64 	%r927, %rd30300;
	shr.u64 	%rd21165, %rd30300, 32;
	and.b64  	%rd21166, %rd21143, 4294967295;
	add.s64 	%rd21167, %rd21165, %rd21166;
	mad.lo.s64 	%rd30301, %rd11, %rd21144, %rd21167;
	cvt.u32.u64 	%r928, %rd30301;
	{ .reg .b32 tmp; mov.b64 {tmp, %r2734}, %rd30301; }
	add.s32 	%r4421, %r2732, %r2734;
	setp.gt.u32 	%p914, %r4421, %r17;
	@%p914 bra 	$L__BB0_801;
	setp.lt.u32 	%p915, %r4421, %r17;
	@%p915 bra 	$L__BB0_802;
	setp.lt.u32 	%p916, %r16, %r928;
	@%p916 bra 	$L__BB0_801;
	setp.gt.u32 	%p917, %r16, %r928;
	@%p917 bra 	$L__BB0_802;
	setp.lt.u32 	%p918, %r15, %r927;
	@%p918 bra 	$L__BB0_801;
	setp.gt.u32 	%p919, %r15, %r927;
	@%p919 bra 	$L__BB0_802;
	setp.lt.u32 	%p920, %r14, %r926;
	@%p920 bra 	$L__BB0_801;
	setp.gt.u32 	%p921, %r14, %r926;
	@%p921 bra 	$L__BB0_802;
	setp.lt.u32 	%p922, %r13, %r925;
	@%p922 bra 	$L__BB0_801;
	setp.gt.u32 	%p923, %r13, %r925;
	@%p923 bra 	$L__BB0_802;
	setp.lt.u32 	%p924, %r12, %r924;
	@%p924 bra 	$L__BB0_801;
	setp.gt.u32 	%p925, %r12, %r924;
	@%p925 bra 	$L__BB0_802;
	setp.lt.u32 	%p926, %r11, %r923;
	@%p926 bra 	$L__BB0_801;
	setp.gt.u32 	%p927, %r11, %r923;
	cvt.u32.u64 	%r2735, %rd30295;
	setp.gt.u32 	%p928, %r10, %r2735;
	or.pred  	%p929, %p927, %p928;
	@%p929 bra 	$L__BB0_802;
$L__BB0_801:
	and.b64  	%rd21168, %rd30295, 4294967295;
	sub.s64 	%rd30295, %rd21168, %rd4;
	shr.u64 	%rd21169, %rd30295, 63;
	and.b64  	%rd21170, %rd30296, 4294967295;
	add.s64 	%rd21171, %rd21169, %rd5;
	sub.s64 	%rd30296, %rd21170, %rd21171;
	shr.u64 	%rd21172, %rd30296, 63;
	and.b64  	%rd21173, %rd30297, 4294967295;
	add.s64 	%rd21174, %rd21172, %rd6;
	sub.s64 	%rd30297, %rd21173, %rd21174;
	shr.u64 	%rd21175, %rd30297, 63;
	and.b64  	%rd21176, %rd30298, 4294967295;
	add.s64 	%rd21177, %rd21175, %rd7;
	sub.s64 	%rd30298, %rd21176, %rd21177;
	shr.u64 	%rd21178, %rd30298, 63;
	and.b64  	%rd21179, %rd30299, 4294967295;
	add.s64 	%rd21180, %rd21178, %rd8;
	sub.s64 	%rd30299, %rd21179, %rd21180;
	shr.u64 	%rd21181, %rd30299, 63;
	and.b64  	%rd21182, %rd30300, 4294967295;
	add.s64 	%rd21183, %rd21181, %rd9;
	sub.s64 	%rd30300, %rd21182, %rd21183;
	shr.u64 	%rd21184, %rd30300, 63;
	and.b64  	%rd21185, %rd30301, 4294967295;
	add.s64 	%rd21186, %rd21184, %rd10;
	sub.s64 	%rd30301, %rd21185, %rd21186;
	shr.u64 	%rd21187, %rd30301, 63;
	cvt.u32.u64 	%r2736, %rd21187;
	add.s32 	%r2737, %r17, %r2736;
	sub.s32 	%r4421, %r4421, %r2737;
$L__BB0_802:
	and.b64  	%rd21188, %rd30295, 4294967295;
	cvt.u64.u32 	%rd1333, %r4411;
	sub.s64 	%rd21189, %rd21188, %rd1333;
	shr.u64 	%rd21190, %rd21189, 63;
	cvt.u32.u64 	%r4422, %rd21189;
	and.b64  	%rd21191, %rd30296, 4294967295;
	and.b64  	%rd1334, %rd30241, 4294967295;
	add.s64 	%rd21192, %rd21190, %rd1334;
	sub.s64 	%rd30302, %rd21191, %rd21192;
	shr.u64 	%rd21193, %rd30302, 63;
	and.b64  	%rd21194, %rd30297, 4294967295;
	and.b64  	%rd1336, %rd30242, 4294967295;
	add.s64 	%rd21195, %rd21193, %rd1336;
	sub.s64 	%rd30303, %rd21194, %rd21195;
	shr.u64 	%rd21196, %rd30303, 63;
	and.b64  	%rd21197, %rd30298, 4294967295;
	and.b64  	%rd1338, %rd30243, 4294967295;
	add.s64 	%rd21198, %rd21196, %rd1338;
	sub.s64 	%rd30304, %rd21197, %rd21198;
	shr.u64 	%rd21199, %rd30304, 63;
	and.b64  	%rd21200, %rd30299, 4294967295;
	and.b64  	%rd1340, %rd30244, 4294967295;
	add.s64 	%rd21201, %rd21199, %rd1340;
	sub.s64 	%rd30305, %rd21200, %rd21201;
	shr.u64 	%rd21202, %rd30305, 63;
	and.b64  	%rd21203, %rd30300, 4294967295;
	and.b64  	%rd1342, %rd30245, 4294967295;
	add.s64 	%rd21204, %rd21202, %rd1342;
	sub.s64 	%rd30306, %rd21203, %rd21204;
	shr.u64 	%rd21205, %rd30306, 63;
	and.b64  	%rd21206, %rd30301, 4294967295;
	and.b64  	%rd1344, %rd30246, 4294967295;
	add.s64 	%rd21207, %rd21205, %rd1344;
	sub.s64 	%rd30307, %rd21206, %rd21207;
	shr.u64 	%rd21208, %rd30307, 63;
	cvt.u64.u32 	%rd21209, %r4421;
	and.b64  	%rd1346, %rd30247, 4294967295;
	add.s64 	%rd21210, %rd21208, %rd1346;
	sub.s64 	%rd21211, %rd21209, %rd21210;
	setp.gt.s64 	%p930, %rd21211, -1;
	cvt.u32.u64 	%r4423, %rd21211;
	@%p930 bra 	$L__BB0_804;
	add.s32 	%r4422, %r10, %r4422;
	setp.lt.u32 	%p931, %r4422, %r10;
	selp.u64 	%rd21212, 1, 0, %p931;
	and.b64  	%rd21213, %rd30302, 4294967295;
	add.s64 	%rd21214, %rd21213, %rd21212;
	add.s64 	%rd30302, %rd21214, %rd5;
	shr.u64 	%rd21215, %rd30302, 32;
	and.b64  	%rd21216, %rd30303, 4294967295;
	add.s64 	%rd21217, %rd21215, %rd21216;
	add.s64 	%rd30303, %rd21217, %rd6;
	shr.u64 	%rd21218, %rd30303, 32;
	and.b64  	%rd21219, %rd30304, 4294967295;
	add.s64 	%rd21220, %rd21218, %rd21219;
	add.s64 	%rd30304, %rd21220, %rd7;
	shr.u64 	%rd21221, %rd30304, 32;
	and.b64  	%rd21222, %rd30305, 4294967295;
	add.s64 	%rd21223, %rd21221, %rd21222;
	add.s64 	%rd30305, %rd21223, %rd8;
	shr.u64 	%rd21224, %rd30305, 32;
	and.b64  	%rd21225, %rd30306, 4294967295;
	add.s64 	%rd21226, %rd21224, %rd21225;
	add.s64 	%rd30306, %rd21226, %rd9;
	shr.u64 	%rd21227, %rd30306, 32;
	and.b64  	%rd21228, %rd30307, 4294967295;
	add.s64 	%rd21229, %rd21227, %rd21228;
	add.s64 	%rd30307, %rd21229, %rd10;
	{ .reg .b32 tmp; mov.b64 {tmp, %r2738}, %rd30307; }
	add.s32 	%r2739, %r4423, %r2738;
	add.s32 	%r4423, %r2739, %r17;
$L__BB0_804:
	cvt.u64.u32 	%rd21230, %r4422;
	sub.s64 	%rd21231, %rd21230, %rd1333;
	shr.u64 	%rd21232, %rd21231, 63;
	cvt.u32.u64 	%r4457, %rd21231;
	and.b64  	%rd21233, %rd30302, 4294967295;
	add.s64 	%rd21234, %rd21232, %rd1334;
	sub.s64 	%rd30308, %rd21233, %rd21234;
	shr.u64 	%rd21235, %rd30308, 63;
	and.b64  	%rd21236, %rd30303, 4294967295;
	add.s64 	%rd21237, %rd21235, %rd1336;
	sub.s64 	%rd30309, %rd21236, %rd21237;
	shr.u64 	%rd21238, %rd30309, 63;
	and.b64  	%rd21239, %rd30304, 4294967295;
	add.s64 	%rd21240, %rd21238, %rd1338;
	sub.s64 	%rd30310, %rd21239, %rd21240;
	shr.u64 	%rd21241, %rd30310, 63;
	and.b64  	%rd21242, %rd30305, 4294967295;
	add.s64 	%rd21243, %rd21241, %rd1340;
	sub.s64 	%rd30311, %rd21242, %rd21243;
	shr.u64 	%rd21244, %rd30311, 63;
	and.b64  	%rd21245, %rd30306, 4294967295;
	add.s64 	%rd21246, %rd21244, %rd1342;
	sub.s64 	%rd30312, %rd21245, %rd21246;
	shr.u64 	%rd21247, %rd30312, 63;
	and.b64  	%rd21248, %rd30307, 4294967295;
	add.s64 	%rd21249, %rd21247, %rd1344;
	sub.s64 	%rd30313, %rd21248, %rd21249;
	shr.u64 	%rd21250, %rd30313, 63;
	cvt.u64.u32 	%rd21251, %r4423;
	add.s64 	%rd21252, %rd21250, %rd1346;
	sub.s64 	%rd21253, %rd21251, %rd21252;
	setp.gt.s64 	%p932, %rd21253, -1;
	cvt.u32.u64 	%r4450, %rd21253;
	@%p932 bra 	$L__BB0_806;
	add.s32 	%r4457, %r10, %r4457;
	setp.lt.u32 	%p933, %r4457, %r10;
	selp.u64 	%rd21254, 1, 0, %p933;
	and.b64  	%rd21255, %rd30308, 4294967295;
	add.s64 	%rd21256, %rd21255, %rd21254;
	add.s64 	%rd30308, %rd21256, %rd5;
	shr.u64 	%rd21257, %rd30308, 32;
	and.b64  	%rd21258, %rd30309, 4294967295;
	add.s64 	%rd21259, %rd21257, %rd21258;
	add.s64 	%rd30309, %rd21259, %rd6;
	shr.u64 	%rd21260, %rd30309, 32;
	and.b64  	%rd21261, %rd30310, 4294967295;
	add.s64 	%rd21262, %rd21260, %rd21261;
	add.s64 	%rd30310, %rd21262, %rd7;
	shr.u64 	%rd21263, %rd30310, 32;
	and.b64  	%rd21264, %rd30311, 4294967295;
	add.s64 	%rd21265, %rd21263, %rd21264;
	add.s64 	%rd30311, %rd21265, %rd8;
	shr.u64 	%rd21266, %rd30311, 32;
	and.b64  	%rd21267, %rd30312, 4294967295;
	add.s64 	%rd21268, %rd21266, %rd21267;
	add.s64 	%rd30312, %rd21268, %rd9;
	shr.u64 	%rd21269, %rd30312, 32;
	and.b64  	%rd21270, %rd30313, 4294967295;
	add.s64 	%rd21271, %rd21269, %rd21270;
	add.s64 	%rd30313, %rd21271, %rd10;
	{ .reg .b32 tmp; mov.b64 {tmp, %r2740}, %rd30313; }
	add.s32 	%r2741, %r4450, %r2740;
	add.s32 	%r4450, %r2741, %r17;
$L__BB0_806:
	cvt.u32.u64 	%r4451, %rd30313;
	cvt.u32.u64 	%r4452, %rd30312;
	cvt.u32.u64 	%r4453, %rd30311;
	cvt.u32.u64 	%r4454, %rd30310;
	cvt.u32.u64 	%r4455, %rd30309;
	cvt.u32.u64 	%r4456, %rd30308;
	cvt.u64.u32 	%rd21272, %r4457;
	sub.s64 	%rd21273, %rd1333, %rd21272;
	shr.u64 	%rd21274, %rd21273, 63;
	cvt.u32.u64 	%r4427, %rd21273;
	and.b64  	%rd21275, %rd30308, 4294967295;
	add.s64 	%rd21276, %rd21274, %rd21275;
	sub.s64 	%rd30319, %rd1334, %rd21276;
	shr.u64 	%rd21277, %rd30319, 63;
	and.b64  	%rd21278, %rd30309, 4294967295;
	add.s64 	%rd21279, %rd21277, %rd21278;
	sub.s64 	%rd30318, %rd1336, %rd21279;
	shr.u64 	%rd21280, %rd30318, 63;
	and.b64  	%rd21281, %rd30310, 4294967295;
	add.s64 	%rd21282, %rd21280, %rd21281;
	sub.s64 	%rd30317, %rd1338, %rd21282;
	shr.u64 	%rd21283, %rd30317, 63;
	and.b64  	%rd21284, %rd30311, 4294967295;
	add.s64 	%rd21285, %rd21283, %rd21284;
	sub.s64 	%rd30316, %rd1340, %rd21285;
	shr.u64 	%rd21286, %rd30316, 63;
	and.b64  	%rd21287, %rd30312, 4294967295;
	add.s64 	%rd21288, %rd21286, %rd21287;
	sub.s64 	%rd30315, %rd1342, %rd21288;
	shr.u64 	%rd21289, %rd30315, 63;
	and.b64  	%rd21290, %rd30313, 4294967295;
	add.s64 	%rd21291, %rd21289, %rd21290;
	sub.s64 	%rd30314, %rd1344, %rd21291;
	shr.u64 	%rd21292, %rd30314, 63;
	cvt.u64.u32 	%rd21293, %r4450;
	add.s64 	%rd21294, %rd21292, %rd21293;
	sub.s64 	%rd21295, %rd1346, %rd21294;
	setp.gt.s64 	%p934, %rd21295, -1;
	cvt.u32.u64 	%r4426, %rd21295;
	@%p934 bra 	$L__BB0_808;
	add.s32 	%r4427, %r10, %r4427;
	setp.lt.u32 	%p935, %r4427, %r10;
	selp.u64 	%rd21296, 1, 0, %p935;
	and.b64  	%rd21297, %rd30319, 4294967295;
	add.s64 	%rd21298, %rd21297, %rd21296;
	add.s64 	%rd30319, %rd21298, %rd5;
	shr.u64 	%rd21299, %rd30319, 32;
	and.b64  	%rd21300, %rd30318, 4294967295;
	add.s64 	%rd21301, %rd21299, %rd21300;
	add.s64 	%rd30318, %rd21301, %rd6;
	shr.u64 	%rd21302, %rd30318, 32;
	and.b64  	%rd21303, %rd30317, 4294967295;
	add.s64 	%rd21304, %rd21302, %rd21303;
	add.s64 	%rd30317, %rd21304, %rd7;
	shr.u64 	%rd21305, %rd30317, 32;
	and.b64  	%rd21306, %rd30316, 4294967295;
	add.s64 	%rd21307, %rd21305, %rd21306;
	add.s64 	%rd30316, %rd21307, %rd8;
	shr.u64 	%rd21308, %rd30316, 32;
	and.b64  	%rd21309, %rd30315, 4294967295;
	add.s64 	%rd21310, %rd21308, %rd21309;
	add.s64 	%rd30315, %rd21310, %rd9;
	shr.u64 	%rd21311, %rd30315, 32;
	and.b64  	%rd21312, %rd30314, 4294967295;
	add.s64 	%rd21313, %rd21311, %rd21312;
	add.s64 	%rd30314, %rd21313, %rd10;
	{ .reg .b32 tmp; mov.b64 {tmp, %r2742}, %rd30314; }
	add.s32 	%r2743, %r4426, %r2742;
	add.s32 	%r4426, %r2743, %r17;
$L__BB0_808:
	cvt.u64.u32 	%rd21314, %r4427;
	mul.lo.s64 	%rd21315, %rd21314, %rd1304;
	cvt.u32.u64 	%r2744, %rd21315;
	shr.u64 	%rd21316, %rd21315, 32;
	and.b64  	%rd21317, %rd30319, 4294967295;
	mad.lo.s64 	%rd21318, %rd21317, %rd1304, %rd21316;
	shr.u64 	%rd21319, %rd21318, 32;
	and.b64  	%rd21320, %rd30318, 4294967295;
	mad.lo.s64 	%rd21321, %rd21320, %rd1304, %rd21319;
	shr.u64 	%rd21322, %rd21321, 32;
	and.b64  	%rd21323, %rd30317, 4294967295;
	mad.lo.s64 	%rd21324, %rd21323, %rd1304, %rd21322;
	shr.u64 	%rd21325, %rd21324, 32;
	and.b64  	%rd21326, %rd30316, 4294967295;
	mad.lo.s64 	%rd21327, %rd21326, %rd1304, %rd21325;
	shr.u64 	%rd21328, %rd21327, 32;
	and.b64  	%rd21329, %rd30315, 4294967295;
	mad.lo.s64 	%rd21330, %rd21329, %rd1304, %rd21328;
	shr.u64 	%rd21331, %rd21330, 32;
	and.b64  	%rd21332, %rd30314, 4294967295;
	mad.lo.s64 	%rd21333, %rd21332, %rd1304, %rd21331;
	shr.u64 	%rd21334, %rd21333, 32;
	cvt.u64.u32 	%rd21335, %r4426;
	mad.lo.s64 	%rd21336, %rd21335, %rd1304, %rd21334;
	shr.u64 	%rd21337, %rd21336, 32;
	and.b64  	%rd21338, %rd21318, 4294967295;
	mad.lo.s64 	%rd21339, %rd1305, %rd21314, %rd21338;
	shr.u64 	%rd21340, %rd21339, 32;
	and.b64  	%rd21341, %rd21321, 4294967295;
	add.s64 	%rd21342, %rd21340, %rd21341;
	mad.lo.s64 	%rd21343, %rd21317, %rd1305, %rd21342;
	shr.u64 	%rd21344, %rd21343, 32;
	and.b64  	%rd21345, %rd21324, 4294967295;
	add.s64 	%rd21346, %rd21344, %rd21345;
	mad.lo.s64 	%rd21347, %rd21320, %rd1305, %rd21346;
	shr.u64 	%rd21348, %rd21347, 32;
	and.b64  	%rd21349, %rd21327, 4294967295;
	add.s64 	%rd21350, %rd21348, %rd21349;
	mad.lo.s64 	%rd21351, %rd21323, %rd1305, %rd21350;
	shr.u64 	%rd21352, %rd21351, 32;
	and.b64  	%rd21353, %rd21330, 4294967295;
	add.s64 	%rd21354, %rd21352, %rd21353;
	mad.lo.s64 	%rd21355, %rd21326, %rd1305, %rd21354;
	shr.u64 	%rd21356, %rd21355, 32;
	and.b64  	%rd21357, %rd21333, 4294967295;
	add.s64 	%rd21358, %rd21356, %rd21357;
	mad.lo.s64 	%rd21359, %rd21329, %rd1305, %rd21358;
	shr.u64 	%rd21360, %rd21359, 32;
	and.b64  	%rd21361, %rd21336, 4294967295;
	add.s64 	%rd21362, %rd21360, %rd21361;
	mad.lo.s64 	%rd21363, %rd21332, %rd1305, %rd21362;
	shr.u64 	%rd21364, %rd21363, 32;
	add.s64 	%rd21365, %rd21364, %rd21337;
	mad.lo.s64 	%rd21366, %rd1305, %rd21335, %rd21365;
	shr.u64 	%rd21367, %rd21366, 32;
	and.b64  	%rd21368, %rd21343, 4294967295;
	mad.lo.s64 	%rd21369, %rd1306, %rd21314, %rd21368;
	shr.u64 	%rd21370, %rd21369, 32;
	and.b64  	%rd21371, %rd21347, 4294967295;
	add.s64 	%rd21372, %rd21370, %rd21371;
	mad.lo.s64 	%rd21373, %rd21317, %rd1306, %rd21372;
	shr.u64 	%rd21374, %rd21373, 32;
	and.b64  	%rd21375, %rd21351, 4294967295;
	add.s64 	%rd21376, %rd21374, %rd21375;
	mad.lo.s64 	%rd21377, %rd21320, %rd1306, %rd21376;
	shr.u64 	%rd21378, %rd21377, 32;
	and.b64  	%rd21379, %rd21355, 4294967295;
	add.s64 	%rd21380, %rd21378, %rd21379;
	mad.lo.s64 	%rd21381, %rd21323, %rd1306, %rd21380;
	shr.u64 	%rd21382, %rd21381, 32;
	and.b64  	%rd21383, %rd21359, 4294967295;
	add.s64 	%rd21384, %rd21382, %rd21383;
	mad.lo.s64 	%rd21385, %rd21326, %rd1306, %rd21384;
	shr.u64 	%rd21386, %rd21385, 32;
	and.b64  	%rd21387, %rd21363, 4294967295;
	add.s64 	%rd21388, %rd21386, %rd21387;
	mad.lo.s64 	%rd21389, %rd21329, %rd1306, %rd21388;
	shr.u64 	%rd21390, %rd21389, 32;
	and.b64  	%rd21391, %rd21366, 4294967295;
	add.s64 	%rd21392, %rd21390, %rd21391;
	mad.lo.s64 	%rd21393, %rd21332, %rd1306, %rd21392;
	shr.u64 	%rd21394, %rd21393, 32;
	add.s64 	%rd21395, %rd21394, %rd21367;
	mad.lo.s64 	%rd21396, %rd1306, %rd21335, %rd21395;
	shr.u64 	%rd21397, %rd21396, 32;
	and.b64  	%rd21398, %rd21373, 4294967295;
	mad.lo.s64 	%rd21399, %rd1307, %rd21314, %rd21398;
	shr.u64 	%rd21400, %rd21399, 32;
	and.b64  	%rd21401, %rd21377, 4294967295;
	add.s64 	%rd21402, %rd21400, %rd21401;
	mad.lo.s64 	%rd21403, %rd21317, %rd1307, %rd21402;
	shr.u64 	%rd21404, %rd21403, 32;
	and.b64  	%rd21405, %rd21381, 4294967295;
	add.s64 	%rd21406, %rd21404, %rd21405;
	mad.lo.s64 	%rd21407, %rd21320, %rd1307, %rd21406;
	shr.u64 	%rd21408, %rd21407, 32;
	and.b64  	%rd21409, %rd21385, 4294967295;
	add.s64 	%rd21410, %rd21408, %rd21409;
	mad.lo.s64 	%rd21411, %rd21323, %rd1307, %rd21410;
	shr.u64 	%rd21412, %rd21411, 32;
	and.b64  	%rd21413, %rd21389, 4294967295;
	add.s64 	%rd21414, %rd21412, %rd21413;
	mad.lo.s64 	%rd21415, %rd21326, %rd1307, %rd21414;
	shr.u64 	%rd21416, %rd21415, 32;
	and.b64  	%rd21417, %rd21393, 4294967295;
	add.s64 	%rd21418, %rd21416, %rd21417;
	mad.lo.s64 	%rd21419, %rd21329, %rd1307, %rd21418;
	shr.u64 	%rd21420, %rd21419, 32;
	and.b64  	%rd21421, %rd21396, 4294967295;
	add.s64 	%rd21422, %rd21420, %rd21421;
	mad.lo.s64 	%rd21423, %rd21332, %rd1307, %rd21422;
	shr.u64 	%rd21424, %rd21423, 32;
	add.s64 	%rd21425, %rd21424, %rd21397;
	mad.lo.s64 	%rd21426, %rd1307, %rd21335, %rd21425;
	shr.u64 	%rd21427, %rd21426, 32;
	and.b64  	%rd21428, %rd21403, 4294967295;
	mad.lo.s64 	%rd21429, %rd1308, %rd21314, %rd21428;
	shr.u64 	%rd21430, %rd21429, 32;
	and.b64  	%rd21431, %rd21407, 4294967295;
	add.s64 	%rd21432, %rd21430, %rd21431;
	mad.lo.s64 	%rd21433, %rd21317, %rd1308, %rd21432;
	shr.u64 	%rd21434, %rd21433, 32;
	and.b64  	%rd21435, %rd21411, 4294967295;
	add.s64 	%rd21436, %rd21434, %rd21435;
	mad.lo.s64 	%rd21437, %rd21320, %rd1308, %rd21436;
	shr.u64 	%rd21438, %rd21437, 32;
	and.b64  	%rd21439, %rd21415, 4294967295;
	add.s64 	%rd21440, %rd21438, %rd21439;
	mad.lo.s64 	%rd21441, %rd21323, %rd1308, %rd21440;
	shr.u64 	%rd21442, %rd21441, 32;
	and.b64  	%rd21443, %rd21419, 4294967295;
	add.s64 	%rd21444, %rd21442, %rd21443;
	mad.lo.s64 	%rd21445, %rd21326, %rd1308, %rd21444;
	shr.u64 	%rd21446, %rd21445, 32;
	and.b64  	%rd21447, %rd21423, 4294967295;
	add.s64 	%rd21448, %rd21446, %rd21447;
	mad.lo.s64 	%rd21449, %rd21329, %rd1308, %rd21448;
	shr.u64 	%rd21450, %rd21449, 32;
	and.b64  	%rd21451, %rd21426, 4294967295;
	add.s64 	%rd21452, %rd21450, %rd21451;
	mad.lo.s64 	%rd21453, %rd21332, %rd1308, %rd21452;
	shr.u64 	%rd21454, %rd21453, 32;
	add.s64 	%rd21455, %rd21454, %rd21427;
	mad.lo.s64 	%rd21456, %rd1308, %rd21335, %rd21455;
	shr.u64 	%rd21457, %rd21456, 32;
	and.b64  	%rd21458, %rd21433, 4294967295;
	mad.lo.s64 	%rd21459, %rd1309, %rd21314, %rd21458;
	shr.u64 	%rd21460, %rd21459, 32;
	and.b64  	%rd21461, %rd21437, 4294967295;
	add.s64 	%rd21462, %rd21460, %rd21461;
	mad.lo.s64 	%rd21463, %rd21317, %rd1309, %rd21462;
	shr.u64 	%rd21464, %rd21463, 32;
	and.b64  	%rd21465, %rd21441, 4294967295;
	add.s64 	%rd21466, %rd21464, %rd21465;
	mad.lo.s64 	%rd21467, %rd21320, %rd1309, %rd21466;
	shr.u64 	%rd21468, %rd21467, 32;
	and.b64  	%rd21469, %rd21445, 4294967295;
	add.s64 	%rd21470, %rd21468, %rd21469;
	mad.lo.s64 	%rd21471, %rd21323, %rd1309, %rd21470;
	shr.u64 	%rd21472, %rd21471, 32;
	and.b64  	%rd21473, %rd21449, 4294967295;
	add.s64 	%rd21474, %rd21472, %rd21473;
	mad.lo.s64 	%rd21475, %rd21326, %rd1309, %rd21474;
	shr.u64 	%rd21476, %rd21475, 32;
	and.b64  	%rd21477, %rd21453, 4294967295;
	add.s64 	%rd21478, %rd21476, %rd21477;
	mad.lo.s64 	%rd21479, %rd21329, %rd1309, %rd21478;
	shr.u64 	%rd21480, %rd21479, 32;
	and.b64  	%rd21481, %rd21456, 4294967295;
	add.s64 	%rd21482, %rd21480, %rd21481;
	mad.lo.s64 	%rd21483, %rd21332, %rd1309, %rd21482;
	shr.u64 	%rd21484, %rd21483, 32;
	add.s64 	%rd21485, %rd21484, %rd21457;
	mad.lo.s64 	%rd21486, %rd1309, %rd21335, %rd21485;
	shr.u64 	%rd21487, %rd21486, 32;
	and.b64  	%rd21488, %rd21463, 4294967295;
	mad.lo.s64 	%rd21489, %rd1310, %rd21314, %rd21488;
	shr.u64 	%rd21490, %rd21489, 32;
	and.b64  	%rd21491, %rd21467, 4294967295;
	add.s64 	%rd21492, %rd21490, %rd21491;
	mad.lo.s64 	%rd21493, %rd21317, %rd1310, %rd21492;
	shr.u64 	%rd21494, %rd21493, 32;
	and.b64  	%rd21495, %rd21471, 4294967295;
	add.s64 	%rd21496, %rd21494, %rd21495;
	mad.lo.s64 	%rd21497, %rd21320, %rd1310, %rd21496;
	shr.u64 	%rd21498, %rd21497, 32;
	and.b64  	%rd21499, %rd21475, 4294967295;
	add.s64 	%rd21500, %rd21498, %rd21499;
	mad.lo.s64 	%rd21501, %rd21323, %rd1310, %rd21500;
	shr.u64 	%rd21502, %rd21501, 32;
	and.b64  	%rd21503, %rd21479, 4294967295;
	add.s64 	%rd21504, %rd21502, %rd21503;
	mad.lo.s64 	%rd21505, %rd21326, %rd1310, %rd21504;
	shr.u64 	%rd21506, %rd21505, 32;
	and.b64  	%rd21507, %rd21483, 4294967295;
	add.s64 	%rd21508, %rd21506, %rd21507;
	mad.lo.s64 	%rd21509, %rd21329, %rd1310, %rd21508;
	shr.u64 	%rd21510, %rd21509, 32;
	and.b64  	%rd21511, %rd21486, 4294967295;
	add.s64 	%rd21512, %rd21510, %rd21511;
	mad.lo.s64 	%rd21513, %rd21332, %rd1310, %rd21512;
	shr.u64 	%rd21514, %rd21513, 32;
	add.s64 	%rd21515, %rd21514, %rd21487;
	mad.lo.s64 	%rd21516, %rd1310, %rd21335, %rd21515;
	shr.u64 	%rd21517, %rd21516, 32;
	and.b64  	%rd21518, %rd21493, 4294967295;
	mad.lo.s64 	%rd21519, %rd1311, %rd21314, %rd21518;
	shr.u64 	%rd21520, %rd21519, 32;
	and.b64  	%rd21521, %rd21497, 4294967295;
	add.s64 	%rd21522, %rd21520, %rd21521;
	mad.lo.s64 	%rd21523, %rd21317, %rd1311, %rd21522;
	shr.u64 	%rd21524, %rd21523, 32;
	and.b64  	%rd21525, %rd21501, 4294967295;
	add.s64 	%rd21526, %rd21524, %rd21525;
	mad.lo.s64 	%rd21527, %rd21320, %rd1311, %rd21526;
	shr.u64 	%rd21528, %rd21527, 32;
	and.b64  	%rd21529, %rd21505, 4294967295;
	add.s64 	%rd21530, %rd21528, %rd21529;
	mad.lo.s64 	%rd21531, %rd21323, %rd1311, %rd21530;
	shr.u64 	%rd21532, %rd21531, 32;
	and.b64  	%rd21533, %rd21509, 4294967295;
	add.s64 	%rd21534, %rd21532, %rd21533;
	mad.lo.s64 	%rd21535, %rd21326, %rd1311, %rd21534;
	shr.u64 	%rd21536, %rd21535, 32;
	and.b64  	%rd21537, %rd21513, 4294967295;
	add.s64 	%rd21538, %rd21536, %rd21537;
	mad.lo.s64 	%rd21539, %rd21329, %rd1311, %rd21538;
	shr.u64 	%rd21540, %rd21539, 32;
	and.b64  	%rd21541, %rd21516, 4294967295;
	add.s64 	%rd21542, %rd21540, %rd21541;
	mad.lo.s64 	%rd21543, %rd21332, %rd1311, %rd21542;
	shr.u64 	%rd21544, %rd21543, 32;
	add.s64 	%rd21545, %rd21544, %rd21517;
	mad.lo.s64 	%rd21546, %rd1311, %rd21335, %rd21545;
	{ .reg .b32 tmp; mov.b64 {tmp, %r2745}, %rd21546; }
	mul.lo.s32 	%r2746, %r9, %r2744;
	cvt.u64.u32 	%rd21547, %r2746;
	and.b64  	%rd21548, %rd21315, 4294967295;
	mad.lo.s64 	%rd21549, %rd4, %rd21547, %rd21548;
	shr.u64 	%rd21550, %rd21549, 32;
	and.b64  	%rd21551, %rd21339, 4294967295;
	add.s64 	%rd21552, %rd21550, %rd21551;
	mad.lo.s64 	%rd21553, %rd5, %rd21547, %rd21552;
	cvt.u32.u64 	%r2747, %rd21553;
	shr.u64 	%rd21554, %rd21553, 32;
	and.b64  	%rd21555, %rd21369, 4294967295;
	add.s64 	%rd21556, %rd21554, %rd21555;
	mad.lo.s64 	%rd21557, %rd6, %rd21547, %rd21556;
	shr.u64 	%rd21558, %rd21557, 32;
	and.b64  	%rd21559, %rd21399, 4294967295;
	add.s64 	%rd21560, %rd21558, %rd21559;
	mad.lo.s64 	%rd21561, %rd7, %rd21547, %rd21560;
	shr.u64 	%rd21562, %rd21561, 32;
	and.b64  	%rd21563, %rd21429, 4294967295;
	add.s64 	%rd21564, %rd21562, %rd21563;
	mad.lo.s64 	%rd21565, %rd8, %rd21547, %rd21564;
	shr.u64 	%rd21566, %rd21565, 32;
	and.b64  	%rd21567, %rd21459, 4294967295;
	add.s64 	%rd21568, %rd21566, %rd21567;
	mad.lo.s64 	%rd21569, %rd9, %rd21547, %rd21568;
	shr.u64 	%rd21570, %rd21569, 32;
	and.b64  	%rd21571, %rd21489, 4294967295;
	add.s64 	%rd21572, %rd21570, %rd21571;
	mad.lo.s64 	%rd21573, %rd10, %rd21547, %rd21572;
	shr.u64 	%rd21574, %rd21573, 32;
	and.b64  	%rd21575, %rd21519, 4294967295;
	add.s64 	%rd21576, %rd21574, %rd21575;
	mad.lo.s64 	%rd21577, %rd11, %rd21547, %rd21576;
	shr.u64 	%rd21578, %rd21577, 32;
	and.b64  	%rd21579, %rd21523, 4294967295;
	add.s64 	%rd21580, %rd21578, %rd21579;
	shr.u64 	%rd21581, %rd21580, 32;
	and.b64  	%rd21582, %rd21527, 4294967295;
	add.s64 	%rd21583, %rd21581, %rd21582;
	shr.u64 	%rd21584, %rd21583, 32;
	and.b64  	%rd21585, %rd21531, 4294967295;
	add.s64 	%rd21586, %rd21584, %rd21585;
	shr.u64 	%rd21587, %rd21586, 32;
	and.b64  	%rd21588, %rd21535, 4294967295;
	add.s64 	%rd21589, %rd21587, %rd21588;
	shr.u64 	%rd21590, %rd21589, 32;
	and.b64  	%rd21591, %rd21539, 4294967295;
	add.s64 	%rd21592, %rd21590, %rd21591;
	shr.u64 	%rd21593, %rd21592, 32;
	and.b64  	%rd21594, %rd21543, 4294967295;
	add.s64 	%rd21595, %rd21593, %rd21594;
	shr.u64 	%rd21596, %rd21595, 32;
	and.b64  	%rd21597, %rd21546, 4294967295;
	add.s64 	%rd21598, %rd21596, %rd21597;
	{ .reg .b32 tmp; mov.b64 {tmp, %r2748}, %rd21598; }
	add.s32 	%r2749, %r2745, %r2748;
	mul.lo.s32 	%r2750, %r9, %r2747;
	cvt.u64.u32 	%rd21599, %r2750;
	and.b64  	%rd21600, %rd21553, 4294967295;
	mad.lo.s64 	%rd21601, %rd4, %rd21599, %rd21600;
	shr.u64 	%rd21602, %rd21601, 32;
	and.b64  	%rd21603, %rd21557, 4294967295;
	add.s64 	%rd21604, %rd21602, %rd21603;
	mad.lo.s64 	%rd21605, %rd5, %rd21599, %rd21604;
	cvt.u32.u64 	%r2751, %rd21605;
	shr.u64 	%rd21606, %rd21605, 32;
	and.b64  	%rd21607, %rd21561, 4294967295;
	add.s64 	%rd21608, %rd21606, %rd21607;
	mad.lo.s64 	%rd21609, %rd6, %rd21599, %rd21608;
	shr.u64 	%rd21610, %rd21609, 32;
	and.b64  	%rd21611, %rd21565, 4294967295;
	add.s64 	%rd21612, %rd21610, %rd21611;
	mad.lo.s64 	%rd21613, %rd7, %rd21599, %rd21612;
	shr.u64 	%rd21614, %rd21613, 32;
	and.b64  	%rd21615, %rd21569, 4294967295;
	add.s64 	%rd21616, %rd21614, %rd21615;
	mad.lo.s64 	%rd21617, %rd8, %rd21599, %rd21616;
	shr.u64 	%rd21618, %rd21617, 32;
	and.b64  	%rd21619, %rd21573, 4294967295;
	add.s64 	%rd21620, %rd21618, %rd21619;
	mad.lo.s64 	%rd21621, %rd9, %rd21599, %rd21620;
	shr.u64 	%rd21622, %rd21621, 32;
	and.b64  	%rd21623, %rd21577, 4294967295;
	add.s64 	%rd21624, %rd21622, %rd21623;
	mad.lo.s64 	%rd21625, %rd10, %rd21599, %rd21624;
	shr.u64 	%rd21626, %rd21625, 32;
	and.b64  	%rd21627, %rd21580, 4294967295;
	add.s64 	%rd21628, %rd21626, %rd21627;
	mad.lo.s64 	%rd21629, %rd11, %rd21599, %rd21628;
	shr.u64 	%rd21630, %rd21629, 32;
	and.b64  	%rd21631, %rd21583, 4294967295;
	add.s64 	%rd21632, %rd21630, %rd21631;
	shr.u64 	%rd21633, %rd21632, 32;
	and.b64  	%rd21634, %rd21586, 4294967295;
	add.s64 	%rd21635, %rd21633, %rd21634;
	shr.u64 	%rd21636, %rd21635, 32;
	and.b64  	%rd21637, %rd21589, 4294967295;
	add.s64 	%rd21638, %rd21636, %rd21637;
	shr.u64 	%rd21639, %rd21638, 32;
	and.b64  	%rd21640, %rd21592, 4294967295;
	add.s64 	%rd21641, %rd21639, %rd21640;
	shr.u64 	%rd21642, %rd21641, 32;
	and.b64  	%rd21643, %rd21595, 4294967295;
	add.s64 	%rd21644, %rd21642, %rd21643;
	shr.u64 	%rd21645, %rd21644, 32;
	and.b64  	%rd21646, %rd21598, 4294967295;
	add.s64 	%rd21647, %rd21645, %rd21646;
	{ .reg .b32 tmp; mov.b64 {tmp, %r2752}, %rd21647; }
	add.s32 	%r2753, %r2749, %r2752;
	mul.lo.s32 	%r2754, %r9, %r2751;
	cvt.u64.u32 	%rd21648, %r2754;
	and.b64  	%rd21649, %rd21605, 4294967295;
	mad.lo.s64 	%rd21650, %rd4, %rd21648, %rd21649;
	shr.u64 	%rd21651, %rd21650, 32;
	and.b64  	%rd21652, %rd21609, 4294967295;
	add.s64 	%rd21653, %rd21651, %rd21652;
	mad.lo.s64 	%rd21654, %rd5, %rd21648, %rd21653;
	cvt.u32.u64 	%r2755, %rd21654;
	shr.u64 	%rd21655, %rd21654, 32;
	and.b64  	%rd21656, %rd21613, 4294967295;
	add.s64 	%rd21657, %rd21655, %rd21656;
	mad.lo.s64 	%rd21658, %rd6, %rd21648, %rd21657;
	shr.u64 	%rd21659, %rd21658, 32;
	and.b64  	%rd21660, %rd21617, 4294967295;
	add.s64 	%rd21661, %rd21659, %rd21660;
	mad.lo.s64 	%rd21662, %rd7, %rd21648, %rd21661;
	shr.u64 	%rd21663, %rd21662, 32;
	and.b64  	%rd21664, %rd21621, 4294967295;
	add.s64 	%rd21665, %rd21663, %rd21664;
	mad.lo.s64 	%rd21666, %rd8, %rd21648, %rd21665;
	shr.u64 	%rd21667, %rd21666, 32;
	and.b64  	%rd21668, %rd21625, 4294967295;
	add.s64 	%rd21669, %rd21667, %rd21668;
	mad.lo.s64 	%rd21670, %rd9, %rd21648, %rd21669;
	shr.u64 	%rd21671, %rd21670, 32;
	and.b64  	%rd21672, %rd21629, 4294967295;
	add.s64 	%rd21673, %rd21671, %rd21672;
	mad.lo.s64 	%rd21674, %rd10, %rd21648, %rd21673;
	shr.u64 	%rd21675, %rd21674, 32;
	and.b64  	%rd21676, %rd21632, 4294967295;
	add.s64 	%rd21677, %rd21675, %rd21676;
	mad.lo.s64 	%rd21678, %rd11, %rd21648, %rd21677;
	shr.u64 	%rd21679, %rd21678, 32;
	and.b64  	%rd21680, %rd21635, 4294967295;
	add.s64 	%rd21681, %rd21679, %rd21680;
	shr.u64 	%rd21682, %rd21681, 32;
	and.b64  	%rd21683, %rd21638, 4294967295;
	add.s64 	%rd21684, %rd21682, %rd21683;
	shr.u64 	%rd21685, %rd21684, 32;
	and.b64  	%rd21686, %rd21641, 4294967295;
	add.s64 	%rd21687, %rd21685, %rd21686;
	shr.u64 	%rd21688, %rd21687, 32;
	and.b64  	%rd21689, %rd21644, 4294967295;
	add.s64 	%rd21690, %rd21688, %rd21689;
	shr.u64 	%rd21691, %rd21690, 32;
	and.b64  	%rd21692, %rd21647, 4294967295;
	add.s64 	%rd21693, %rd21691, %rd21692;
	{ .reg .b32 tmp; mov.b64 {tmp, %r2756}, %rd21693; }
	add.s32 	%r2757, %r2753, %r2756;
	mul.lo.s32 	%r2758, %r9, %r2755;
	cvt.u64.u32 	%rd21694, %r2758;
	and.b64  	%rd21695, %rd21654, 4294967295;
	mad.lo.s64 	%rd21696, %rd4, %rd21694, %rd21695;
	shr.u64 	%rd21697, %rd21696, 32;
	and.b64  	%rd21698, %rd21658, 4294967295;
	add.s64 	%rd21699, %rd21697, %rd21698;
	mad.lo.s64 	%rd21700, %rd5, %rd21694, %rd21699;
	cvt.u32.u64 	%r2759, %rd21700;
	shr.u64 	%rd21701, %rd21700, 32;
	and.b64  	%rd21702, %rd21662, 4294967295;
	add.s64 	%rd21703, %rd21701, %rd21702;
	mad.lo.s64 	%rd21704, %rd6, %rd21694, %rd21703;
	shr.u64 	%rd21705, %rd21704, 32;
	and.b64  	%rd21706, %rd21666, 4294967295;
	add.s64 	%rd21707, %rd21705, %rd21706;
	mad.lo.s64 	%rd21708, %rd7, %rd21694, %rd21707;
	shr.u64 	%rd21709, %rd21708, 32;
	and.b64  	%rd21710, %rd21670, 4294967295;
	add.s64 	%rd21711, %rd21709, %rd21710;
	mad.lo.s64 	%rd21712, %rd8, %rd21694, %rd21711;
	shr.u64 	%rd21713, %rd21712, 32;
	and.b64  	%rd21714, %rd21674, 4294967295;
	add.s64 	%rd21715, %rd21713, %rd21714;
	mad.lo.s64 	%rd21716, %rd9, %rd21694, %rd21715;
	shr.u64 	%rd21717, %rd21716, 32;
	and.b64  	%rd21718, %rd21678, 4294967295;
	add.s64 	%rd21719, %rd21717, %rd21718;
	mad.lo.s64 	%rd21720, %rd10, %rd21694, %rd21719;
	shr.u64 	%rd21721, %rd21720, 32;
	and.b64  	%rd21722, %rd21681, 4294967295;
	add.s64 	%rd21723, %rd21721, %rd21722;
	mad.lo.s64 	%rd21724, %rd11, %rd21694, %rd21723;
	shr.u64 	%rd21725, %rd21724, 32;
	and.b64  	%rd21726, %rd21684, 4294967295;
	add.s64 	%rd21727, %rd21725, %rd21726;
	shr.u64 	%rd21728, %rd21727, 32;
	and.b64  	%rd21729, %rd21687, 4294967295;
	add.s64 	%rd21730, %rd21728, %rd21729;
	shr.u64 	%rd21731, %rd21730, 32;
	and.b64  	%rd21732, %rd21690, 4294967295;
	add.s64 	%rd21733, %rd21731, %rd21732;
	shr.u64 	%rd21734, %rd21733, 32;
	and.b64  	%rd21735, %rd21693, 4294967295;
	add.s64 	%rd21736, %rd21734, %rd21735;
	{ .reg .b32 tmp; mov.b64 {tmp, %r2760}, %rd21736; }
	add.s32 	%r2761, %r2757, %r2760;
	mul.lo.s32 	%r2762, %r9, %r2759;
	cvt.u64.u32 	%rd21737, %r2762;
	and.b64  	%rd21738, %rd21700, 4294967295;
	mad.lo.s64 	%rd21739, %rd4, %rd21737, %rd21738;
	shr.u64 	%rd21740, %rd21739, 32;
	and.b64  	%rd21741, %rd21704, 4294967295;
	add.s64 	%rd21742, %rd21740, %rd21741;
	mad.lo.s64 	%rd21743, %rd5, %rd21737, %rd21742;
	cvt.u32.u64 	%r2763, %rd21743;
	shr.u64 	%rd21744, %rd21743, 32;
	and.b64  	%rd21745, %rd21708, 4294967295;
	add.s64 	%rd21746, %rd21744, %rd21745;
	mad.lo.s64 	%rd21747, %rd6, %rd21737, %rd21746;
	shr.u64 	%rd21748, %rd21747, 32;
	and.b64  	%rd21749, %rd21712, 4294967295;
	add.s64 	%rd21750, %rd21748, %rd21749;
	mad.lo.s64 	%rd21751, %rd7, %rd21737, %rd21750;
	shr.u64 	%rd21752, %rd21751, 32;
	and.b64  	%rd21753, %rd21716, 4294967295;
	add.s64 	%rd21754, %rd21752, %rd21753;
	mad.lo.s64 	%rd21755, %rd8, %rd21737, %rd21754;
	shr.u64 	%rd21756, %rd21755, 32;
	and.b64  	%rd21757, %rd21720, 4294967295;
	add.s64 	%rd21758, %rd21756, %rd21757;
	mad.lo.s64 	%rd21759, %rd9, %rd21737, %rd21758;
	shr.u64 	%rd21760, %rd21759, 32;
	and.b64  	%rd21761, %rd21724, 4294967295;
	add.s64 	%rd21762, %rd21760, %rd21761;
	mad.lo.s64 	%rd21763, %rd10, %rd21737, %rd21762;
	shr.u64 	%rd21764, %rd21763, 32;
	and.b64  	%rd21765, %rd21727, 4294967295;
	add.s64 	%rd21766, %rd21764, %rd21765;
	mad.lo.s64 	%rd21767, %rd11, %rd21737, %rd21766;
	shr.u64 	%rd21768, %rd21767, 32;
	and.b64  	%rd21769, %rd21730, 4294967295;
	add.s64 	%rd21770, %rd21768, %rd21769;
	shr.u64 	%rd21771, %rd21770, 32;
	and.b64  	%rd21772, %rd21733, 4294967295;
	add.s64 	%rd21773, %rd21771, %rd21772;
	shr.u64 	%rd21774, %rd21773, 32;
	and.b64  	%rd21775, %rd21736, 4294967295;
	add.s64 	%rd21776, %rd21774, %rd21775;
	{ .reg .b32 tmp; mov.b64 {tmp, %r2764}, %rd21776; }
	add.s32 	%r2765, %r2761, %r2764;
	mul.lo.s32 	%r2766, %r9, %r2763;
	cvt.u64.u32 	%rd21777, %r2766;
	and.b64  	%rd21778, %rd21743, 4294967295;
	mad.lo.s64 	%rd21779, %rd4, %rd21777, %rd21778;
	shr.u64 	%rd21780, %rd21779, 32;
	and.b64  	%rd21781, %rd21747, 4294967295;
	add.s64 	%rd21782, %rd21780, %rd21781;
	mad.lo.s64 	%rd21783, %rd5, %rd21777, %rd21782;
	cvt.u32.u64 	%r2767, %rd21783;
	shr.u64 	%rd21784, %rd21783, 32;
	and.b64  	%rd21785, %rd21751, 4294967295;
	add.s64 	%rd21786, %rd21784, %rd21785;
	mad.lo.s64 	%rd21787, %rd6, %rd21777, %rd21786;
	shr.u64 	%rd21788, %rd21787, 32;
	and.b64  	%rd21789, %rd21755, 4294967295;
	add.s64 	%rd21790, %rd21788, %rd21789;
	mad.lo.s64 	%rd21791, %rd7, %rd21777, %rd21790;
	shr.u64 	%rd21792, %rd21791, 32;
	and.b64  	%rd21793, %rd21759, 4294967295;
	add.s64 	%rd21794, %rd21792, %rd21793;
	mad.lo.s64 	%rd21795, %rd8, %rd21777, %rd21794;
	shr.u64 	%rd21796, %rd21795, 32;
	and.b64  	%rd21797, %rd21763, 4294967295;
	add.s64 	%rd21798, %rd21796, %rd21797;
	mad.lo.s64 	%rd21799, %rd9, %rd21777, %rd21798;
	shr.u64 	%rd21800, %rd21799, 32;
	and.b64  	%rd21801, %rd21767, 4294967295;
	add.s64 	%rd21802, %rd21800, %rd21801;
	mad.lo.s64 	%rd21803, %rd10, %rd21777, %rd21802;
	shr.u64 	%rd21804, %rd21803, 32;
	and.b64  	%rd21805, %rd21770, 4294967295;
	add.s64 	%rd21806, %rd21804, %rd21805;
	mad.lo.s64 	%rd21807, %rd11, %rd21777, %rd21806;
	shr.u64 	%rd21808, %rd21807, 32;
	and.b64  	%rd21809, %rd21773, 4294967295;
	add.s64 	%rd21810, %rd21808, %rd21809;
	shr.u64 	%rd21811, %rd21810, 32;
	and.b64  	%rd21812, %rd21776, 4294967295;
	add.s64 	%rd21813, %rd21811, %rd21812;
	{ .reg .b32 tmp; mov.b64 {tmp, %r2768}, %rd21813; }
	add.s32 	%r2769, %r2765, %r2768;
	mul.lo.s32 	%r2770, %r9, %r2767;
	cvt.u64.u32 	%rd21814, %r2770;
	and.b64  	%rd21815, %rd21783, 4294967295;
	mad.lo.s64 	%rd21816, %rd4, %rd21814, %rd21815;
	shr.u64 	%rd21817, %rd21816, 32;
	and.b64  	%rd21818, %rd21787, 4294967295;
	add.s64 	%rd21819, %rd21817, %rd21818;
	mad.lo.s64 	%rd21820, %rd5, %rd21814, %rd21819;
	cvt.u32.u64 	%r2771, %rd21820;
	shr.u64 	%rd21821, %rd21820, 32;
	and.b64  	%rd21822, %rd21791, 4294967295;
	add.s64 	%rd21823, %rd21821, %rd21822;
	mad.lo.s64 	%rd21824, %rd6, %rd21814, %rd21823;
	shr.u64 	%rd21825, %rd21824, 32;
	and.b64  	%rd21826, %rd21795, 4294967295;
	add.s64 	%rd21827, %rd21825, %rd21826;
	mad.lo.s64 	%rd21828, %rd7, %rd21814, %rd21827;
	shr.u64 	%rd21829, %rd21828, 32;
	and.b64  	%rd21830, %rd21799, 4294967295;
	add.s64 	%rd21831, %rd21829, %rd21830;
	mad.lo.s64 	%rd21832, %rd8, %rd21814, %rd21831;
	shr.u64 	%rd21833, %rd21832, 32;
	and.b64  	%rd21834, %rd21803, 4294967295;
	add.s64 	%rd21835, %rd21833, %rd21834;
	mad.lo.s64 	%rd21836, %rd9, %rd21814, %rd21835;
	shr.u64 	%rd21837, %rd21836, 32;
	and.b64  	%rd21838, %rd21807, 4294967295;
	add.s64 	%rd21839, %rd21837, %rd21838;
	mad.lo.s64 	%rd21840, %rd10, %rd21814, %rd21839;
	shr.u64 	%rd21841, %rd21840, 32;
	and.b64  	%rd21842, %rd21810, 4294967295;
	add.s64 	%rd21843, %rd21841, %rd21842;
	mad.lo.s64 	%rd21844, %rd11, %rd21814, %rd21843;
	shr.u64 	%rd21845, %rd21844, 32;
	and.b64  	%rd21846, %rd21813, 4294967295;
	add.s64 	%rd21847, %rd21845, %rd21846;
	{ .reg .b32 tmp; mov.b64 {tmp, %r2772}, %rd21847; }
	add.s32 	%r2773, %r2769, %r2772;
	mul.lo.s32 	%r2774, %r9, %r2771;
	cvt.u64.u32 	%rd21848, %r2774;
	and.b64  	%rd21849, %rd21820, 4294967295;
	mad.lo.s64 	%rd21850, %rd4, %rd21848, %rd21849;
	shr.u64 	%rd21851, %rd21850, 32;
	and.b64  	%rd21852, %rd21824, 4294967295;
	add.s64 	%rd21853, %rd21851, %rd21852;
	mad.lo.s64 	%rd30326, %rd5, %rd21848, %rd21853;
	shr.u64 	%rd21854, %rd30326, 32;
	and.b64  	%rd21855, %rd21828, 4294967295;
	add.s64 	%rd21856, %rd21854, %rd21855;
	mad.lo.s64 	%rd30325, %rd6, %rd21848, %rd21856;
	cvt.u32.u64 	%r956, %rd30325;
	shr.u64 	%rd21857, %rd30325, 32;
	and.b64  	%rd21858, %rd21832, 4294967295;
	add.s64 	%rd21859, %rd21857, %rd21858;
	mad.lo.s64 	%rd30324, %rd7, %rd21848, %rd21859;
	cvt.u32.u64 	%r957, %rd30324;
	shr.u64 	%rd21860, %rd30324, 32;
	and.b64  	%rd21861, %rd21836, 4294967295;
	add.s64 	%rd21862, %rd21860, %rd21861;
	mad.lo.s64 	%rd30323, %rd8, %rd21848, %rd21862;
	cvt.u32.u64 	%r958, %rd30323;
	shr.u64 	%rd21863, %rd30323, 32;
	and.b64  	%rd21864, %rd21840, 4294967295;
	add.s64 	%rd21865, %rd21863, %rd21864;
	mad.lo.s64 	%rd30322, %rd9, %rd21848, %rd21865;
	cvt.u32.u64 	%r959, %rd30322;
	shr.u64 	%rd21866, %rd30322, 32;
	and.b64  	%rd21867, %rd21844, 4294967295;
	add.s64 	%rd21868, %rd21866, %rd21867;
	mad.lo.s64 	%rd30321, %rd10, %rd21848, %rd21868;
	cvt.u32.u64 	%r960, %rd30321;
	shr.u64 	%rd21869, %rd30321, 32;
	and.b64  	%rd21870, %rd21847, 4294967295;
	add.s64 	%rd21871, %rd21869, %rd21870;
	mad.lo.s64 	%rd30320, %rd11, %rd21848, %rd21871;
	cvt.u32.u64 	%r961, %rd30320;
	{ .reg .b32 tmp; mov.b64 {tmp, %r2775}, %rd30320; }
	add.s32 	%r4428, %r2773, %r2775;
	setp.gt.u32 	%p936, %r4428, %r17;
	@%p936 bra 	$L__BB0_822;
	setp.lt.u32 	%p937, %r4428, %r17;
	@%p937 bra 	$L__BB0_823;
	setp.lt.u32 	%p938, %r16, %r961;
	@%p938 bra 	$L__BB0_822;
	setp.gt.u32 	%p939, %r16, %r961;
	@%p939 bra 	$L__BB0_823;
	setp.lt.u32 	%p940, %r15, %r960;
	@%p940 bra 	$L__BB0_822;
	setp.gt.u32 	%p941, %r15, %r960;
	@%p941 bra 	$L__BB0_823;
	setp.lt.u32 	%p942, %r14, %r959;
	@%p942 bra 	$L__BB0_822;
	setp.gt.u32 	%p943, %r14, %r959;
	@%p943 bra 	$L__BB0_823;
	setp.lt.u32 	%p944, %r13, %r958;
	@%p944 bra 	$L__BB0_822;
	setp.gt.u32 	%p945, %r13, %r958;
	@%p945 bra 	$L__BB0_823;
	setp.lt.u32 	%p946, %r12, %r957;
	@%p946 bra 	$L__BB0_822;
	setp.gt.u32 	%p947, %r12, %r957;
	@%p947 bra 	$L__BB0_823;
	setp.lt.u32 	%p948, %r11, %r956;
	@%p948 bra 	$L__BB0_822;
	setp.gt.u32 	%p949, %r11, %r956;
	cvt.u32.u64 	%r2776, %rd30326;
	setp.gt.u32 	%p950, %r10, %r2776;
	or.pred  	%p951, %p949, %p950;
	@%p951 bra 	$L__BB0_823;
$L__BB0_822:
	and.b64  	%rd21872, %rd30326, 4294967295;
	sub.s64 	%rd30326, %rd21872, %rd4;
	shr.u64 	%rd21873, %rd30326, 63;
	and.b64  	%rd21874, %rd30325, 4294967295;
	add.s64 	%rd21875, %rd21873, %rd5;
	sub.s64 	%rd30325, %rd21874, %rd21875;
	shr.u64 	%rd21876, %rd30325, 63;
	and.b64  	%rd21877, %rd30324, 4294967295;
	add.s64 	%rd21878, %rd21876, %rd6;
	sub.s64 	%rd30324, %rd21877, %rd21878;
	shr.u64 	%rd21879, %rd30324, 63;
	and.b64  	%rd21880, %rd30323, 4294967295;
	add.s64 	%rd21881, %rd21879, %rd7;
	sub.s64 	%rd30323, %rd21880, %rd21881;
	shr.u64 	%rd21882, %rd30323, 63;
	and.b64  	%rd21883, %rd30322, 4294967295;
	add.s64 	%rd21884, %rd21882, %rd8;
	sub.s64 	%rd30322, %rd21883, %rd21884;
	shr.u64 	%rd21885, %rd30322, 63;
	and.b64  	%rd21886, %rd30321, 4294967295;
	add.s64 	%rd21887, %rd21885, %rd9;
	sub.s64 	%rd30321, %rd21886, %rd21887;
	shr.u64 	%rd21888, %rd30321, 63;
	and.b64  	%rd21889, %rd30320, 4294967295;
	add.s64 	%rd21890, %rd21888, %rd10;
	sub.s64 	%rd30320, %rd21889, %rd21890;
	shr.u64 	%rd21891, %rd30320, 63;
	cvt.u32.u64 	%r2777, %rd21891;
	add.s32 	%r2778, %r17, %r2777;
	sub.s32 	%r4428, %r4428, %r2778;
$L__BB0_823:
	and.b64  	%rd21892, %rd30326, 4294967295;
	cvt.u64.u32 	%rd21893, %r4416;
	sub.s64 	%rd21894, %rd21892, %rd21893;
	shr.u64 	%rd21895, %rd21894, 63;
	cvt.u32.u64 	%r4449, %rd21894;
	and.b64  	%rd21896, %rd30325, 4294967295;
	and.b64  	%rd21897, %rd30268, 4294967295;
	add.s64 	%rd21898, %rd21895, %rd21897;
	sub.s64 	%rd30332, %rd21896, %rd21898;
	shr.u64 	%rd21899, %rd30332, 63;
	and.b64  	%rd21900, %rd30324, 4294967295;
	and.b64  	%rd21901, %rd30269, 4294967295;
	add.s64 	%rd21902, %rd21899, %rd21901;
	sub.s64 	%rd30331, %rd21900, %rd21902;
	shr.u64 	%rd21903, %rd30331, 63;
	and.b64  	%rd21904, %rd30323, 4294967295;
	and.b64  	%rd21905, %rd30270, 4294967295;
	add.s64 	%rd21906, %rd21903, %rd21905;
	sub.s64 	%rd30330, %rd21904, %rd21906;
	shr.u64 	%rd21907, %rd30330, 63;
	and.b64  	%rd21908, %rd30322, 4294967295;
	and.b64  	%rd21909, %rd30271, 4294967295;
	add.s64 	%rd21910, %rd21907, %rd21909;
	sub.s64 	%rd30329, %rd21908, %rd21910;
	shr.u64 	%rd21911, %rd30329, 63;
	and.b64  	%rd21912, %rd30321, 4294967295;
	and.b64  	%rd21913, %rd30272, 4294967295;
	add.s64 	%rd21914, %rd21911, %rd21913;
	sub.s64 	%rd30328, %rd21912, %rd21914;
	shr.u64 	%rd21915, %rd30328, 63;
	and.b64  	%rd21916, %rd30320, 4294967295;
	and.b64  	%rd21917, %rd30273, 4294967295;
	add.s64 	%rd21918, %rd21915, %rd21917;
	sub.s64 	%rd30327, %rd21916, %rd21918;
	shr.u64 	%rd21919, %rd30327, 63;
	cvt.u64.u32 	%rd21920, %r4428;
	and.b64  	%rd21921, %rd30274, 4294967295;
	add.s64 	%rd21922, %rd21919, %rd21921;
	sub.s64 	%rd21923, %rd21920, %rd21922;
	setp.gt.s64 	%p952, %rd21923, -1;
	cvt.u32.u64 	%r4442, %rd21923;
	@%p952 bra 	$L__BB0_825;
	add.s32 	%r4449, %r10, %r4449;
	setp.lt.u32 	%p953, %r4449, %r10;
	selp.u64 	%rd21924, 1, 0, %p953;
	and.b64  	%rd21925, %rd30332, 4294967295;
	add.s64 	%rd21926, %rd21925, %rd21924;
	add.s64 	%rd30332, %rd21926, %rd5;
	shr.u64 	%rd21927, %rd30332, 32;
	and.b64  	%rd21928, %rd30331, 4294967295;
	add.s64 	%rd21929, %rd21927, %rd21928;
	add.s64 	%rd30331, %rd21929, %rd6;
	shr.u64 	%rd21930, %rd30331, 32;
	and.b64  	%rd21931, %rd30330, 4294967295;
	add.s64 	%rd21932, %rd21930, %rd21931;
	add.s64 	%rd30330, %rd21932, %rd7;
	shr.u64 	%rd21933, %rd30330, 32;
	and.b64  	%rd21934, %rd30329, 4294967295;
	add.s64 	%rd21935, %rd21933, %rd21934;
	add.s64 	%rd30329, %rd21935, %rd8;
	shr.u64 	%rd21936, %rd30329, 32;
	and.b64  	%rd21937, %rd30328, 4294967295;
	add.s64 	%rd21938, %rd21936, %rd21937;
	add.s64 	%rd30328, %rd21938, %rd9;
	shr.u64 	%rd21939, %rd30328, 32;
	and.b64  	%rd21940, %rd30327, 4294967295;
	add.s64 	%rd21941, %rd21939, %rd21940;
	add.s64 	%rd30327, %rd21941, %rd10;
	{ .reg .b32 tmp; mov.b64 {tmp, %r2779}, %rd30327; }
	add.s32 	%r2780, %r4442, %r2779;
	add.s32 	%r4442, %r2780, %r17;
$L__BB0_825:
	cvt.u32.u64 	%r4448, %rd30332;
	cvt.u32.u64 	%r4447, %rd30331;
	cvt.u32.u64 	%r4446, %rd30330;
	cvt.u32.u64 	%r4445, %rd30329;
	cvt.u32.u64 	%r4444, %rd30328;
	cvt.u32.u64 	%r4443, %rd30327;
	mul.wide.u32 	%rd21942, %r121, %r129;
	cvt.u32.u64 	%r2781, %rd21942;
	shr.u64 	%rd21943, %rd21942, 32;
	mul.wide.u32 	%rd21944, %r120, %r129;
	add.s64 	%rd21945, %rd21943, %rd21944;
	shr.u64 	%rd21946, %rd21945, 32;
	mul.wide.u32 	%rd21947, %r119, %r129;
	add.s64 	%rd21948, %rd21946, %rd21947;
	shr.u64 	%rd21949, %rd21948, 32;
	mul.wide.u32 	%rd21950, %r118, %r129;
	add.s64 	%rd21951, %rd21949, %rd21950;
	shr.u64 	%rd21952, %rd21951, 32;
	mul.wide.u32 	%rd21953, %r117, %r129;
	add.s64 	%rd21954, %rd21952, %rd21953;
	shr.u64 	%rd21955, %rd21954, 32;
	mul.wide.u32 	%rd21956, %r116, %r129;
	add.s64 	%rd21957, %rd21955, %rd21956;
	shr.u64 	%rd21958, %rd21957, 32;
	mul.wide.u32 	%rd21959, %r115, %r129;
	add.s64 	%rd21960, %rd21958, %rd21959;
	shr.u64 	%rd21961, %rd21960, 32;
	mul.wide.u32 	%rd21962, %r114, %r129;
	add.s64 	%rd21963, %rd21961, %rd21962;
	shr.u64 	%rd21964, %rd21963, 32;
	mul.wide.u32 	%rd21965, %r121, %r128;
	and.b64  	%rd21966, %rd21945, 4294967295;
	add.s64 	%rd21967, %rd21965, %rd21966;
	shr.u64 	%rd21968, %rd21967, 32;
	mul.wide.u32 	%rd21969, %r120, %r128;
	and.b64  	%rd21970, %rd21948, 4294967295;
	add.s64 	%rd21971, %rd21968, %rd21970;
	add.s64 	%rd21972, %rd21971, %rd21969;
	shr.u64 	%rd21973, %rd21972, 32;
	mul.wide.u32 	%rd21974, %r119, %r128;
	and.b64  	%rd21975, %rd21951, 4294967295;
	add.s64 	%rd21976, %rd21973, %rd21975;
	add.s64 	%rd21977, %rd21976, %rd21974;
	shr.u64 	%rd21978, %rd21977, 32;
	mul.wide.u32 	%rd21979, %r118, %r128;
	and.b64  	%rd21980, %rd21954, 4294967295;
	add.s64 	%rd21981, %rd21978, %rd21980;
	add.s64 	%rd21982, %rd21981, %rd21979;
	shr.u64 	%rd21983, %rd21982, 32;
	mul.wide.u32 	%rd21984, %r117, %r128;
	and.b64  	%rd21985, %rd21957, 4294967295;
	add.s64 	%rd21986, %rd21983, %rd21985;
	add.s64 	%rd21987, %rd21986, %rd21984;
	shr.u64 	%rd21988, %rd21987, 32;
	mul.wide.u32 	%rd21989, %r116, %r128;
	and.b64  	%rd21990, %rd21960, 4294967295;
	add.s64 	%rd21991, %rd21988, %rd21990;
	add.s64 	%rd21992, %rd21991, %rd21989;
	shr.u64 	%rd21993, %rd21992, 32;
	mul.wide.u32 	%rd21994, %r115, %r128;
	and.b64  	%rd21995, %rd21963, 4294967295;
	add.s64 	%rd21996, %rd21993, %rd21995;
	add.s64 	%rd21997, %rd21996, %rd21994;
	shr.u64 	%rd21998, %rd21997, 32;
	mul.wide.u32 	%rd21999, %r114, %r128;
	add.s64 	%rd22000, %rd21998, %rd21964;
	add.s64 	%rd22001, %rd22000, %rd21999;
	shr.u64 	%rd22002, %rd22001, 32;
	mul.wide.u32 	%rd22003, %r121, %r127;
	and.b64  	%rd22004, %rd21972, 4294967295;
	add.s64 	%rd22005, %rd22003, %rd22004;
	shr.u64 	%rd22006, %rd22005, 32;
	mul.wide.u32 	%rd22007, %r120, %r127;
	and.b64  	%rd22008, %rd21977, 4294967295;
	add.s64 	%rd22009, %rd22006, %rd22008;
	add.s64 	%rd22010, %rd22009, %rd22007;
	shr.u64 	%rd22011, %rd22010, 32;
	mul.wide.u32 	%rd22012, %r119, %r127;
	and.b64  	%rd22013, %rd21982, 4294967295;
	add.s64 	%rd22014, %rd22011, %rd22013;
	add.s64 	%rd22015, %rd22014, %rd22012;
	shr.u64 	%rd22016, %rd22015, 32;
	mul.wide.u32 	%rd22017, %r118, %r127;
	and.b64  	%rd22018, %rd21987, 4294967295;
	add.s64 	%rd22019, %rd22016, %rd22018;
	add.s64 	%rd22020, %rd22019, %rd22017;
	shr.u64 	%rd22021, %rd22020, 32;
	mul.wide.u32 	%rd22022, %r117, %r127;
	and.b64  	%rd22023, %rd21992, 4294967295;
	add.s64 	%rd22024, %rd22021, %rd22023;
	add.s64 	%rd22025, %rd22024, %rd22022;
	shr.u64 	%rd22026, %rd22025, 32;
	mul.wide.u32 	%rd22027, %r116, %r127;
	and.b64  	%rd22028, %rd21997, 4294967295;
	add.s64 	%rd22029, %rd22026, %rd22028;
	add.s64 	%rd22030, %rd22029, %rd22027;
	shr.u64 	%rd22031, %rd22030, 32;
	mul.wide.u32 	%rd22032, %r115, %r127;
	and.b64  	%rd22033, %rd22001, 4294967295;
	add.s64 	%rd22034, %rd22031, %rd22033;
	add.s64 	%rd22035, %rd22034, %rd22032;
	shr.u64 	%rd22036, %rd22035, 32;
	mul.wide.u32 	%rd22037, %r114, %r127;
	add.s64 	%rd22038, %rd22036, %rd22002;
	add.s64 	%rd22039, %rd22038, %rd22037;
	shr.u64 	%rd22040, %rd22039, 32;
	mul.wide.u32 	%rd22041, %r121, %r126;
	and.b64  	%rd22042, %rd22010, 4294967295;
	add.s64 	%rd22043, %rd22041, %rd22042;
	shr.u64 	%rd22044, %rd22043, 32;
	mul.wide.u32 	%rd22045, %r120, %r126;
	and.b64  	%rd22046, %rd22015, 4294967295;
	add.s64 	%rd22047, %rd22044, %rd22046;
	add.s64 	%rd22048, %rd22047, %rd22045;
	shr.u64 	%rd22049, %rd22048, 32;
	mul.wide.u32 	%rd22050, %r119, %r126;
	and.b64  	%rd22051, %rd22020, 4294967295;
	add.s64 	%rd22052, %rd22049, %rd22051;
	add.s64 	%rd22053, %rd22052, %rd22050;
	shr.u64 	%rd22054, %rd22053, 32;
	mul.wide.u32 	%rd22055, %r118, %r126;
	and.b64  	%rd22056, %rd22025, 4294967295;
	add.s64 	%rd22057, %rd22054, %rd22056;
	add.s64 	%rd22058, %rd22057, %rd22055;
	shr.u64 	%rd22059, %rd22058, 32;
	mul.wide.u32 	%rd22060, %r117, %r126;
	and.b64  	%rd22061, %rd22030, 4294967295;
	add.s64 	%rd22062, %rd22059, %rd22061;
	add.s64 	%rd22063, %rd22062, %rd22060;
	shr.u64 	%rd22064, %rd22063, 32;
	mul.wide.u32 	%rd22065, %r116, %r126;
	and.b64  	%rd22066, %rd22035, 4294967295;
	add.s64 	%rd22067, %rd22064, %rd22066;
	add.s64 	%rd22068, %rd22067, %rd22065;
	shr.u64 	%rd22069, %rd22068, 32;
	mul.wide.u32 	%rd22070, %r115, %r126;
	and.b64  	%rd22071, %rd22039, 4294967295;
	add.s64 	%rd22072, %rd22069, %rd22071;
	add.s64 	%rd22073, %rd22072, %rd22070;
	shr.u64 	%rd22074, %rd22073, 32;
	mul.wide.u32 	%rd22075, %r114, %r126;
	add.s64 	%rd22076, %rd22074, %rd22040;
	add.s64 	%rd22077, %rd22076, %rd22075;
	shr.u64 	%rd22078, %rd22077, 32;
	mul.wide.u32 	%rd22079, %r121, %r125;
	and.b64  	%rd22080, %rd22048, 4294967295;
	add.s64 	%rd22081, %rd22079, %rd22080;
	shr.u64 	%rd22082, %rd22081, 32;
	mul.wide.u32 	%rd22083, %r120, %r125;
	and.b64  	%rd22084, %rd22053, 4294967295;
	add.s64 	%rd22085, %rd22082, %rd22084;
	add.s64 	%rd22086, %rd22085, %rd22083;
	shr.u64 	%rd22087, %rd22086, 32;
	mul.wide.u32 	%rd22088, %r119, %r125;
	and.b64  	%rd22089, %rd22058, 4294967295;
	add.s64 	%rd22090, %rd22087, %rd22089;
	add.s64 	%rd22091, %rd22090, %rd22088;
	shr.u64 	%rd22092, %rd22091, 32;
	mul.wide.u32 	%rd22093, %r118, %r125;
	and.b64  	%rd22094, %rd22063, 4294967295;
	add.s64 	%rd22095, %rd22092, %rd22094;
	add.s64 	%rd22096, %rd22095, %rd22093;
	shr.u64 	%rd22097, %rd22096, 32;
	mul.wide.u32 	%rd22098, %r117, %r125;
	and.b64  	%rd22099, %rd22068, 4294967295;
	add.s64 	%rd22100, %rd22097, %rd22099;
	add.s64 	%rd22101, %rd22100, %rd22098;
	shr.u64 	%rd22102, %rd22101, 32;
	mul.wide.u32 	%rd22103, %r116, %r125;
	and.b64  	%rd22104, %rd22073, 4294967295;
	add.s64 	%rd22105, %rd22102, %rd22104;
	add.s64 	%rd22106, %rd22105, %rd22103;
	shr.u64 	%rd22107, %rd22106, 32;
	mul.wide.u32 	%rd22108, %r115, %r125;
	and.b64  	%rd22109, %rd22077, 4294967295;
	add.s64 	%rd22110, %rd22107, %rd22109;
	add.s64 	%rd22111, %rd22110, %rd22108;
	shr.u64 	%rd22112, %rd22111, 32;
	mul.wide.u32 	%rd22113, %r114, %r125;
	add.s64 	%rd22114, %rd22112, %rd22078;
	add.s64 	%rd22115, %rd22114, %rd22113;
	shr.u64 	%rd22116, %rd22115, 32;
	mul.wide.u32 	%rd22117, %r121, %r124;
	and.b64  	%rd22118, %rd22086, 4294967295;
	add.s64 	%rd22119, %rd22117, %rd22118;
	shr.u64 	%rd22120, %rd22119, 32;
	mul.wide.u32 	%rd22121, %r120, %r124;
	and.b64  	%rd22122, %rd22091, 4294967295;
	add.s64 	%rd22123, %rd22120, %rd22122;
	add.s64 	%rd22124, %rd22123, %rd22121;
	shr.u64 	%rd22125, %rd22124, 32;
	mul.wide.u32 	%rd22126, %r119, %r124;
	and.b64  	%rd22127, %rd22096, 4294967295;
	add.s64 	%rd22128, %rd22125, %rd22127;
	add.s64 	%rd22129, %rd22128, %rd22126;
	shr.u64 	%rd22130, %rd22129, 32;
	mul.wide.u32 	%rd22131, %r118, %r124;
	and.b64  	%rd22132, %rd22101, 4294967295;
	add.s64 	%rd22133, %rd22130, %rd22132;
	add.s64 	%rd22134, %rd22133, %rd22131;
	shr.u64 	%rd22135, %rd22134, 32;
	mul.wide.u32 	%rd22136, %r117, %r124;
	and.b64  	%rd22137, %rd22106, 4294967295;
	add.s64 	%rd22138, %rd22135, %rd22137;
	add.s64 	%rd22139, %rd22138, %rd22136;
	shr.u64 	%rd22140, %rd22139, 32;
	mul.wide.u32 	%rd22141, %r116, %r124;
	and.b64  	%rd22142, %rd22111, 4294967295;
	add.s64 	%rd22143, %rd22140, %rd22142;
	add.s64 	%rd22144, %rd22143, %rd22141;
	shr.u64 	%rd22145, %rd22144, 32;
	mul.wide.u32 	%rd22146, %r115, %r124;
	and.b64  	%rd22147, %rd22115, 4294967295;
	add.s64 	%rd22148, %rd22145, %rd22147;
	add.s64 	%rd22149, %rd22148, %rd22146;
	shr.u64 	%rd22150, %rd22149, 32;
	mul.wide.u32 	%rd22151, %r114, %r124;
	add.s64 	%rd22152, %rd22150, %rd22116;
	add.s64 	%rd22153, %rd22152, %rd22151;
	shr.u64 	%rd22154, %rd22153, 32;
	mul.wide.u32 	%rd22155, %r121, %r123;
	and.b64  	%rd22156, %rd22124, 4294967295;
	add.s64 	%rd22157, %rd22155, %rd22156;
	shr.u64 	%rd22158, %rd22157, 32;
	mul.wide.u32 	%rd22159, %r120, %r123;
	and.b64  	%rd22160, %rd22129, 4294967295;
	add.s64 	%rd22161, %rd22158, %rd22160;
	add.s64 	%rd22162, %rd22161, %rd22159;
	shr.u64 	%rd22163, %rd22162, 32;
	mul.wide.u32 	%rd22164, %r119, %r123;
	and.b64  	%rd22165, %rd22134, 4294967295;
	add.s64 	%rd22166, %rd22163, %rd22165;
	add.s64 	%rd22167, %rd22166, %rd22164;
	shr.u64 	%rd22168, %rd22167, 32;
	mul.wide.u32 	%rd22169, %r118, %r123;
	and.b64  	%rd22170, %rd22139, 4294967295;
	add.s64 	%rd22171, %rd22168, %rd22170;
	add.s64 	%rd22172, %rd22171, %rd22169;
	shr.u64 	%rd22173, %rd22172, 32;
	mul.wide.u32 	%rd22174, %r117, %r123;
	and.b64  	%rd22175, %rd22144, 4294967295;
	add.s64 	%rd22176, %rd22173, %rd22175;
	add.s64 	%rd22177, %rd22176, %rd22174;
	shr.u64 	%rd22178, %rd22177, 32;
	mul.wide.u32 	%rd22179, %r116, %r123;
	and.b64  	%rd22180, %rd22149, 4294967295;
	add.s64 	%rd22181, %rd22178, %rd22180;
	add.s64 	%rd22182, %rd22181, %rd22179;
	shr.u64 	%rd22183, %rd22182, 32;
	mul.wide.u32 	%rd22184, %r115, %r123;
	and.b64  	%rd22185, %rd22153, 4294967295;
	add.s64 	%rd22186, %rd22183, %rd22185;
	add.s64 	%rd22187, %rd22186, %rd22184;
	shr.u64 	%rd22188, %rd22187, 32;
	mul.wide.u32 	%rd22189, %r114, %r123;
	add.s64 	%rd22190, %rd22188, %rd22154;
	add.s64 	%rd22191, %rd22190, %rd22189;
	shr.u64 	%rd22192, %rd22191, 32;
	mul.wide.u32 	%rd22193, %r121, %r122;
	and.b64  	%rd22194, %rd22162, 4294967295;
	add.s64 	%rd22195, %rd22193, %rd22194;
	shr.u64 	%rd22196, %rd22195, 32;
	mul.wide.u32 	%rd22197, %r120, %r122;
	and.b64  	%rd22198, %rd22167, 4294967295;
	add.s64 	%rd22199, %rd22196, %rd22198;
	add.s64 	%rd22200, %rd22199, %rd22197;
	shr.u64 	%rd22201, %rd22200, 32;
	mul.wide.u32 	%rd22202, %r119, %r122;
	and.b64  	%rd22203, %rd22172, 4294967295;
	add.s64 	%rd22204, %rd22201, %rd22203;
	add.s64 	%rd22205, %rd22204, %rd22202;
	shr.u64 	%rd22206, %rd22205, 32;
	mul.wide.u32 	%rd22207, %r118, %r122;
	and.b64  	%rd22208, %rd22177, 4294967295;
	add.s64 	%rd22209, %rd22206, %rd22208;
	add.s64 	%rd22210, %rd22209, %rd22207;
	shr.u64 	%rd22211, %rd22210, 32;
	mul.wide.u32 	%rd22212, %r117, %r122;
	and.b64  	%rd22213, %rd22182, 4294967295;
	add.s64 	%rd22214, %rd22211, %rd22213;
	add.s64 	%rd22215, %rd22214, %rd22212;
	shr.u64 	%rd22216, %rd22215, 32;
	mul.wide.u32 	%rd22217, %r116, %r122;
	and.b64  	%rd22218, %rd22187, 4294967295;
	add.s64 	%rd22219, %rd22216, %rd22218;
	add.s64 	%rd22220, %rd22219, %rd22217;
	shr.u64 	%rd22221, %rd22220, 32;
	mul.wide.u32 	%rd22222, %r115, %r122;
	and.b64  	%rd22223, %rd22191, 4294967295;
	add.s64 	%rd22224, %rd22221, %rd22223;
	add.s64 	%rd22225, %rd22224, %rd22222;
	shr.u64 	%rd22226, %rd22225, 32;
	mul.wide.u32 	%rd22227, %r114, %r122;
	add.s64 	%rd22228, %rd22226, %rd22192;
	add.s64 	%rd22229, %rd22228, %rd22227;
	{ .reg .b32 tmp; mov.b64 {tmp, %r2782}, %rd22229; }
	mul.lo.s32 	%r2783, %r9, %r2781;
	cvt.u64.u32 	%rd22230, %r2783;
	and.b64  	%rd22231, %rd21942, 4294967295;
	mad.lo.s64 	%rd22232, %rd4, %rd22230, %rd22231;
	shr.u64 	%rd22233, %rd22232, 32;
	and.b64  	%rd22234, %rd21967, 4294967295;
	add.s64 	%rd22235, %rd22233, %rd22234;
	mad.lo.s64 	%rd22236, %rd5, %rd22230, %rd22235;
	cvt.u32.u64 	%r2784, %rd22236;
	shr.u64 	%rd22237, %rd22236, 32;
	and.b64  	%rd22238, %rd22005, 4294967295;
	add.s64 	%rd22239, %rd22237, %rd22238;
	mad.lo.s64 	%rd22240, %rd6, %rd22230, %rd22239;
	shr.u64 	%rd22241, %rd22240, 32;
	and.b64  	%rd22242, %rd22043, 4294967295;
	add.s64 	%rd22243, %rd22241, %rd22242;
	mad.lo.s64 	%rd22244, %rd7, %rd22230, %rd22243;
	shr.u64 	%rd22245, %rd22244, 32;
	and.b64  	%rd22246, %rd22081, 4294967295;
	add.s64 	%rd22247, %rd22245, %rd22246;
	mad.lo.s64 	%rd22248, %rd8, %rd22230, %rd22247;
	shr.u64 	%rd22249, %rd22248, 32;
	and.b64  	%rd22250, %rd22119, 4294967295;
	add.s64 	%rd22251, %rd22249, %rd22250;
	mad.lo.s64 	%rd22252, %rd9, %rd22230, %rd22251;
	shr.u64 	%rd22253, %rd22252, 32;
	and.b64  	%rd22254, %rd22157, 4294967295;
	add.s64 	%rd22255, %rd22253, %rd22254;
	mad.lo.s64 	%rd22256, %rd10, %rd22230, %rd22255;
	shr.u64 	%rd22257, %rd22256, 32;
	and.b64  	%rd22258, %rd22195, 4294967295;
	add.s64 	%rd22259, %rd22257, %rd22258;
	mad.lo.s64 	%rd22260, %rd11, %rd22230, %rd22259;
	shr.u64 	%rd22261, %rd22260, 32;
	and.b64  	%rd22262, %rd22200, 4294967295;
	add.s64 	%rd22263, %rd22261, %rd22262;
	shr.u64 	%rd22264, %rd22263, 32;
	and.b64  	%rd22265, %rd22205, 4294967295;
	add.s64 	%rd22266, %rd22264, %rd22265;
	shr.u64 	%rd22267, %rd22266, 32;
	and.b64  	%rd22268, %rd22210, 4294967295;
	add.s64 	%rd22269, %rd22267, %rd22268;
	shr.u64 	%rd22270, %rd22269, 32;
	and.b64  	%rd22271, %rd22215, 4294967295;
	add.s64 	%rd22272, %rd22270, %rd22271;
	shr.u64 	%rd22273, %rd22272, 32;
	and.b64  	%rd22274, %rd22220, 4294967295;
	add.s64 	%rd22275, %rd22273, %rd22274;
	shr.u64 	%rd22276, %rd22275, 32;
	and.b64  	%rd22277, %rd22225, 4294967295;
	add.s64 	%rd22278, %rd22276, %rd22277;
	shr.u64 	%rd22279, %rd22278, 32;
	and.b64  	%rd22280, %rd22229, 4294967295;
	add.s64 	%rd22281, %rd22279, %rd22280;
	{ .reg .b32 tmp; mov.b64 {tmp, %r2785}, %rd22281; }
	add.s32 	%r2786, %r2782, %r2785;
	mul.lo.s32 	%r2787, %r9, %r2784;
	cvt.u64.u32 	%rd22282, %r2787;
	and.b64  	%rd22283, %rd22236, 4294967295;
	mad.lo.s64 	%rd22284, %rd4, %rd22282, %rd22283;
	shr.u64 	%rd22285, %rd22284, 32;
	and.b64  	%rd22286, %rd22240, 4294967295;
	add.s64 	%rd22287, %rd22285, %rd22286;
	mad.lo.s64 	%rd22288, %rd5, %rd22282, %rd22287;
	cvt.u32.u64 	%r2788, %rd22288;
	shr.u64 	%rd22289, %rd22288, 32;
	and.b64  	%rd22290, %rd22244, 4294967295;
	add.s64 	%rd22291, %rd22289, %rd22290;
	mad.lo.s64 	%rd22292, %rd6, %rd22282, %rd22291;
	shr.u64 	%rd22293, %rd22292, 32;
	and.b64  	%rd22294, %rd22248, 4294967295;
	add.s64 	%rd22295, %rd22293, %rd22294;
	mad.lo.s64 	%rd22296, %rd7, %rd22282, %rd22295;
	shr.u64 	%rd22297, %rd22296, 32;
	and.b64  	%rd22298, %rd22252, 4294967295;
	add.s64 	%rd22299, %rd22297, %rd22298;
	mad.lo.s64 	%rd22300, %rd8, %rd22282, %rd22299;
	shr.u64 	%rd22301, %rd22300, 32;
	and.b64  	%rd22302, %rd22256, 4294967295;
	add.s64 	%rd22303, %rd22301, %rd22302;
	mad.lo.s64 	%rd22304, %rd9, %rd22282, %rd22303;
	shr.u64 	%rd22305, %rd22304, 32;
	and.b64  	%rd22306, %rd22260, 4294967295;
	add.s64 	%rd22307, %rd22305, %rd22306;
	mad.lo.s64 	%rd22308, %rd10, %rd22282, %rd22307;
	shr.u64 	%rd22309, %rd22308, 32;
	and.b64  	%rd22310, %rd22263, 4294967295;
	add.s64 	%rd22311, %rd22309, %rd22310;
	mad.lo.s64 	%rd22312, %rd11, %rd22282, %rd22311;
	shr.u64 	%rd22313, %rd22312, 32;
	and.b64  	%rd22314, %rd22266, 4294967295;
	add.s64 	%rd22315, %rd22313, %rd22314;
	shr.u64 	%rd22316, %rd22315, 32;
	and.b64  	%rd22317, %rd22269, 4294967295;
	add.s64 	%rd22318, %rd22316, %rd22317;
	shr.u64 	%rd22319, %rd22318, 32;
	and.b64  	%rd22320, %rd22272, 4294967295;
	add.s64 	%rd22321, %rd22319, %rd22320;
	shr.u64 	%rd22322, %rd22321, 32;
	and.b64  	%rd22323, %rd22275, 4294967295;
	add.s64 	%rd22324, %rd22322, %rd22323;
	shr.u64 	%rd22325, %rd22324, 32;
	and.b64  	%rd22326, %rd22278, 4294967295;
	add.s64 	%rd22327, %rd22325, %rd22326;
	shr.u64 	%rd22328, %rd22327, 32;
	and.b64  	%rd22329, %rd22281, 4294967295;
	add.s64 	%rd22330, %rd22328, %rd22329;
	{ .reg .b32 tmp; mov.b64 {tmp, %r2789}, %rd22330; }
	add.s32 	%r2790, %r2786, %r2789;
	mul.lo.s32 	%r2791, %r9, %r2788;
	cvt.u64.u32 	%rd22331, %r2791;
	and.b64  	%rd22332, %rd22288, 4294967295;
	mad.lo.s64 	%rd22333, %rd4, %rd22331, %rd22332;
	shr.u64 	%rd22334, %rd22333, 32;
	and.b64  	%rd22335, %rd22292, 4294967295;
	add.s64 	%rd22336, %rd22334, %rd22335;
	mad.lo.s64 	%rd22337, %rd5, %rd22331, %rd22336;
	cvt.u32.u64 	%r2792, %rd22337;
	shr.u64 	%rd22338, %rd22337, 32;
	and.b64  	%rd22339, %rd22296, 4294967295;
	add.s64 	%rd22340, %rd22338, %rd22339;
	mad.lo.s64 	%rd22341, %rd6, %rd22331, %rd22340;
	shr.u64 	%rd22342, %rd22341, 32;
	and.b64  	%rd22343, %rd22300, 4294967295;
	add.s64 	%rd22344, %rd22342, %rd22343;
	mad.lo.s64 	%rd22345, %rd7, %rd22331, %rd22344;
	shr.u64 	%rd22346, %rd22345, 32;
	and.b64  	%rd22347, %rd22304, 4294967295;
	add.s64 	%rd22348, %rd22346, %rd22347;
	mad.lo.s64 	%rd22349, %rd8, %rd22331, %rd22348;
	shr.u64 	%rd22350, %rd22349, 32;
	and.b64  	%rd22351, %rd22308, 4294967295;
	add.s64 	%rd22352, %rd22350, %rd22351;
	mad.lo.s64 	%rd22353, %rd9, %rd22331, %rd22352;
	shr.u64 	%rd22354, %rd22353, 32;
	and.b64  	%rd22355, %rd22312, 4294967295;
	add.s64 	%rd22356, %rd22354, %rd22355;
	mad.lo.s64 	%rd22357, %rd10, %rd22331, %rd22356;
	shr.u64 	%rd22358, %rd22357, 32;
	and.b64  	%rd22359, %rd22315, 4294967295;
	add.s64 	%rd22360, %rd22358, %rd22359;
	mad.lo.s64 	%rd22361, %rd11, %rd22331, %rd22360;
	shr.u64 	%rd22362, %rd22361, 32;
	and.b64  	%rd22363, %rd22318, 4294967295;
	add.s64 	%rd22364, %rd22362, %rd22363;
	shr.u64 	%rd22365, %rd22364, 32;
	and.b64  	%rd22366, %rd22321, 4294967295;
	add.s64 	%rd22367, %rd22365, %rd22366;
	shr.u64 	%rd22368, %rd22367, 32;
	and.b64  	%rd22369, %rd22324, 4294967295;
	add.s64 	%rd22370, %rd22368, %rd22369;
	shr.u64 	%rd22371, %rd22370, 32;
	and.b64  	%rd22372, %rd22327, 4294967295;
	add.s64 	%rd22373, %rd22371, %rd22372;
	shr.u64 	%rd22374, %rd22373, 32;
	and.b64  	%rd22375, %rd22330, 4294967295;
	add.s64 	%rd22376, %rd22374, %rd22375;
	{ .reg .b32 tmp; mov.b64 {tmp, %r2793}, %rd22376; }
	add.s32 	%r2794, %r2790, %r2793;
	mul.lo.s32 	%r2795, %r9, %r2792;
	cvt.u64.u32 	%rd22377, %r2795;
	and.b64  	%rd22378, %rd22337, 4294967295;
	mad.lo.s64 	%rd22379, %rd4, %rd22377, %rd22378;
	shr.u64 	%rd22380, %rd22379, 32;
	and.b64  	%rd22381, %rd22341, 4294967295;
	add.s64 	%rd22382, %rd22380, %rd22381;
	mad.lo.s64 	%rd22383, %rd5, %rd22377, %rd22382;
	cvt.u32.u64 	%r2796, %rd22383;
	shr.u64 	%rd22384, %rd22383, 32;
	and.b64  	%rd22385, %rd22345, 4294967295;
	add.s64 	%rd22386, %rd22384, %rd22385;
	mad.lo.s64 	%rd22387, %rd6, %rd22377, %rd22386;
	shr.u64 	%rd22388, %rd22387, 32;
	and.b64  	%rd22389, %rd22349, 4294967295;
	add.s64 	%rd22390, %rd22388, %rd22389;
	mad.lo.s64 	%rd22391, %rd7, %rd22377, %rd22390;
	shr.u64 	%rd22392, %rd22391, 32;
	and.b64  	%rd22393, %rd22353, 4294967295;
	add.s64 	%rd22394, %rd22392, %rd22393;
	mad.lo.s64 	%rd22395, %rd8, %rd22377, %rd22394;
	shr.u64 	%rd22396, %rd22395, 32;
	and.b64  	%rd22397, %rd22357, 4294967295;
	add.s64 	%rd22398, %rd22396, %rd22397;
	mad.lo.s64 	%rd22399, %rd9, %rd22377, %rd22398;
	shr.u64 	%rd22400, %rd22399, 32;
	and.b64  	%rd22401, %rd22361, 4294967295;
	add.s64 	%rd22402, %rd22400, %rd22401;
	mad.lo.s64 	%rd22403, %rd10, %rd22377, %rd22402;
	shr.u64 	%rd22404, %rd22403, 32;
	and.b64  	%rd22405, %rd22364, 4294967295;
	add.s64 	%rd22406, %rd22404, %rd22405;
	mad.lo.s64 	%rd22407, %rd11, %rd22377, %rd22406;
	shr.u64 	%rd22408, %rd22407, 32;
	and.b64  	%rd22409, %rd22367, 4294967295;
	add.s64 	%rd22410, %rd22408, %rd22409;
	shr.u64 	%rd22411, %rd22410, 32;
	and.b64  	%rd22412, %rd22370, 4294967295;
	add.s64 	%rd22413, %rd22411, %rd22412;
	shr.u64 	%rd22414, %rd22413, 32;
	and.b64  	%rd22415, %rd22373, 4294967295;
	add.s64 	%rd22416, %rd22414, %rd22415;
	shr.u64 	%rd22417, %rd22416, 32;
	and.b64  	%rd22418, %rd22376, 4294967295;
	add.s64 	%rd22419, %rd22417, %rd22418;
	{ .reg .b32 tmp; mov.b64 {tmp, %r2797}, %rd22419; }
	add.s32 	%r2798, %r2794, %r2797;
	mul.lo.s32 	%r2799, %r9, %r2796;
	cvt.u64.u32 	%rd22420, %r2799;
	and.b64  	%rd22421, %rd22383, 4294967295;
	mad.lo.s64 	%rd22422, %rd4, %rd22420, %rd22421;
	shr.u64 	%rd22423, %rd22422, 32;
	and.b64  	%rd22424, %rd22387, 4294967295;
	add.s64 	%rd22425, %rd22423, %rd22424;
	mad.lo.s64 	%rd22426, %rd5, %rd22420, %rd22425;
	cvt.u32.u64 	%r2800, %rd22426;
	shr.u64 	%rd22427, %rd22426, 32;
	and.b64  	%rd22428, %rd22391, 4294967295;
	add.s64 	%rd22429, %rd22427, %rd22428;
	mad.lo.s64 	%rd22430, %rd6, %rd22420, %rd22429;
	shr.u64 	%rd22431, %rd22430, 32;
	and.b64  	%rd22432, %rd22395, 4294967295;
	add.s64 	%rd22433, %rd22431, %rd22432;
	mad.lo.s64 	%rd22434, %rd7, %rd22420, %rd22433;
	shr.u64 	%rd22435, %rd22434, 32;
	and.b64  	%rd22436, %rd22399, 4294967295;
	add.s64 	%rd22437, %rd22435, %rd22436;
	mad.lo.s64 	%rd22438, %rd8, %rd22420, %rd22437;
	shr.u64 	%rd22439, %rd22438, 32;
	and.b64  	%rd22440, %rd22403, 4294967295;
	add.s64 	%rd22441, %rd22439, %rd22440;
	mad.lo.s64 	%rd22442, %rd9, %rd22420, %rd22441;
	shr.u64 	%rd22443, %rd22442, 32;
	and.b64  	%rd22444, %rd22407, 4294967295;
	add.s64 	%rd22445, %rd22443, %rd22444;
	mad.lo.s64 	%rd22446, %rd10, %rd22420, %rd22445;
	shr.u64 	%rd22447, %rd22446, 32;
	and.b64  	%rd22448, %rd22410, 4294967295;
	add.s64 	%rd22449, %rd22447, %rd22448;
	mad.lo.s64 	%rd22450, %rd11, %rd22420, %rd22449;
	shr.u64 	%rd22451, %rd22450, 32;
	and.b64  	%rd22452, %rd22413, 4294967295;
	add.s64 	%rd22453, %rd22451, %rd22452;
	shr.u64 	%rd22454, %rd22453, 32;
	and.b64  	%rd22455, %rd22416, 4294967295;
	add.s64 	%rd22456, %rd22454, %rd22455;
	shr.u64 	%rd22457, %rd22456, 32;
	and.b64  	%rd22458, %rd22419, 4294967295;
	add.s64 	%rd22459, %rd22457, %rd22458;
	{ .reg .b32 tmp; mov.b64 {tmp, %r2801}, %rd22459; }
	add.s32 	%r2802, %r2798, %r2801;
	mul.lo.s32 	%r2803, %r9, %r2800;
	cvt.u64.u32 	%rd22460, %r2803;
	and.b64  	%rd22461, %rd22426, 4294967295;
	mad.lo.s64 	%rd22462, %rd4, %rd22460, %rd22461;
	shr.u64 	%rd22463, %rd22462, 32;
	and.b64  	%rd22464, %rd22430, 4294967295;
	add.s64 	%rd22465, %rd22463, %rd22464;
	mad.lo.s64 	%rd22466, %rd5, %rd22460, %rd22465;
	cvt.u32.u64 	%r2804, %rd22466;
	shr.u64 	%rd22467, %rd22466, 32;
	and.b64  	%rd22468, %rd22434, 4294967295;
	add.s64 	%rd22469, %rd22467, %rd22468;
	mad.lo.s64 	%rd22470, %rd6, %rd22460, %rd22469;
	shr.u64 	%rd22471, %rd22470, 32;
	and.b64  	%rd22472, %rd22438, 4294967295;
	add.s64 	%rd22473, %rd22471, %rd22472;
	mad.lo.s64 	%rd22474, %rd7, %rd22460, %rd22473;
	shr.u64 	%rd22475, %rd22474, 32;
	and.b64  	%rd22476, %rd22442, 4294967295;
	add.s64 	%rd22477, %rd22475, %rd22476;
	mad.lo.s64 	%rd22478, %rd8, %rd22460, %rd22477;
	shr.u64 	%rd22479, %rd22478, 32;
	and.b64  	%rd22480, %rd22446, 4294967295;
	add.s64 	%rd22481, %rd22479, %rd22480;
	mad.lo.s64 	%rd22482, %rd9, %rd22460, %rd22481;
	shr.u64 	%rd22483, %rd22482, 32;
	and.b64  	%rd22484, %rd22450, 4294967295;
	add.s64 	%rd22485, %rd22483, %rd22484;
	mad.lo.s64 	%rd22486, %rd10, %rd22460, %rd22485;
	shr.u64 	%rd22487, %rd22486, 32;
	and.b64  	%rd22488, %rd22453, 4294967295;
	add.s64 	%rd22489, %rd22487, %rd22488;
	mad.lo.s64 	%rd22490, %rd11, %rd22460, %rd22489;
	shr.u64 	%rd22491, %rd22490, 32;
	and.b64  	%rd22492, %rd22456, 4294967295;
	add.s64 	%rd22493, %rd22491, %rd22492;
	shr.u64 	%rd22494, %rd22493, 32;
	and.b64  	%rd22495, %rd22459, 4294967295;
	add.s64 	%rd22496, %rd22494, %rd22495;
	{ .reg .b32 tmp; mov.b64 {tmp, %r2805}, %rd22496; }
	add.s32 	%r2806, %r2802, %r2805;
	mul.lo.s32 	%r2807, %r9, %r2804;
	cvt.u64.u32 	%rd22497, %r2807;
	and.b64  	%rd22498, %rd22466, 4294967295;
	mad.lo.s64 	%rd22499, %rd4, %rd22497, %rd22498;
	shr.u64 	%rd22500, %rd22499, 32;
	and.b64  	%rd22501, %rd22470, 4294967295;
	add.s64 	%rd22502, %rd22500, %rd22501;
	mad.lo.s64 	%rd22503, %rd5, %rd22497, %rd22502;
	cvt.u32.u64 	%r2808, %rd22503;
	shr.u64 	%rd22504, %rd22503, 32;
	and.b64  	%rd22505, %rd22474, 4294967295;
	add.s64 	%rd22506, %rd22504, %rd22505;
	mad.lo.s64 	%rd22507, %rd6, %rd22497, %rd22506;
	shr.u64 	%rd22508, %rd22507, 32;
	and.b64  	%rd22509, %rd22478, 4294967295;
	add.s64 	%rd22510, %rd22508, %rd22509;
	mad.lo.s64 	%rd22511, %rd7, %rd22497, %rd22510;
	shr.u64 	%rd22512, %rd22511, 32;
	and.b64  	%rd22513, %rd22482, 4294967295;
	add.s64 	%rd22514, %rd22512, %rd22513;
	mad.lo.s64 	%rd22515, %rd8, %rd22497, %rd22514;
	shr.u64 	%rd22516, %rd22515, 32;
	and.b64  	%rd22517, %rd22486, 4294967295;
	add.s64 	%rd22518, %rd22516, %rd22517;
	mad.lo.s64 	%rd22519, %rd9, %rd22497, %rd22518;
	shr.u64 	%rd22520, %rd22519, 32;
	and.b64  	%rd22521, %rd22490, 4294967295;
	add.s64 	%rd22522, %rd22520, %rd22521;
	mad.lo.s64 	%rd22523, %rd10, %rd22497, %rd22522;
	shr.u64 	%rd22524, %rd22523, 32;
	and.b64  	%rd22525, %rd22493, 4294967295;
	add.s64 	%rd22526, %rd22524, %rd22525;
	mad.lo.s64 	%rd22527, %rd11, %rd22497, %rd22526;
	shr.u64 	%rd22528, %rd22527, 32;
	and.b64  	%rd22529, %rd22496, 4294967295;
	add.s64 	%rd22530, %rd22528, %rd22529;
	{ .reg .b32 tmp; mov.b64 {tmp, %r2809}, %rd22530; }
	add.s32 	%r2810, %r2806, %r2809;
	mul.lo.s32 	%r2811, %r9, %r2808;
	cvt.u64.u32 	%rd22531, %r2811;
	and.b64  	%rd22532, %rd22503, 4294967295;
	mad.lo.s64 	%rd22533, %rd4, %rd22531, %rd22532;
	shr.u64 	%rd22534, %rd22533, 32;
	and.b64  	%rd22535, %rd22507, 4294967295;
	add.s64 	%rd22536, %rd22534, %rd22535;
	mad.lo.s64 	%rd1434, %rd5, %rd22531, %rd22536;
	cvt.u32.u64 	%r4432, %rd1434;
	shr.u64 	%rd22537, %rd1434, 32;
	and.b64  	%rd22538, %rd22511, 4294967295;
	add.s64 	%rd22539, %rd22537, %rd22538;
	mad.lo.s64 	%rd30338, %rd6, %rd22531, %rd22539;
	cvt.u32.u64 	%r978, %rd30338;
	shr.u64 	%rd22540, %rd30338, 32;
	and.b64  	%rd22541, %rd22515, 4294967295;
	add.s64 	%rd22542, %rd22540, %rd22541;
	mad.lo.s64 	%rd30337, %rd7, %rd22531, %rd22542;
	cvt.u32.u64 	%r979, %rd30337;
	shr.u64 	%rd22543, %rd30337, 32;
	and.b64  	%rd22544, %rd22519, 4294967295;
	add.s64 	%rd22545, %rd22543, %rd22544;
	mad.lo.s64 	%rd30336, %rd8, %rd22531, %rd22545;
	cvt.u32.u64 	%r980, %rd30336;
	shr.u64 	%rd22546, %rd30336, 32;
	and.b64  	%rd22547, %rd22523, 4294967295;
	add.s64 	%rd22548, %rd22546, %rd22547;
	mad.lo.s64 	%rd30335, %rd9, %rd22531, %rd22548;
	cvt.u32.u64 	%r981, %rd30335;
	shr.u64 	%rd22549, %rd30335, 32;
	and.b64  	%rd22550, %rd22527, 4294967295;
	add.s64 	%rd22551, %rd22549, %rd22550;
	mad.lo.s64 	%rd30334, %rd10, %rd22531, %rd22551;
	cvt.u32.u64 	%r982, %rd30334;
	shr.u64 	%rd22552, %rd30334, 32;
	and.b64  	%rd22553, %rd22530, 4294967295;
	add.s64 	%rd22554, %rd22552, %rd22553;
	mad.lo.s64 	%rd30333, %rd11, %rd22531, %rd22554;
	cvt.u32.u64 	%r983, %rd30333;
	{ .reg .b32 tmp; mov.b64 {tmp, %r2812}, %rd30333; }
	add.s32 	%r4431, %r2810, %r2812;
	setp.gt.u32 	%p954, %r4431, %r17;
	@%p954 bra 	$L__BB0_839;
	setp.lt.u32 	%p955, %r4431, %r17;
	@%p955 bra 	$L__BB0_840;
	setp.lt.u32 	%p956, %r16, %r983;
	@%p956 bra 	$L__BB0_839;
	setp.gt.u32 	%p957, %r16, %r983;
	@%p957 bra 	$L__BB0_840;
	setp.lt.u32 	%p958, %r15, %r982;
	@%p958 bra 	$L__BB0_839;
	setp.gt.u32 	%p959, %r15, %r982;
	@%p959 bra 	$L__BB0_840;
	setp.lt.u32 	%p960, %r14, %r981;
	@%p960 bra 	$L__BB0_839;
	setp.gt.u32 	%p961, %r14, %r981;
	@%p961 bra 	$L__BB0_840;
	setp.lt.u32 	%p962, %r13, %r980;
	@%p962 bra 	$L__BB0_839;
	setp.gt.u32 	%p963, %r13, %r980;
	@%p963 bra 	$L__BB0_840;
	setp.lt.u32 	%p964, %r12, %r979;
	@%p964 bra 	$L__BB0_839;
	setp.gt.u32 	%p965, %r12, %r979;
	@%p965 bra 	$L__BB0_840;
	setp.lt.u32 	%p966, %r11, %r978;
	@%p966 bra 	$L__BB0_839;
	setp.gt.u32 	%p967, %r11, %r978;
	setp.gt.u32 	%p968, %r10, %r4432;
	or.pred  	%p969, %p967, %p968;
	@%p969 bra 	$L__BB0_840;
$L__BB0_839:
	and.b64  	%rd22555, %rd1434, 4294967295;
	sub.s64 	%rd22556, %rd22555, %rd4;
	shr.u64 	%rd22557, %rd22556, 63;
	cvt.u32.u64 	%r4432, %rd22556;
	and.b64  	%rd22558, %rd30338, 4294967295;
	add.s64 	%rd22559, %rd22557, %rd5;
	sub.s64 	%rd30338, %rd22558, %rd22559;
	shr.u64 	%rd22560, %rd30338, 63;
	and.b64  	%rd22561, %rd30337, 4294967295;
	add.s64 	%rd22562, %rd22560, %rd6;
	sub.s64 	%rd30337, %rd22561, %rd22562;
	shr.u64 	%rd22563, %rd30337, 63;
	and.b64  	%rd22564, %rd30336, 4294967295;
	add.s64 	%rd22565, %rd22563, %rd7;
	sub.s64 	%rd30336, %rd22564, %rd22565;
	shr.u64 	%rd22566, %rd30336, 63;
	and.b64  	%rd22567, %rd30335, 4294967295;
	add.s64 	%rd22568, %rd22566, %rd8;
	sub.s64 	%rd30335, %rd22567, %rd22568;
	shr.u64 	%rd22569, %rd30335, 63;
	and.b64  	%rd22570, %rd30334, 4294967295;
	add.s64 	%rd22571, %rd22569, %rd9;
	sub.s64 	%rd30334, %rd22570, %rd22571;
	shr.u64 	%rd22572, %rd30334, 63;
	and.b64  	%rd22573, %rd30333, 4294967295;
	add.s64 	%rd22574, %rd22572, %rd10;
	sub.s64 	%rd30333, %rd22573, %rd22574;
	shr.u64 	%rd22575, %rd30333, 63;
	cvt.u32.u64 	%r2813, %rd22575;
	add.s32 	%r2814, %r17, %r2813;
	sub.s32 	%r4431, %r4431, %r2814;
$L__BB0_840:
	shl.b32 	%r4441, %r4432, 1;
	shr.u32 	%r2815, %r4432, 31;
	cvt.u64.u32 	%rd22576, %r2815;
	shl.b64 	%rd22577, %rd30338, 1;
	and.b64  	%rd22578, %rd22577, 8589934590;
	or.b64  	%rd1453, %rd22578, %rd22576;
	cvt.u32.u64 	%r4440, %rd1453;
	shr.u64 	%rd22579, %rd22578, 32;
	shl.b64 	%rd22580, %rd30337, 1;
	and.b64  	%rd22581, %rd22580, 8589934590;
	or.b64  	%rd1454, %rd22579, %rd22581;
	cvt.u32.u64 	%r4439, %rd1454;
	shr.u64 	%rd22582, %rd22581, 32;
	shl.b64 	%rd22583, %rd30336, 1;
	and.b64  	%rd22584, %rd22583, 8589934590;
	or.b64  	%rd1455, %rd22582, %rd22584;
	cvt.u32.u64 	%r4438, %rd1455;
	shr.u64 	%rd22585, %rd22584, 32;
	shl.b64 	%rd22586, %rd30335, 1;
	and.b64  	%rd22587, %rd22586, 8589934590;
	or.b64  	%rd1456, %rd22585, %rd22587;
	cvt.u32.u64 	%r4437, %rd1456;
	shr.u64 	%rd22588, %rd22587, 32;
	shl.b64 	%rd22589, %rd30334, 1;
	and.b64  	%rd22590, %rd22589, 8589934590;
	or.b64  	%rd1457, %rd22588, %rd22590;
	cvt.u32.u64 	%r4436, %rd1457;
	shr.u64 	%rd22591, %rd22590, 32;
	shl.b64 	%rd22592, %rd30333, 1;
	and.b64  	%rd22593, %rd22592, 8589934590;
	or.b64  	%rd1458, %rd22591, %rd22593;
	cvt.u32.u64 	%r4435, %rd1458;
	shr.u64 	%rd22594, %rd22593, 32;
	mul.wide.u32 	%rd22595, %r4431, 2;
	add.s64 	%rd1459, %rd22594, %rd22595;
	cvt.u32.u64 	%r4434, %rd1459;
	setp.gt.u64 	%p970, %rd1459, 4294967295;
	setp.lt.u32 	%p971, %r17, %r4434;
	or.pred  	%p972, %p970, %p971;
	@%p972 bra 	$L__BB0_854;
	setp.gt.u32 	%p973, %r17, %r4434;
	mov.b32 	%r4433, 0;
	@%p973 bra 	$L__BB0_855;
	setp.lt.u32 	%p974, %r16, %r4435;
	@%p974 bra 	$L__BB0_854;
	setp.gt.u32 	%p975, %r16, %r4435;
	@%p975 bra 	$L__BB0_855;
	setp.lt.u32 	%p976, %r15, %r4436;
	@%p976 bra 	$L__BB0_854;
	setp.gt.u32 	%p977, %r15, %r4436;
	@%p977 bra 	$L__BB0_855;
	setp.lt.u32 	%p978, %r14, %r4437;
	@%p978 bra 	$L__BB0_854;
	setp.gt.u32 	%p979, %r14, %r4437;
	@%p979 bra 	$L__BB0_855;
	setp.lt.u32 	%p980, %r13, %r4438;
	@%p980 bra 	$L__BB0_854;
	setp.gt.u32 	%p981, %r13, %r4438;
	@%p981 bra 	$L__BB0_855;
	setp.lt.u32 	%p982, %r12, %r4439;
	@%p982 bra 	$L__BB0_854;
	setp.gt.u32 	%p983, %r12, %r4439;
	@%p983 bra 	$L__BB0_855;
	setp.lt.u32 	%p984, %r11, %r4440;
	@%p984 bra 	$L__BB0_854;
	setp.gt.u32 	%p985, %r11, %r4440;
	setp.lt.u32 	%p986, %r4441, %r10;
	or.pred  	%p987, %p985, %p986;
	@%p987 bra 	$L__BB0_855;
$L__BB0_854:
	cvt.u64.u32 	%rd22597, %r4441;
	sub.s64 	%rd22598, %rd22597, %rd4;
	shr.u64 	%rd22599, %rd22598, 63;
	cvt.u32.u64 	%r4441, %rd22598;
	and.b64  	%rd22600, %rd1453, 4294967295;
	add.s64 	%rd22601, %rd22599, %rd5;
	sub.s64 	%rd22602, %rd22600, %rd22601;
	shr.u64 	%rd22603, %rd22602, 63;
	cvt.u32.u64 	%r4440, %rd22602;
	and.b64  	%rd22604, %rd1454, 4294967295;
	add.s64 	%rd22605, %rd22603, %rd6;
	sub.s64 	%rd22606, %rd22604, %rd22605;
	shr.u64 	%rd22607, %rd22606, 63;
	cvt.u32.u64 	%r4439, %rd22606;
	and.b64  	%rd22608, %rd1455, 4294967295;
	add.s64 	%rd22609, %rd22607, %rd7;
	sub.s64 	%rd22610, %rd22608, %rd22609;
	shr.u64 	%rd22611, %rd22610, 63;
	cvt.u32.u64 	%r4438, %rd22610;
	and.b64  	%rd22612, %rd1456, 4294967295;
	add.s64 	%rd22613, %rd22611, %rd8;
	sub.s64 	%rd22614, %rd22612, %rd22613;
	shr.u64 	%rd22615, %rd22614, 63;
	cvt.u32.u64 	%r4437, %rd22614;
	and.b64  	%rd22616, %rd1457, 4294967295;
	add.s64 	%rd22617, %rd22615, %rd9;
	sub.s64 	%rd22618, %rd22616, %rd22617;
	shr.u64 	%rd22619, %rd22618, 63;
	cvt.u32.u64 	%r4436, %rd22618;
	and.b64  	%rd22620, %rd1458, 4294967295;
	add.s64 	%rd22621, %rd22619, %rd10;
	sub.s64 	%rd22622, %rd22620, %rd22621;
	shr.u64 	%rd22623, %rd22622, 63;
	cvt.u32.u64 	%r4435, %rd22622;
	cvt.u32.u64 	%r2824, %rd22623;
	cvt.u32.u64 	%r2825, %rd11;
	add.s32 	%r2826, %r2824, %r2825;
	cvt.u32.u64 	%r2827, %rd1459;
	sub.s32 	%r4434, %r2827, %r2826;
	mov.b32 	%r4433, 0;
$L__BB0_855:
	shr.u32 	%r4255, %r138, 1;
	shf.l.wrap.b32 	%r4256, %r139, %r138, 31;
	shf.l.wrap.b32 	%r4257, %r140, %r139, 31;
	shf.l.wrap.b32 	%r4258, %r141, %r140, 31;
	shf.l.wrap.b32 	%r4259, %r142, %r141, 31;
	shf.l.wrap.b32 	%r4260, %r143, %r142, 31;
	shf.l.wrap.b32 	%r4261, %r144, %r143, 31;
	shf.l.wrap.b32 	%r4262, %r4262, %r144, 31;
	bra.uni 	$L__BB0_41;
$L__BB0_856:
	setp.eq.s32 	%p1275, %r4382, 0;
$L__BB0_857:
	mov.b32 	%r4623, 0;
	mov.b64 	%rd30365, 0;
	mov.pred 	%p1276, 0;
	not.pred 	%p989, %p1275;
	mov.u64 	%rd30366, %rd30365;
	mov.u64 	%rd30367, %rd30365;
	mov.u64 	%rd30368, %rd30365;
	mov.u64 	%rd30369, %rd30365;
	mov.u64 	%rd30370, %rd30365;
	mov.u64 	%rd30371, %rd30365;
	mov.u64 	%rd30372, %rd30365;
	mov.u64 	%rd30373, %rd30365;
	mov.u64 	%rd30374, %rd30365;
	mov.u64 	%rd30375, %rd30365;
	mov.u64 	%rd30376, %rd30365;
	mov.u64 	%rd30377, %rd30365;
	mov.u64 	%rd30378, %rd30365;
	mov.u32 	%r4621, %r4623;
	@%p989 bra 	$L__BB0_1102;
	or.b32  	%r2830, %r4465, %r4464;
	or.b32  	%r2831, %r2830, %r4463;
	or.b32  	%r2832, %r2831, %r4462;
	or.b32  	%r2833, %r2832, %r4461;
	or.b32  	%r2834, %r2833, %r4460;
	or.b32  	%r2835, %r2834, %r4459;
	or.b32  	%r2836, %r2835, %r4458;
	setp.eq.s32 	%p991, %r2836, 0;
	@%p991 bra 	$L__BB0_1102;
	ld.const.u32 	%r1093, [MU_P];
	mul.lo.s32 	%r2837, %r1093, %r4465;
	ld.const.u32 	%r2838, [P_CONST];
	cvt.u64.u32 	%rd1460, %r2838;
	mul.wide.u32 	%rd22626, %r2838, %r2837;
	cvt.u64.u32 	%rd22627, %r4465;
	add.s64 	%rd22628, %rd22626, %rd22627;
	shr.u64 	%rd22629, %rd22628, 32;
	ld.const.u32 	%r2839, [P_CONST+4];
	cvt.u64.u32 	%rd1461, %r2839;
	mul.wide.u32 	%rd22630, %r2839, %r2837;
	cvt.u64.u32 	%rd22631, %r4464;
	add.s64 	%rd22632, %rd22629, %rd22631;
	add.s64 	%rd22633, %rd22632, %rd22630;
	cvt.u32.u64 	%r2840, %rd22633;
	shr.u64 	%rd22634, %rd22633, 32;
	ld.const.u32 	%r2841, [P_CONST+8];
	cvt.u64.u32 	%rd1462, %r2841;
	mul.wide.u32 	%rd22635, %r2841, %r2837;
	cvt.u64.u32 	%rd22636, %r4463;
	add.s64 	%rd22637, %rd22634, %rd22636;
	add.s64 	%rd22638, %rd22637, %rd22635;
	shr.u64 	%rd22639, %rd22638, 32;
	ld.const.u32 	%r2842, [P_CONST+12];
	cvt.u64.u32 	%rd1463, %r2842;
	mul.wide.u32 	%rd22640, %r2842, %r2837;
	cvt.u64.u32 	%rd22641, %r4462;
	add.s64 	%rd22642, %rd22639, %rd22641;
	add.s64 	%rd22643, %rd22642, %rd22640;
	shr.u64 	%rd22644, %rd22643, 32;
	ld.const.u32 	%r2843, [P_CONST+16];
	cvt.u64.u32 	%rd1464, %r2843;
	mul.wide.u32 	%rd22645, %r2843, %r2837;
	cvt.u64.u32 	%rd22646, %r4461;
	add.s64 	%rd22647, %rd22644, %rd22646;
	add.s64 	%rd22648, %rd22647, %rd22645;
	shr.u64 	%rd22649, %rd22648, 32;
	ld.const.u32 	%r2844, [P_CONST+20];
	cvt.u64.u32 	%rd1465, %r2844;
	mul.wide.u32 	%rd22650, %r2844, %r2837;
	cvt.u64.u32 	%rd22651, %r4460;
	add.s64 	%rd22652, %rd22649, %rd22651;
	add.s64 	%rd22653, %rd22652, %rd22650;
	shr.u64 	%rd22654, %rd22653, 32;
	ld.const.u32 	%r2845, [P_CONST+24];
	cvt.u64.u32 	%rd1466, %r2845;
	mul.wide.u32 	%rd22655, %r2845, %r2837;
	cvt.u64.u32 	%rd22656, %r4459;
	add.s64 	%rd22657, %rd22654, %rd22656;
	add.s64 	%rd22658, %rd22657, %rd22655;
	shr.u64 	%rd22659, %rd22658, 32;
	ld.const.u32 	%r1094, [P_CONST+28];
	mul.wide.u32 	%rd22660, %r1094, %r2837;
	cvt.u64.u32 	%rd22661, %r4458;
	add.s64 	%rd22662, %rd22659, %rd22661;
	add.s64 	%rd22663, %rd22662, %rd22660;
	shr.u64 	%rd22664, %rd22663, 32;
	mul.lo.s32 	%r2846, %r1093, %r2840;
	mul.wide.u32 	%rd22665, %r2838, %r2846;
	and.b64  	%rd22666, %rd22633, 4294967295;
	add.s64 	%rd22667, %rd22665, %rd22666;
	shr.u64 	%rd22668, %rd22667, 32;
	mul.wide.u32 	%rd22669, %r2839, %r2846;
	and.b64  	%rd22670, %rd22638, 4294967295;
	add.s64 	%rd22671, %rd22668, %rd22670;
	add.s64 	%rd22672, %rd22671, %rd22669;
	cvt.u32.u64 	%r2847, %rd22672;
	shr.u64 	%rd22673, %rd22672, 32;
	mul.wide.u32 	%rd22674, %r2841, %r2846;
	and.b64  	%rd22675, %rd22643, 4294967295;
	add.s64 	%rd22676, %rd22673, %rd22675;
	add.s64 	%rd22677, %rd22676, %rd22674;
	shr.u64 	%rd22678, %rd22677, 32;
	mul.wide.u32 	%rd22679, %r2842, %r2846;
	and.b64  	%rd22680, %rd22648, 4294967295;
	add.s64 	%rd22681, %rd22678, %rd22680;
	add.s64 	%rd22682, %rd22681, %rd22679;
	shr.u64 	%rd22683, %rd22682, 32;
	mul.wide.u32 	%rd22684, %r2843, %r2846;
	and.b64  	%rd22685, %rd22653, 4294967295;
	add.s64 	%rd22686, %rd22683, %rd22685;
	add.s64 	%rd22687, %rd22686, %rd22684;
	shr.u64 	%rd22688, %rd22687, 32;
	mul.wide.u32 	%rd22689, %r2844, %r2846;
	and.b64  	%rd22690, %rd22658, 4294967295;
	add.s64 	%rd22691, %rd22688, %rd22690;
	add.s64 	%rd22692, %rd22691, %rd22689;
	shr.u64 	%rd22693, %rd22692, 32;
	mul.wide.u32 	%rd22694, %r2845, %r2846;
	and.b64  	%rd22695, %rd22663, 4294967295;
	add.s64 	%rd22696, %rd22693, %rd22695;
	add.s64 	%rd22697, %rd22696, %rd22694;
	shr.u64 	%rd22698, %rd22697, 32;
	mul.wide.u32 	%rd22699, %r1094, %r2846;
	add.s64 	%rd22700, %rd22698, %rd22664;
	add.s64 	%rd22701, %rd22700, %rd22699;
	shr.u64 	%rd22702, %rd22701, 32;
	mul.lo.s32 	%r2848, %r1093, %r2847;
	mul.wide.u32 	%rd22703, %r2838, %r2848;
	and.b64  	%rd22704, %rd22672, 4294967295;
	add.s64 	%rd22705, %rd22703, %rd22704;
	shr.u64 	%rd22706, %rd22705, 32;
	mul.wide.u32 	%rd22707, %r2839, %r2848;
	and.b64  	%rd22708, %rd22677, 4294967295;
	add.s64 	%rd22709, %rd22706, %rd22708;
	add.s64 	%rd22710, %rd22709, %rd22707;
	cvt.u32.u64 	%r2849, %rd22710;
	shr.u64 	%rd22711, %rd22710, 32;
	mul.wide.u32 	%rd22712, %r2841, %r2848;
	and.b64  	%rd22713, %rd22682, 4294967295;
	add.s64 	%rd22714, %rd22711, %rd22713;
	add.s64 	%rd22715, %rd22714, %rd22712;
	shr.u64 	%rd22716, %rd22715, 32;
	mul.wide.u32 	%rd22717, %r2842, %r2848;
	and.b64  	%rd22718, %rd22687, 4294967295;
	add.s64 	%rd22719, %rd22716, %rd22718;
	add.s64 	%rd22720, %rd22719, %rd22717;
	shr.u64 	%rd22721, %rd22720, 32;
	mul.wide.u32 	%rd22722, %r2843, %r2848;
	and.b64  	%rd22723, %rd22692, 4294967295;
	add.s64 	%rd22724, %rd22721, %rd22723;
	add.s64 	%rd22725, %rd22724, %rd22722;
	shr.u64 	%rd22726, %rd22725, 32;
	mul.wide.u32 	%rd22727, %r2844, %r2848;
	and.b64  	%rd22728, %rd22697, 4294967295;
	add.s64 	%rd22729, %rd22726, %rd22728;
	add.s64 	%rd22730, %rd22729, %rd22727;
	shr.u64 	%rd22731, %rd22730, 32;
	mul.wide.u32 	%rd22732, %r2845, %r2848;
	and.b64  	%rd22733, %rd22701, 4294967295;
	add.s64 	%rd22734, %rd22731, %rd22733;
	add.s64 	%rd22735, %rd22734, %rd22732;
	shr.u64 	%rd22736, %rd22735, 32;
	mul.wide.u32 	%rd22737, %r1094, %r2848;
	add.s64 	%rd22738, %rd22736, %rd22702;
	add.s64 	%rd22739, %rd22738, %rd22737;
	shr.u64 	%rd22740, %rd22739, 32;
	mul.lo.s32 	%r2850, %r1093, %r2849;
	mul.wide.u32 	%rd22741, %r2838, %r2850;
	and.b64  	%rd22742, %rd22710, 4294967295;
	add.s64 	%rd22743, %rd22741, %rd22742;
	shr.u64 	%rd22744, %rd22743, 32;
	mul.wide.u32 	%rd22745, %r2839, %r2850;
	and.b64  	%rd22746, %rd22715, 4294967295;
	add.s64 	%rd22747, %rd22744, %rd22746;
	add.s64 	%rd22748, %rd22747, %rd22745;
	cvt.u32.u64 	%r2851, %rd22748;
	shr.u64 	%rd22749, %rd22748, 32;
	mul.wide.u32 	%rd22750, %r2841, %r2850;
	and.b64  	%rd22751, %rd22720, 4294967295;
	add.s64 	%rd22752, %rd22749, %rd22751;
	add.s64 	%rd22753, %rd22752, %rd22750;
	shr.u64 	%rd22754, %rd22753, 32;
	mul.wide.u32 	%rd22755, %r2842, %r2850;
	and.b64  	%rd22756, %rd22725, 4294967295;
	add.s64 	%rd22757, %rd22754, %rd22756;
	add.s64 	%rd22758, %rd22757, %rd22755;
	shr.u64 	%rd22759, %rd22758, 32;
	mul.wide.u32 	%rd22760, %r2843, %r2850;
	and.b64  	%rd22761, %rd22730, 4294967295;
	add.s64 	%rd22762, %rd22759, %rd22761;
	add.s64 	%rd22763, %rd22762, %rd22760;
	shr.u64 	%rd22764, %rd22763, 32;
	mul.wide.u32 	%rd22765, %r2844, %r2850;
	and.b64  	%rd22766, %rd22735, 4294967295;
	add.s64 	%rd22767, %rd22764, %rd22766;
	add.s64 	%rd22768, %rd22767, %rd22765;
	shr.u64 	%rd22769, %rd22768, 32;
	mul.wide.u32 	%rd22770, %r2845, %r2850;
	and.b64  	%rd22771, %rd22739, 4294967295;
	add.s64 	%rd22772, %rd22769, %rd22771;
	add.s64 	%rd22773, %rd22772, %rd22770;
	shr.u64 	%rd22774, %rd22773, 32;
	mul.wide.u32 	%rd22775, %r1094, %r2850;
	add.s64 	%rd22776, %rd22774, %rd22740;
	add.s64 	%rd22777, %rd22776, %rd22775;
	shr.u64 	%rd22778, %rd22777, 32;
	mul.lo.s32 	%r2852, %r1093, %r2851;
	mul.wide.u32 	%rd22779, %r2838, %r2852;
	and.b64  	%rd22780, %rd22748, 4294967295;
	add.s64 	%rd22781, %rd22779, %rd22780;
	shr.u64 	%rd22782, %rd22781, 32;
	mul.wide.u32 	%rd22783, %r2839, %r2852;
	and.b64  	%rd22784, %rd22753, 4294967295;
	add.s64 	%rd22785, %rd22782, %rd22784;
	add.s64 	%rd22786, %rd22785, %rd22783;
	cvt.u32.u64 	%r2853, %rd22786;
	shr.u64 	%rd22787, %rd22786, 32;
	mul.wide.u32 	%rd22788, %r2841, %r2852;
	and.b64  	%rd22789, %rd22758, 4294967295;
	add.s64 	%rd22790, %rd22787, %rd22789;
	add.s64 	%rd22791, %rd22790, %rd22788;
	shr.u64 	%rd22792, %rd22791, 32;
	mul.wide.u32 	%rd22793, %r2842, %r2852;
	and.b64  	%rd22794, %rd22763, 4294967295;
	add.s64 	%rd22795, %rd22792, %rd22794;
	add.s64 	%rd22796, %rd22795, %rd22793;
	shr.u64 	%rd22797, %rd22796, 32;
	mul.wide.u32 	%rd22798, %r2843, %r2852;
	and.b64  	%rd22799, %rd22768, 4294967295;
	add.s64 	%rd22800, %rd22797, %rd22799;
	add.s64 	%rd22801, %rd22800, %rd22798;
	shr.u64 	%rd22802, %rd22801, 32;
	mul.wide.u32 	%rd22803, %r2844, %r2852;
	and.b64  	%rd22804, %rd22773, 4294967295;
	add.s64 	%rd22805, %rd22802, %rd22804;
	add.s64 	%rd22806, %rd22805, %rd22803;
	shr.u64 	%rd22807, %rd22806, 32;
	mul.wide.u32 	%rd22808, %r2845, %r2852;
	and.b64  	%rd22809, %rd22777, 4294967295;
	add.s64 	%rd22810, %rd22807, %rd22809;
	add.s64 	%rd22811, %rd22810, %rd22808;
	shr.u64 	%rd22812, %rd22811, 32;
	mul.wide.u32 	%rd22813, %r1094, %r2852;
	add.s64 	%rd22814, %rd22812, %rd22778;
	add.s64 	%rd22815, %rd22814, %rd22813;
	shr.u64 	%rd22816, %rd22815, 32;
	mul.lo.s32 	%r2854, %r1093, %r2853;
	mul.wide.u32 	%rd22817, %r2838, %r2854;
	and.b64  	%rd22818, %rd22786, 4294967295;
	add.s64 	%rd22819, %rd22817, %rd22818;
	shr.u64 	%rd22820, %rd22819, 32;
	mul.wide.u32 	%rd22821, %r2839, %r2854;
	and.b64  	%rd22822, %rd22791, 4294967295;
	add.s64 	%rd22823, %rd22820, %rd22822;
	add.s64 	%rd22824, %rd22823, %rd22821;
	cvt.u32.u64 	%r2855, %rd22824;
	shr.u64 	%rd22825, %rd22824, 32;
	mul.wide.u32 	%rd22826, %r2841, %r2854;
	and.b64  	%rd22827, %rd22796, 4294967295;
	add.s64 	%rd22828, %rd22825, %rd22827;
	add.s64 	%rd22829, %rd22828, %rd22826;
	shr.u64 	%rd22830, %rd22829, 32;
	mul.wide.u32 	%rd22831, %r2842, %r2854;
	and.b64  	%rd22832, %rd22801, 4294967295;
	add.s64 	%rd22833, %rd22830, %rd22832;
	add.s64 	%rd22834, %rd22833, %rd22831;
	shr.u64 	%rd22835, %rd22834, 32;
	mul.wide.u32 	%rd22836, %r2843, %r2854;
	and.b64  	%rd22837, %rd22806, 4294967295;
	add.s64 	%rd22838, %rd22835, %rd22837;
	add.s64 	%rd22839, %rd22838, %rd22836;
	shr.u64 	%rd22840, %rd22839, 32;
	mul.wide.u32 	%rd22841, %r2844, %r2854;
	and.b64  	%rd22842, %rd22811, 4294967295;
	add.s64 	%rd22843, %rd22840, %rd22842;
	add.s64 	%rd22844, %rd22843, %rd22841;
	shr.u64 	%rd22845, %rd22844, 32;
	mul.wide.u32 	%rd22846, %r2845, %r2854;
	and.b64  	%rd22847, %rd22815, 4294967295;
	add.s64 	%rd22848, %rd22845, %rd22847;
	add.s64 	%rd22849, %rd22848, %rd22846;
	shr.u64 	%rd22850, %rd22849, 32;
	mul.wide.u32 	%rd22851, %r1094, %r2854;
	add.s64 	%rd22852, %rd22850, %rd22816;
	add.s64 	%rd22853, %rd22852, %rd22851;
	shr.u64 	%rd22854, %rd22853, 32;
	mul.lo.s32 	%r2856, %r1093, %r2855;
	mul.wide.u32 	%rd22855, %r2838, %r2856;
	and.b64  	%rd22856, %rd22824, 4294967295;
	add.s64 	%rd22857, %rd22855, %rd22856;
	shr.u64 	%rd22858, %rd22857, 32;
	mul.wide.u32 	%rd22859, %r2839, %r2856;
	and.b64  	%rd22860, %rd22829, 4294967295;
	add.s64 	%rd22861, %rd22858, %rd22860;
	add.s64 	%rd22862, %rd22861, %rd22859;
	cvt.u32.u64 	%r2857, %rd22862;
	shr.u64 	%rd22863, %rd22862, 32;
	mul.wide.u32 	%rd22864, %r2841, %r2856;
	and.b64  	%rd22865, %rd22834, 4294967295;
	add.s64 	%rd22866, %rd22863, %rd22865;
	add.s64 	%rd22867, %rd22866, %rd22864;
	shr.u64 	%rd22868, %rd22867, 32;
	mul.wide.u32 	%rd22869, %r2842, %r2856;
	and.b64  	%rd22870, %rd22839, 4294967295;
	add.s64 	%rd22871, %rd22868, %rd22870;
	add.s64 	%rd22872, %rd22871, %rd22869;
	shr.u64 	%rd22873, %rd22872, 32;
	mul.wide.u32 	%rd22874, %r2843, %r2856;
	and.b64  	%rd22875, %rd22844, 4294967295;
	add.s64 	%rd22876, %rd22873, %rd22875;
	add.s64 	%rd22877, %rd22876, %rd22874;
	shr.u64 	%rd22878, %rd22877, 32;
	mul.wide.u32 	%rd22879, %r2844, %r2856;
	and.b64  	%rd22880, %rd22849, 4294967295;
	add.s64 	%rd22881, %rd22878, %rd22880;
	add.s64 	%rd22882, %rd22881, %rd22879;
	shr.u64 	%rd22883, %rd22882, 32;
	mul.wide.u32 	%rd22884, %r2845, %r2856;
	and.b64  	%rd22885, %rd22853, 4294967295;
	add.s64 	%rd22886, %rd22883, %rd22885;
	add.s64 	%rd22887, %rd22886, %rd22884;
	shr.u64 	%rd22888, %rd22887, 32;
	mul.wide.u32 	%rd22889, %r1094, %r2856;
	add.s64 	%rd22890, %rd22888, %rd22854;
	add.s64 	%rd22891, %rd22890, %rd22889;
	shr.u64 	%rd22892, %rd22891, 32;
	mul.lo.s32 	%r2858, %r1093, %r2857;
	mul.wide.u32 	%rd22893, %r2838, %r2858;
	and.b64  	%rd22894, %rd22862, 4294967295;
	add.s64 	%rd22895, %rd22893, %rd22894;
	shr.u64 	%rd22896, %rd22895, 32;
	mul.wide.u32 	%rd22897, %r2839, %r2858;
	and.b64  	%rd22898, %rd22867, 4294967295;
	add.s64 	%rd22899, %rd22896, %rd22898;
	add.s64 	%rd1467, %rd22899, %rd22897;
	cvt.u32.u64 	%r4482, %rd1467;
	shr.u64 	%rd22900, %rd1467, 32;
	mul.wide.u32 	%rd22901, %r2841, %r2858;
	and.b64  	%rd22902, %rd22872, 4294967295;
	add.s64 	%rd22903, %rd22900, %rd22902;
	add.s64 	%rd1468, %rd22903, %rd22901;
	cvt.u32.u64 	%r4483, %rd1468;
	shr.u64 	%rd22904, %rd1468, 32;
	mul.wide.u32 	%rd22905, %r2842, %r2858;
	and.b64  	%rd22906, %rd22877, 4294967295;
	add.s64 	%rd22907, %rd22904, %rd22906;
	add.s64 	%rd1469, %rd22907, %rd22905;
	cvt.u32.u64 	%r4484, %rd1469;
	shr.u64 	%rd22908, %rd1469, 32;
	mul.wide.u32 	%rd22909, %r2843, %r2858;
	and.b64  	%rd22910, %rd22882, 4294967295;
	add.s64 	%rd22911, %rd22908, %rd22910;
	add.s64 	%rd1470, %rd22911, %rd22909;
	cvt.u32.u64 	%r4485, %rd1470;
	shr.u64 	%rd22912, %rd1470, 32;
	mul.wide.u32 	%rd22913, %r2844, %r2858;
	and.b64  	%rd22914, %rd22887, 4294967295;
	add.s64 	%rd22915, %rd22912, %rd22914;
	add.s64 	%rd1471, %rd22915, %rd22913;
	cvt.u32.u64 	%r4486, %rd1471;
	shr.u64 	%rd22916, %rd1471, 32;
	mul.wide.u32 	%rd22917, %r2845, %r2858;
	and.b64  	%rd22918, %rd22891, 4294967295;
	add.s64 	%rd22919, %rd22916, %rd22918;
	add.s64 	%rd1472, %rd22919, %rd22917;
	cvt.u32.u64 	%r4487, %rd1472;
	shr.u64 	%rd22920, %rd1472, 32;
	mul.wide.u32 	%rd22921, %r1094, %r2858;
	add.s64 	%rd22922, %rd22920, %rd22892;
	add.s64 	%rd1473, %rd22922, %rd22921;
	cvt.u32.u64 	%r4488, %rd1473;
	{ .reg .b32 tmp; mov.b64 {tmp, %r4489}, %rd1473; }
	setp.lt.u32 	%p992, %r1094, %r4489;
	@%p992 bra 	$L__BB0_873;
	setp.gt.u32 	%p993, %r1094, %r4489;
	@%p993 bra 	$L__BB0_874;
	cvt.u32.u64 	%r2859, %rd1466;
	setp.lt.u32 	%p994, %r2859, %r4488;
	@%p994 bra 	$L__BB0_873;
	setp.gt.u32 	%p995, %r2859, %r4488;
	@%p995 bra 	$L__BB0_874;
	cvt.u32.u64 	%r2861, %rd1465;
	setp.lt.u32 	%p996, %r2861, %r4487;
	@%p996 bra 	$L__BB0_873;
	setp.gt.u32 	%p997, %r2861, %r4487;
	@%p997 bra 	$L__BB0_874;
	cvt.u32.u64 	%r2863, %rd1464;
	setp.lt.u32 	%p998, %r2863, %r4486;
	@%p998 bra 	$L__BB0_873;
	setp.gt.u32 	%p999, %r2863, %r4486;
	@%p999 bra 	$L__BB0_874;
	cvt.u32.u64 	%r2865, %rd1463;
	setp.lt.u32 	%p1000, %r2865, %r4485;
	@%p1000 bra 	$L__BB0_873;
	setp.gt.u32 	%p1001, %r2865, %r4485;
	@%p1001 bra 	$L__BB0_874;
	cvt.u32.u64 	%r2867, %rd1462;
	setp.lt.u32 	%p1002, %r2867, %r4484;
	@%p1002 bra 	$L__BB0_873;
	setp.gt.u32 	%p1003, %r2867, %r4484;
	@%p1003 bra 	$L__BB0_874;
	cvt.u32.u64 	%r2869, %rd1461;
	setp.lt.u32 	%p1004, %r2869, %r4483;
	@%p1004 bra 	$L__BB0_873;
	cvt.u32.u64 	%r2871, %rd1460;
	setp.gt.u32 	%p1005, %r2869, %r4483;
	setp.gt.u32 	%p1006, %r2871, %r4482;
	or.pred  	%p1007, %p1005, %p1006;
	@%p1007 bra 	$L__BB0_874;
$L__BB0_873:
	and.b64  	%rd22924, %rd1467, 4294967295;
	sub.s64 	%rd22925, %rd22924, %rd1460;
	shr.u64 	%rd22926, %rd22925, 63;
	cvt.u32.u64 	%r4482, %rd22925;
	and.b64  	%rd22927, %rd1468, 4294967295;
	add.s64 	%rd22928, %rd22926, %rd1461;
	sub.s64 	%rd22929, %rd22927, %rd22928;
	shr.u64 	%rd22930, %rd22929, 63;
	cvt.u32.u64 	%r4483, %rd22929;
	and.b64  	%rd22931, %rd1469, 4294967295;
	add.s64 	%rd22932, %rd22930, %rd1462;
	sub.s64 	%rd22933, %rd22931, %rd22932;
	shr.u64 	%rd22934, %rd22933, 63;
	cvt.u32.u64 	%r4484, %rd22933;
	and.b64  	%rd22935, %rd1470, 4294967295;
	add.s64 	%rd22936, %rd22934, %rd1463;
	sub.s64 	%rd22937, %rd22935, %rd22936;
	shr.u64 	%rd22938, %rd22937, 63;
	cvt.u32.u64 	%r4485, %rd22937;
	and.b64  	%rd22939, %rd1471, 4294967295;
	add.s64 	%rd22940, %rd22938, %rd1464;
	sub.s64 	%rd22941, %rd22939, %rd22940;
	shr.u64 	%rd22942, %rd22941, 63;
	cvt.u32.u64 	%r4486, %rd22941;
	and.b64  	%rd22943, %rd1472, 4294967295;
	add.s64 	%rd22944, %rd22942, %rd1465;
	sub.s64 	%rd22945, %rd22943, %rd22944;
	shr.u64 	%rd22946, %rd22945, 63;
	cvt.u32.u64 	%r4487, %rd22945;
	and.b64  	%rd22947, %rd1473, 4294967295;
	add.s64 	%rd22948, %rd22946, %rd1466;
	sub.s64 	%rd22949, %rd22947, %rd22948;
	shr.u64 	%rd22950, %rd22949, 63;
	cvt.u32.u64 	%r4488, %rd22949;
	cvt.u32.u64 	%r2872, %rd22950;
	add.s32 	%r2873, %r1094, %r2872;
	sub.s32 	%r4489, %r4489, %r2873;
$L__BB0_874:
	or.b32  	%r2875, %r4482, %r4483;
	or.b32  	%r2876, %r2875, %r4484;
	or.b32  	%r2877, %r2876, %r4485;
	or.b32  	%r2878, %r2877, %r4486;
	or.b32  	%r2879, %r2878, %r4487;
	or.b32  	%r2880, %r2879, %r4488;
	or.b32  	%r2881, %r2880, %r4489;
	setp.eq.s32 	%p1008, %r2881, 0;
	mov.b32 	%r2874, 0;
	mov.u32 	%r4526, %r2874;
	mov.u32 	%r4527, %r2874;
	mov.u32 	%r4528, %r2874;
	mov.u32 	%r4529, %r2874;
	mov.u32 	%r4530, %r2874;
	mov.u32 	%r4531, %r2874;
	mov.u32 	%r4532, %r2874;
	mov.u32 	%r4533, %r2874;
	@%p1008 bra 	$L__BB0_1041;
	ld.const.u32 	%r2882, [R2_MOD_P];
	mul.wide.u32 	%rd22951, %r2882, %r4482;
	cvt.u32.u64 	%r2883, %rd22951;
	shr.u64 	%rd22952, %rd22951, 32;
	ld.const.u32 	%r2884, [R2_MOD_P+4];
	mul.wide.u32 	%rd22953, %r2884, %r4482;
	add.s64 	%rd22954, %rd22952, %rd22953;
	shr.u64 	%rd22955, %rd22954, 32;
	ld.const.u32 	%r2885, [R2_MOD_P+8];
	mul.wide.u32 	%rd22956, %r2885, %r4482;
	add.s64 	%rd22957, %rd22955, %rd22956;
	shr.u64 	%rd22958, %rd22957, 32;
	ld.const.u32 	%r2886, [R2_MOD_P+12];
	mul.wide.u32 	%rd22959, %r2886, %r4482;
	add.s64 	%rd22960, %rd22958, %rd22959;
	shr.u64 	%rd22961, %rd22960, 32;
	ld.const.u32 	%r2887, [R2_MOD_P+16];
	mul.wide.u32 	%rd22962, %r2887, %r4482;
	add.s64 	%rd22963, %rd22961, %rd22962;
	shr.u64 	%rd22964, %rd22963, 32;
	ld.const.u32 	%r2888, [R2_MOD_P+20];
	mul.wide.u32 	%rd22965, %r2888, %r4482;
	add.s64 	%rd22966, %rd22964, %rd22965;
	shr.u64 	%rd22967, %rd22966, 32;
	ld.const.u32 	%r2889, [R2_MOD_P+24];
	mul.wide.u32 	%rd22968, %r2889, %r4482;
	add.s64 	%rd22969, %rd22967, %rd22968;
	shr.u64 	%rd22970, %rd22969, 32;
	ld.const.u32 	%r2890, [R2_MOD_P+28];
	mul.wide.u32 	%rd22971, %r2890, %r4482;
	add.s64 	%rd22972, %rd22970, %rd22971;
	shr.u64 	%rd22973, %rd22972, 32;
	mul.wide.u32 	%rd22974, %r2882, %r4483;
	and.b64  	%rd22975, %rd22954, 4294967295;
	add.s64 	%rd22976, %rd22974, %rd22975;
	shr.u64 	%rd22977, %rd22976, 32;
	mul.wide.u32 	%rd22978, %r2884, %r4483;
	and.b64  	%rd22979, %rd22957, 4294967295;
	add.s64 	%rd22980, %rd22977, %rd22979;
	add.s64 	%rd22981, %rd22980, %rd22978;
	shr.u64 	%rd22982, %rd22981, 32;
	mul.wide.u32 	%rd22983, %r2885, %r4483;
	and.b64  	%rd22984, %rd22960, 4294967295;
	add.s64 	%rd22985, %rd22982, %rd22984;
	add.s64 	%rd22986, %rd22985, %rd22983;
	shr.u64 	%rd22987, %rd22986, 32;
	mul.wide.u32 	%rd22988, %r2886, %r4483;
	and.b64  	%rd22989, %rd22963, 4294967295;
	add.s64 	%rd22990, %rd22987, %rd22989;
	add.s64 	%rd22991, %rd22990, %rd22988;
	shr.u64 	%rd22992, %rd22991, 32;
	mul.wide.u32 	%rd22993, %r2887, %r4483;
	and.b64  	%rd22994, %rd22966, 4294967295;
	add.s64 	%rd22995, %rd22992, %rd22994;
	add.s64 	%rd22996, %rd22995, %rd22993;
	shr.u64 	%rd22997, %rd22996, 32;
	mul.wide.u32 	%rd22998, %r2888, %r4483;
	and.b64  	%rd22999, %rd22969, 4294967295;
	add.s64 	%rd23000, %rd22997, %rd22999;
	add.s64 	%rd23001, %rd23000, %rd22998;
	shr.u64 	%rd23002, %rd23001, 32;
	mul.wide.u32 	%rd23003, %r2889, %r4483;
	and.b64  	%rd23004, %rd22972, 4294967295;
	add.s64 	%rd23005, %rd23002, %rd23004;
	add.s64 	%rd23006, %rd23005, %rd23003;
	shr.u64 	%rd23007, %rd23006, 32;
	mul.wide.u32 	%rd23008, %r2890, %r4483;
	add.s64 	%rd23009, %rd23007, %rd22973;
	add.s64 	%rd23010, %rd23009, %rd23008;
	shr.u64 	%rd23011, %rd23010, 32;
	mul.wide.u32 	%rd23012, %r2882, %r4484;
	and.b64  	%rd23013, %rd22981, 4294967295;
	add.s64 	%rd23014, %rd23012, %rd23013;
	shr.u64 	%rd23015, %rd23014, 32;
	mul.wide.u32 	%rd23016, %r2884, %r4484;
	and.b64  	%rd23017, %rd22986, 4294967295;
	add.s64 	%rd23018, %rd23015, %rd23017;
	add.s64 	%rd23019, %rd23018, %rd23016;
	shr.u64 	%rd23020, %rd23019, 32;
	mul.wide.u32 	%rd23021, %r2885, %r4484;
	and.b64  	%rd23022, %rd22991, 4294967295;
	add.s64 	%rd23023, %rd23020, %rd23022;
	add.s64 	%rd23024, %rd23023, %rd23021;
	shr.u64 	%rd23025, %rd23024, 32;
	mul.wide.u32 	%rd23026, %r2886, %r4484;
	and.b64  	%rd23027, %rd22996, 4294967295;
	add.s64 	%rd23028, %rd23025, %rd23027;
	add.s64 	%rd23029, %rd23028, %rd23026;
	shr.u64 	%rd23030, %rd23029, 32;
	mul.wide.u32 	%rd23031, %r2887, %r4484;
	and.b64  	%rd23032, %rd23001, 4294967295;
	add.s64 	%rd23033, %rd23030, %rd23032;
	add.s64 	%rd23034, %rd23033, %rd23031;
	shr.u64 	%rd23035, %rd23034, 32;
	mul.wide.u32 	%rd23036, %r2888, %r4484;
	and.b64  	%rd23037, %rd23006, 4294967295;
	add.s64 	%rd23038, %rd23035, %rd23037;
	add.s64 	%rd23039, %rd23038, %rd23036;
	shr.u64 	%rd23040, %rd23039, 32;
	mul.wide.u32 	%rd23041, %r2889, %r4484;
	and.b64  	%rd23042, %rd23010, 4294967295;
	add.s64 	%rd23043, %rd23040, %rd23042;
	add.s64 	%rd23044, %rd23043, %rd23041;
	shr.u64 	%rd23045, %rd23044, 32;
	mul.wide.u32 	%rd23046, %r2890, %r4484;
	add.s64 	%rd23047, %rd23045, %rd23011;
	add.s64 	%rd23048, %rd23047, %rd23046;
	shr.u64 	%rd23049, %rd23048, 32;
	mul.wide.u32 	%rd23050, %r2882, %r4485;
	and.b64  	%rd23051, %rd23019, 4294967295;
	add.s64 	%rd23052, %rd23050, %rd23051;
	shr.u64 	%rd23053, %rd23052, 32;
	mul.wide.u32 	%rd23054, %r2884, %r4485;
	and.b64  	%rd23055, %rd23024, 4294967295;
	add.s64 	%rd23056, %rd23053, %rd23055;
	add.s64 	%rd23057, %rd23056, %rd23054;
	shr.u64 	%rd23058, %rd23057, 32;
	mul.wide.u32 	%rd23059, %r2885, %r4485;
	and.b64  	%rd23060, %rd23029, 4294967295;
	add.s64 	%rd23061, %rd23058, %rd23060;
	add.s64 	%rd23062, %rd23061, %rd23059;
	shr.u64 	%rd23063, %rd23062, 32;
	mul.wide.u32 	%rd23064, %r2886, %r4485;
	and.b64  	%rd23065, %rd23034, 4294967295;
	add.s64 	%rd23066, %rd23063, %rd23065;
	add.s64 	%rd23067, %rd23066, %rd23064;
	shr.u64 	%rd23068, %rd23067, 32;
	mul.wide.u32 	%rd23069, %r2887, %r4485;
	and.b64  	%rd23070, %rd23039, 4294967295;
	add.s64 	%rd23071, %rd23068, %rd23070;
	add.s64 	%rd23072, %rd23071, %rd23069;
	shr.u64 	%rd23073, %rd23072, 32;
	mul.wide.u32 	%rd23074, %r2888, %r4485;
	and.b64  	%rd23075, %rd23044, 4294967295;
	add.s64 	%rd23076, %rd23073, %rd23075;
	add.s64 	%rd23077, %rd23076, %rd23074;
	shr.u64 	%rd23078, %rd23077, 32;
	mul.wide.u32 	%rd23079, %r2889, %r4485;
	and.b64  	%rd23080, %rd23048, 4294967295;
	add.s64 	%rd23081, %rd23078, %rd23080;
	add.s64 	%rd23082, %rd23081, %rd23079;
	shr.u64 	%rd23083, %rd23082, 32;
	mul.wide.u32 	%rd23084, %r2890, %r4485;
	add.s64 	%rd23085, %rd23083, %rd23049;
	add.s64 	%rd23086, %rd23085, %rd23084;
	shr.u64 	%rd23087, %rd23086, 32;
	mul.wide.u32 	%rd23088, %r2882, %r4486;
	and.b64  	%rd23089, %rd23057, 4294967295;
	add.s64 	%rd23090, %rd23088, %rd23089;
	shr.u64 	%rd23091, %rd23090, 32;
	mul.wide.u32 	%rd23092, %r2884, %r4486;
	and.b64  	%rd23093, %rd23062, 4294967295;
	add.s64 	%rd23094, %rd23091, %rd23093;
	add.s64 	%rd23095, %rd23094, %rd23092;
	shr.u64 	%rd23096, %rd23095, 32;
	mul.wide.u32 	%rd23097, %r2885, %r4486;
	and.b64  	%rd23098, %rd23067, 4294967295;
	add.s64 	%rd23099, %rd23096, %rd23098;
	add.s64 	%rd23100, %rd23099, %rd23097;
	shr.u64 	%rd23101, %rd23100, 32;
	mul.wide.u32 	%rd23102, %r2886, %r4486;
	and.b64  	%rd23103, %rd23072, 4294967295;
	add.s64 	%rd23104, %rd23101, %rd23103;
	add.s64 	%rd23105, %rd23104, %rd23102;
	shr.u64 	%rd23106, %rd23105, 32;
	mul.wide.u32 	%rd23107, %r2887, %r4486;
	and.b64  	%rd23108, %rd23077, 4294967295;
	add.s64 	%rd23109, %rd23106, %rd23108;
	add.s64 	%rd23110, %rd23109, %rd23107;
	shr.u64 	%rd23111, %rd23110, 32;
	mul.wide.u32 	%rd23112, %r2888, %r4486;
	and.b64  	%rd23113, %rd23082, 4294967295;
	add.s64 	%rd23114, %rd23111, %rd23113;
	add.s64 	%rd23115, %rd23114, %rd23112;
	shr.u64 	%rd23116, %rd23115, 32;
	mul.wide.u32 	%rd23117, %r2889, %r4486;
	and.b64  	%rd23118, %rd23086, 4294967295;
	add.s64 	%rd23119, %rd23116, %rd23118;
	add.s64 	%rd23120, %rd23119, %rd23117;
	shr.u64 	%rd23121, %rd23120, 32;
	mul.wide.u32 	%rd23122, %r2890, %r4486;
	add.s64 	%rd23123, %rd23121, %rd23087;
	add.s64 	%rd23124, %rd23123, %rd23122;
	shr.u64 	%rd23125, %rd23124, 32;
	mul.wide.u32 	%rd23126, %r2882, %r4487;
	and.b64  	%rd23127, %rd23095, 4294967295;
	add.s64 	%rd23128, %rd23126, %rd23127;
	shr.u64 	%rd23129, %rd23128, 32;
	mul.wide.u32 	%rd23130, %r2884, %r4487;
	and.b64  	%rd23131, %rd23100, 4294967295;
	add.s64 	%rd23132, %rd23129, %rd23131;
	add.s64 	%rd23133, %rd23132, %rd23130;
	shr.u64 	%rd23134, %rd23133, 32;
	mul.wide.u32 	%rd23135, %r2885, %r4487;
	and.b64  	%rd23136, %rd23105, 4294967295;
	add.s64 	%rd23137, %rd23134, %rd23136;
	add.s64 	%rd23138, %rd23137, %rd23135;
	shr.u64 	%rd23139, %rd23138, 32;
	mul.wide.u32 	%rd23140, %r2886, %r4487;
	and.b64  	%rd23141, %rd23110, 4294967295;
	add.s64 	%rd23142, %rd23139, %rd23141;
	add.s64 	%rd23143, %rd23142, %rd23140;
	shr.u64 	%rd23144, %rd23143, 32;
	mul.wide.u32 	%rd23145, %r2887, %r4487;
	and.b64  	%rd23146, %rd23115, 4294967295;
	add.s64 	%rd23147, %rd23144, %rd23146;
	add.s64 	%rd23148, %rd23147, %rd23145;
	shr.u64 	%rd23149, %rd23148, 32;
	mul.wide.u32 	%rd23150, %r2888, %r4487;
	and.b64  	%rd23151, %rd23120, 4294967295;
	add.s64 	%rd23152, %rd23149, %rd23151;
	add.s64 	%rd23153, %rd23152, %rd23150;
	shr.u64 	%rd23154, %rd23153, 32;
	mul.wide.u32 	%rd23155, %r2889, %r4487;
	and.b64  	%rd23156, %rd23124, 4294967295;
	add.s64 	%rd23157, %rd23154, %rd23156;
	add.s64 	%rd23158, %rd23157, %rd23155;
	shr.u64 	%rd23159, %rd23158, 32;
	mul.wide.u32 	%rd23160, %r2890, %r4487;
	add.s64 	%rd23161, %rd23159, %rd23125;
	add.s64 	%rd23162, %rd23161, %rd23160;
	shr.u64 	%rd23163, %rd23162, 32;
	mul.wide.u32 	%rd23164, %r2882, %r4488;
	and.b64  	%rd23165, %rd23133, 4294967295;
	add.s64 	%rd23166, %rd23164, %rd23165;
	shr.u64 	%rd23167, %rd23166, 32;
	mul.wide.u32 	%rd23168, %r2884, %r4488;
	and.b64  	%rd23169, %rd23138, 4294967295;
	add.s64 	%rd23170, %rd23167, %rd23169;
	add.s64 	%rd23171, %rd23170, %rd23168;
	shr.u64 	%rd23172, %rd23171, 32;
	mul.wide.u32 	%rd23173, %r2885, %r4488;
	and.b64  	%rd23174, %rd23143, 4294967295;
	add.s64 	%rd23175, %rd23172, %rd23174;
	add.s64 	%rd23176, %rd23175, %rd23173;
	shr.u64 	%rd23177, %rd23176, 32;
	mul.wide.u32 	%rd23178, %r2886, %r4488;
	and.b64  	%rd23179, %rd23148, 4294967295;
	add.s64 	%rd23180, %rd23177, %rd23179;
	add.s64 	%rd23181, %rd23180, %rd23178;
	shr.u64 	%rd23182, %rd23181, 32;
	mul.wide.u32 	%rd23183, %r2887, %r4488;
	and.b64  	%rd23184, %rd23153, 4294967295;
	add.s64 	%rd23185, %rd23182, %rd23184;
	add.s64 	%rd23186, %rd23185, %rd23183;
	shr.u64 	%rd23187, %rd23186, 32;
	mul.wide.u32 	%rd23188, %r2888, %r4488;
	and.b64  	%rd23189, %rd23158, 4294967295;
	add.s64 	%rd23190, %rd23187, %rd23189;
	add.s64 	%rd23191, %rd23190, %rd23188;
	shr.u64 	%rd23192, %rd23191, 32;
	mul.wide.u32 	%rd23193, %r2889, %r4488;
	and.b64  	%rd23194, %rd23162, 4294967295;
	add.s64 	%rd23195, %rd23192, %rd23194;
	add.s64 	%rd23196, %rd23195, %rd23193;
	shr.u64 	%rd23197, %rd23196, 32;
	mul.wide.u32 	%rd23198, %r2890, %r4488;
	add.s64 	%rd23199, %rd23197, %rd23163;
	add.s64 	%rd23200, %rd23199, %rd23198;
	shr.u64 	%rd23201, %rd23200, 32;
	mul.wide.u32 	%rd23202, %r2882, %r4489;
	and.b64  	%rd23203, %rd23171, 4294967295;
	add.s64 	%rd23204, %rd23202, %rd23203;
	shr.u64 	%rd23205, %rd23204, 32;
	mul.wide.u32 	%rd23206, %r2884, %r4489;
	and.b64  	%rd23207, %rd23176, 4294967295;
	add.s64 	%rd23208, %rd23205, %rd23207;
	add.s64 	%rd23209, %rd23208, %rd23206;
	shr.u64 	%rd23210, %rd23209, 32;
	mul.wide.u32 	%rd23211, %r2885, %r4489;
	and.b64  	%rd23212, %rd23181, 4294967295;
	add.s64 	%rd23213, %rd23210, %rd23212;
	add.s64 	%rd23214, %rd23213, %rd23211;
	shr.u64 	%rd23215, %rd23214, 32;
	mul.wide.u32 	%rd23216, %r2886, %r4489;
	and.b64  	%rd23217, %rd23186, 4294967295;
	add.s64 	%rd23218, %rd23215, %rd23217;
	add.s64 	%rd23219, %rd23218, %rd23216;
	shr.u64 	%rd23220, %rd23219, 32;
	mul.wide.u32 	%rd23221, %r2887, %r4489;
	and.b64  	%rd23222, %rd23191, 4294967295;
	add.s64 	%rd23223, %rd23220, %rd23222;
	add.s64 	%rd23224, %rd23223, %rd23221;
	shr.u64 	%rd23225, %rd23224, 32;
	mul.wide.u32 	%rd23226, %r2888, %r4489;
	and.b64  	%rd23227, %rd23196, 4294967295;
	add.s64 	%rd23228, %rd23225, %rd23227;
	add.s64 	%rd23229, %rd23228, %rd23226;
	shr.u64 	%rd23230, %rd23229, 32;
	mul.wide.u32 	%rd23231, %r2889, %r4489;
	and.b64  	%rd23232, %rd23200, 4294967295;
	add.s64 	%rd23233, %rd23230, %rd23232;
	add.s64 	%rd23234, %rd23233, %rd23231;
	shr.u64 	%rd23235, %rd23234, 32;
	mul.wide.u32 	%rd23236, %r2890, %r4489;
	add.s64 	%rd23237, %rd23235, %rd23201;
	add.s64 	%rd23238, %rd23237, %rd23236;
	{ .reg .b32 tmp; mov.b64 {tmp, %r2891}, %rd23238; }
	mul.lo.s32 	%r2892, %r1093, %r2883;
	cvt.u64.u32 	%rd23239, %r2892;
	and.b64  	%rd23240, %rd22951, 4294967295;
	mad.lo.s64 	%rd23241, %rd1460, %rd23239, %rd23240;
	shr.u64 	%rd23242, %rd23241, 32;
	and.b64  	%rd23243, %rd22976, 4294967295;
	add.s64 	%rd23244, %rd23242, %rd23243;
	mad.lo.s64 	%rd23245, %rd1461, %rd23239, %rd23244;
	cvt.u32.u64 	%r2893, %rd23245;
	shr.u64 	%rd23246, %rd23245, 32;
	and.b64  	%rd23247, %rd23014, 4294967295;
	add.s64 	%rd23248, %rd23246, %rd23247;
	mad.lo.s64 	%rd23249, %rd1462, %rd23239, %rd23248;
	shr.u64 	%rd23250, %rd23249, 32;
	and.b64  	%rd23251, %rd23052, 4294967295;
	add.s64 	%rd23252, %rd23250, %rd23251;
	mad.lo.s64 	%rd23253, %rd1463, %rd23239, %rd23252;
	shr.u64 	%rd23254, %rd23253, 32;
	and.b64  	%rd23255, %rd23090, 4294967295;
	add.s64 	%rd23256, %rd23254, %rd23255;
	mad.lo.s64 	%rd23257, %rd1464, %rd23239, %rd23256;
	shr.u64 	%rd23258, %rd23257, 32;
	and.b64  	%rd23259, %rd23128, 4294967295;
	add.s64 	%rd23260, %rd23258, %rd23259;
	mad.lo.s64 	%rd23261, %rd1465, %rd23239, %rd23260;
	shr.u64 	%rd23262, %rd23261, 32;
	and.b64  	%rd23263, %rd23166, 4294967295;
	add.s64 	%rd23264, %rd23262, %rd23263;
	mad.lo.s64 	%rd23265, %rd1466, %rd23239, %rd23264;
	shr.u64 	%rd23266, %rd23265, 32;
	mul.wide.u32 	%rd23267, %r1094, %r2892;
	and.b64  	%rd23268, %rd23204, 4294967295;
	add.s64 	%rd23269, %rd23266, %rd23268;
	add.s64 	%rd23270, %rd23269, %rd23267;
	shr.u64 	%rd23271, %rd23270, 32;
	and.b64  	%rd23272, %rd23209, 4294967295;
	add.s64 	%rd23273, %rd23271, %rd23272;
	shr.u64 	%rd23274, %rd23273, 32;
	and.b64  	%rd23275, %rd23214, 4294967295;
	add.s64 	%rd23276, %rd23274, %rd23275;
	shr.u64 	%rd23277, %rd23276, 32;
	and.b64  	%rd23278, %rd23219, 4294967295;
	add.s64 	%rd23279, %rd23277, %rd23278;
	shr.u64 	%rd23280, %rd23279, 32;
	and.b64  	%rd23281, %rd23224, 4294967295;
	add.s64 	%rd23282, %rd23280, %rd23281;
	shr.u64 	%rd23283, %rd23282, 32;
	and.b64  	%rd23284, %rd23229, 4294967295;
	add.s64 	%rd23285, %rd23283, %rd23284;
	shr.u64 	%rd23286, %rd23285, 32;
	and.b64  	%rd23287, %rd23234, 4294967295;
	add.s64 	%rd23288, %rd23286, %rd23287;
	shr.u64 	%rd23289, %rd23288, 32;
	and.b64  	%rd23290, %rd23238, 4294967295;
	add.s64 	%rd23291, %rd23289, %rd23290;
	{ .reg .b32 tmp; mov.b64 {tmp, %r2894}, %rd23291; }
	add.s32 	%r2895, %r2891, %r2894;
	mul.lo.s32 	%r2896, %r1093, %r2893;
	cvt.u64.u32 	%rd23292, %r2896;
	and.b64  	%rd23293, %rd23245, 4294967295;
	mad.lo.s64 	%rd23294, %rd1460, %rd23292, %rd23293;
	shr.u64 	%rd23295, %rd23294, 32;
	and.b64  	%rd23296, %rd23249, 4294967295;
	add.s64 	%rd23297, %rd23295, %rd23296;
	mad.lo.s64 	%rd23298, %rd1461, %rd23292, %rd23297;
	cvt.u32.u64 	%r2897, %rd23298;
	shr.u64 	%rd23299, %rd23298, 32;
	and.b64  	%rd23300, %rd23253, 4294967295;
	add.s64 	%rd23301, %rd23299, %rd23300;
	mad.lo.s64 	%rd23302, %rd1462, %rd23292, %rd23301;
	shr.u64 	%rd23303, %rd23302, 32;
	and.b64  	%rd23304, %rd23257, 4294967295;
	add.s64 	%rd23305, %rd23303, %rd23304;
	mad.lo.s64 	%rd23306, %rd1463, %rd23292, %rd23305;
	shr.u64 	%rd23307, %rd23306, 32;
	and.b64  	%rd23308, %rd23261, 4294967295;
	add.s64 	%rd23309, %rd23307, %rd23308;
	mad.lo.s64 	%rd23310, %rd1464, %rd23292, %rd23309;
	shr.u64 	%rd23311, %rd23310, 32;
	and.b64  	%rd23312, %rd23265, 4294967295;
	add.s64 	%rd23313, %rd23311, %rd23312;
	mad.lo.s64 	%rd23314, %rd1465, %rd23292, %rd23313;
	shr.u64 	%rd23315, %rd23314, 32;
	and.b64  	%rd23316, %rd23270, 4294967295;
	add.s64 	%rd23317, %rd23315, %rd23316;
	mad.lo.s64 	%rd23318, %rd1466, %rd23292, %rd23317;
	shr.u64 	%rd23319, %rd23318, 32;
	mul.wide.u32 	%rd23320, %r1094, %r2896;
	and.b64  	%rd23321, %rd23273, 4294967295;
	add.s64 	%rd23322, %rd23319, %rd23321;
	add.s64 	%rd23323, %rd23322, %rd23320;
	shr.u64 	%rd23324, %rd23323, 32;
	and.b64  	%rd23325, %rd23276, 4294967295;
	add.s64 	%rd23326, %rd23324, %rd23325;
	shr.u64 	%rd23327, %rd23326, 32;
	and.b64  	%rd23328, %rd23279, 4294967295;
	add.s64 	%rd23329, %rd23327, %rd23328;
	shr.u64 	%rd23330, %rd23329, 32;
	and.b64  	%rd23331, %rd23282, 4294967295;
	add.s64 	%rd23332, %rd23330, %rd23331;
	shr.u64 	%rd23333, %rd23332, 32;
	and.b64  	%rd23334, %rd23285, 4294967295;
	add.s64 	%rd23335, %rd23333, %rd23334;
	shr.u64 	%rd23336, %rd23335, 32;
	and.b64  	%rd23337, %rd23288, 4294967295;
	add.s64 	%rd23338, %rd23336, %rd23337;
	shr.u64 	%rd23339, %rd23338, 32;
	and.b64  	%rd23340, %rd23291, 4294967295;
	add.s64 	%rd23341, %rd23339, %rd23340;
	{ .reg .b32 tmp; mov.b64 {tmp, %r2898}, %rd23341; }
	add.s32 	%r2899, %r2895, %r2898;
	mul.lo.s32 	%r2900, %r1093, %r2897;
	cvt.u64.u32 	%rd23342, %r2900;
	and.b64  	%rd23343, %rd23298, 4294967295;
	mad.lo.s64 	%rd23344, %rd1460, %rd23342, %rd23343;
	shr.u64 	%rd23345, %rd23344, 32;
	and.b64  	%rd23346, %rd23302, 4294967295;
	add.s64 	%rd23347, %rd23345, %rd23346;
	mad.lo.s64 	%rd23348, %rd1461, %rd23342, %rd23347;
	cvt.u32.u64 	%r2901, %rd23348;
	shr.u64 	%rd23349, %rd23348, 32;
	and.b64  	%rd23350, %rd23306, 4294967295;
	add.s64 	%rd23351, %rd23349, %rd23350;
	mad.lo.s64 	%rd23352, %rd1462, %rd23342, %rd23351;
	shr.u64 	%rd23353, %rd23352, 32;
	and.b64  	%rd23354, %rd23310, 4294967295;
	add.s64 	%rd23355, %rd23353, %rd23354;
	mad.lo.s64 	%rd23356, %rd1463, %rd23342, %rd23355;
	shr.u64 	%rd23357, %rd23356, 32;
	and.b64  	%rd23358, %rd23314, 4294967295;
	add.s64 	%rd23359, %rd23357, %rd23358;
	mad.lo.s64 	%rd23360, %rd1464, %rd23342, %rd23359;
	shr.u64 	%rd23361, %rd23360, 32;
	and.b64  	%rd23362, %rd23318, 4294967295;
	add.s64 	%rd23363, %rd23361, %rd23362;
	mad.lo.s64 	%rd23364, %rd1465, %rd23342, %rd23363;
	shr.u64 	%rd23365, %rd23364, 32;
	and.b64  	%rd23366, %rd23323, 4294967295;
	add.s64 	%rd23367, %rd23365, %rd23366;
	mad.lo.s64 	%rd23368, %rd1466, %rd23342, %rd23367;
	shr.u64 	%rd23369, %rd23368, 32;
	mul.wide.u32 	%rd23370, %r1094, %r2900;
	and.b64  	%rd23371, %rd23326, 4294967295;
	add.s64 	%rd23372, %rd23369, %rd23371;
	add.s64 	%rd23373, %rd23372, %rd23370;
	shr.u64 	%rd23374, %rd23373, 32;
	and.b64  	%rd23375, %rd23329, 4294967295;
	add.s64 	%rd23376, %rd23374, %rd23375;
	shr.u64 	%rd23377, %rd23376, 32;
	and.b64  	%rd23378, %rd23332, 4294967295;
	add.s64 	%rd23379, %rd23377, %rd23378;
	shr.u64 	%rd23380, %rd23379, 32;
	and.b64  	%rd23381, %rd23335, 4294967295;
	add.s64 	%rd23382, %rd23380, %rd23381;
	shr.u64 	%rd23383, %rd23382, 32;
	and.b64  	%rd23384, %rd23338, 4294967295;
	add.s64 	%rd23385, %rd23383, %rd23384;
	shr.u64 	%rd23386, %rd23385, 32;
	and.b64  	%rd23387, %rd23341, 4294967295;
	add.s64 	%rd23388, %rd23386, %rd23387;
	{ .reg .b32 tmp; mov.b64 {tmp, %r2902}, %rd23388; }
	add.s32 	%r2903, %r2899, %r2902;
	mul.lo.s32 	%r2904, %r1093, %r2901;
	cvt.u64.u32 	%rd23389, %r2904;
	and.b64  	%rd23390, %rd23348, 4294967295;
	mad.lo.s64 	%rd23391, %rd1460, %rd23389, %rd23390;
	shr.u64 	%rd23392, %rd23391, 32;
	and.b64  	%rd23393, %rd23352, 4294967295;
	add.s64 	%rd23394, %rd23392, %rd23393;
	mad.lo.s64 	%rd23395, %rd1461, %rd23389, %rd23394;
	cvt.u32.u64 	%r2905, %rd23395;
	shr.u64 	%rd23396, %rd23395, 32;
	and.b64  	%rd23397, %rd23356, 4294967295;
	add.s64 	%rd23398, %rd23396, %rd23397;
	mad.lo.s64 	%rd23399, %rd1462, %rd23389, %rd23398;
	shr.u64 	%rd23400, %rd23399, 32;
	and.b64  	%rd23401, %rd23360, 4294967295;
	add.s64 	%rd23402, %rd23400, %rd23401;
	mad.lo.s64 	%rd23403, %rd1463, %rd23389, %rd23402;
	shr.u64 	%rd23404, %rd23403, 32;
	and.b64  	%rd23405, %rd23364, 4294967295;
	add.s64 	%rd23406, %rd23404, %rd23405;
	mad.lo.s64 	%rd23407, %rd1464, %rd23389, %rd23406;
	shr.u64 	%rd23408, %rd23407, 32;
	and.b64  	%rd23409, %rd23368, 4294967295;
	add.s64 	%rd23410, %rd23408, %rd23409;
	mad.lo.s64 	%rd23411, %rd1465, %rd23389, %rd23410;
	shr.u64 	%rd23412, %rd23411, 32;
	and.b64  	%rd23413, %rd23373, 4294967295;
	add.s64 	%rd23414, %rd23412, %rd23413;
	mad.lo.s64 	%rd23415, %rd1466, %rd23389, %rd23414;
	shr.u64 	%rd23416, %rd23415, 32;
	mul.wide.u32 	%rd23417, %r1094, %r2904;
	and.b64  	%rd23418, %rd23376, 4294967295;
	add.s64 	%rd23419, %rd23416, %rd23418;
	add.s64 	%rd23420, %rd23419, %rd23417;
	shr.u64 	%rd23421, %rd23420, 32;
	and.b64  	%rd23422, %rd23379, 4294967295;
	add.s64 	%rd23423, %rd23421, %rd23422;
	shr.u64 	%rd23424, %rd23423, 32;
	and.b64  	%rd23425, %rd23382, 4294967295;
	add.s64 	%rd23426, %rd23424, %rd23425;
	shr.u64 	%rd23427, %rd23426, 32;
	and.b64  	%rd23428, %rd23385, 4294967295;
	add.s64 	%rd23429, %rd23427, %rd23428;
	shr.u64 	%rd23430, %rd23429, 32;
	and.b64  	%rd23431, %rd23388, 4294967295;
	add.s64 	%rd23432, %rd23430, %rd23431;
	{ .reg .b32 tmp; mov.b64 {tmp, %r2906}, %rd23432; }
	add.s32 	%r2907, %r2903, %r2906;
	mul.lo.s32 	%r2908, %r1093, %r2905;
	cvt.u64.u32 	%rd23433, %r2908;
	and.b64  	%rd23434, %rd23395, 4294967295;
	mad.lo.s64 	%rd23435, %rd1460, %rd23433, %rd23434;
	shr.u64 	%rd23436, %rd23435, 32;
	and.b64  	%rd23437, %rd23399, 4294967295;
	add.s64 	%rd23438, %rd23436, %rd23437;
	mad.lo.s64 	%rd23439, %rd1461, %rd23433, %rd23438;
	cvt.u32.u64 	%r2909, %rd23439;
	shr.u64 	%rd23440, %rd23439, 32;
	and.b64  	%rd23441, %rd23403, 4294967295;
	add.s64 	%rd23442, %rd23440, %rd23441;
	mad.lo.s64 	%rd23443, %rd1462, %rd23433, %rd23442;
	shr.u64 	%rd23444, %rd23443, 32;
	and.b64  	%rd23445, %rd23407, 4294967295;
	add.s64 	%rd23446, %rd23444, %rd23445;
	mad.lo.s64 	%rd23447, %rd1463, %rd23433, %rd23446;
	shr.u64 	%rd23448, %rd23447, 32;
	and.b64  	%rd23449, %rd23411, 4294967295;
	add.s64 	%rd23450, %rd23448, %rd23449;
	mad.lo.s64 	%rd23451, %rd1464, %rd23433, %rd23450;
	shr.u64 	%rd23452, %rd23451, 32;
	and.b64  	%rd23453, %rd23415, 4294967295;
	add.s64 	%rd23454, %rd23452, %rd23453;
	mad.lo.s64 	%rd23455, %rd1465, %rd23433, %rd23454;
	shr.u64 	%rd23456, %rd23455, 32;
	and.b64  	%rd23457, %rd23420, 4294967295;
	add.s64 	%rd23458, %rd23456, %rd23457;
	mad.lo.s64 	%rd23459, %rd1466, %rd23433, %rd23458;
	shr.u64 	%rd23460, %rd23459, 32;
	mul.wide.u32 	%rd23461, %r1094, %r2908;
	and.b64  	%rd23462, %rd23423, 4294967295;
	add.s64 	%rd23463, %rd23460, %rd23462;
	add.s64 	%rd23464, %rd23463, %rd23461;
	shr.u64 	%rd23465, %rd23464, 32;
	and.b64  	%rd23466, %rd23426, 4294967295;
	add.s64 	%rd23467, %rd23465, %rd23466;
	shr.u64 	%rd23468, %rd23467, 32;
	and.b64  	%rd23469, %rd23429, 4294967295;
	add.s64 	%rd23470, %rd23468, %rd23469;
	shr.u64 	%rd23471, %rd23470, 32;
	and.b64  	%rd23472, %rd23432, 4294967295;
	add.s64 	%rd23473, %rd23471, %rd23472;
	{ .reg .b32 tmp; mov.b64 {tmp, %r2910}, %rd23473; }
	add.s32 	%r2911, %r2907, %r2910;
	mul.lo.s32 	%r2912, %r1093, %r2909;
	cvt.u64.u32 	%rd23474, %r2912;
	and.b64  	%rd23475, %rd23439, 4294967295;
	mad.lo.s64 	%rd23476, %rd1460, %rd23474, %rd23475;
	shr.u64 	%rd23477, %rd23476, 32;
	and.b64  	%rd23478, %rd23443, 4294967295;
	add.s64 	%rd23479, %rd23477, %rd23478;
	mad.lo.s64 	%rd23480, %rd1461, %rd23474, %rd23479;
	cvt.u32.u64 	%r2913, %rd23480;
	shr.u64 	%rd23481, %rd23480, 32;
	and.b64  	%rd23482, %rd23447, 4294967295;
	add.s64 	%rd23483, %rd23481, %rd23482;
	mad.lo.s64 	%rd23484, %rd1462, %rd23474, %rd23483;
	shr.u64 	%rd23485, %rd23484, 32;
	and.b64  	%rd23486, %rd23451, 4294967295;
	add.s64 	%rd23487, %rd23485, %rd23486;
	mad.lo.s64 	%rd23488, %rd1463, %rd23474, %rd23487;
	shr.u64 	%rd23489, %rd23488, 32;
	and.b64  	%rd23490, %rd23455, 4294967295;
	add.s64 	%rd23491, %rd23489, %rd23490;
	mad.lo.s64 	%rd23492, %rd1464, %rd23474, %rd23491;
	shr.u64 	%rd23493, %rd23492, 32;
	and.b64  	%rd23494, %rd23459, 4294967295;
	add.s64 	%rd23495, %rd23493, %rd23494;
	mad.lo.s64 	%rd23496, %rd1465, %rd23474, %rd23495;
	shr.u64 	%rd23497, %rd23496, 32;
	and.b64  	%rd23498, %rd23464, 4294967295;
	add.s64 	%rd23499, %rd23497, %rd23498;
	mad.lo.s64 	%rd23500, %rd1466, %rd23474, %rd23499;
	shr.u64 	%rd23501, %rd23500, 32;
	mul.wide.u32 	%rd23502, %r1094, %r2912;
	and.b64  	%rd23503, %rd23467, 4294967295;
	add.s64 	%rd23504, %rd23501, %rd23503;
	add.s64 	%rd23505, %rd23504, %rd23502;
	shr.u64 	%rd23506, %rd23505, 32;
	and.b64  	%rd23507, %rd23470, 4294967295;
	add.s64 	%rd23508, %rd23506, %rd23507;
	shr.u64 	%rd23509, %rd23508, 32;
	and.b64  	%rd23510, %rd23473, 4294967295;
	add.s64 	%rd23511, %rd23509, %rd23510;
	{ .reg .b32 tmp; mov.b64 {tmp, %r2914}, %rd23511; }
	add.s32 	%r2915, %r2911, %r2914;
	mul.lo.s32 	%r2916, %r1093, %r2913;
	cvt.u64.u32 	%rd23512, %r2916;
	and.b64  	%rd23513, %rd23480, 4294967295;
	mad.lo.s64 	%rd23514, %rd1460, %rd23512, %rd23513;
	shr.u64 	%rd23515, %rd23514, 32;
	and.b64  	%rd23516, %rd23484, 4294967295;
	add.s64 	%rd23517, %rd23515, %rd23516;
	mad.lo.s64 	%rd23518, %rd1461, %rd23512, %rd23517;
	cvt.u32.u64 	%r2917, %rd23518;
	shr.u64 	%rd23519, %rd23518, 32;
	and.b64  	%rd23520, %rd23488, 4294967295;
	add.s64 	%rd23521, %rd23519, %rd23520;
	mad.lo.s64 	%rd23522, %rd1462, %rd23512, %rd23521;
	shr.u64 	%rd23523, %rd23522, 32;
	and.b64  	%rd23524, %rd23492, 4294967295;
	add.s64 	%rd23525, %rd23523, %rd23524;
	mad.lo.s64 	%rd23526, %rd1463, %rd23512, %rd23525;
	shr.u64 	%rd23527, %rd23526, 32;
	and.b64  	%rd23528, %rd23496, 4294967295;
	add.s64 	%rd23529, %rd23527, %rd23528;
	mad.lo.s64 	%rd23530, %rd1464, %rd23512, %rd23529;
	shr.u64 	%rd23531, %rd23530, 32;
	and.b64  	%rd23532, %rd23500, 4294967295;
	add.s64 	%rd23533, %rd23531, %rd23532;
	mad.lo.s64 	%rd23534, %rd1465, %rd23512, %rd23533;
	shr.u64 	%rd23535, %rd23534, 32;
	and.b64  	%rd23536, %rd23505, 4294967295;
	add.s64 	%rd23537, %rd23535, %rd23536;
	mad.lo.s64 	%rd23538, %rd1466, %rd23512, %rd23537;
	shr.u64 	%rd23539, %rd23538, 32;
	mul.wide.u32 	%rd23540, %r1094, %r2916;
	and.b64  	%rd23541, %rd23508, 4294967295;
	add.s64 	%rd23542, %rd23539, %rd23541;
	add.s64 	%rd23543, %rd23542, %rd23540;
	shr.u64 	%rd23544, %rd23543, 32;
	and.b64  	%rd23545, %rd23511, 4294967295;
	add.s64 	%rd23546, %rd23544, %rd23545;
	{ .reg .b32 tmp; mov.b64 {tmp, %r2918}, %rd23546; }
	add.s32 	%r2919, %r2915, %r2918;
	mul.lo.s32 	%r2920, %r1093, %r2917;
	cvt.u64.u32 	%rd23547, %r2920;
	and.b64  	%rd23548, %rd23518, 4294967295;
	mad.lo.s64 	%rd23549, %rd1460, %rd23547, %rd23548;
	shr.u64 	%rd23550, %rd23549, 32;
	and.b64  	%rd23551, %rd23522, 4294967295;
	add.s64 	%rd23552, %rd23550, %rd23551;
	mad.lo.s64 	%rd1474, %rd1461, %rd23547, %rd23552;
	cvt.u32.u64 	%r4490, %rd1474;
	shr.u64 	%rd23553, %rd1474, 32;
	and.b64  	%rd23554, %rd23526, 4294967295;
	add.s64 	%rd23555, %rd23553, %rd23554;
	mad.lo.s64 	%rd1475, %rd1462, %rd23547, %rd23555;
	cvt.u32.u64 	%r4491, %rd1475;
	shr.u64 	%rd23556, %rd1475, 32;
	and.b64  	%rd23557, %rd23530, 4294967295;
	add.s64 	%rd23558, %rd23556, %rd23557;
	mad.lo.s64 	%rd1476, %rd1463, %rd23547, %rd23558;
	cvt.u32.u64 	%r4492, %rd1476;
	shr.u64 	%rd23559, %rd1476, 32;
	and.b64  	%rd23560, %rd23534, 4294967295;
	add.s64 	%rd23561, %rd23559, %rd23560;
	mad.lo.s64 	%rd1477, %rd1464, %rd23547, %rd23561;
	cvt.u32.u64 	%r4493, %rd1477;
	shr.u64 	%rd23562, %rd1477, 32;
	and.b64  	%rd23563, %rd23538, 4294967295;
	add.s64 	%rd23564, %rd23562, %rd23563;
	mad.lo.s64 	%rd1478, %rd1465, %rd23547, %rd23564;
	cvt.u32.u64 	%r4494, %rd1478;
	shr.u64 	%rd23565, %rd1478, 32;
	and.b64  	%rd23566, %rd23543, 4294967295;
	add.s64 	%rd23567, %rd23565, %rd23566;
	mad.lo.s64 	%rd1479, %rd1466, %rd23547, %rd23567;
	cvt.u32.u64 	%r4495, %rd1479;
	shr.u64 	%rd23568, %rd1479, 32;
	mul.wide.u32 	%rd23569, %r1094, %r2920;
	and.b64  	%rd23570, %rd23546, 4294967295;
	add.s64 	%rd23571, %rd23568, %rd23570;
	add.s64 	%rd1480, %rd23571, %rd23569;
	cvt.u32.u64 	%r4496, %rd1480;
	{ .reg .b32 tmp; mov.b64 {tmp, %r2921}, %rd1480; }
	add.s32 	%r4497, %r2919, %r2921;
	setp.gt.u32 	%p1009, %r4497, %r1094;
	@%p1009 bra 	$L__BB0_889;
	setp.lt.u32 	%p1010, %r4497, %r1094;
	@%p1010 bra 	$L__BB0_890;
	cvt.u32.u64 	%r2922, %rd1466;
	setp.lt.u32 	%p1011, %r2922, %r4496;
	@%p1011 bra 	$L__BB0_889;
	setp.gt.u32 	%p1012, %r2922, %r4496;
	@%p1012 bra 	$L__BB0_890;
	cvt.u32.u64 	%r2924, %rd1465;
	setp.lt.u32 	%p1013, %r2924, %r4495;
	@%p1013 bra 	$L__BB0_889;
	setp.gt.u32 	%p1014, %r2924, %r4495;
	@%p1014 bra 	$L__BB0_890;
	cvt.u32.u64 	%r2926, %rd1464;
	setp.lt.u32 	%p1015, %r2926, %r4494;
	@%p1015 bra 	$L__BB0_889;
	setp.gt.u32 	%p1016, %r2926, %r4494;
	@%p1016 bra 	$L__BB0_890;
	cvt.u32.u64 	%r2928, %rd1463;
	setp.lt.u32 	%p1017, %r2928, %r4493;
	@%p1017 bra 	$L__BB0_889;
	setp.gt.u32 	%p1018, %r2928, %r4493;
	@%p1018 bra 	$L__BB0_890;
	cvt.u32.u64 	%r2930, %rd1462;
	setp.lt.u32 	%p1019, %r2930, %r4492;
	@%p1019 bra 	$L__BB0_889;
	setp.gt.u32 	%p1020, %r2930, %r4492;
	@%p1020 bra 	$L__BB0_890;
	cvt.u32.u64 	%r2932, %rd1461;
	setp.lt.u32 	%p1021, %r2932, %r4491;
	@%p1021 bra 	$L__BB0_889;
	cvt.u32.u64 	%r2934, %rd1460;
	setp.gt.u32 	%p1022, %r2932, %r4491;
	setp.gt.u32 	%p1023, %r2934, %r4490;
	or.pred  	%p1024, %p1022, %p1023;
	@%p1024 bra 	$L__BB0_890;
$L__BB0_889:
	and.b64  	%rd23573, %rd1474, 4294967295;
	sub.s64 	%rd23574, %rd23573, %rd1460;
	shr.u64 	%rd23575, %rd23574, 63;
	cvt.u32.u64 	%r4490, %rd23574;
	and.b64  	%rd23576, %rd1475, 4294967295;
	add.s64 	%rd23577, %rd23575, %rd1461;
	sub.s64 	%rd23578, %rd23576, %rd23577;
	shr.u64 	%rd23579, %rd23578, 63;
	cvt.u32.u64 	%r4491, %rd23578;
	and.b64  	%rd23580, %rd1476, 4294967295;
	add.s64 	%rd23581, %rd23579, %rd1462;
	sub.s64 	%rd23582, %rd23580, %rd23581;
	shr.u64 	%rd23583, %rd23582, 63;
	cvt.u32.u64 	%r4492, %rd23582;
	and.b64  	%rd23584, %rd1477, 4294967295;
	add.s64 	%rd23585, %rd23583, %rd1463;
	sub.s64 	%rd23586, %rd23584, %rd23585;
	shr.u64 	%rd23587, %rd23586, 63;
	cvt.u32.u64 	%r4493, %rd23586;
	and.b64  	%rd23588, %rd1478, 4294967295;
	add.s64 	%rd23589, %rd23587, %rd1464;
	sub.s64 	%rd23590, %rd23588, %rd23589;
	shr.u64 	%rd23591, %rd23590, 63;
	cvt.u32.u64 	%r4494, %rd23590;
	and.b64  	%rd23592, %rd1479, 4294967295;
	add.s64 	%rd23593, %rd23591, %rd1465;
	sub.s64 	%rd23594, %rd23592, %rd23593;
	shr.u64 	%rd23595, %rd23594, 63;
	cvt.u32.u64 	%r4495, %rd23594;
	and.b64  	%rd23596, %rd1480, 4294967295;
	add.s64 	%rd23597, %rd23595, %rd1466;
	sub.s64 	%rd23598, %rd23596, %rd23597;
	shr.u64 	%rd23599, %rd23598, 63;
	cvt.u32.u64 	%r4496, %rd23598;
	cvt.u32.u64 	%r2935, %rd23599;
	add.s32 	%r2936, %r1094, %r2935;
	sub.s32 	%r4497, %r4497, %r2936;
$L__BB0_890:
	mov.b32 	%r2938, -1;
	mov.b32 	%r2939, -2;
	mov.b32 	%r2940, -979;
	st.local.v4.u32 	[%rd2], {%r2940, %r2939, %r2938, %r2938};
	st.local.v4.u32 	[%rd2+16], {%r2938, %r2938, %r2938, %r2938};
	mov.b32 	%r4498, 255;
$L__BB0_891:
	shr.u32 	%r2941, %r4498, 5;
	and.b32  	%r2942, %r4498, 31;
	mul.wide.u32 	%rd23600, %r2941, 4;
	add.s64 	%rd23601, %rd2, %rd23600;
	ld.local.u32 	%r2943, [%rd23601];
	shr.u32 	%r2944, %r2943, %r2942;
	and.b32  	%r2945, %r2944, 1;
	setp.eq.b32 	%p1025, %r2945, 1;
	mov.u32 	%r4499, %r4498;
	@%p1025 bra 	$L__BB0_909;
	add.s32 	%r4499, %r4498, -1;
	shr.u32 	%r2946, %r4499, 5;
	and.b32  	%r2947, %r4499, 31;
	mul.wide.u32 	%rd23602, %r2946, 4;
	add.s64 	%rd23603, %rd2, %rd23602;
	ld.local.u32 	%r2948, [%rd23603];
	shr.u32 	%r2949, %r2948, %r2947;
	and.b32  	%r2950, %r2949, 1;
	setp.eq.b32 	%p1026, %r2950, 1;
	@%p1026 bra 	$L__BB0_909;
	add.s32 	%r4499, %r4498, -2;
	shr.u32 	%r2951, %r4499, 5;
	and.b32  	%r2952, %r4499, 31;
	mul.wide.u32 	%rd23604, %r2951, 4;
	add.s64 	%rd23605, %rd2, %rd23604;
	ld.local.u32 	%r2953, [%rd23605];
	shr.u32 	%r2954, %r2953, %r2952;
	and.b32  	%r2955, %r2954, 1;
	setp.eq.b32 	%p1027, %r2955, 1;
	@%p1027 bra 	$L__BB0_909;
	add.s32 	%r4499, %r4498, -3;
	shr.u32 	%r2956, %r4499, 5;
	and.b32  	%r2957, %r4499, 31;
	mul.wide.u32 	%rd23606, %r2956, 4;
	add.s64 	%rd23607, %rd2, %rd23606;
	ld.local.u32 	%r2958, [%rd23607];
	shr.u32 	%r2959, %r2958, %r2957;
	and.b32  	%r2960, %r2959, 1;
	setp.eq.b32 	%p1028, %r2960, 1;
	@%p1028 bra 	$L__BB0_909;
	add.s32 	%r4499, %r4498, -4;
	shr.u32 	%r2961, %r4499, 5;
	and.b32  	%r2962, %r4499, 31;
	mul.wide.u32 	%rd23608, %r2961, 4;
	add.s64 	%rd23609, %rd2, %rd23608;
	ld.local.u32 	%r2963, [%rd23609];
	shr.u32 	%r2964, %r2963, %r2962;
	and.b32  	%r2965, %r2964, 1;
	setp.eq.b32 	%p1029, %r2965, 1;
	@%p1029 bra 	$L__BB0_909;
	add.s32 	%r4499, %r4498, -5;
	shr.u32 	%r2966, %r4499, 5;
	and.b32  	%r2967, %r4499, 31;
	mul.wide.u32 	%rd23610, %r2966, 4;
	add.s64 	%rd23611, %rd2, %rd23610;
	ld.local.u32 	%r2968, [%rd23611];
	shr.u32 	%r2969, %r2968, %r2967;
	and.b32  	%r2970, %r2969, 1;
	setp.eq.b32 	%p1030, %r2970, 1;
	@%p1030 bra 	$L__BB0_909;
	add.s32 	%r4499, %r4498, -6;
	shr.u32 	%r2971, %r4499, 5;
	and.b32  	%r2972, %r4499, 31;
	mul.wide.u32 	%rd23612, %r2971, 4;
	add.s64 	%rd23613, %rd2, %rd23612;
	ld.local.u32 	%r2973, [%rd23613];
	shr.u32 	%r2974, %r2973, %r2972;
	and.b32  	%r2975, %r2974, 1;
	setp.eq.b32 	%p1031, %r2975, 1;
	@%p1031 bra 	$L__BB0_909;
	add.s32 	%r4499, %r4498, -7;
	shr.u32 	%r2976, %r4499, 5;
	and.b32  	%r2977, %r4499, 31;
	mul.wide.u32 	%rd23614, %r2976, 4;
	add.s64 	%rd23615, %rd2, %rd23614;
	ld.local.u32 	%r2978, [%rd23615];
	shr.u32 	%r2979, %r2978, %r2977;
	and.b32  	%r2980, %r2979, 1;
	setp.eq.b32 	%p1032, %r2980, 1;
	@%p1032 bra 	$L__BB0_909;
	add.s32 	%r4499, %r4498, -8;
	shr.u32 	%r2981, %r4499, 5;
	and.b32  	%r2982, %r4499, 31;
	mul.wide.u32 	%rd23616, %r2981, 4;
	add.s64 	%rd23617, %rd2, %rd23616;
	ld.local.u32 	%r2983, [%rd23617];
	shr.u32 	%r2984, %r2983, %r2982;
	and.b32  	%r2985, %r2984, 1;
	setp.eq.b32 	%p1033, %r2985, 1;
	@%p1033 bra 	$L__BB0_909;
	add.s32 	%r4499, %r4498, -9;
	shr.u32 	%r2986, %r4499, 5;
	and.b32  	%r2987, %r4499, 31;
	mul.wide.u32 	%rd23618, %r2986, 4;
	add.s64 	%rd23619, %rd2, %rd23618;
	ld.local.u32 	%r2988, [%rd23619];
	shr.u32 	%r2989, %r2988, %r2987;
	and.b32  	%r2990, %r2989, 1;
	setp.eq.b32 	%p1034, %r2990, 1;
	@%p1034 bra 	$L__BB0_909;
	add.s32 	%r4499, %r4498, -10;
	shr.u32 	%r2991, %r4499, 5;
	and.b32  	%r2992, %r4499, 31;
	mul.wide.u32 	%rd23620, %r2991, 4;
	add.s64 	%rd23621, %rd2, %rd23620;
	ld.local.u32 	%r2993, [%rd23621];
	shr.u32 	%r2994, %r2993, %r2992;
	and.b32  	%r2995, %r2994, 1;
	setp.eq.b32 	%p1035, %r2995, 1;
	@%p1035 bra 	$L__BB0_909;
	add.s32 	%r4499, %r4498, -11;
	shr.u32 	%r2996, %r4499, 5;
	and.b32  	%r2997, %r4499, 31;
	mul.wide.u32 	%rd23622, %r2996, 4;
	add.s64 	%rd23623, %rd2, %rd23622;
	ld.local.u32 	%r2998, [%rd23623];
	shr.u32 	%r2999, %r2998, %r2997;
	and.b32  	%r3000, %r2999, 1;
	setp.eq.b32 	%p1036, %r3000, 1;
	@%p1036 bra 	$L__BB0_909;
	add.s32 	%r4499, %r4498, -12;
	shr.u32 	%r3001, %r4499, 5;
	and.b32  	%r3002, %r4499, 31;
	mul.wide.u32 	%rd23624, %r3001, 4;
	add.s64 	%rd23625, %rd2, %rd23624;
	ld.local.u32 	%r3003, [%rd23625];
	shr.u32 	%r3004, %r3003, %r3002;
	and.b32  	%r3005, %r3004, 1;
	setp.eq.b32 	%p1037, %r3005, 1;
	@%p1037 bra 	$L__BB0_909;
	add.s32 	%r4499, %r4498, -13;
	shr.u32 	%r3006, %r4499, 5;
	and.b32  	%r3007, %r4499, 31;
	mul.wide.u32 	%rd23626, %r3006, 4;
	add.s64 	%rd23627, %rd2, %rd23626;
	ld.local.u32 	%r3008, [%rd23627];
	shr.u32 	%r3009, %r3008, %r3007;
	and.b32  	%r3010, %r3009, 1;
	setp.eq.b32 	%p1038, %r3010, 1;
	@%p1038 bra 	$L__BB0_909;
	add.s32 	%r4499, %r4498, -14;
	shr.u32 	%r3011, %r4499, 5;
	and.b32  	%r3012, %r4499, 31;
	mul.wide.u32 	%rd23628, %r3011, 4;
	add.s64 	%rd23629, %rd2, %rd23628;
	ld.local.u32 	%r3013, [%rd23629];
	shr.u32 	%r3014, %r3013, %r3012;
	and.b32  	%r3015, %r3014, 1;
	setp.eq.b32 	%p1039, %r3015, 1;
	@%p1039 bra 	$L__BB0_909;
	add.s32 	%r4499, %r4498, -15;
	shr.u32 	%r3016, %r4499, 5;
	and.b32  	%r3017, %r4499, 31;
	mul.wide.u32 	%rd23630, %r3016, 4;
	add.s64 	%rd23631, %rd2, %rd23630;
	ld.local.u32 	%r3018, [%rd23631];
	shr.u32 	%r3019, %r3018, %r3017;
	and.b32  	%r3020, %r3019, 1;
	setp.eq.b32 	%p1040, %r3020, 1;
	@%p1040 bra 	$L__BB0_909;
	add.s32 	%r4498, %r4498, -16;
	setp.ne.s32 	%p1176, %r4499, 0;
	@%p1176 bra 	$L__BB0_891;
	ld.const.u32 	%r4526, [ONE_MONT];
	ld.const.u32 	%r4527, [ONE_MONT+4];
	ld.const.u32 	%r4528, [ONE_MONT+8];
	ld.const.u32 	%r4529, [ONE_MONT+12];
	ld.const.u32 	%r4530, [ONE_MONT+16];
	ld.const.u32 	%r4531, [ONE_MONT+20];
	ld.const.u32 	%r4532, [ONE_MONT+24];
	ld.const.u32 	%r4533, [ONE_MONT+28];
	bra.uni 	$L__BB0_1041;
$L__BB0_909:
	st.local.v4.u32 	[%rd3+32], {%r4490, %r4491, %r4492, %r4493};
	st.local.v4.u32 	[%rd3+48], {%r4494, %r4495, %r4496, %r4497};
	mov.b32 	%r4508, 2;
	mov.u32 	%r4509, %r4497;
	mov.u32 	%r4510, %r4496;
	mov.u32 	%r4511, %r4495;
	mov.u32 	%r4512, %r4494;
	mov.u32 	%r4513, %r4493;
	mov.u32 	%r4514, %r4492;
	mov.u32 	%r4515, %r4491;
	mov.u32 	%r4516, %r4490;
$L__BB0_910:
	mul.wide.u32 	%rd23632, %r4508, 32;
	add.s64 	%rd1481, %rd3, %rd23632;
	mul.wide.u32 	%rd23633, %r4490, %r4516;
	cvt.u32.u64 	%r3022, %rd23633;
	shr.u64 	%rd23634, %rd23633, 32;
	mul.wide.u32 	%rd23635, %r4491, %r4516;
	add.s64 	%rd23636, %rd23634, %rd23635;
	shr.u64 	%rd23637, %rd23636, 32;
	mul.wide.u32 	%rd23638, %r4492, %r4516;
	add.s64 	%rd23639, %rd23637, %rd23638;
	shr.u64 	%rd23640, %rd23639, 32;
	mul.wide.u32 	%rd23641, %r4493, %r4516;
	add.s64 	%rd23642, %rd23640, %rd23641;
	shr.u64 	%rd23643, %rd23642, 32;
	mul.wide.u32 	%rd23644, %r4494, %r4516;
	add.s64 	%rd23645, %rd23643, %rd23644;
	shr.u64 	%rd23646, %rd23645, 32;
	mul.wide.u32 	%rd23647, %r4495, %r4516;
	add.s64 	%rd23648, %rd23646, %rd23647;
	shr.u64 	%rd23649, %rd23648, 32;
	mul.wide.u32 	%rd23650, %r4496, %r4516;
	add.s64 	%rd23651, %rd23649, %rd23650;
	shr.u64 	%rd23652, %rd23651, 32;
	mul.wide.u32 	%rd23653, %r4497, %r4516;
	add.s64 	%rd23654, %rd23652, %rd23653;
	shr.u64 	%rd23655, %rd23654, 32;
	mul.wide.u32 	%rd23656, %r4490, %r4515;
	and.b64  	%rd23657, %rd23636, 4294967295;
	add.s64 	%rd23658, %rd23656, %rd23657;
	shr.u64 	%rd23659, %rd23658, 32;
	mul.wide.u32 	%rd23660, %r4491, %r4515;
	and.b64  	%rd23661, %rd23639, 4294967295;
	add.s64 	%rd23662, %rd23659, %rd23661;
	add.s64 	%rd23663, %rd23662, %rd23660;
	shr.u64 	%rd23664, %rd23663, 32;
	mul.wide.u32 	%rd23665, %r4492, %r4515;
	and.b64  	%rd23666, %rd23642, 4294967295;
	add.s64 	%rd23667, %rd23664, %rd23666;
	add.s64 	%rd23668, %rd23667, %rd23665;
	shr.u64 	%rd23669, %rd23668, 32;
	mul.wide.u32 	%rd23670, %r4493, %r4515;
	and.b64  	%rd23671, %rd23645, 4294967295;
	add.s64 	%rd23672, %rd23669, %rd23671;
	add.s64 	%rd23673, %rd23672, %rd23670;
	shr.u64 	%rd23674, %rd23673, 32;
	mul.wide.u32 	%rd23675, %r4494, %r4515;
	and.b64  	%rd23676, %rd23648, 4294967295;
	add.s64 	%rd23677, %rd23674, %rd23676;
	add.s64 	%rd23678, %rd23677, %rd23675;
	shr.u64 	%rd23679, %rd23678, 32;
	mul.wide.u32 	%rd23680, %r4495, %r4515;
	and.b64  	%rd23681, %rd23651, 4294967295;
	add.s64 	%rd23682, %rd23679, %rd23681;
	add.s64 	%rd23683, %rd23682, %rd23680;
	shr.u64 	%rd23684, %rd23683, 32;
	mul.wide.u32 	%rd23685, %r4496, %r4515;
	and.b64  	%rd23686, %rd23654, 4294967295;
	add.s64 	%rd23687, %rd23684, %rd23686;
	add.s64 	%rd23688, %rd23687, %rd23685;
	shr.u64 	%rd23689, %rd23688, 32;
	mul.wide.u32 	%rd23690, %r4497, %r4515;
	add.s64 	%rd23691, %rd23689, %rd23655;
	add.s64 	%rd23692, %rd23691, %rd23690;
	shr.u64 	%rd23693, %rd23692, 32;
	mul.wide.u32 	%rd23694, %r4490, %r4514;
	and.b64  	%rd23695, %rd23663, 4294967295;
	add.s64 	%rd23696, %rd23694, %rd23695;
	shr.u64 	%rd23697, %rd23696, 32;
	mul.wide.u32 	%rd23698, %r4491, %r4514;
	and.b64  	%rd23699, %rd23668, 4294967295;
	add.s64 	%rd23700, %rd23697, %rd23699;
	add.s64 	%rd23701, %rd23700, %rd23698;
	shr.u64 	%rd23702, %rd23701, 32;
	mul.wide.u32 	%rd23703, %r4492, %r4514;
	and.b64  	%rd23704, %rd23673, 4294967295;
	add.s64 	%rd23705, %rd23702, %rd23704;
	add.s64 	%rd23706, %rd23705, %rd23703;
	shr.u64 	%rd23707, %rd23706, 32;
	mul.wide.u32 	%rd23708, %r4493, %r4514;
	and.b64  	%rd23709, %rd23678, 4294967295;
	add.s64 	%rd23710, %rd23707, %rd23709;
	add.s64 	%rd23711, %rd23710, %rd23708;
	shr.u64 	%rd23712, %rd23711, 32;
	mul.wide.u32 	%rd23713, %r4494, %r4514;
	and.b64  	%rd23714, %rd23683, 4294967295;
	add.s64 	%rd23715, %rd23712, %rd23714;
	add.s64 	%rd23716, %rd23715, %rd23713;
	shr.u64 	%rd23717, %rd23716, 32;
	mul.wide.u32 	%rd23718, %r4495, %r4514;
	and.b64  	%rd23719, %rd23688, 4294967295;
	add.s64 	%rd23720, %rd23717, %rd23719;
	add.s64 	%rd23721, %rd23720, %rd23718;
	shr.u64 	%rd23722, %rd23721, 32;
	mul.wide.u32 	%rd23723, %r4496, %r4514;
	and.b64  	%rd23724, %rd23692, 4294967295;
	add.s64 	%rd23725, %rd23722, %rd23724;
	add.s64 	%rd23726, %rd23725, %rd23723;
	shr.u64 	%rd23727, %rd23726, 32;
	mul.wide.u32 	%rd23728, %r4497, %r4514;
	add.s64 	%rd23729, %rd23727, %rd23693;
	add.s64 	%rd23730, %rd23729, %rd23728;
	shr.u64 	%rd23731, %rd23730, 32;
	mul.wide.u32 	%rd23732, %r4490, %r4513;
	and.b64  	%rd23733, %rd23701, 4294967295;
	add.s64 	%rd23734, %rd23732, %rd23733;
	shr.u64 	%rd23735, %rd23734, 32;
	mul.wide.u32 	%rd23736, %r4491, %r4513;
	and.b64  	%rd23737, %rd23706, 4294967295;
	add.s64 	%rd23738, %rd23735, %rd23737;
	add.s64 	%rd23739, %rd23738, %rd23736;
	shr.u64 	%rd23740, %rd23739, 32;
	mul.wide.u32 	%rd23741, %r4492, %r4513;
	and.b64  	%rd23742, %rd23711, 4294967295;
	add.s64 	%rd23743, %rd23740, %rd23742;
	add.s64 	%rd23744, %rd23743, %rd23741;
	shr.u64 	%rd23745, %rd23744, 32;
	mul.wide.u32 	%rd23746, %r4493, %r4513;
	and.b64  	%rd23747, %rd23716, 4294967295;
	add.s64 	%rd23748, %rd23745, %rd23747;
	add.s64 	%rd23749, %rd23748, %rd23746;
	shr.u64 	%rd23750, %rd23749, 32;
	mul.wide.u32 	%rd23751, %r4494, %r4513;
	and.b64  	%rd23752, %rd23721, 4294967295;
	add.s64 	%rd23753, %rd23750, %rd23752;
	add.s64 	%rd23754, %rd23753, %rd23751;
	shr.u64 	%rd23755, %rd23754, 32;
	mul.wide.u32 	%rd23756, %r4495, %r4513;
	and.b64  	%rd23757, %rd23726, 4294967295;
	add.s64 	%rd23758, %rd23755, %rd23757;
	add.s64 	%rd23759, %rd23758, %rd23756;
	shr.u64 	%rd23760, %rd23759, 32;
	mul.wide.u32 	%rd23761, %r4496, %r4513;
	and.b64  	%rd23762, %rd23730, 4294967295;
	add.s64 	%rd23763, %rd23760, %rd23762;
	add.s64 	%rd23764, %rd23763, %rd23761;
	shr.u64 	%rd23765, %rd23764, 32;
	mul.wide.u32 	%rd23766, %r4497, %r4513;
	add.s64 	%rd23767, %rd23765, %rd23731;
	add.s64 	%rd23768, %rd23767, %rd23766;
	shr.u64 	%rd23769, %rd23768, 32;
	mul.wide.u32 	%rd23770, %r4490, %r4512;
	and.b64  	%rd23771, %rd23739, 4294967295;
	add.s64 	%rd23772, %rd23770, %rd23771;
	shr.u64 	%rd23773, %rd23772, 32;
	mul.wide.u32 	%rd23774, %r4491, %r4512;
	and.b64  	%rd23775, %rd23744, 4294967295;
	add.s64 	%rd23776, %rd23773, %rd23775;
	add.s64 	%rd23777, %rd23776, %rd23774;
	shr.u64 	%rd23778, %rd23777, 32;
	mul.wide.u32 	%rd23779, %r4492, %r4512;
	and.b64  	%rd23780, %rd23749, 4294967295;
	add.s64 	%rd23781, %rd23778, %rd23780;
	add.s64 	%rd23782, %rd23781, %rd23779;
	shr.u64 	%rd23783, %rd23782, 32;
	mul.wide.u32 	%rd23784, %r4493, %r4512;
	and.b64  	%rd23785, %rd23754, 4294967295;
	add.s64 	%rd23786, %rd23783, %rd23785;
	add.s64 	%rd23787, %rd23786, %rd23784;
	shr.u64 	%rd23788, %rd23787, 32;
	mul.wide.u32 	%rd23789, %r4494, %r4512;
	and.b64  	%rd23790, %rd23759, 4294967295;
	add.s64 	%rd23791, %rd23788, %rd23790;
	add.s64 	%rd23792, %rd23791, %rd23789;
	shr.u64 	%rd23793, %rd23792, 32;
	mul.wide.u32 	%rd23794, %r4495, %r4512;
	and.b64  	%rd23795, %rd23764, 4294967295;
	add.s64 	%rd23796, %rd23793, %rd23795;
	add.s64 	%rd23797, %rd23796, %rd23794;
	shr.u64 	%rd23798, %rd23797, 32;
	mul.wide.u32 	%rd23799, %r4496, %r4512;
	and.b64  	%rd23800, %rd23768, 4294967295;
	add.s64 	%rd23801, %rd23798, %rd23800;
	add.s64 	%rd23802, %rd23801, %rd23799;
	shr.u64 	%rd23803, %rd23802, 32;
	mul.wide.u32 	%rd23804, %r4497, %r4512;
	add.s64 	%rd23805, %rd23803, %rd23769;
	add.s64 	%rd23806, %rd23805, %rd23804;
	shr.u64 	%rd23807, %rd23806, 32;
	mul.wide.u32 	%rd23808, %r4490, %r4511;
	and.b64  	%rd23809, %rd23777, 4294967295;
	add.s64 	%rd23810, %rd23808, %rd23809;
	shr.u64 	%rd23811, %rd23810, 32;
	mul.wide.u32 	%rd23812, %r4491, %r4511;
	and.b64  	%rd23813, %rd23782, 4294967295;
	add.s64 	%rd23814, %rd23811, %rd23813;
	add.s64 	%rd23815, %rd23814, %rd23812;
	shr.u64 	%rd23816, %rd23815, 32;
	mul.wide.u32 	%rd23817, %r4492, %r4511;
	and.b64  	%rd23818, %rd23787, 4294967295;
	add.s64 	%rd23819, %rd23816, %rd23818;
	add.s64 	%rd23820, %rd23819, %rd23817;
	shr.u64 	%rd23821, %rd23820, 32;
	mul.wide.u32 	%rd23822, %r4493, %r4511;
	and.b64  	%rd23823, %rd23792, 4294967295;
	add.s64 	%rd23824, %rd23821, %rd23823;
	add.s64 	%rd23825, %rd23824, %rd23822;
	shr.u64 	%rd23826, %rd23825, 32;
	mul.wide.u32 	%rd23827, %r4494, %r4511;
	and.b64  	%rd23828, %rd23797, 4294967295;
	add.s64 	%rd23829, %rd23826, %rd23828;
	add.s64 	%rd23830, %rd23829, %rd23827;
	shr.u64 	%rd23831, %rd23830, 32;
	mul.wide.u32 	%rd23832, %r4495, %r4511;
	and.b64  	%rd23833, %rd23802, 4294967295;
	add.s64 	%rd23834, %rd23831, %rd23833;
	add.s64 	%rd23835, %rd23834, %rd23832;
	shr.u64 	%rd23836, %rd23835, 32;
	mul.wide.u32 	%rd23837, %r4496, %r4511;
	and.b64  	%rd23838, %rd23806, 4294967295;
	add.s64 	%rd23839, %rd23836, %rd23838;
	add.s64 	%rd23840, %rd23839, %rd23837;
	shr.u64 	%rd23841, %rd23840, 32;
	mul.wide.u32 	%rd23842, %r4497, %r4511;
	add.s64 	%rd23843, %rd23841, %rd23807;
	add.s64 	%rd23844, %rd23843, %rd23842;
	shr.u64 	%rd23845, %rd23844, 32;
	mul.wide.u32 	%rd23846, %r4490, %r4510;
	and.b64  	%rd23847, %rd23815, 4294967295;
	add.s64 	%rd23848, %rd23846, %rd23847;
	shr.u64 	%rd23849, %rd23848, 32;
	mul.wide.u32 	%rd23850, %r4491, %r4510;
	and.b64  	%rd23851, %rd23820, 4294967295;
	add.s64 	%rd23852, %rd23849, %rd23851;
	add.s64 	%rd23853, %rd23852, %rd23850;
	shr.u64 	%rd23854, %rd23853, 32;
	mul.wide.u32 	%rd23855, %r4492, %r4510;
	and.b64  	%rd23856, %rd23825, 4294967295;
	add.s64 	%rd23857, %rd23854, %rd23856;
	add.s64 	%rd23858, %rd23857, %rd23855;
	shr.u64 	%rd23859, %rd23858, 32;
	mul.wide.u32 	%rd23860, %r4493, %r4510;
	and.b64  	%rd23861, %rd23830, 4294967295;
	add.s64 	%rd23862, %rd23859, %rd23861;
	add.s64 	%rd23863, %rd23862, %rd23860;
	shr.u64 	%rd23864, %rd23863, 32;
	mul.wide.u32 	%rd23865, %r4494, %r4510;
	and.b64  	%rd23866, %rd23835, 4294967295;
	add.s64 	%rd23867, %rd23864, %rd23866;
	add.s64 	%rd23868, %rd23867, %rd23865;
	shr.u64 	%rd23869, %rd23868, 32;
	mul.wide.u32 	%rd23870, %r4495, %r4510;
	and.b64  	%rd23871, %rd23840, 4294967295;
	add.s64 	%rd23872, %rd23869, %rd23871;
	add.s64 	%rd23873, %rd23872, %rd23870;
	shr.u64 	%rd23874, %rd23873, 32;
	mul.wide.u32 	%rd23875, %r4496, %r4510;
	and.b64  	%rd23876, %rd23844, 4294967295;
	add.s64 	%rd23877, %rd23874, %rd23876;
	add.s64 	%rd23878, %rd23877, %rd23875;
	shr.u64 	%rd23879, %rd23878, 32;
	mul.wide.u32 	%rd23880, %r4497, %r4510;
	add.s64 	%rd23881, %rd23879, %rd23845;
	add.s64 	%rd23882, %rd23881, %rd23880;
	shr.u64 	%rd23883, %rd23882, 32;
	mul.wide.u32 	%rd23884, %r4490, %r4509;
	and.b64  	%rd23885, %rd23853, 4294967295;
	add.s64 	%rd23886, %rd23884, %rd23885;
	shr.u64 	%rd23887, %rd23886, 32;
	mul.wide.u32 	%rd23888, %r4491, %r4509;
	and.b64  	%rd23889, %rd23858, 4294967295;
	add.s64 	%rd23890, %rd23887, %rd23889;
	add.s64 	%rd23891, %rd23890, %rd23888;
	shr.u64 	%rd23892, %rd23891, 32;
	mul.wide.u32 	%rd23893, %r4492, %r4509;
	and.b64  	%rd23894, %rd23863, 4294967295;
	add.s64 	%rd23895, %rd23892, %rd23894;
	add.s64 	%rd23896, %rd23895, %rd23893;
	shr.u64 	%rd23897, %rd23896, 32;
	mul.wide.u32 	%rd23898, %r4493, %r4509;
	and.b64  	%rd23899, %rd23868, 4294967295;
	add.s64 	%rd23900, %rd23897, %rd23899;
	add.s64 	%rd23901, %rd23900, %rd23898;
	shr.u64 	%rd23902, %rd23901, 32;
	mul.wide.u32 	%rd23903, %r4494, %r4509;
	and.b64  	%rd23904, %rd23873, 4294967295;
	add.s64 	%rd23905, %rd23902, %rd23904;
	add.s64 	%rd23906, %rd23905, %rd23903;
	shr.u64 	%rd23907, %rd23906, 32;
	mul.wide.u32 	%rd23908, %r4495, %r4509;
	and.b64  	%rd23909, %rd23878, 4294967295;
	add.s64 	%rd23910, %rd23907, %rd23909;
	add.s64 	%rd23911, %rd23910, %rd23908;
	shr.u64 	%rd23912, %rd23911, 32;
	mul.wide.u32 	%rd23913, %r4496, %r4509;
	and.b64  	%rd23914, %rd23882, 4294967295;
	add.s64 	%rd23915, %rd23912, %rd23914;
	add.s64 	%rd23916, %rd23915, %rd23913;
	shr.u64 	%rd23917, %rd23916, 32;
	mul.wide.u32 	%rd23918, %r4497, %r4509;
	add.s64 	%rd23919, %rd23917, %rd23883;
	add.s64 	%rd23920, %rd23919, %rd23918;
	{ .reg .b32 tmp; mov.b64 {tmp, %r3023}, %rd23920; }
	mul.lo.s32 	%r3024, %r1093, %r3022;
	cvt.u64.u32 	%rd23921, %r3024;
	and.b64  	%rd23922, %rd23633, 4294967295;
	mad.lo.s64 	%rd23923, %rd1460, %rd23921, %rd23922;
	shr.u64 	%rd23924, %rd23923, 32;
	and.b64  	%rd23925, %rd23658, 4294967295;
	add.s64 	%rd23926, %rd23924, %rd23925;
	mad.lo.s64 	%rd23927, %rd1461, %rd23921, %rd23926;
	cvt.u32.u64 	%r3025, %rd23927;
	shr.u64 	%rd23928, %rd23927, 32;
	and.b64  	%rd23929, %rd23696, 4294967295;
	add.s64 	%rd23930, %rd23928, %rd23929;
	mad.lo.s64 	%rd23931, %rd1462, %rd23921, %rd23930;
	shr.u64 	%rd23932, %rd23931, 32;
	and.b64  	%rd23933, %rd23734, 4294967295;
	add.s64 	%rd23934, %rd23932, %rd23933;
	mad.lo.s64 	%rd23935, %rd1463, %rd23921, %rd23934;
	shr.u64 	%rd23936, %rd23935, 32;
	and.b64  	%rd23937, %rd23772, 4294967295;
	add.s64 	%rd23938, %rd23936, %rd23937;
	mad.lo.s64 	%rd23939, %rd1464, %rd23921, %rd23938;
	shr.u64 	%rd23940, %rd23939, 32;
	and.b64  	%rd23941, %rd23810, 4294967295;
	add.s64 	%rd23942, %rd23940, %rd23941;
	mad.lo.s64 	%rd23943, %rd1465, %rd23921, %rd23942;
	shr.u64 	%rd23944, %rd23943, 32;
	and.b64  	%rd23945, %rd23848, 4294967295;
	add.s64 	%rd23946, %rd23944, %rd23945;
	mad.lo.s64 	%rd23947, %rd1466, %rd23921, %rd23946;
	shr.u64 	%rd23948, %rd23947, 32;
	mul.wide.u32 	%rd23949, %r1094, %r3024;
	and.b64  	%rd23950, %rd23886, 4294967295;
	add.s64 	%rd23951, %rd23948, %rd23950;
	add.s64 	%rd23952, %rd23951, %rd23949;
	shr.u64 	%rd23953, %rd23952, 32;
	and.b64  	%rd23954, %rd23891, 4294967295;
	add.s64 	%rd23955, %rd23953, %rd23954;
	shr.u64 	%rd23956, %rd23955, 32;
	and.b64  	%rd23957, %rd23896, 4294967295;
	add.s64 	%rd23958, %rd23956, %rd23957;
	shr.u64 	%rd23959, %rd23958, 32;
	and.b64  	%rd23960, %rd23901, 4294967295;
	add.s64 	%rd23961, %rd23959, %rd23960;
	shr.u64 	%rd23962, %rd23961, 32;
	and.b64  	%rd23963, %rd23906, 4294967295;
	add.s64 	%rd23964, %rd23962, %rd23963;
	shr.u64 	%rd23965, %rd23964, 32;
	and.b64  	%rd23966, %rd23911, 4294967295;
	add.s64 	%rd23967, %rd23965, %rd23966;
	shr.u64 	%rd23968, %rd23967, 32;
	and.b64  	%rd23969, %rd23916, 4294967295;
	add.s64 	%rd23970, %rd23968, %rd23969;
	shr.u64 	%rd23971, %rd23970, 32;
	and.b64  	%rd23972, %rd23920, 4294967295;
	add.s64 	%rd23973, %rd23971, %rd23972;
	{ .reg .b32 tmp; mov.b64 {tmp, %r3026}, %rd23973; }
	add.s32 	%r3027, %r3023, %r3026;
	mul.lo.s32 	%r3028, %r1093, %r3025;
	cvt.u64.u32 	%rd23974, %r3028;
	and.b64  	%rd23975, %rd23927, 4294967295;
	mad.lo.s64 	%rd23976, %rd1460, %rd23974, %rd23975;
	shr.u64 	%rd23977, %rd23976, 32;
	and.b64  	%rd23978, %rd23931, 4294967295;
	add.s64 	%rd23979, %rd23977, %rd23978;
	mad.lo.s64 	%rd23980, %rd1461, %rd23974, %rd23979;
	cvt.u32.u64 	%r3029, %rd23980;
	shr.u64 	%rd23981, %rd23980, 32;
	and.b64  	%rd23982, %rd23935, 4294967295;
	add.s64 	%rd23983, %rd23981, %rd23982;
	mad.lo.s64 	%rd23984, %rd1462, %rd23974, %rd23983;
	shr.u64 	%rd23985, %rd23984, 32;
	and.b64  	%rd23986, %rd23939, 4294967295;
	add.s64 	%rd23987, %rd23985, %rd23986;
	mad.lo.s64 	%rd23988, %rd1463, %rd23974, %rd23987;
	shr.u64 	%rd23989, %rd23988, 32;
	and.b64  	%rd23990, %rd23943, 4294967295;
	add.s64 	%rd23991, %rd23989, %rd23990;
	mad.lo.s64 	%rd23992, %rd1464, %rd23974, %rd23991;
	shr.u64 	%rd23993, %rd23992, 32;
	and.b64  	%rd23994, %rd23947, 4294967295;
	add.s64 	%rd23995, %rd23993, %rd23994;
	mad.lo.s64 	%rd23996, %rd1465, %rd23974, %rd23995;
	shr.u64 	%rd23997, %rd23996, 32;
	and.b64  	%rd23998, %rd23952, 4294967295;
	add.s64 	%rd23999, %rd23997, %rd23998;
	mad.lo.s64 	%rd24000, %rd1466, %rd23974, %rd23999;
	shr.u64 	%rd24001, %rd24000, 32;
	mul.wide.u32 	%rd24002, %r1094, %r3028;
	and.b64  	%rd24003, %rd23955, 4294967295;
	add.s64 	%rd24004, %rd24001, %rd24003;
	add.s64 	%rd24005, %rd24004, %rd24002;
	shr.u64 	%rd24006, %rd24005, 32;
	and.b64  	%rd24007, %rd23958, 4294967295;
	add.s64 	%rd24008, %rd24006, %rd24007;
	shr.u64 	%rd24009, %rd24008, 32;
	and.b64  	%rd24010, %rd23961, 4294967295;
	add.s64 	%rd24011, %rd24009, %rd24010;
	shr.u64 	%rd24012, %rd24011, 32;
	and.b64  	%rd24013, %rd23964, 4294967295;
	add.s64 	%rd24014, %rd24012, %rd24013;
	shr.u64 	%rd24015, %rd24014, 32;
	and.b64  	%rd24016, %rd23967, 4294967295;
	add.s64 	%rd24017, %rd24015, %rd24016;
	shr.u64 	%rd24018, %rd24017, 32;
	and.b64  	%rd24019, %rd23970, 4294967295;
	add.s64 	%rd24020, %rd24018, %rd24019;
	shr.u64 	%rd24021, %rd24020, 32;
	and.b64  	%rd24022, %rd23973, 4294967295;
	add.s64 	%rd24023, %rd24021, %rd24022;
	{ .reg .b32 tmp; mov.b64 {tmp, %r3030}, %rd24023; }
	add.s32 	%r3031, %r3027, %r3030;
	mul.lo.s32 	%r3032, %r1093, %r3029;
	cvt.u64.u32 	%rd24024, %r3032;
	and.b64  	%rd24025, %rd23980, 4294967295;
	mad.lo.s64 	%rd24026, %rd1460, %rd24024, %rd24025;
	shr.u64 	%rd24027, %rd24026, 32;
	and.b64  	%rd24028, %rd23984, 4294967295;
	add.s64 	%rd24029, %rd24027, %rd24028;
	mad.lo.s64 	%rd24030, %rd1461, %rd24024, %rd24029;
	cvt.u32.u64 	%r3033, %rd24030;
	shr.u64 	%rd24031, %rd24030, 32;
	and.b64  	%rd24032, %rd23988, 4294967295;
	add.s64 	%rd24033, %rd24031, %rd24032;
	mad.lo.s64 	%rd24034, %rd1462, %rd24024, %rd24033;
	shr.u64 	%rd24035, %rd24034, 32;
	and.b64  	%rd24036, %rd23992, 4294967295;
	add.s64 	%rd24037, %rd24035, %rd24036;
	mad.lo.s64 	%rd24038, %rd1463, %rd24024, %rd24037;
	shr.u64 	%rd24039, %rd24038, 32;
	and.b64  	%rd24040, %rd23996, 4294967295;
	add.s64 	%rd24041, %rd24039, %rd24040;
	mad.lo.s64 	%rd24042, %rd1464, %rd24024, %rd24041;
	shr.u64 	%rd24043, %rd24042, 32;
	and.b64  	%rd24044, %rd24000, 4294967295;
	add.s64 	%rd24045, %rd24043, %rd24044;
	mad.lo.s64 	%rd24046, %rd1465, %rd24024, %rd24045;
	shr.u64 	%rd24047, %rd24046, 32;
	and.b64  	%rd24048, %rd24005, 4294967295;
	add.s64 	%rd24049, %rd24047, %rd24048;
	mad.lo.s64 	%rd24050, %rd1466, %rd24024, %rd24049;
	shr.u64 	%rd24051, %rd24050, 32;
	mul.wide.u32 	%rd24052, %r1094, %r3032;
	and.b64  	%rd24053, %rd24008, 4294967295;
	add.s64 	%rd24054, %rd24051, %rd24053;
	add.s64 	%rd24055, %rd24054, %rd24052;
	shr.u64 	%rd24056, %rd24055, 32;
	and.b64  	%rd24057, %rd24011, 4294967295;
	add.s64 	%rd24058, %rd24056, %rd24057;
	shr.u64 	%rd24059, %rd24058, 32;
	and.b64  	%rd24060, %rd24014, 4294967295;
	add.s64 	%rd24061, %rd24059, %rd24060;
	shr.u64 	%rd24062, %rd24061, 32;
	and.b64  	%rd24063, %rd24017, 4294967295;
	add.s64 	%rd24064, %rd24062, %rd24063;
	shr.u64 	%rd24065, %rd24064, 32;
	and.b64  	%rd24066, %rd24020, 4294967295;
	add.s64 	%rd24067, %rd24065, %rd24066;
	shr.u64 	%rd24068, %rd24067, 32;
	and.b64  	%rd24069, %rd24023, 4294967295;
	add.s64 	%rd24070, %rd24068, %rd24069;
	{ .reg .b32 tmp; mov.b64 {tmp, %r3034}, %rd24070; }
	add.s32 	%r3035, %r3031, %r3034;
	mul.lo.s32 	%r3036, %r1093, %r3033;
	cvt.u64.u32 	%rd24071, %r3036;
	and.b64  	%rd24072, %rd24030, 4294967295;
	mad.lo.s64 	%rd24073, %rd1460, %rd24071, %rd24072;
	shr.u64 	%rd24074, %rd24073, 32;
	and.b64  	%rd24075, %rd24034, 4294967295;
	add.s64 	%rd24076, %rd24074, %rd24075;
	mad.lo.s64 	%rd24077, %rd1461, %rd24071, %rd24076;
	cvt.u32.u64 	%r3037, %rd24077;
	shr.u64 	%rd24078, %rd24077, 32;
	and.b64  	%rd24079, %rd24038, 4294967295;
	add.s64 	%rd24080, %rd24078, %rd24079;
	mad.lo.s64 	%rd24081, %rd1462, %rd24071, %rd24080;
	shr.u64 	%rd24082, %rd24081, 32;
	and.b64  	%rd24083, %rd24042, 4294967295;
	add.s64 	%rd24084, %rd24082, %rd24083;
	mad.lo.s64 	%rd24085, %rd1463, %rd24071, %rd24084;
	shr.u64 	%rd24086, %rd24085, 32;
	and.b64  	%rd24087, %rd24046, 4294967295;
	add.s64 	%rd24088, %rd24086, %rd24087;
	mad.lo.s64 	%rd24089, %rd1464, %rd24071, %rd24088;
	shr.u64 	%rd24090, %rd24089, 32;
	and.b64  	%rd24091, %rd24050, 4294967295;
	add.s64 	%rd24092, %rd24090, %rd24091;
	mad.lo.s64 	%rd24093, %rd1465, %rd24071, %rd24092;
	shr.u64 	%rd24094, %rd24093, 32;
	and.b64  	%rd24095, %rd24055, 4294967295;
	add.s64 	%rd24096, %rd24094, %rd24095;
	mad.lo.s64 	%rd24097, %rd1466, %rd24071, %rd24096;
	shr.u64 	%rd24098, %rd24097, 32;
	mul.wide.u32 	%rd24099, %r1094, %r3036;
	and.b64  	%rd24100, %rd24058, 4294967295;
	add.s64 	%rd24101, %rd24098, %rd24100;
	add.s64 	%rd24102, %rd24101, %rd24099;
	shr.u64 	%rd24103, %rd24102, 32;
	and.b64  	%rd24104, %rd24061, 4294967295;
	add.s64 	%rd24105, %rd24103, %rd24104;
	shr.u64 	%rd24106, %rd24105, 32;
	and.b64  	%rd24107, %rd24064, 4294967295;
	add.s64 	%rd24108, %rd24106, %rd24107;
	shr.u64 	%rd24109, %rd24108, 32;
	and.b64  	%rd24110, %rd24067, 4294967295;
	add.s64 	%rd24111, %rd24109, %rd24110;
	shr.u64 	%rd24112, %rd24111, 32;
	and.b64  	%rd24113, %rd24070, 4294967295;
	add.s64 	%rd24114, %rd24112, %rd24113;
	{ .reg .b32 tmp; mov.b64 {tmp, %r3038}, %rd24114; }
	add.s32 	%r3039, %r3035, %r3038;
	mul.lo.s32 	%r3040, %r1093, %r3037;
	cvt.u64.u32 	%rd24115, %r3040;
	and.b64  	%rd24116, %rd24077, 4294967295;
	mad.lo.s64 	%rd24117, %rd1460, %rd24115, %rd24116;
	shr.u64 	%rd24118, %rd24117, 32;
	and.b64  	%rd24119, %rd24081, 4294967295;
	add.s64 	%rd24120, %rd24118, %rd24119;
	mad.lo.s64 	%rd24121, %rd1461, %rd24115, %rd24120;
	cvt.u32.u64 	%r3041, %rd24121;
	shr.u64 	%rd24122, %rd24121, 32;
	and.b64  	%rd24123, %rd24085, 4294967295;
	add.s64 	%rd24124, %rd24122, %rd24123;
	mad.lo.s64 	%rd24125, %rd1462, %rd24115, %rd24124;
	shr.u64 	%rd24126, %rd24125, 32;
	and.b64  	%rd24127, %rd24089, 4294967295;
	add.s64 	%rd24128, %rd24126, %rd24127;
	mad.lo.s64 	%rd24129, %rd1463, %rd24115, %rd24128;
	shr.u64 	%rd24130, %rd24129, 32;
	and.b64  	%rd24131, %rd24093, 4294967295;
	add.s64 	%rd24132, %rd24130, %rd24131;
	mad.lo.s64 	%rd24133, %rd1464, %rd24115, %rd24132;
	shr.u64 	%rd24134, %rd24133, 32;
	and.b64  	%rd24135, %rd24097, 4294967295;
	add.s64 	%rd24136, %rd24134, %rd24135;
	mad.lo.s64 	%rd24137, %rd1465, %rd24115, %rd24136;
	shr.u64 	%rd24138, %rd24137, 32;
	and.b64  	%rd24139, %rd24102, 4294967295;
	add.s64 	%rd24140, %rd24138, %rd24139;
	mad.lo.s64 	%rd24141, %rd1466, %rd24115, %rd24140;
	shr.u64 	%rd24142, %rd24141, 32;
	mul.wide.u32 	%rd24143, %r1094, %r3040;
	and.b64  	%rd24144, %rd24105, 4294967295;
	add.s64 	%rd24145, %rd24142, %rd24144;
	add.s64 	%rd24146, %rd24145, %rd24143;
	shr.u64 	%rd24147, %rd24146, 32;
	and.b64  	%rd24148, %rd24108, 4294967295;
	add.s64 	%rd24149, %rd24147, %rd24148;
	shr.u64 	%rd24150, %rd24149, 32;
	and.b64  	%rd24151, %rd24111, 4294967295;
	add.s64 	%rd24152, %rd24150, %rd24151;
	shr.u64 	%rd24153, %rd24152, 32;
	and.b64  	%rd24154, %rd24114, 4294967295;
	add.s64 	%rd24155, %rd24153, %rd24154;
	{ .reg .b32 tmp; mov.b64 {tmp, %r3042}, %rd24155; }
	add.s32 	%r3043, %r3039, %r3042;
	mul.lo.s32 	%r3044, %r1093, %r3041;
	cvt.u64.u32 	%rd24156, %r3044;
	and.b64  	%rd24157, %rd24121, 4294967295;
	mad.lo.s64 	%rd24158, %rd1460, %rd24156, %rd24157;
	shr.u64 	%rd24159, %rd24158, 32;
	and.b64  	%rd24160, %rd24125, 4294967295;
	add.s64 	%rd24161, %rd24159, %rd24160;
	mad.lo.s64 	%rd24162, %rd1461, %rd24156, %rd24161;
	cvt.u32.u64 	%r3045, %rd24162;
	shr.u64 	%rd24163, %rd24162, 32;
	and.b64  	%rd24164, %rd24129, 4294967295;
	add.s64 	%rd24165, %rd24163, %rd24164;
	mad.lo.s64 	%rd24166, %rd1462, %rd24156, %rd24165;
	shr.u64 	%rd24167, %rd24166, 32;
	and.b64  	%rd24168, %rd24133, 4294967295;
	add.s64 	%rd24169, %rd24167, %rd24168;
	mad.lo.s64 	%rd24170, %rd1463, %rd24156, %rd24169;
	shr.u64 	%rd24171, %rd24170, 32;
	and.b64  	%rd24172, %rd24137, 4294967295;
	add.s64 	%rd24173, %rd24171, %rd24172;
	mad.lo.s64 	%rd24174, %rd1464, %rd24156, %rd24173;
	shr.u64 	%rd24175, %rd24174, 32;
	and.b64  	%rd24176, %rd24141, 4294967295;
	add.s64 	%rd24177, %rd24175, %rd24176;
	mad.lo.s64 	%rd24178, %rd1465, %rd24156, %rd24177;
	shr.u64 	%rd24179, %rd24178, 32;
	and.b64  	%rd24180, %rd24146, 4294967295;
	add.s64 	%rd24181, %rd24179, %rd24180;
	mad.lo.s64 	%rd24182, %rd1466, %rd24156, %rd24181;
	shr.u64 	%rd24183, %rd24182, 32;
	mul.wide.u32 	%rd24184, %r1094, %r3044;
	and.b64  	%rd24185, %rd24149, 4294967295;
	add.s64 	%rd24186, %rd24183, %rd24185;
	add.s64 	%rd24187, %rd24186, %rd24184;
	shr.u64 	%rd24188, %rd24187, 32;
	and.b64  	%rd24189, %rd24152, 4294967295;
	add.s64 	%rd24190, %rd24188, %rd24189;
	shr.u64 	%rd24191, %rd24190, 32;
	and.b64  	%rd24192, %rd24155, 4294967295;
	add.s64 	%rd24193, %rd24191, %rd24192;
	{ .reg .b32 tmp; mov.b64 {tmp, %r3046}, %rd24193; }
	add.s32 	%r3047, %r3043, %r3046;
	mul.lo.s32 	%r3048, %r1093, %r3045;
	cvt.u64.u32 	%rd24194, %r3048;
	and.b64  	%rd24195, %rd24162, 4294967295;
	mad.lo.s64 	%rd24196, %rd1460, %rd24194, %rd24195;
	shr.u64 	%rd24197, %rd24196, 32;
	and.b64  	%rd24198, %rd24166, 4294967295;
	add.s64 	%rd24199, %rd24197, %rd24198;
	mad.lo.s64 	%rd24200, %rd1461, %rd24194, %rd24199;
	cvt.u32.u64 	%r3049, %rd24200;
	shr.u64 	%rd24201, %rd24200, 32;
	and.b64  	%rd24202, %rd24170, 4294967295;
	add.s64 	%rd24203, %rd24201, %rd24202;
	mad.lo.s64 	%rd24204, %rd1462, %rd24194, %rd24203;
	shr.u64 	%rd24205, %rd24204, 32;
	and.b64  	%rd24206, %rd24174, 4294967295;
	add.s64 	%rd24207, %rd24205, %rd24206;
	mad.lo.s64 	%rd24208, %rd1463, %rd24194, %rd24207;
	shr.u64 	%rd24209, %rd24208, 32;
	and.b64  	%rd24210, %rd24178, 4294967295;
	add.s64 	%rd24211, %rd24209, %rd24210;
	mad.lo.s64 	%rd24212, %rd1464, %rd24194, %rd24211;
	shr.u64 	%rd24213, %rd24212, 32;
	and.b64  	%rd24214, %rd24182, 4294967295;
	add.s64 	%rd24215, %rd24213, %rd24214;
	mad.lo.s64 	%rd24216, %rd1465, %rd24194, %rd24215;
	shr.u64 	%rd24217, %rd24216, 32;
	and.b64  	%rd24218, %rd24187, 4294967295;
	add.s64 	%rd24219, %rd24217, %rd24218;
	mad.lo.s64 	%rd24220, %rd1466, %rd24194, %rd24219;
	shr.u64 	%rd24221, %rd24220, 32;
	mul.wide.u32 	%rd24222, %r1094, %r3048;
	and.b64  	%rd24223, %rd24190, 4294967295;
	add.s64 	%rd24224, %rd24221, %rd24223;
	add.s64 	%rd24225, %rd24224, %rd24222;
	shr.u64 	%rd24226, %rd24225, 32;
	and.b64  	%rd24227, %rd24193, 4294967295;
	add.s64 	%rd24228, %rd24226, %rd24227;
	{ .reg .b32 tmp; mov.b64 {tmp, %r3050}, %rd24228; }
	add.s32 	%r3051, %r3047, %r3050;
	mul.lo.s32 	%r3052, %r1093, %r3049;
	cvt.u64.u32 	%rd24229, %r3052;
	and.b64  	%rd24230, %rd24200, 4294967295;
	mad.lo.s64 	%rd24231, %rd1460, %rd24229, %rd24230;
	shr.u64 	%rd24232, %rd24231, 32;
	and.b64  	%rd24233, %rd24204, 4294967295;
	add.s64 	%rd24234, %rd24232, %rd24233;
	mad.lo.s64 	%rd1482, %rd1461, %rd24229, %rd24234;
	cvt.u32.u64 	%r4516, %rd1482;
	shr.u64 	%rd24235, %rd1482, 32;
	and.b64  	%rd24236, %rd24208, 4294967295;
	add.s64 	%rd24237, %rd24235, %rd24236;
	mad.lo.s64 	%rd1483, %rd1462, %rd24229, %rd24237;
	cvt.u32.u64 	%r4515, %rd1483;
	shr.u64 	%rd24238, %rd1483, 32;
	and.b64  	%rd24239, %rd24212, 4294967295;
	add.s64 	%rd24240, %rd24238, %rd24239;
	mad.lo.s64 	%rd1484, %rd1463, %rd24229, %rd24240;
	cvt.u32.u64 	%r4514, %rd1484;
	shr.u64 	%rd24241, %rd1484, 32;
	and.b64  	%rd24242, %rd24216, 4294967295;
	add.s64 	%rd24243, %rd24241, %rd24242;
	mad.lo.s64 	%rd1485, %rd1464, %rd24229, %rd24243;
	cvt.u32.u64 	%r4513, %rd1485;
	shr.u64 	%rd24244, %rd1485, 32;
	and.b64  	%rd24245, %rd24220, 4294967295;
	add.s64 	%rd24246, %rd24244, %rd24245;
	mad.lo.s64 	%rd1486, %rd1465, %rd24229, %rd24246;
	cvt.u32.u64 	%r4512, %rd1486;
	shr.u64 	%rd24247, %rd1486, 32;
	and.b64  	%rd24248, %rd24225, 4294967295;
	add.s64 	%rd24249, %rd24247, %rd24248;
	mad.lo.s64 	%rd1487, %rd1466, %rd24229, %rd24249;
	cvt.u32.u64 	%r4511, %rd1487;
	shr.u64 	%rd24250, %rd1487, 32;
	mul.wide.u32 	%rd24251, %r1094, %r3052;
	and.b64  	%rd24252, %rd24228, 4294967295;
	add.s64 	%rd24253, %rd24250, %rd24252;
	add.s64 	%rd1488, %rd24253, %rd24251;
	cvt.u32.u64 	%r4510, %rd1488;
	{ .reg .b32 tmp; mov.b64 {tmp, %r3053}, %rd1488; }
	add.s32 	%r4509, %r3051, %r3053;
	st.local.v4.u32 	[%rd1481], {%r4516, %r4515, %r4514, %r4513};
	st.local.v4.u32 	[%rd1481+16], {%r4512, %r4511, %r4510, %r4509};
	setp.gt.u32 	%p1041, %r4509, %r1094;
	@%p1041 bra 	$L__BB0_924;
	setp.lt.u32 	%p1042, %r4509, %r1094;
	@%p1042 bra 	$L__BB0_925;
	cvt.u32.u64 	%r3054, %rd1466;
	setp.lt.u32 	%p1043, %r3054, %r4510;
	@%p1043 bra 	$L__BB0_924;
	setp.gt.u32 	%p1044, %r3054, %r4510;
	@%p1044 bra 	$L__BB0_925;
	cvt.u32.u64 	%r3056, %rd1465;
	setp.lt.u32 	%p1045, %r3056, %r4511;
	@%p1045 bra 	$L__BB0_924;
	setp.gt.u32 	%p1046, %r3056, %r4511;
	@%p1046 bra 	$L__BB0_925;
	cvt.u32.u64 	%r3058, %rd1464;
	setp.lt.u32 	%p1047, %r3058, %r4512;
	@%p1047 bra 	$L__BB0_924;
	setp.gt.u32 	%p1048, %r3058, %r4512;
	@%p1048 bra 	$L__BB0_925;
	cvt.u32.u64 	%r3060, %rd1463;
	setp.lt.u32 	%p1049, %r3060, %r4513;
	@%p1049 bra 	$L__BB0_924;
	setp.gt.u32 	%p1050, %r3060, %r4513;
	@%p1050 bra 	$L__BB0_925;
	cvt.u32.u64 	%r3062, %rd1462;
	setp.lt.u32 	%p1051, %r3062, %r4514;
	@%p1051 bra 	$L__BB0_924;
	setp.gt.u32 	%p1052, %r3062, %r4514;
	@%p1052 bra 	$L__BB0_925;
	cvt.u32.u64 	%r3064, %rd1461;
	setp.lt.u32 	%p1053, %r3064, %r4515;
	@%p1053 bra 	$L__BB0_924;
	cvt.u32.u64 	%r3065, %rd1460;
	setp.gt.u32 	%p1054, %r3064, %r4515;
	setp.gt.u32 	%p1055, %r3065, %r4516;
	or.pred  	%p1056, %p1054, %p1055;
	@%p1056 bra 	$L__BB0_925;
$L__BB0_924:
	and.b64  	%rd24255, %rd1482, 4294967295;
	sub.s64 	%rd24256, %rd24255, %rd1460;
	shr.u64 	%rd24257, %rd24256, 63;
	cvt.u32.u64 	%r4516, %rd24256;
	and.b64  	%rd24258, %rd1483, 4294967295;
	add.s64 	%rd24259, %rd24257, %rd1461;
	sub.s64 	%rd24260, %rd24258, %rd24259;
	shr.u64 	%rd24261, %rd24260, 63;
	cvt.u32.u64 	%r4515, %rd24260;
	and.b64  	%rd24262, %rd1484, 4294967295;
	add.s64 	%rd24263, %rd24261, %rd1462;
	sub.s64 	%rd24264, %rd24262, %rd24263;
	shr.u64 	%rd24265, %rd24264, 63;
	cvt.u32.u64 	%r4514, %rd24264;
	and.b64  	%rd24266, %rd1485, 4294967295;
	add.s64 	%rd24267, %rd24265, %rd1463;
	sub.s64 	%rd24268, %rd24266, %rd24267;
	shr.u64 	%rd24269, %rd24268, 63;
	cvt.u32.u64 	%r4513, %rd24268;
	st.local.v4.u32 	[%rd1481], {%r4516, %r4515, %r4514, %r4513};
	and.b64  	%rd24270, %rd1486, 4294967295;
	add.s64 	%rd24271, %rd24269, %rd1464;
	sub.s64 	%rd24272, %rd24270, %rd24271;
	shr.u64 	%rd24273, %rd24272, 63;
	cvt.u32.u64 	%r4512, %rd24272;
	and.b64  	%rd24274, %rd1487, 4294967295;
	add.s64 	%rd24275, %rd24273, %rd1465;
	sub.s64 	%rd24276, %rd24274, %rd24275;
	shr.u64 	%rd24277, %rd24276, 63;
	cvt.u32.u64 	%r4511, %rd24276;
	and.b64  	%rd24278, %rd1488, 4294967295;
	add.s64 	%rd24279, %rd24277, %rd1466;
	sub.s64 	%rd24280, %rd24278, %rd24279;
	shr.u64 	%rd24281, %rd24280, 63;
	cvt.u32.u64 	%r4510, %rd24280;
	cvt.u32.u64 	%r3067, %rd24281;
	add.s32 	%r3068, %r1094, %r3067;
	sub.s32 	%r4509, %r4509, %r3068;
	st.local.v4.u32 	[%rd1481+16], {%r4512, %r4511, %r4510, %r4509};
$L__BB0_925:
	add.s32 	%r4508, %r4508, 1;
	setp.ne.s32 	%p1057, %r4508, 16;
	@%p1057 bra 	$L__BB0_910;
	ld.const.u32 	%r1203, [ONE_MONT];
	ld.const.u32 	%r1204, [ONE_MONT+4];
	ld.const.u32 	%r1205, [ONE_MONT+8];
	ld.const.u32 	%r1206, [ONE_MONT+12];
	ld.const.u32 	%r1207, [ONE_MONT+16];
	ld.const.u32 	%r1208, [ONE_MONT+20];
	ld.const.u32 	%r1209, [ONE_MONT+24];
	ld.const.u32 	%r1210, [ONE_MONT+28];
	mov.u32 	%r4526, %r1203;
	mov.u32 	%r4527, %r1204;
	mov.u32 	%r4528, %r1205;
	mov.u32 	%r4529, %r1206;
	mov.u32 	%r4530, %r1207;
	mov.u32 	%r4531, %r1208;
	mov.u32 	%r4532, %r1209;
	mov.u32 	%r4533, %r1210;
$L__BB0_927:
	shr.u32 	%r3069, %r4499, 5;
	and.b32  	%r1220, %r4499, 31;
	mul.wide.u32 	%rd24282, %r3069, 4;
	add.s64 	%rd24283, %rd2, %rd24282;
	ld.local.u32 	%r1221, [%rd24283];
	shr.u32 	%r3070, %r1221, %r1220;
	and.b32  	%r4534, %r3070, 1;
	setp.eq.b32 	%p1058, %r4534, 1;
	@%p1058 bra 	$L__BB0_944;
	mul.wide.u32 	%rd25706, %r4526, %r4526;
	cvt.u32.u64 	%r3838, %rd25706;
	shr.u64 	%rd25707, %rd25706, 32;
	mul.wide.u32 	%rd25708, %r4527, %r4526;
	add.s64 	%rd25709, %rd25707, %rd25708;
	shr.u64 	%rd25710, %rd25709, 32;
	mul.wide.u32 	%rd25711, %r4528, %r4526;
	add.s64 	%rd25712, %rd25710, %rd25711;
	shr.u64 	%rd25713, %rd25712, 32;
	mul.wide.u32 	%rd25714, %r4529, %r4526;
	add.s64 	%rd25715, %rd25713, %rd25714;
	shr.u64 	%rd25716, %rd25715, 32;
	mul.wide.u32 	%rd25717, %r4530, %r4526;
	add.s64 	%rd25718, %rd25716, %rd25717;
	shr.u64 	%rd25719, %rd25718, 32;
	mul.wide.u32 	%rd25720, %r4531, %r4526;
	add.s64 	%rd25721, %rd25719, %rd25720;
	shr.u64 	%rd25722, %rd25721, 32;
	mul.wide.u32 	%rd25723, %r4532, %r4526;
	add.s64 	%rd25724, %rd25722, %rd25723;
	shr.u64 	%rd25725, %rd25724, 32;
	mul.wide.u32 	%rd25726, %r4533, %r4526;
	add.s64 	%rd25727, %rd25725, %rd25726;
	shr.u64 	%rd25728, %rd25727, 32;
	and.b64  	%rd25729, %rd25709, 4294967295;
	add.s64 	%rd25730, %rd25708, %rd25729;
	shr.u64 	%rd25731, %rd25730, 32;
	mul.wide.u32 	%rd25732, %r4527, %r4527;
	and.b64  	%rd25733, %rd25712, 4294967295;
	add.s64 	%rd25734, %rd25731, %rd25733;
	add.s64 	%rd25735, %rd25734, %rd25732;
	shr.u64 	%rd25736, %rd25735, 32;
	mul.wide.u32 	%rd25737, %r4528, %r4527;
	and.b64  	%rd25738, %rd25715, 4294967295;
	add.s64 	%rd25739, %rd25736, %rd25738;
	add.s64 	%rd25740, %rd25739, %rd25737;
	shr.u64 	%rd25741, %rd25740, 32;
	mul.wide.u32 	%rd25742, %r4529, %r4527;
	and.b64  	%rd25743, %rd25718, 4294967295;
	add.s64 	%rd25744, %rd25741, %rd25743;
	add.s64 	%rd25745, %rd25744, %rd25742;
	shr.u64 	%rd25746, %rd25745, 32;
	mul.wide.u32 	%rd25747, %r4530, %r4527;
	and.b64  	%rd25748, %rd25721, 4294967295;
	add.s64 	%rd25749, %rd25746, %rd25748;
	add.s64 	%rd25750, %rd25749, %rd25747;
	shr.u64 	%rd25751, %rd25750, 32;
	mul.wide.u32 	%rd25752, %r4531, %r4527;
	and.b64  	%rd25753, %rd25724, 4294967295;
	add.s64 	%rd25754, %rd25751, %rd25753;
	add.s64 	%rd25755, %rd25754, %rd25752;
	shr.u64 	%rd25756, %rd25755, 32;
	mul.wide.u32 	%rd25757, %r4532, %r4527;
	and.b64  	%rd25758, %rd25727, 4294967295;
	add.s64 	%rd25759, %rd25756, %rd25758;
	add.s64 	%rd25760, %rd25759, %rd25757;
	shr.u64 	%rd25761, %rd25760, 32;
	mul.wide.u32 	%rd25762, %r4533, %r4527;
	add.s64 	%rd25763, %rd25761, %rd25728;
	add.s64 	%rd25764, %rd25763, %rd25762;
	shr.u64 	%rd25765, %rd25764, 32;
	and.b64  	%rd25766, %rd25735, 4294967295;
	add.s64 	%rd25767, %rd25711, %rd25766;
	shr.u64 	%rd25768, %rd25767, 32;
	and.b64  	%rd25769, %rd25740, 4294967295;
	add.s64 	%rd25770, %rd25768, %rd25769;
	add.s64 	%rd25771, %rd25770, %rd25737;
	shr.u64 	%rd25772, %rd25771, 32;
	mul.wide.u32 	%rd25773, %r4528, %r4528;
	and.b64  	%rd25774, %rd25745, 4294967295;
	add.s64 	%rd25775, %rd25772, %rd25774;
	add.s64 	%rd25776, %rd25775, %rd25773;
	shr.u64 	%rd25777, %rd25776, 32;
	mul.wide.u32 	%rd25778, %r4529, %r4528;
	and.b64  	%rd25779, %rd25750, 4294967295;
	add.s64 	%rd25780, %rd25777, %rd25779;
	add.s64 	%rd25781, %rd25780, %rd25778;
	shr.u64 	%rd25782, %rd25781, 32;
	mul.wide.u32 	%rd25783, %r4530, %r4528;
	and.b64  	%rd25784, %rd25755, 4294967295;
	add.s64 	%rd25785, %rd25782, %rd25784;
	add.s64 	%rd25786, %rd25785, %rd25783;
	shr.u64 	%rd25787, %rd25786, 32;
	mul.wide.u32 	%rd25788, %r4531, %r4528;
	and.b64  	%rd25789, %rd25760, 4294967295;
	add.s64 	%rd25790, %rd25787, %rd25789;
	add.s64 	%rd25791, %rd25790, %rd25788;
	shr.u64 	%rd25792, %rd25791, 32;
	mul.wide.u32 	%rd25793, %r4532, %r4528;
	and.b64  	%rd25794, %rd25764, 4294967295;
	add.s64 	%rd25795, %rd25792, %rd25794;
	add.s64 	%rd25796, %rd25795, %rd25793;
	shr.u64 	%rd25797, %rd25796, 32;
	mul.wide.u32 	%rd25798, %r4533, %r4528;
	add.s64 	%rd25799, %rd25797, %rd25765;
	add.s64 	%rd25800, %rd25799, %rd25798;
	shr.u64 	%rd25801, %rd25800, 32;
	and.b64  	%rd25802, %rd25771, 4294967295;
	add.s64 	%rd25803, %rd25714, %rd25802;
	shr.u64 	%rd25804, %rd25803, 32;
	and.b64  	%rd25805, %rd25776, 4294967295;
	add.s64 	%rd25806, %rd25804, %rd25805;
	add.s64 	%rd25807, %rd25806, %rd25742;
	shr.u64 	%rd25808, %rd25807, 32;
	and.b64  	%rd25809, %rd25781, 4294967295;
	add.s64 	%rd25810, %rd25808, %rd25809;
	add.s64 	%rd25811, %rd25810, %rd25778;
	shr.u64 	%rd25812, %rd25811, 32;
	mul.wide.u32 	%rd25813, %r4529, %r4529;
	and.b64  	%rd25814, %rd25786, 4294967295;
	add.s64 	%rd25815, %rd25812, %rd25814;
	add.s64 	%rd25816, %rd25815, %rd25813;
	shr.u64 	%rd25817, %rd25816, 32;
	mul.wide.u32 	%rd25818, %r4530, %r4529;
	and.b64  	%rd25819, %rd25791, 4294967295;
	add.s64 	%rd25820, %rd25817, %rd25819;
	add.s64 	%rd25821, %rd25820, %rd25818;
	shr.u64 	%rd25822, %rd25821, 32;
	mul.wide.u32 	%rd25823, %r4531, %r4529;
	and.b64  	%rd25824, %rd25796, 4294967295;
	add.s64 	%rd25825, %rd25822, %rd25824;
	add.s64 	%rd25826, %rd25825, %rd25823;
	shr.u64 	%rd25827, %rd25826, 32;
	mul.wide.u32 	%rd25828, %r4532, %r4529;
	and.b64  	%rd25829, %rd25800, 4294967295;
	add.s64 	%rd25830, %rd25827, %rd25829;
	add.s64 	%rd25831, %rd25830, %rd25828;
	shr.u64 	%rd25832, %rd25831, 32;
	mul.wide.u32 	%rd25833, %r4533, %r4529;
	add.s64 	%rd25834, %rd25832, %rd25801;
	add.s64 	%rd25835, %rd25834, %rd25833;
	shr.u64 	%rd25836, %rd25835, 32;
	and.b64  	%rd25837, %rd25807, 4294967295;
	add.s64 	%rd25838, %rd25717, %rd25837;
	shr.u64 	%rd25839, %rd25838, 32;
	and.b64  	%rd25840, %rd25811, 4294967295;
	add.s64 	%rd25841, %rd25839, %rd25840;
	add.s64 	%rd25842, %rd25841, %rd25747;
	shr.u64 	%rd25843, %rd25842, 32;
	and.b64  	%rd25844, %rd25816, 4294967295;
	add.s64 	%rd25845, %rd25843, %rd25844;
	add.s64 	%rd25846, %rd25845, %rd25783;
	shr.u64 	%rd25847, %rd25846, 32;
	and.b64  	%rd25848, %rd25821, 4294967295;
	add.s64 	%rd25849, %rd25847, %rd25848;
	add.s64 	%rd25850, %rd25849, %rd25818;
	shr.u64 	%rd25851, %rd25850, 32;
	mul.wide.u32 	%rd25852, %r4530, %r4530;
	and.b64  	%rd25853, %rd25826, 4294967295;
	add.s64 	%rd25854, %rd25851, %rd25853;
	add.s64 	%rd25855, %rd25854, %rd25852;
	shr.u64 	%rd25856, %rd25855, 32;
	mul.wide.u32 	%rd25857, %r4531, %r4530;
	and.b64  	%rd25858, %rd25831, 4294967295;
	add.s64 	%rd25859, %rd25856, %rd25858;
	add.s64 	%rd25860, %rd25859, %rd25857;
	shr.u64 	%rd25861, %rd25860, 32;
	mul.wide.u32 	%rd25862, %r4532, %r4530;
	and.b64  	%rd25863, %rd25835, 4294967295;
	add.s64 	%rd25864, %rd25861, %rd25863;
	add.s64 	%rd25865, %rd25864, %rd25862;
	shr.u64 	%rd25866, %rd25865, 32;
	mul.wide.u32 	%rd25867, %r4533, %r4530;
	add.s64 	%rd25868, %rd25866, %rd25836;
	add.s64 	%rd25869, %rd25868, %rd25867;
	shr.u64 	%rd25870, %rd25869, 32;
	and.b64  	%rd25871, %rd25842, 4294967295;
	add.s64 	%rd25872, %rd25720, %rd25871;
	shr.u64 	%rd25873, %rd25872, 32;
	and.b64  	%rd25874, %rd25846, 4294967295;
	add.s64 	%rd25875, %rd25873, %rd25874;
	add.s64 	%rd25876, %rd25875, %rd25752;
	shr.u64 	%rd25877, %rd25876, 32;
	and.b64  	%rd25878, %rd25850, 4294967295;
	add.s64 	%rd25879, %rd25877, %rd25878;
	add.s64 	%rd25880, %rd25879, %rd25788;
	shr.u64 	%rd25881, %rd25880, 32;
	and.b64  	%rd25882, %rd25855, 4294967295;
	add.s64 	%rd25883, %rd25881, %rd25882;
	add.s64 	%rd25884, %rd25883, %rd25823;
	shr.u64 	%rd25885, %rd25884, 32;
	and.b64  	%rd25886, %rd25860, 4294967295;
	add.s64 	%rd25887, %rd25885, %rd25886;
	add.s64 	%rd25888, %rd25887, %rd25857;
	shr.u64 	%rd25889, %rd25888, 32;
	mul.wide.u32 	%rd25890, %r4531, %r4531;
	and.b64  	%rd25891, %rd25865, 4294967295;
	add.s64 	%rd25892, %rd25889, %rd25891;
	add.s64 	%rd25893, %rd25892, %rd25890;
	shr.u64 	%rd25894, %rd25893, 32;
	mul.wide.u32 	%rd25895, %r4532, %r4531;
	and.b64  	%rd25896, %rd25869, 4294967295;
	add.s64 	%rd25897, %rd25894, %rd25896;
	add.s64 	%rd25898, %rd25897, %rd25895;
	shr.u64 	%rd25899, %rd25898, 32;
	mul.wide.u32 	%rd25900, %r4533, %r4531;
	add.s64 	%rd25901, %rd25899, %rd25870;
	add.s64 	%rd25902, %rd25901, %rd25900;
	shr.u64 	%rd25903, %rd25902, 32;
	and.b64  	%rd25904, %rd25876, 4294967295;
	add.s64 	%rd25905, %rd25723, %rd25904;
	shr.u64 	%rd25906, %rd25905, 32;
	and.b64  	%rd25907, %rd25880, 4294967295;
	add.s64 	%rd25908, %rd25906, %rd25907;
	add.s64 	%rd25909, %rd25908, %rd25757;
	shr.u64 	%rd25910, %rd25909, 32;
	and.b64  	%rd25911, %rd25884, 4294967295;
	add.s64 	%rd25912, %rd25910, %rd25911;
	add.s64 	%rd25913, %rd25912, %rd25793;
	shr.u64 	%rd25914, %rd25913, 32;
	and.b64  	%rd25915, %rd25888, 4294967295;
	add.s64 	%rd25916, %rd25914, %rd25915;
	add.s64 	%rd25917, %rd25916, %rd25828;
	shr.u64 	%rd25918, %rd25917, 32;
	and.b64  	%rd25919, %rd25893, 4294967295;
	add.s64 	%rd25920, %rd25918, %rd25919;
	add.s64 	%rd25921, %rd25920, %rd25862;
	shr.u64 	%rd25922, %rd25921, 32;
	and.b64  	%rd25923, %rd25898, 4294967295;
	add.s64 	%rd25924, %rd25922, %rd25923;
	add.s64 	%rd25925, %rd25924, %rd25895;
	shr.u64 	%rd25926, %rd25925, 32;
	mul.wide.u32 	%rd25927, %r4532, %r4532;
	and.b64  	%rd25928, %rd25902, 4294967295;
	add.s64 	%rd25929, %rd25926, %rd25928;
	add.s64 	%rd25930, %rd25929, %rd25927;
	shr.u64 	%rd25931, %rd25930, 32;
	mul.wide.u32 	%rd25932, %r4533, %r4532;
	add.s64 	%rd25933, %rd25931, %rd25903;
	add.s64 	%rd25934, %rd25933, %rd25932;
	shr.u64 	%rd25935, %rd25934, 32;
	and.b64  	%rd25936, %rd25909, 4294967295;
	add.s64 	%rd25937, %rd25726, %rd25936;
	shr.u64 	%rd25938, %rd25937, 32;
	and.b64  	%rd25939, %rd25913, 4294967295;
	add.s64 	%rd25940, %rd25938, %rd25939;
	add.s64 	%rd25941, %rd25940, %rd25762;
	shr.u64 	%rd25942, %rd25941, 32;
	and.b64  	%rd25943, %rd25917, 4294967295;
	add.s64 	%rd25944, %rd25942, %rd25943;
	add.s64 	%rd25945, %rd25944, %rd25798;
	shr.u64 	%rd25946, %rd25945, 32;
	and.b64  	%rd25947, %rd25921, 4294967295;
	add.s64 	%rd25948, %rd25946, %rd25947;
	add.s64 	%rd25949, %rd25948, %rd25833;
	shr.u64 	%rd25950, %rd25949, 32;
	and.b64  	%rd25951, %rd25925, 4294967295;
	add.s64 	%rd25952, %rd25950, %rd25951;
	add.s64 	%rd25953, %rd25952, %rd25867;
	shr.u64 	%rd25954, %rd25953, 32;
	and.b64  	%rd25955, %rd25930, 4294967295;
	add.s64 	%rd25956, %rd25954, %rd25955;
	add.s64 	%rd25957, %rd25956, %rd25900;
	shr.u64 	%rd25958, %rd25957, 32;
	and.b64  	%rd25959, %rd25934, 4294967295;
	add.s64 	%rd25960, %rd25958, %rd25959;
	add.s64 	%rd25961, %rd25960, %rd25932;
	shr.u64 	%rd25962, %rd25961, 32;
	mul.wide.u32 	%rd25963, %r4533, %r4533;
	add.s64 	%rd25964, %rd25962, %rd25935;
	add.s64 	%rd25965, %rd25964, %rd25963;
	{ .reg .b32 tmp; mov.b64 {tmp, %r3839}, %rd25965; }
	mul.lo.s32 	%r3840, %r1093, %r3838;
	cvt.u64.u32 	%rd25966, %r3840;
	and.b64  	%rd25967, %rd25706, 4294967293;
	mad.lo.s64 	%rd25968, %rd1460, %rd25966, %rd25967;
	shr.u64 	%rd25969, %rd25968, 32;
	and.b64  	%rd25970, %rd25730, 4294967295;
	add.s64 	%rd25971, %rd25969, %rd25970;
	mad.lo.s64 	%rd25972, %rd1461, %rd25966, %rd25971;
	cvt.u32.u64 	%r3841, %rd25972;
	shr.u64 	%rd25973, %rd25972, 32;
	and.b64  	%rd25974, %rd25767, 4294967295;
	add.s64 	%rd25975, %rd25973, %rd25974;
	mad.lo.s64 	%rd25976, %rd1462, %rd25966, %rd25975;
	shr.u64 	%rd25977, %rd25976, 32;
	and.b64  	%rd25978, %rd25803, 4294967295;
	add.s64 	%rd25979, %rd25977, %rd25978;
	mad.lo.s64 	%rd25980, %rd1463, %rd25966, %rd25979;
	shr.u64 	%rd25981, %rd25980, 32;
	and.b64  	%rd25982, %rd25838, 4294967295;
	add.s64 	%rd25983, %rd25981, %rd25982;
	mad.lo.s64 	%rd25984, %rd1464, %rd25966, %rd25983;
	shr.u64 	%rd25985, %rd25984, 32;
	and.b64  	%rd25986, %rd25872, 4294967295;
	add.s64 	%rd25987, %rd25985, %rd25986;
	mad.lo.s64 	%rd25988, %rd1465, %rd25966, %rd25987;
	shr.u64 	%rd25989, %rd25988, 32;
	and.b64  	%rd25990, %rd25905, 4294967295;
	add.s64 	%rd25991, %rd25989, %rd25990;
	mad.lo.s64 	%rd25992, %rd1466, %rd25966, %rd25991;
	shr.u64 	%rd25993, %rd25992, 32;
	mul.wide.u32 	%rd25994, %r1094, %r3840;
	and.b64  	%rd25995, %rd25937, 4294967295;
	add.s64 	%rd25996, %rd25993, %rd25995;
	add.s64 	%rd25997, %rd25996, %rd25994;
	shr.u64 	%rd25998, %rd25997, 32;
	and.b64  	%rd25999, %rd25941, 4294967295;
	add.s64 	%rd26000, %rd25998, %rd25999;
	shr.u64 	%rd26001, %rd26000, 32;
	and.b64  	%rd26002, %rd25945, 4294967295;
	add.s64 	%rd26003, %rd26001, %rd26002;
	shr.u64 	%rd26004, %rd26003, 32;
	and.b64  	%rd26005, %rd25949, 4294967295;
	add.s64 	%rd26006, %rd26004, %rd26005;
	shr.u64 	%rd26007, %rd26006, 32;
	and.b64  	%rd26008, %rd25953, 4294967295;
	add.s64 	%rd26009, %rd26007, %rd26008;
	shr.u64 	%rd26010, %rd26009, 32;
	and.b64  	%rd26011, %rd25957, 4294967295;
	add.s64 	%rd26012, %rd26010, %rd26011;
	shr.u64 	%rd26013, %rd26012, 32;
	and.b64  	%rd26014, %rd25961, 4294967295;
	add.s64 	%rd26015, %rd26013, %rd26014;
	shr.u64 	%rd26016, %rd26015, 32;
	and.b64  	%rd26017, %rd25965, 4294967295;
	add.s64 	%rd26018, %rd26016, %rd26017;
	{ .reg .b32 tmp; mov.b64 {tmp, %r3842}, %rd26018; }
	add.s32 	%r3843, %r3839, %r3842;
	mul.lo.s32 	%r3844, %r1093, %r3841;
	cvt.u64.u32 	%rd26019, %r3844;
	and.b64  	%rd26020, %rd25972, 4294967295;
	mad.lo.s64 	%rd26021, %rd1460, %rd26019, %rd26020;
	shr.u64 	%rd26022, %rd26021, 32;
	and.b64  	%rd26023, %rd25976, 4294967295;
	add.s64 	%rd26024, %rd26022, %rd26023;
	mad.lo.s64 	%rd26025, %rd1461, %rd26019, %rd26024;
	cvt.u32.u64 	%r3845, %rd26025;
	shr.u64 	%rd26026, %rd26025, 32;
	and.b64  	%rd26027, %rd25980, 4294967295;
	add.s64 	%rd26028, %rd26026, %rd26027;
	mad.lo.s64 	%rd26029, %rd1462, %rd26019, %rd26028;
	shr.u64 	%rd26030, %rd26029, 32;
	and.b64  	%rd26031, %rd25984, 4294967295;
	add.s64 	%rd26032, %rd26030, %rd26031;
	mad.lo.s64 	%rd26033, %rd1463, %rd26019, %rd26032;
	shr.u64 	%rd26034, %rd26033, 32;
	and.b64  	%rd26035, %rd25988, 4294967295;
	add.s64 	%rd26036, %rd26034, %rd26035;
	mad.lo.s64 	%rd26037, %rd1464, %rd26019, %rd26036;
	shr.u64 	%rd26038, %rd26037, 32;
	and.b64  	%rd26039, %rd25992, 4294967295;
	add.s64 	%rd26040, %rd26038, %rd26039;
	mad.lo.s64 	%rd26041, %rd1465, %rd26019, %rd26040;
	shr.u64 	%rd26042, %rd26041, 32;
	and.b64  	%rd26043, %rd25997, 4294967295;
	add.s64 	%rd26044, %rd26042, %rd26043;
	mad.lo.s64 	%rd26045, %rd1466, %rd26019, %rd26044;
	shr.u64 	%rd26046, %rd26045, 32;
	mul.wide.u32 	%rd26047, %r1094, %r3844;
	and.b64  	%rd26048, %rd26000, 4294967295;
	add.s64 	%rd26049, %rd26046, %rd26048;
	add.s64 	%rd26050, %rd26049, %rd26047;
	shr.u64 	%rd26051, %rd26050, 32;
	and.b64  	%rd26052, %rd26003, 4294967295;
	add.s64 	%rd26053, %rd26051, %rd26052;
	shr.u64 	%rd26054, %rd26053, 32;
	and.b64  	%rd26055, %rd26006, 4294967295;
	add.s64 	%rd26056, %rd26054, %rd26055;
	shr.u64 	%rd26057, %rd26056, 32;
	and.b64  	%rd26058, %rd26009, 4294967295;
	add.s64 	%rd26059, %rd26057, %rd26058;
	shr.u64 	%rd26060, %rd26059, 32;
	and.b64  	%rd26061, %rd26012, 4294967295;
	add.s64 	%rd26062, %rd26060, %rd26061;
	shr.u64 	%rd26063, %rd26062, 32;
	and.b64  	%rd26064, %rd26015, 4294967295;
	add.s64 	%rd26065, %rd26063, %rd26064;
	shr.u64 	%rd26066, %rd26065, 32;
	and.b64  	%rd26067, %rd26018, 4294967295;
	add.s64 	%rd26068, %rd26066, %rd26067;
	{ .reg .b32 tmp; mov.b64 {tmp, %r3846}, %rd26068; }
	add.s32 	%r3847, %r3843, %r3846;
	mul.lo.s32 	%r3848, %r1093, %r3845;
	cvt.u64.u32 	%rd26069, %r3848;
	and.b64  	%rd26070, %rd26025, 4294967295;
	mad.lo.s64 	%rd26071, %rd1460, %rd26069, %rd26070;
	shr.u64 	%rd26072, %rd26071, 32;
	and.b64  	%rd26073, %rd26029, 4294967295;
	add.s64 	%rd26074, %rd26072, %rd26073;
	mad.lo.s64 	%rd26075, %rd1461, %rd26069, %rd26074;
	cvt.u32.u64 	%r3849, %rd26075;
	shr.u64 	%rd26076, %rd26075, 32;
	and.b64  	%rd26077, %rd26033, 4294967295;
	add.s64 	%rd26078, %rd26076, %rd26077;
	mad.lo.s64 	%rd26079, %rd1462, %rd26069, %rd26078;
	shr.u64 	%rd26080, %rd26079, 32;
	and.b64  	%rd26081, %rd26037, 4294967295;
	add.s64 	%rd26082, %rd26080, %rd26081;
	mad.lo.s64 	%rd26083, %rd1463, %rd26069, %rd26082;
	shr.u64 	%rd26084, %rd26083, 32;
	and.b64  	%rd26085, %rd26041, 4294967295;
	add.s64 	%rd26086, %rd26084, %rd26085;
	mad.lo.s64 	%rd26087, %rd1464, %rd26069, %rd26086;
	shr.u64 	%rd26088, %rd26087, 32;
	and.b64  	%rd26089, %rd26045, 4294967295;
	add.s64 	%rd26090, %rd26088, %rd26089;
	mad.lo.s64 	%rd26091, %rd1465, %rd26069, %rd26090;
	shr.u64 	%rd26092, %rd26091, 32;
	and.b64  	%rd26093, %rd26050, 4294967295;
	add.s64 	%rd26094, %rd26092, %rd26093;
	mad.lo.s64 	%rd26095, %rd1466, %rd26069, %rd26094;
	shr.u64 	%rd26096, %rd26095, 32;
	mul.wide.u32 	%rd26097, %r1094, %r3848;
	and.b64  	%rd26098, %rd26053, 4294967295;
	add.s64 	%rd26099, %rd26096, %rd26098;
	add.s64 	%rd26100, %rd26099, %rd26097;
	shr.u64 	%rd26101, %rd26100, 32;
	and.b64  	%rd26102, %rd26056, 4294967295;
	add.s64 	%rd26103, %rd26101, %rd26102;
	shr.u64 	%rd26104, %rd26103, 32;
	and.b64  	%rd26105, %rd26059, 4294967295;
	add.s64 	%rd26106, %rd26104, %rd26105;
	shr.u64 	%rd26107, %rd26106, 32;
	and.b64  	%rd26108, %rd26062, 4294967295;
	add.s64 	%rd26109, %rd26107, %rd26108;
	shr.u64 	%rd26110, %rd26109, 32;
	and.b64  	%rd26111, %rd26065, 4294967295;
	add.s64 	%rd26112, %rd26110, %rd26111;
	shr.u64 	%rd26113, %rd26112, 32;
	and.b64  	%rd26114, %rd26068, 4294967295;
	add.s64 	%rd26115, %rd26113, %rd26114;
	{ .reg .b32 tmp; mov.b64 {tmp, %r3850}, %rd26115; }
	add.s32 	%r3851, %r3847, %r3850;
	mul.lo.s32 	%r3852, %r1093, %r3849;
	cvt.u64.u32 	%rd26116, %r3852;
	and.b64  	%rd26117, %rd26075, 4294967295;
	mad.lo.s64 	%rd26118, %rd1460, %rd26116, %rd26117;
	shr.u64 	%rd26119, %rd26118, 32;
	and.b64  	%rd26120, %rd26079, 4294967295;
	add.s64 	%rd26121, %rd26119, %rd26120;
	mad.lo.s64 	%rd26122, %rd1461, %rd26116, %rd26121;
	cvt.u32.u64 	%r3853, %rd26122;
	shr.u64 	%rd26123, %rd26122, 32;
	and.b64  	%rd26124, %rd26083, 4294967295;
	add.s64 	%rd26125, %rd26123, %rd26124;
	mad.lo.s64 	%rd26126, %rd1462, %rd26116, %rd26125;
	shr.u64 	%rd26127, %rd26126, 32;
	and.b64  	%rd26128, %rd26087, 4294967295;
	add.s64 	%rd26129, %rd26127, %rd26128;
	mad.lo.s64 	%rd26130, %rd1463, %rd26116, %rd26129;
	shr.u64 	%rd26131, %rd26130, 32;
	and.b64  	%rd26132, %rd26091, 4294967295;
	add.s64 	%rd26133, %rd26131, %rd26132;
	mad.lo.s64 	%rd26134, %rd1464, %rd26116, %rd26133;
	shr.u64 	%rd26135, %rd26134, 32;
	and.b64  	%rd26136, %rd26095, 4294967295;
	add.s64 	%rd26137, %rd26135, %rd26136;
	mad.lo.s64 	%rd26138, %rd1465, %rd26116, %rd26137;
	shr.u64 	%rd26139, %rd26138, 32;
	and.b64  	%rd26140, %rd26100, 4294967295;
	add.s64 	%rd26141, %rd26139, %rd26140;
	mad.lo.s64 	%rd26142, %rd1466, %rd26116, %rd26141;
	shr.u64 	%rd26143, %rd26142, 32;
	mul.wide.u32 	%rd26144, %r1094, %r3852;
	and.b64  	%rd26145, %rd26103, 4294967295;
	add.s64 	%rd26146, %rd26143, %rd26145;
	add.s64 	%rd26147, %rd26146, %rd26144;
	shr.u64 	%rd26148, %rd26147, 32;
	and.b64  	%rd26149, %rd26106, 4294967295;
	add.s64 	%rd26150, %rd26148, %rd26149;
	shr.u64 	%rd26151, %rd26150, 32;
	and.b64  	%rd26152, %rd26109, 4294967295;
	add.s64 	%rd26153, %rd26151, %rd26152;
	shr.u64 	%rd26154, %rd26153, 32;
	and.b64  	%rd26155, %rd26112, 4294967295;
	add.s64 	%rd26156, %rd26154, %rd26155;
	shr.u64 	%rd26157, %rd26156, 32;
	and.b64  	%rd26158, %rd26115, 4294967295;
	add.s64 	%rd26159, %rd26157, %rd26158;
	{ .reg .b32 tmp; mov.b64 {tmp, %r3854}, %rd26159; }
	add.s32 	%r3855, %r3851, %r3854;
	mul.lo.s32 	%r3856, %r1093, %r3853;
	cvt.u64.u32 	%rd26160, %r3856;
	and.b64  	%rd26161, %rd26122, 4294967295;
	mad.lo.s64 	%rd26162, %rd1460, %rd26160, %rd26161;
	shr.u64 	%rd26163, %rd26162, 32;
	and.b64  	%rd26164, %rd26126, 4294967295;
	add.s64 	%rd26165, %rd26163, %rd26164;
	mad.lo.s64 	%rd26166, %rd1461, %rd26160, %rd26165;
	cvt.u32.u64 	%r3857, %rd26166;
	shr.u64 	%rd26167, %rd26166, 32;
	and.b64  	%rd26168, %rd26130, 4294967295;
	add.s64 	%rd26169, %rd26167, %rd26168;
	mad.lo.s64 	%rd26170, %rd1462, %rd26160, %rd26169;
	shr.u64 	%rd26171, %rd26170, 32;
	and.b64  	%rd26172, %rd26134, 4294967295;
	add.s64 	%rd26173, %rd26171, %rd26172;
	mad.lo.s64 	%rd26174, %rd1463, %rd26160, %rd26173;
	shr.u64 	%rd26175, %rd26174, 32;
	and.b64  	%rd26176, %rd26138, 4294967295;
	add.s64 	%rd26177, %rd26175, %rd26176;
	mad.lo.s64 	%rd26178, %rd1464, %rd26160, %rd26177;
	shr.u64 	%rd26179, %rd26178, 32;
	and.b64  	%rd26180, %rd26142, 4294967295;
	add.s64 	%rd26181, %rd26179, %rd26180;
	mad.lo.s64 	%rd26182, %rd1465, %rd26160, %rd26181;
	shr.u64 	%rd26183, %rd26182, 32;
	and.b64  	%rd26184, %rd26147, 4294967295;
	add.s64 	%rd26185, %rd26183, %rd26184;
	mad.lo.s64 	%rd26186, %rd1466, %rd26160, %rd26185;
	shr.u64 	%rd26187, %rd26186, 32;
	mul.wide.u32 	%rd26188, %r1094, %r3856;
	and.b64  	%rd26189, %rd26150, 4294967295;
	add.s64 	%rd26190, %rd26187, %rd26189;
	add.s64 	%rd26191, %rd26190, %rd26188;
	shr.u64 	%rd26192, %rd26191, 32;
	and.b64  	%rd26193, %rd26153, 4294967295;
	add.s64 	%rd26194, %rd26192, %rd26193;
	shr.u64 	%rd26195, %rd26194, 32;
	and.b64  	%rd26196, %rd26156, 4294967295;
	add.s64 	%rd26197, %rd26195, %rd26196;
	shr.u64 	%rd26198, %rd26197, 32;
	and.b64  	%rd26199, %rd26159, 4294967295;
	add.s64 	%rd26200, %rd26198, %rd26199;
	{ .reg .b32 tmp; mov.b64 {tmp, %r3858}, %rd26200; }
	add.s32 	%r3859, %r3855, %r3858;
	mul.lo.s32 	%r3860, %r1093, %r3857;
	cvt.u64.u32 	%rd26201, %r3860;
	and.b64  	%rd26202, %rd26166, 4294967295;
	mad.lo.s64 	%rd26203, %rd1460, %rd26201, %rd26202;
	shr.u64 	%rd26204, %rd26203, 32;
	and.b64  	%rd26205, %rd26170, 4294967295;
	add.s64 	%rd26206, %rd26204, %rd26205;
	mad.lo.s64 	%rd26207, %rd1461, %rd26201, %rd26206;
	cvt.u32.u64 	%r3861, %rd26207;
	shr.u64 	%rd26208, %rd26207, 32;
	and.b64  	%rd26209, %rd26174, 4294967295;
	add.s64 	%rd26210, %rd26208, %rd26209;
	mad.lo.s64 	%rd26211, %rd1462, %rd26201, %rd26210;
	shr.u64 	%rd26212, %rd26211, 32;
	and.b64  	%rd26213, %rd26178, 4294967295;
	add.s64 	%rd26214, %rd26212, %rd26213;
	mad.lo.s64 	%rd26215, %rd1463, %rd26201, %rd26214;
	shr.u64 	%rd26216, %rd26215, 32;
	and.b64  	%rd26217, %rd26182, 4294967295;
	add.s64 	%rd26218, %rd26216, %rd26217;
	mad.lo.s64 	%rd26219, %rd1464, %rd26201, %rd26218;
	shr.u64 	%rd26220, %rd26219, 32;
	and.b64  	%rd26221, %rd26186, 4294967295;
	add.s64 	%rd26222, %rd26220, %rd26221;
	mad.lo.s64 	%rd26223, %rd1465, %rd26201, %rd26222;
	shr.u64 	%rd26224, %rd26223, 32;
	and.b64  	%rd26225, %rd26191, 4294967295;
	add.s64 	%rd26226, %rd26224, %rd26225;
	mad.lo.s64 	%rd26227, %rd1466, %rd26201, %rd26226;
	shr.u64 	%rd26228, %rd26227, 32;
	mul.wide.u32 	%rd26229, %r1094, %r3860;
	and.b64  	%rd26230, %rd26194, 4294967295;
	add.s64 	%rd26231, %rd26228, %rd26230;
	add.s64 	%rd26232, %rd26231, %rd26229;
	shr.u64 	%rd26233, %rd26232, 32;
	and.b64  	%rd26234, %rd26197, 4294967295;
	add.s64 	%rd26235, %rd26233, %rd26234;
	shr.u64 	%rd26236, %rd26235, 32;
	and.b64  	%rd26237, %rd26200, 4294967295;
	add.s64 	%rd26238, %rd26236, %rd26237;
	{ .reg .b32 tmp; mov.b64 {tmp, %r3862}, %rd26238; }
	add.s32 	%r3863, %r3859, %r3862;
	mul.lo.s32 	%r3864, %r1093, %r3861;
	cvt.u64.u32 	%rd26239, %r3864;
	and.b64  	%rd26240, %rd26207, 4294967295;
	mad.lo.s64 	%rd26241, %rd1460, %rd26239, %rd26240;
	shr.u64 	%rd26242, %rd26241, 32;
	and.b64  	%rd26243, %rd26211, 4294967295;
	add.s64 	%rd26244, %rd26242, %rd26243;
	mad.lo.s64 	%rd26245, %rd1461, %rd26239, %rd26244;
	cvt.u32.u64 	%r3865, %rd26245;
	shr.u64 	%rd26246, %rd26245, 32;
	and.b64  	%rd26247, %rd26215, 4294967295;
	add.s64 	%rd26248, %rd26246, %rd26247;
	mad.lo.s64 	%rd26249, %rd1462, %rd26239, %rd26248;
	shr.u64 	%rd26250, %rd26249, 32;
	and.b64  	%rd26251, %rd26219, 4294967295;
	add.s64 	%rd26252, %rd26250, %rd26251;
	mad.lo.s64 	%rd26253, %rd1463, %rd26239, %rd26252;
	shr.u64 	%rd26254, %rd26253, 32;
	and.b64  	%rd26255, %rd26223, 4294967295;
	add.s64 	%rd26256, %rd26254, %rd26255;
	mad.lo.s64 	%rd26257, %rd1464, %rd26239, %rd26256;
	shr.u64 	%rd26258, %rd26257, 32;
	and.b64  	%rd26259, %rd26227, 4294967295;
	add.s64 	%rd26260, %rd26258, %rd26259;
	mad.lo.s64 	%rd26261, %rd1465, %rd26239, %rd26260;
	shr.u64 	%rd26262, %rd26261, 32;
	and.b64  	%rd26263, %rd26232, 4294967295;
	add.s64 	%rd26264, %rd26262, %rd26263;
	mad.lo.s64 	%rd26265, %rd1466, %rd26239, %rd26264;
	shr.u64 	%rd26266, %rd26265, 32;
	mul.wide.u32 	%rd26267, %r1094, %r3864;
	and.b64  	%rd26268, %rd26235, 4294967295;
	add.s64 	%rd26269, %rd26266, %rd26268;
	add.s64 	%rd26270, %rd26269, %rd26267;
	shr.u64 	%rd26271, %rd26270, 32;
	and.b64  	%rd26272, %rd26238, 4294967295;
	add.s64 	%rd26273, %rd26271, %rd26272;
	{ .reg .b32 tmp; mov.b64 {tmp, %r3866}, %rd26273; }
	add.s32 	%r3867, %r3863, %r3866;
	mul.lo.s32 	%r3868, %r1093, %r3865;
	cvt.u64.u32 	%rd26274, %r3868;
	and.b64  	%rd26275, %rd26245, 4294967295;
	mad.lo.s64 	%rd26276, %rd1460, %rd26274, %rd26275;
	shr.u64 	%rd26277, %rd26276, 32;
	and.b64  	%rd26278, %rd26249, 4294967295;
	add.s64 	%rd26279, %rd26277, %rd26278;
	mad.lo.s64 	%rd1489, %rd1461, %rd26274, %rd26279;
	cvt.u32.u64 	%r4526, %rd1489;
	shr.u64 	%rd26280, %rd1489, 32;
	and.b64  	%rd26281, %rd26253, 4294967295;
	add.s64 	%rd26282, %rd26280, %rd26281;
	mad.lo.s64 	%rd1490, %rd1462, %rd26274, %rd26282;
	cvt.u32.u64 	%r4527, %rd1490;
	shr.u64 	%rd26283, %rd1490, 32;
	and.b64  	%rd26284, %rd26257, 4294967295;
	add.s64 	%rd26285, %rd26283, %rd26284;
	mad.lo.s64 	%rd1491, %rd1463, %rd26274, %rd26285;
	cvt.u32.u64 	%r4528, %rd1491;
	shr.u64 	%rd26286, %rd1491, 32;
	and.b64  	%rd26287, %rd26261, 4294967295;
	add.s64 	%rd26288, %rd26286, %rd26287;
	mad.lo.s64 	%rd1492, %rd1464, %rd26274, %rd26288;
	cvt.u32.u64 	%r4529, %rd1492;
	shr.u64 	%rd26289, %rd1492, 32;
	and.b64  	%rd26290, %rd26265, 4294967295;
	add.s64 	%rd26291, %rd26289, %rd26290;
	mad.lo.s64 	%rd1493, %rd1465, %rd26274, %rd26291;
	cvt.u32.u64 	%r4530, %rd1493;
	shr.u64 	%rd26292, %rd1493, 32;
	and.b64  	%rd26293, %rd26270, 4294967295;
	add.s64 	%rd26294, %rd26292, %rd26293;
	mad.lo.s64 	%rd1494, %rd1466, %rd26274, %rd26294;
	cvt.u32.u64 	%r4531, %rd1494;
	shr.u64 	%rd26295, %rd1494, 32;
	mul.wide.u32 	%rd26296, %r1094, %r3868;
	and.b64  	%rd26297, %rd26273, 4294967295;
	add.s64 	%rd26298, %rd26295, %rd26297;
	add.s64 	%rd1495, %rd26298, %rd26296;
	cvt.u32.u64 	%r4532, %rd1495;
	{ .reg .b32 tmp; mov.b64 {tmp, %r3869}, %rd1495; }
	add.s32 	%r4533, %r3867, %r3869;
	setp.gt.u32 	%p1127, %r4533, %r1094;
	@%p1127 bra 	$L__BB0_942;
	setp.lt.u32 	%p1128, %r4533, %r1094;
	@%p1128 bra 	$L__BB0_943;
	cvt.u32.u64 	%r3870, %rd1466;
	setp.lt.u32 	%p1129, %r3870, %r4532;
	@%p1129 bra 	$L__BB0_942;
	setp.gt.u32 	%p1130, %r3870, %r4532;
	@%p1130 bra 	$L__BB0_943;
	cvt.u32.u64 	%r3872, %rd1465;
	setp.lt.u32 	%p1131, %r3872, %r4531;
	@%p1131 bra 	$L__BB0_942;
	setp.gt.u32 	%p1132, %r3872, %r4531;
	@%p1132 bra 	$L__BB0_943;
	cvt.u32.u64 	%r3874, %rd1464;
	setp.lt.u32 	%p1133, %r3874, %r4530;
	@%p1133 bra 	$L__BB0_942;
	setp.gt.u32 	%p1134, %r3874, %r4530;
	@%p1134 bra 	$L__BB0_943;
	cvt.u32.u64 	%r3876, %rd1463;
	setp.lt.u32 	%p1135, %r3876, %r4529;
	@%p1135 bra 	$L__BB0_942;
	setp.gt.u32 	%p1136, %r3876, %r4529;
	@%p1136 bra 	$L__BB0_943;
	cvt.u32.u64 	%r3878, %rd1462;
	setp.lt.u32 	%p1137, %r3878, %r4528;
	@%p1137 bra 	$L__BB0_942;
	setp.gt.u32 	%p1138, %r3878, %r4528;
	@%p1138 bra 	$L__BB0_943;
	cvt.u32.u64 	%r3880, %rd1461;
	setp.lt.u32 	%p1139, %r3880, %r4527;
	@%p1139 bra 	$L__BB0_942;
	cvt.u32.u64 	%r3881, %rd1460;
	setp.gt.u32 	%p1140, %r3880, %r4527;
	setp.gt.u32 	%p1141, %r3881, %r4526;
	or.pred  	%p1142, %p1140, %p1141;
	@%p1142 bra 	$L__BB0_943;
$L__BB0_942:
	and.b64  	%rd26300, %rd1489, 4294967295;
	sub.s64 	%rd26301, %rd26300, %rd1460;
	shr.u64 	%rd26302, %rd26301, 63;
	cvt.u32.u64 	%r4526, %rd26301;
	and.b64  	%rd26303, %rd1490, 4294967295;
	add.s64 	%rd26304, %rd26302, %rd1461;
	sub.s64 	%rd26305, %rd26303, %rd26304;
	shr.u64 	%rd26306, %rd26305, 63;
	cvt.u32.u64 	%r4527, %rd26305;
	and.b64  	%rd26307, %rd1491, 4294967295;
	add.s64 	%rd26308, %rd26306, %rd1462;
	sub.s64 	%rd26309, %rd26307, %rd26308;
	shr.u64 	%rd26310, %rd26309, 63;
	cvt.u32.u64 	%r4528, %rd26309;
	and.b64  	%rd26311, %rd1492, 4294967295;
	add.s64 	%rd26312, %rd26310, %rd1463;
	sub.s64 	%rd26313, %rd26311, %rd26312;
	shr.u64 	%rd26314, %rd26313, 63;
	cvt.u32.u64 	%r4529, %rd26313;
	and.b64  	%rd26315, %rd1493, 4294967295;
	add.s64 	%rd26316, %rd26314, %rd1464;
	sub.s64 	%rd26317, %rd26315, %rd26316;
	shr.u64 	%rd26318, %rd26317, 63;
	cvt.u32.u64 	%r4530, %rd26317;
	and.b64  	%rd26319, %rd1494, 4294967295;
	add.s64 	%rd26320, %rd26318, %rd1465;
	sub.s64 	%rd26321, %rd26319, %rd26320;
	shr.u64 	%rd26322, %rd26321, 63;
	cvt.u32.u64 	%r4531, %rd26321;
	and.b64  	%rd26323, %rd1495, 4294967295;
	add.s64 	%rd26324, %rd26322, %rd1466;
	sub.s64 	%rd26325, %rd26323, %rd26324;
	shr.u64 	%rd26326, %rd26325, 63;
	cvt.u32.u64 	%r4532, %rd26325;
	cvt.u32.u64 	%r3883, %rd26326;
	add.s32 	%r3884, %r1094, %r3883;
	sub.s32 	%r4533, %r4533, %r3884;
$L__BB0_943:
	add.s32 	%r4499, %r4499, -1;
	bra.uni 	$L__BB0_1022;
$L__BB0_944:
	min.u32 	%r1247, %r4499, 3;
	add.s32 	%r1248, %r1247, 1;
	setp.eq.s32 	%p1059, %r4499, 0;
	@%p1059 bra 	$L__BB0_948;
	add.s32 	%r3073, %r4499, -1;
	shr.u32 	%r3074, %r3073, 5;
	and.b32  	%r3075, %r3073, 31;
	mul.wide.u32 	%rd24284, %r3074, 4;
	add.s64 	%rd24285, %rd2, %rd24284;
	ld.local.u32 	%r3076, [%rd24285];
	shr.u32 	%r3077, %r3076, %r3075;
	shl.b32 	%r3078, %r3077, 1;
	and.b32  	%r3079, %r3078, 2;
	or.b32  	%r4534, %r3079, %r4534;
	setp.eq.s32 	%p1060, %r1248, 2;
	@%p1060 bra 	$L__BB0_948;
	add.s32 	%r3080, %r4499, -2;
	shr.u32 	%r3081, %r3080, 5;
	and.b32  	%r3082, %r3080, 31;
	mul.wide.u32 	%rd24286, %r3081, 4;
	add.s64 	%rd24287, %rd2, %rd24286;
	ld.local.u32 	%r3083, [%rd24287];
	shr.u32 	%r3084, %r3083, %r3082;
	shl.b32 	%r3085, %r3084, 2;
	and.b32  	%r3086, %r3085, 4;
	or.b32  	%r4534, %r3086, %r4534;
	setp.eq.s32 	%p1061, %r1248, 3;
	@%p1061 bra 	$L__BB0_948;
	add.s32 	%r3087, %r4499, -3;
	shr.u32 	%r3088, %r3087, 5;
	and.b32  	%r3089, %r3087, 31;
	mul.wide.u32 	%rd24288, %r3088, 4;
	add.s64 	%rd24289, %rd2, %rd24288;
	ld.local.u32 	%r3090, [%rd24289];
	shr.u32 	%r3091, %r3090, %r3089;
	shl.b32 	%r3092, %r3091, 3;
	and.b32  	%r3093, %r3092, 8;
	or.b32  	%r4534, %r3093, %r4534;
$L__BB0_948:
	setp.lt.u32 	%p1062, %r4499, 3;
	mov.b32 	%r4536, 0;
	mov.u32 	%r4538, %r4536;
	@%p1062 bra 	$L__BB0_950;
	shr.s32 	%r3097, %r4499, 5;
	mul.wide.s32 	%rd24290, %r3097, 4;
	add.s64 	%rd24291, %rd2, %rd24290;
	ld.local.u32 	%r3098, [%rd24291];
	shr.u32 	%r3099, %r3098, %r1220;
	and.b32  	%r3100, %r3099, 1;
	add.s32 	%r3101, %r4499, -1;
	shr.s32 	%r3102, %r3101, 5;
	and.b32  	%r3103, %r3101, 31;
	mul.wide.s32 	%rd24292, %r3102, 4;
	add.s64 	%rd24293, %rd2, %rd24292;
	ld.local.u32 	%r3104, [%rd24293];
	shr.u32 	%r3105, %r3104, %r3103;
	shl.b32 	%r3106, %r3105, 1;
	and.b32  	%r3107, %r3106, 2;
	or.b32  	%r3108, %r3107, %r3100;
	add.s32 	%r3109, %r4499, -2;
	shr.s32 	%r3110, %r3109, 5;
	and.b32  	%r3111, %r3109, 31;
	mul.wide.s32 	%rd24294, %r3110, 4;
	add.s64 	%rd24295, %rd2, %rd24294;
	ld.local.u32 	%r3112, [%rd24295];
	shr.u32 	%r3113, %r3112, %r3111;
	shl.b32 	%r3114, %r3113, 2;
	and.b32  	%r3115, %r3114, 4;
	or.b32  	%r3116, %r3115, %r3108;
	add.s32 	%r3117, %r4499, -3;
	shr.s32 	%r3118, %r3117, 5;
	and.b32  	%r3119, %r3117, 31;
	mul.wide.s32 	%rd24296, %r3118, 4;
	add.s64 	%rd24297, %rd2, %rd24296;
	ld.local.u32 	%r3120, [%rd24297];
	shr.u32 	%r3121, %r3120, %r3119;
	shl.b32 	%r3122, %r3121, 3;
	and.b32  	%r3123, %r3122, 8;
	or.b32  	%r4538, %r3123, %r3116;
	mov.b32 	%r4536, 4;
$L__BB0_950:
	setp.gt.u32 	%p1063, %r4499, 2;
	@%p1063 bra 	$L__BB0_954;
	setp.eq.s32 	%p1064, %r4499, 0;
	sub.s32 	%r3124, %r4499, %r4536;
	shr.s32 	%r3125, %r3124, 5;
	and.b32  	%r3126, %r3124, 31;
	mul.wide.s32 	%rd24298, %r3125, 4;
	add.s64 	%rd24299, %rd2, %rd24298;
	ld.local.u32 	%r3127, [%rd24299];
	shr.u32 	%r3128, %r3127, %r3126;
	and.b32  	%r3129, %r3128, 1;
	shl.b32 	%r3130, %r3129, %r4536;
	or.b32  	%r4538, %r3130, %r4538;
	@%p1064 bra 	$L__BB0_954;
	add.s32 	%r3131, %r4536, 1;
	sub.s32 	%r3132, %r4499, %r3131;
	shr.s32 	%r3133, %r3132, 5;
	and.b32  	%r3134, %r3132, 31;
	mul.wide.s32 	%rd24300, %r3133, 4;
	add.s64 	%rd24301, %rd2, %rd24300;
	ld.local.u32 	%r3135, [%rd24301];
	shr.u32 	%r3136, %r3135, %r3134;
	and.b32  	%r3137, %r3136, 1;
	shl.b32 	%r3138, %r3137, %r3131;
	or.b32  	%r4538, %r3138, %r4538;
	setp.eq.s32 	%p1065, %r4499, 1;
	@%p1065 bra 	$L__BB0_954;
	add.s32 	%r3139, %r4536, 2;
	sub.s32 	%r3140, %r4499, %r3139;
	shr.s32 	%r3141, %r3140, 5;
	and.b32  	%r3142, %r3140, 31;
	mul.wide.s32 	%rd24302, %r3141, 4;
	add.s64 	%rd24303, %rd2, %rd24302;
	ld.local.u32 	%r3143, [%rd24303];
	shr.u32 	%r3144, %r3143, %r3142;
	and.b32  	%r3145, %r3144, 1;
	shl.b32 	%r3146, %r3145, %r3139;
	or.b32  	%r4538, %r3146, %r4538;
$L__BB0_954:
	setp.eq.s32 	%p1066, %r4499, 0;
	shr.u32 	%r3147, %r4538, %r1247;
	and.b32  	%r3148, %r3147, 1;
	setp.eq.b32 	%p1067, %r3148, 1;
	or.pred  	%p1068, %p1067, %p1066;
	selp.b32 	%r4566, %r4538, %r4534, %p1067;
	selp.b32 	%r4567, %r1248, 1, %p1067;
	@%p1068 bra 	$L__BB0_989;
	shr.s32 	%r3149, %r4499, 5;
	mul.wide.s32 	%rd24304, %r3149, 4;
	add.s64 	%rd24305, %rd2, %rd24304;
	ld.local.u32 	%r3150, [%rd24305];
	shr.u32 	%r3151, %r3150, %r1220;
	and.b32  	%r4566, %r3151, 1;
	setp.eq.s32 	%p1069, %r4499, 1;
	@%p1069 bra 	$L__BB0_958;
	add.s32 	%r3152, %r4499, -1;
	shr.s32 	%r3153, %r3152, 5;
	and.b32  	%r3154, %r3152, 31;
	mul.wide.s32 	%rd24306, %r3153, 4;
	add.s64 	%rd24307, %rd2, %rd24306;
	ld.local.u32 	%r3155, [%rd24307];
	shr.u32 	%r3156, %r3155, %r3154;
	shl.b32 	%r3157, %r3156, 1;
	and.b32  	%r3158, %r3157, 2;
	or.b32  	%r4566, %r3158, %r4566;
	setp.eq.s32 	%p1070, %r4499, 2;
	@%p1070 bra 	$L__BB0_958;
	add.s32 	%r3159, %r4499, -2;
	shr.s32 	%r3160, %r3159, 5;
	and.b32  	%r3161, %r3159, 31;
	mul.wide.s32 	%rd24308, %r3160, 4;
	add.s64 	%rd24309, %rd2, %rd24308;
	ld.local.u32 	%r3162, [%rd24309];
	shr.u32 	%r3163, %r3162, %r3161;
	shl.b32 	%r3164, %r3163, 2;
	and.b32  	%r3165, %r3164, 4;
	or.b32  	%r4566, %r3165, %r4566;
$L__BB0_958:
	add.s32 	%r1268, %r1247, -1;
	shr.u32 	%r3166, %r4566, %r1268;
	and.b32  	%r3167, %r3166, 1;
	setp.eq.b32 	%p1071, %r3167, 1;
	mov.u32 	%r4567, %r1247;
	@%p1071 bra 	$L__BB0_989;
	setp.eq.s32 	%p1072, %r4499, 1;
	mov.b32 	%r3168, 1;
	mov.u32 	%r4566, %r4534;
	mov.u32 	%r4567, %r3168;
	@%p1072 bra 	$L__BB0_989;
	add.s32 	%r1269, %r1247, -2;
	setp.lt.u32 	%p1073, %r1269, 15;
	mov.b32 	%r4544, 0;
	mov.u32 	%r4566, %r4544;
	@%p1073 bra 	$L__BB0_963;
	and.b32  	%r1270, %r1268, -16;
	add.s32 	%r4540, %r4499, -7;
	mov.b32 	%r4544, 0;
$L__BB0_962:
	.pragma "nounroll";
	add.s32 	%r3172, %r4540, 7;
	shr.s32 	%r3173, %r3172, 5;
	and.b32  	%r3174, %r3172, 31;
	mul.wide.s32 	%rd24310, %r3173, 4;
	add.s64 	%rd24311, %rd2, %rd24310;
	ld.local.u32 	%r3175, [%rd24311];
	shr.u32 	%r3176, %r3175, %r3174;
	and.b32  	%r3177, %r3176, 1;
	shl.b32 	%r3178, %r3177, %r4544;
	or.b32  	%r3179, %r3178, %r4566;
	add.s32 	%r3180, %r4540, 6;
	shr.s32 	%r3181, %r3180, 5;
	and.b32  	%r3182, %r3180, 31;
	mul.wide.s32 	%rd24312, %r3181, 4;
	add.s64 	%rd24313, %rd2, %rd24312;
	ld.local.u32 	%r3183, [%rd24313];
	shr.u32 	%r3184, %r3183, %r3182;
	and.b32  	%r3185, %r3184, 1;
	add.s32 	%r3186, %r4544, 1;
	shl.b32 	%r3187, %r3185, %r3186;
	or.b32  	%r3188, %r3187, %r3179;
	add.s32 	%r3189, %r4540, 5;
	shr.s32 	%r3190, %r3189, 5;
	and.b32  	%r3191, %r3189, 31;
	mul.wide.s32 	%rd24314, %r3190, 4;
	add.s64 	%rd24315, %rd2, %rd24314;
	ld.local.u32 	%r3192, [%rd24315];
	shr.u32 	%r3193, %r3192, %r3191;
	and.b32  	%r3194, %r3193, 1;
	add.s32 	%r3195, %r4544, 2;
	shl.b32 	%r3196, %r3194, %r3195;
	or.b32  	%r3197, %r3196, %r3188;
	add.s32 	%r3198, %r4540, 4;
	shr.s32 	%r3199, %r3198, 5;
	and.b32  	%r3200, %r3198, 31;
	mul.wide.s32 	%rd24316, %r3199, 4;
	add.s64 	%rd24317, %rd2, %rd24316;
	ld.local.u32 	%r3201, [%rd24317];
	shr.u32 	%r3202, %r3201, %r3200;
	and.b32  	%r3203, %r3202, 1;
	add.s32 	%r3204, %r4544, 3;
	shl.b32 	%r3205, %r3203, %r3204;
	or.b32  	%r3206, %r3205, %r3197;
	add.s32 	%r3207, %r4540, 3;
	shr.s32 	%r3208, %r3207, 5;
	and.b32  	%r3209, %r3207, 31;
	mul.wide.s32 	%rd24318, %r3208, 4;
	add.s64 	%rd24319, %rd2, %rd24318;
	ld.local.u32 	%r3210, [%rd24319];
	shr.u32 	%r3211, %r3210, %r3209;
	and.b32  	%r3212, %r3211, 1;
	add.s32 	%r3213, %r4544, 4;
	shl.b32 	%r3214, %r3212, %r3213;
	or.b32  	%r3215, %r3214, %r3206;
	add.s32 	%r3216, %r4540, 2;
	shr.s32 	%r3217, %r3216, 5;
	and.b32  	%r3218, %r3216, 31;
	mul.wide.s32 	%rd24320, %r3217, 4;
	add.s64 	%rd24321, %rd2, %rd24320;
	ld.local.u32 	%r3219, [%rd24321];
	shr.u32 	%r3220, %r3219, %r3218;
	and.b32  	%r3221, %r3220, 1;
	add.s32 	%r3222, %r4544, 5;
	shl.b32 	%r3223, %r3221, %r3222;
	or.b32  	%r3224, %r3223, %r3215;
	add.s32 	%r3225, %r4540, 1;
	shr.s32 	%r3226, %r3225, 5;
	and.b32  	%r3227, %r3225, 31;
	mul.wide.s32 	%rd24322, %r3226, 4;
	add.s64 	%rd24323, %rd2, %rd24322;
	ld.local.u32 	%r3228, [%rd24323];
	shr.u32 	%r3229, %r3228, %r3227;
	and.b32  	%r3230, %r3229, 1;
	add.s32 	%r3231, %r4544, 6;
	shl.b32 	%r3232, %r3230, %r3231;
	or.b32  	%r3233, %r3232, %r3224;
	add.s32 	%r3234, %r4540, -8;
	shr.s32 	%r3235, %r4540, 5;
	and.b32  	%r3236, %r4540, 31;
	mul.wide.s32 	%rd24324, %r3235, 4;
	add.s64 	%rd24325, %rd2, %rd24324;
	ld.local.u32 	%r3237, [%rd24325];
	shr.u32 	%r3238, %r3237, %r3236;
	and.b32  	%r3239, %r3238, 1;
	add.s32 	%r3240, %r4544, 7;
	shl.b32 	%r3241, %r3239, %r3240;
	or.b32  	%r3242, %r3241, %r3233;
	add.s32 	%r3243, %r4540, -1;
	shr.s32 	%r3244, %r3243, 5;
	and.b32  	%r3245, %r3243, 31;
	mul.wide.s32 	%rd24326, %r3244, 4;
	add.s64 	%rd24327, %rd2, %rd24326;
	ld.local.u32 	%r3246, [%rd24327];
	shr.u32 	%r3247, %r3246, %r3245;
	and.b32  	%r3248, %r3247, 1;
	add.s32 	%r3249, %r4544, 8;
	shl.b32 	%r3250, %r3248, %r3249;
	or.b32  	%r3251, %r3250, %r3242;
	add.s32 	%r3252, %r4540, -2;
	shr.s32 	%r3253, %r3252, 5;
	and.b32  	%r3254, %r3252, 31;
	mul.wide.s32 	%rd24328, %r3253, 4;
	add.s64 	%rd24329, %rd2, %rd24328;
	ld.local.u32 	%r3255, [%rd24329];
	shr.u32 	%r3256, %r3255, %r3254;
	and.b32  	%r3257, %r3256, 1;
	add.s32 	%r3258, %r4544, 9;
	shl.b32 	%r3259, %r3257, %r3258;
	or.b32  	%r3260, %r3259, %r3251;
	add.s32 	%r3261, %r4540, -3;
	shr.s32 	%r3262, %r3261, 5;
	and.b32  	%r3263, %r3261, 31;
	mul.wide.s32 	%rd24330, %r3262, 4;
	add.s64 	%rd24331, %rd2, %rd24330;
	ld.local.u32 	%r3264, [%rd24331];
	shr.u32 	%r3265, %r3264, %r3263;
	and.b32  	%r3266, %r3265, 1;
	add.s32 	%r3267, %r4544, 10;
	shl.b32 	%r3268, %r3266, %r3267;
	or.b32  	%r3269, %r3268, %r3260;
	add.s32 	%r3270, %r4540, -4;
	shr.s32 	%r3271, %r3270, 5;
	and.b32  	%r3272, %r3270, 31;
	mul.wide.s32 	%rd24332, %r3271, 4;
	add.s64 	%rd24333, %rd2, %rd24332;
	ld.local.u32 	%r3273, [%rd24333];
	shr.u32 	%r3274, %r3273, %r3272;
	and.b32  	%r3275, %r3274, 1;
	add.s32 	%r3276, %r4544, 11;
	shl.b32 	%r3277, %r3275, %r3276;
	or.b32  	%r3278, %r3277, %r3269;
	add.s32 	%r3279, %r4540, -5;
	shr.s32 	%r3280, %r3279, 5;
	and.b32  	%r3281, %r3279, 31;
	mul.wide.s32 	%rd24334, %r3280, 4;
	add.s64 	%rd24335, %rd2, %rd24334;
	ld.local.u32 	%r3282, [%rd24335];
	shr.u32 	%r3283, %r3282, %r3281;
	and.b32  	%r3284, %r3283, 1;
	add.s32 	%r3285, %r4544, 12;
	shl.b32 	%r3286, %r3284, %r3285;
	or.b32  	%r3287, %r3286, %r3278;
	add.s32 	%r3288, %r4540, -6;
	shr.s32 	%r3289, %r3288, 5;
	and.b32  	%r3290, %r3288, 31;
	mul.wide.s32 	%rd24336, %r3289, 4;
	add.s64 	%rd24337, %rd2, %rd24336;
	ld.local.u32 	%r3291, [%rd24337];
	shr.u32 	%r3292, %r3291, %r3290;
	and.b32  	%r3293, %r3292, 1;
	add.s32 	%r3294, %r4544, 13;
	shl.b32 	%r3295, %r3293, %r3294;
	or.b32  	%r3296, %r3295, %r3287;
	add.s32 	%r3297, %r4540, -7;
	shr.s32 	%r3298, %r3297, 5;
	and.b32  	%r3299, %r3297, 31;
	mul.wide.s32 	%rd24338, %r3298, 4;
	add.s64 	%rd24339, %rd2, %rd24338;
	ld.local.u32 	%r3300, [%rd24339];
	shr.u32 	%r3301, %r3300, %r3299;
	and.b32  	%r3302, %r3301, 1;
	add.s32 	%r3303, %r4544, 14;
	shl.b32 	%r3304, %r3302, %r3303;
	or.b32  	%r3305, %r3304, %r3296;
	shr.s32 	%r3306, %r3234, 5;
	and.b32  	%r3307, %r3234, 31;
	mul.wide.s32 	%rd24340, %r3306, 4;
	add.s64 	%rd24341, %rd2, %rd24340;
	ld.local.u32 	%r3308, [%rd24341];
	shr.u32 	%r3309, %r3308, %r3307;
	and.b32  	%r3310, %r3309, 1;
	add.s32 	%r3311, %r4544, 15;
	shl.b32 	%r3312, %r3310, %r3311;
	or.b32  	%r4566, %r3312, %r3305;
	add.s32 	%r4544, %r4544, 16;
	add.s32 	%r4540, %r4540, -16;
	setp.ne.s32 	%p1074, %r4544, %r1270;
	@%p1074 bra 	$L__BB0_962;
$L__BB0_963:
	and.b32  	%r3313, %r1268, 15;
	setp.eq.s32 	%p1075, %r3313, 0;
	@%p1075 bra 	$L__BB0_973;
	add.s32 	%r1282, %r1247, 15;
	and.b32  	%r3315, %r1282, 15;
	add.s32 	%r3316, %r3315, -1;
	setp.lt.u32 	%p1076, %r3316, 7;
	@%p1076 bra 	$L__BB0_966;
	sub.s32 	%r3317, %r4499, %r4544;
	shr.s32 	%r3318, %r3317, 5;
	and.b32  	%r3319, %r3317, 31;
	mul.wide.s32 	%rd24342, %r3318, 4;
	add.s64 	%rd24343, %rd2, %rd24342;
	ld.local.u32 	%r3320, [%rd24343];
	shr.u32 	%r3321, %r3320, %r3319;
	and.b32  	%r3322, %r3321, 1;
	shl.b32 	%r3323, %r3322, %r4544;
	add.s32 	%r3324, %r4544, 1;
	sub.s32 	%r3325, %r4499, %r3324;
	shr.s32 	%r3326, %r3325, 5;
	and.b32  	%r3327, %r3325, 31;
	mul.wide.s32 	%rd24344, %r3326, 4;
	add.s64 	%rd24345, %rd2, %rd24344;
	ld.local.u32 	%r3328, [%rd24345];
	shr.u32 	%r3329, %r3328, %r3327;
	and.b32  	%r3330, %r3329, 1;
	shl.b32 	%r3331, %r3330, %r3324;
	or.b32  	%r3332, %r3323, %r3331;
	add.s32 	%r3333, %r4544, 2;
	sub.s32 	%r3334, %r4499, %r3333;
	shr.s32 	%r3335, %r3334, 5;
	and.b32  	%r3336, %r3334, 31;
	mul.wide.s32 	%rd24346, %r3335, 4;
	add.s64 	%rd24347, %rd2, %rd24346;
	ld.local.u32 	%r3337, [%rd24347];
	shr.u32 	%r3338, %r3337, %r3336;
	and.b32  	%r3339, %r3338, 1;
	shl.b32 	%r3340, %r3339, %r3333;
	or.b32  	%r3341, %r3332, %r3340;
	add.s32 	%r3342, %r4544, 3;
	sub.s32 	%r3343, %r4499, %r3342;
	shr.s32 	%r3344, %r3343, 5;
	and.b32  	%r3345, %r3343, 31;
	mul.wide.s32 	%rd24348, %r3344, 4;
	add.s64 	%rd24349, %rd2, %rd24348;
	ld.local.u32 	%r3346, [%rd24349];
	shr.u32 	%r3347, %r3346, %r3345;
	and.b32  	%r3348, %r3347, 1;
	shl.b32 	%r3349, %r3348, %r3342;
	or.b32  	%r3350, %r3341, %r3349;
	add.s32 	%r3351, %r4544, 4;
	sub.s32 	%r3352, %r4499, %r3351;
	shr.s32 	%r3353, %r3352, 5;
	and.b32  	%r3354, %r3352, 31;
	mul.wide.s32 	%rd24350, %r3353, 4;
	add.s64 	%rd24351, %rd2, %rd24350;
	ld.local.u32 	%r3355, [%rd24351];
	shr.u32 	%r3356, %r3355, %r3354;
	and.b32  	%r3357, %r3356, 1;
	shl.b32 	%r3358, %r3357, %r3351;
	or.b32  	%r3359, %r3350, %r3358;
	add.s32 	%r3360, %r4544, 5;
	sub.s32 	%r3361, %r4499, %r3360;
	shr.s32 	%r3362, %r3361, 5;
	and.b32  	%r3363, %r3361, 31;
	mul.wide.s32 	%rd24352, %r3362, 4;
	add.s64 	%rd24353, %rd2, %rd24352;
	ld.local.u32 	%r3364, [%rd24353];
	shr.u32 	%r3365, %r3364, %r3363;
	and.b32  	%r3366, %r3365, 1;
	shl.b32 	%r3367, %r3366, %r3360;
	or.b32  	%r3368, %r3359, %r3367;
	add.s32 	%r3369, %r4544, 6;
	sub.s32 	%r3370, %r4499, %r3369;
	shr.s32 	%r3371, %r3370, 5;
	and.b32  	%r3372, %r3370, 31;
	mul.wide.s32 	%rd24354, %r3371, 4;
	add.s64 	%rd24355, %rd2, %rd24354;
	ld.local.u32 	%r3373, [%rd24355];
	shr.u32 	%r3374, %r3373, %r3372;
	and.b32  	%r3375, %r3374, 1;
	shl.b32 	%r3376, %r3375, %r3369;
	or.b32  	%r3377, %r3368, %r3376;
	add.s32 	%r3378, %r4544, 7;
	sub.s32 	%r3379, %r4499, %r3378;
	shr.s32 	%r3380, %r3379, 5;
	and.b32  	%r3381, %r3379, 31;
	mul.wide.s32 	%rd24356, %r3380, 4;
	add.s64 	%rd24357, %rd2, %rd24356;
	ld.local.u32 	%r3382, [%rd24357];
	shr.u32 	%r3383, %r3382, %r3381;
	and.b32  	%r3384, %r3383, 1;
	shl.b32 	%r3385, %r3384, %r3378;
	or.b32  	%r3386, %r3377, %r3385;
	or.b32  	%r4566, %r3386, %r4566;
	add.s32 	%r4544, %r4544, 8;
$L__BB0_966:
	and.b32  	%r3387, %r1282, 7;
	setp.eq.s32 	%p1077, %r3387, 0;
	@%p1077 bra 	$L__BB0_973;
	add.s32 	%r3389, %r1247, 7;
	and.b32  	%r1288, %r3389, 3;
	and.b32  	%r3390, %r3389, 7;
	add.s32 	%r3391, %r3390, -1;
	setp.lt.u32 	%p1078, %r3391, 3;
	@%p1078 bra 	$L__BB0_969;
	sub.s32 	%r3392, %r4499, %r4544;
	shr.s32 	%r3393, %r3392, 5;
	and.b32  	%r3394, %r3392, 31;
	mul.wide.s32 	%rd24358, %r3393, 4;
	add.s64 	%rd24359, %rd2, %rd24358;
	ld.local.u32 	%r3395, [%rd24359];
	shr.u32 	%r3396, %r3395, %r3394;
	and.b32  	%r3397, %r3396, 1;
	shl.b32 	%r3398, %r3397, %r4544;
	add.s32 	%r3399, %r4544, 1;
	sub.s32 	%r3400, %r4499, %r3399;
	shr.s32 	%r3401, %r3400, 5;
	and.b32  	%r3402, %r3400, 31;
	mul.wide.s32 	%rd24360, %r3401, 4;
	add.s64 	%rd24361, %rd2, %rd24360;
	ld.local.u32 	%r3403, [%rd24361];
	shr.u32 	%r3404, %r3403, %r3402;
	and.b32  	%r3405, %r3404, 1;
	shl.b32 	%r3406, %r3405, %r3399;
	or.b32  	%r3407, %r3398, %r3406;
	add.s32 	%r3408, %r4544, 2;
	sub.s32 	%r3409, %r4499, %r3408;
	shr.s32 	%r3410, %r3409, 5;
	and.b32  	%r3411, %r3409, 31;
	mul.wide.s32 	%rd24362, %r3410, 4;
	add.s64 	%rd24363, %rd2, %rd24362;
	ld.local.u32 	%r3412, [%rd24363];
	shr.u32 	%r3413, %r3412, %r3411;
	and.b32  	%r3414, %r3413, 1;
	shl.b32 	%r3415, %r3414, %r3408;
	or.b32  	%r3416, %r3407, %r3415;
	add.s32 	%r3417, %r4544, 3;
	sub.s32 	%r3418, %r4499, %r3417;
	shr.s32 	%r3419, %r3418, 5;
	and.b32  	%r3420, %r3418, 31;
	mul.wide.s32 	%rd24364, %r3419, 4;
	add.s64 	%rd24365, %rd2, %rd24364;
	ld.local.u32 	%r3421, [%rd24365];
	shr.u32 	%r3422, %r3421, %r3420;
	and.b32  	%r3423, %r3422, 1;
	shl.b32 	%r3424, %r3423, %r3417;
	or.b32  	%r3425, %r3416, %r3424;
	or.b32  	%r4566, %r3425, %r4566;
	add.s32 	%r4544, %r4544, 4;
$L__BB0_969:
	setp.eq.s32 	%p1079, %r1288, 0;
	@%p1079 bra 	$L__BB0_973;
	sub.s32 	%r3426, %r4499, %r4544;
	shr.s32 	%r3427, %r3426, 5;
	and.b32  	%r3428, %r3426, 31;
	mul.wide.s32 	%rd24366, %r3427, 4;
	add.s64 	%rd24367, %rd2, %rd24366;
	ld.local.u32 	%r3429, [%rd24367];
	shr.u32 	%r3430, %r3429, %r3428;
	and.b32  	%r3431, %r3430, 1;
	shl.b32 	%r3432, %r3431, %r4544;
	or.b32  	%r4566, %r3432, %r4566;
	setp.eq.s32 	%p1080, %r1288, 1;
	@%p1080 bra 	$L__BB0_973;
	add.s32 	%r3433, %r4544, 1;
	sub.s32 	%r3434, %r4499, %r3433;
	shr.s32 	%r3435, %r3434, 5;
	and.b32  	%r3436, %r3434, 31;
	mul.wide.s32 	%rd24368, %r3435, 4;
	add.s64 	%rd24369, %rd2, %rd24368;
	ld.local.u32 	%r3437, [%rd24369];
	shr.u32 	%r3438, %r3437, %r3436;
	and.b32  	%r3439, %r3438, 1;
	shl.b32 	%r3440, %r3439, %r3433;
	or.b32  	%r4566, %r3440, %r4566;
	setp.eq.s32 	%p1081, %r1288, 2;
	@%p1081 bra 	$L__BB0_973;
	add.s32 	%r3441, %r4544, 2;
	sub.s32 	%r3442, %r4499, %r3441;
	shr.s32 	%r3443, %r3442, 5;
	and.b32  	%r3444, %r3442, 31;
	mul.wide.s32 	%rd24370, %r3443, 4;
	add.s64 	%rd24371, %rd2, %rd24370;
	ld.local.u32 	%r3445, [%rd24371];
	shr.u32 	%r3446, %r3445, %r3444;
	and.b32  	%r3447, %r3446, 1;
	shl.b32 	%r3448, %r3447, %r3441;
	or.b32  	%r4566, %r3448, %r4566;
$L__BB0_973:
	shr.u32 	%r3449, %r4566, %r1269;
	and.b32  	%r3450, %r3449, 1;
	setp.eq.b32 	%p1082, %r3450, 1;
	mov.u32 	%r4567, %r1268;
	@%p1082 bra 	$L__BB0_989;
	setp.lt.u32 	%p1083, %r4499, 3;
	mov.u32 	%r4566, %r4534;
	mov.u32 	%r4567, %r3168;
	@%p1083 bra 	$L__BB0_989;
	add.s32 	%r1298, %r1247, -3;
	setp.lt.u32 	%p1084, %r1298, 15;
	mov.b32 	%r4557, 0;
	mov.u32 	%r4565, %r4557;
	@%p1084 bra 	$L__BB0_978;
	and.b32  	%r1299, %r1269, -16;
	mov.b32 	%r4557, 0;
	mov.u32 	%r4555, %r4557;
$L__BB0_977:
	.pragma "nounroll";
	sub.s32 	%r3455, %r4499, %r4557;
	shr.s32 	%r3456, %r3455, 5;
	and.b32  	%r3457, %r3455, 31;
	mul.wide.s32 	%rd24372, %r3456, 4;
	add.s64 	%rd24373, %rd2, %rd24372;
	ld.local.u32 	%r3458, [%rd24373];
	shr.u32 	%r3459, %r3458, %r3457;
	and.b32  	%r3460, %r3459, 1;
	shl.b32 	%r3461, %r3460, %r4557;
	or.b32  	%r3462, %r3461, %r4565;
	add.s32 	%r3463, %r4557, 1;
	sub.s32 	%r3464, %r4499, %r3463;
	shr.s32 	%r3465, %r3464, 5;
	and.b32  	%r3466, %r3464, 31;
	mul.wide.s32 	%rd24374, %r3465, 4;
	add.s64 	%rd24375, %rd2, %rd24374;
	ld.local.u32 	%r3467, [%rd24375];
	shr.u32 	%r3468, %r3467, %r3466;
	and.b32  	%r3469, %r3468, 1;
	shl.b32 	%r3470, %r3469, %r3463;
	or.b32  	%r3471, %r3470, %r3462;
	add.s32 	%r3472, %r4557, 2;
	sub.s32 	%r3473, %r4499, %r3472;
	shr.s32 	%r3474, %r3473, 5;
	and.b32  	%r3475, %r3473, 31;
	mul.wide.s32 	%rd24376, %r3474, 4;
	add.s64 	%rd24377, %rd2, %rd24376;
	ld.local.u32 	%r3476, [%rd24377];
	shr.u32 	%r3477, %r3476, %r3475;
	and.b32  	%r3478, %r3477, 1;
	shl.b32 	%r3479, %r3478, %r3472;
	or.b32  	%r3480, %r3479, %r3471;
	add.s32 	%r3481, %r4557, 3;
	sub.s32 	%r3482, %r4499, %r3481;
	shr.s32 	%r3483, %r3482, 5;
	and.b32  	%r3484, %r3482, 31;
	mul.wide.s32 	%rd24378, %r3483, 4;
	add.s64 	%rd24379, %rd2, %rd24378;
	ld.local.u32 	%r3485, [%rd24379];
	shr.u32 	%r3486, %r3485, %r3484;
	and.b32  	%r3487, %r3486, 1;
	shl.b32 	%r3488, %r3487, %r3481;
	or.b32  	%r3489, %r3488, %r3480;
	add.s32 	%r3490, %r4557, 4;
	sub.s32 	%r3491, %r4499, %r3490;
	shr.s32 	%r3492, %r3491, 5;
	and.b32  	%r3493, %r3491, 31;
	mul.wide.s32 	%rd24380, %r3492, 4;
	add.s64 	%rd24381, %rd2, %rd24380;
	ld.local.u32 	%r3494, [%rd24381];
	shr.u32 	%r3495, %r3494, %r3493;
	and.b32  	%r3496, %r3495, 1;
	shl.b32 	%r3497, %r3496, %r3490;
	or.b32  	%r3498, %r3497, %r3489;
	add.s32 	%r3499, %r4557, 5;
	sub.s32 	%r3500, %r4499, %r3499;
	shr.s32 	%r3501, %r3500, 5;
	and.b32  	%r3502, %r3500, 31;
	mul.wide.s32 	%rd24382, %r3501, 4;
	add.s64 	%rd24383, %rd2, %rd24382;
	ld.local.u32 	%r3503, [%rd24383];
	shr.u32 	%r3504, %r3503, %r3502;
	and.b32  	%r3505, %r3504, 1;
	shl.b32 	%r3506, %r3505, %r3499;
	or.b32  	%r3507, %r3506, %r3498;
	add.s32 	%r3508, %r4557, 6;
	sub.s32 	%r3509, %r4499, %r3508;
	shr.s32 	%r3510, %r3509, 5;
	and.b32  	%r3511, %r3509, 31;
	mul.wide.s32 	%rd24384, %r3510, 4;
	add.s64 	%rd24385, %rd2, %rd24384;
	ld.local.u32 	%r3512, [%rd24385];
	shr.u32 	%r3513, %r3512, %r3511;
	and.b32  	%r3514, %r3513, 1;
	shl.b32 	%r3515, %r3514, %r3508;
	or.b32  	%r3516, %r3515, %r3507;
	add.s32 	%r3517, %r4557, 7;
	sub.s32 	%r3518, %r4499, %r3517;
	shr.s32 	%r3519, %r3518, 5;
	and.b32  	%r3520, %r3518, 31;
	mul.wide.s32 	%rd24386, %r3519, 4;
	add.s64 	%rd24387, %rd2, %rd24386;
	ld.local.u32 	%r3521, [%rd24387];
	shr.u32 	%r3522, %r3521, %r3520;
	and.b32  	%r3523, %r3522, 1;
	shl.b32 	%r3524, %r3523, %r3517;
	or.b32  	%r3525, %r3524, %r3516;
	add.s32 	%r3526, %r4557, 8;
	sub.s32 	%r3527, %r4499, %r3526;
	shr.s32 	%r3528, %r3527, 5;
	and.b32  	%r3529, %r3527, 31;
	mul.wide.s32 	%rd24388, %r3528, 4;
	add.s64 	%rd24389, %rd2, %rd24388;
	ld.local.u32 	%r3530, [%rd24389];
	shr.u32 	%r3531, %r3530, %r3529;
	and.b32  	%r3532, %r3531, 1;
	shl.b32 	%r3533, %r3532, %r3526;
	or.b32  	%r3534, %r3533, %r3525;
	add.s32 	%r3535, %r4557, 9;
	sub.s32 	%r3536, %r4499, %r3535;
	shr.s32 	%r3537, %r3536, 5;
	and.b32  	%r3538, %r3536, 31;
	mul.wide.s32 	%rd24390, %r3537, 4;
	add.s64 	%rd24391, %rd2, %rd24390;
	ld.local.u32 	%r3539, [%rd24391];
	shr.u32 	%r3540, %r3539, %r3538;
	and.b32  	%r3541, %r3540, 1;
	shl.b32 	%r3542, %r3541, %r3535;
	or.b32  	%r3543, %r3542, %r3534;
	add.s32 	%r3544, %r4557, 10;
	sub.s32 	%r3545, %r4499, %r3544;
	shr.s32 	%r3546, %r3545, 5;
	and.b32  	%r3547, %r3545, 31;
	mul.wide.s32 	%rd24392, %r3546, 4;
	add.s64 	%rd24393, %rd2, %rd24392;
	ld.local.u32 	%r3548, [%rd24393];
	shr.u32 	%r3549, %r3548, %r3547;
	and.b32  	%r3550, %r3549, 1;
	shl.b32 	%r3551, %r3550, %r3544;
	or.b32  	%r3552, %r3551, %r3543;
	add.s32 	%r3553, %r4557, 11;
	sub.s32 	%r3554, %r4499, %r3553;
	shr.s32 	%r3555, %r3554, 5;
	and.b32  	%r3556, %r3554, 31;
	mul.wide.s32 	%rd24394, %r3555, 4;
	add.s64 	%rd24395, %rd2, %rd24394;
	ld.local.u32 	%r3557, [%rd24395];
	shr.u32 	%r3558, %r3557, %r3556;
	and.b32  	%r3559, %r3558, 1;
	shl.b32 	%r3560, %r3559, %r3553;
	or.b32  	%r3561, %r3560, %r3552;
	add.s32 	%r3562, %r4557, 12;
	sub.s32 	%r3563, %r4499, %r3562;
	shr.s32 	%r3564, %r3563, 5;
	and.b32  	%r3565, %r3563, 31;
	mul.wide.s32 	%rd24396, %r3564, 4;
	add.s64 	%rd24397, %rd2, %rd24396;
	ld.local.u32 	%r3566, [%rd24397];
	shr.u32 	%r3567, %r3566, %r3565;
	and.b32  	%r3568, %r3567, 1;
	shl.b32 	%r3569, %r3568, %r3562;
	or.b32  	%r3570, %r3569, %r3561;
	add.s32 	%r3571, %r4557, 13;
	sub.s32 	%r3572, %r4499, %r3571;
	shr.s32 	%r3573, %r3572, 5;
	and.b32  	%r3574, %r3572, 31;
	mul.wide.s32 	%rd24398, %r3573, 4;
	add.s64 	%rd24399, %rd2, %rd24398;
	ld.local.u32 	%r3575, [%rd24399];
	shr.u32 	%r3576, %r3575, %r3574;
	and.b32  	%r3577, %r3576, 1;
	shl.b32 	%r3578, %r3577, %r3571;
	or.b32  	%r3579, %r3578, %r3570;
	add.s32 	%r3580, %r4557, 14;
	sub.s32 	%r3581, %r4499, %r3580;
	shr.s32 	%r3582, %r3581, 5;
	and.b32  	%r3583, %r3581, 31;
	mul.wide.s32 	%rd24400, %r3582, 4;
	add.s64 	%rd24401, %rd2, %rd24400;
	ld.local.u32 	%r3584, [%rd24401];
	shr.u32 	%r3585, %r3584, %r3583;
	and.b32  	%r3586, %r3585, 1;
	shl.b32 	%r3587, %r3586, %r3580;
	or.b32  	%r3588, %r3587, %r3579;
	add.s32 	%r3589, %r4557, 15;
	sub.s32 	%r3590, %r4499, %r3589;
	shr.s32 	%r3591, %r3590, 5;
	and.b32  	%r3592, %r3590, 31;
	mul.wide.s32 	%rd24402, %r3591, 4;
	add.s64 	%rd24403, %rd2, %rd24402;
	ld.local.u32 	%r3593, [%rd24403];
	shr.u32 	%r3594, %r3593, %r3592;
	and.b32  	%r3595, %r3594, 1;
	shl.b32 	%r3596, %r3595, %r3589;
	or.b32  	%r4565, %r3596, %r3588;
	add.s32 	%r4557, %r4557, 16;
	add.s32 	%r4555, %r4555, 16;
	setp.ne.s32 	%p1085, %r4555, %r1299;
	@%p1085 bra 	$L__BB0_977;
$L__BB0_978:
	and.b32  	%r3597, %r1269, 15;
	setp.eq.s32 	%p1086, %r3597, 0;
	@%p1086 bra 	$L__BB0_988;
	add.s32 	%r1309, %r1247, 14;
	and.b32  	%r3599, %r1309, 15;
	add.s32 	%r3600, %r3599, -1;
	setp.lt.u32 	%p1087, %r3600, 7;
	@%p1087 bra 	$L__BB0_981;
	sub.s32 	%r3601, %r4499, %r4557;
	shr.s32 	%r3602, %r3601, 5;
	and.b32  	%r3603, %r3601, 31;
	mul.wide.s32 	%rd24404, %r3602, 4;
	add.s64 	%rd24405, %rd2, %rd24404;
	ld.local.u32 	%r3604, [%rd24405];
	shr.u32 	%r3605, %r3604, %r3603;
	and.b32  	%r3606, %r3605, 1;
	shl.b32 	%r3607, %r3606, %r4557;
	add.s32 	%r3608, %r4557, 1;
	sub.s32 	%r3609, %r4499, %r3608;
	shr.s32 	%r3610, %r3609, 5;
	and.b32  	%r3611, %r3609, 31;
	mul.wide.s32 	%rd24406, %r3610, 4;
	add.s64 	%rd24407, %rd2, %rd24406;
	ld.local.u32 	%r3612, [%rd24407];
	shr.u32 	%r3613, %r3612, %r3611;
	and.b32  	%r3614, %r3613, 1;
	shl.b32 	%r3615, %r3614, %r3608;
	or.b32  	%r3616, %r3607, %r3615;
	add.s32 	%r3617, %r4557, 2;
	sub.s32 	%r3618, %r4499, %r3617;
	shr.s32 	%r3619, %r3618, 5;
	and.b32  	%r3620, %r3618, 31;
	mul.wide.s32 	%rd24408, %r3619, 4;
	add.s64 	%rd24409, %rd2, %rd24408;
	ld.local.u32 	%r3621, [%rd24409];
	shr.u32 	%r3622, %r3621, %r3620;
	and.b32  	%r3623, %r3622, 1;
	shl.b32 	%r3624, %r3623, %r3617;
	or.b32  	%r3625, %r3616, %r3624;
	add.s32 	%r3626, %r4557, 3;
	sub.s32 	%r3627, %r4499, %r3626;
	shr.s32 	%r3628, %r3627, 5;
	and.b32  	%r3629, %r3627, 31;
	mul.wide.s32 	%rd24410, %r3628, 4;
	add.s64 	%rd24411, %rd2, %rd24410;
	ld.local.u32 	%r3630, [%rd24411];
	shr.u32 	%r3631, %r3630, %r3629;
	and.b32  	%r3632, %r3631, 1;
	shl.b32 	%r3633, %r3632, %r3626;
	or.b32  	%r3634, %r3625, %r3633;
	add.s32 	%r3635, %r4557, 4;
	sub.s32 	%r3636, %r4499, %r3635;
	shr.s32 	%r3637, %r3636, 5;
	and.b32  	%r3638, %r3636, 31;
	mul.wide.s32 	%rd24412, %r3637, 4;
	add.s64 	%rd24413, %rd2, %rd24412;
	ld.local.u32 	%r3639, [%rd24413];
	shr.u32 	%r3640, %r3639, %r3638;
	and.b32  	%r3641, %r3640, 1;
	shl.b32 	%r3642, %r3641, %r3635;
	or.b32  	%r3643, %r3634, %r3642;
	add.s32 	%r3644, %r4557, 5;
	sub.s32 	%r3645, %r4499, %r3644;
	shr.s32 	%r3646, %r3645, 5;
	and.b32  	%r3647, %r3645, 31;
	mul.wide.s32 	%rd24414, %r3646, 4;
	add.s64 	%rd24415, %rd2, %rd24414;
	ld.local.u32 	%r3648, [%rd24415];
	shr.u32 	%r3649, %r3648, %r3647;
	and.b32  	%r3650, %r3649, 1;
	shl.b32 	%r3651, %r3650, %r3644;
	or.b32  	%r3652, %r3643, %r3651;
	add.s32 	%r3653, %r4557, 6;
	sub.s32 	%r3654, %r4499, %r3653;
	shr.s32 	%r3655, %r3654, 5;
	and.b32  	%r3656, %r3654, 31;
	mul.wide.s32 	%rd24416, %r3655, 4;
	add.s64 	%rd24417, %rd2, %rd24416;
	ld.local.u32 	%r3657, [%rd24417];
	shr.u32 	%r3658, %r3657, %r3656;
	and.b32  	%r3659, %r3658, 1;
	shl.b32 	%r3660, %r3659, %r3653;
	or.b32  	%r3661, %r3652, %r3660;
	add.s32 	%r3662, %r4557, 7;
	sub.s32 	%r3663, %r4499, %r3662;
	shr.s32 	%r3664, %r3663, 5;
	and.b32  	%r3665, %r3663, 31;
	mul.wide.s32 	%rd24418, %r3664, 4;
	add.s64 	%rd24419, %rd2, %rd24418;
	ld.local.u32 	%r3666, [%rd24419];
	shr.u32 	%r3667, %r3666, %r3665;
	and.b32  	%r3668, %r3667, 1;
	shl.b32 	%r3669, %r3668, %r3662;
	or.b32  	%r3670, %r3661, %r3669;
	or.b32  	%r4565, %r3670, %r4565;
	add.s32 	%r4557, %r4557, 8;
$L__BB0_981:
	and.b32  	%r3671, %r1309, 7;
	setp.eq.s32 	%p1088, %r3671, 0;
	@%p1088 bra 	$L__BB0_988;
	add.s32 	%r3673, %r1247, 6;
	and.b32  	%r1315, %r3673, 3;
	and.b32  	%r3674, %r3673, 7;
	add.s32 	%r3675, %r3674, -1;
	setp.lt.u32 	%p1089, %r3675, 3;
	@%p1089 bra 	$L__BB0_984;
	sub.s32 	%r3676, %r4499, %r4557;
	shr.s32 	%r3677, %r3676, 5;
	and.b32  	%r3678, %r3676, 31;
	mul.wide.s32 	%rd24420, %r3677, 4;
	add.s64 	%rd24421, %rd2, %rd24420;
	ld.local.u32 	%r3679, [%rd24421];
	shr.u32 	%r3680, %r3679, %r3678;
	and.b32  	%r3681, %r3680, 1;
	shl.b32 	%r3682, %r3681, %r4557;
	add.s32 	%r3683, %r4557, 1;
	sub.s32 	%r3684, %r4499, %r3683;
	shr.s32 	%r3685, %r3684, 5;
	and.b32  	%r3686, %r3684, 31;
	mul.wide.s32 	%rd24422, %r3685, 4;
	add.s64 	%rd24423, %rd2, %rd24422;
	ld.local.u32 	%r3687, [%rd24423];
	shr.u32 	%r3688, %r3687, %r3686;
	and.b32  	%r3689, %r3688, 1;
	shl.b32 	%r3690, %r3689, %r3683;
	or.b32  	%r3691, %r3682, %r3690;
	add.s32 	%r3692, %r4557, 2;
	sub.s32 	%r3693, %r4499, %r3692;
	shr.s32 	%r3694, %r3693, 5;
	and.b32  	%r3695, %r3693, 31;
	mul.wide.s32 	%rd24424, %r3694, 4;
	add.s64 	%rd24425, %rd2, %rd24424;
	ld.local.u32 	%r3696, [%rd24425];
	shr.u32 	%r3697, %r3696, %r3695;
	and.b32  	%r3698, %r3697, 1;
	shl.b32 	%r3699, %r3698, %r3692;
	or.b32  	%r3700, %r3691, %r3699;
	add.s32 	%r3701, %r4557, 3;
	sub.s32 	%r3702, %r4499, %r3701;
	shr.s32 	%r3703, %r3702, 5;
	and.b32  	%r3704, %r3702, 31;
	mul.wide.s32 	%rd24426, %r3703, 4;
	add.s64 	%rd24427, %rd2, %rd24426;
	ld.local.u32 	%r3705, [%rd24427];
	shr.u32 	%r3706, %r3705, %r3704;
	and.b32  	%r3707, %r3706, 1;
	shl.b32 	%r3708, %r3707, %r3701;
	or.b32  	%r3709, %r3700, %r3708;
	or.b32  	%r4565, %r3709, %r4565;
	add.s32 	%r4557, %r4557, 4;
$L__BB0_984:
	setp.eq.s32 	%p1090, %r1315, 0;
	@%p1090 bra 	$L__BB0_988;
	sub.s32 	%r3710, %r4499, %r4557;
	shr.s32 	%r3711, %r3710, 5;
	and.b32  	%r3712, %r3710, 31;
	mul.wide.s32 	%rd24428, %r3711, 4;
	add.s64 	%rd24429, %rd2, %rd24428;
	ld.local.u32 	%r3713, [%rd24429];
	shr.u32 	%r3714, %r3713, %r3712;
	and.b32  	%r3715, %r3714, 1;
	shl.b32 	%r3716, %r3715, %r4557;
	or.b32  	%r4565, %r3716, %r4565;
	setp.eq.s32 	%p1091, %r1315, 1;
	@%p1091 bra 	$L__BB0_988;
	add.s32 	%r3717, %r4557, 1;
	sub.s32 	%r3718, %r4499, %r3717;
	shr.s32 	%r3719, %r3718, 5;
	and.b32  	%r3720, %r3718, 31;
	mul.wide.s32 	%rd24430, %r3719, 4;
	add.s64 	%rd24431, %rd2, %rd24430;
	ld.local.u32 	%r3721, [%rd24431];
	shr.u32 	%r3722, %r3721, %r3720;
	and.b32  	%r3723, %r3722, 1;
	shl.b32 	%r3724, %r3723, %r3717;
	or.b32  	%r4565, %r3724, %r4565;
	setp.eq.s32 	%p1092, %r1315, 2;
	@%p1092 bra 	$L__BB0_988;
	add.s32 	%r3725, %r4557, 2;
	sub.s32 	%r3726, %r4499, %r3725;
	shr.s32 	%r3727, %r3726, 5;
	and.b32  	%r3728, %r3726, 31;
	mul.wide.s32 	%rd24432, %r3727, 4;
	add.s64 	%rd24433, %rd2, %rd24432;
	ld.local.u32 	%r3729, [%rd24433];
	shr.u32 	%r3730, %r3729, %r3728;
	and.b32  	%r3731, %r3730, 1;
	shl.b32 	%r3732, %r3731, %r3725;
	or.b32  	%r4565, %r3732, %r4565;
$L__BB0_988:
	shr.u32 	%r3733, %r4565, %r1298;
	and.b32  	%r3734, %r3733, 1;
	setp.eq.b32 	%p1093, %r3734, 1;
	selp.b32 	%r4566, %r4565, %r4534, %p1093;
	selp.b32 	%r4567, %r1269, 1, %p1093;
$L__BB0_989:
	max.s32 	%r1329, %r4567, 1;
	mov.b32 	%r4576, 0;
$L__BB0_990:
	mul.wide.u32 	%rd24434, %r4526, %r4526;
	cvt.u32.u64 	%r3736, %rd24434;
	shr.u64 	%rd24435, %rd24434, 32;
	mul.wide.u32 	%rd24436, %r4527, %r4526;
	add.s64 	%rd24437, %rd24435, %rd24436;
	shr.u64 	%rd24438, %rd24437, 32;
	mul.wide.u32 	%rd24439, %r4528, %r4526;
	add.s64 	%rd24440, %rd24438, %rd24439;
	shr.u64 	%rd24441, %rd24440, 32;
	mul.wide.u32 	%rd24442, %r4529, %r4526;
	add.s64 	%rd24443, %rd24441, %rd24442;
	shr.u64 	%rd24444, %rd24443, 32;
	mul.wide.u32 	%rd24445, %r4530, %r4526;
	add.s64 	%rd24446, %rd24444, %rd24445;
	shr.u64 	%rd24447, %rd24446, 32;
	mul.wide.u32 	%rd24448, %r4531, %r4526;
	add.s64 	%rd24449, %rd24447, %rd24448;
	shr.u64 	%rd24450, %rd24449, 32;
	mul.wide.u32 	%rd24451, %r4532, %r4526;
	add.s64 	%rd24452, %rd24450, %rd24451;
	shr.u64 	%rd24453, %rd24452, 32;
	mul.wide.u32 	%rd24454, %r4533, %r4526;
	add.s64 	%rd24455, %rd24453, %rd24454;
	shr.u64 	%rd24456, %rd24455, 32;
	and.b64  	%rd24457, %rd24437, 4294967295;
	add.s64 	%rd24458, %rd24436, %rd24457;
	shr.u64 	%rd24459, %rd24458, 32;
	mul.wide.u32 	%rd24460, %r4527, %r4527;
	and.b64  	%rd24461, %rd24440, 4294967295;
	add.s64 	%rd24462, %rd24459, %rd24461;
	add.s64 	%rd24463, %rd24462, %rd24460;
	shr.u64 	%rd24464, %rd24463, 32;
	mul.wide.u32 	%rd24465, %r4528, %r4527;
	and.b64  	%rd24466, %rd24443, 4294967295;
	add.s64 	%rd24467, %rd24464, %rd24466;
	add.s64 	%rd24468, %rd24467, %rd24465;
	shr.u64 	%rd24469, %rd24468, 32;
	mul.wide.u32 	%rd24470, %r4529, %r4527;
	and.b64  	%rd24471, %rd24446, 4294967295;
	add.s64 	%rd24472, %rd24469, %rd24471;
	add.s64 	%rd24473, %rd24472, %rd24470;
	shr.u64 	%rd24474, %rd24473, 32;
	mul.wide.u32 	%rd24475, %r4530, %r4527;
	and.b64  	%rd24476, %rd24449, 4294967295;
	add.s64 	%rd24477, %rd24474, %rd24476;
	add.s64 	%rd24478, %rd24477, %rd24475;
	shr.u64 	%rd24479, %rd24478, 32;
	mul.wide.u32 	%rd24480, %r4531, %r4527;
	and.b64  	%rd24481, %rd24452, 4294967295;
	add.s64 	%rd24482, %rd24479, %rd24481;
	add.s64 	%rd24483, %rd24482, %rd24480;
	shr.u64 	%rd24484, %rd24483, 32;
	mul.wide.u32 	%rd24485, %r4532, %r4527;
	and.b64  	%rd24486, %rd24455, 4294967295;
	add.s64 	%rd24487, %rd24484, %rd24486;
	add.s64 	%rd24488, %rd24487, %rd24485;
	shr.u64 	%rd24489, %rd24488, 32;
	mul.wide.u32 	%rd24490, %r4533, %r4527;
	add.s64 	%rd24491, %rd24489, %rd24456;
	add.s64 	%rd24492, %rd24491, %rd24490;
	shr.u64 	%rd24493, %rd24492, 32;
	and.b64  	%rd24494, %rd24463, 4294967295;
	add.s64 	%rd24495, %rd24439, %rd24494;
	shr.u64 	%rd24496, %rd24495, 32;
	and.b64  	%rd24497, %rd24468, 4294967295;
	add.s64 	%rd24498, %rd24496, %rd24497;
	add.s64 	%rd24499, %rd24498, %rd24465;
	shr.u64 	%rd24500, %rd24499, 32;
	mul.wide.u32 	%rd24501, %r4528, %r4528;
	and.b64  	%rd24502, %rd24473, 4294967295;
	add.s64 	%rd24503, %rd24500, %rd24502;
	add.s64 	%rd24504, %rd24503, %rd24501;
	shr.u64 	%rd24505, %rd24504, 32;
	mul.wide.u32 	%rd24506, %r4529, %r4528;
	and.b64  	%rd24507, %rd24478, 4294967295;
	add.s64 	%rd24508, %rd24505, %rd24507;
	add.s64 	%rd24509, %rd24508, %rd24506;
	shr.u64 	%rd24510, %rd24509, 32;
	mul.wide.u32 	%rd24511, %r4530, %r4528;
	and.b64  	%rd24512, %rd24483, 4294967295;
	add.s64 	%rd24513, %rd24510, %rd24512;
	add.s64 	%rd24514, %rd24513, %rd24511;
	shr.u64 	%rd24515, %rd24514, 32;
	mul.wide.u32 	%rd24516, %r4531, %r4528;
	and.b64  	%rd24517, %rd24488, 4294967295;
	add.s64 	%rd24518, %rd24515, %rd24517;
	add.s64 	%rd24519, %rd24518, %rd24516;
	shr.u64 	%rd24520, %rd24519, 32;
	mul.wide.u32 	%rd24521, %r4532, %r4528;
	and.b64  	%rd24522, %rd24492, 4294967295;
	add.s64 	%rd24523, %rd24520, %rd24522;
	add.s64 	%rd24524, %rd24523, %rd24521;
	shr.u64 	%rd24525, %rd24524, 32;
	mul.wide.u32 	%rd24526, %r4533, %r4528;
	add.s64 	%rd24527, %rd24525, %rd24493;
	add.s64 	%rd24528, %rd24527, %rd24526;
	shr.u64 	%rd24529, %rd24528, 32;
	and.b64  	%rd24530, %rd24499, 4294967295;
	add.s64 	%rd24531, %rd24442, %rd24530;
	shr.u64 	%rd24532, %rd24531, 32;
	and.b64  	%rd24533, %rd24504, 4294967295;
	add.s64 	%rd24534, %rd24532, %rd24533;
	add.s64 	%rd24535, %rd24534, %rd24470;
	shr.u64 	%rd24536, %rd24535, 32;
	and.b64  	%rd24537, %rd24509, 4294967295;
	add.s64 	%rd24538, %rd24536, %rd24537;
	add.s64 	%rd24539, %rd24538, %rd24506;
	shr.u64 	%rd24540, %rd24539, 32;
	mul.wide.u32 	%rd24541, %r4529, %r4529;
	and.b64  	%rd24542, %rd24514, 4294967295;
	add.s64 	%rd24543, %rd24540, %rd24542;
	add.s64 	%rd24544, %rd24543, %rd24541;
	shr.u64 	%rd24545, %rd24544, 32;
	mul.wide.u32 	%rd24546, %r4530, %r4529;
	and.b64  	%rd24547, %rd24519, 4294967295;
	add.s64 	%rd24548, %rd24545, %rd24547;
	add.s64 	%rd24549, %rd24548, %rd24546;
	shr.u64 	%rd24550, %rd24549, 32;
	mul.wide.u32 	%rd24551, %r4531, %r4529;
	and.b64  	%rd24552, %rd24524, 4294967295;
	add.s64 	%rd24553, %rd24550, %rd24552;
	add.s64 	%rd24554, %rd24553, %rd24551;
	shr.u64 	%rd24555, %rd24554, 32;
	mul.wide.u32 	%rd24556, %r4532, %r4529;
	and.b64  	%rd24557, %rd24528, 4294967295;
	add.s64 	%rd24558, %rd24555, %rd24557;
	add.s64 	%rd24559, %rd24558, %rd24556;
	shr.u64 	%rd24560, %rd24559, 32;
	mul.wide.u32 	%rd24561, %r4533, %r4529;
	add.s64 	%rd24562, %rd24560, %rd24529;
	add.s64 	%rd24563, %rd24562, %rd24561;
	shr.u64 	%rd24564, %rd24563, 32;
	and.b64  	%rd24565, %rd24535, 4294967295;
	add.s64 	%rd24566, %rd24445, %rd24565;
	shr.u64 	%rd24567, %rd24566, 32;
	and.b64  	%rd24568, %rd24539, 4294967295;
	add.s64 	%rd24569, %rd24567, %rd24568;
	add.s64 	%rd24570, %rd24569, %rd24475;
	shr.u64 	%rd24571, %rd24570, 32;
	and.b64  	%rd24572, %rd24544, 4294967295;
	add.s64 	%rd24573, %rd24571, %rd24572;
	add.s64 	%rd24574, %rd24573, %rd24511;
	shr.u64 	%rd24575, %rd24574, 32;
	and.b64  	%rd24576, %rd24549, 4294967295;
	add.s64 	%rd24577, %rd24575, %rd24576;
	add.s64 	%rd24578, %rd24577, %rd24546;
	shr.u64 	%rd24579, %rd24578, 32;
	mul.wide.u32 	%rd24580, %r4530, %r4530;
	and.b64  	%rd24581, %rd24554, 4294967295;
	add.s64 	%rd24582, %rd24579, %rd24581;
	add.s64 	%rd24583, %rd24582, %rd24580;
	shr.u64 	%rd24584, %rd24583, 32;
	mul.wide.u32 	%rd24585, %r4531, %r4530;
	and.b64  	%rd24586, %rd24559, 4294967295;
	add.s64 	%rd24587, %rd24584, %rd24586;
	add.s64 	%rd24588, %rd24587, %rd24585;
	shr.u64 	%rd24589, %rd24588, 32;
	mul.wide.u32 	%rd24590, %r4532, %r4530;
	and.b64  	%rd24591, %rd24563, 4294967295;
	add.s64 	%rd24592, %rd24589, %rd24591;
	add.s64 	%rd24593, %rd24592, %rd24590;
	shr.u64 	%rd24594, %rd24593, 32;
	mul.wide.u32 	%rd24595, %r4533, %r4530;
	add.s64 	%rd24596, %rd24594, %rd24564;
	add.s64 	%rd24597, %rd24596, %rd24595;
	shr.u64 	%rd24598, %rd24597, 32;
	and.b64  	%rd24599, %rd24570, 4294967295;
	add.s64 	%rd24600, %rd24448, %rd24599;
	shr.u64 	%rd24601, %rd24600, 32;
	and.b64  	%rd24602, %rd24574, 4294967295;
	add.s64 	%rd24603, %rd24601, %rd24602;
	add.s64 	%rd24604, %rd24603, %rd24480;
	shr.u64 	%rd24605, %rd24604, 32;
	and.b64  	%rd24606, %rd24578, 4294967295;
	add.s64 	%rd24607, %rd24605, %rd24606;
	add.s64 	%rd24608, %rd24607, %rd24516;
	shr.u64 	%rd24609, %rd24608, 32;
	and.b64  	%rd24610, %rd24583, 4294967295;
	add.s64 	%rd24611, %rd24609, %rd24610;
	add.s64 	%rd24612, %rd24611, %rd24551;
	shr.u64 	%rd24613, %rd24612, 32;
	and.b64  	%rd24614, %rd24588, 4294967295;
	add.s64 	%rd24615, %rd24613, %rd24614;
	add.s64 	%rd24616, %rd24615, %rd24585;
	shr.u64 	%rd24617, %rd24616, 32;
	mul.wide.u32 	%rd24618, %r4531, %r4531;
	and.b64  	%rd24619, %rd24593, 4294967295;
	add.s64 	%rd24620, %rd24617, %rd24619;
	add.s64 	%rd24621, %rd24620, %rd24618;
	shr.u64 	%rd24622, %rd24621, 32;
	mul.wide.u32 	%rd24623, %r4532, %r4531;
	and.b64  	%rd24624, %rd24597, 4294967295;
	add.s64 	%rd24625, %rd24622, %rd24624;
	add.s64 	%rd24626, %rd24625, %rd24623;
	shr.u64 	%rd24627, %rd24626, 32;
	mul.wide.u32 	%rd24628, %r4533, %r4531;
	add.s64 	%rd24629, %rd24627, %rd24598;
	add.s64 	%rd24630, %rd24629, %rd24628;
	shr.u64 	%rd24631, %rd24630, 32;
	and.b64  	%rd24632, %rd24604, 4294967295;
	add.s64 	%rd24633, %rd24451, %rd24632;
	shr.u64 	%rd24634, %rd24633, 32;
	and.b64  	%rd24635, %rd24608, 4294967295;
	add.s64 	%rd24636, %rd24634, %rd24635;
	add.s64 	%rd24637, %rd24636, %rd24485;
	shr.u64 	%rd24638, %rd24637, 32;
	and.b64  	%rd24639, %rd24612, 4294967295;
	add.s64 	%rd24640, %rd24638, %rd24639;
	add.s64 	%rd24641, %rd24640, %rd24521;
	shr.u64 	%rd24642, %rd24641, 32;
	and.b64  	%rd24643, %rd24616, 4294967295;
	add.s64 	%rd24644, %rd24642, %rd24643;
	add.s64 	%rd24645, %rd24644, %rd24556;
	shr.u64 	%rd24646, %rd24645, 32;
	and.b64  	%rd24647, %rd24621, 4294967295;
	add.s64 	%rd24648, %rd24646, %rd24647;
	add.s64 	%rd24649, %rd24648, %rd24590;
	shr.u64 	%rd24650, %rd24649, 32;
	and.b64  	%rd24651, %rd24626, 4294967295;
	add.s64 	%rd24652, %rd24650, %rd24651;
	add.s64 	%rd24653, %rd24652, %rd24623;
	shr.u64 	%rd24654, %rd24653, 32;
	mul.wide.u32 	%rd24655, %r4532, %r4532;
	and.b64  	%rd24656, %rd24630, 4294967295;
	add.s64 	%rd24657, %rd24654, %rd24656;
	add.s64 	%rd24658, %rd24657, %rd24655;
	shr.u64 	%rd24659, %rd24658, 32;
	mul.wide.u32 	%rd24660, %r4533, %r4532;
	add.s64 	%rd24661, %rd24659, %rd24631;
	add.s64 	%rd24662, %rd24661, %rd24660;
	shr.u64 	%rd24663, %rd24662, 32;
	and.b64  	%rd24664, %rd24637, 4294967295;
	add.s64 	%rd24665, %rd24454, %rd24664;
	shr.u64 	%rd24666, %rd24665, 32;
	and.b64  	%rd24667, %rd24641, 4294967295;
	add.s64 	%rd24668, %rd24666, %rd24667;
	add.s64 	%rd24669, %rd24668, %rd24490;
	shr.u64 	%rd24670, %rd24669, 32;
	and.b64  	%rd24671, %rd24645, 4294967295;
	add.s64 	%rd24672, %rd24670, %rd24671;
	add.s64 	%rd24673, %rd24672, %rd24526;
	shr.u64 	%rd24674, %rd24673, 32;
	and.b64  	%rd24675, %rd24649, 4294967295;
	add.s64 	%rd24676, %rd24674, %rd24675;
	add.s64 	%rd24677, %rd24676, %rd24561;
	shr.u64 	%rd24678, %rd24677, 32;
	and.b64  	%rd24679, %rd24653, 4294967295;
	add.s64 	%rd24680, %rd24678, %rd24679;
	add.s64 	%rd24681, %rd24680, %rd24595;
	shr.u64 	%rd24682, %rd24681, 32;
	and.b64  	%rd24683, %rd24658, 4294967295;
	add.s64 	%rd24684, %rd24682, %rd24683;
	add.s64 	%rd24685, %rd24684, %rd24628;
	shr.u64 	%rd24686, %rd24685, 32;
	and.b64  	%rd24687, %rd24662, 4294967295;
	add.s64 	%rd24688, %rd24686, %rd24687;
	add.s64 	%rd24689, %rd24688, %rd24660;
	shr.u64 	%rd24690, %rd24689, 32;
	mul.wide.u32 	%rd24691, %r4533, %r4533;
	add.s64 	%rd24692, %rd24690, %rd24663;
	add.s64 	%rd24693, %rd24692, %rd24691;
	{ .reg .b32 tmp; mov.b64 {tmp, %r3737}, %rd24693; }
	mul.lo.s32 	%r3738, %r1093, %r3736;
	cvt.u64.u32 	%rd24694, %r3738;
	and.b64  	%rd24695, %rd24434, 4294967293;
	mad.lo.s64 	%rd24696, %rd1460, %rd24694, %rd24695;
	shr.u64 	%rd24697, %rd24696, 32;
	and.b64  	%rd24698, %rd24458, 4294967295;
	add.s64 	%rd24699, %rd24697, %rd24698;
	mad.lo.s64 	%rd24700, %rd1461, %rd24694, %rd24699;
	cvt.u32.u64 	%r3739, %rd24700;
	shr.u64 	%rd24701, %rd24700, 32;
	and.b64  	%rd24702, %rd24495, 4294967295;
	add.s64 	%rd24703, %rd24701, %rd24702;
	mad.lo.s64 	%rd24704, %rd1462, %rd24694, %rd24703;
	shr.u64 	%rd24705, %rd24704, 32;
	and.b64  	%rd24706, %rd24531, 4294967295;
	add.s64 	%rd24707, %rd24705, %rd24706;
	mad.lo.s64 	%rd24708, %rd1463, %rd24694, %rd24707;
	shr.u64 	%rd24709, %rd24708, 32;
	and.b64  	%rd24710, %rd24566, 4294967295;
	add.s64 	%rd24711, %rd24709, %rd24710;
	mad.lo.s64 	%rd24712, %rd1464, %rd24694, %rd24711;
	shr.u64 	%rd24713, %rd24712, 32;
	and.b64  	%rd24714, %rd24600, 4294967295;
	add.s64 	%rd24715, %rd24713, %rd24714;
	mad.lo.s64 	%rd24716, %rd1465, %rd24694, %rd24715;
	shr.u64 	%rd24717, %rd24716, 32;
	and.b64  	%rd24718, %rd24633, 4294967295;
	add.s64 	%rd24719, %rd24717, %rd24718;
	mad.lo.s64 	%rd24720, %rd1466, %rd24694, %rd24719;
	shr.u64 	%rd24721, %rd24720, 32;
	mul.wide.u32 	%rd24722, %r1094, %r3738;
	and.b64  	%rd24723, %rd24665, 4294967295;
	add.s64 	%rd24724, %rd24721, %rd24723;
	add.s64 	%rd24725, %rd24724, %rd24722;
	shr.u64 	%rd24726, %rd24725, 32;
	and.b64  	%rd24727, %rd24669, 4294967295;
	add.s64 	%rd24728, %rd24726, %rd24727;
	shr.u64 	%rd24729, %rd24728, 32;
	and.b64  	%rd24730, %rd24673, 4294967295;
	add.s64 	%rd24731, %rd24729, %rd24730;
	shr.u64 	%rd24732, %rd24731, 32;
	and.b64  	%rd24733, %rd24677, 4294967295;
	add.s64 	%rd24734, %rd24732, %rd24733;
	shr.u64 	%rd24735, %rd24734, 32;
	and.b64  	%rd24736, %rd24681, 4294967295;
	add.s64 	%rd24737, %rd24735, %rd24736;
	shr.u64 	%rd24738, %rd24737, 32;
	and.b64  	%rd24739, %rd24685, 4294967295;
	add.s64 	%rd24740, %rd24738, %rd24739;
	shr.u64 	%rd24741, %rd24740, 32;
	and.b64  	%rd24742, %rd24689, 4294967295;
	add.s64 	%rd24743, %rd24741, %rd24742;
	shr.u64 	%rd24744, %rd24743, 32;
	and.b64  	%rd24745, %rd24693, 4294967295;
	add.s64 	%rd24746, %rd24744, %rd24745;
	{ .reg .b32 tmp; mov.b64 {tmp, %r3740}, %rd24746; }
	add.s32 	%r3741, %r3737, %r3740;
	mul.lo.s32 	%r3742, %r1093, %r3739;
	cvt.u64.u32 	%rd24747, %r3742;
	and.b64  	%rd24748, %rd24700, 4294967295;
	mad.lo.s64 	%rd24749, %rd1460, %rd24747, %rd24748;
	shr.u64 	%rd24750, %rd24749, 32;
	and.b64  	%rd24751, %rd24704, 4294967295;
	add.s64 	%rd24752, %rd24750, %rd24751;
	mad.lo.s64 	%rd24753, %rd1461, %rd24747, %rd24752;
	cvt.u32.u64 	%r3743, %rd24753;
	shr.u64 	%rd24754, %rd24753, 32;
	and.b64  	%rd24755, %rd24708, 4294967295;
	add.s64 	%rd24756, %rd24754, %rd24755;
	mad.lo.s64 	%rd24757, %rd1462, %rd24747, %rd24756;
	shr.u64 	%rd24758, %rd24757, 32;
	and.b64  	%rd24759, %rd24712, 4294967295;
	add.s64 	%rd24760, %rd24758, %rd24759;
	mad.lo.s64 	%rd24761, %rd1463, %rd24747, %rd24760;
	shr.u64 	%rd24762, %rd24761, 32;
	and.b64  	%rd24763, %rd24716, 4294967295;
	add.s64 	%rd24764, %rd24762, %rd24763;
	mad.lo.s64 	%rd24765, %rd1464, %rd24747, %rd24764;
	shr.u64 	%rd24766, %rd24765, 32;
	and.b64  	%rd24767, %rd24720, 4294967295;
	add.s64 	%rd24768, %rd24766, %rd24767;
	mad.lo.s64 	%rd24769, %rd1465, %rd24747, %rd24768;
	shr.u64 	%rd24770, %rd24769, 32;
	and.b64  	%rd24771, %rd24725, 4294967295;
	add.s64 	%rd24772, %rd24770, %rd24771;
	mad.lo.s64 	%rd24773, %rd1466, %rd24747, %rd24772;
	shr.u64 	%rd24774, %rd24773, 32;
	mul.wide.u32 	%rd24775, %r1094, %r3742;
	and.b64  	%rd24776, %rd24728, 4294967295;
	add.s64 	%rd24777, %rd24774, %rd24776;
	add.s64 	%rd24778, %rd24777, %rd24775;
	shr.u64 	%rd24779, %rd24778, 32;
	and.b64  	%rd24780, %rd24731, 4294967295;
	add.s64 	%rd24781, %rd24779, %rd24780;
	shr.u64 	%rd24782, %rd24781, 32;
	and.b64  	%rd24783, %rd24734, 4294967295;
	add.s64 	%rd24784, %rd24782, %rd24783;
	shr.u64 	%rd24785, %rd24784, 32;
	and.b64  	%rd24786, %rd24737, 4294967295;
	add.s64 	%rd24787, %rd24785, %rd24786;
	shr.u64 	%rd24788, %rd24787, 32;
	and.b64  	%rd24789, %rd24740, 4294967295;
	add.s64 	%rd24790, %rd24788, %rd24789;
	shr.u64 	%rd24791, %rd24790, 32;
	and.b64  	%rd24792, %rd24743, 4294967295;
	add.s64 	%rd24793, %rd24791, %rd24792;
	shr.u64 	%rd24794, %rd24793, 32;
	and.b64  	%rd24795, %rd24746, 4294967295;
	add.s64 	%rd24796, %rd24794, %rd24795;
	{ .reg .b32 tmp; mov.b64 {tmp, %r3744}, %rd24796; }
	add.s32 	%r3745, %r3741, %r3744;
	mul.lo.s32 	%r3746, %r1093, %r3743;
	cvt.u64.u32 	%rd24797, %r3746;
	and.b64  	%rd24798, %rd24753, 4294967295;
	mad.lo.s64 	%rd24799, %rd1460, %rd24797, %rd24798;
	shr.u64 	%rd24800, %rd24799, 32;
	and.b64  	%rd24801, %rd24757, 4294967295;
	add.s64 	%rd24802, %rd24800, %rd24801;
	mad.lo.s64 	%rd24803, %rd1461, %rd24797, %rd24802;
	cvt.u32.u64 	%r3747, %rd24803;
	shr.u64 	%rd24804, %rd24803, 32;
	and.b64  	%rd24805, %rd24761, 4294967295;
	add.s64 	%rd24806, %rd24804, %rd24805;
	mad.lo.s64 	%rd24807, %rd1462, %rd24797, %rd24806;
	shr.u64 	%rd24808, %rd24807, 32;
	and.b64  	%rd24809, %rd24765, 4294967295;
	add.s64 	%rd24810, %rd24808, %rd24809;
	mad.lo.s64 	%rd24811, %rd1463, %rd24797, %rd24810;
	shr.u64 	%rd24812, %rd24811, 32;
	and.b64  	%rd24813, %rd24769, 4294967295;
	add.s64 	%rd24814, %rd24812, %rd24813;
	mad.lo.s64 	%rd24815, %rd1464, %rd24797, %rd24814;
	shr.u64 	%rd24816, %rd24815, 32;
	and.b64  	%rd24817, %rd24773, 4294967295;
	add.s64 	%rd24818, %rd24816, %rd24817;
	mad.lo.s64 	%rd24819, %rd1465, %rd24797, %rd24818;
	shr.u64 	%rd24820, %rd24819, 32;
	and.b64  	%rd24821, %rd24778, 4294967295;
	add.s64 	%rd24822, %rd24820, %rd24821;
	mad.lo.s64 	%rd24823, %rd1466, %rd24797, %rd24822;
	shr.u64 	%rd24824, %rd24823, 32;
	mul.wide.u32 	%rd24825, %r1094, %r3746;
	and.b64  	%rd24826, %rd24781, 4294967295;
	add.s64 	%rd24827, %rd24824, %rd24826;
	add.s64 	%rd24828, %rd24827, %rd24825;
	shr.u64 	%rd24829, %rd24828, 32;
	and.b64  	%rd24830, %rd24784, 4294967295;
	add.s64 	%rd24831, %rd24829, %rd24830;
	shr.u64 	%rd24832, %rd24831, 32;
	and.b64  	%rd24833, %rd24787, 4294967295;
	add.s64 	%rd24834, %rd24832, %rd24833;
	shr.u64 	%rd24835, %rd24834, 32;
	and.b64  	%rd24836, %rd24790, 4294967295;
	add.s64 	%rd24837, %rd24835, %rd24836;
	shr.u64 	%rd24838, %rd24837, 32;
	and.b64  	%rd24839, %rd24793, 4294967295;
	add.s64 	%rd24840, %rd24838, %rd24839;
	shr.u64 	%rd24841, %rd24840, 32;
	and.b64  	%rd24842, %rd24796, 4294967295;
	add.s64 	%rd24843, %rd24841, %rd24842;
	{ .reg .b32 tmp; mov.b64 {tmp, %r3748}, %rd24843; }
	add.s32 	%r3749, %r3745, %r3748;
	mul.lo.s32 	%r3750, %r1093, %r3747;
	cvt.u64.u32 	%rd24844, %r3750;
	and.b64  	%rd24845, %rd24803, 4294967295;
	mad.lo.s64 	%rd24846, %rd1460, %rd24844, %rd24845;
	shr.u64 	%rd24847, %rd24846, 32;
	and.b64  	%rd24848, %rd24807, 4294967295;
	add.s64 	%rd24849, %rd24847, %rd24848;
	mad.lo.s64 	%rd24850, %rd1461, %rd24844, %rd24849;
	cvt.u32.u64 	%r3751, %rd24850;
	shr.u64 	%rd24851, %rd24850, 32;
	and.b64  	%rd24852, %rd24811, 4294967295;
	add.s64 	%rd24853, %rd24851, %rd24852;
	mad.lo.s64 	%rd24854, %rd1462, %rd24844, %rd24853;
	shr.u64 	%rd24855, %rd24854, 32;
	and.b64  	%rd24856, %rd24815, 4294967295;
	add.s64 	%rd24857, %rd24855, %rd24856;
	mad.lo.s64 	%rd24858, %rd1463, %rd24844, %rd24857;
	shr.u64 	%rd24859, %rd24858, 32;
	and.b64  	%rd24860, %rd24819, 4294967295;
	add.s64 	%rd24861, %rd24859, %rd24860;
	mad.lo.s64 	%rd24862, %rd1464, %rd24844, %rd24861;
	shr.u64 	%rd24863, %rd24862, 32;
	and.b64  	%rd24864, %rd24823, 4294967295;
	add.s64 	%rd24865, %rd24863, %rd24864;
	mad.lo.s64 	%rd24866, %rd1465, %rd24844, %rd24865;
	shr.u64 	%rd24867, %rd24866, 32;
	and.b64  	%rd24868, %rd24828, 4294967295;
	add.s64 	%rd24869, %rd24867, %rd24868;
	mad.lo.s64 	%rd24870, %rd1466, %rd24844, %rd24869;
	shr.u64 	%rd24871, %rd24870, 32;
	mul.wide.u32 	%rd24872, %r1094, %r3750;
	and.b64  	%rd24873, %rd24831, 4294967295;
	add.s64 	%rd24874, %rd24871, %rd24873;
	add.s64 	%rd24875, %rd24874, %rd24872;
	shr.u64 	%rd24876, %rd24875, 32;
	and.b64  	%rd24877, %rd24834, 4294967295;
	add.s64 	%rd24878, %rd24876, %rd24877;
	shr.u64 	%rd24879, %rd24878, 32;
	and.b64  	%rd24880, %rd24837, 4294967295;
	add.s64 	%rd24881, %rd24879, %rd24880;
	shr.u64 	%rd24882, %rd24881, 32;
	and.b64  	%rd24883, %rd24840, 4294967295;
	add.s64 	%rd24884, %rd24882, %rd24883;
	shr.u64 	%rd24885, %rd24884, 32;
	and.b64  	%rd24886, %rd24843, 4294967295;
	add.s64 	%rd24887, %rd24885, %rd24886;
	{ .reg .b32 tmp; mov.b64 {tmp, %r3752}, %rd24887; }
	add.s32 	%r3753, %r3749, %r3752;
	mul.lo.s32 	%r3754, %r1093, %r3751;
	cvt.u64.u32 	%rd24888, %r3754;
	and.b64  	%rd24889, %rd24850, 4294967295;
	mad.lo.s64 	%rd24890, %rd1460, %rd24888, %rd24889;
	shr.u64 	%rd24891, %rd24890, 32;
	and.b64  	%rd24892, %rd24854, 4294967295;
	add.s64 	%rd24893, %rd24891, %rd24892;
	mad.lo.s64 	%rd24894, %rd1461, %rd24888, %rd24893;
	cvt.u32.u64 	%r3755, %rd24894;
	shr.u64 	%rd24895, %rd24894, 32;
	and.b64  	%rd24896, %rd24858, 4294967295;
	add.s64 	%rd24897, %rd24895, %rd24896;
	mad.lo.s64 	%rd24898, %rd1462, %rd24888, %rd24897;
	shr.u64 	%rd24899, %rd24898, 32;
	and.b64  	%rd24900, %rd24862, 4294967295;
	add.s64 	%rd24901, %rd24899, %rd24900;
	mad.lo.s64 	%rd24902, %rd1463, %rd24888, %rd24901;
	shr.u64 	%rd24903, %rd24902, 32;
	and.b64  	%rd24904, %rd24866, 4294967295;
	add.s64 	%rd24905, %rd24903, %rd24904;
	mad.lo.s64 	%rd24906, %rd1464, %rd24888, %rd24905;
	shr.u64 	%rd24907, %rd24906, 32;
	and.b64  	%rd24908, %rd24870, 4294967295;
	add.s64 	%rd24909, %rd24907, %rd24908;
	mad.lo.s64 	%rd24910, %rd1465, %rd24888, %rd24909;
	shr.u64 	%rd24911, %rd24910, 32;
	and.b64  	%rd24912, %rd24875, 4294967295;
	add.s64 	%rd24913, %rd24911, %rd24912;
	mad.lo.s64 	%rd24914, %rd1466, %rd24888, %rd24913;
	shr.u64 	%rd24915, %rd24914, 32;
	mul.wide.u32 	%rd24916, %r1094, %r3754;
	and.b64  	%rd24917, %rd24878, 4294967295;
	add.s64 	%rd24918, %rd24915, %rd24917;
	add.s64 	%rd24919, %rd24918, %rd24916;
	shr.u64 	%rd24920, %rd24919, 32;
	and.b64  	%rd24921, %rd24881, 4294967295;
	add.s64 	%rd24922, %rd24920, %rd24921;
	shr.u64 	%rd24923, %rd24922, 32;
	and.b64  	%rd24924, %rd24884, 4294967295;
	add.s64 	%rd24925, %rd24923, %rd24924;
	shr.u64 	%rd24926, %rd24925, 32;
	and.b64  	%rd24927, %rd24887, 4294967295;
	add.s64 	%rd24928, %rd24926, %rd24927;
	{ .reg .b32 tmp; mov.b64 {tmp, %r3756}, %rd24928; }
	add.s32 	%r3757, %r3753, %r3756;
	mul.lo.s32 	%r3758, %r1093, %r3755;
	cvt.u64.u32 	%rd24929, %r3758;
	and.b64  	%rd24930, %rd24894, 4294967295;
	mad.lo.s64 	%rd24931, %rd1460, %rd24929, %rd24930;
	shr.u64 	%rd24932, %rd24931, 32;
	and.b64  	%rd24933, %rd24898, 4294967295;
	add.s64 	%rd24934, %rd24932, %rd24933;
	mad.lo.s64 	%rd24935, %rd1461, %rd24929, %rd24934;
	cvt.u32.u64 	%r3759, %rd24935;
	shr.u64 	%rd24936, %rd24935, 32;
	and.b64  	%rd24937, %rd24902, 4294967295;
	add.s64 	%rd24938, %rd24936, %rd24937;
	mad.lo.s64 	%rd24939, %rd1462, %rd24929, %rd24938;
	shr.u64 	%rd24940, %rd24939, 32;
	and.b64  	%rd24941, %rd24906, 4294967295;
	add.s64 	%rd24942, %rd24940, %rd24941;
	mad.lo.s64 	%rd24943, %rd1463, %rd24929, %rd24942;
	shr.u64 	%rd24944, %rd24943, 32;
	and.b64  	%rd24945, %rd24910, 4294967295;
	add.s64 	%rd24946, %rd24944, %rd24945;
	mad.lo.s64 	%rd24947, %rd1464, %rd24929, %rd24946;
	shr.u64 	%rd24948, %rd24947, 32;
	and.b64  	%rd24949, %rd24914, 4294967295;
	add.s64 	%rd24950, %rd24948, %rd24949;
	mad.lo.s64 	%rd24951, %rd1465, %rd24929, %rd24950;
	shr.u64 	%rd24952, %rd24951, 32;
	and.b64  	%rd24953, %rd24919, 4294967295;
	add.s64 	%rd24954, %rd24952, %rd24953;
	mad.lo.s64 	%rd24955, %rd1466, %rd24929, %rd24954;
	shr.u64 	%rd24956, %rd24955, 32;
	mul.wide.u32 	%rd24957, %r1094, %r3758;
	and.b64  	%rd24958, %rd24922, 4294967295;
	add.s64 	%rd24959, %rd24956, %rd24958;
	add.s64 	%rd24960, %rd24959, %rd24957;
	shr.u64 	%rd24961, %rd24960, 32;
	and.b64  	%rd24962, %rd24925, 4294967295;
	add.s64 	%rd24963, %rd24961, %rd24962;
	shr.u64 	%rd24964, %rd24963, 32;
	and.b64  	%rd24965, %rd24928, 4294967295;
	add.s64 	%rd24966, %rd24964, %rd24965;
	{ .reg .b32 tmp; mov.b64 {tmp, %r3760}, %rd24966; }
	add.s32 	%r3761, %r3757, %r3760;
	mul.lo.s32 	%r3762, %r1093, %r3759;
	cvt.u64.u32 	%rd24967, %r3762;
	and.b64  	%rd24968, %rd24935, 4294967295;
	mad.lo.s64 	%rd24969, %rd1460, %rd24967, %rd24968;
	shr.u64 	%rd24970, %rd24969, 32;
	and.b64  	%rd24971, %rd24939, 4294967295;
	add.s64 	%rd24972, %rd24970, %rd24971;
	mad.lo.s64 	%rd24973, %rd1461, %rd24967, %rd24972;
	cvt.u32.u64 	%r3763, %rd24973;
	shr.u64 	%rd24974, %rd24973, 32;
	and.b64  	%rd24975, %rd24943, 4294967295;
	add.s64 	%rd24976, %rd24974, %rd24975;
	mad.lo.s64 	%rd24977, %rd1462, %rd24967, %rd24976;
	shr.u64 	%rd24978, %rd24977, 32;
	and.b64  	%rd24979, %rd24947, 4294967295;
	add.s64 	%rd24980, %rd24978, %rd24979;
	mad.lo.s64 	%rd24981, %rd1463, %rd24967, %rd24980;
	shr.u64 	%rd24982, %rd24981, 32;
	and.b64  	%rd24983, %rd24951, 4294967295;
	add.s64 	%rd24984, %rd24982, %rd24983;
	mad.lo.s64 	%rd24985, %rd1464, %rd24967, %rd24984;
	shr.u64 	%rd24986, %rd24985, 32;
	and.b64  	%rd24987, %rd24955, 4294967295;
	add.s64 	%rd24988, %rd24986, %rd24987;
	mad.lo.s64 	%rd24989, %rd1465, %rd24967, %rd24988;
	shr.u64 	%rd24990, %rd24989, 32;
	and.b64  	%rd24991, %rd24960, 4294967295;
	add.s64 	%rd24992, %rd24990, %rd24991;
	mad.lo.s64 	%rd24993, %rd1466, %rd24967, %rd24992;
	shr.u64 	%rd24994, %rd24993, 32;
	mul.wide.u32 	%rd24995, %r1094, %r3762;
	and.b64  	%rd24996, %rd24963, 4294967295;
	add.s64 	%rd24997, %rd24994, %rd24996;
	add.s64 	%rd24998, %rd24997, %rd24995;
	shr.u64 	%rd24999, %rd24998, 32;
	and.b64  	%rd25000, %rd24966, 4294967295;
	add.s64 	%rd25001, %rd24999, %rd25000;
	{ .reg .b32 tmp; mov.b64 {tmp, %r3764}, %rd25001; }
	add.s32 	%r3765, %r3761, %r3764;
	mul.lo.s32 	%r3766, %r1093, %r3763;
	cvt.u64.u32 	%rd25002, %r3766;
	and.b64  	%rd25003, %rd24973, 4294967295;
	mad.lo.s64 	%rd25004, %rd1460, %rd25002, %rd25003;
	shr.u64 	%rd25005, %rd25004, 32;
	and.b64  	%rd25006, %rd24977, 4294967295;
	add.s64 	%rd25007, %rd25005, %rd25006;
	mad.lo.s64 	%rd1496, %rd1461, %rd25002, %rd25007;
	cvt.u32.u64 	%r4526, %rd1496;
	shr.u64 	%rd25008, %rd1496, 32;
	and.b64  	%rd25009, %rd24981, 4294967295;
	add.s64 	%rd25010, %rd25008, %rd25009;
	mad.lo.s64 	%rd1497, %rd1462, %rd25002, %rd25010;
	cvt.u32.u64 	%r4527, %rd1497;
	shr.u64 	%rd25011, %rd1497, 32;
	and.b64  	%rd25012, %rd24985, 4294967295;
	add.s64 	%rd25013, %rd25011, %rd25012;
	mad.lo.s64 	%rd1498, %rd1463, %rd25002, %rd25013;
	cvt.u32.u64 	%r4528, %rd1498;
	shr.u64 	%rd25014, %rd1498, 32;
	and.b64  	%rd25015, %rd24989, 4294967295;
	add.s64 	%rd25016, %rd25014, %rd25015;
	mad.lo.s64 	%rd1499, %rd1464, %rd25002, %rd25016;
	cvt.u32.u64 	%r4529, %rd1499;
	shr.u64 	%rd25017, %rd1499, 32;
	and.b64  	%rd25018, %rd24993, 4294967295;
	add.s64 	%rd25019, %rd25017, %rd25018;
	mad.lo.s64 	%rd1500, %rd1465, %rd25002, %rd25019;
	cvt.u32.u64 	%r4530, %rd1500;
	shr.u64 	%rd25020, %rd1500, 32;
	and.b64  	%rd25021, %rd24998, 4294967295;
	add.s64 	%rd25022, %rd25020, %rd25021;
	mad.lo.s64 	%rd1501, %rd1466, %rd25002, %rd25022;
	cvt.u32.u64 	%r4531, %rd1501;
	shr.u64 	%rd25023, %rd1501, 32;
	mul.wide.u32 	%rd25024, %r1094, %r3766;
	and.b64  	%rd25025, %rd25001, 4294967295;
	add.s64 	%rd25026, %rd25023, %rd25025;
	add.s64 	%rd1502, %rd25026, %rd25024;
	cvt.u32.u64 	%r4532, %rd1502;
	{ .reg .b32 tmp; mov.b64 {tmp, %r3767}, %rd1502; }
	add.s32 	%r4533, %r3765, %r3767;
	setp.gt.u32 	%p1094, %r4533, %r1094;
	@%p1094 bra 	$L__BB0_1004;
	setp.lt.u32 	%p1095, %r4533, %r1094;
	@%p1095 bra 	$L__BB0_1005;
	cvt.u32.u64 	%r3768, %rd1466;
	setp.lt.u32 	%p1096, %r3768, %r4532;
	@%p1096 bra 	$L__BB0_1004;
	setp.gt.u32 	%p1097, %r3768, %r4532;
	@%p1097 bra 	$L__BB0_1005;
	cvt.u32.u64 	%r3770, %rd1465;
	setp.lt.u32 	%p1098, %r3770, %r4531;
	@%p1098 bra 	$L__BB0_1004;
	setp.gt.u32 	%p1099, %r3770, %r4531;
	@%p1099 bra 	$L__BB0_1005;
	cvt.u32.u64 	%r3772, %rd1464;
	setp.lt.u32 	%p1100, %r3772, %r4530;
	@%p1100 bra 	$L__BB0_1004;
	setp.gt.u32 	%p1101, %r3772, %r4530;
	@%p1101 bra 	$L__BB0_1005;
	cvt.u32.u64 	%r3774, %rd1463;
	setp.lt.u32 	%p1102, %r3774, %r4529;
	@%p1102 bra 	$L__BB0_1004;
	setp.gt.u32 	%p1103, %r3774, %r4529;
	@%p1103 bra 	$L__BB0_1005;
	cvt.u32.u64 	%r3776, %rd1462;
	setp.lt.u32 	%p1104, %r3776, %r4528;
	@%p1104 bra 	$L__BB0_1004;
	setp.gt.u32 	%p1105, %r3776, %r4528;
	@%p1105 bra 	$L__BB0_1005;
	cvt.u32.u64 	%r3778, %rd1461;
	setp.lt.u32 	%p1106, %r3778, %r4527;
	@%p1106 bra 	$L__BB0_1004;
	cvt.u32.u64 	%r3779, %rd1460;
	setp.gt.u32 	%p1107, %r3778, %r4527;
	setp.gt.u32 	%p1108, %r3779, %r4526;
	or.pred  	%p1109, %p1107, %p1108;
	@%p1109 bra 	$L__BB0_1005;
$L__BB0_1004:
	and.b64  	%rd25028, %rd1496, 4294967295;
	sub.s64 	%rd25029, %rd25028, %rd1460;
	shr.u64 	%rd25030, %rd25029, 63;
	cvt.u32.u64 	%r4526, %rd25029;
	and.b64  	%rd25031, %rd1497, 4294967295;
	add.s64 	%rd25032, %rd25030, %rd1461;
	sub.s64 	%rd25033, %rd25031, %rd25032;
	shr.u64 	%rd25034, %rd25033, 63;
	cvt.u32.u64 	%r4527, %rd25033;
	and.b64  	%rd25035, %rd1498, 4294967295;
	add.s64 	%rd25036, %rd25034, %rd1462;
	sub.s64 	%rd25037, %rd25035, %rd25036;
	shr.u64 	%rd25038, %rd25037, 63;
	cvt.u32.u64 	%r4528, %rd25037;
	and.b64  	%rd25039, %rd1499, 4294967295;
	add.s64 	%rd25040, %rd25038, %rd1463;
	sub.s64 	%rd25041, %rd25039, %rd25040;
	shr.u64 	%rd25042, %rd25041, 63;
	cvt.u32.u64 	%r4529, %rd25041;
	and.b64  	%rd25043, %rd1500, 4294967295;
	add.s64 	%rd25044, %rd25042, %rd1464;
	sub.s64 	%rd25045, %rd25043, %rd25044;
	shr.u64 	%rd25046, %rd25045, 63;
	cvt.u32.u64 	%r4530, %rd25045;
	and.b64  	%rd25047, %rd1501, 4294967295;
	add.s64 	%rd25048, %rd25046, %rd1465;
	sub.s64 	%rd25049, %rd25047, %rd25048;
	shr.u64 	%rd25050, %rd25049, 63;
	cvt.u32.u64 	%r4531, %rd25049;
	and.b64  	%rd25051, %rd1502, 4294967295;
	add.s64 	%rd25052, %rd25050, %rd1466;
	sub.s64 	%rd25053, %rd25051, %rd25052;
	shr.u64 	%rd25054, %rd25053, 63;
	cvt.u32.u64 	%r4532, %rd25053;
	cvt.u32.u64 	%r3781, %rd25054;
	add.s32 	%r3782, %r1094, %r3781;
	sub.s32 	%r4533, %r4533, %r3782;
$L__BB0_1005:
	add.s32 	%r4576, %r4576, 1;
	setp.ne.s32 	%p1110, %r4576, %r1329;
	@%p1110 bra 	$L__BB0_990;
	mul.wide.u32 	%rd25055, %r4566, 32;
	add.s64 	%rd25056, %rd3, %rd25055;
	ld.local.v4.u32 	{%r3783, %r3784, %r3785, %r3786}, [%rd25056];
	mul.wide.u32 	%rd25057, %r3783, %r4526;
	cvt.u32.u64 	%r3787, %rd25057;
	shr.u64 	%rd25058, %rd25057, 32;
	mul.wide.u32 	%rd25059, %r3784, %r4526;
	add.s64 	%rd25060, %rd25058, %rd25059;
	shr.u64 	%rd25061, %rd25060, 32;
	mul.wide.u32 	%rd25062, %r3785, %r4526;
	add.s64 	%rd25063, %rd25061, %rd25062;
	shr.u64 	%rd25064, %rd25063, 32;
	mul.wide.u32 	%rd25065, %r3786, %r4526;
	add.s64 	%rd25066, %rd25064, %rd25065;
	shr.u64 	%rd25067, %rd25066, 32;
	ld.local.v4.u32 	{%r3788, %r3789, %r3790, %r3791}, [%rd25056+16];
	mul.wide.u32 	%rd25068, %r3788, %r4526;
	add.s64 	%rd25069, %rd25067, %rd25068;
	shr.u64 	%rd25070, %rd25069, 32;
	mul.wide.u32 	%rd25071, %r3789, %r4526;
	add.s64 	%rd25072, %rd25070, %rd25071;
	shr.u64 	%rd25073, %rd25072, 32;
	mul.wide.u32 	%rd25074, %r3790, %r4526;
	add.s64 	%rd25075, %rd25073, %rd25074;
	shr.u64 	%rd25076, %rd25075, 32;
	mul.wide.u32 	%rd25077, %r3791, %r4526;
	add.s64 	%rd25078, %rd25076, %rd25077;
	shr.u64 	%rd25079, %rd25078, 32;
	mul.wide.u32 	%rd25080, %r3783, %r4527;
	and.b64  	%rd25081, %rd25060, 4294967295;
	add.s64 	%rd25082, %rd25080, %rd25081;
	shr.u64 	%rd25083, %rd25082, 32;
	mul.wide.u32 	%rd25084, %r3784, %r4527;
	and.b64  	%rd25085, %rd25063, 4294967295;
	add.s64 	%rd25086, %rd25083, %rd25085;
	add.s64 	%rd25087, %rd25086, %rd25084;
	shr.u64 	%rd25088, %rd25087, 32;
	mul.wide.u32 	%rd25089, %r3785, %r4527;
	and.b64  	%rd25090, %rd25066, 4294967295;
	add.s64 	%rd25091, %rd25088, %rd25090;
	add.s64 	%rd25092, %rd25091, %rd25089;
	shr.u64 	%rd25093, %rd25092, 32;
	mul.wide.u32 	%rd25094, %r3786, %r4527;
	and.b64  	%rd25095, %rd25069, 4294967295;
	add.s64 	%rd25096, %rd25093, %rd25095;
	add.s64 	%rd25097, %rd25096, %rd25094;
	shr.u64 	%rd25098, %rd25097, 32;
	mul.wide.u32 	%rd25099, %r3788, %r4527;
	and.b64  	%rd25100, %rd25072, 4294967295;
	add.s64 	%rd25101, %rd25098, %rd25100;
	add.s64 	%rd25102, %rd25101, %rd25099;
	shr.u64 	%rd25103, %rd25102, 32;
	mul.wide.u32 	%rd25104, %r3789, %r4527;
	and.b64  	%rd25105, %rd25075, 4294967295;
	add.s64 	%rd25106, %rd25103, %rd25105;
	add.s64 	%rd25107, %rd25106, %rd25104;
	shr.u64 	%rd25108, %rd25107, 32;
	mul.wide.u32 	%rd25109, %r3790, %r4527;
	and.b64  	%rd25110, %rd25078, 4294967295;
	add.s64 	%rd25111, %rd25108, %rd25110;
	add.s64 	%rd25112, %rd25111, %rd25109;
	shr.u64 	%rd25113, %rd25112, 32;
	mul.wide.u32 	%rd25114, %r3791, %r4527;
	add.s64 	%rd25115, %rd25113, %rd25079;
	add.s64 	%rd25116, %rd25115, %rd25114;
	shr.u64 	%rd25117, %rd25116, 32;
	mul.wide.u32 	%rd25118, %r3783, %r4528;
	and.b64  	%rd25119, %rd25087, 4294967295;
	add.s64 	%rd25120, %rd25118, %rd25119;
	shr.u64 	%rd25121, %rd25120, 32;
	mul.wide.u32 	%rd25122, %r3784, %r4528;
	and.b64  	%rd25123, %rd25092, 4294967295;
	add.s64 	%rd25124, %rd25121, %rd25123;
	add.s64 	%rd25125, %rd25124, %rd25122;
	shr.u64 	%rd25126, %rd25125, 32;
	mul.wide.u32 	%rd25127, %r3785, %r4528;
	and.b64  	%rd25128, %rd25097, 4294967295;
	add.s64 	%rd25129, %rd25126, %rd25128;
	add.s64 	%rd25130, %rd25129, %rd25127;
	shr.u64 	%rd25131, %rd25130, 32;
	mul.wide.u32 	%rd25132, %r3786, %r4528;
	and.b64  	%rd25133, %rd25102, 4294967295;
	add.s64 	%rd25134, %rd25131, %rd25133;
	add.s64 	%rd25135, %rd25134, %rd25132;
	shr.u64 	%rd25136, %rd25135, 32;
	mul.wide.u32 	%rd25137, %r3788, %r4528;
	and.b64  	%rd25138, %rd25107, 4294967295;
	add.s64 	%rd25139, %rd25136, %rd25138;
	add.s64 	%rd25140, %rd25139, %rd25137;
	shr.u64 	%rd25141, %rd25140, 32;
	mul.wide.u32 	%rd25142, %r3789, %r4528;
	and.b64  	%rd25143, %rd25112, 4294967295;
	add.s64 	%rd25144, %rd25141, %rd25143;
	add.s64 	%rd25145, %rd25144, %rd25142;
	shr.u64 	%rd25146, %rd25145, 32;
	mul.wide.u32 	%rd25147, %r3790, %r4528;
	and.b64  	%rd25148, %rd25116, 4294967295;
	add.s64 	%rd25149, %rd25146, %rd25148;
	add.s64 	%rd25150, %rd25149, %rd25147;
	shr.u64 	%rd25151, %rd25150, 32;
	mul.wide.u32 	%rd25152, %r3791, %r4528;
	add.s64 	%rd25153, %rd25151, %rd25117;
	add.s64 	%rd25154, %rd25153, %rd25152;
	shr.u64 	%rd25155, %rd25154, 32;
	mul.wide.u32 	%rd25156, %r3783, %r4529;
	and.b64  	%rd25157, %rd25125, 4294967295;
	add.s64 	%rd25158, %rd25156, %rd25157;
	shr.u64 	%rd25159, %rd25158, 32;
	mul.wide.u32 	%rd25160, %r3784, %r4529;
	and.b64  	%rd25161, %rd25130, 4294967295;
	add.s64 	%rd25162, %rd25159, %rd25161;
	add.s64 	%rd25163, %rd25162, %rd25160;
	shr.u64 	%rd25164, %rd25163, 32;
	mul.wide.u32 	%rd25165, %r3785, %r4529;
	and.b64  	%rd25166, %rd25135, 4294967295;
	add.s64 	%rd25167, %rd25164, %rd25166;
	add.s64 	%rd25168, %rd25167, %rd25165;
	shr.u64 	%rd25169, %rd25168, 32;
	mul.wide.u32 	%rd25170, %r3786, %r4529;
	and.b64  	%rd25171, %rd25140, 4294967295;
	add.s64 	%rd25172, %rd25169, %rd25171;
	add.s64 	%rd25173, %rd25172, %rd25170;
	shr.u64 	%rd25174, %rd25173, 32;
	mul.wide.u32 	%rd25175, %r3788, %r4529;
	and.b64  	%rd25176, %rd25145, 4294967295;
	add.s64 	%rd25177, %rd25174, %rd25176;
	add.s64 	%rd25178, %rd25177, %rd25175;
	shr.u64 	%rd25179, %rd25178, 32;
	mul.wide.u32 	%rd25180, %r3789, %r4529;
	and.b64  	%rd25181, %rd25150, 4294967295;
	add.s64 	%rd25182, %rd25179, %rd25181;
	add.s64 	%rd25183, %rd25182, %rd25180;
	shr.u64 	%rd25184, %rd25183, 32;
	mul.wide.u32 	%rd25185, %r3790, %r4529;
	and.b64  	%rd25186, %rd25154, 4294967295;
	add.s64 	%rd25187, %rd25184, %rd25186;
	add.s64 	%rd25188, %rd25187, %rd25185;
	shr.u64 	%rd25189, %rd25188, 32;
	mul.wide.u32 	%rd25190, %r3791, %r4529;
	add.s64 	%rd25191, %rd25189, %rd25155;
	add.s64 	%rd25192, %rd25191, %rd25190;
	shr.u64 	%rd25193, %rd25192, 32;
	mul.wide.u32 	%rd25194, %r3783, %r4530;
	and.b64  	%rd25195, %rd25163, 4294967295;
	add.s64 	%rd25196, %rd25194, %rd25195;
	shr.u64 	%rd25197, %rd25196, 32;
	mul.wide.u32 	%rd25198, %r3784, %r4530;
	and.b64  	%rd25199, %rd25168, 4294967295;
	add.s64 	%rd25200, %rd25197, %rd25199;
	add.s64 	%rd25201, %rd25200, %rd25198;
	shr.u64 	%rd25202, %rd25201, 32;
	mul.wide.u32 	%rd25203, %r3785, %r4530;
	and.b64  	%rd25204, %rd25173, 4294967295;
	add.s64 	%rd25205, %rd25202, %rd25204;
	add.s64 	%rd25206, %rd25205, %rd25203;
	shr.u64 	%rd25207, %rd25206, 32;
	mul.wide.u32 	%rd25208, %r3786, %r4530;
	and.b64  	%rd25209, %rd25178, 4294967295;
	add.s64 	%rd25210, %rd25207, %rd25209;
	add.s64 	%rd25211, %rd25210, %rd25208;
	shr.u64 	%rd25212, %rd25211, 32;
	mul.wide.u32 	%rd25213, %r3788, %r4530;
	and.b64  	%rd25214, %rd25183, 4294967295;
	add.s64 	%rd25215, %rd25212, %rd25214;
	add.s64 	%rd25216, %rd25215, %rd25213;
	shr.u64 	%rd25217, %rd25216, 32;
	mul.wide.u32 	%rd25218, %r3789, %r4530;
	and.b64  	%rd25219, %rd25188, 4294967295;
	add.s64 	%rd25220, %rd25217, %rd25219;
	add.s64 	%rd25221, %rd25220, %rd25218;
	shr.u64 	%rd25222, %rd25221, 32;
	mul.wide.u32 	%rd25223, %r3790, %r4530;
	and.b64  	%rd25224, %rd25192, 4294967295;
	add.s64 	%rd25225, %rd25222, %rd25224;
	add.s64 	%rd25226, %rd25225, %rd25223;
	shr.u64 	%rd25227, %rd25226, 32;
	mul.wide.u32 	%rd25228, %r3791, %r4530;
	add.s64 	%rd25229, %rd25227, %rd25193;
	add.s64 	%rd25230, %rd25229, %rd25228;
	shr.u64 	%rd25231, %rd25230, 32;
	mul.wide.u32 	%rd25232, %r3783, %r4531;
	and.b64  	%rd25233, %rd25201, 4294967295;
	add.s64 	%rd25234, %rd25232, %rd25233;
	shr.u64 	%rd25235, %rd25234, 32;
	mul.wide.u32 	%rd25236, %r3784, %r4531;
	and.b64  	%rd25237, %rd25206, 4294967295;
	add.s64 	%rd25238, %rd25235, %rd25237;
	add.s64 	%rd25239, %rd25238, %rd25236;
	shr.u64 	%rd25240, %rd25239, 32;
	mul.wide.u32 	%rd25241, %r3785, %r4531;
	and.b64  	%rd25242, %rd25211, 4294967295;
	add.s64 	%rd25243, %rd25240, %rd25242;
	add.s64 	%rd25244, %rd25243, %rd25241;
	shr.u64 	%rd25245, %rd25244, 32;
	mul.wide.u32 	%rd25246, %r3786, %r4531;
	and.b64  	%rd25247, %rd25216, 4294967295;
	add.s64 	%rd25248, %rd25245, %rd25247;
	add.s64 	%rd25249, %rd25248, %rd25246;
	shr.u64 	%rd25250, %rd25249, 32;
	mul.wide.u32 	%rd25251, %r3788, %r4531;
	and.b64  	%rd25252, %rd25221, 4294967295;
	add.s64 	%rd25253, %rd25250, %rd25252;
	add.s64 	%rd25254, %rd25253, %rd25251;
	shr.u64 	%rd25255, %rd25254, 32;
	mul.wide.u32 	%rd25256, %r3789, %r4531;
	and.b64  	%rd25257, %rd25226, 4294967295;
	add.s64 	%rd25258, %rd25255, %rd25257;
	add.s64 	%rd25259, %rd25258, %rd25256;
	shr.u64 	%rd25260, %rd25259, 32;
	mul.wide.u32 	%rd25261, %r3790, %r4531;
	and.b64  	%rd25262, %rd25230, 4294967295;
	add.s64 	%rd25263, %rd25260, %rd25262;
	add.s64 	%rd25264, %rd25263, %rd25261;
	shr.u64 	%rd25265, %rd25264, 32;
	mul.wide.u32 	%rd25266, %r3791, %r4531;
	add.s64 	%rd25267, %rd25265, %rd25231;
	add.s64 	%rd25268, %rd25267, %rd25266;
	shr.u64 	%rd25269, %rd25268, 32;
	mul.wide.u32 	%rd25270, %r3783, %r4532;
	and.b64  	%rd25271, %rd25239, 4294967295;
	add.s64 	%rd25272, %rd25270, %rd25271;
	shr.u64 	%rd25273, %rd25272, 32;
	mul.wide.u32 	%rd25274, %r3784, %r4532;
	and.b64  	%rd25275, %rd25244, 4294967295;
	add.s64 	%rd25276, %rd25273, %rd25275;
	add.s64 	%rd25277, %rd25276, %rd25274;
	shr.u64 	%rd25278, %rd25277, 32;
	mul.wide.u32 	%rd25279, %r3785, %r4532;
	and.b64  	%rd25280, %rd25249, 4294967295;
	add.s64 	%rd25281, %rd25278, %rd25280;
	add.s64 	%rd25282, %rd25281, %rd25279;
	shr.u64 	%rd25283, %rd25282, 32;
	mul.wide.u32 	%rd25284, %r3786, %r4532;
	and.b64  	%rd25285, %rd25254, 4294967295;
	add.s64 	%rd25286, %rd25283, %rd25285;
	add.s64 	%rd25287, %rd25286, %rd25284;
	shr.u64 	%rd25288, %rd25287, 32;
	mul.wide.u32 	%rd25289, %r3788, %r4532;
	and.b64  	%rd25290, %rd25259, 4294967295;
	add.s64 	%rd25291, %rd25288, %rd25290;
	add.s64 	%rd25292, %rd25291, %rd25289;
	shr.u64 	%rd25293, %rd25292, 32;
	mul.wide.u32 	%rd25294, %r3789, %r4532;
	and.b64  	%rd25295, %rd25264, 4294967295;
	add.s64 	%rd25296, %rd25293, %rd25295;
	add.s64 	%rd25297, %rd25296, %rd25294;
	shr.u64 	%rd25298, %rd25297, 32;
	mul.wide.u32 	%rd25299, %r3790, %r4532;
	and.b64  	%rd25300, %rd25268, 4294967295;
	add.s64 	%rd25301, %rd25298, %rd25300;
	add.s64 	%rd25302, %rd25301, %rd25299;
	shr.u64 	%rd25303, %rd25302, 32;
	mul.wide.u32 	%rd25304, %r3791, %r4532;
	add.s64 	%rd25305, %rd25303, %rd25269;
	add.s64 	%rd25306, %rd25305, %rd25304;
	shr.u64 	%rd25307, %rd25306, 32;
	mul.wide.u32 	%rd25308, %r3783, %r4533;
	and.b64  	%rd25309, %rd25277, 4294967295;
	add.s64 	%rd25310, %rd25308, %rd25309;
	shr.u64 	%rd25311, %rd25310, 32;
	mul.wide.u32 	%rd25312, %r3784, %r4533;
	and.b64  	%rd25313, %rd25282, 4294967295;
	add.s64 	%rd25314, %rd25311, %rd25313;
	add.s64 	%rd25315, %rd25314, %rd25312;
	shr.u64 	%rd25316, %rd25315, 32;
	mul.wide.u32 	%rd25317, %r3785, %r4533;
	and.b64  	%rd25318, %rd25287, 4294967295;
	add.s64 	%rd25319, %rd25316, %rd25318;
	add.s64 	%rd25320, %rd25319, %rd25317;
	shr.u64 	%rd25321, %rd25320, 32;
	mul.wide.u32 	%rd25322, %r3786, %r4533;
	and.b64  	%rd25323, %rd25292, 4294967295;
	add.s64 	%rd25324, %rd25321, %rd25323;
	add.s64 	%rd25325, %rd25324, %rd25322;
	shr.u64 	%rd25326, %rd25325, 32;
	mul.wide.u32 	%rd25327, %r3788, %r4533;
	and.b64  	%rd25328, %rd25297, 4294967295;
	add.s64 	%rd25329, %rd25326, %rd25328;
	add.s64 	%rd25330, %rd25329, %rd25327;
	shr.u64 	%rd25331, %rd25330, 32;
	mul.wide.u32 	%rd25332, %r3789, %r4533;
	and.b64  	%rd25333, %rd25302, 4294967295;
	add.s64 	%rd25334, %rd25331, %rd25333;
	add.s64 	%rd25335, %rd25334, %rd25332;
	shr.u64 	%rd25336, %rd25335, 32;
	mul.wide.u32 	%rd25337, %r3790, %r4533;
	and.b64  	%rd25338, %rd25306, 4294967295;
	add.s64 	%rd25339, %rd25336, %rd25338;
	add.s64 	%rd25340, %rd25339, %rd25337;
	shr.u64 	%rd25341, %rd25340, 32;
	mul.wide.u32 	%rd25342, %r3791, %r4533;
	add.s64 	%rd25343, %rd25341, %rd25307;
	add.s64 	%rd25344, %rd25343, %rd25342;
	{ .reg .b32 tmp; mov.b64 {tmp, %r3792}, %rd25344; }
	mul.lo.s32 	%r3793, %r1093, %r3787;
	cvt.u64.u32 	%rd25345, %r3793;
	and.b64  	%rd25346, %rd25057, 4294967295;
	mad.lo.s64 	%rd25347, %rd1460, %rd25345, %rd25346;
	shr.u64 	%rd25348, %rd25347, 32;
	and.b64  	%rd25349, %rd25082, 4294967295;
	add.s64 	%rd25350, %rd25348, %rd25349;
	mad.lo.s64 	%rd25351, %rd1461, %rd25345, %rd25350;
	cvt.u32.u64 	%r3794, %rd25351;
	shr.u64 	%rd25352, %rd25351, 32;
	and.b64  	%rd25353, %rd25120, 4294967295;
	add.s64 	%rd25354, %rd25352, %rd25353;
	mad.lo.s64 	%rd25355, %rd1462, %rd25345, %rd25354;
	shr.u64 	%rd25356, %rd25355, 32;
	and.b64  	%rd25357, %rd25158, 4294967295;
	add.s64 	%rd25358, %rd25356, %rd25357;
	mad.lo.s64 	%rd25359, %rd1463, %rd25345, %rd25358;
	shr.u64 	%rd25360, %rd25359, 32;
	and.b64  	%rd25361, %rd25196, 4294967295;
	add.s64 	%rd25362, %rd25360, %rd25361;
	mad.lo.s64 	%rd25363, %rd1464, %rd25345, %rd25362;
	shr.u64 	%rd25364, %rd25363, 32;
	and.b64  	%rd25365, %rd25234, 4294967295;
	add.s64 	%rd25366, %rd25364, %rd25365;
	mad.lo.s64 	%rd25367, %rd1465, %rd25345, %rd25366;
	shr.u64 	%rd25368, %rd25367, 32;
	and.b64  	%rd25369, %rd25272, 4294967295;
	add.s64 	%rd25370, %rd25368, %rd25369;
	mad.lo.s64 	%rd25371, %rd1466, %rd25345, %rd25370;
	shr.u64 	%rd25372, %rd25371, 32;
	mul.wide.u32 	%rd25373, %r1094, %r3793;
	and.b64  	%rd25374, %rd25310, 4294967295;
	add.s64 	%rd25375, %rd25372, %rd25374;
	add.s64 	%rd25376, %rd25375, %rd25373;
	shr.u64 	%rd25377, %rd25376, 32;
	and.b64  	%rd25378, %rd25315, 4294967295;
	add.s64 	%rd25379, %rd25377, %rd25378;
	shr.u64 	%rd25380, %rd25379, 32;
	and.b64  	%rd25381, %rd25320, 4294967295;
	add.s64 	%rd25382, %rd25380, %rd25381;
	shr.u64 	%rd25383, %rd25382, 32;
	and.b64  	%rd25384, %rd25325, 4294967295;
	add.s64 	%rd25385, %rd25383, %rd25384;
	shr.u64 	%rd25386, %rd25385, 32;
	and.b64  	%rd25387, %rd25330, 4294967295;
	add.s64 	%rd25388, %rd25386, %rd25387;
	shr.u64 	%rd25389, %rd25388, 32;
	and.b64  	%rd25390, %rd25335, 4294967295;
	add.s64 	%rd25391, %rd25389, %rd25390;
	shr.u64 	%rd25392, %rd25391, 32;
	and.b64  	%rd25393, %rd25340, 4294967295;
	add.s64 	%rd25394, %rd25392, %rd25393;
	shr.u64 	%rd25395, %rd25394, 32;
	and.b64  	%rd25396, %rd25344, 4294967295;
	add.s64 	%rd25397, %rd25395, %rd25396;
	{ .reg .b32 tmp; mov.b64 {tmp, %r3795}, %rd25397; }
	add.s32 	%r3796, %r3792, %r3795;
	mul.lo.s32 	%r3797, %r1093, %r3794;
	cvt.u64.u32 	%rd25398, %r3797;
	and.b64  	%rd25399, %rd25351, 4294967295;
	mad.lo.s64 	%rd25400, %rd1460, %rd25398, %rd25399;
	shr.u64 	%rd25401, %rd25400, 32;
	and.b64  	%rd25402, %rd25355, 4294967295;
	add.s64 	%rd25403, %rd25401, %rd25402;
	mad.lo.s64 	%rd25404, %rd1461, %rd25398, %rd25403;
	cvt.u32.u64 	%r3798, %rd25404;
	shr.u64 	%rd25405, %rd25404, 32;
	and.b64  	%rd25406, %rd25359, 4294967295;
	add.s64 	%rd25407, %rd25405, %rd25406;
	mad.lo.s64 	%rd25408, %rd1462, %rd25398, %rd25407;
	shr.u64 	%rd25409, %rd25408, 32;
	and.b64  	%rd25410, %rd25363, 4294967295;
	add.s64 	%rd25411, %rd25409, %rd25410;
	mad.lo.s64 	%rd25412, %rd1463, %rd25398, %rd25411;
	shr.u64 	%rd25413, %rd25412, 32;
	and.b64  	%rd25414, %rd25367, 4294967295;
	add.s64 	%rd25415, %rd25413, %rd25414;
	mad.lo.s64 	%rd25416, %rd1464, %rd25398, %rd25415;
	shr.u64 	%rd25417, %rd25416, 32;
	and.b64  	%rd25418, %rd25371, 4294967295;
	add.s64 	%rd25419, %rd25417, %rd25418;
	mad.lo.s64 	%rd25420, %rd1465, %rd25398, %rd25419;
	shr.u64 	%rd25421, %rd25420, 32;
	and.b64  	%rd25422, %rd25376, 4294967295;
	add.s64 	%rd25423, %rd25421, %rd25422;
	mad.lo.s64 	%rd25424, %rd1466, %rd25398, %rd25423;
	shr.u64 	%rd25425, %rd25424, 32;
	mul.wide.u32 	%rd25426, %r1094, %r3797;
	and.b64  	%rd25427, %rd25379, 4294967295;
	add.s64 	%rd25428, %rd25425, %rd25427;
	add.s64 	%rd25429, %rd25428, %rd25426;
	shr.u64 	%rd25430, %rd25429, 32;
	and.b64  	%rd25431, %rd25382, 4294967295;
	add.s64 	%rd25432, %rd25430, %rd25431;
	shr.u64 	%rd25433, %rd25432, 32;
	and.b64  	%rd25434, %rd25385, 4294967295;
	add.s64 	%rd25435, %rd25433, %rd25434;
	shr.u64 	%rd25436, %rd25435, 32;
	and.b64  	%rd25437, %rd25388, 4294967295;
	add.s64 	%rd25438, %rd25436, %rd25437;
	shr.u64 	%rd25439, %rd25438, 32;
	and.b64  	%rd25440, %rd25391, 4294967295;
	add.s64 	%rd25441, %rd25439, %rd25440;
	shr.u64 	%rd25442, %rd25441, 32;
	and.b64  	%rd25443, %rd25394, 4294967295;
	add.s64 	%rd25444, %rd25442, %rd25443;
	shr.u64 	%rd25445, %rd25444, 32;
	and.b64  	%rd25446, %rd25397, 4294967295;
	add.s64 	%rd25447, %rd25445, %rd25446;
	{ .reg .b32 tmp; mov.b64 {tmp, %r3799}, %rd25447; }
	add.s32 	%r3800, %r3796, %r3799;
	mul.lo.s32 	%r3801, %r1093, %r3798;
	cvt.u64.u32 	%rd25448, %r3801;
	and.b64  	%rd25449, %rd25404, 4294967295;
	mad.lo.s64 	%rd25450, %rd1460, %rd25448, %rd25449;
	shr.u64 	%rd25451, %rd25450, 32;
	and.b64  	%rd25452, %rd25408, 4294967295;
	add.s64 	%rd25453, %rd25451, %rd25452;
	mad.lo.s64 	%rd25454, %rd1461, %rd25448, %rd25453;
	cvt.u32.u64 	%r3802, %rd25454;
	shr.u64 	%rd25455, %rd25454, 32;
	and.b64  	%rd25456, %rd25412, 4294967295;
	add.s64 	%rd25457, %rd25455, %rd25456;
	mad.lo.s64 	%rd25458, %rd1462, %rd25448, %rd25457;
	shr.u64 	%rd25459, %rd25458, 32;
	and.b64  	%rd25460, %rd25416, 4294967295;
	add.s64 	%rd25461, %rd25459, %rd25460;
	mad.lo.s64 	%rd25462, %rd1463, %rd25448, %rd25461;
	shr.u64 	%rd25463, %rd25462, 32;
	and.b64  	%rd25464, %rd25420, 4294967295;
	add.s64 	%rd25465, %rd25463, %rd25464;
	mad.lo.s64 	%rd25466, %rd1464, %rd25448, %rd25465;
	shr.u64 	%rd25467, %rd25466, 32;
	and.b64  	%rd25468, %rd25424, 4294967295;
	add.s64 	%rd25469, %rd25467, %rd25468;
	mad.lo.s64 	%rd25470, %rd1465, %rd25448, %rd25469;
	shr.u64 	%rd25471, %rd25470, 32;
	and.b64  	%rd25472, %rd25429, 4294967295;
	add.s64 	%rd25473, %rd25471, %rd25472;
	mad.lo.s64 	%rd25474, %rd1466, %rd25448, %rd25473;
	shr.u64 	%rd25475, %rd25474, 32;
	mul.wide.u32 	%rd25476, %r1094, %r3801;
	and.b64  	%rd25477, %rd25432, 4294967295;
	add.s64 	%rd25478, %rd25475, %rd25477;
	add.s64 	%rd25479, %rd25478, %rd25476;
	shr.u64 	%rd25480, %rd25479, 32;
	and.b64  	%rd25481, %rd25435, 4294967295;
	add.s64 	%rd25482, %rd25480, %rd25481;
	shr.u64 	%rd25483, %rd25482, 32;
	and.b64  	%rd25484, %rd25438, 4294967295;
	add.s64 	%rd25485, %rd25483, %rd25484;
	shr.u64 	%rd25486, %rd25485, 32;
	and.b64  	%rd25487, %rd25441, 4294967295;
	add.s64 	%rd25488, %rd25486, %rd25487;
	shr.u64 	%rd25489, %rd25488, 32;
	and.b64  	%rd25490, %rd25444, 4294967295;
	add.s64 	%rd25491, %rd25489, %rd25490;
	shr.u64 	%rd25492, %rd25491, 32;
	and.b64  	%rd25493, %rd25447, 4294967295;
	add.s64 	%rd25494, %rd25492, %rd25493;
	{ .reg .b32 tmp; mov.b64 {tmp, %r3803}, %rd25494; }
	add.s32 	%r3804, %r3800, %r3803;
	mul.lo.s32 	%r3805, %r1093, %r3802;
	cvt.u64.u32 	%rd25495, %r3805;
	and.b64  	%rd25496, %rd25454, 4294967295;
	mad.lo.s64 	%rd25497, %rd1460, %rd25495, %rd25496;
	shr.u64 	%rd25498, %rd25497, 32;
	and.b64  	%rd25499, %rd25458, 4294967295;
	add.s64 	%rd25500, %rd25498, %rd25499;
	mad.lo.s64 	%rd25501, %rd1461, %rd25495, %rd25500;
	cvt.u32.u64 	%r3806, %rd25501;
	shr.u64 	%rd25502, %rd25501, 32;
	and.b64  	%rd25503, %rd25462, 4294967295;
	add.s64 	%rd25504, %rd25502, %rd25503;
	mad.lo.s64 	%rd25505, %rd1462, %rd25495, %rd25504;
	shr.u64 	%rd25506, %rd25505, 32;
	and.b64  	%rd25507, %rd25466, 4294967295;
	add.s64 	%rd25508, %rd25506, %rd25507;
	mad.lo.s64 	%rd25509, %rd1463, %rd25495, %rd25508;
	shr.u64 	%rd25510, %rd25509, 32;
	and.b64  	%rd25511, %rd25470, 4294967295;
	add.s64 	%rd25512, %rd25510, %rd25511;
	mad.lo.s64 	%rd25513, %rd1464, %rd25495, %rd25512;
	shr.u64 	%rd25514, %rd25513, 32;
	and.b64  	%rd25515, %rd25474, 4294967295;
	add.s64 	%rd25516, %rd25514, %rd25515;
	mad.lo.s64 	%rd25517, %rd1465, %rd25495, %rd25516;
	shr.u64 	%rd25518, %rd25517, 32;
	and.b64  	%rd25519, %rd25479, 4294967295;
	add.s64 	%rd25520, %rd25518, %rd25519;
	mad.lo.s64 	%rd25521, %rd1466, %rd25495, %rd25520;
	shr.u64 	%rd25522, %rd25521, 32;
	mul.wide.u32 	%rd25523, %r1094, %r3805;
	and.b64  	%rd25524, %rd25482, 4294967295;
	add.s64 	%rd25525, %rd25522, %rd25524;
	add.s64 	%rd25526, %rd25525, %rd25523;
	shr.u64 	%rd25527, %rd25526, 32;
	and.b64  	%rd25528, %rd25485, 4294967295;
	add.s64 	%rd25529, %rd25527, %rd25528;
	shr.u64 	%rd25530, %rd25529, 32;
	and.b64  	%rd25531, %rd25488, 4294967295;
	add.s64 	%rd25532, %rd25530, %rd25531;
	shr.u64 	%rd25533, %rd25532, 32;
	and.b64  	%rd25534, %rd25491, 4294967295;
	add.s64 	%rd25535, %rd25533, %rd25534;
	shr.u64 	%rd25536, %rd25535, 32;
	and.b64  	%rd25537, %rd25494, 4294967295;
	add.s64 	%rd25538, %rd25536, %rd25537;
	{ .reg .b32 tmp; mov.b64 {tmp, %r3807}, %rd25538; }
	add.s32 	%r3808, %r3804, %r3807;
	mul.lo.s32 	%r3809, %r1093, %r3806;
	cvt.u64.u32 	%rd25539, %r3809;
	and.b64  	%rd25540, %rd25501, 4294967295;
	mad.lo.s64 	%rd25541, %rd1460, %rd25539, %rd25540;
	shr.u64 	%rd25542, %rd25541, 32;
	and.b64  	%rd25543, %rd25505, 4294967295;
	add.s64 	%rd25544, %rd25542, %rd25543;
	mad.lo.s64 	%rd25545, %rd1461, %rd25539, %rd25544;
	cvt.u32.u64 	%r3810, %rd25545;
	shr.u64 	%rd25546, %rd25545, 32;
	and.b64  	%rd25547, %rd25509, 4294967295;
	add.s64 	%rd25548, %rd25546, %rd25547;
	mad.lo.s64 	%rd25549, %rd1462, %rd25539, %rd25548;
	shr.u64 	%rd25550, %rd25549, 32;
	and.b64  	%rd25551, %rd25513, 4294967295;
	add.s64 	%rd25552, %rd25550, %rd25551;
	mad.lo.s64 	%rd25553, %rd1463, %rd25539, %rd25552;
	shr.u64 	%rd25554, %rd25553, 32;
	and.b64  	%rd25555, %rd25517, 4294967295;
	add.s64 	%rd25556, %rd25554, %rd25555;
	mad.lo.s64 	%rd25557, %rd1464, %rd25539, %rd25556;
	shr.u64 	%rd25558, %rd25557, 32;
	and.b64  	%rd25559, %rd25521, 4294967295;
	add.s64 	%rd25560, %rd25558, %rd25559;
	mad.lo.s64 	%rd25561, %rd1465, %rd25539, %rd25560;
	shr.u64 	%rd25562, %rd25561, 32;
	and.b64  	%rd25563, %rd25526, 4294967295;
	add.s64 	%rd25564, %rd25562, %rd25563;
	mad.lo.s64 	%rd25565, %rd1466, %rd25539, %rd25564;
	shr.u64 	%rd25566, %rd25565, 32;
	mul.wide.u32 	%rd25567, %r1094, %r3809;
	and.b64  	%rd25568, %rd25529, 4294967295;
	add.s64 	%rd25569, %rd25566, %rd25568;
	add.s64 	%rd25570, %rd25569, %rd25567;
	shr.u64 	%rd25571, %rd25570, 32;
	and.b64  	%rd25572, %rd25532, 4294967295;
	add.s64 	%rd25573, %rd25571, %rd25572;
	shr.u64 	%rd25574, %rd25573, 32;
	and.b64  	%rd25575, %rd25535, 4294967295;
	add.s64 	%rd25576, %rd25574, %rd25575;
	shr.u64 	%rd25577, %rd25576, 32;
	and.b64  	%rd25578, %rd25538, 4294967295;
	add.s64 	%rd25579, %rd25577, %rd25578;
	{ .reg .b32 tmp; mov.b64 {tmp, %r3811}, %rd25579; }
	add.s32 	%r3812, %r3808, %r3811;
	mul.lo.s32 	%r3813, %r1093, %r3810;
	cvt.u64.u32 	%rd25580, %r3813;
	and.b64  	%rd25581, %rd25545, 4294967295;
	mad.lo.s64 	%rd25582, %rd1460, %rd25580, %rd25581;
	shr.u64 	%rd25583, %rd25582, 32;
	and.b64  	%rd25584, %rd25549, 4294967295;
	add.s64 	%rd25585, %rd25583, %rd25584;
	mad.lo.s64 	%rd25586, %rd1461, %rd25580, %rd25585;
	cvt.u32.u64 	%r3814, %rd25586;
	shr.u64 	%rd25587, %rd25586, 32;
	and.b64  	%rd25588, %rd25553, 4294967295;
	add.s64 	%rd25589, %rd25587, %rd25588;
	mad.lo.s64 	%rd25590, %rd1462, %rd25580, %rd25589;
	shr.u64 	%rd25591, %rd25590, 32;
	and.b64  	%rd25592, %rd25557, 4294967295;
	add.s64 	%rd25593, %rd25591, %rd25592;
	mad.lo.s64 	%rd25594, %rd1463, %rd25580, %rd25593;
	shr.u64 	%rd25595, %rd25594, 32;
	and.b64  	%rd25596, %rd25561, 4294967295;
	add.s64 	%rd25597, %rd25595, %rd25596;
	mad.lo.s64 	%rd25598, %rd1464, %rd25580, %rd25597;
	shr.u64 	%rd25599, %rd25598, 32;
	and.b64  	%rd25600, %rd25565, 4294967295;
	add.s64 	%rd25601, %rd25599, %rd25600;
	mad.lo.s64 	%rd25602, %rd1465, %rd25580, %rd25601;
	shr.u64 	%rd25603, %rd25602, 32;
	and.b64  	%rd25604, %rd25570, 4294967295;
	add.s64 	%rd25605, %rd25603, %rd25604;
	mad.lo.s64 	%rd25606, %rd1466, %rd25580, %rd25605;
	shr.u64 	%rd25607, %rd25606, 32;
	mul.wide.u32 	%rd25608, %r1094, %r3813;
	and.b64  	%rd25609, %rd25573, 4294967295;
	add.s64 	%rd25610, %rd25607, %rd25609;
	add.s64 	%rd25611, %rd25610, %rd25608;
	shr.u64 	%rd25612, %rd25611, 32;
	and.b64  	%rd25613, %rd25576, 4294967295;
	add.s64 	%rd25614, %rd25612, %rd25613;
	shr.u64 	%rd25615, %rd25614, 32;
	and.b64  	%rd25616, %rd25579, 4294967295;
	add.s64 	%rd25617, %rd25615, %rd25616;
	{ .reg .b32 tmp; mov.b64 {tmp, %r3815}, %rd25617; }
	add.s32 	%r3816, %r3812, %r3815;
	mul.lo.s32 	%r3817, %r1093, %r3814;
	cvt.u64.u32 	%rd25618, %r3817;
	and.b64  	%rd25619, %rd25586, 4294967295;
	mad.lo.s64 	%rd25620, %rd1460, %rd25618, %rd25619;
	shr.u64 	%rd25621, %rd25620, 32;
	and.b64  	%rd25622, %rd25590, 4294967295;
	add.s64 	%rd25623, %rd25621, %rd25622;
	mad.lo.s64 	%rd25624, %rd1461, %rd25618, %rd25623;
	cvt.u32.u64 	%r3818, %rd25624;
	shr.u64 	%rd25625, %rd25624, 32;
	and.b64  	%rd25626, %rd25594, 4294967295;
	add.s64 	%rd25627, %rd25625, %rd25626;
	mad.lo.s64 	%rd25628, %rd1462, %rd25618, %rd25627;
	shr.u64 	%rd25629, %rd25628, 32;
	and.b64  	%rd25630, %rd25598, 4294967295;
	add.s64 	%rd25631, %rd25629, %rd25630;
	mad.lo.s64 	%rd25632, %rd1463, %rd25618, %rd25631;
	shr.u64 	%rd25633, %rd25632, 32;
	and.b64  	%rd25634, %rd25602, 4294967295;
	add.s64 	%rd25635, %rd25633, %rd25634;
	mad.lo.s64 	%rd25636, %rd1464, %rd25618, %rd25635;
	shr.u64 	%rd25637, %rd25636, 32;
	and.b64  	%rd25638, %rd25606, 4294967295;
	add.s64 	%rd25639, %rd25637, %rd25638;
	mad.lo.s64 	%rd25640, %rd1465, %rd25618, %rd25639;
	shr.u64 	%rd25641, %rd25640, 32;
	and.b64  	%rd25642, %rd25611, 4294967295;
	add.s64 	%rd25643, %rd25641, %rd25642;
	mad.lo.s64 	%rd25644, %rd1466, %rd25618, %rd25643;
	shr.u64 	%rd25645, %rd25644, 32;
	mul.wide.u32 	%rd25646, %r1094, %r3817;
	and.b64  	%rd25647, %rd25614, 4294967295;
	add.s64 	%rd25648, %rd25645, %rd25647;
	add.s64 	%rd25649, %rd25648, %rd25646;
	shr.u64 	%rd25650, %rd25649, 32;
	and.b64  	%rd25651, %rd25617, 4294967295;
	add.s64 	%rd25652, %rd25650, %rd25651;
	{ .reg .b32 tmp; mov.b64 {tmp, %r3819}, %rd25652; }
	add.s32 	%r3820, %r3816, %r3819;
	mul.lo.s32 	%r3821, %r1093, %r3818;
	cvt.u64.u32 	%rd25653, %r3821;
	and.b64  	%rd25654, %rd25624, 4294967295;
	mad.lo.s64 	%rd25655, %rd1460, %rd25653, %rd25654;
	shr.u64 	%rd25656, %rd25655, 32;
	and.b64  	%rd25657, %rd25628, 4294967295;
	add.s64 	%rd25658, %rd25656, %rd25657;
	mad.lo.s64 	%rd1503, %rd1461, %rd25653, %rd25658;
	cvt.u32.u64 	%r4526, %rd1503;
	shr.u64 	%rd25659, %rd1503, 32;
	and.b64  	%rd25660, %rd25632, 4294967295;
	add.s64 	%rd25661, %rd25659, %rd25660;
	mad.lo.s64 	%rd1504, %rd1462, %rd25653, %rd25661;
	cvt.u32.u64 	%r4527, %rd1504;
	shr.u64 	%rd25662, %rd1504, 32;
	and.b64  	%rd25663, %rd25636, 4294967295;
	add.s64 	%rd25664, %rd25662, %rd25663;
	mad.lo.s64 	%rd1505, %rd1463, %rd25653, %rd25664;
	cvt.u32.u64 	%r4528, %rd1505;
	shr.u64 	%rd25665, %rd1505, 32;
	and.b64  	%rd25666, %rd25640, 4294967295;
	add.s64 	%rd25667, %rd25665, %rd25666;
	mad.lo.s64 	%rd1506, %rd1464, %rd25653, %rd25667;
	cvt.u32.u64 	%r4529, %rd1506;
	shr.u64 	%rd25668, %rd1506, 32;
	and.b64  	%rd25669, %rd25644, 4294967295;
	add.s64 	%rd25670, %rd25668, %rd25669;
	mad.lo.s64 	%rd1507, %rd1465, %rd25653, %rd25670;
	cvt.u32.u64 	%r4530, %rd1507;
	shr.u64 	%rd25671, %rd1507, 32;
	and.b64  	%rd25672, %rd25649, 4294967295;
	add.s64 	%rd25673, %rd25671, %rd25672;
	mad.lo.s64 	%rd1508, %rd1466, %rd25653, %rd25673;
	cvt.u32.u64 	%r4531, %rd1508;
	shr.u64 	%rd25674, %rd1508, 32;
	mul.wide.u32 	%rd25675, %r1094, %r3821;
	and.b64  	%rd25676, %rd25652, 4294967295;
	add.s64 	%rd25677, %rd25674, %rd25676;
	add.s64 	%rd1509, %rd25677, %rd25675;
	cvt.u32.u64 	%r4532, %rd1509;
	{ .reg .b32 tmp; mov.b64 {tmp, %r3822}, %rd1509; }
	add.s32 	%r4533, %r3820, %r3822;
	setp.gt.u32 	%p1111, %r4533, %r1094;
	@%p1111 bra 	$L__BB0_1020;
	setp.lt.u32 	%p1112, %r4533, %r1094;
	@%p1112 bra 	$L__BB0_1021;
	cvt.u32.u64 	%r3823, %rd1466;
	setp.lt.u32 	%p1113, %r3823, %r4532;
	@%p1113 bra 	$L__BB0_1020;
	setp.gt.u32 	%p1114, %r3823, %r4532;
	@%p1114 bra 	$L__BB0_1021;
	cvt.u32.u64 	%r3825, %rd1465;
	setp.lt.u32 	%p1115, %r3825, %r4531;
	@%p1115 bra 	$L__BB0_1020;
	setp.gt.u32 	%p1116, %r3825, %r4531;
	@%p1116 bra 	$L__BB0_1021;
	cvt.u32.u64 	%r3827, %rd1464;
	setp.lt.u32 	%p1117, %r3827, %r4530;
	@%p1117 bra 	$L__BB0_1020;
	setp.gt.u32 	%p1118, %r3827, %r4530;
	@%p1118 bra 	$L__BB0_1021;
	cvt.u32.u64 	%r3829, %rd1463;
	setp.lt.u32 	%p1119, %r3829, %r4529;
	@%p1119 bra 	$L__BB0_1020;
	setp.gt.u32 	%p1120, %r3829, %r4529;
	@%p1120 bra 	$L__BB0_1021;
	cvt.u32.u64 	%r3831, %rd1462;
	setp.lt.u32 	%p1121, %r3831, %r4528;
	@%p1121 bra 	$L__BB0_1020;
	setp.gt.u32 	%p1122, %r3831, %r4528;
	@%p1122 bra 	$L__BB0_1021;
	cvt.u32.u64 	%r3833, %rd1461;
	setp.lt.u32 	%p1123, %r3833, %r4527;
	@%p1123 bra 	$L__BB0_1020;
	cvt.u32.u64 	%r3834, %rd1460;
	setp.gt.u32 	%p1124, %r3833, %r4527;
	setp.gt.u32 	%p1125, %r3834, %r4526;
	or.pred  	%p1126, %p1124, %p1125;
	@%p1126 bra 	$L__BB0_1021;
$L__BB0_1020:
	and.b64  	%rd25679, %rd1503, 4294967295;
	sub.s64 	%rd25680, %rd25679, %rd1460;
	shr.u64 	%rd25681, %rd25680, 63;
	cvt.u32.u64 	%r4526, %rd25680;
	and.b64  	%rd25682, %rd1504, 4294967295;
	add.s64 	%rd25683, %rd25681, %rd1461;
	sub.s64 	%rd25684, %rd25682, %rd25683;
	shr.u64 	%rd25685, %rd25684, 63;
	cvt.u32.u64 	%r4527, %rd25684;
	and.b64  	%rd25686, %rd1505, 4294967295;
	add.s64 	%rd25687, %rd25685, %rd1462;
	sub.s64 	%rd25688, %rd25686, %rd25687;
	shr.u64 	%rd25689, %rd25688, 63;
	cvt.u32.u64 	%r4528, %rd25688;
	and.b64  	%rd25690, %rd1506, 4294967295;
	add.s64 	%rd25691, %rd25689, %rd1463;
	sub.s64 	%rd25692, %rd25690, %rd25691;
	shr.u64 	%rd25693, %rd25692, 63;
	cvt.u32.u64 	%r4529, %rd25692;
	and.b64  	%rd25694, %rd1507, 4294967295;
	add.s64 	%rd25695, %rd25693, %rd1464;
	sub.s64 	%rd25696, %rd25694, %rd25695;
	shr.u64 	%rd25697, %rd25696, 63;
	cvt.u32.u64 	%r4530, %rd25696;
	and.b64  	%rd25698, %rd1508, 4294967295;
	add.s64 	%rd25699, %rd25697, %rd1465;
	sub.s64 	%rd25700, %rd25698, %rd25699;
	shr.u64 	%rd25701, %rd25700, 63;
	cvt.u32.u64 	%r4531, %rd25700;
	and.b64  	%rd25702, %rd1509, 4294967295;
	add.s64 	%rd25703, %rd25701, %rd1466;
	sub.s64 	%rd25704, %rd25702, %rd25703;
	shr.u64 	%rd25705, %rd25704, 63;
	cvt.u32.u64 	%r4532, %rd25704;
	cvt.u32.u64 	%r3836, %rd25705;
	add.s32 	%r3837, %r1094, %r3836;
	sub.s32 	%r4533, %r4533, %r3837;
$L__BB0_1021:
	sub.s32 	%r4499, %r4499, %r4567;
$L__BB0_1022:
	setp.gt.s32 	%p1143, %r4499, -1;
	@%p1143 bra 	$L__BB0_927;
	mul.wide.u32 	%rd26327, %r4526, %r4490;
	cvt.u32.u64 	%r3885, %rd26327;
	shr.u64 	%rd26328, %rd26327, 32;
	mul.wide.u32 	%rd26329, %r4527, %r4490;
	add.s64 	%rd26330, %rd26328, %rd26329;
	shr.u64 	%rd26331, %rd26330, 32;
	mul.wide.u32 	%rd26332, %r4528, %r4490;
	add.s64 	%rd26333, %rd26331, %rd26332;
	shr.u64 	%rd26334, %rd26333, 32;
	mul.wide.u32 	%rd26335, %r4529, %r4490;
	add.s64 	%rd26336, %rd26334, %rd26335;
	shr.u64 	%rd26337, %rd26336, 32;
	mul.wide.u32 	%rd26338, %r4530, %r4490;
	add.s64 	%rd26339, %rd26337, %rd26338;
	shr.u64 	%rd26340, %rd26339, 32;
	mul.wide.u32 	%rd26341, %r4531, %r4490;
	add.s64 	%rd26342, %rd26340, %rd26341;
	shr.u64 	%rd26343, %rd26342, 32;
	mul.wide.u32 	%rd26344, %r4532, %r4490;
	add.s64 	%rd26345, %rd26343, %rd26344;
	shr.u64 	%rd26346, %rd26345, 32;
	mul.wide.u32 	%rd26347, %r4533, %r4490;
	add.s64 	%rd26348, %rd26346, %rd26347;
	shr.u64 	%rd26349, %rd26348, 32;
	mul.wide.u32 	%rd26350, %r4526, %r4491;
	and.b64  	%rd26351, %rd26330, 4294967295;
	add.s64 	%rd26352, %rd26350, %rd26351;
	shr.u64 	%rd26353, %rd26352, 32;
	mul.wide.u32 	%rd26354, %r4527, %r4491;
	and.b64  	%rd26355, %rd26333, 4294967295;
	add.s64 	%rd26356, %rd26353, %rd26355;
	add.s64 	%rd26357, %rd26356, %rd26354;
	shr.u64 	%rd26358, %rd26357, 32;
	mul.wide.u32 	%rd26359, %r4528, %r4491;
	and.b64  	%rd26360, %rd26336, 4294967295;
	add.s64 	%rd26361, %rd26358, %rd26360;
	add.s64 	%rd26362, %rd26361, %rd26359;
	shr.u64 	%rd26363, %rd26362, 32;
	mul.wide.u32 	%rd26364, %r4529, %r4491;
	and.b64  	%rd26365, %rd26339, 4294967295;
	add.s64 	%rd26366, %rd26363, %rd26365;
	add.s64 	%rd26367, %rd26366, %rd26364;
	shr.u64 	%rd26368, %rd26367, 32;
	mul.wide.u32 	%rd26369, %r4530, %r4491;
	and.b64  	%rd26370, %rd26342, 4294967295;
	add.s64 	%rd26371, %rd26368, %rd26370;
	add.s64 	%rd26372, %rd26371, %rd26369;
	shr.u64 	%rd26373, %rd26372, 32;
	mul.wide.u32 	%rd26374, %r4531, %r4491;
	and.b64  	%rd26375, %rd26345, 4294967295;
	add.s64 	%rd26376, %rd26373, %rd26375;
	add.s64 	%rd26377, %rd26376, %rd26374;
	shr.u64 	%rd26378, %rd26377, 32;
	mul.wide.u32 	%rd26379, %r4532, %r4491;
	and.b64  	%rd26380, %rd26348, 4294967295;
	add.s64 	%rd26381, %rd26378, %rd26380;
	add.s64 	%rd26382, %rd26381, %rd26379;
	shr.u64 	%rd26383, %rd26382, 32;
	mul.wide.u32 	%rd26384, %r4533, %r4491;
	add.s64 	%rd26385, %rd26383, %rd26349;
	add.s64 	%rd26386, %rd26385, %rd26384;
	shr.u64 	%rd26387, %rd26386, 32;
	mul.wide.u32 	%rd26388, %r4526, %r4492;
	and.b64  	%rd26389, %rd26357, 4294967295;
	add.s64 	%rd26390, %rd26388, %rd26389;
	shr.u64 	%rd26391, %rd26390, 32;
	mul.wide.u32 	%rd26392, %r4527, %r4492;
	and.b64  	%rd26393, %rd26362, 4294967295;
	add.s64 	%rd26394, %rd26391, %rd26393;
	add.s64 	%rd26395, %rd26394, %rd26392;
	shr.u64 	%rd26396, %rd26395, 32;
	mul.wide.u32 	%rd26397, %r4528, %r4492;
	and.b64  	%rd26398, %rd26367, 4294967295;
	add.s64 	%rd26399, %rd26396, %rd26398;
	add.s64 	%rd26400, %rd26399, %rd26397;
	shr.u64 	%rd26401, %rd26400, 32;
	mul.wide.u32 	%rd26402, %r4529, %r4492;
	and.b64  	%rd26403, %rd26372, 4294967295;
	add.s64 	%rd26404, %rd26401, %rd26403;
	add.s64 	%rd26405, %rd26404, %rd26402;
	shr.u64 	%rd26406, %rd26405, 32;
	mul.wide.u32 	%rd26407, %r4530, %r4492;
	and.b64  	%rd26408, %rd26377, 4294967295;
	add.s64 	%rd26409, %rd26406, %rd26408;
	add.s64 	%rd26410, %rd26409, %rd26407;
	shr.u64 	%rd26411, %rd26410, 32;
	mul.wide.u32 	%rd26412, %r4531, %r4492;
	and.b64  	%rd26413, %rd26382, 4294967295;
	add.s64 	%rd26414, %rd26411, %rd26413;
	add.s64 	%rd26415, %rd26414, %rd26412;
	shr.u64 	%rd26416, %rd26415, 32;
	mul.wide.u32 	%rd26417, %r4532, %r4492;
	and.b64  	%rd26418, %rd26386, 4294967295;
	add.s64 	%rd26419, %rd26416, %rd26418;
	add.s64 	%rd26420, %rd26419, %rd26417;
	shr.u64 	%rd26421, %rd26420, 32;
	mul.wide.u32 	%rd26422, %r4533, %r4492;
	add.s64 	%rd26423, %rd26421, %rd26387;
	add.s64 	%rd26424, %rd26423, %rd26422;
	shr.u64 	%rd26425, %rd26424, 32;
	mul.wide.u32 	%rd26426, %r4526, %r4493;
	and.b64  	%rd26427, %rd26395, 4294967295;
	add.s64 	%rd26428, %rd26426, %rd26427;
	shr.u64 	%rd26429, %rd26428, 32;
	mul.wide.u32 	%rd26430, %r4527, %r4493;
	and.b64  	%rd26431, %rd26400, 4294967295;
	add.s64 	%rd26432, %rd26429, %rd26431;
	add.s64 	%rd26433, %rd26432, %rd26430;
	shr.u64 	%rd26434, %rd26433, 32;
	mul.wide.u32 	%rd26435, %r4528, %r4493;
	and.b64  	%rd26436, %rd26405, 4294967295;
	add.s64 	%rd26437, %rd26434, %rd26436;
	add.s64 	%rd26438, %rd26437, %rd26435;
	shr.u64 	%rd26439, %rd26438, 32;
	mul.wide.u32 	%rd26440, %r4529, %r4493;
	and.b64  	%rd26441, %rd26410, 4294967295;
	add.s64 	%rd26442, %rd26439, %rd26441;
	add.s64 	%rd26443, %rd26442, %rd26440;
	shr.u64 	%rd26444, %rd26443, 32;
	mul.wide.u32 	%rd26445, %r4530, %r4493;
	and.b64  	%rd26446, %rd26415, 4294967295;
	add.s64 	%rd26447, %rd26444, %rd26446;
	add.s64 	%rd26448, %rd26447, %rd26445;
	shr.u64 	%rd26449, %rd26448, 32;
	mul.wide.u32 	%rd26450, %r4531, %r4493;
	and.b64  	%rd26451, %rd26420, 4294967295;
	add.s64 	%rd26452, %rd26449, %rd26451;
	add.s64 	%rd26453, %rd26452, %rd26450;
	shr.u64 	%rd26454, %rd26453, 32;
	mul.wide.u32 	%rd26455, %r4532, %r4493;
	and.b64  	%rd26456, %rd26424, 4294967295;
	add.s64 	%rd26457, %rd26454, %rd26456;
	add.s64 	%rd26458, %rd26457, %rd26455;
	shr.u64 	%rd26459, %rd26458, 32;
	mul.wide.u32 	%rd26460, %r4533, %r4493;
	add.s64 	%rd26461, %rd26459, %rd26425;
	add.s64 	%rd26462, %rd26461, %rd26460;
	shr.u64 	%rd26463, %rd26462, 32;
	mul.wide.u32 	%rd26464, %r4526, %r4494;
	and.b64  	%rd26465, %rd26433, 4294967295;
	add.s64 	%rd26466, %rd26464, %rd26465;
	shr.u64 	%rd26467, %rd26466, 32;
	mul.wide.u32 	%rd26468, %r4527, %r4494;
	and.b64  	%rd26469, %rd26438, 4294967295;
	add.s64 	%rd26470, %rd26467, %rd26469;
	add.s64 	%rd26471, %rd26470, %rd26468;
	shr.u64 	%rd26472, %rd26471, 32;
	mul.wide.u32 	%rd26473, %r4528, %r4494;
	and.b64  	%rd26474, %rd26443, 4294967295;
	add.s64 	%rd26475, %rd26472, %rd26474;
	add.s64 	%rd26476, %rd26475, %rd26473;
	shr.u64 	%rd26477, %rd26476, 32;
	mul.wide.u32 	%rd26478, %r4529, %r4494;
	and.b64  	%rd26479, %rd26448, 4294967295;
	add.s64 	%rd26480, %rd26477, %rd26479;
	add.s64 	%rd26481, %rd26480, %rd26478;
	shr.u64 	%rd26482, %rd26481, 32;
	mul.wide.u32 	%rd26483, %r4530, %r4494;
	and.b64  	%rd26484, %rd26453, 4294967295;
	add.s64 	%rd26485, %rd26482, %rd26484;
	add.s64 	%rd26486, %rd26485, %rd26483;
	shr.u64 	%rd26487, %rd26486, 32;
	mul.wide.u32 	%rd26488, %r4531, %r4494;
	and.b64  	%rd26489, %rd26458, 4294967295;
	add.s64 	%rd26490, %rd26487, %rd26489;
	add.s64 	%rd26491, %rd26490, %rd26488;
	shr.u64 	%rd26492, %rd26491, 32;
	mul.wide.u32 	%rd26493, %r4532, %r4494;
	and.b64  	%rd26494, %rd26462, 4294967295;
	add.s64 	%rd26495, %rd26492, %rd26494;
	add.s64 	%rd26496, %rd26495, %rd26493;
	shr.u64 	%rd26497, %rd26496, 32;
	mul.wide.u32 	%rd26498, %r4533, %r4494;
	add.s64 	%rd26499, %rd26497, %rd26463;
	add.s64 	%rd26500, %rd26499, %rd26498;
	shr.u64 	%rd26501, %rd26500, 32;
	mul.wide.u32 	%rd26502, %r4526, %r4495;
	and.b64  	%rd26503, %rd26471, 4294967295;
	add.s64 	%rd26504, %rd26502, %rd26503;
	shr.u64 	%rd26505, %rd26504, 32;
	mul.wide.u32 	%rd26506, %r4527, %r4495;
	and.b64  	%rd26507, %rd26476, 4294967295;
	add.s64 	%rd26508, %rd26505, %rd26507;
	add.s64 	%rd26509, %rd26508, %rd26506;
	shr.u64 	%rd26510, %rd26509, 32;
	mul.wide.u32 	%rd26511, %r4528, %r4495;
	and.b64  	%rd26512, %rd26481, 4294967295;
	add.s64 	%rd26513, %rd26510, %rd26512;
	add.s64 	%rd26514, %rd26513, %rd26511;
	shr.u64 	%rd26515, %rd26514, 32;
	mul.wide.u32 	%rd26516, %r4529, %r4495;
	and.b64  	%rd26517, %rd26486, 4294967295;
	add.s64 	%rd26518, %rd26515, %rd26517;
	add.s64 	%rd26519, %rd26518, %rd26516;
	shr.u64 	%rd26520, %rd26519, 32;
	mul.wide.u32 	%rd26521, %r4530, %r4495;
	and.b64  	%rd26522, %rd26491, 4294967295;
	add.s64 	%rd26523, %rd26520, %rd26522;
	add.s64 	%rd26524, %rd26523, %rd26521;
	shr.u64 	%rd26525, %rd26524, 32;
	mul.wide.u32 	%rd26526, %r4531, %r4495;
	and.b64  	%rd26527, %rd26496, 4294967295;
	add.s64 	%rd26528, %rd26525, %rd26527;
	add.s64 	%rd26529, %rd26528, %rd26526;
	shr.u64 	%rd26530, %rd26529, 32;
	mul.wide.u32 	%rd26531, %r4532, %r4495;
	and.b64  	%rd26532, %rd26500, 4294967295;
	add.s64 	%rd26533, %rd26530, %rd26532;
	add.s64 	%rd26534, %rd26533, %rd26531;
	shr.u64 	%rd26535, %rd26534, 32;
	mul.wide.u32 	%rd26536, %r4533, %r4495;
	add.s64 	%rd26537, %rd26535, %rd26501;
	add.s64 	%rd26538, %rd26537, %rd26536;
	shr.u64 	%rd26539, %rd26538, 32;
	mul.wide.u32 	%rd26540, %r4526, %r4496;
	and.b64  	%rd26541, %rd26509, 4294967295;
	add.s64 	%rd26542, %rd26540, %rd26541;
	shr.u64 	%rd26543, %rd26542, 32;
	mul.wide.u32 	%rd26544, %r4527, %r4496;
	and.b64  	%rd26545, %rd26514, 4294967295;
	add.s64 	%rd26546, %rd26543, %rd26545;
	add.s64 	%rd26547, %rd26546, %rd26544;
	shr.u64 	%rd26548, %rd26547, 32;
	mul.wide.u32 	%rd26549, %r4528, %r4496;
	and.b64  	%rd26550, %rd26519, 4294967295;
	add.s64 	%rd26551, %rd26548, %rd26550;
	add.s64 	%rd26552, %rd26551, %rd26549;
	shr.u64 	%rd26553, %rd26552, 32;
	mul.wide.u32 	%rd26554, %r4529, %r4496;
	and.b64  	%rd26555, %rd26524, 4294967295;
	add.s64 	%rd26556, %rd26553, %rd26555;
	add.s64 	%rd26557, %rd26556, %rd26554;
	shr.u64 	%rd26558, %rd26557, 32;
	mul.wide.u32 	%rd26559, %r4530, %r4496;
	and.b64  	%rd26560, %rd26529, 4294967295;
	add.s64 	%rd26561, %rd26558, %rd26560;
	add.s64 	%rd26562, %rd26561, %rd26559;
	shr.u64 	%rd26563, %rd26562, 32;
	mul.wide.u32 	%rd26564, %r4531, %r4496;
	and.b64  	%rd26565, %rd26534, 4294967295;
	add.s64 	%rd26566, %rd26563, %rd26565;
	add.s64 	%rd26567, %rd26566, %rd26564;
	shr.u64 	%rd26568, %rd26567, 32;
	mul.wide.u32 	%rd26569, %r4532, %r4496;
	and.b64  	%rd26570, %rd26538, 4294967295;
	add.s64 	%rd26571, %rd26568, %rd26570;
	add.s64 	%rd26572, %rd26571, %rd26569;
	shr.u64 	%rd26573, %rd26572, 32;
	mul.wide.u32 	%rd26574, %r4533, %r4496;
	add.s64 	%rd26575, %rd26573, %rd26539;
	add.s64 	%rd26576, %rd26575, %rd26574;
	shr.u64 	%rd26577, %rd26576, 32;
	mul.wide.u32 	%rd26578, %r4526, %r4497;
	and.b64  	%rd26579, %rd26547, 4294967295;
	add.s64 	%rd26580, %rd26578, %rd26579;
	shr.u64 	%rd26581, %rd26580, 32;
	mul.wide.u32 	%rd26582, %r4527, %r4497;
	and.b64  	%rd26583, %rd26552, 4294967295;
	add.s64 	%rd26584, %rd26581, %rd26583;
	add.s64 	%rd26585, %rd26584, %rd26582;
	shr.u64 	%rd26586, %rd26585, 32;
	mul.wide.u32 	%rd26587, %r4528, %r4497;
	and.b64  	%rd26588, %rd26557, 4294967295;
	add.s64 	%rd26589, %rd26586, %rd26588;
	add.s64 	%rd26590, %rd26589, %rd26587;
	shr.u64 	%rd26591, %rd26590, 32;
	mul.wide.u32 	%rd26592, %r4529, %r4497;
	and.b64  	%rd26593, %rd26562, 4294967295;
	add.s64 	%rd26594, %rd26591, %rd26593;
	add.s64 	%rd26595, %rd26594, %rd26592;
	shr.u64 	%rd26596, %rd26595, 32;
	mul.wide.u32 	%rd26597, %r4530, %r4497;
	and.b64  	%rd26598, %rd26567, 4294967295;
	add.s64 	%rd26599, %rd26596, %rd26598;
	add.s64 	%rd26600, %rd26599, %rd26597;
	shr.u64 	%rd26601, %rd26600, 32;
	mul.wide.u32 	%rd26602, %r4531, %r4497;
	and.b64  	%rd26603, %rd26572, 4294967295;
	add.s64 	%rd26604, %rd26601, %rd26603;
	add.s64 	%rd26605, %rd26604, %rd26602;
	shr.u64 	%rd26606, %rd26605, 32;
	mul.wide.u32 	%rd26607, %r4532, %r4497;
	and.b64  	%rd26608, %rd26576, 4294967295;
	add.s64 	%rd26609, %rd26606, %rd26608;
	add.s64 	%rd26610, %rd26609, %rd26607;
	shr.u64 	%rd26611, %rd26610, 32;
	mul.wide.u32 	%rd26612, %r4533, %r4497;
	add.s64 	%rd26613, %rd26611, %rd26577;
	add.s64 	%rd26614, %rd26613, %rd26612;
	{ .reg .b32 tmp; mov.b64 {tmp, %r3886}, %rd26614; }
	mul.lo.s32 	%r3887, %r1093, %r3885;
	cvt.u64.u32 	%rd26615, %r3887;
	and.b64  	%rd26616, %rd26327, 4294967295;
	mad.lo.s64 	%rd26617, %rd1460, %rd26615, %rd26616;
	shr.u64 	%rd26618, %rd26617, 32;
	and.b64  	%rd26619, %rd26352, 4294967295;
	add.s64 	%rd26620, %rd26618, %rd26619;
	mad.lo.s64 	%rd26621, %rd1461, %rd26615, %rd26620;
	cvt.u32.u64 	%r3888, %rd26621;
	shr.u64 	%rd26622, %rd26621, 32;
	and.b64  	%rd26623, %rd26390, 4294967295;
	add.s64 	%rd26624, %rd26622, %rd26623;
	mad.lo.s64 	%rd26625, %rd1462, %rd26615, %rd26624;
	shr.u64 	%rd26626, %rd26625, 32;
	and.b64  	%rd26627, %rd26428, 4294967295;
	add.s64 	%rd26628, %rd26626, %rd26627;
	mad.lo.s64 	%rd26629, %rd1463, %rd26615, %rd26628;
	shr.u64 	%rd26630, %rd26629, 32;
	and.b64  	%rd26631, %rd26466, 4294967295;
	add.s64 	%rd26632, %rd26630, %rd26631;
	mad.lo.s64 	%rd26633, %rd1464, %rd26615, %rd26632;
	shr.u64 	%rd26634, %rd26633, 32;
	and.b64  	%rd26635, %rd26504, 4294967295;
	add.s64 	%rd26636, %rd26634, %rd26635;
	mad.lo.s64 	%rd26637, %rd1465, %rd26615, %rd26636;
	shr.u64 	%rd26638, %rd26637, 32;
	and.b64  	%rd26639, %rd26542, 4294967295;
	add.s64 	%rd26640, %rd26638, %rd26639;
	mad.lo.s64 	%rd26641, %rd1466, %rd26615, %rd26640;
	shr.u64 	%rd26642, %rd26641, 32;
	mul.wide.u32 	%rd26643, %r1094, %r3887;
	and.b64  	%rd26644, %rd26580, 4294967295;
	add.s64 	%rd26645, %rd26642, %rd26644;
	add.s64 	%rd26646, %rd26645, %rd26643;
	shr.u64 	%rd26647, %rd26646, 32;
	and.b64  	%rd26648, %rd26585, 4294967295;
	add.s64 	%rd26649, %rd26647, %rd26648;
	shr.u64 	%rd26650, %rd26649, 32;
	and.b64  	%rd26651, %rd26590, 4294967295;
	add.s64 	%rd26652, %rd26650, %rd26651;
	shr.u64 	%rd26653, %rd26652, 32;
	and.b64  	%rd26654, %rd26595, 4294967295;
	add.s64 	%rd26655, %rd26653, %rd26654;
	shr.u64 	%rd26656, %rd26655, 32;
	and.b64  	%rd26657, %rd26600, 4294967295;
	add.s64 	%rd26658, %rd26656, %rd26657;
	shr.u64 	%rd26659, %rd26658, 32;
	and.b64  	%rd26660, %rd26605, 4294967295;
	add.s64 	%rd26661, %rd26659, %rd26660;
	shr.u64 	%rd26662, %rd26661, 32;
	and.b64  	%rd26663, %rd26610, 4294967295;
	add.s64 	%rd26664, %rd26662, %rd26663;
	shr.u64 	%rd26665, %rd26664, 32;
	and.b64  	%rd26666, %rd26614, 4294967295;
	add.s64 	%rd26667, %rd26665, %rd26666;
	{ .reg .b32 tmp; mov.b64 {tmp, %r3889}, %rd26667; }
	add.s32 	%r3890, %r3886, %r3889;
	mul.lo.s32 	%r3891, %r1093, %r3888;
	cvt.u64.u32 	%rd26668, %r3891;
	and.b64  	%rd26669, %rd26621, 4294967295;
	mad.lo.s64 	%rd26670, %rd1460, %rd26668, %rd26669;
	shr.u64 	%rd26671, %rd26670, 32;
	and.b64  	%rd26672, %rd26625, 4294967295;
	add.s64 	%rd26673, %rd26671, %rd26672;
	mad.lo.s64 	%rd26674, %rd1461, %rd26668, %rd26673;
	cvt.u32.u64 	%r3892, %rd26674;
	shr.u64 	%rd26675, %rd26674, 32;
	and.b64  	%rd26676, %rd26629, 4294967295;
	add.s64 	%rd26677, %rd26675, %rd26676;
	mad.lo.s64 	%rd26678, %rd1462, %rd26668, %rd26677;
	shr.u64 	%rd26679, %rd26678, 32;
	and.b64  	%rd26680, %rd26633, 4294967295;
	add.s64 	%rd26681, %rd26679, %rd26680;
	mad.lo.s64 	%rd26682, %rd1463, %rd26668, %rd26681;
	shr.u64 	%rd26683, %rd26682, 32;
	and.b64  	%rd26684, %rd26637, 4294967295;
	add.s64 	%rd26685, %rd26683, %rd26684;
	mad.lo.s64 	%rd26686, %rd1464, %rd26668, %rd26685;
	shr.u64 	%rd26687, %rd26686, 32;
	and.b64  	%rd26688, %rd26641, 4294967295;
	add.s64 	%rd26689, %rd26687, %rd26688;
	mad.lo.s64 	%rd26690, %rd1465, %rd26668, %rd26689;
	shr.u64 	%rd26691, %rd26690, 32;
	and.b64  	%rd26692, %rd26646, 4294967295;
	add.s64 	%rd26693, %rd26691, %rd26692;
	mad.lo.s64 	%rd26694, %rd1466, %rd26668, %rd26693;
	shr.u64 	%rd26695, %rd26694, 32;
	mul.wide.u32 	%rd26696, %r1094, %r3891;
	and.b64  	%rd26697, %rd26649, 4294967295;
	add.s64 	%rd26698, %rd26695, %rd26697;
	add.s64 	%rd26699, %rd26698, %rd26696;
	shr.u64 	%rd26700, %rd26699, 32;
	and.b64  	%rd26701, %rd26652, 4294967295;
	add.s64 	%rd26702, %rd26700, %rd26701;
	shr.u64 	%rd26703, %rd26702, 32;
	and.b64  	%rd26704, %rd26655, 4294967295;
	add.s64 	%rd26705, %rd26703, %rd26704;
	shr.u64 	%rd26706, %rd26705, 32;
	and.b64  	%rd26707, %rd26658, 4294967295;
	add.s64 	%rd26708, %rd26706, %rd26707;
	shr.u64 	%rd26709, %rd26708, 32;
	and.b64  	%rd26710, %rd26661, 4294967295;
	add.s64 	%rd26711, %rd26709, %rd26710;
	shr.u64 	%rd26712, %rd26711, 32;
	and.b64  	%rd26713, %rd26664, 4294967295;
	add.s64 	%rd26714, %rd26712, %rd26713;
	shr.u64 	%rd26715, %rd26714, 32;
	and.b64  	%rd26716, %rd26667, 4294967295;
	add.s64 	%rd26717, %rd26715, %rd26716;
	{ .reg .b32 tmp; mov.b64 {tmp, %r3893}, %rd26717; }
	add.s32 	%r3894, %r3890, %r3893;
	mul.lo.s32 	%r3895, %r1093, %r3892;
	cvt.u64.u32 	%rd26718, %r3895;
	and.b64  	%rd26719, %rd26674, 4294967295;
	mad.lo.s64 	%rd26720, %rd1460, %rd26718, %rd26719;
	shr.u64 	%rd26721, %rd26720, 32;
	and.b64  	%rd26722, %rd26678, 4294967295;
	add.s64 	%rd26723, %rd26721, %rd26722;
	mad.lo.s64 	%rd26724, %rd1461, %rd26718, %rd26723;
	cvt.u32.u64 	%r3896, %rd26724;
	shr.u64 	%rd26725, %rd26724, 32;
	and.b64  	%rd26726, %rd26682, 4294967295;
	add.s64 	%rd26727, %rd26725, %rd26726;
	mad.lo.s64 	%rd26728, %rd1462, %rd26718, %rd26727;
	shr.u64 	%rd26729, %rd26728, 32;
	and.b64  	%rd26730, %rd26686, 4294967295;
	add.s64 	%rd26731, %rd26729, %rd26730;
	mad.lo.s64 	%rd26732, %rd1463, %rd26718, %rd26731;
	shr.u64 	%rd26733, %rd26732, 32;
	and.b64  	%rd26734, %rd26690, 4294967295;
	add.s64 	%rd26735, %rd26733, %rd26734;
	mad.lo.s64 	%rd26736, %rd1464, %rd26718, %rd26735;
	shr.u64 	%rd26737, %rd26736, 32;
	and.b64  	%rd26738, %rd26694, 4294967295;
	add.s64 	%rd26739, %rd26737, %rd26738;
	mad.lo.s64 	%rd26740, %rd1465, %rd26718, %rd26739;
	shr.u64 	%rd26741, %rd26740, 32;
	and.b64  	%rd26742, %rd26699, 4294967295;
	add.s64 	%rd26743, %rd26741, %rd26742;
	mad.lo.s64 	%rd26744, %rd1466, %rd26718, %rd26743;
	shr.u64 	%rd26745, %rd26744, 32;
	mul.wide.u32 	%rd26746, %r1094, %r3895;
	and.b64  	%rd26747, %rd26702, 4294967295;
	add.s64 	%rd26748, %rd26745, %rd26747;
	add.s64 	%rd26749, %rd26748, %rd26746;
	shr.u64 	%rd26750, %rd26749, 32;
	and.b64  	%rd26751, %rd26705, 4294967295;
	add.s64 	%rd26752, %rd26750, %rd26751;
	shr.u64 	%rd26753, %rd26752, 32;
	and.b64  	%rd26754, %rd26708, 4294967295;
	add.s64 	%rd26755, %rd26753, %rd26754;
	shr.u64 	%rd26756, %rd26755, 32;
	and.b64  	%rd26757, %rd26711, 4294967295;
	add.s64 	%rd26758, %rd26756, %rd26757;
	shr.u64 	%rd26759, %rd26758, 32;
	and.b64  	%rd26760, %rd26714, 4294967295;
	add.s64 	%rd26761, %rd26759, %rd26760;
	shr.u64 	%rd26762, %rd26761, 32;
	and.b64  	%rd26763, %rd26717, 4294967295;
	add.s64 	%rd26764, %rd26762, %rd26763;
	{ .reg .b32 tmp; mov.b64 {tmp, %r3897}, %rd26764; }
	add.s32 	%r3898, %r3894, %r3897;
	mul.lo.s32 	%r3899, %r1093, %r3896;
	cvt.u64.u32 	%rd26765, %r3899;
	and.b64  	%rd26766, %rd26724, 4294967295;
	mad.lo.s64 	%rd26767, %rd1460, %rd26765, %rd26766;
	shr.u64 	%rd26768, %rd26767, 32;
	and.b64  	%rd26769, %rd26728, 4294967295;
	add.s64 	%rd26770, %rd26768, %rd26769;
	mad.lo.s64 	%rd26771, %rd1461, %rd26765, %rd26770;
	cvt.u32.u64 	%r3900, %rd26771;
	shr.u64 	%rd26772, %rd26771, 32;
	and.b64  	%rd26773, %rd26732, 4294967295;
	add.s64 	%rd26774, %rd26772, %rd26773;
	mad.lo.s64 	%rd26775, %rd1462, %rd26765, %rd26774;
	shr.u64 	%rd26776, %rd26775, 32;
	and.b64  	%rd26777, %rd26736, 4294967295;
	add.s64 	%rd26778, %rd26776, %rd26777;
	mad.lo.s64 	%rd26779, %rd1463, %rd26765, %rd26778;
	shr.u64 	%rd26780, %rd26779, 32;
	and.b64  	%rd26781, %rd26740, 4294967295;
	add.s64 	%rd26782, %rd26780, %rd26781;
	mad.lo.s64 	%rd26783, %rd1464, %rd26765, %rd26782;
	shr.u64 	%rd26784, %rd26783, 32;
	and.b64  	%rd26785, %rd26744, 4294967295;
	add.s64 	%rd26786, %rd26784, %rd26785;
	mad.lo.s64 	%rd26787, %rd1465, %rd26765, %rd26786;
	shr.u64 	%rd26788, %rd26787, 32;
	and.b64  	%rd26789, %rd26749, 4294967295;
	add.s64 	%rd26790, %rd26788, %rd26789;
	mad.lo.s64 	%rd26791, %rd1466, %rd26765, %rd26790;
	shr.u64 	%rd26792, %rd26791, 32;
	mul.wide.u32 	%rd26793, %r1094, %r3899;
	and.b64  	%rd26794, %rd26752, 4294967295;
	add.s64 	%rd26795, %rd26792, %rd26794;
	add.s64 	%rd26796, %rd26795, %rd26793;
	shr.u64 	%rd26797, %rd26796, 32;
	and.b64  	%rd26798, %rd26755, 4294967295;
	add.s64 	%rd26799, %rd26797, %rd26798;
	shr.u64 	%rd26800, %rd26799, 32;
	and.b64  	%rd26801, %rd26758, 4294967295;
	add.s64 	%rd26802, %rd26800, %rd26801;
	shr.u64 	%rd26803, %rd26802, 32;
	and.b64  	%rd26804, %rd26761, 4294967295;
	add.s64 	%rd26805, %rd26803, %rd26804;
	shr.u64 	%rd26806, %rd26805, 32;
	and.b64  	%rd26807, %rd26764, 4294967295;
	add.s64 	%rd26808, %rd26806, %rd26807;
	{ .reg .b32 tmp; mov.b64 {tmp, %r3901}, %rd26808; }
	add.s32 	%r3902, %r3898, %r3901;
	mul.lo.s32 	%r3903, %r1093, %r3900;
	cvt.u64.u32 	%rd26809, %r3903;
	and.b64  	%rd26810, %rd26771, 4294967295;
	mad.lo.s64 	%rd26811, %rd1460, %rd26809, %rd26810;
	shr.u64 	%rd26812, %rd26811, 32;
	and.b64  	%rd26813, %rd26775, 4294967295;
	add.s64 	%rd26814, %rd26812, %rd26813;
	mad.lo.s64 	%rd26815, %rd1461, %rd26809, %rd26814;
	cvt.u32.u64 	%r3904, %rd26815;
	shr.u64 	%rd26816, %rd26815, 32;
	and.b64  	%rd26817, %rd26779, 4294967295;
	add.s64 	%rd26818, %rd26816, %rd26817;
	mad.lo.s64 	%rd26819, %rd1462, %rd26809, %rd26818;
	shr.u64 	%rd26820, %rd26819, 32;
	and.b64  	%rd26821, %rd26783, 4294967295;
	add.s64 	%rd26822, %rd26820, %rd26821;
	mad.lo.s64 	%rd26823, %rd1463, %rd26809, %rd26822;
	shr.u64 	%rd26824, %rd26823, 32;
	and.b64  	%rd26825, %rd26787, 4294967295;
	add.s64 	%rd26826, %rd26824, %rd26825;
	mad.lo.s64 	%rd26827, %rd1464, %rd26809, %rd26826;
	shr.u64 	%rd26828, %rd26827, 32;
	and.b64  	%rd26829, %rd26791, 4294967295;
	add.s64 	%rd26830, %rd26828, %rd26829;
	mad.lo.s64 	%rd26831, %rd1465, %rd26809, %rd26830;
	shr.u64 	%rd26832, %rd26831, 32;
	and.b64  	%rd26833, %rd26796, 4294967295;
	add.s64 	%rd26834, %rd26832, %rd26833;
	mad.lo.s64 	%rd26835, %rd1466, %rd26809, %rd26834;
	shr.u64 	%rd26836, %rd26835, 32;
	mul.wide.u32 	%rd26837, %r1094, %r3903;
	and.b64  	%rd26838, %rd26799, 4294967295;
	add.s64 	%rd26839, %rd26836, %rd26838;
	add.s64 	%rd26840, %rd26839, %rd26837;
	shr.u64 	%rd26841, %rd26840, 32;
	and.b64  	%rd26842, %rd26802, 4294967295;
	add.s64 	%rd26843, %rd26841, %rd26842;
	shr.u64 	%rd26844, %rd26843, 32;
	and.b64  	%rd26845, %rd26805, 4294967295;
	add.s64 	%rd26846, %rd26844, %rd26845;
	shr.u64 	%rd26847, %rd26846, 32;
	and.b64  	%rd26848, %rd26808, 4294967295;
	add.s64 	%rd26849, %rd26847, %rd26848;
	{ .reg .b32 tmp; mov.b64 {tmp, %r3905}, %rd26849; }
	add.s32 	%r3906, %r3902, %r3905;
	mul.lo.s32 	%r3907, %r1093, %r3904;
	cvt.u64.u32 	%rd26850, %r3907;
	and.b64  	%rd26851, %rd26815, 4294967295;
	mad.lo.s64 	%rd26852, %rd1460, %rd26850, %rd26851;
	shr.u64 	%rd26853, %rd26852, 32;
	and.b64  	%rd26854, %rd26819, 4294967295;
	add.s64 	%rd26855, %rd26853, %rd26854;
	mad.lo.s64 	%rd26856, %rd1461, %rd26850, %rd26855;
	cvt.u32.u64 	%r3908, %rd26856;
	shr.u64 	%rd26857, %rd26856, 32;
	and.b64  	%rd26858, %rd26823, 4294967295;
	add.s64 	%rd26859, %rd26857, %rd26858;
	mad.lo.s64 	%rd26860, %rd1462, %rd26850, %rd26859;
	shr.u64 	%rd26861, %rd26860, 32;
	and.b64  	%rd26862, %rd26827, 4294967295;
	add.s64 	%rd26863, %rd26861, %rd26862;
	mad.lo.s64 	%rd26864, %rd1463, %rd26850, %rd26863;
	shr.u64 	%rd26865, %rd26864, 32;
	and.b64  	%rd26866, %rd26831, 4294967295;
	add.s64 	%rd26867, %rd26865, %rd26866;
	mad.lo.s64 	%rd26868, %rd1464, %rd26850, %rd26867;
	shr.u64 	%rd26869, %rd26868, 32;
	and.b64  	%rd26870, %rd26835, 4294967295;
	add.s64 	%rd26871, %rd26869, %rd26870;
	mad.lo.s64 	%rd26872, %rd1465, %rd26850, %rd26871;
	shr.u64 	%rd26873, %rd26872, 32;
	and.b64  	%rd26874, %rd26840, 4294967295;
	add.s64 	%rd26875, %rd26873, %rd26874;
	mad.lo.s64 	%rd26876, %rd1466, %rd26850, %rd26875;
	shr.u64 	%rd26877, %rd26876, 32;
	mul.wide.u32 	%rd26878, %r1094, %r3907;
	and.b64  	%rd26879, %rd26843, 4294967295;
	add.s64 	%rd26880, %rd26877, %rd26879;
	add.s64 	%rd26881, %rd26880, %rd26878;
	shr.u64 	%rd26882, %rd26881, 32;
	and.b64  	%rd26883, %rd26846, 4294967295;
	add.s64 	%rd26884, %rd26882, %rd26883;
	shr.u64 	%rd26885, %rd26884, 32;
	and.b64  	%rd26886, %rd26849, 4294967295;
	add.s64 	%rd26887, %rd26885, %rd26886;
	{ .reg .b32 tmp; mov.b64 {tmp, %r3909}, %rd26887; }
	add.s32 	%r3910, %r3906, %r3909;
	mul.lo.s32 	%r3911, %r1093, %r3908;
	cvt.u64.u32 	%rd26888, %r3911;
	and.b64  	%rd26889, %rd26856, 4294967295;
	mad.lo.s64 	%rd26890, %rd1460, %rd26888, %rd26889;
	shr.u64 	%rd26891, %rd26890, 32;
	and.b64  	%rd26892, %rd26860, 4294967295;
	add.s64 	%rd26893, %rd26891, %rd26892;
	mad.lo.s64 	%rd26894, %rd1461, %rd26888, %rd26893;
	cvt.u32.u64 	%r3912, %rd26894;
	shr.u64 	%rd26895, %rd26894, 32;
	and.b64  	%rd26896, %rd26864, 4294967295;
	add.s64 	%rd26897, %rd26895, %rd26896;
	mad.lo.s64 	%rd26898, %rd1462, %rd26888, %rd26897;
	shr.u64 	%rd26899, %rd26898, 32;
	and.b64  	%rd26900, %rd26868, 4294967295;
	add.s64 	%rd26901, %rd26899, %rd26900;
	mad.lo.s64 	%rd26902, %rd1463, %rd26888, %rd26901;
	shr.u64 	%rd26903, %rd26902, 32;
	and.b64  	%rd26904, %rd26872, 4294967295;
	add.s64 	%rd26905, %rd26903, %rd26904;
	mad.lo.s64 	%rd26906, %rd1464, %rd26888, %rd26905;
	shr.u64 	%rd26907, %rd26906, 32;
	and.b64  	%rd26908, %rd26876, 4294967295;
	add.s64 	%rd26909, %rd26907, %rd26908;
	mad.lo.s64 	%rd26910, %rd1465, %rd26888, %rd26909;
	shr.u64 	%rd26911, %rd26910, 32;
	and.b64  	%rd26912, %rd26881, 4294967295;
	add.s64 	%rd26913, %rd26911, %rd26912;
	mad.lo.s64 	%rd26914, %rd1466, %rd26888, %rd26913;
	shr.u64 	%rd26915, %rd26914, 32;
	mul.wide.u32 	%rd26916, %r1094, %r3911;
	and.b64  	%rd26917, %rd26884, 4294967295;
	add.s64 	%rd26918, %rd26915, %rd26917;
	add.s64 	%rd26919, %rd26918, %rd26916;
	shr.u64 	%rd26920, %rd26919, 32;
	and.b64  	%rd26921, %rd26887, 4294967295;
	add.s64 	%rd26922, %rd26920, %rd26921;
	{ .reg .b32 tmp; mov.b64 {tmp, %r3913}, %rd26922; }
	add.s32 	%r3914, %r3910, %r3913;
	mul.lo.s32 	%r3915, %r1093, %r3912;
	cvt.u64.u32 	%rd26923, %r3915;
	and.b64  	%rd26924, %rd26894, 4294967295;
	mad.lo.s64 	%rd26925, %rd1460, %rd26923, %rd26924;
	shr.u64 	%rd26926, %rd26925, 32;
	and.b64  	%rd26927, %rd26898, 4294967295;
	add.s64 	%rd26928, %rd26926, %rd26927;
	mad.lo.s64 	%rd1510, %rd1461, %rd26923, %rd26928;
	cvt.u32.u64 	%r4602, %rd1510;
	shr.u64 	%rd26929, %rd1510, 32;
	and.b64  	%rd26930, %rd26902, 4294967295;
	add.s64 	%rd26931, %rd26929, %rd26930;
	mad.lo.s64 	%rd1511, %rd1462, %rd26923, %rd26931;
	cvt.u32.u64 	%r4603, %rd1511;
	shr.u64 	%rd26932, %rd1511, 32;
	and.b64  	%rd26933, %rd26906, 4294967295;
	add.s64 	%rd26934, %rd26932, %rd26933;
	mad.lo.s64 	%rd1512, %rd1463, %rd26923, %rd26934;
	cvt.u32.u64 	%r4604, %rd1512;
	shr.u64 	%rd26935, %rd1512, 32;
	and.b64  	%rd26936, %rd26910, 4294967295;
	add.s64 	%rd26937, %rd26935, %rd26936;
	mad.lo.s64 	%rd1513, %rd1464, %rd26923, %rd26937;
	cvt.u32.u64 	%r4605, %rd1513;
	shr.u64 	%rd26938, %rd1513, 32;
	and.b64  	%rd26939, %rd26914, 4294967295;
	add.s64 	%rd26940, %rd26938, %rd26939;
	mad.lo.s64 	%rd1514, %rd1465, %rd26923, %rd26940;
	cvt.u32.u64 	%r4606, %rd1514;
	shr.u64 	%rd26941, %rd1514, 32;
	and.b64  	%rd26942, %rd26919, 4294967295;
	add.s64 	%rd26943, %rd26941, %rd26942;
	mad.lo.s64 	%rd1515, %rd1466, %rd26923, %rd26943;
	cvt.u32.u64 	%r4607, %rd1515;
	shr.u64 	%rd26944, %rd1515, 32;
	mul.wide.u32 	%rd26945, %r1094, %r3915;
	and.b64  	%rd26946, %rd26922, 4294967295;
	add.s64 	%rd26947, %rd26944, %rd26946;
	add.s64 	%rd1516, %rd26947, %rd26945;
	cvt.u32.u64 	%r4608, %rd1516;
	{ .reg .b32 tmp; mov.b64 {tmp, %r3916}, %rd1516; }
	add.s32 	%r4609, %r3914, %r3916;
	setp.gt.u32 	%p1144, %r4609, %r1094;
	@%p1144 bra 	$L__BB0_1037;
	setp.lt.u32 	%p1145, %r4609, %r1094;
	@%p1145 bra 	$L__BB0_1038;
	cvt.u32.u64 	%r3917, %rd1466;
	setp.lt.u32 	%p1146, %r3917, %r4608;
	@%p1146 bra 	$L__BB0_1037;
	setp.gt.u32 	%p1147, %r3917, %r4608;
	@%p1147 bra 	$L__BB0_1038;
	cvt.u32.u64 	%r3919, %rd1465;
	setp.lt.u32 	%p1148, %r3919, %r4607;
	@%p1148 bra 	$L__BB0_1037;
	setp.gt.u32 	%p1149, %r3919, %r4607;
	@%p1149 bra 	$L__BB0_1038;
	cvt.u32.u64 	%r3921, %rd1464;
	setp.lt.u32 	%p1150, %r3921, %r4606;
	@%p1150 bra 	$L__BB0_1037;
	setp.gt.u32 	%p1151, %r3921, %r4606;
	@%p1151 bra 	$L__BB0_1038;
	cvt.u32.u64 	%r3923, %rd1463;
	setp.lt.u32 	%p1152, %r3923, %r4605;
	@%p1152 bra 	$L__BB0_1037;
	setp.gt.u32 	%p1153, %r3923, %r4605;
	@%p1153 bra 	$L__BB0_1038;
	cvt.u32.u64 	%r3925, %rd1462;
	setp.lt.u32 	%p1154, %r3925, %r4604;
	@%p1154 bra 	$L__BB0_1037;
	setp.gt.u32 	%p1155, %r3925, %r4604;
	@%p1155 bra 	$L__BB0_1038;
	cvt.u32.u64 	%r3927, %rd1461;
	setp.lt.u32 	%p1156, %r3927, %r4603;
	@%p1156 bra 	$L__BB0_1037;
	cvt.u32.u64 	%r3929, %rd1460;
	setp.gt.u32 	%p1157, %r3927, %r4603;
	setp.gt.u32 	%p1158, %r3929, %r4602;
	or.pred  	%p1159, %p1157, %p1158;
	@%p1159 bra 	$L__BB0_1038;
$L__BB0_1037:
	and.b64  	%rd26949, %rd1510, 4294967295;
	sub.s64 	%rd26950, %rd26949, %rd1460;
	shr.u64 	%rd26951, %rd26950, 63;
	cvt.u32.u64 	%r4602, %rd26950;
	and.b64  	%rd26952, %rd1511, 4294967295;
	add.s64 	%rd26953, %rd26951, %rd1461;
	sub.s64 	%rd26954, %rd26952, %rd26953;
	shr.u64 	%rd26955, %rd26954, 63;
	cvt.u32.u64 	%r4603, %rd26954;
	and.b64  	%rd26956, %rd1512, 4294967295;
	add.s64 	%rd26957, %rd26955, %rd1462;
	sub.s64 	%rd26958, %rd26956, %rd26957;
	shr.u64 	%rd26959, %rd26958, 63;
	cvt.u32.u64 	%r4604, %rd26958;
	and.b64  	%rd26960, %rd1513, 4294967295;
	add.s64 	%rd26961, %rd26959, %rd1463;
	sub.s64 	%rd26962, %rd26960, %rd26961;
	shr.u64 	%rd26963, %rd26962, 63;
	cvt.u32.u64 	%r4605, %rd26962;
	and.b64  	%rd26964, %rd1514, 4294967295;
	add.s64 	%rd26965, %rd26963, %rd1464;
	sub.s64 	%rd26966, %rd26964, %rd26965;
	shr.u64 	%rd26967, %rd26966, 63;
	cvt.u32.u64 	%r4606, %rd26966;
	and.b64  	%rd26968, %rd1515, 4294967295;
	add.s64 	%rd26969, %rd26967, %rd1465;
	sub.s64 	%rd26970, %rd26968, %rd26969;
	shr.u64 	%rd26971, %rd26970, 63;
	cvt.u32.u64 	%r4607, %rd26970;
	and.b64  	%rd26972, %rd1516, 4294967295;
	add.s64 	%rd26973, %rd26971, %rd1466;
	sub.s64 	%rd26974, %rd26972, %rd26973;
	shr.u64 	%rd26975, %rd26974, 63;
	cvt.u32.u64 	%r4608, %rd26974;
	cvt.u32.u64 	%r3930, %rd26975;
	add.s32 	%r3931, %r1094, %r3930;
	sub.s32 	%r4609, %r4609, %r3931;
$L__BB0_1038:
	setp.gt.u32 	%p1160, %r4609, %r1210;
	@%p1160 bra 	$L__BB0_1040;
	setp.ge.u32 	%p1161, %r4609, %r1210;
	setp.eq.s32 	%p1162, %r4608, %r1209;
	setp.eq.s32 	%p1163, %r4607, %r1208;
	and.pred  	%p1164, %p1162, %p1163;
	and.pred  	%p1165, %p1164, %p1161;
	setp.eq.s32 	%p1166, %r4606, %r1207;
	and.pred  	%p1167, %p1165, %p1166;
	setp.eq.s32 	%p1168, %r4605, %r1206;
	and.pred  	%p1169, %p1167, %p1168;
	setp.eq.s32 	%p1170, %r4604, %r1205;
	and.pred  	%p1171, %p1169, %p1170;
	setp.eq.s32 	%p1172, %r4603, %r1204;
	and.pred  	%p1173, %p1171, %p1172;
	setp.eq.s32 	%p1174, %r4602, %r1203;
	and.pred  	%p1175, %p1173, %p1174;
	@%p1175 bra 	$L__BB0_1041;
$L__BB0_1040:
	mov.u32 	%r4526, %r2874;
	mov.u32 	%r4527, %r2874;
	mov.u32 	%r4528, %r2874;
	mov.u32 	%r4529, %r2874;
	mov.u32 	%r4530, %r2874;
	mov.u32 	%r4531, %r2874;
	mov.u32 	%r4532, %r2874;
	mov.u32 	%r4533, %r2874;
$L__BB0_1041:
	cvt.u64.u32 	%rd1517, %r4526;
	mul.wide.u32 	%rd26976, %r4526, %r4526;
	cvt.u32.u64 	%r3933, %rd26976;
	shr.u64 	%rd26977, %rd26976, 32;
	cvt.u64.u32 	%rd1518, %r4527;
	mul.wide.u32 	%rd26978, %r4527, %r4526;
	add.s64 	%rd26979, %rd26977, %rd26978;
	shr.u64 	%rd26980, %rd26979, 32;
	cvt.u64.u32 	%rd1519, %r4528;
	mul.wide.u32 	%rd26981, %r4528, %r4526;
	add.s64 	%rd26982, %rd26980, %rd26981;
	shr.u64 	%rd26983, %rd26982, 32;
	cvt.u64.u32 	%rd1520, %r4529;
	mul.wide.u32 	%rd26984, %r4529, %r4526;
	add.s64 	%rd26985, %rd26983, %rd26984;
	shr.u64 	%rd26986, %rd26985, 32;
	cvt.u64.u32 	%rd1521, %r4530;
	mul.wide.u32 	%rd26987, %r4530, %r4526;
	add.s64 	%rd26988, %rd26986, %rd26987;
	shr.u64 	%rd26989, %rd26988, 32;
	cvt.u64.u32 	%rd1522, %r4531;
	mul.wide.u32 	%rd26990, %r4531, %r4526;
	add.s64 	%rd26991, %rd26989, %rd26990;
	shr.u64 	%rd26992, %rd26991, 32;
	cvt.u64.u32 	%rd1523, %r4532;
	mul.wide.u32 	%rd26993, %r4532, %r4526;
	add.s64 	%rd26994, %rd26992, %rd26993;
	shr.u64 	%rd26995, %rd26994, 32;
	cvt.u64.u32 	%rd1524, %r4533;
	mul.wide.u32 	%rd26996, %r4533, %r4526;
	add.s64 	%rd26997, %rd26995, %rd26996;
	shr.u64 	%rd26998, %rd26997, 32;
	and.b64  	%rd26999, %rd26979, 4294967295;
	add.s64 	%rd27000, %rd26978, %rd26999;
	shr.u64 	%rd27001, %rd27000, 32;
	mul.wide.u32 	%rd27002, %r4527, %r4527;
	and.b64  	%rd27003, %rd26982, 4294967295;
	add.s64 	%rd27004, %rd27001, %rd27003;
	add.s64 	%rd27005, %rd27004, %rd27002;
	shr.u64 	%rd27006, %rd27005, 32;
	mul.wide.u32 	%rd27007, %r4528, %r4527;
	and.b64  	%rd27008, %rd26985, 4294967295;
	add.s64 	%rd27009, %rd27006, %rd27008;
	add.s64 	%rd27010, %rd27009, %rd27007;
	shr.u64 	%rd27011, %rd27010, 32;
	mul.wide.u32 	%rd27012, %r4529, %r4527;
	and.b64  	%rd27013, %rd26988, 4294967295;
	add.s64 	%rd27014, %rd27011, %rd27013;
	add.s64 	%rd27015, %rd27014, %rd27012;
	shr.u64 	%rd27016, %rd27015, 32;
	mul.wide.u32 	%rd27017, %r4530, %r4527;
	and.b64  	%rd27018, %rd26991, 4294967295;
	add.s64 	%rd27019, %rd27016, %rd27018;
	add.s64 	%rd27020, %rd27019, %rd27017;
	shr.u64 	%rd27021, %rd27020, 32;
	mul.wide.u32 	%rd27022, %r4531, %r4527;
	and.b64  	%rd27023, %rd26994, 4294967295;
	add.s64 	%rd27024, %rd27021, %rd27023;
	add.s64 	%rd27025, %rd27024, %rd27022;
	shr.u64 	%rd27026, %rd27025, 32;
	mul.wide.u32 	%rd27027, %r4532, %r4527;
	and.b64  	%rd27028, %rd26997, 4294967295;
	add.s64 	%rd27029, %rd27026, %rd27028;
	add.s64 	%rd27030, %rd27029, %rd27027;
	shr.u64 	%rd27031, %rd27030, 32;
	mul.wide.u32 	%rd27032, %r4533, %r4527;
	add.s64 	%rd27033, %rd27031, %rd26998;
	add.s64 	%rd27034, %rd27033, %rd27032;
	shr.u64 	%rd27035, %rd27034, 32;
	and.b64  	%rd27036, %rd27005, 4294967295;
	add.s64 	%rd27037, %rd26981, %rd27036;
	shr.u64 	%rd27038, %rd27037, 32;
	and.b64  	%rd27039, %rd27010, 4294967295;
	add.s64 	%rd27040, %rd27038, %rd27039;
	add.s64 	%rd27041, %rd27040, %rd27007;
	shr.u64 	%rd27042, %rd27041, 32;
	mul.wide.u32 	%rd27043, %r4528, %r4528;
	and.b64  	%rd27044, %rd27015, 4294967295;
	add.s64 	%rd27045, %rd27042, %rd27044;
	add.s64 	%rd27046, %rd27045, %rd27043;
	shr.u64 	%rd27047, %rd27046, 32;
	mul.wide.u32 	%rd27048, %r4529, %r4528;
	and.b64  	%rd27049, %rd27020, 4294967295;
	add.s64 	%rd27050, %rd27047, %rd27049;
	add.s64 	%rd27051, %rd27050, %rd27048;
	shr.u64 	%rd27052, %rd27051, 32;
	mul.wide.u32 	%rd27053, %r4530, %r4528;
	and.b64  	%rd27054, %rd27025, 4294967295;
	add.s64 	%rd27055, %rd27052, %rd27054;
	add.s64 	%rd27056, %rd27055, %rd27053;
	shr.u64 	%rd27057, %rd27056, 32;
	mul.wide.u32 	%rd27058, %r4531, %r4528;
	and.b64  	%rd27059, %rd27030, 4294967295;
	add.s64 	%rd27060, %rd27057, %rd27059;
	add.s64 	%rd27061, %rd27060, %rd27058;
	shr.u64 	%rd27062, %rd27061, 32;
	mul.wide.u32 	%rd27063, %r4532, %r4528;
	and.b64  	%rd27064, %rd27034, 4294967295;
	add.s64 	%rd27065, %rd27062, %rd27064;
	add.s64 	%rd27066, %rd27065, %rd27063;
	shr.u64 	%rd27067, %rd27066, 32;
	mul.wide.u32 	%rd27068, %r4533, %r4528;
	add.s64 	%rd27069, %rd27067, %rd27035;
	add.s64 	%rd27070, %rd27069, %rd27068;
	shr.u64 	%rd27071, %rd27070, 32;
	and.b64  	%rd27072, %rd27041, 4294967295;
	add.s64 	%rd27073, %rd26984, %rd27072;
	shr.u64 	%rd27074, %rd27073, 32;
	and.b64  	%rd27075, %rd27046, 4294967295;
	add.s64 	%rd27076, %rd27074, %rd27075;
	add.s64 	%rd27077, %rd27076, %rd27012;
	shr.u64 	%rd27078, %rd27077, 32;
	and.b64  	%rd27079, %rd27051, 4294967295;
	add.s64 	%rd27080, %rd27078, %rd27079;
	add.s64 	%rd27081, %rd27080, %rd27048;
	shr.u64 	%rd27082, %rd27081, 32;
	mul.wide.u32 	%rd27083, %r4529, %r4529;
	and.b64  	%rd27084, %rd27056, 4294967295;
	add.s64 	%rd27085, %rd27082, %rd27084;
	add.s64 	%rd27086, %rd27085, %rd27083;
	shr.u64 	%rd27087, %rd27086, 32;
	mul.wide.u32 	%rd27088, %r4530, %r4529;
	and.b64  	%rd27089, %rd27061, 4294967295;
	add.s64 	%rd27090, %rd27087, %rd27089;
	add.s64 	%rd27091, %rd27090, %rd27088;
	shr.u64 	%rd27092, %rd27091, 32;
	mul.wide.u32 	%rd27093, %r4531, %r4529;
	and.b64  	%rd27094, %rd27066, 4294967295;
	add.s64 	%rd27095, %rd27092, %rd27094;
	add.s64 	%rd27096, %rd27095, %rd27093;
	shr.u64 	%rd27097, %rd27096, 32;
	mul.wide.u32 	%rd27098, %r4532, %r4529;
	and.b64  	%rd27099, %rd27070, 4294967295;
	add.s64 	%rd27100, %rd27097, %rd27099;
	add.s64 	%rd27101, %rd27100, %rd27098;
	shr.u64 	%rd27102, %rd27101, 32;
	mul.wide.u32 	%rd27103, %r4533, %r4529;
	add.s64 	%rd27104, %rd27102, %rd27071;
	add.s64 	%rd27105, %rd27104, %rd27103;
	shr.u64 	%rd27106, %rd27105, 32;
	and.b64  	%rd27107, %rd27077, 4294967295;
	add.s64 	%rd27108, %rd26987, %rd27107;
	shr.u64 	%rd27109, %rd27108, 32;
	and.b64  	%rd27110, %rd27081, 4294967295;
	add.s64 	%rd27111, %rd27109, %rd27110;
	add.s64 	%rd27112, %rd27111, %rd27017;
	shr.u64 	%rd27113, %rd27112, 32;
	and.b64  	%rd27114, %rd27086, 4294967295;
	add.s64 	%rd27115, %rd27113, %rd27114;
	add.s64 	%rd27116, %rd27115, %rd27053;
	shr.u64 	%rd27117, %rd27116, 32;
	and.b64  	%rd27118, %rd27091, 4294967295;
	add.s64 	%rd27119, %rd27117, %rd27118;
	add.s64 	%rd27120, %rd27119, %rd27088;
	shr.u64 	%rd27121, %rd27120, 32;
	mul.wide.u32 	%rd27122, %r4530, %r4530;
	and.b64  	%rd27123, %rd27096, 4294967295;
	add.s64 	%rd27124, %rd27121, %rd27123;
	add.s64 	%rd27125, %rd27124, %rd27122;
	shr.u64 	%rd27126, %rd27125, 32;
	mul.wide.u32 	%rd27127, %r4531, %r4530;
	and.b64  	%rd27128, %rd27101, 4294967295;
	add.s64 	%rd27129, %rd27126, %rd27128;
	add.s64 	%rd27130, %rd27129, %rd27127;
	shr.u64 	%rd27131, %rd27130, 32;
	mul.wide.u32 	%rd27132, %r4532, %r4530;
	and.b64  	%rd27133, %rd27105, 4294967295;
	add.s64 	%rd27134, %rd27131, %rd27133;
	add.s64 	%rd27135, %rd27134, %rd27132;
	shr.u64 	%rd27136, %rd27135, 32;
	mul.wide.u32 	%rd27137, %r4533, %r4530;
	add.s64 	%rd27138, %rd27136, %rd27106;
	add.s64 	%rd27139, %rd27138, %rd27137;
	shr.u64 	%rd27140, %rd27139, 32;
	and.b64  	%rd27141, %rd27112, 4294967295;
	add.s64 	%rd27142, %rd26990, %rd27141;
	shr.u64 	%rd27143, %rd27142, 32;
	and.b64  	%rd27144, %rd27116, 4294967295;
	add.s64 	%rd27145, %rd27143, %rd27144;
	add.s64 	%rd27146, %rd27145, %rd27022;
	shr.u64 	%rd27147, %rd27146, 32;
	and.b64  	%rd27148, %rd27120, 4294967295;
	add.s64 	%rd27149, %rd27147, %rd27148;
	add.s64 	%rd27150, %rd27149, %rd27058;
	shr.u64 	%rd27151, %rd27150, 32;
	and.b64  	%rd27152, %rd27125, 4294967295;
	add.s64 	%rd27153, %rd27151, %rd27152;
	add.s64 	%rd27154, %rd27153, %rd27093;
	shr.u64 	%rd27155, %rd27154, 32;
	and.b64  	%rd27156, %rd27130, 4294967295;
	add.s64 	%rd27157, %rd27155, %rd27156;
	add.s64 	%rd27158, %rd27157, %rd27127;
	shr.u64 	%rd27159, %rd27158, 32;
	mul.wide.u32 	%rd27160, %r4531, %r4531;
	and.b64  	%rd27161, %rd27135, 4294967295;
	add.s64 	%rd27162, %rd27159, %rd27161;
	add.s64 	%rd27163, %rd27162, %rd27160;
	shr.u64 	%rd27164, %rd27163, 32;
	mul.wide.u32 	%rd27165, %r4532, %r4531;
	and.b64  	%rd27166, %rd27139, 4294967295;
	add.s64 	%rd27167, %rd27164, %rd27166;
	add.s64 	%rd27168, %rd27167, %rd27165;
	shr.u64 	%rd27169, %rd27168, 32;
	mul.wide.u32 	%rd27170, %r4533, %r4531;
	add.s64 	%rd27171, %rd27169, %rd27140;
	add.s64 	%rd27172, %rd27171, %rd27170;
	shr.u64 	%rd27173, %rd27172, 32;
	and.b64  	%rd27174, %rd27146, 4294967295;
	add.s64 	%rd27175, %rd26993, %rd27174;
	shr.u64 	%rd27176, %rd27175, 32;
	and.b64  	%rd27177, %rd27150, 4294967295;
	add.s64 	%rd27178, %rd27176, %rd27177;
	add.s64 	%rd27179, %rd27178, %rd27027;
	shr.u64 	%rd27180, %rd27179, 32;
	and.b64  	%rd27181, %rd27154, 4294967295;
	add.s64 	%rd27182, %rd27180, %rd27181;
	add.s64 	%rd27183, %rd27182, %rd27063;
	shr.u64 	%rd27184, %rd27183, 32;
	and.b64  	%rd27185, %rd27158, 4294967295;
	add.s64 	%rd27186, %rd27184, %rd27185;
	add.s64 	%rd27187, %rd27186, %rd27098;
	shr.u64 	%rd27188, %rd27187, 32;
	and.b64  	%rd27189, %rd27163, 4294967295;
	add.s64 	%rd27190, %rd27188, %rd27189;
	add.s64 	%rd27191, %rd27190, %rd27132;
	shr.u64 	%rd27192, %rd27191, 32;
	and.b64  	%rd27193, %rd27168, 4294967295;
	add.s64 	%rd27194, %rd27192, %rd27193;
	add.s64 	%rd27195, %rd27194, %rd27165;
	shr.u64 	%rd27196, %rd27195, 32;
	mul.wide.u32 	%rd27197, %r4532, %r4532;
	and.b64  	%rd27198, %rd27172, 4294967295;
	add.s64 	%rd27199, %rd27196, %rd27198;
	add.s64 	%rd27200, %rd27199, %rd27197;
	shr.u64 	%rd27201, %rd27200, 32;
	mul.wide.u32 	%rd27202, %r4533, %r4532;
	add.s64 	%rd27203, %rd27201, %rd27173;
	add.s64 	%rd27204, %rd27203, %rd27202;
	shr.u64 	%rd27205, %rd27204, 32;
	and.b64  	%rd27206, %rd27179, 4294967295;
	add.s64 	%rd27207, %rd26996, %rd27206;
	shr.u64 	%rd27208, %rd27207, 32;
	and.b64  	%rd27209, %rd27183, 4294967295;
	add.s64 	%rd27210, %rd27208, %rd27209;
	add.s64 	%rd27211, %rd27210, %rd27032;
	shr.u64 	%rd27212, %rd27211, 32;
	and.b64  	%rd27213, %rd27187, 4294967295;
	add.s64 	%rd27214, %rd27212, %rd27213;
	add.s64 	%rd27215, %rd27214, %rd27068;
	shr.u64 	%rd27216, %rd27215, 32;
	and.b64  	%rd27217, %rd27191, 4294967295;
	add.s64 	%rd27218, %rd27216, %rd27217;
	add.s64 	%rd27219, %rd27218, %rd27103;
	shr.u64 	%rd27220, %rd27219, 32;
	and.b64  	%rd27221, %rd27195, 4294967295;
	add.s64 	%rd27222, %rd27220, %rd27221;
	add.s64 	%rd27223, %rd27222, %rd27137;
	shr.u64 	%rd27224, %rd27223, 32;
	and.b64  	%rd27225, %rd27200, 4294967295;
	add.s64 	%rd27226, %rd27224, %rd27225;
	add.s64 	%rd27227, %rd27226, %rd27170;
	shr.u64 	%rd27228, %rd27227, 32;
	and.b64  	%rd27229, %rd27204, 4294967295;
	add.s64 	%rd27230, %rd27228, %rd27229;
	add.s64 	%rd27231, %rd27230, %rd27202;
	shr.u64 	%rd27232, %rd27231, 32;
	mul.wide.u32 	%rd27233, %r4533, %r4533;
	add.s64 	%rd27234, %rd27232, %rd27205;
	add.s64 	%rd27235, %rd27234, %rd27233;
	{ .reg .b32 tmp; mov.b64 {tmp, %r3934}, %rd27235; }
	mul.lo.s32 	%r3935, %r1093, %r3933;
	cvt.u64.u32 	%rd27236, %r3935;
	and.b64  	%rd27237, %rd26976, 4294967293;
	mad.lo.s64 	%rd27238, %rd1460, %rd27236, %rd27237;
	shr.u64 	%rd27239, %rd27238, 32;
	and.b64  	%rd27240, %rd27000, 4294967295;
	add.s64 	%rd27241, %rd27239, %rd27240;
	mad.lo.s64 	%rd27242, %rd1461, %rd27236, %rd27241;
	cvt.u32.u64 	%r3936, %rd27242;
	shr.u64 	%rd27243, %rd27242, 32;
	and.b64  	%rd27244, %rd27037, 4294967295;
	add.s64 	%rd27245, %rd27243, %rd27244;
	mad.lo.s64 	%rd27246, %rd1462, %rd27236, %rd27245;
	shr.u64 	%rd27247, %rd27246, 32;
	and.b64  	%rd27248, %rd27073, 4294967295;
	add.s64 	%rd27249, %rd27247, %rd27248;
	mad.lo.s64 	%rd27250, %rd1463, %rd27236, %rd27249;
	shr.u64 	%rd27251, %rd27250, 32;
	and.b64  	%rd27252, %rd27108, 4294967295;
	add.s64 	%rd27253, %rd27251, %rd27252;
	mad.lo.s64 	%rd27254, %rd1464, %rd27236, %rd27253;
	shr.u64 	%rd27255, %rd27254, 32;
	and.b64  	%rd27256, %rd27142, 4294967295;
	add.s64 	%rd27257, %rd27255, %rd27256;
	mad.lo.s64 	%rd27258, %rd1465, %rd27236, %rd27257;
	shr.u64 	%rd27259, %rd27258, 32;
	and.b64  	%rd27260, %rd27175, 4294967295;
	add.s64 	%rd27261, %rd27259, %rd27260;
	mad.lo.s64 	%rd27262, %rd1466, %rd27236, %rd27261;
	shr.u64 	%rd27263, %rd27262, 32;
	mul.wide.u32 	%rd27264, %r1094, %r3935;
	and.b64  	%rd27265, %rd27207, 4294967295;
	add.s64 	%rd27266, %rd27263, %rd27265;
	add.s64 	%rd27267, %rd27266, %rd27264;
	shr.u64 	%rd27268, %rd27267, 32;
	and.b64  	%rd27269, %rd27211, 4294967295;
	add.s64 	%rd27270, %rd27268, %rd27269;
	shr.u64 	%rd27271, %rd27270, 32;
	and.b64  	%rd27272, %rd27215, 4294967295;
	add.s64 	%rd27273, %rd27271, %rd27272;
	shr.u64 	%rd27274, %rd27273, 32;
	and.b64  	%rd27275, %rd27219, 4294967295;
	add.s64 	%rd27276, %rd27274, %rd27275;
	shr.u64 	%rd27277, %rd27276, 32;
	and.b64  	%rd27278, %rd27223, 4294967295;
	add.s64 	%rd27279, %rd27277, %rd27278;
	shr.u64 	%rd27280, %rd27279, 32;
	and.b64  	%rd27281, %rd27227, 4294967295;
	add.s64 	%rd27282, %rd27280, %rd27281;
	shr.u64 	%rd27283, %rd27282, 32;
	and.b64  	%rd27284, %rd27231, 4294967295;
	add.s64 	%rd27285, %rd27283, %rd27284;
	shr.u64 	%rd27286, %rd27285, 32;
	and.b64  	%rd27287, %rd27235, 4294967295;
	add.s64 	%rd27288, %rd27286, %rd27287;
	{ .reg .b32 tmp; mov.b64 {tmp, %r3937}, %rd27288; }
	add.s32 	%r3938, %r3934, %r3937;
	mul.lo.s32 	%r3939, %r1093, %r3936;
	cvt.u64.u32 	%rd27289, %r3939;
	and.b64  	%rd27290, %rd27242, 4294967295;
	mad.lo.s64 	%rd27291, %rd1460, %rd27289, %rd27290;
	shr.u64 	%rd27292, %rd27291, 32;
	and.b64  	%rd27293, %rd27246, 4294967295;
	add.s64 	%rd27294, %rd27292, %rd27293;
	mad.lo.s64 	%rd27295, %rd1461, %rd27289, %rd27294;
	cvt.u32.u64 	%r3940, %rd27295;
	shr.u64 	%rd27296, %rd27295, 32;
	and.b64  	%rd27297, %rd27250, 4294967295;
	add.s64 	%rd27298, %rd27296, %rd27297;
	mad.lo.s64 	%rd27299, %rd1462, %rd27289, %rd27298;
	shr.u64 	%rd27300, %rd27299, 32;
	and.b64  	%rd27301, %rd27254, 4294967295;
	add.s64 	%rd27302, %rd27300, %rd27301;
	mad.lo.s64 	%rd27303, %rd1463, %rd27289, %rd27302;
	shr.u64 	%rd27304, %rd27303, 32;
	and.b64  	%rd27305, %rd27258, 4294967295;
	add.s64 	%rd27306, %rd27304, %rd27305;
	mad.lo.s64 	%rd27307, %rd1464, %rd27289, %rd27306;
	shr.u64 	%rd27308, %rd27307, 32;
	and.b64  	%rd27309, %rd27262, 4294967295;
	add.s64 	%rd27310, %rd27308, %rd27309;
	mad.lo.s64 	%rd27311, %rd1465, %rd27289, %rd27310;
	shr.u64 	%rd27312, %rd27311, 32;
	and.b64  	%rd27313, %rd27267, 4294967295;
	add.s64 	%rd27314, %rd27312, %rd27313;
	mad.lo.s64 	%rd27315, %rd1466, %rd27289, %rd27314;
	shr.u64 	%rd27316, %rd27315, 32;
	mul.wide.u32 	%rd27317, %r1094, %r3939;
	and.b64  	%rd27318, %rd27270, 4294967295;
	add.s64 	%rd27319, %rd27316, %rd27318;
	add.s64 	%rd27320, %rd27319, %rd27317;
	shr.u64 	%rd27321, %rd27320, 32;
	and.b64  	%rd27322, %rd27273, 4294967295;
	add.s64 	%rd27323, %rd27321, %rd27322;
	shr.u64 	%rd27324, %rd27323, 32;
	and.b64  	%rd27325, %rd27276, 4294967295;
	add.s64 	%rd27326, %rd27324, %rd27325;
	shr.u64 	%rd27327, %rd27326, 32;
	and.b64  	%rd27328, %rd27279, 4294967295;
	add.s64 	%rd27329, %rd27327, %rd27328;
	shr.u64 	%rd27330, %rd27329, 32;
	and.b64  	%rd27331, %rd27282, 4294967295;
	add.s64 	%rd27332, %rd27330, %rd27331;
	shr.u64 	%rd27333, %rd27332, 32;
	and.b64  	%rd27334, %rd27285, 4294967295;
	add.s64 	%rd27335, %rd27333, %rd27334;
	shr.u64 	%rd27336, %rd27335, 32;
	and.b64  	%rd27337, %rd27288, 4294967295;
	add.s64 	%rd27338, %rd27336, %rd27337;
	{ .reg .b32 tmp; mov.b64 {tmp, %r3941}, %rd27338; }
	add.s32 	%r3942, %r3938, %r3941;
	mul.lo.s32 	%r3943, %r1093, %r3940;
	cvt.u64.u32 	%rd27339, %r3943;
	and.b64  	%rd27340, %rd27295, 4294967295;
	mad.lo.s64 	%rd27341, %rd1460, %rd27339, %rd27340;
	shr.u64 	%rd27342, %rd27341, 32;
	and.b64  	%rd27343, %rd27299, 4294967295;
	add.s64 	%rd27344, %rd27342, %rd27343;
	mad.lo.s64 	%rd27345, %rd1461, %rd27339, %rd27344;
	cvt.u32.u64 	%r3944, %rd27345;
	shr.u64 	%rd27346, %rd27345, 32;
	and.b64  	%rd27347, %rd27303, 4294967295;
	add.s64 	%rd27348, %rd27346, %rd27347;
	mad.lo.s64 	%rd27349, %rd1462, %rd27339, %rd27348;
	shr.u64 	%rd27350, %rd27349, 32;
	and.b64  	%rd27351, %rd27307, 4294967295;
	add.s64 	%rd27352, %rd27350, %rd27351;
	mad.lo.s64 	%rd27353, %rd1463, %rd27339, %rd27352;
	shr.u64 	%rd27354, %rd27353, 32;
	and.b64  	%rd27355, %rd27311, 4294967295;
	add.s64 	%rd27356, %rd27354, %rd27355;
	mad.lo.s64 	%rd27357, %rd1464, %rd27339, %rd27356;
	shr.u64 	%rd27358, %rd27357, 32;
	and.b64  	%rd27359, %rd27315, 4294967295;
	add.s64 	%rd27360, %rd27358, %rd27359;
	mad.lo.s64 	%rd27361, %rd1465, %rd27339, %rd27360;
	shr.u64 	%rd27362, %rd27361, 32;
	and.b64  	%rd27363, %rd27320, 4294967295;
	add.s64 	%rd27364, %rd27362, %rd27363;
	mad.lo.s64 	%rd27365, %rd1466, %rd27339, %rd27364;
	shr.u64 	%rd27366, %rd27365, 32;
	mul.wide.u32 	%rd27367, %r1094, %r3943;
	and.b64  	%rd27368, %rd27323, 4294967295;
	add.s64 	%rd27369, %rd27366, %rd27368;
	add.s64 	%rd27370, %rd27369, %rd27367;
	shr.u64 	%rd27371, %rd27370, 32;
	and.b64  	%rd27372, %rd27326, 4294967295;
	add.s64 	%rd27373, %rd27371, %rd27372;
	shr.u64 	%rd27374, %rd27373, 32;
	and.b64  	%rd27375, %rd27329, 4294967295;
	add.s64 	%rd27376, %rd27374, %rd27375;
	shr.u64 	%rd27377, %rd27376, 32;
	and.b64  	%rd27378, %rd27332, 4294967295;
	add.s64 	%rd27379, %rd27377, %rd27378;
	shr.u64 	%rd27380, %rd27379, 32;
	and.b64  	%rd27381, %rd27335, 4294967295;
	add.s64 	%rd27382, %rd27380, %rd27381;
	shr.u64 	%rd27383, %rd27382, 32;
	and.b64  	%rd27384, %rd27338, 4294967295;
	add.s64 	%rd27385, %rd27383, %rd27384;
	{ .reg .b32 tmp; mov.b64 {tmp, %r3945}, %rd27385; }
	add.s32 	%r3946, %r3942, %r3945;
	mul.lo.s32 	%r3947, %r1093, %r3944;
	cvt.u64.u32 	%rd27386, %r3947;
	and.b64  	%rd27387, %rd27345, 4294967295;
	mad.lo.s64 	%rd27388, %rd1460, %rd27386, %rd27387;
	shr.u64 	%rd27389, %rd27388, 32;
	and.b64  	%rd27390, %rd27349, 4294967295;
	add.s64 	%rd27391, %rd27389, %rd27390;
	mad.lo.s64 	%rd27392, %rd1461, %rd27386, %rd27391;
	cvt.u32.u64 	%r3948, %rd27392;
	shr.u64 	%rd27393, %rd27392, 32;
	and.b64  	%rd27394, %rd27353, 4294967295;
	add.s64 	%rd27395, %rd27393, %rd27394;
	mad.lo.s64 	%rd27396, %rd1462, %rd27386, %rd27395;
	shr.u64 	%rd27397, %rd27396, 32;
	and.b64  	%rd27398, %rd27357, 4294967295;
	add.s64 	%rd27399, %rd27397, %rd27398;
	mad.lo.s64 	%rd27400, %rd1463, %rd27386, %rd27399;
	shr.u64 	%rd27401, %rd27400, 32;
	and.b64  	%rd27402, %rd27361, 4294967295;
	add.s64 	%rd27403, %rd27401, %rd27402;
	mad.lo.s64 	%rd27404, %rd1464, %rd27386, %rd27403;
	shr.u64 	%rd27405, %rd27404, 32;
	and.b64  	%rd27406, %rd27365, 4294967295;
	add.s64 	%rd27407, %rd27405, %rd27406;
	mad.lo.s64 	%rd27408, %rd1465, %rd27386, %rd27407;
	shr.u64 	%rd27409, %rd27408, 32;
	and.b64  	%rd27410, %rd27370, 4294967295;
	add.s64 	%rd27411, %rd27409, %rd27410;
	mad.lo.s64 	%rd27412, %rd1466, %rd27386, %rd27411;
	shr.u64 	%rd27413, %rd27412, 32;
	mul.wide.u32 	%rd27414, %r1094, %r3947;
	and.b64  	%rd27415, %rd27373, 4294967295;
	add.s64 	%rd27416, %rd27413, %rd27415;
	add.s64 	%rd27417, %rd27416, %rd27414;
	shr.u64 	%rd27418, %rd27417, 32;
	and.b64  	%rd27419, %rd27376, 4294967295;
	add.s64 	%rd27420, %rd27418, %rd27419;
	shr.u64 	%rd27421, %rd27420, 32;
	and.b64  	%rd27422, %rd27379, 4294967295;
	add.s64 	%rd27423, %rd27421, %rd27422;
	shr.u64 	%rd27424, %rd27423, 32;
	and.b64  	%rd27425, %rd27382, 4294967295;
	add.s64 	%rd27426, %rd27424, %rd27425;
	shr.u64 	%rd27427, %rd27426, 32;
	and.b64  	%rd27428, %rd27385, 4294967295;
	add.s64 	%rd27429, %rd27427, %rd27428;
	{ .reg .b32 tmp; mov.b64 {tmp, %r3949}, %rd27429; }
	add.s32 	%r3950, %r3946, %r3949;
	mul.lo.s32 	%r3951, %r1093, %r3948;
	cvt.u64.u32 	%rd27430, %r3951;
	and.b64  	%rd27431, %rd27392, 4294967295;
	mad.lo.s64 	%rd27432, %rd1460, %rd27430, %rd27431;
	shr.u64 	%rd27433, %rd27432, 32;
	and.b64  	%rd27434, %rd27396, 4294967295;
	add.s64 	%rd27435, %rd27433, %rd27434;
	mad.lo.s64 	%rd27436, %rd1461, %rd27430, %rd27435;
	cvt.u32.u64 	%r3952, %rd27436;
	shr.u64 	%rd27437, %rd27436, 32;
	and.b64  	%rd27438, %rd27400, 4294967295;
	add.s64 	%rd27439, %rd27437, %rd27438;
	mad.lo.s64 	%rd27440, %rd1462, %rd27430, %rd27439;
	shr.u64 	%rd27441, %rd27440, 32;
	and.b64  	%rd27442, %rd27404, 4294967295;
	add.s64 	%rd27443, %rd27441, %rd27442;
	mad.lo.s64 	%rd27444, %rd1463, %rd27430, %rd27443;
	shr.u64 	%rd27445, %rd27444, 32;
	and.b64  	%rd27446, %rd27408, 4294967295;
	add.s64 	%rd27447, %rd27445, %rd27446;
	mad.lo.s64 	%rd27448, %rd1464, %rd27430, %rd27447;
	shr.u64 	%rd27449, %rd27448, 32;
	and.b64  	%rd27450, %rd27412, 4294967295;
	add.s64 	%rd27451, %rd27449, %rd27450;
	mad.lo.s64 	%rd27452, %rd1465, %rd27430, %rd27451;
	shr.u64 	%rd27453, %rd27452, 32;
	and.b64  	%rd27454, %rd27417, 4294967295;
	add.s64 	%rd27455, %rd27453, %rd27454;
	mad.lo.s64 	%rd27456, %rd1466, %rd27430, %rd27455;
	shr.u64 	%rd27457, %rd27456, 32;
	mul.wide.u32 	%rd27458, %r1094, %r3951;
	and.b64  	%rd27459, %rd27420, 4294967295;
	add.s64 	%rd27460, %rd27457, %rd27459;
	add.s64 	%rd27461, %rd27460, %rd27458;
	shr.u64 	%rd27462, %rd27461, 32;
	and.b64  	%rd27463, %rd27423, 4294967295;
	add.s64 	%rd27464, %rd27462, %rd27463;
	shr.u64 	%rd27465, %rd27464, 32;
	and.b64  	%rd27466, %rd27426, 4294967295;
	add.s64 	%rd27467, %rd27465, %rd27466;
	shr.u64 	%rd27468, %rd27467, 32;
	and.b64  	%rd27469, %rd27429, 4294967295;
	add.s64 	%rd27470, %rd27468, %rd27469;
	{ .reg .b32 tmp; mov.b64 {tmp, %r3953}, %rd27470; }
	add.s32 	%r3954, %r3950, %r3953;
	mul.lo.s32 	%r3955, %r1093, %r3952;
	cvt.u64.u32 	%rd27471, %r3955;
	and.b64  	%rd27472, %rd27436, 4294967295;
	mad.lo.s64 	%rd27473, %rd1460, %rd27471, %rd27472;
	shr.u64 	%rd27474, %rd27473, 32;
	and.b64  	%rd27475, %rd27440, 4294967295;
	add.s64 	%rd27476, %rd27474, %rd27475;
	mad.lo.s64 	%rd27477, %rd1461, %rd27471, %rd27476;
	cvt.u32.u64 	%r3956, %rd27477;
	shr.u64 	%rd27478, %rd27477, 32;
	and.b64  	%rd27479, %rd27444, 4294967295;
	add.s64 	%rd27480, %rd27478, %rd27479;
	mad.lo.s64 	%rd27481, %rd1462, %rd27471, %rd27480;
	shr.u64 	%rd27482, %rd27481, 32;
	and.b64  	%rd27483, %rd27448, 4294967295;
	add.s64 	%rd27484, %rd27482, %rd27483;
	mad.lo.s64 	%rd27485, %rd1463, %rd27471, %rd27484;
	shr.u64 	%rd27486, %rd27485, 32;
	and.b64  	%rd27487, %rd27452, 4294967295;
	add.s64 	%rd27488, %rd27486, %rd27487;
	mad.lo.s64 	%rd27489, %rd1464, %rd27471, %rd27488;
	shr.u64 	%rd27490, %rd27489, 32;
	and.b64  	%rd27491, %rd27456, 4294967295;
	add.s64 	%rd27492, %rd27490, %rd27491;
	mad.lo.s64 	%rd27493, %rd1465, %rd27471, %rd27492;
	shr.u64 	%rd27494, %rd27493, 32;
	and.b64  	%rd27495, %rd27461, 4294967295;
	add.s64 	%rd27496, %rd27494, %rd27495;
	mad.lo.s64 	%rd27497, %rd1466, %rd27471, %rd27496;
	shr.u64 	%rd27498, %rd27497, 32;
	mul.wide.u32 	%rd27499, %r1094, %r3955;
	and.b64  	%rd27500, %rd27464, 4294967295;
	add.s64 	%rd27501, %rd27498, %rd27500;
	add.s64 	%rd27502, %rd27501, %rd27499;
	shr.u64 	%rd27503, %rd27502, 32;
	and.b64  	%rd27504, %rd27467, 4294967295;
	add.s64 	%rd27505, %rd27503, %rd27504;
	shr.u64 	%rd27506, %rd27505, 32;
	and.b64  	%rd27507, %rd27470, 4294967295;
	add.s64 	%rd27508, %rd27506, %rd27507;
	{ .reg .b32 tmp; mov.b64 {tmp, %r3957}, %rd27508; }
	add.s32 	%r3958, %r3954, %r3957;
	mul.lo.s32 	%r3959, %r1093, %r3956;
	cvt.u64.u32 	%rd27509, %r3959;
	and.b64  	%rd27510, %rd27477, 4294967295;
	mad.lo.s64 	%rd27511, %rd1460, %rd27509, %rd27510;
	shr.u64 	%rd27512, %rd27511, 32;
	and.b64  	%rd27513, %rd27481, 4294967295;
	add.s64 	%rd27514, %rd27512, %rd27513;
	mad.lo.s64 	%rd27515, %rd1461, %rd27509, %rd27514;
	cvt.u32.u64 	%r3960, %rd27515;
	shr.u64 	%rd27516, %rd27515, 32;
	and.b64  	%rd27517, %rd27485, 4294967295;
	add.s64 	%rd27518, %rd27516, %rd27517;
	mad.lo.s64 	%rd27519, %rd1462, %rd27509, %rd27518;
	shr.u64 	%rd27520, %rd27519, 32;
	and.b64  	%rd27521, %rd27489, 4294967295;
	add.s64 	%rd27522, %rd27520, %rd27521;
	mad.lo.s64 	%rd27523, %rd1463, %rd27509, %rd27522;
	shr.u64 	%rd27524, %rd27523, 32;
	and.b64  	%rd27525, %rd27493, 4294967295;
	add.s64 	%rd27526, %rd27524, %rd27525;
	mad.lo.s64 	%rd27527, %rd1464, %rd27509, %rd27526;
	shr.u64 	%rd27528, %rd27527, 32;
	and.b64  	%rd27529, %rd27497, 4294967295;
	add.s64 	%rd27530, %rd27528, %rd27529;
	mad.lo.s64 	%rd27531, %rd1465, %rd27509, %rd27530;
	shr.u64 	%rd27532, %rd27531, 32;
	and.b64  	%rd27533, %rd27502, 4294967295;
	add.s64 	%rd27534, %rd27532, %rd27533;
	mad.lo.s64 	%rd27535, %rd1466, %rd27509, %rd27534;
	shr.u64 	%rd27536, %rd27535, 32;
	mul.wide.u32 	%rd27537, %r1094, %r3959;
	and.b64  	%rd27538, %rd27505, 4294967295;
	add.s64 	%rd27539, %rd27536, %rd27538;
	add.s64 	%rd27540, %rd27539, %rd27537;
	shr.u64 	%rd27541, %rd27540, 32;
	and.b64  	%rd27542, %rd27508, 4294967295;
	add.s64 	%rd27543, %rd27541, %rd27542;
	{ .reg .b32 tmp; mov.b64 {tmp, %r3961}, %rd27543; }
	add.s32 	%r3962, %r3958, %r3961;
	mul.lo.s32 	%r3963, %r1093, %r3960;
	cvt.u64.u32 	%rd27544, %r3963;
	and.b64  	%rd27545, %rd27515, 4294967295;
	mad.lo.s64 	%rd27546, %rd1460, %rd27544, %rd27545;
	shr.u64 	%rd27547, %rd27546, 32;
	and.b64  	%rd27548, %rd27519, 4294967295;
	add.s64 	%rd27549, %rd27547, %rd27548;
	mad.lo.s64 	%rd30339, %rd1461, %rd27544, %rd27549;
	shr.u64 	%rd27550, %rd30339, 32;
	and.b64  	%rd27551, %rd27523, 4294967295;
	add.s64 	%rd27552, %rd27550, %rd27551;
	mad.lo.s64 	%rd30340, %rd1462, %rd27544, %rd27552;
	cvt.u32.u64 	%r1430, %rd30340;
	shr.u64 	%rd27553, %rd30340, 32;
	and.b64  	%rd27554, %rd27527, 4294967295;
	add.s64 	%rd27555, %rd27553, %rd27554;
	mad.lo.s64 	%rd30341, %rd1463, %rd27544, %rd27555;
	cvt.u32.u64 	%r1431, %rd30341;
	shr.u64 	%rd27556, %rd30341, 32;
	and.b64  	%rd27557, %rd27531, 4294967295;
	add.s64 	%rd27558, %rd27556, %rd27557;
	mad.lo.s64 	%rd30342, %rd1464, %rd27544, %rd27558;
	cvt.u32.u64 	%r1432, %rd30342;
	shr.u64 	%rd27559, %rd30342, 32;
	and.b64  	%rd27560, %rd27535, 4294967295;
	add.s64 	%rd27561, %rd27559, %rd27560;
	mad.lo.s64 	%rd30343, %rd1465, %rd27544, %rd27561;
	cvt.u32.u64 	%r1433, %rd30343;
	shr.u64 	%rd27562, %rd30343, 32;
	and.b64  	%rd27563, %rd27540, 4294967295;
	add.s64 	%rd27564, %rd27562, %rd27563;
	mad.lo.s64 	%rd30344, %rd1466, %rd27544, %rd27564;
	cvt.u32.u64 	%r1434, %rd30344;
	shr.u64 	%rd27565, %rd30344, 32;
	mul.wide.u32 	%rd27566, %r1094, %r3963;
	and.b64  	%rd27567, %rd27543, 4294967295;
	add.s64 	%rd27568, %rd27565, %rd27567;
	add.s64 	%rd30345, %rd27568, %rd27566;
	cvt.u32.u64 	%r1435, %rd30345;
	{ .reg .b32 tmp; mov.b64 {tmp, %r3964}, %rd30345; }
	add.s32 	%r4618, %r3962, %r3964;
	setp.gt.u32 	%p1177, %r4618, %r1094;
	@%p1177 bra 	$L__BB0_1055;
	setp.lt.u32 	%p1178, %r4618, %r1094;
	@%p1178 bra 	$L__BB0_1056;
	cvt.u32.u64 	%r3965, %rd1466;
	setp.lt.u32 	%p1179, %r3965, %r1435;
	@%p1179 bra 	$L__BB0_1055;
	setp.gt.u32 	%p1180, %r3965, %r1435;
	@%p1180 bra 	$L__BB0_1056;
	cvt.u32.u64 	%r3967, %rd1465;
	setp.lt.u32 	%p1181, %r3967, %r1434;
	@%p1181 bra 	$L__BB0_1055;
	setp.gt.u32 	%p1182, %r3967, %r1434;
	@%p1182 bra 	$L__BB0_1056;
	cvt.u32.u64 	%r3969, %rd1464;
	setp.lt.u32 	%p1183, %r3969, %r1433;
	@%p1183 bra 	$L__BB0_1055;
	setp.gt.u32 	%p1184, %r3969, %r1433;
	@%p1184 bra 	$L__BB0_1056;
	cvt.u32.u64 	%r3971, %rd1463;
	setp.lt.u32 	%p1185, %r3971, %r1432;
	@%p1185 bra 	$L__BB0_1055;
	setp.gt.u32 	%p1186, %r3971, %r1432;
	@%p1186 bra 	$L__BB0_1056;
	cvt.u32.u64 	%r3973, %rd1462;
	setp.lt.u32 	%p1187, %r3973, %r1431;
	@%p1187 bra 	$L__BB0_1055;
	setp.gt.u32 	%p1188, %r3973, %r1431;
	@%p1188 bra 	$L__BB0_1056;
	cvt.u32.u64 	%r3975, %rd1461;
	setp.lt.u32 	%p1189, %r3975, %r1430;
	@%p1189 bra 	$L__BB0_1055;
	cvt.u32.u64 	%r3977, %rd1460;
	setp.gt.u32 	%p1190, %r3975, %r1430;
	cvt.u32.u64 	%r3978, %rd30339;
	setp.gt.u32 	%p1191, %r3977, %r3978;
	or.pred  	%p1192, %p1190, %p1191;
	@%p1192 bra 	$L__BB0_1056;
$L__BB0_1055:
	and.b64  	%rd27570, %rd30339, 4294967295;
	sub.s64 	%rd30339, %rd27570, %rd1460;
	shr.u64 	%rd27571, %rd30339, 63;
	and.b64  	%rd27572, %rd30340, 4294967295;
	add.s64 	%rd27573, %rd27571, %rd1461;
	sub.s64 	%rd30340, %rd27572, %rd27573;
	shr.u64 	%rd27574, %rd30340, 63;
	and.b64  	%rd27575, %rd30341, 4294967295;
	add.s64 	%rd27576, %rd27574, %rd1462;
	sub.s64 	%rd30341, %rd27575, %rd27576;
	shr.u64 	%rd27577, %rd30341, 63;
	and.b64  	%rd27578, %rd30342, 4294967295;
	add.s64 	%rd27579, %rd27577, %rd1463;
	sub.s64 	%rd30342, %rd27578, %rd27579;
	shr.u64 	%rd27580, %rd30342, 63;
	and.b64  	%rd27581, %rd30343, 4294967295;
	add.s64 	%rd27582, %rd27580, %rd1464;
	sub.s64 	%rd30343, %rd27581, %rd27582;
	shr.u64 	%rd27583, %rd30343, 63;
	and.b64  	%rd27584, %rd30344, 4294967295;
	add.s64 	%rd27585, %rd27583, %rd1465;
	sub.s64 	%rd30344, %rd27584, %rd27585;
	shr.u64 	%rd27586, %rd30344, 63;
	and.b64  	%rd27587, %rd30345, 4294967295;
	add.s64 	%rd27588, %rd27586, %rd1466;
	sub.s64 	%rd30345, %rd27587, %rd27588;
	shr.u64 	%rd27589, %rd30345, 63;
	cvt.u32.u64 	%r3979, %rd27589;
	add.s32 	%r3980, %r1094, %r3979;
	sub.s32 	%r4618, %r4618, %r3980;
$L__BB0_1056:
	and.b64  	%rd1546, %rd30339, 4294967295;
	mul.lo.s64 	%rd27590, %rd1546, %rd1517;
	cvt.u32.u64 	%r3981, %rd27590;
	shr.u64 	%rd27591, %rd27590, 32;
	mad.lo.s64 	%rd27592, %rd1546, %rd1518, %rd27591;
	shr.u64 	%rd27593, %rd27592, 32;
	mad.lo.s64 	%rd27594, %rd1546, %rd1519, %rd27593;
	shr.u64 	%rd27595, %rd27594, 32;
	mad.lo.s64 	%rd27596, %rd1546, %rd1520, %rd27595;
	shr.u64 	%rd27597, %rd27596, 32;
	mad.lo.s64 	%rd27598, %rd1546, %rd1521, %rd27597;
	shr.u64 	%rd27599, %rd27598, 32;
	mad.lo.s64 	%rd27600, %rd1546, %rd1522, %rd27599;
	shr.u64 	%rd27601, %rd27600, 32;
	mad.lo.s64 	%rd27602, %rd1546, %rd1523, %rd27601;
	shr.u64 	%rd27603, %rd27602, 32;
	mad.lo.s64 	%rd27604, %rd1546, %rd1524, %rd27603;
	shr.u64 	%rd27605, %rd27604, 32;
	and.b64  	%rd1547, %rd30340, 4294967295;
	and.b64  	%rd27606, %rd27592, 4294967295;
	mad.lo.s64 	%rd27607, %rd1547, %rd1517, %rd27606;
	shr.u64 	%rd27608, %rd27607, 32;
	and.b64  	%rd27609, %rd27594, 4294967295;
	add.s64 	%rd27610, %rd27608, %rd27609;
	mad.lo.s64 	%rd27611, %rd1547, %rd1518, %rd27610;
	shr.u64 	%rd27612, %rd27611, 32;
	and.b64  	%rd27613, %rd27596, 4294967295;
	add.s64 	%rd27614, %rd27612, %rd27613;
	mad.lo.s64 	%rd27615, %rd1547, %rd1519, %rd27614;
	shr.u64 	%rd27616, %rd27615, 32;
	and.b64  	%rd27617, %rd27598, 4294967295;
	add.s64 	%rd27618, %rd27616, %rd27617;
	mad.lo.s64 	%rd27619, %rd1547, %rd1520, %rd27618;
	shr.u64 	%rd27620, %rd27619, 32;
	and.b64  	%rd27621, %rd27600, 4294967295;
	add.s64 	%rd27622, %rd27620, %rd27621;
	mad.lo.s64 	%rd27623, %rd1547, %rd1521, %rd27622;
	shr.u64 	%rd27624, %rd27623, 32;
	and.b64  	%rd27625, %rd27602, 4294967295;
	add.s64 	%rd27626, %rd27624, %rd27625;
	mad.lo.s64 	%rd27627, %rd1547, %rd1522, %rd27626;
	shr.u64 	%rd27628, %rd27627, 32;
	and.b64  	%rd27629, %rd27604, 4294967295;
	add.s64 	%rd27630, %rd27628, %rd27629;
	mad.lo.s64 	%rd27631, %rd1547, %rd1523, %rd27630;
	shr.u64 	%rd27632, %rd27631, 32;
	add.s64 	%rd27633, %rd27632, %rd27605;
	mad.lo.s64 	%rd27634, %rd1547, %rd1524, %rd27633;
	shr.u64 	%rd27635, %rd27634, 32;
	and.b64  	%rd1548, %rd30341, 4294967295;
	and.b64  	%rd27636, %rd27611, 4294967295;
	mad.lo.s64 	%rd27637, %rd1548, %rd1517, %rd27636;
	shr.u64 	%rd27638, %rd27637, 32;
	and.b64  	%rd27639, %rd27615, 4294967295;
	add.s64 	%rd27640, %rd27638, %rd27639;
	mad.lo.s64 	%rd27641, %rd1548, %rd1518, %rd27640;
	shr.u64 	%rd27642, %rd27641, 32;
	and.b64  	%rd27643, %rd27619, 4294967295;
	add.s64 	%rd27644, %rd27642, %rd27643;
	mad.lo.s64 	%rd27645, %rd1548, %rd1519, %rd27644;
	shr.u64 	%rd27646, %rd27645, 32;
	and.b64  	%rd27647, %rd27623, 4294967295;
	add.s64 	%rd27648, %rd27646, %rd27647;
	mad.lo.s64 	%rd27649, %rd1548, %rd1520, %rd27648;
	shr.u64 	%rd27650, %rd27649, 32;
	and.b64  	%rd27651, %rd27627, 4294967295;
	add.s64 	%rd27652, %rd27650, %rd27651;
	mad.lo.s64 	%rd27653, %rd1548, %rd1521, %rd27652;
	shr.u64 	%rd27654, %rd27653, 32;
	and.b64  	%rd27655, %rd27631, 4294967295;
	add.s64 	%rd27656, %rd27654, %rd27655;
	mad.lo.s64 	%rd27657, %rd1548, %rd1522, %rd27656;
	shr.u64 	%rd27658, %rd27657, 32;
	and.b64  	%rd27659, %rd27634, 4294967295;
	add.s64 	%rd27660, %rd27658, %rd27659;
	mad.lo.s64 	%rd27661, %rd1548, %rd1523, %rd27660;
	shr.u64 	%rd27662, %rd27661, 32;
	add.s64 	%rd27663, %rd27662, %rd27635;
	mad.lo.s64 	%rd27664, %rd1548, %rd1524, %rd27663;
	shr.u64 	%rd27665, %rd27664, 32;
	and.b64  	%rd1549, %rd30342, 4294967295;
	and.b64  	%rd27666, %rd27641, 4294967295;
	mad.lo.s64 	%rd27667, %rd1549, %rd1517, %rd27666;
	shr.u64 	%rd27668, %rd27667, 32;
	and.b64  	%rd27669, %rd27645, 4294967295;
	add.s64 	%rd27670, %rd27668, %rd27669;
	mad.lo.s64 	%rd27671, %rd1549, %rd1518, %rd27670;
	shr.u64 	%rd27672, %rd27671, 32;
	and.b64  	%rd27673, %rd27649, 4294967295;
	add.s64 	%rd27674, %rd27672, %rd27673;
	mad.lo.s64 	%rd27675, %rd1549, %rd1519, %rd27674;
	shr.u64 	%rd27676, %rd27675, 32;
	and.b64  	%rd27677, %rd27653, 4294967295;
	add.s64 	%rd27678, %rd27676, %rd27677;
	mad.lo.s64 	%rd27679, %rd1549, %rd1520, %rd27678;
	shr.u64 	%rd27680, %rd27679, 32;
	and.b64  	%rd27681, %rd27657, 4294967295;
	add.s64 	%rd27682, %rd27680, %rd27681;
	mad.lo.s64 	%rd27683, %rd1549, %rd1521, %rd27682;
	shr.u64 	%rd27684, %rd27683, 32;
	and.b64  	%rd27685, %rd27661, 4294967295;
	add.s64 	%rd27686, %rd27684, %rd27685;
	mad.lo.s64 	%rd27687, %rd1549, %rd1522, %rd27686;
	shr.u64 	%rd27688, %rd27687, 32;
	and.b64  	%rd27689, %rd27664, 4294967295;
	add.s64 	%rd27690, %rd27688, %rd27689;
	mad.lo.s64 	%rd27691, %rd1549, %rd1523, %rd27690;
	shr.u64 	%rd27692, %rd27691, 32;
	add.s64 	%rd27693, %rd27692, %rd27665;
	mad.lo.s64 	%rd27694, %rd1549, %rd1524, %rd27693;
	shr.u64 	%rd27695, %rd27694, 32;
	and.b64  	%rd1550, %rd30343, 4294967295;
	and.b64  	%rd27696, %rd27671, 4294967295;
	mad.lo.s64 	%rd27697, %rd1550, %rd1517, %rd27696;
	shr.u64 	%rd27698, %rd27697, 32;
	and.b64  	%rd27699, %rd27675, 4294967295;
	add.s64 	%rd27700, %rd27698, %rd27699;
	mad.lo.s64 	%rd27701, %rd1550, %rd1518, %rd27700;
	shr.u64 	%rd27702, %rd27701, 32;
	and.b64  	%rd27703, %rd27679, 4294967295;
	add.s64 	%rd27704, %rd27702, %rd27703;
	mad.lo.s64 	%rd27705, %rd1550, %rd1519, %rd27704;
	shr.u64 	%rd27706, %rd27705, 32;
	and.b64  	%rd27707, %rd27683, 4294967295;
	add.s64 	%rd27708, %rd27706, %rd27707;
	mad.lo.s64 	%rd27709, %rd1550, %rd1520, %rd27708;
	shr.u64 	%rd27710, %rd27709, 32;
	and.b64  	%rd27711, %rd27687, 4294967295;
	add.s64 	%rd27712, %rd27710, %rd27711;
	mad.lo.s64 	%rd27713, %rd1550, %rd1521, %rd27712;
	shr.u64 	%rd27714, %rd27713, 32;
	and.b64  	%rd27715, %rd27691, 4294967295;
	add.s64 	%rd27716, %rd27714, %rd27715;
	mad.lo.s64 	%rd27717, %rd1550, %rd1522, %rd27716;
	shr.u64 	%rd27718, %rd27717, 32;
	and.b64  	%rd27719, %rd27694, 4294967295;
	add.s64 	%rd27720, %rd27718, %rd27719;
	mad.lo.s64 	%rd27721, %rd1550, %rd1523, %rd27720;
	shr.u64 	%rd27722, %rd27721, 32;
	add.s64 	%rd27723, %rd27722, %rd27695;
	mad.lo.s64 	%rd27724, %rd1550, %rd1524, %rd27723;
	shr.u64 	%rd27725, %rd27724, 32;
	and.b64  	%rd1551, %rd30344, 4294967295;
	and.b64  	%rd27726, %rd27701, 4294967295;
	mad.lo.s64 	%rd27727, %rd1551, %rd1517, %rd27726;
	shr.u64 	%rd27728, %rd27727, 32;
	and.b64  	%rd27729, %rd27705, 4294967295;
	add.s64 	%rd27730, %rd27728, %rd27729;
	mad.lo.s64 	%rd27731, %rd1551, %rd1518, %rd27730;
	shr.u64 	%rd27732, %rd27731, 32;
	and.b64  	%rd27733, %rd27709, 4294967295;
	add.s64 	%rd27734, %rd27732, %rd27733;
	mad.lo.s64 	%rd27735, %rd1551, %rd1519, %rd27734;
	shr.u64 	%rd27736, %rd27735, 32;
	and.b64  	%rd27737, %rd27713, 4294967295;
	add.s64 	%rd27738, %rd27736, %rd27737;
	mad.lo.s64 	%rd27739, %rd1551, %rd1520, %rd27738;
	shr.u64 	%rd27740, %rd27739, 32;
	and.b64  	%rd27741, %rd27717, 4294967295;
	add.s64 	%rd27742, %rd27740, %rd27741;
	mad.lo.s64 	%rd27743, %rd1551, %rd1521, %rd27742;
	shr.u64 	%rd27744, %rd27743, 32;
	and.b64  	%rd27745, %rd27721, 4294967295;
	add.s64 	%rd27746, %rd27744, %rd27745;
	mad.lo.s64 	%rd27747, %rd1551, %rd1522, %rd27746;
	shr.u64 	%rd27748, %rd27747, 32;
	and.b64  	%rd27749, %rd27724, 4294967295;
	add.s64 	%rd27750, %rd27748, %rd27749;
	mad.lo.s64 	%rd27751, %rd1551, %rd1523, %rd27750;
	shr.u64 	%rd27752, %rd27751, 32;
	add.s64 	%rd27753, %rd27752, %rd27725;
	mad.lo.s64 	%rd27754, %rd1551, %rd1524, %rd27753;
	shr.u64 	%rd27755, %rd27754, 32;
	and.b64  	%rd1552, %rd30345, 4294967295;
	and.b64  	%rd27756, %rd27731, 4294967295;
	mad.lo.s64 	%rd27757, %rd1552, %rd1517, %rd27756;
	shr.u64 	%rd27758, %rd27757, 32;
	and.b64  	%rd27759, %rd27735, 4294967295;
	add.s64 	%rd27760, %rd27758, %rd27759;
	mad.lo.s64 	%rd27761, %rd1552, %rd1518, %rd27760;
	shr.u64 	%rd27762, %rd27761, 32;
	and.b64  	%rd27763, %rd27739, 4294967295;
	add.s64 	%rd27764, %rd27762, %rd27763;
	mad.lo.s64 	%rd27765, %rd1552, %rd1519, %rd27764;
	shr.u64 	%rd27766, %rd27765, 32;
	and.b64  	%rd27767, %rd27743, 4294967295;
	add.s64 	%rd27768, %rd27766, %rd27767;
	mad.lo.s64 	%rd27769, %rd1552, %rd1520, %rd27768;
	shr.u64 	%rd27770, %rd27769, 32;
	and.b64  	%rd27771, %rd27747, 4294967295;
	add.s64 	%rd27772, %rd27770, %rd27771;
	mad.lo.s64 	%rd27773, %rd1552, %rd1521, %rd27772;
	shr.u64 	%rd27774, %rd27773, 32;
	and.b64  	%rd27775, %rd27751, 4294967295;
	add.s64 	%rd27776, %rd27774, %rd27775;
	mad.lo.s64 	%rd27777, %rd1552, %rd1522, %rd27776;
	shr.u64 	%rd27778, %rd27777, 32;
	and.b64  	%rd27779, %rd27754, 4294967295;
	add.s64 	%rd27780, %rd27778, %rd27779;
	mad.lo.s64 	%rd27781, %rd1552, %rd1523, %rd27780;
	shr.u64 	%rd27782, %rd27781, 32;
	add.s64 	%rd27783, %rd27782, %rd27755;
	mad.lo.s64 	%rd27784, %rd1552, %rd1524, %rd27783;
	shr.u64 	%rd27785, %rd27784, 32;
	cvt.u64.u32 	%rd27786, %r4618;
	and.b64  	%rd27787, %rd27761, 4294967295;
	mad.lo.s64 	%rd27788, %rd1517, %rd27786, %rd27787;
	shr.u64 	%rd27789, %rd27788, 32;
	and.b64  	%rd27790, %rd27765, 4294967295;
	add.s64 	%rd27791, %rd27789, %rd27790;
	mad.lo.s64 	%rd27792, %rd1518, %rd27786, %rd27791;
	shr.u64 	%rd27793, %rd27792, 32;
	and.b64  	%rd27794, %rd27769, 4294967295;
	add.s64 	%rd27795, %rd27793, %rd27794;
	mad.lo.s64 	%rd27796, %rd1519, %rd27786, %rd27795;
	shr.u64 	%rd27797, %rd27796, 32;
	and.b64  	%rd27798, %rd27773, 4294967295;
	add.s64 	%rd27799, %rd27797, %rd27798;
	mad.lo.s64 	%rd27800, %rd1520, %rd27786, %rd27799;
	shr.u64 	%rd27801, %rd27800, 32;
	and.b64  	%rd27802, %rd27777, 4294967295;
	add.s64 	%rd27803, %rd27801, %rd27802;
	mad.lo.s64 	%rd27804, %rd1521, %rd27786, %rd27803;
	shr.u64 	%rd27805, %rd27804, 32;
	and.b64  	%rd27806, %rd27781, 4294967295;
	add.s64 	%rd27807, %rd27805, %rd27806;
	mad.lo.s64 	%rd27808, %rd1522, %rd27786, %rd27807;
	shr.u64 	%rd27809, %rd27808, 32;
	and.b64  	%rd27810, %rd27784, 4294967295;
	add.s64 	%rd27811, %rd27809, %rd27810;
	mad.lo.s64 	%rd27812, %rd1523, %rd27786, %rd27811;
	shr.u64 	%rd27813, %rd27812, 32;
	add.s64 	%rd27814, %rd27813, %rd27785;
	mad.lo.s64 	%rd27815, %rd1524, %rd27786, %rd27814;
	{ .reg .b32 tmp; mov.b64 {tmp, %r3982}, %rd27815; }
	mul.lo.s32 	%r3983, %r1093, %r3981;
	cvt.u64.u32 	%rd27816, %r3983;
	and.b64  	%rd27817, %rd27590, 4294967295;
	mad.lo.s64 	%rd27818, %rd1460, %rd27816, %rd27817;
	shr.u64 	%rd27819, %rd27818, 32;
	and.b64  	%rd27820, %rd27607, 4294967295;
	add.s64 	%rd27821, %rd27819, %rd27820;
	mad.lo.s64 	%rd27822, %rd1461, %rd27816, %rd27821;
	cvt.u32.u64 	%r3984, %rd27822;
	shr.u64 	%rd27823, %rd27822, 32;
	and.b64  	%rd27824, %rd27637, 4294967295;
	add.s64 	%rd27825, %rd27823, %rd27824;
	mad.lo.s64 	%rd27826, %rd1462, %rd27816, %rd27825;
	shr.u64 	%rd27827, %rd27826, 32;
	and.b64  	%rd27828, %rd27667, 4294967295;
	add.s64 	%rd27829, %rd27827, %rd27828;
	mad.lo.s64 	%rd27830, %rd1463, %rd27816, %rd27829;
	shr.u64 	%rd27831, %rd27830, 32;
	and.b64  	%rd27832, %rd27697, 4294967295;
	add.s64 	%rd27833, %rd27831, %rd27832;
	mad.lo.s64 	%rd27834, %rd1464, %rd27816, %rd27833;
	shr.u64 	%rd27835, %rd27834, 32;
	and.b64  	%rd27836, %rd27727, 4294967295;
	add.s64 	%rd27837, %rd27835, %rd27836;
	mad.lo.s64 	%rd27838, %rd1465, %rd27816, %rd27837;
	shr.u64 	%rd27839, %rd27838, 32;
	and.b64  	%rd27840, %rd27757, 4294967295;
	add.s64 	%rd27841, %rd27839, %rd27840;
	mad.lo.s64 	%rd27842, %rd1466, %rd27816, %rd27841;
	shr.u64 	%rd27843, %rd27842, 32;
	mul.wide.u32 	%rd27844, %r1094, %r3983;
	and.b64  	%rd27845, %rd27788, 4294967295;
	add.s64 	%rd27846, %rd27843, %rd27845;
	add.s64 	%rd27847, %rd27846, %rd27844;
	shr.u64 	%rd27848, %rd27847, 32;
	and.b64  	%rd27849, %rd27792, 4294967295;
	add.s64 	%rd27850, %rd27848, %rd27849;
	shr.u64 	%rd27851, %rd27850, 32;
	and.b64  	%rd27852, %rd27796, 4294967295;
	add.s64 	%rd27853, %rd27851, %rd27852;
	shr.u64 	%rd27854, %rd27853, 32;
	and.b64  	%rd27855, %rd27800, 4294967295;
	add.s64 	%rd27856, %rd27854, %rd27855;
	shr.u64 	%rd27857, %rd27856, 32;
	and.b64  	%rd27858, %rd27804, 4294967295;
	add.s64 	%rd27859, %rd27857, %rd27858;
	shr.u64 	%rd27860, %rd27859, 32;
	and.b64  	%rd27861, %rd27808, 4294967295;
	add.s64 	%rd27862, %rd27860, %rd27861;
	shr.u64 	%rd27863, %rd27862, 32;
	and.b64  	%rd27864, %rd27812, 4294967295;
	add.s64 	%rd27865, %rd27863, %rd27864;
	shr.u64 	%rd27866, %rd27865, 32;
	and.b64  	%rd27867, %rd27815, 4294967295;
	add.s64 	%rd27868, %rd27866, %rd27867;
	{ .reg .b32 tmp; mov.b64 {tmp, %r3985}, %rd27868; }
	add.s32 	%r3986, %r3982, %r3985;
	mul.lo.s32 	%r3987, %r1093, %r3984;
	cvt.u64.u32 	%rd27869, %r3987;
	and.b64  	%rd27870, %rd27822, 4294967295;
	mad.lo.s64 	%rd27871, %rd1460, %rd27869, %rd27870;
	shr.u64 	%rd27872, %rd27871, 32;
	and.b64  	%rd27873, %rd27826, 4294967295;
	add.s64 	%rd27874, %rd27872, %rd27873;
	mad.lo.s64 	%rd27875, %rd1461, %rd27869, %rd27874;
	cvt.u32.u64 	%r3988, %rd27875;
	shr.u64 	%rd27876, %rd27875, 32;
	and.b64  	%rd27877, %rd27830, 4294967295;
	add.s64 	%rd27878, %rd27876, %rd27877;
	mad.lo.s64 	%rd27879, %rd1462, %rd27869, %rd27878;
	shr.u64 	%rd27880, %rd27879, 32;
	and.b64  	%rd27881, %rd27834, 4294967295;
	add.s64 	%rd27882, %rd27880, %rd27881;
	mad.lo.s64 	%rd27883, %rd1463, %rd27869, %rd27882;
	shr.u64 	%rd27884, %rd27883, 32;
	and.b64  	%rd27885, %rd27838, 4294967295;
	add.s64 	%rd27886, %rd27884, %rd27885;
	mad.lo.s64 	%rd27887, %rd1464, %rd27869, %rd27886;
	shr.u64 	%rd27888, %rd27887, 32;
	and.b64  	%rd27889, %rd27842, 4294967295;
	add.s64 	%rd27890, %rd27888, %rd27889;
	mad.lo.s64 	%rd27891, %rd1465, %rd27869, %rd27890;
	shr.u64 	%rd27892, %rd27891, 32;
	and.b64  	%rd27893, %rd27847, 4294967295;
	add.s64 	%rd27894, %rd27892, %rd27893;
	mad.lo.s64 	%rd27895, %rd1466, %rd27869, %rd27894;
	shr.u64 	%rd27896, %rd27895, 32;
	mul.wide.u32 	%rd27897, %r1094, %r3987;
	and.b64  	%rd27898, %rd27850, 4294967295;
	add.s64 	%rd27899, %rd27896, %rd27898;
	add.s64 	%rd27900, %rd27899, %rd27897;
	shr.u64 	%rd27901, %rd27900, 32;
	and.b64  	%rd27902, %rd27853, 4294967295;
	add.s64 	%rd27903, %rd27901, %rd27902;
	shr.u64 	%rd27904, %rd27903, 32;
	and.b64  	%rd27905, %rd27856, 4294967295;
	add.s64 	%rd27906, %rd27904, %rd27905;
	shr.u64 	%rd27907, %rd27906, 32;
	and.b64  	%rd27908, %rd27859, 4294967295;
	add.s64 	%rd27909, %rd27907, %rd27908;
	shr.u64 	%rd27910, %rd27909, 32;
	and.b64  	%rd27911, %rd27862, 4294967295;
	add.s64 	%rd27912, %rd27910, %rd27911;
	shr.u64 	%rd27913, %rd27912, 32;
	and.b64  	%rd27914, %rd27865, 4294967295;
	add.s64 	%rd27915, %rd27913, %rd27914;
	shr.u64 	%rd27916, %rd27915, 32;
	and.b64  	%rd27917, %rd27868, 4294967295;
	add.s64 	%rd27918, %rd27916, %rd27917;
	{ .reg .b32 tmp; mov.b64 {tmp, %r3989}, %rd27918; }
	add.s32 	%r3990, %r3986, %r3989;
	mul.lo.s32 	%r3991, %r1093, %r3988;
	cvt.u64.u32 	%rd27919, %r3991;
	and.b64  	%rd27920, %rd27875, 4294967295;
	mad.lo.s64 	%rd27921, %rd1460, %rd27919, %rd27920;
	shr.u64 	%rd27922, %rd27921, 32;
	and.b64  	%rd27923, %rd27879, 4294967295;
	add.s64 	%rd27924, %rd27922, %rd27923;
	mad.lo.s64 	%rd27925, %rd1461, %rd27919, %rd27924;
	cvt.u32.u64 	%r3992, %rd27925;
	shr.u64 	%rd27926, %rd27925, 32;
	and.b64  	%rd27927, %rd27883, 4294967295;
	add.s64 	%rd27928, %rd27926, %rd27927;
	mad.lo.s64 	%rd27929, %rd1462, %rd27919, %rd27928;
	shr.u64 	%rd27930, %rd27929, 32;
	and.b64  	%rd27931, %rd27887, 4294967295;
	add.s64 	%rd27932, %rd27930, %rd27931;
	mad.lo.s64 	%rd27933, %rd1463, %rd27919, %rd27932;
	shr.u64 	%rd27934, %rd27933, 32;
	and.b64  	%rd27935, %rd27891, 4294967295;
	add.s64 	%rd27936, %rd27934, %rd27935;
	mad.lo.s64 	%rd27937, %rd1464, %rd27919, %rd27936;
	shr.u64 	%rd27938, %rd27937, 32;
	and.b64  	%rd27939, %rd27895, 4294967295;
	add.s64 	%rd27940, %rd27938, %rd27939;
	mad.lo.s64 	%rd27941, %rd1465, %rd27919, %rd27940;
	shr.u64 	%rd27942, %rd27941, 32;
	and.b64  	%rd27943, %rd27900, 4294967295;
	add.s64 	%rd27944, %rd27942, %rd27943;
	mad.lo.s64 	%rd27945, %rd1466, %rd27919, %rd27944;
	shr.u64 	%rd27946, %rd27945, 32;
	mul.wide.u32 	%rd27947, %r1094, %r3991;
	and.b64  	%rd27948, %rd27903, 4294967295;
	add.s64 	%rd27949, %rd27946, %rd27948;
	add.s64 	%rd27950, %rd27949, %rd27947;
	shr.u64 	%rd27951, %rd27950, 32;
	and.b64  	%rd27952, %rd27906, 4294967295;
	add.s64 	%rd27953, %rd27951, %rd27952;
	shr.u64 	%rd27954, %rd27953, 32;
	and.b64  	%rd27955, %rd27909, 4294967295;
	add.s64 	%rd27956, %rd27954, %rd27955;
	shr.u64 	%rd27957, %rd27956, 32;
	and.b64  	%rd27958, %rd27912, 4294967295;
	add.s64 	%rd27959, %rd27957, %rd27958;
	shr.u64 	%rd27960, %rd27959, 32;
	and.b64  	%rd27961, %rd27915, 4294967295;
	add.s64 	%rd27962, %rd27960, %rd27961;
	shr.u64 	%rd27963, %rd27962, 32;
	and.b64  	%rd27964, %rd27918, 4294967295;
	add.s64 	%rd27965, %rd27963, %rd27964;
	{ .reg .b32 tmp; mov.b64 {tmp, %r3993}, %rd27965; }
	add.s32 	%r3994, %r3990, %r3993;
	mul.lo.s32 	%r3995, %r1093, %r3992;
	cvt.u64.u32 	%rd27966, %r3995;
	and.b64  	%rd27967, %rd27925, 4294967295;
	mad.lo.s64 	%rd27968, %rd1460, %rd27966, %rd27967;
	shr.u64 	%rd27969, %rd27968, 32;
	and.b64  	%rd27970, %rd27929, 4294967295;
	add.s64 	%rd27971, %rd27969, %rd27970;
	mad.lo.s64 	%rd27972, %rd1461, %rd27966, %rd27971;
	cvt.u32.u64 	%r3996, %rd27972;
	shr.u64 	%rd27973, %rd27972, 32;
	and.b64  	%rd27974, %rd27933, 4294967295;
	add.s64 	%rd27975, %rd27973, %rd27974;
	mad.lo.s64 	%rd27976, %rd1462, %rd27966, %rd27975;
	shr.u64 	%rd27977, %rd27976, 32;
	and.b64  	%rd27978, %rd27937, 4294967295;
	add.s64 	%rd27979, %rd27977, %rd27978;
	mad.lo.s64 	%rd27980, %rd1463, %rd27966, %rd27979;
	shr.u64 	%rd27981, %rd27980, 32;
	and.b64  	%rd27982, %rd27941, 4294967295;
	add.s64 	%rd27983, %rd27981, %rd27982;
	mad.lo.s64 	%rd27984, %rd1464, %rd27966, %rd27983;
	shr.u64 	%rd27985, %rd27984, 32;
	and.b64  	%rd27986, %rd27945, 4294967295;
	add.s64 	%rd27987, %rd27985, %rd27986;
	mad.lo.s64 	%rd27988, %rd1465, %rd27966, %rd27987;
	shr.u64 	%rd27989, %rd27988, 32;
	and.b64  	%rd27990, %rd27950, 4294967295;
	add.s64 	%rd27991, %rd27989, %rd27990;
	mad.lo.s64 	%rd27992, %rd1466, %rd27966, %rd27991;
	shr.u64 	%rd27993, %rd27992, 32;
	mul.wide.u32 	%rd27994, %r1094, %r3995;
	and.b64  	%rd27995, %rd27953, 4294967295;
	add.s64 	%rd27996, %rd27993, %rd27995;
	add.s64 	%rd27997, %rd27996, %rd27994;
	shr.u64 	%rd27998, %rd27997, 32;
	and.b64  	%rd27999, %rd27956, 4294967295;
	add.s64 	%rd28000, %rd27998, %rd27999;
	shr.u64 	%rd28001, %rd28000, 32;
	and.b64  	%rd28002, %rd27959, 4294967295;
	add.s64 	%rd28003, %rd28001, %rd28002;
	shr.u64 	%rd28004, %rd28003, 32;
	and.b64  	%rd28005, %rd27962, 4294967295;
	add.s64 	%rd28006, %rd28004, %rd28005;
	shr.u64 	%rd28007, %rd28006, 32;
	and.b64  	%rd28008, %rd27965, 4294967295;
	add.s64 	%rd28009, %rd28007, %rd28008;
	{ .reg .b32 tmp; mov.b64 {tmp, %r3997}, %rd28009; }
	add.s32 	%r3998, %r3994, %r3997;
	mul.lo.s32 	%r3999, %r1093, %r3996;
	cvt.u64.u32 	%rd28010, %r3999;
	and.b64  	%rd28011, %rd27972, 4294967295;
	mad.lo.s64 	%rd28012, %rd1460, %rd28010, %rd28011;
	shr.u64 	%rd28013, %rd28012, 32;
	and.b64  	%rd28014, %rd27976, 4294967295;
	add.s64 	%rd28015, %rd28013, %rd28014;
	mad.lo.s64 	%rd28016, %rd1461, %rd28010, %rd28015;
	cvt.u32.u64 	%r4000, %rd28016;
	shr.u64 	%rd28017, %rd28016, 32;
	and.b64  	%rd28018, %rd27980, 4294967295;
	add.s64 	%rd28019, %rd28017, %rd28018;
	mad.lo.s64 	%rd28020, %rd1462, %rd28010, %rd28019;
	shr.u64 	%rd28021, %rd28020, 32;
	and.b64  	%rd28022, %rd27984, 4294967295;
	add.s64 	%rd28023, %rd28021, %rd28022;
	mad.lo.s64 	%rd28024, %rd1463, %rd28010, %rd28023;
	shr.u64 	%rd28025, %rd28024, 32;
	and.b64  	%rd28026, %rd27988, 4294967295;
	add.s64 	%rd28027, %rd28025, %rd28026;
	mad.lo.s64 	%rd28028, %rd1464, %rd28010, %rd28027;
	shr.u64 	%rd28029, %rd28028, 32;
	and.b64  	%rd28030, %rd27992, 4294967295;
	add.s64 	%rd28031, %rd28029, %rd28030;
	mad.lo.s64 	%rd28032, %rd1465, %rd28010, %rd28031;
	shr.u64 	%rd28033, %rd28032, 32;
	and.b64  	%rd28034, %rd27997, 4294967295;
	add.s64 	%rd28035, %rd28033, %rd28034;
	mad.lo.s64 	%rd28036, %rd1466, %rd28010, %rd28035;
	shr.u64 	%rd28037, %rd28036, 32;
	mul.wide.u32 	%rd28038, %r1094, %r3999;
	and.b64  	%rd28039, %rd28000, 4294967295;
	add.s64 	%rd28040, %rd28037, %rd28039;
	add.s64 	%rd28041, %rd28040, %rd28038;
	shr.u64 	%rd28042, %rd28041, 32;
	and.b64  	%rd28043, %rd28003, 4294967295;
	add.s64 	%rd28044, %rd28042, %rd28043;
	shr.u64 	%rd28045, %rd28044, 32;
	and.b64  	%rd28046, %rd28006, 4294967295;
	add.s64 	%rd28047, %rd28045, %rd28046;
	shr.u64 	%rd28048, %rd28047, 32;
	and.b64  	%rd28049, %rd28009, 4294967295;
	add.s64 	%rd28050, %rd28048, %rd28049;
	{ .reg .b32 tmp; mov.b64 {tmp, %r4001}, %rd28050; }
	add.s32 	%r4002, %r3998, %r4001;
	mul.lo.s32 	%r4003, %r1093, %r4000;
	cvt.u64.u32 	%rd28051, %r4003;
	and.b64  	%rd28052, %rd28016, 4294967295;
	mad.lo.s64 	%rd28053, %rd1460, %rd28051, %rd28052;
	shr.u64 	%rd28054, %rd28053, 32;
	and.b64  	%rd28055, %rd28020, 4294967295;
	add.s64 	%rd28056, %rd28054, %rd28055;
	mad.lo.s64 	%rd28057, %rd1461, %rd28051, %rd28056;
	cvt.u32.u64 	%r4004, %rd28057;
	shr.u64 	%rd28058, %rd28057, 32;
	and.b64  	%rd28059, %rd28024, 4294967295;
	add.s64 	%rd28060, %rd28058, %rd28059;
	mad.lo.s64 	%rd28061, %rd1462, %rd28051, %rd28060;
	shr.u64 	%rd28062, %rd28061, 32;
	and.b64  	%rd28063, %rd28028, 4294967295;
	add.s64 	%rd28064, %rd28062, %rd28063;
	mad.lo.s64 	%rd28065, %rd1463, %rd28051, %rd28064;
	shr.u64 	%rd28066, %rd28065, 32;
	and.b64  	%rd28067, %rd28032, 4294967295;
	add.s64 	%rd28068, %rd28066, %rd28067;
	mad.lo.s64 	%rd28069, %rd1464, %rd28051, %rd28068;
	shr.u64 	%rd28070, %rd28069, 32;
	and.b64  	%rd28071, %rd28036, 4294967295;
	add.s64 	%rd28072, %rd28070, %rd28071;
	mad.lo.s64 	%rd28073, %rd1465, %rd28051, %rd28072;
	shr.u64 	%rd28074, %rd28073, 32;
	and.b64  	%rd28075, %rd28041, 4294967295;
	add.s64 	%rd28076, %rd28074, %rd28075;
	mad.lo.s64 	%rd28077, %rd1466, %rd28051, %rd28076;
	shr.u64 	%rd28078, %rd28077, 32;
	mul.wide.u32 	%rd28079, %r1094, %r4003;
	and.b64  	%rd28080, %rd28044, 4294967295;
	add.s64 	%rd28081, %rd28078, %rd28080;
	add.s64 	%rd28082, %rd28081, %rd28079;
	shr.u64 	%rd28083, %rd28082, 32;
	and.b64  	%rd28084, %rd28047, 4294967295;
	add.s64 	%rd28085, %rd28083, %rd28084;
	shr.u64 	%rd28086, %rd28085, 32;
	and.b64  	%rd28087, %rd28050, 4294967295;
	add.s64 	%rd28088, %rd28086, %rd28087;
	{ .reg .b32 tmp; mov.b64 {tmp, %r4005}, %rd28088; }
	add.s32 	%r4006, %r4002, %r4005;
	mul.lo.s32 	%r4007, %r1093, %r4004;
	cvt.u64.u32 	%rd28089, %r4007;
	and.b64  	%rd28090, %rd28057, 4294967295;
	mad.lo.s64 	%rd28091, %rd1460, %rd28089, %rd28090;
	shr.u64 	%rd28092, %rd28091, 32;
	and.b64  	%rd28093, %rd28061, 4294967295;
	add.s64 	%rd28094, %rd28092, %rd28093;
	mad.lo.s64 	%rd28095, %rd1461, %rd28089, %rd28094;
	cvt.u32.u64 	%r4008, %rd28095;
	shr.u64 	%rd28096, %rd28095, 32;
	and.b64  	%rd28097, %rd28065, 4294967295;
	add.s64 	%rd28098, %rd28096, %rd28097;
	mad.lo.s64 	%rd28099, %rd1462, %rd28089, %rd28098;
	shr.u64 	%rd28100, %rd28099, 32;
	and.b64  	%rd28101, %rd28069, 4294967295;
	add.s64 	%rd28102, %rd28100, %rd28101;
	mad.lo.s64 	%rd28103, %rd1463, %rd28089, %rd28102;
	shr.u64 	%rd28104, %rd28103, 32;
	and.b64  	%rd28105, %rd28073, 4294967295;
	add.s64 	%rd28106, %rd28104, %rd28105;
	mad.lo.s64 	%rd28107, %rd1464, %rd28089, %rd28106;
	shr.u64 	%rd28108, %rd28107, 32;
	and.b64  	%rd28109, %rd28077, 4294967295;
	add.s64 	%rd28110, %rd28108, %rd28109;
	mad.lo.s64 	%rd28111, %rd1465, %rd28089, %rd28110;
	shr.u64 	%rd28112, %rd28111, 32;
	and.b64  	%rd28113, %rd28082, 4294967295;
	add.s64 	%rd28114, %rd28112, %rd28113;
	mad.lo.s64 	%rd28115, %rd1466, %rd28089, %rd28114;
	shr.u64 	%rd28116, %rd28115, 32;
	mul.wide.u32 	%rd28117, %r1094, %r4007;
	and.b64  	%rd28118, %rd28085, 4294967295;
	add.s64 	%rd28119, %rd28116, %rd28118;
	add.s64 	%rd28120, %rd28119, %rd28117;
	shr.u64 	%rd28121, %rd28120, 32;
	and.b64  	%rd28122, %rd28088, 4294967295;
	add.s64 	%rd28123, %rd28121, %rd28122;
	{ .reg .b32 tmp; mov.b64 {tmp, %r4009}, %rd28123; }
	add.s32 	%r4010, %r4006, %r4009;
	mul.lo.s32 	%r4011, %r1093, %r4008;
	cvt.u64.u32 	%rd28124, %r4011;
	and.b64  	%rd28125, %rd28095, 4294967295;
	mad.lo.s64 	%rd28126, %rd1460, %rd28124, %rd28125;
	shr.u64 	%rd28127, %rd28126, 32;
	and.b64  	%rd28128, %rd28099, 4294967295;
	add.s64 	%rd28129, %rd28127, %rd28128;
	mad.lo.s64 	%rd30346, %rd1461, %rd28124, %rd28129;
	shr.u64 	%rd28130, %rd30346, 32;
	and.b64  	%rd28131, %rd28103, 4294967295;
	add.s64 	%rd28132, %rd28130, %rd28131;
	mad.lo.s64 	%rd30347, %rd1462, %rd28124, %rd28132;
	cvt.u32.u64 	%r1439, %rd30347;
	shr.u64 	%rd28133, %rd30347, 32;
	and.b64  	%rd28134, %rd28107, 4294967295;
	add.s64 	%rd28135, %rd28133, %rd28134;
	mad.lo.s64 	%rd30348, %rd1463, %rd28124, %rd28135;
	cvt.u32.u64 	%r1440, %rd30348;
	shr.u64 	%rd28136, %rd30348, 32;
	and.b64  	%rd28137, %rd28111, 4294967295;
	add.s64 	%rd28138, %rd28136, %rd28137;
	mad.lo.s64 	%rd30349, %rd1464, %rd28124, %rd28138;
	cvt.u32.u64 	%r1441, %rd30349;
	shr.u64 	%rd28139, %rd30349, 32;
	and.b64  	%rd28140, %rd28115, 4294967295;
	add.s64 	%rd28141, %rd28139, %rd28140;
	mad.lo.s64 	%rd30350, %rd1465, %rd28124, %rd28141;
	cvt.u32.u64 	%r1442, %rd30350;
	shr.u64 	%rd28142, %rd30350, 32;
	and.b64  	%rd28143, %rd28120, 4294967295;
	add.s64 	%rd28144, %rd28142, %rd28143;
	mad.lo.s64 	%rd30351, %rd1466, %rd28124, %rd28144;
	cvt.u32.u64 	%r1443, %rd30351;
	shr.u64 	%rd28145, %rd30351, 32;
	mul.wide.u32 	%rd28146, %r1094, %r4011;
	and.b64  	%rd28147, %rd28123, 4294967295;
	add.s64 	%rd28148, %rd28145, %rd28147;
	add.s64 	%rd30352, %rd28148, %rd28146;
	cvt.u32.u64 	%r1444, %rd30352;
	{ .reg .b32 tmp; mov.b64 {tmp, %r4012}, %rd30352; }
	add.s32 	%r4619, %r4010, %r4012;
	setp.gt.u32 	%p1193, %r4619, %r1094;
	@%p1193 bra 	$L__BB0_1070;
	setp.lt.u32 	%p1194, %r4619, %r1094;
	@%p1194 bra 	$L__BB0_1071;
	cvt.u32.u64 	%r4013, %rd1466;
	setp.lt.u32 	%p1195, %r4013, %r1444;
	@%p1195 bra 	$L__BB0_1070;
	setp.gt.u32 	%p1196, %r4013, %r1444;
	@%p1196 bra 	$L__BB0_1071;
	cvt.u32.u64 	%r4015, %rd1465;
	setp.lt.u32 	%p1197, %r4015, %r1443;
	@%p1197 bra 	$L__BB0_1070;
	setp.gt.u32 	%p1198, %r4015, %r1443;
	@%p1198 bra 	$L__BB0_1071;
	cvt.u32.u64 	%r4017, %rd1464;
	setp.lt.u32 	%p1199, %r4017, %r1442;
	@%p1199 bra 	$L__BB0_1070;
	setp.gt.u32 	%p1200, %r4017, %r1442;
	@%p1200 bra 	$L__BB0_1071;
	cvt.u32.u64 	%r4019, %rd1463;
	setp.lt.u32 	%p1201, %r4019, %r1441;
	@%p1201 bra 	$L__BB0_1070;
	setp.gt.u32 	%p1202, %r4019, %r1441;
	@%p1202 bra 	$L__BB0_1071;
	cvt.u32.u64 	%r4021, %rd1462;
	setp.lt.u32 	%p1203, %r4021, %r1440;
	@%p1203 bra 	$L__BB0_1070;
	setp.gt.u32 	%p1204, %r4021, %r1440;
	@%p1204 bra 	$L__BB0_1071;
	cvt.u32.u64 	%r4023, %rd1461;
	setp.lt.u32 	%p1205, %r4023, %r1439;
	@%p1205 bra 	$L__BB0_1070;
	cvt.u32.u64 	%r4025, %rd1460;
	setp.gt.u32 	%p1206, %r4023, %r1439;
	cvt.u32.u64 	%r4026, %rd30346;
	setp.gt.u32 	%p1207, %r4025, %r4026;
	or.pred  	%p1208, %p1206, %p1207;
	@%p1208 bra 	$L__BB0_1071;
$L__BB0_1070:
	and.b64  	%rd28150, %rd30346, 4294967295;
	sub.s64 	%rd30346, %rd28150, %rd1460;
	shr.u64 	%rd28151, %rd30346, 63;
	and.b64  	%rd28152, %rd30347, 4294967295;
	add.s64 	%rd28153, %rd28151, %rd1461;
	sub.s64 	%rd30347, %rd28152, %rd28153;
	shr.u64 	%rd28154, %rd30347, 63;
	and.b64  	%rd28155, %rd30348, 4294967295;
	add.s64 	%rd28156, %rd28154, %rd1462;
	sub.s64 	%rd30348, %rd28155, %rd28156;
	shr.u64 	%rd28157, %rd30348, 63;
	and.b64  	%rd28158, %rd30349, 4294967295;
	add.s64 	%rd28159, %rd28157, %rd1463;
	sub.s64 	%rd30349, %rd28158, %rd28159;
	shr.u64 	%rd28160, %rd30349, 63;
	and.b64  	%rd28161, %rd30350, 4294967295;
	add.s64 	%rd28162, %rd28160, %rd1464;
	sub.s64 	%rd30350, %rd28161, %rd28162;
	shr.u64 	%rd28163, %rd30350, 63;
	and.b64  	%rd28164, %rd30351, 4294967295;
	add.s64 	%rd28165, %rd28163, %rd1465;
	sub.s64 	%rd30351, %rd28164, %rd28165;
	shr.u64 	%rd28166, %rd30351, 63;
	and.b64  	%rd28167, %rd30352, 4294967295;
	add.s64 	%rd28168, %rd28166, %rd1466;
	sub.s64 	%rd30352, %rd28167, %rd28168;
	shr.u64 	%rd28169, %rd30352, 63;
	cvt.u32.u64 	%r4027, %rd28169;
	add.s32 	%r4028, %r1094, %r4027;
	sub.s32 	%r4619, %r4619, %r4028;
$L__BB0_1071:
	cvt.u64.u32 	%rd28170, %r4481;
	mul.lo.s64 	%rd28171, %rd1546, %rd28170;
	cvt.u32.u64 	%r4029, %rd28171;
	shr.u64 	%rd28172, %rd28171, 32;
	mad.lo.s64 	%rd28173, %rd1547, %rd28170, %rd28172;
	shr.u64 	%rd28174, %rd28173, 32;
	mad.lo.s64 	%rd28175, %rd1548, %rd28170, %rd28174;
	shr.u64 	%rd28176, %rd28175, 32;
	mad.lo.s64 	%rd28177, %rd1549, %rd28170, %rd28176;
	shr.u64 	%rd28178, %rd28177, 32;
	mad.lo.s64 	%rd28179, %rd1550, %rd28170, %rd28178;
	shr.u64 	%rd28180, %rd28179, 32;
	mad.lo.s64 	%rd28181, %rd1551, %rd28170, %rd28180;
	shr.u64 	%rd28182, %rd28181, 32;
	mad.lo.s64 	%rd28183, %rd1552, %rd28170, %rd28182;
	shr.u64 	%rd28184, %rd28183, 32;
	mul.wide.u32 	%rd28185, %r4618, %r4481;
	add.s64 	%rd28186, %rd28184, %rd28185;
	shr.u64 	%rd28187, %rd28186, 32;
	cvt.u64.u32 	%rd28188, %r4480;
	and.b64  	%rd28189, %rd28173, 4294967295;
	mad.lo.s64 	%rd28190, %rd1546, %rd28188, %rd28189;
	shr.u64 	%rd28191, %rd28190, 32;
	and.b64  	%rd28192, %rd28175, 4294967295;
	add.s64 	%rd28193, %rd28191, %rd28192;
	mad.lo.s64 	%rd28194, %rd1547, %rd28188, %rd28193;
	shr.u64 	%rd28195, %rd28194, 32;
	and.b64  	%rd28196, %rd28177, 4294967295;
	add.s64 	%rd28197, %rd28195, %rd28196;
	mad.lo.s64 	%rd28198, %rd1548, %rd28188, %rd28197;
	shr.u64 	%rd28199, %rd28198, 32;
	and.b64  	%rd28200, %rd28179, 4294967295;
	add.s64 	%rd28201, %rd28199, %rd28200;
	mad.lo.s64 	%rd28202, %rd1549, %rd28188, %rd28201;
	shr.u64 	%rd28203, %rd28202, 32;
	and.b64  	%rd28204, %rd28181, 4294967295;
	add.s64 	%rd28205, %rd28203, %rd28204;
	mad.lo.s64 	%rd28206, %rd1550, %rd28188, %rd28205;
	shr.u64 	%rd28207, %rd28206, 32;
	and.b64  	%rd28208, %rd28183, 4294967295;
	add.s64 	%rd28209, %rd28207, %rd28208;
	mad.lo.s64 	%rd28210, %rd1551, %rd28188, %rd28209;
	shr.u64 	%rd28211, %rd28210, 32;
	and.b64  	%rd28212, %rd28186, 4294967295;
	add.s64 	%rd28213, %rd28211, %rd28212;
	mad.lo.s64 	%rd28214, %rd1552, %rd28188, %rd28213;
	shr.u64 	%rd28215, %rd28214, 32;
	mul.wide.u32 	%rd28216, %r4618, %r4480;
	add.s64 	%rd28217, %rd28215, %rd28187;
	add.s64 	%rd28218, %rd28217, %rd28216;
	shr.u64 	%rd28219, %rd28218, 32;
	cvt.u64.u32 	%rd28220, %r4479;
	and.b64  	%rd28221, %rd28194, 4294967295;
	mad.lo.s64 	%rd28222, %rd1546, %rd28220, %rd28221;
	shr.u64 	%rd28223, %rd28222, 32;
	and.b64  	%rd28224, %rd28198, 4294967295;
	add.s64 	%rd28225, %rd28223, %rd28224;
	mad.lo.s64 	%rd28226, %rd1547, %rd28220, %rd28225;
	shr.u64 	%rd28227, %rd28226, 32;
	and.b64  	%rd28228, %rd28202, 4294967295;
	add.s64 	%rd28229, %rd28227, %rd28228;
	mad.lo.s64 	%rd28230, %rd1548, %rd28220, %rd28229;
	shr.u64 	%rd28231, %rd28230, 32;
	and.b64  	%rd28232, %rd28206, 4294967295;
	add.s64 	%rd28233, %rd28231, %rd28232;
	mad.lo.s64 	%rd28234, %rd1549, %rd28220, %rd28233;
	shr.u64 	%rd28235, %rd28234, 32;
	and.b64  	%rd28236, %rd28210, 4294967295;
	add.s64 	%rd28237, %rd28235, %rd28236;
	mad.lo.s64 	%rd28238, %rd1550, %rd28220, %rd28237;
	shr.u64 	%rd28239, %rd28238, 32;
	and.b64  	%rd28240, %rd28214, 4294967295;
	add.s64 	%rd28241, %rd28239, %rd28240;
	mad.lo.s64 	%rd28242, %rd1551, %rd28220, %rd28241;
	shr.u64 	%rd28243, %rd28242, 32;
	and.b64  	%rd28244, %rd28218, 4294967295;
	add.s64 	%rd28245, %rd28243, %rd28244;
	mad.lo.s64 	%rd28246, %rd1552, %rd28220, %rd28245;
	shr.u64 	%rd28247, %rd28246, 32;
	mul.wide.u32 	%rd28248, %r4618, %r4479;
	add.s64 	%rd28249, %rd28247, %rd28219;
	add.s64 	%rd28250, %rd28249, %rd28248;
	shr.u64 	%rd28251, %rd28250, 32;
	cvt.u64.u32 	%rd28252, %r4478;
	and.b64  	%rd28253, %rd28226, 4294967295;
	mad.lo.s64 	%rd28254, %rd1546, %rd28252, %rd28253;
	shr.u64 	%rd28255, %rd28254, 32;
	and.b64  	%rd28256, %rd28230, 4294967295;
	add.s64 	%rd28257, %rd28255, %rd28256;
	mad.lo.s64 	%rd28258, %rd1547, %rd28252, %rd28257;
	shr.u64 	%rd28259, %rd28258, 32;
	and.b64  	%rd28260, %rd28234, 4294967295;
	add.s64 	%rd28261, %rd28259, %rd28260;
	mad.lo.s64 	%rd28262, %rd1548, %rd28252, %rd28261;
	shr.u64 	%rd28263, %rd28262, 32;
	and.b64  	%rd28264, %rd28238, 4294967295;
	add.s64 	%rd28265, %rd28263, %rd28264;
	mad.lo.s64 	%rd28266, %rd1549, %rd28252, %rd28265;
	shr.u64 	%rd28267, %rd28266, 32;
	and.b64  	%rd28268, %rd28242, 4294967295;
	add.s64 	%rd28269, %rd28267, %rd28268;
	mad.lo.s64 	%rd28270, %rd1550, %rd28252, %rd28269;
	shr.u64 	%rd28271, %rd28270, 32;
	and.b64  	%rd28272, %rd28246, 4294967295;
	add.s64 	%rd28273, %rd28271, %rd28272;
	mad.lo.s64 	%rd28274, %rd1551, %rd28252, %rd28273;
	shr.u64 	%rd28275, %rd28274, 32;
	and.b64  	%rd28276, %rd28250, 4294967295;
	add.s64 	%rd28277, %rd28275, %rd28276;
	mad.lo.s64 	%rd28278, %rd1552, %rd28252, %rd28277;
	shr.u64 	%rd28279, %rd28278, 32;
	mul.wide.u32 	%rd28280, %r4618, %r4478;
	add.s64 	%rd28281, %rd28279, %rd28251;
	add.s64 	%rd28282, %rd28281, %rd28280;
	shr.u64 	%rd28283, %rd28282, 32;
	cvt.u64.u32 	%rd28284, %r4477;
	and.b64  	%rd28285, %rd28258, 4294967295;
	mad.lo.s64 	%rd28286, %rd1546, %rd28284, %rd28285;
	shr.u64 	%rd28287, %rd28286, 32;
	and.b64  	%rd28288, %rd28262, 4294967295;
	add.s64 	%rd28289, %rd28287, %rd28288;
	mad.lo.s64 	%rd28290, %rd1547, %rd28284, %rd28289;
	shr.u64 	%rd28291, %rd28290, 32;
	and.b64  	%rd28292, %rd28266, 4294967295;
	add.s64 	%rd28293, %rd28291, %rd28292;
	mad.lo.s64 	%rd28294, %rd1548, %rd28284, %rd28293;
	shr.u64 	%rd28295, %rd28294, 32;
	and.b64  	%rd28296, %rd28270, 4294967295;
	add.s64 	%rd28297, %rd28295, %rd28296;
	mad.lo.s64 	%rd28298, %rd1549, %rd28284, %rd28297;
	shr.u64 	%rd28299, %rd28298, 32;
	and.b64  	%rd28300, %rd28274, 4294967295;
	add.s64 	%rd28301, %rd28299, %rd28300;
	mad.lo.s64 	%rd28302, %rd1550, %rd28284, %rd28301;
	shr.u64 	%rd28303, %rd28302, 32;
	and.b64  	%rd28304, %rd28278, 4294967295;
	add.s64 	%rd28305, %rd28303, %rd28304;
	mad.lo.s64 	%rd28306, %rd1551, %rd28284, %rd28305;
	shr.u64 	%rd28307, %rd28306, 32;
	and.b64  	%rd28308, %rd28282, 4294967295;
	add.s64 	%rd28309, %rd28307, %rd28308;
	mad.lo.s64 	%rd28310, %rd1552, %rd28284, %rd28309;
	shr.u64 	%rd28311, %rd28310, 32;
	mul.wide.u32 	%rd28312, %r4618, %r4477;
	add.s64 	%rd28313, %rd28311, %rd28283;
	add.s64 	%rd28314, %rd28313, %rd28312;
	shr.u64 	%rd28315, %rd28314, 32;
	cvt.u64.u32 	%rd28316, %r4476;
	and.b64  	%rd28317, %rd28290, 4294967295;
	mad.lo.s64 	%rd28318, %rd1546, %rd28316, %rd28317;
	shr.u64 	%rd28319, %rd28318, 32;
	and.b64  	%rd28320, %rd28294, 4294967295;
	add.s64 	%rd28321, %rd28319, %rd28320;
	mad.lo.s64 	%rd28322, %rd1547, %rd28316, %rd28321;
	shr.u64 	%rd28323, %rd28322, 32;
	and.b64  	%rd28324, %rd28298, 4294967295;
	add.s64 	%rd28325, %rd28323, %rd28324;
	mad.lo.s64 	%rd28326, %rd1548, %rd28316, %rd28325;
	shr.u64 	%rd28327, %rd28326, 32;
	and.b64  	%rd28328, %rd28302, 4294967295;
	add.s64 	%rd28329, %rd28327, %rd28328;
	mad.lo.s64 	%rd28330, %rd1549, %rd28316, %rd28329;
	shr.u64 	%rd28331, %rd28330, 32;
	and.b64  	%rd28332, %rd28306, 4294967295;
	add.s64 	%rd28333, %rd28331, %rd28332;
	mad.lo.s64 	%rd28334, %rd1550, %rd28316, %rd28333;
	shr.u64 	%rd28335, %rd28334, 32;
	and.b64  	%rd28336, %rd28310, 4294967295;
	add.s64 	%rd28337, %rd28335, %rd28336;
	mad.lo.s64 	%rd28338, %rd1551, %rd28316, %rd28337;
	shr.u64 	%rd28339, %rd28338, 32;
	and.b64  	%rd28340, %rd28314, 4294967295;
	add.s64 	%rd28341, %rd28339, %rd28340;
	mad.lo.s64 	%rd28342, %rd1552, %rd28316, %rd28341;
	shr.u64 	%rd28343, %rd28342, 32;
	mul.wide.u32 	%rd28344, %r4618, %r4476;
	add.s64 	%rd28345, %rd28343, %rd28315;
	add.s64 	%rd28346, %rd28345, %rd28344;
	shr.u64 	%rd28347, %rd28346, 32;
	cvt.u64.u32 	%rd28348, %r4475;
	and.b64  	%rd28349, %rd28322, 4294967295;
	mad.lo.s64 	%rd28350, %rd1546, %rd28348, %rd28349;
	shr.u64 	%rd28351, %rd28350, 32;
	and.b64  	%rd28352, %rd28326, 4294967295;
	add.s64 	%rd28353, %rd28351, %rd28352;
	mad.lo.s64 	%rd28354, %rd1547, %rd28348, %rd28353;
	shr.u64 	%rd28355, %rd28354, 32;
	and.b64  	%rd28356, %rd28330, 4294967295;
	add.s64 	%rd28357, %rd28355, %rd28356;
	mad.lo.s64 	%rd28358, %rd1548, %rd28348, %rd28357;
	shr.u64 	%rd28359, %rd28358, 32;
	and.b64  	%rd28360, %rd28334, 4294967295;
	add.s64 	%rd28361, %rd28359, %rd28360;
	mad.lo.s64 	%rd28362, %rd1549, %rd28348, %rd28361;
	shr.u64 	%rd28363, %rd28362, 32;
	and.b64  	%rd28364, %rd28338, 4294967295;
	add.s64 	%rd28365, %rd28363, %rd28364;
	mad.lo.s64 	%rd28366, %rd1550, %rd28348, %rd28365;
	shr.u64 	%rd28367, %rd28366, 32;
	and.b64  	%rd28368, %rd28342, 4294967295;
	add.s64 	%rd28369, %rd28367, %rd28368;
	mad.lo.s64 	%rd28370, %rd1551, %rd28348, %rd28369;
	shr.u64 	%rd28371, %rd28370, 32;
	and.b64  	%rd28372, %rd28346, 4294967295;
	add.s64 	%rd28373, %rd28371, %rd28372;
	mad.lo.s64 	%rd28374, %rd1552, %rd28348, %rd28373;
	shr.u64 	%rd28375, %rd28374, 32;
	mul.wide.u32 	%rd28376, %r4618, %r4475;
	add.s64 	%rd28377, %rd28375, %rd28347;
	add.s64 	%rd28378, %rd28377, %rd28376;
	shr.u64 	%rd28379, %rd28378, 32;
	cvt.u64.u32 	%rd28380, %r4474;
	and.b64  	%rd28381, %rd28354, 4294967295;
	mad.lo.s64 	%rd28382, %rd1546, %rd28380, %rd28381;
	shr.u64 	%rd28383, %rd28382, 32;
	and.b64  	%rd28384, %rd28358, 4294967295;
	add.s64 	%rd28385, %rd28383, %rd28384;
	mad.lo.s64 	%rd28386, %rd1547, %rd28380, %rd28385;
	shr.u64 	%rd28387, %rd28386, 32;
	and.b64  	%rd28388, %rd28362, 4294967295;
	add.s64 	%rd28389, %rd28387, %rd28388;
	mad.lo.s64 	%rd28390, %rd1548, %rd28380, %rd28389;
	shr.u64 	%rd28391, %rd28390, 32;
	and.b64  	%rd28392, %rd28366, 4294967295;
	add.s64 	%rd28393, %rd28391, %rd28392;
	mad.lo.s64 	%rd28394, %rd1549, %rd28380, %rd28393;
	shr.u64 	%rd28395, %rd28394, 32;
	and.b64  	%rd28396, %rd28370, 4294967295;
	add.s64 	%rd28397, %rd28395, %rd28396;
	mad.lo.s64 	%rd28398, %rd1550, %rd28380, %rd28397;
	shr.u64 	%rd28399, %rd28398, 32;
	and.b64  	%rd28400, %rd28374, 4294967295;
	add.s64 	%rd28401, %rd28399, %rd28400;
	mad.lo.s64 	%rd28402, %rd1551, %rd28380, %rd28401;
	shr.u64 	%rd28403, %rd28402, 32;
	and.b64  	%rd28404, %rd28378, 4294967295;
	add.s64 	%rd28405, %rd28403, %rd28404;
	mad.lo.s64 	%rd28406, %rd1552, %rd28380, %rd28405;
	shr.u64 	%rd28407, %rd28406, 32;
	mul.wide.u32 	%rd28408, %r4618, %r4474;
	add.s64 	%rd28409, %rd28407, %rd28379;
	add.s64 	%rd28410, %rd28409, %rd28408;
	{ .reg .b32 tmp; mov.b64 {tmp, %r4030}, %rd28410; }
	mul.lo.s32 	%r4031, %r1093, %r4029;
	cvt.u64.u32 	%rd28411, %r4031;
	and.b64  	%rd28412, %rd28171, 4294967295;
	mad.lo.s64 	%rd28413, %rd1460, %rd28411, %rd28412;
	shr.u64 	%rd28414, %rd28413, 32;
	and.b64  	%rd28415, %rd28190, 4294967295;
	add.s64 	%rd28416, %rd28414, %rd28415;
	mad.lo.s64 	%rd28417, %rd1461, %rd28411, %rd28416;
	cvt.u32.u64 	%r4032, %rd28417;
	shr.u64 	%rd28418, %rd28417, 32;
	and.b64  	%rd28419, %rd28222, 4294967295;
	add.s64 	%rd28420, %rd28418, %rd28419;
	mad.lo.s64 	%rd28421, %rd1462, %rd28411, %rd28420;
	shr.u64 	%rd28422, %rd28421, 32;
	and.b64  	%rd28423, %rd28254, 4294967295;
	add.s64 	%rd28424, %rd28422, %rd28423;
	mad.lo.s64 	%rd28425, %rd1463, %rd28411, %rd28424;
	shr.u64 	%rd28426, %rd28425, 32;
	and.b64  	%rd28427, %rd28286, 4294967295;
	add.s64 	%rd28428, %rd28426, %rd28427;
	mad.lo.s64 	%rd28429, %rd1464, %rd28411, %rd28428;
	shr.u64 	%rd28430, %rd28429, 32;
	and.b64  	%rd28431, %rd28318, 4294967295;
	add.s64 	%rd28432, %rd28430, %rd28431;
	mad.lo.s64 	%rd28433, %rd1465, %rd28411, %rd28432;
	shr.u64 	%rd28434, %rd28433, 32;
	and.b64  	%rd28435, %rd28350, 4294967295;
	add.s64 	%rd28436, %rd28434, %rd28435;
	mad.lo.s64 	%rd28437, %rd1466, %rd28411, %rd28436;
	shr.u64 	%rd28438, %rd28437, 32;
	mul.wide.u32 	%rd28439, %r1094, %r4031;
	and.b64  	%rd28440, %rd28382, 4294967295;
	add.s64 	%rd28441, %rd28438, %rd28440;
	add.s64 	%rd28442, %rd28441, %rd28439;
	shr.u64 	%rd28443, %rd28442, 32;
	and.b64  	%rd28444, %rd28386, 4294967295;
	add.s64 	%rd28445, %rd28443, %rd28444;
	shr.u64 	%rd28446, %rd28445, 32;
	and.b64  	%rd28447, %rd28390, 4294967295;
	add.s64 	%rd28448, %rd28446, %rd28447;
	shr.u64 	%rd28449, %rd28448, 32;
	and.b64  	%rd28450, %rd28394, 4294967295;
	add.s64 	%rd28451, %rd28449, %rd28450;
	shr.u64 	%rd28452, %rd28451, 32;
	and.b64  	%rd28453, %rd28398, 4294967295;
	add.s64 	%rd28454, %rd28452, %rd28453;
	shr.u64 	%rd28455, %rd28454, 32;
	and.b64  	%rd28456, %rd28402, 4294967295;
	add.s64 	%rd28457, %rd28455, %rd28456;
	shr.u64 	%rd28458, %rd28457, 32;
	and.b64  	%rd28459, %rd28406, 4294967295;
	add.s64 	%rd28460, %rd28458, %rd28459;
	shr.u64 	%rd28461, %rd28460, 32;
	and.b64  	%rd28462, %rd28410, 4294967295;
	add.s64 	%rd28463, %rd28461, %rd28462;
	{ .reg .b32 tmp; mov.b64 {tmp, %r4033}, %rd28463; }
	add.s32 	%r4034, %r4030, %r4033;
	mul.lo.s32 	%r4035, %r1093, %r4032;
	cvt.u64.u32 	%rd28464, %r4035;
	and.b64  	%rd28465, %rd28417, 4294967295;
	mad.lo.s64 	%rd28466, %rd1460, %rd28464, %rd28465;
	shr.u64 	%rd28467, %rd28466, 32;
	and.b64  	%rd28468, %rd28421, 4294967295;
	add.s64 	%rd28469, %rd28467, %rd28468;
	mad.lo.s64 	%rd28470, %rd1461, %rd28464, %rd28469;
	cvt.u32.u64 	%r4036, %rd28470;
	shr.u64 	%rd28471, %rd28470, 32;
	and.b64  	%rd28472, %rd28425, 4294967295;
	add.s64 	%rd28473, %rd28471, %rd28472;
	mad.lo.s64 	%rd28474, %rd1462, %rd28464, %rd28473;
	shr.u64 	%rd28475, %rd28474, 32;
	and.b64  	%rd28476, %rd28429, 4294967295;
	add.s64 	%rd28477, %rd28475, %rd28476;
	mad.lo.s64 	%rd28478, %rd1463, %rd28464, %rd28477;
	shr.u64 	%rd28479, %rd28478, 32;
	and.b64  	%rd28480, %rd28433, 4294967295;
	add.s64 	%rd28481, %rd28479, %rd28480;
	mad.lo.s64 	%rd28482, %rd1464, %rd28464, %rd28481;
	shr.u64 	%rd28483, %rd28482, 32;
	and.b64  	%rd28484, %rd28437, 4294967295;
	add.s64 	%rd28485, %rd28483, %rd28484;
	mad.lo.s64 	%rd28486, %rd1465, %rd28464, %rd28485;
	shr.u64 	%rd28487, %rd28486, 32;
	and.b64  	%rd28488, %rd28442, 4294967295;
	add.s64 	%rd28489, %rd28487, %rd28488;
	mad.lo.s64 	%rd28490, %rd1466, %rd28464, %rd28489;
	shr.u64 	%rd28491, %rd28490, 32;
	mul.wide.u32 	%rd28492, %r1094, %r4035;
	and.b64  	%rd28493, %rd28445, 4294967295;
	add.s64 	%rd28494, %rd28491, %rd28493;
	add.s64 	%rd28495, %rd28494, %rd28492;
	shr.u64 	%rd28496, %rd28495, 32;
	and.b64  	%rd28497, %rd28448, 4294967295;
	add.s64 	%rd28498, %rd28496, %rd28497;
	shr.u64 	%rd28499, %rd28498, 32;
	and.b64  	%rd28500, %rd28451, 4294967295;
	add.s64 	%rd28501, %rd28499, %rd28500;
	shr.u64 	%rd28502, %rd28501, 32;
	and.b64  	%rd28503, %rd28454, 4294967295;
	add.s64 	%rd28504, %rd28502, %rd28503;
	shr.u64 	%rd28505, %rd28504, 32;
	and.b64  	%rd28506, %rd28457, 4294967295;
	add.s64 	%rd28507, %rd28505, %rd28506;
	shr.u64 	%rd28508, %rd28507, 32;
	and.b64  	%rd28509, %rd28460, 4294967295;
	add.s64 	%rd28510, %rd28508, %rd28509;
	shr.u64 	%rd28511, %rd28510, 32;
	and.b64  	%rd28512, %rd28463, 4294967295;
	add.s64 	%rd28513, %rd28511, %rd28512;
	{ .reg .b32 tmp; mov.b64 {tmp, %r4037}, %rd28513; }
	add.s32 	%r4038, %r4034, %r4037;
	mul.lo.s32 	%r4039, %r1093, %r4036;
	cvt.u64.u32 	%rd28514, %r4039;
	and.b64  	%rd28515, %rd28470, 4294967295;
	mad.lo.s64 	%rd28516, %rd1460, %rd28514, %rd28515;
	shr.u64 	%rd28517, %rd28516, 32;
	and.b64  	%rd28518, %rd28474, 4294967295;
	add.s64 	%rd28519, %rd28517, %rd28518;
	mad.lo.s64 	%rd28520, %rd1461, %rd28514, %rd28519;
	cvt.u32.u64 	%r4040, %rd28520;
	shr.u64 	%rd28521, %rd28520, 32;
	and.b64  	%rd28522, %rd28478, 4294967295;
	add.s64 	%rd28523, %rd28521, %rd28522;
	mad.lo.s64 	%rd28524, %rd1462, %rd28514, %rd28523;
	shr.u64 	%rd28525, %rd28524, 32;
	and.b64  	%rd28526, %rd28482, 4294967295;
	add.s64 	%rd28527, %rd28525, %rd28526;
	mad.lo.s64 	%rd28528, %rd1463, %rd28514, %rd28527;
	shr.u64 	%rd28529, %rd28528, 32;
	and.b64  	%rd28530, %rd28486, 4294967295;
	add.s64 	%rd28531, %rd28529, %rd28530;
	mad.lo.s64 	%rd28532, %rd1464, %rd28514, %rd28531;
	shr.u64 	%rd28533, %rd28532, 32;
	and.b64  	%rd28534, %rd28490, 4294967295;
	add.s64 	%rd28535, %rd28533, %rd28534;
	mad.lo.s64 	%rd28536, %rd1465, %rd28514, %rd28535;
	shr.u64 	%rd28537, %rd28536, 32;
	and.b64  	%rd28538, %rd28495, 4294967295;
	add.s64 	%rd28539, %rd28537, %rd28538;
	mad.lo.s64 	%rd28540, %rd1466, %rd28514, %rd28539;
	shr.u64 	%rd28541, %rd28540, 32;
	mul.wide.u32 	%rd28542, %r1094, %r4039;
	and.b64  	%rd28543, %rd28498, 4294967295;
	add.s64 	%rd28544, %rd28541, %rd28543;
	add.s64 	%rd28545, %rd28544, %rd28542;
	shr.u64 	%rd28546, %rd28545, 32;
	and.b64  	%rd28547, %rd28501, 4294967295;
	add.s64 	%rd28548, %rd28546, %rd28547;
	shr.u64 	%rd28549, %rd28548, 32;
	and.b64  	%rd28550, %rd28504, 4294967295;
	add.s64 	%rd28551, %rd28549, %rd28550;
	shr.u64 	%rd28552, %rd28551, 32;
	and.b64  	%rd28553, %rd28507, 4294967295;
	add.s64 	%rd28554, %rd28552, %rd28553;
	shr.u64 	%rd28555, %rd28554, 32;
	and.b64  	%rd28556, %rd28510, 4294967295;
	add.s64 	%rd28557, %rd28555, %rd28556;
	shr.u64 	%rd28558, %rd28557, 32;
	and.b64  	%rd28559, %rd28513, 4294967295;
	add.s64 	%rd28560, %rd28558, %rd28559;
	{ .reg .b32 tmp; mov.b64 {tmp, %r4041}, %rd28560; }
	add.s32 	%r4042, %r4038, %r4041;
	mul.lo.s32 	%r4043, %r1093, %r4040;
	cvt.u64.u32 	%rd28561, %r4043;
	and.b64  	%rd28562, %rd28520, 4294967295;
	mad.lo.s64 	%rd28563, %rd1460, %rd28561, %rd28562;
	shr.u64 	%rd28564, %rd28563, 32;
	and.b64  	%rd28565, %rd28524, 4294967295;
	add.s64 	%rd28566, %rd28564, %rd28565;
	mad.lo.s64 	%rd28567, %rd1461, %rd28561, %rd28566;
	cvt.u32.u64 	%r4044, %rd28567;
	shr.u64 	%rd28568, %rd28567, 32;
	and.b64  	%rd28569, %rd28528, 4294967295;
	add.s64 	%rd28570, %rd28568, %rd28569;
	mad.lo.s64 	%rd28571, %rd1462, %rd28561, %rd28570;
	shr.u64 	%rd28572, %rd28571, 32;
	and.b64  	%rd28573, %rd28532, 4294967295;
	add.s64 	%rd28574, %rd28572, %rd28573;
	mad.lo.s64 	%rd28575, %rd1463, %rd28561, %rd28574;
	shr.u64 	%rd28576, %rd28575, 32;
	and.b64  	%rd28577, %rd28536, 4294967295;
	add.s64 	%rd28578, %rd28576, %rd28577;
	mad.lo.s64 	%rd28579, %rd1464, %rd28561, %rd28578;
	shr.u64 	%rd28580, %rd28579, 32;
	and.b64  	%rd28581, %rd28540, 4294967295;
	add.s64 	%rd28582, %rd28580, %rd28581;
	mad.lo.s64 	%rd28583, %rd1465, %rd28561, %rd28582;
	shr.u64 	%rd28584, %rd28583, 32;
	and.b64  	%rd28585, %rd28545, 4294967295;
	add.s64 	%rd28586, %rd28584, %rd28585;
	mad.lo.s64 	%rd28587, %rd1466, %rd28561, %rd28586;
	shr.u64 	%rd28588, %rd28587, 32;
	mul.wide.u32 	%rd28589, %r1094, %r4043;
	and.b64  	%rd28590, %rd28548, 4294967295;
	add.s64 	%rd28591, %rd28588, %rd28590;
	add.s64 	%rd28592, %rd28591, %rd28589;
	shr.u64 	%rd28593, %rd28592, 32;
	and.b64  	%rd28594, %rd28551, 4294967295;
	add.s64 	%rd28595, %rd28593, %rd28594;
	shr.u64 	%rd28596, %rd28595, 32;
	and.b64  	%rd28597, %rd28554, 4294967295;
	add.s64 	%rd28598, %rd28596, %rd28597;
	shr.u64 	%rd28599, %rd28598, 32;
	and.b64  	%rd28600, %rd28557, 4294967295;
	add.s64 	%rd28601, %rd28599, %rd28600;
	shr.u64 	%rd28602, %rd28601, 32;
	and.b64  	%rd28603, %rd28560, 4294967295;
	add.s64 	%rd28604, %rd28602, %rd28603;
	{ .reg .b32 tmp; mov.b64 {tmp, %r4045}, %rd28604; }
	add.s32 	%r4046, %r4042, %r4045;
	mul.lo.s32 	%r4047, %r1093, %r4044;
	cvt.u64.u32 	%rd28605, %r4047;
	and.b64  	%rd28606, %rd28567, 4294967295;
	mad.lo.s64 	%rd28607, %rd1460, %rd28605, %rd28606;
	shr.u64 	%rd28608, %rd28607, 32;
	and.b64  	%rd28609, %rd28571, 4294967295;
	add.s64 	%rd28610, %rd28608, %rd28609;
	mad.lo.s64 	%rd28611, %rd1461, %rd28605, %rd28610;
	cvt.u32.u64 	%r4048, %rd28611;
	shr.u64 	%rd28612, %rd28611, 32;
	and.b64  	%rd28613, %rd28575, 4294967295;
	add.s64 	%rd28614, %rd28612, %rd28613;
	mad.lo.s64 	%rd28615, %rd1462, %rd28605, %rd28614;
	shr.u64 	%rd28616, %rd28615, 32;
	and.b64  	%rd28617, %rd28579, 4294967295;
	add.s64 	%rd28618, %rd28616, %rd28617;
	mad.lo.s64 	%rd28619, %rd1463, %rd28605, %rd28618;
	shr.u64 	%rd28620, %rd28619, 32;
	and.b64  	%rd28621, %rd28583, 4294967295;
	add.s64 	%rd28622, %rd28620, %rd28621;
	mad.lo.s64 	%rd28623, %rd1464, %rd28605, %rd28622;
	shr.u64 	%rd28624, %rd28623, 32;
	and.b64  	%rd28625, %rd28587, 4294967295;
	add.s64 	%rd28626, %rd28624, %rd28625;
	mad.lo.s64 	%rd28627, %rd1465, %rd28605, %rd28626;
	shr.u64 	%rd28628, %rd28627, 32;
	and.b64  	%rd28629, %rd28592, 4294967295;
	add.s64 	%rd28630, %rd28628, %rd28629;
	mad.lo.s64 	%rd28631, %rd1466, %rd28605, %rd28630;
	shr.u64 	%rd28632, %rd28631, 32;
	mul.wide.u32 	%rd28633, %r1094, %r4047;
	and.b64  	%rd28634, %rd28595, 4294967295;
	add.s64 	%rd28635, %rd28632, %rd28634;
	add.s64 	%rd28636, %rd28635, %rd28633;
	shr.u64 	%rd28637, %rd28636, 32;
	and.b64  	%rd28638, %rd28598, 4294967295;
	add.s64 	%rd28639, %rd28637, %rd28638;
	shr.u64 	%rd28640, %rd28639, 32;
	and.b64  	%rd28641, %rd28601, 4294967295;
	add.s64 	%rd28642, %rd28640, %rd28641;
	shr.u64 	%rd28643, %rd28642, 32;
	and.b64  	%rd28644, %rd28604, 4294967295;
	add.s64 	%rd28645, %rd28643, %rd28644;
	{ .reg .b32 tmp; mov.b64 {tmp, %r4049}, %rd28645; }
	add.s32 	%r4050, %r4046, %r4049;
	mul.lo.s32 	%r4051, %r1093, %r4048;
	cvt.u64.u32 	%rd28646, %r4051;
	and.b64  	%rd28647, %rd28611, 4294967295;
	mad.lo.s64 	%rd28648, %rd1460, %rd28646, %rd28647;
	shr.u64 	%rd28649, %rd28648, 32;
	and.b64  	%rd28650, %rd28615, 4294967295;
	add.s64 	%rd28651, %rd28649, %rd28650;
	mad.lo.s64 	%rd28652, %rd1461, %rd28646, %rd28651;
	cvt.u32.u64 	%r4052, %rd28652;
	shr.u64 	%rd28653, %rd28652, 32;
	and.b64  	%rd28654, %rd28619, 4294967295;
	add.s64 	%rd28655, %rd28653, %rd28654;
	mad.lo.s64 	%rd28656, %rd1462, %rd28646, %rd28655;
	shr.u64 	%rd28657, %rd28656, 32;
	and.b64  	%rd28658, %rd28623, 4294967295;
	add.s64 	%rd28659, %rd28657, %rd28658;
	mad.lo.s64 	%rd28660, %rd1463, %rd28646, %rd28659;
	shr.u64 	%rd28661, %rd28660, 32;
	and.b64  	%rd28662, %rd28627, 4294967295;
	add.s64 	%rd28663, %rd28661, %rd28662;
	mad.lo.s64 	%rd28664, %rd1464, %rd28646, %rd28663;
	shr.u64 	%rd28665, %rd28664, 32;
	and.b64  	%rd28666, %rd28631, 4294967295;
	add.s64 	%rd28667, %rd28665, %rd28666;
	mad.lo.s64 	%rd28668, %rd1465, %rd28646, %rd28667;
	shr.u64 	%rd28669, %rd28668, 32;
	and.b64  	%rd28670, %rd28636, 4294967295;
	add.s64 	%rd28671, %rd28669, %rd28670;
	mad.lo.s64 	%rd28672, %rd1466, %rd28646, %rd28671;
	shr.u64 	%rd28673, %rd28672, 32;
	mul.wide.u32 	%rd28674, %r1094, %r4051;
	and.b64  	%rd28675, %rd28639, 4294967295;
	add.s64 	%rd28676, %rd28673, %rd28675;
	add.s64 	%rd28677, %rd28676, %rd28674;
	shr.u64 	%rd28678, %rd28677, 32;
	and.b64  	%rd28679, %rd28642, 4294967295;
	add.s64 	%rd28680, %rd28678, %rd28679;
	shr.u64 	%rd28681, %rd28680, 32;
	and.b64  	%rd28682, %rd28645, 4294967295;
	add.s64 	%rd28683, %rd28681, %rd28682;
	{ .reg .b32 tmp; mov.b64 {tmp, %r4053}, %rd28683; }
	add.s32 	%r4054, %r4050, %r4053;
	mul.lo.s32 	%r4055, %r1093, %r4052;
	cvt.u64.u32 	%rd28684, %r4055;
	and.b64  	%rd28685, %rd28652, 4294967295;
	mad.lo.s64 	%rd28686, %rd1460, %rd28684, %rd28685;
	shr.u64 	%rd28687, %rd28686, 32;
	and.b64  	%rd28688, %rd28656, 4294967295;
	add.s64 	%rd28689, %rd28687, %rd28688;
	mad.lo.s64 	%rd28690, %rd1461, %rd28684, %rd28689;
	cvt.u32.u64 	%r4056, %rd28690;
	shr.u64 	%rd28691, %rd28690, 32;
	and.b64  	%rd28692, %rd28660, 4294967295;
	add.s64 	%rd28693, %rd28691, %rd28692;
	mad.lo.s64 	%rd28694, %rd1462, %rd28684, %rd28693;
	shr.u64 	%rd28695, %rd28694, 32;
	and.b64  	%rd28696, %rd28664, 4294967295;
	add.s64 	%rd28697, %rd28695, %rd28696;
	mad.lo.s64 	%rd28698, %rd1463, %rd28684, %rd28697;
	shr.u64 	%rd28699, %rd28698, 32;
	and.b64  	%rd28700, %rd28668, 4294967295;
	add.s64 	%rd28701, %rd28699, %rd28700;
	mad.lo.s64 	%rd28702, %rd1464, %rd28684, %rd28701;
	shr.u64 	%rd28703, %rd28702, 32;
	and.b64  	%rd28704, %rd28672, 4294967295;
	add.s64 	%rd28705, %rd28703, %rd28704;
	mad.lo.s64 	%rd28706, %rd1465, %rd28684, %rd28705;
	shr.u64 	%rd28707, %rd28706, 32;
	and.b64  	%rd28708, %rd28677, 4294967295;
	add.s64 	%rd28709, %rd28707, %rd28708;
	mad.lo.s64 	%rd28710, %rd1466, %rd28684, %rd28709;
	shr.u64 	%rd28711, %rd28710, 32;
	mul.wide.u32 	%rd28712, %r1094, %r4055;
	and.b64  	%rd28713, %rd28680, 4294967295;
	add.s64 	%rd28714, %rd28711, %rd28713;
	add.s64 	%rd28715, %rd28714, %rd28712;
	shr.u64 	%rd28716, %rd28715, 32;
	and.b64  	%rd28717, %rd28683, 4294967295;
	add.s64 	%rd28718, %rd28716, %rd28717;
	{ .reg .b32 tmp; mov.b64 {tmp, %r4057}, %rd28718; }
	add.s32 	%r4058, %r4054, %r4057;
	mul.lo.s32 	%r4059, %r1093, %r4056;
	cvt.u64.u32 	%rd28719, %r4059;
	and.b64  	%rd28720, %rd28690, 4294967295;
	mad.lo.s64 	%rd28721, %rd1460, %rd28719, %rd28720;
	shr.u64 	%rd28722, %rd28721, 32;
	and.b64  	%rd28723, %rd28694, 4294967295;
	add.s64 	%rd28724, %rd28722, %rd28723;
	mad.lo.s64 	%rd1574, %rd1461, %rd28719, %rd28724;
	cvt.u32.u64 	%r4621, %rd1574;
	shr.u64 	%rd28725, %rd1574, 32;
	and.b64  	%rd28726, %rd28698, 4294967295;
	add.s64 	%rd28727, %rd28725, %rd28726;
	mad.lo.s64 	%rd30358, %rd1462, %rd28719, %rd28727;
	cvt.u32.u64 	%r1449, %rd30358;
	shr.u64 	%rd28728, %rd30358, 32;
	and.b64  	%rd28729, %rd28702, 4294967295;
	add.s64 	%rd28730, %rd28728, %rd28729;
	mad.lo.s64 	%rd30357, %rd1463, %rd28719, %rd28730;
	cvt.u32.u64 	%r1450, %rd30357;
	shr.u64 	%rd28731, %rd30357, 32;
	and.b64  	%rd28732, %rd28706, 4294967295;
	add.s64 	%rd28733, %rd28731, %rd28732;
	mad.lo.s64 	%rd30356, %rd1464, %rd28719, %rd28733;
	cvt.u32.u64 	%r1451, %rd30356;
	shr.u64 	%rd28734, %rd30356, 32;
	and.b64  	%rd28735, %rd28710, 4294967295;
	add.s64 	%rd28736, %rd28734, %rd28735;
	mad.lo.s64 	%rd30355, %rd1465, %rd28719, %rd28736;
	cvt.u32.u64 	%r1452, %rd30355;
	shr.u64 	%rd28737, %rd30355, 32;
	and.b64  	%rd28738, %rd28715, 4294967295;
	add.s64 	%rd28739, %rd28737, %rd28738;
	mad.lo.s64 	%rd30354, %rd1466, %rd28719, %rd28739;
	cvt.u32.u64 	%r1453, %rd30354;
	shr.u64 	%rd28740, %rd30354, 32;
	mul.wide.u32 	%rd28741, %r1094, %r4059;
	and.b64  	%rd28742, %rd28718, 4294967295;
	add.s64 	%rd28743, %rd28740, %rd28742;
	add.s64 	%rd30353, %rd28743, %rd28741;
	cvt.u32.u64 	%r1454, %rd30353;
	{ .reg .b32 tmp; mov.b64 {tmp, %r4060}, %rd30353; }
	add.s32 	%r4620, %r4058, %r4060;
	setp.gt.u32 	%p1209, %r4620, %r1094;
	@%p1209 bra 	$L__BB0_1085;
	setp.lt.u32 	%p1210, %r4620, %r1094;
	@%p1210 bra 	$L__BB0_1086;
	cvt.u32.u64 	%r4061, %rd1466;
	setp.lt.u32 	%p1211, %r4061, %r1454;
	@%p1211 bra 	$L__BB0_1085;
	setp.gt.u32 	%p1212, %r4061, %r1454;
	@%p1212 bra 	$L__BB0_1086;
	cvt.u32.u64 	%r4063, %rd1465;
	setp.lt.u32 	%p1213, %r4063, %r1453;
	@%p1213 bra 	$L__BB0_1085;
	setp.gt.u32 	%p1214, %r4063, %r1453;
	@%p1214 bra 	$L__BB0_1086;
	cvt.u32.u64 	%r4065, %rd1464;
	setp.lt.u32 	%p1215, %r4065, %r1452;
	@%p1215 bra 	$L__BB0_1085;
	setp.gt.u32 	%p1216, %r4065, %r1452;
	@%p1216 bra 	$L__BB0_1086;
	cvt.u32.u64 	%r4067, %rd1463;
	setp.lt.u32 	%p1217, %r4067, %r1451;
	@%p1217 bra 	$L__BB0_1085;
	setp.gt.u32 	%p1218, %r4067, %r1451;
	@%p1218 bra 	$L__BB0_1086;
	cvt.u32.u64 	%r4069, %rd1462;
	setp.lt.u32 	%p1219, %r4069, %r1450;
	@%p1219 bra 	$L__BB0_1085;
	setp.gt.u32 	%p1220, %r4069, %r1450;
	@%p1220 bra 	$L__BB0_1086;
	cvt.u32.u64 	%r4071, %rd1461;
	setp.lt.u32 	%p1221, %r4071, %r1449;
	@%p1221 bra 	$L__BB0_1085;
	cvt.u32.u64 	%r4073, %rd1460;
	setp.gt.u32 	%p1222, %r4071, %r1449;
	setp.gt.u32 	%p1223, %r4073, %r4621;
	or.pred  	%p1224, %p1222, %p1223;
	@%p1224 bra 	$L__BB0_1086;
$L__BB0_1085:
	and.b64  	%rd28745, %rd1574, 4294967295;
	sub.s64 	%rd28746, %rd28745, %rd1460;
	shr.u64 	%rd28747, %rd28746, 63;
	cvt.u32.u64 	%r4621, %rd28746;
	and.b64  	%rd28748, %rd30358, 4294967295;
	add.s64 	%rd28749, %rd28747, %rd1461;
	sub.s64 	%rd30358, %rd28748, %rd28749;
	shr.u64 	%rd28750, %rd30358, 63;
	and.b64  	%rd28751, %rd30357, 4294967295;
	add.s64 	%rd28752, %rd28750, %rd1462;
	sub.s64 	%rd30357, %rd28751, %rd28752;
	shr.u64 	%rd28753, %rd30357, 63;
	and.b64  	%rd28754, %rd30356, 4294967295;
	add.s64 	%rd28755, %rd28753, %rd1463;
	sub.s64 	%rd30356, %rd28754, %rd28755;
	shr.u64 	%rd28756, %rd30356, 63;
	and.b64  	%rd28757, %rd30355, 4294967295;
	add.s64 	%rd28758, %rd28756, %rd1464;
	sub.s64 	%rd30355, %rd28757, %rd28758;
	shr.u64 	%rd28759, %rd30355, 63;
	and.b64  	%rd28760, %rd30354, 4294967295;
	add.s64 	%rd28761, %rd28759, %rd1465;
	sub.s64 	%rd30354, %rd28760, %rd28761;
	shr.u64 	%rd28762, %rd30354, 63;
	and.b64  	%rd28763, %rd30353, 4294967295;
	add.s64 	%rd28764, %rd28762, %rd1466;
	sub.s64 	%rd30353, %rd28763, %rd28764;
	shr.u64 	%rd28765, %rd30353, 63;
	cvt.u32.u64 	%r4074, %rd28765;
	add.s32 	%r4075, %r1094, %r4074;
	sub.s32 	%r4620, %r4620, %r4075;
$L__BB0_1086:
	cvt.u64.u32 	%rd28766, %r4473;
	and.b64  	%rd28767, %rd30346, 4294967295;
	mul.lo.s64 	%rd28768, %rd28767, %rd28766;
	cvt.u32.u64 	%r4076, %rd28768;
	shr.u64 	%rd28769, %rd28768, 32;
	and.b64  	%rd28770, %rd30347, 4294967295;
	mad.lo.s64 	%rd28771, %rd28770, %rd28766, %rd28769;
	shr.u64 	%rd28772, %rd28771, 32;
	and.b64  	%rd28773, %rd30348, 4294967295;
	mad.lo.s64 	%rd28774, %rd28773, %rd28766, %rd28772;
	shr.u64 	%rd28775, %rd28774, 32;
	and.b64  	%rd28776, %rd30349, 4294967295;
	mad.lo.s64 	%rd28777, %rd28776, %rd28766, %rd28775;
	shr.u64 	%rd28778, %rd28777, 32;
	and.b64  	%rd28779, %rd30350, 4294967295;
	mad.lo.s64 	%rd28780, %rd28779, %rd28766, %rd28778;
	shr.u64 	%rd28781, %rd28780, 32;
	and.b64  	%rd28782, %rd30351, 4294967295;
	mad.lo.s64 	%rd28783, %rd28782, %rd28766, %rd28781;
	shr.u64 	%rd28784, %rd28783, 32;
	and.b64  	%rd28785, %rd30352, 4294967295;
	mad.lo.s64 	%rd28786, %rd28785, %rd28766, %rd28784;
	shr.u64 	%rd28787, %rd28786, 32;
	mul.wide.u32 	%rd28788, %r4619, %r4473;
	add.s64 	%rd28789, %rd28787, %rd28788;
	shr.u64 	%rd28790, %rd28789, 32;
	cvt.u64.u32 	%rd28791, %r4472;
	and.b64  	%rd28792, %rd28771, 4294967295;
	mad.lo.s64 	%rd28793, %rd28767, %rd28791, %rd28792;
	shr.u64 	%rd28794, %rd28793, 32;
	and.b64  	%rd28795, %rd28774, 4294967295;
	add.s64 	%rd28796, %rd28794, %rd28795;
	mad.lo.s64 	%rd28797, %rd28770, %rd28791, %rd28796;
	shr.u64 	%rd28798, %rd28797, 32;
	and.b64  	%rd28799, %rd28777, 4294967295;
	add.s64 	%rd28800, %rd28798, %rd28799;
	mad.lo.s64 	%rd28801, %rd28773, %rd28791, %rd28800;
	shr.u64 	%rd28802, %rd28801, 32;
	and.b64  	%rd28803, %rd28780, 4294967295;
	add.s64 	%rd28804, %rd28802, %rd28803;
	mad.lo.s64 	%rd28805, %rd28776, %rd28791, %rd28804;
	shr.u64 	%rd28806, %rd28805, 32;
	and.b64  	%rd28807, %rd28783, 4294967295;
	add.s64 	%rd28808, %rd28806, %rd28807;
	mad.lo.s64 	%rd28809, %rd28779, %rd28791, %rd28808;
	shr.u64 	%rd28810, %rd28809, 32;
	and.b64  	%rd28811, %rd28786, 4294967295;
	add.s64 	%rd28812, %rd28810, %rd28811;
	mad.lo.s64 	%rd28813, %rd28782, %rd28791, %rd28812;
	shr.u64 	%rd28814, %rd28813, 32;
	and.b64  	%rd28815, %rd28789, 4294967295;
	add.s64 	%rd28816, %rd28814, %rd28815;
	mad.lo.s64 	%rd28817, %rd28785, %rd28791, %rd28816;
	shr.u64 	%rd28818, %rd28817, 32;
	mul.wide.u32 	%rd28819, %r4619, %r4472;
	add.s64 	%rd28820, %rd28818, %rd28790;
	add.s64 	%rd28821, %rd28820, %rd28819;
	shr.u64 	%rd28822, %rd28821, 32;
	cvt.u64.u32 	%rd28823, %r4471;
	and.b64  	%rd28824, %rd28797, 4294967295;
	mad.lo.s64 	%rd28825, %rd28767, %rd28823, %rd28824;
	shr.u64 	%rd28826, %rd28825, 32;
	and.b64  	%rd28827, %rd28801, 4294967295;
	add.s64 	%rd28828, %rd28826, %rd28827;
	mad.lo.s64 	%rd28829, %rd28770, %rd28823, %rd28828;
	shr.u64 	%rd28830, %rd28829, 32;
	and.b64  	%rd28831, %rd28805, 4294967295;
	add.s64 	%rd28832, %rd28830, %rd28831;
	mad.lo.s64 	%rd28833, %rd28773, %rd28823, %rd28832;
	shr.u64 	%rd28834, %rd28833, 32;
	and.b64  	%rd28835, %rd28809, 4294967295;
	add.s64 	%rd28836, %rd28834, %rd28835;
	mad.lo.s64 	%rd28837, %rd28776, %rd28823, %rd28836;
	shr.u64 	%rd28838, %rd28837, 32;
	and.b64  	%rd28839, %rd28813, 4294967295;
	add.s64 	%rd28840, %rd28838, %rd28839;
	mad.lo.s64 	%rd28841, %rd28779, %rd28823, %rd28840;
	shr.u64 	%rd28842, %rd28841, 32;
	and.b64  	%rd28843, %rd28817, 4294967295;
	add.s64 	%rd28844, %rd28842, %rd28843;
	mad.lo.s64 	%rd28845, %rd28782, %rd28823, %rd28844;
	shr.u64 	%rd28846, %rd28845, 32;
	and.b64  	%rd28847, %rd28821, 4294967295;
	add.s64 	%rd28848, %rd28846, %rd28847;
	mad.lo.s64 	%rd28849, %rd28785, %rd28823, %rd28848;
	shr.u64 	%rd28850, %rd28849, 32;
	mul.wide.u32 	%rd28851, %r4619, %r4471;
	add.s64 	%rd28852, %rd28850, %rd28822;
	add.s64 	%rd28853, %rd28852, %rd28851;
	shr.u64 	%rd28854, %rd28853, 32;
	cvt.u64.u32 	%rd28855, %r4470;
	and.b64  	%rd28856, %rd28829, 4294967295;
	mad.lo.s64 	%rd28857, %rd28767, %rd28855, %rd28856;
	shr.u64 	%rd28858, %rd28857, 32;
	and.b64  	%rd28859, %rd28833, 4294967295;
	add.s64 	%rd28860, %rd28858, %rd28859;
	mad.lo.s64 	%rd28861, %rd28770, %rd28855, %rd28860;
	shr.u64 	%rd28862, %rd28861, 32;
	and.b64  	%rd28863, %rd28837, 4294967295;
	add.s64 	%rd28864, %rd28862, %rd28863;
	mad.lo.s64 	%rd28865, %rd28773, %rd28855, %rd28864;
	shr.u64 	%rd28866, %rd28865, 32;
	and.b64  	%rd28867, %rd28841, 4294967295;
	add.s64 	%rd28868, %rd28866, %rd28867;
	mad.lo.s64 	%rd28869, %rd28776, %rd28855, %rd28868;
	shr.u64 	%rd28870, %rd28869, 32;
	and.b64  	%rd28871, %rd28845, 4294967295;
	add.s64 	%rd28872, %rd28870, %rd28871;
	mad.lo.s64 	%rd28873, %rd28779, %rd28855, %rd28872;
	shr.u64 	%rd28874, %rd28873, 32;
	and.b64  	%rd28875, %rd28849, 4294967295;
	add.s64 	%rd28876, %rd28874, %rd28875;
	mad.lo.s64 	%rd28877, %rd28782, %rd28855, %rd28876;
	shr.u64 	%rd28878, %rd28877, 32;
	and.b64  	%rd28879, %rd28853, 4294967295;
	add.s64 	%rd28880, %rd28878, %rd28879;
	mad.lo.s64 	%rd28881, %rd28785, %rd28855, %rd28880;
	shr.u64 	%rd28882, %rd28881, 32;
	mul.wide.u32 	%rd28883, %r4619, %r4470;
	add.s64 	%rd28884, %rd28882, %rd28854;
	add.s64 	%rd28885, %rd28884, %rd28883;
	shr.u64 	%rd28886, %rd28885, 32;
	cvt.u64.u32 	%rd28887, %r4469;
	and.b64  	%rd28888, %rd28861, 4294967295;
	mad.lo.s64 	%rd28889, %rd28767, %rd28887, %rd28888;
	shr.u64 	%rd28890, %rd28889, 32;
	and.b64  	%rd28891, %rd28865, 4294967295;
	add.s64 	%rd28892, %rd28890, %rd28891;
	mad.lo.s64 	%rd28893, %rd28770, %rd28887, %rd28892;
	shr.u64 	%rd28894, %rd28893, 32;
	and.b64  	%rd28895, %rd28869, 4294967295;
	add.s64 	%rd28896, %rd28894, %rd28895;
	mad.lo.s64 	%rd28897, %rd28773, %rd28887, %rd28896;
	shr.u64 	%rd28898, %rd28897, 32;
	and.b64  	%rd28899, %rd28873, 4294967295;
	add.s64 	%rd28900, %rd28898, %rd28899;
	mad.lo.s64 	%rd28901, %rd28776, %rd28887, %rd28900;
	shr.u64 	%rd28902, %rd28901, 32;
	and.b64  	%rd28903, %rd28877, 4294967295;
	add.s64 	%rd28904, %rd28902, %rd28903;
	mad.lo.s64 	%rd28905, %rd28779, %rd28887, %rd28904;
	shr.u64 	%rd28906, %rd28905, 32;
	and.b64  	%rd28907, %rd28881, 4294967295;
	add.s64 	%rd28908, %rd28906, %rd28907;
	mad.lo.s64 	%rd28909, %rd28782, %rd28887, %rd28908;
	shr.u64 	%rd28910, %rd28909, 32;
	and.b64  	%rd28911, %rd28885, 4294967295;
	add.s64 	%rd28912, %rd28910, %rd28911;
	mad.lo.s64 	%rd28913, %rd28785, %rd28887, %rd28912;
	shr.u64 	%rd28914, %rd28913, 32;
	mul.wide.u32 	%rd28915, %r4619, %r4469;
	add.s64 	%rd28916, %rd28914, %rd28886;
	add.s64 	%rd28917, %rd28916, %rd28915;
	shr.u64 	%rd28918, %rd28917, 32;
	cvt.u64.u32 	%rd28919, %r4468;
	and.b64  	%rd28920, %rd28893, 4294967295;
	mad.lo.s64 	%rd28921, %rd28767, %rd28919, %rd28920;
	shr.u64 	%rd28922, %rd28921, 32;
	and.b64  	%rd28923, %rd28897, 4294967295;
	add.s64 	%rd28924, %rd28922, %rd28923;
	mad.lo.s64 	%rd28925, %rd28770, %rd28919, %rd28924;
	shr.u64 	%rd28926, %rd28925, 32;
	and.b64  	%rd28927, %rd28901, 4294967295;
	add.s64 	%rd28928, %rd28926, %rd28927;
	mad.lo.s64 	%rd28929, %rd28773, %rd28919, %rd28928;
	shr.u64 	%rd28930, %rd28929, 32;
	and.b64  	%rd28931, %rd28905, 4294967295;
	add.s64 	%rd28932, %rd28930, %rd28931;
	mad.lo.s64 	%rd28933, %rd28776, %rd28919, %rd28932;
	shr.u64 	%rd28934, %rd28933, 32;
	and.b64  	%rd28935, %rd28909, 4294967295;
	add.s64 	%rd28936, %rd28934, %rd28935;
	mad.lo.s64 	%rd28937, %rd28779, %rd28919, %rd28936;
	shr.u64 	%rd28938, %rd28937, 32;
	and.b64  	%rd28939, %rd28913, 4294967295;
	add.s64 	%rd28940, %rd28938, %rd28939;
	mad.lo.s64 	%rd28941, %rd28782, %rd28919, %rd28940;
	shr.u64 	%rd28942, %rd28941, 32;
	and.b64  	%rd28943, %rd28917, 4294967295;
	add.s64 	%rd28944, %rd28942, %rd28943;
	mad.lo.s64 	%rd28945, %rd28785, %rd28919, %rd28944;
	shr.u64 	%rd28946, %rd28945, 32;
	mul.wide.u32 	%rd28947, %r4619, %r4468;
	add.s64 	%rd28948, %rd28946, %rd28918;
	add.s64 	%rd28949, %rd28948, %rd28947;
	shr.u64 	%rd28950, %rd28949, 32;
	cvt.u64.u32 	%rd28951, %r4467;
	and.b64  	%rd28952, %rd28925, 4294967295;
	mad.lo.s64 	%rd28953, %rd28767, %rd28951, %rd28952;
	shr.u64 	%rd28954, %rd28953, 32;
	and.b64  	%rd28955, %rd28929, 4294967295;
	add.s64 	%rd28956, %rd28954, %rd28955;
	mad.lo.s64 	%rd28957, %rd28770, %rd28951, %rd28956;
	shr.u64 	%rd28958, %rd28957, 32;
	and.b64  	%rd28959, %rd28933, 4294967295;
	add.s64 	%rd28960, %rd28958, %rd28959;
	mad.lo.s64 	%rd28961, %rd28773, %rd28951, %rd28960;
	shr.u64 	%rd28962, %rd28961, 32;
	and.b64  	%rd28963, %rd28937, 4294967295;
	add.s64 	%rd28964, %rd28962, %rd28963;
	mad.lo.s64 	%rd28965, %rd28776, %rd28951, %rd28964;
	shr.u64 	%rd28966, %rd28965, 32;
	and.b64  	%rd28967, %rd28941, 4294967295;
	add.s64 	%rd28968, %rd28966, %rd28967;
	mad.lo.s64 	%rd28969, %rd28779, %rd28951, %rd28968;
	shr.u64 	%rd28970, %rd28969, 32;
	and.b64  	%rd28971, %rd28945, 4294967295;
	add.s64 	%rd28972, %rd28970, %rd28971;
	mad.lo.s64 	%rd28973, %rd28782, %rd28951, %rd28972;
	shr.u64 	%rd28974, %rd28973, 32;
	and.b64  	%rd28975, %rd28949, 4294967295;
	add.s64 	%rd28976, %rd28974, %rd28975;
	mad.lo.s64 	%rd28977, %rd28785, %rd28951, %rd28976;
	shr.u64 	%rd28978, %rd28977, 32;
	mul.wide.u32 	%rd28979, %r4619, %r4467;
	add.s64 	%rd28980, %rd28978, %rd28950;
	add.s64 	%rd28981, %rd28980, %rd28979;
	shr.u64 	%rd28982, %rd28981, 32;
	cvt.u64.u32 	%rd28983, %r4466;
	and.b64  	%rd28984, %rd28957, 4294967295;
	mad.lo.s64 	%rd28985, %rd28767, %rd28983, %rd28984;
	shr.u64 	%rd28986, %rd28985, 32;
	and.b64  	%rd28987, %rd28961, 4294967295;
	add.s64 	%rd28988, %rd28986, %rd28987;
	mad.lo.s64 	%rd28989, %rd28770, %rd28983, %rd28988;
	shr.u64 	%rd28990, %rd28989, 32;
	and.b64  	%rd28991, %rd28965, 4294967295;
	add.s64 	%rd28992, %rd28990, %rd28991;
	mad.lo.s64 	%rd28993, %rd28773, %rd28983, %rd28992;
	shr.u64 	%rd28994, %rd28993, 32;
	and.b64  	%rd28995, %rd28969, 4294967295;
	add.s64 	%rd28996, %rd28994, %rd28995;
	mad.lo.s64 	%rd28997, %rd28776, %rd28983, %rd28996;
	shr.u64 	%rd28998, %rd28997, 32;
	and.b64  	%rd28999, %rd28973, 4294967295;
	add.s64 	%rd29000, %rd28998, %rd28999;
	mad.lo.s64 	%rd29001, %rd28779, %rd28983, %rd29000;
	shr.u64 	%rd29002, %rd29001, 32;
	and.b64  	%rd29003, %rd28977, 4294967295;
	add.s64 	%rd29004, %rd29002, %rd29003;
	mad.lo.s64 	%rd29005, %rd28782, %rd28983, %rd29004;
	shr.u64 	%rd29006, %rd29005, 32;
	and.b64  	%rd29007, %rd28981, 4294967295;
	add.s64 	%rd29008, %rd29006, %rd29007;
	mad.lo.s64 	%rd29009, %rd28785, %rd28983, %rd29008;
	shr.u64 	%rd29010, %rd29009, 32;
	mul.wide.u32 	%rd29011, %r4619, %r4466;
	add.s64 	%rd29012, %rd29010, %rd28982;
	add.s64 	%rd29013, %rd29012, %rd29011;
	{ .reg .b32 tmp; mov.b64 {tmp, %r4077}, %rd29013; }
	mul.lo.s32 	%r4078, %r1093, %r4076;
	cvt.u64.u32 	%rd29014, %r4078;
	and.b64  	%rd29015, %rd28768, 4294967295;
	mad.lo.s64 	%rd29016, %rd1460, %rd29014, %rd29015;
	shr.u64 	%rd29017, %rd29016, 32;
	and.b64  	%rd29018, %rd28793, 4294967295;
	add.s64 	%rd29019, %rd29017, %rd29018;
	mad.lo.s64 	%rd29020, %rd1461, %rd29014, %rd29019;
	cvt.u32.u64 	%r4079, %rd29020;
	shr.u64 	%rd29021, %rd29020, 32;
	and.b64  	%rd29022, %rd28825, 4294967295;
	add.s64 	%rd29023, %rd29021, %rd29022;
	mad.lo.s64 	%rd29024, %rd1462, %rd29014, %rd29023;
	shr.u64 	%rd29025, %rd29024, 32;
	and.b64  	%rd29026, %rd28857, 4294967295;
	add.s64 	%rd29027, %rd29025, %rd29026;
	mad.lo.s64 	%rd29028, %rd1463, %rd29014, %rd29027;
	shr.u64 	%rd29029, %rd29028, 32;
	and.b64  	%rd29030, %rd28889, 4294967295;
	add.s64 	%rd29031, %rd29029, %rd29030;
	mad.lo.s64 	%rd29032, %rd1464, %rd29014, %rd29031;
	shr.u64 	%rd29033, %rd29032, 32;
	and.b64  	%rd29034, %rd28921, 4294967295;
	add.s64 	%rd29035, %rd29033, %rd29034;
	mad.lo.s64 	%rd29036, %rd1465, %rd29014, %rd29035;
	shr.u64 	%rd29037, %rd29036, 32;
	and.b64  	%rd29038, %rd28953, 4294967295;
	add.s64 	%rd29039, %rd29037, %rd29038;
	mad.lo.s64 	%rd29040, %rd1466, %rd29014, %rd29039;
	shr.u64 	%rd29041, %rd29040, 32;
	mul.wide.u32 	%rd29042, %r1094, %r4078;
	and.b64  	%rd29043, %rd28985, 4294967295;
	add.s64 	%rd29044, %rd29041, %rd29043;
	add.s64 	%rd29045, %rd29044, %rd29042;
	shr.u64 	%rd29046, %rd29045, 32;
	and.b64  	%rd29047, %rd28989, 4294967295;
	add.s64 	%rd29048, %rd29046, %rd29047;
	shr.u64 	%rd29049, %rd29048, 32;
	and.b64  	%rd29050, %rd28993, 4294967295;
	add.s64 	%rd29051, %rd29049, %rd29050;
	shr.u64 	%rd29052, %rd29051, 32;
	and.b64  	%rd29053, %rd28997, 4294967295;
	add.s64 	%rd29054, %rd29052, %rd29053;
	shr.u64 	%rd29055, %rd29054, 32;
	and.b64  	%rd29056, %rd29001, 4294967295;
	add.s64 	%rd29057, %rd29055, %rd29056;
	shr.u64 	%rd29058, %rd29057, 32;
	and.b64  	%rd29059, %rd29005, 4294967295;
	add.s64 	%rd29060, %rd29058, %rd29059;
	shr.u64 	%rd29061, %rd29060, 32;
	and.b64  	%rd29062, %rd29009, 4294967295;
	add.s64 	%rd29063, %rd29061, %rd29062;
	shr.u64 	%rd29064, %rd29063, 32;
	and.b64  	%rd29065, %rd29013, 4294967295;
	add.s64 	%rd29066, %rd29064, %rd29065;
	{ .reg .b32 tmp; mov.b64 {tmp, %r4080}, %rd29066; }
	add.s32 	%r4081, %r4077, %r4080;
	mul.lo.s32 	%r4082, %r1093, %r4079;
	cvt.u64.u32 	%rd29067, %r4082;
	and.b64  	%rd29068, %rd29020, 4294967295;
	mad.lo.s64 	%rd29069, %rd1460, %rd29067, %rd29068;
	shr.u64 	%rd29070, %rd29069, 32;
	and.b64  	%rd29071, %rd29024, 4294967295;
	add.s64 	%rd29072, %rd29070, %rd29071;
	mad.lo.s64 	%rd29073, %rd1461, %rd29067, %rd29072;
	cvt.u32.u64 	%r4083, %rd29073;
	shr.u64 	%rd29074, %rd29073, 32;
	and.b64  	%rd29075, %rd29028, 4294967295;
	add.s64 	%rd29076, %rd29074, %rd29075;
	mad.lo.s64 	%rd29077, %rd1462, %rd29067, %rd29076;
	shr.u64 	%rd29078, %rd29077, 32;
	and.b64  	%rd29079, %rd29032, 4294967295;
	add.s64 	%rd29080, %rd29078, %rd29079;
	mad.lo.s64 	%rd29081, %rd1463, %rd29067, %rd29080;
	shr.u64 	%rd29082, %rd29081, 32;
	and.b64  	%rd29083, %rd29036, 4294967295;
	add.s64 	%rd29084, %rd29082, %rd29083;
	mad.lo.s64 	%rd29085, %rd1464, %rd29067, %rd29084;
	shr.u64 	%rd29086, %rd29085, 32;
	and.b64  	%rd29087, %rd29040, 4294967295;
	add.s64 	%rd29088, %rd29086, %rd29087;
	mad.lo.s64 	%rd29089, %rd1465, %rd29067, %rd29088;
	shr.u64 	%rd29090, %rd29089, 32;
	and.b64  	%rd29091, %rd29045, 4294967295;
	add.s64 	%rd29092, %rd29090, %rd29091;
	mad.lo.s64 	%rd29093, %rd1466, %rd29067, %rd29092;
	shr.u64 	%rd29094, %rd29093, 32;
	mul.wide.u32 	%rd29095, %r1094, %r4082;
	and.b64  	%rd29096, %rd29048, 4294967295;
	add.s64 	%rd29097, %rd29094, %rd29096;
	add.s64 	%rd29098, %rd29097, %rd29095;
	shr.u64 	%rd29099, %rd29098, 32;
	and.b64  	%rd29100, %rd29051, 4294967295;
	add.s64 	%rd29101, %rd29099, %rd29100;
	shr.u64 	%rd29102, %rd29101, 32;
	and.b64  	%rd29103, %rd29054, 4294967295;
	add.s64 	%rd29104, %rd29102, %rd29103;
	shr.u64 	%rd29105, %rd29104, 32;
	and.b64  	%rd29106, %rd29057, 4294967295;
	add.s64 	%rd29107, %rd29105, %rd29106;
	shr.u64 	%rd29108, %rd29107, 32;
	and.b64  	%rd29109, %rd29060, 4294967295;
	add.s64 	%rd29110, %rd29108, %rd29109;
	shr.u64 	%rd29111, %rd29110, 32;
	and.b64  	%rd29112, %rd29063, 4294967295;
	add.s64 	%rd29113, %rd29111, %rd29112;
	shr.u64 	%rd29114, %rd29113, 32;
	and.b64  	%rd29115, %rd29066, 4294967295;
	add.s64 	%rd29116, %rd29114, %rd29115;
	{ .reg .b32 tmp; mov.b64 {tmp, %r4084}, %rd29116; }
	add.s32 	%r4085, %r4081, %r4084;
	mul.lo.s32 	%r4086, %r1093, %r4083;
	cvt.u64.u32 	%rd29117, %r4086;
	and.b64  	%rd29118, %rd29073, 4294967295;
	mad.lo.s64 	%rd29119, %rd1460, %rd29117, %rd29118;
	shr.u64 	%rd29120, %rd29119, 32;
	and.b64  	%rd29121, %rd29077, 4294967295;
	add.s64 	%rd29122, %rd29120, %rd29121;
	mad.lo.s64 	%rd29123, %rd1461, %rd29117, %rd29122;
	cvt.u32.u64 	%r4087, %rd29123;
	shr.u64 	%rd29124, %rd29123, 32;
	and.b64  	%rd29125, %rd29081, 4294967295;
	add.s64 	%rd29126, %rd29124, %rd29125;
	mad.lo.s64 	%rd29127, %rd1462, %rd29117, %rd29126;
	shr.u64 	%rd29128, %rd29127, 32;
	and.b64  	%rd29129, %rd29085, 4294967295;
	add.s64 	%rd29130, %rd29128, %rd29129;
	mad.lo.s64 	%rd29131, %rd1463, %rd29117, %rd29130;
	shr.u64 	%rd29132, %rd29131, 32;
	and.b64  	%rd29133, %rd29089, 4294967295;
	add.s64 	%rd29134, %rd29132, %rd29133;
	mad.lo.s64 	%rd29135, %rd1464, %rd29117, %rd29134;
	shr.u64 	%rd29136, %rd29135, 32;
	and.b64  	%rd29137, %rd29093, 4294967295;
	add.s64 	%rd29138, %rd29136, %rd29137;
	mad.lo.s64 	%rd29139, %rd1465, %rd29117, %rd29138;
	shr.u64 	%rd29140, %rd29139, 32;
	and.b64  	%rd29141, %rd29098, 4294967295;
	add.s64 	%rd29142, %rd29140, %rd29141;
	mad.lo.s64 	%rd29143, %rd1466, %rd29117, %rd29142;
	shr.u64 	%rd29144, %rd29143, 32;
	mul.wide.u32 	%rd29145, %r1094, %r4086;
	and.b64  	%rd29146, %rd29101, 4294967295;
	add.s64 	%rd29147, %rd29144, %rd29146;
	add.s64 	%rd29148, %rd29147, %rd29145;
	shr.u64 	%rd29149, %rd29148, 32;
	and.b64  	%rd29150, %rd29104, 4294967295;
	add.s64 	%rd29151, %rd29149, %rd29150;
	shr.u64 	%rd29152, %rd29151, 32;
	and.b64  	%rd29153, %rd29107, 4294967295;
	add.s64 	%rd29154, %rd29152, %rd29153;
	shr.u64 	%rd29155, %rd29154, 32;
	and.b64  	%rd29156, %rd29110, 4294967295;
	add.s64 	%rd29157, %rd29155, %rd29156;
	shr.u64 	%rd29158, %rd29157, 32;
	and.b64  	%rd29159, %rd29113, 4294967295;
	add.s64 	%rd29160, %rd29158, %rd29159;
	shr.u64 	%rd29161, %rd29160, 32;
	and.b64  	%rd29162, %rd29116, 4294967295;
	add.s64 	%rd29163, %rd29161, %rd29162;
	{ .reg .b32 tmp; mov.b64 {tmp, %r4088}, %rd29163; }
	add.s32 	%r4089, %r4085, %r4088;
	mul.lo.s32 	%r4090, %r1093, %r4087;
	cvt.u64.u32 	%rd29164, %r4090;
	and.b64  	%rd29165, %rd29123, 4294967295;
	mad.lo.s64 	%rd29166, %rd1460, %rd29164, %rd29165;
	shr.u64 	%rd29167, %rd29166, 32;
	and.b64  	%rd29168, %rd29127, 4294967295;
	add.s64 	%rd29169, %rd29167, %rd29168;
	mad.lo.s64 	%rd29170, %rd1461, %rd29164, %rd29169;
	cvt.u32.u64 	%r4091, %rd29170;
	shr.u64 	%rd29171, %rd29170, 32;
	and.b64  	%rd29172, %rd29131, 4294967295;
	add.s64 	%rd29173, %rd29171, %rd29172;
	mad.lo.s64 	%rd29174, %rd1462, %rd29164, %rd29173;
	shr.u64 	%rd29175, %rd29174, 32;
	and.b64  	%rd29176, %rd29135, 4294967295;
	add.s64 	%rd29177, %rd29175, %rd29176;
	mad.lo.s64 	%rd29178, %rd1463, %rd29164, %rd29177;
	shr.u64 	%rd29179, %rd29178, 32;
	and.b64  	%rd29180, %rd29139, 4294967295;
	add.s64 	%rd29181, %rd29179, %rd29180;
	mad.lo.s64 	%rd29182, %rd1464, %rd29164, %rd29181;
	shr.u64 	%rd29183, %rd29182, 32;
	and.b64  	%rd29184, %rd29143, 4294967295;
	add.s64 	%rd29185, %rd29183, %rd29184;
	mad.lo.s64 	%rd29186, %rd1465, %rd29164, %rd29185;
	shr.u64 	%rd29187, %rd29186, 32;
	and.b64  	%rd29188, %rd29148, 4294967295;
	add.s64 	%rd29189, %rd29187, %rd29188;
	mad.lo.s64 	%rd29190, %rd1466, %rd29164, %rd29189;
	shr.u64 	%rd29191, %rd29190, 32;
	mul.wide.u32 	%rd29192, %r1094, %r4090;
	and.b64  	%rd29193, %rd29151, 4294967295;
	add.s64 	%rd29194, %rd29191, %rd29193;
	add.s64 	%rd29195, %rd29194, %rd29192;
	shr.u64 	%rd29196, %rd29195, 32;
	and.b64  	%rd29197, %rd29154, 4294967295;
	add.s64 	%rd29198, %rd29196, %rd29197;
	shr.u64 	%rd29199, %rd29198, 32;
	and.b64  	%rd29200, %rd29157, 4294967295;
	add.s64 	%rd29201, %rd29199, %rd29200;
	shr.u64 	%rd29202, %rd29201, 32;
	and.b64  	%rd29203, %rd29160, 4294967295;
	add.s64 	%rd29204, %rd29202, %rd29203;
	shr.u64 	%rd29205, %rd29204, 32;
	and.b64  	%rd29206, %rd29163, 4294967295;
	add.s64 	%rd29207, %rd29205, %rd29206;
	{ .reg .b32 tmp; mov.b64 {tmp, %r4092}, %rd29207; }
	add.s32 	%r4093, %r4089, %r4092;
	mul.lo.s32 	%r4094, %r1093, %r4091;
	cvt.u64.u32 	%rd29208, %r4094;
	and.b64  	%rd29209, %rd29170, 4294967295;
	mad.lo.s64 	%rd29210, %rd1460, %rd29208, %rd29209;
	shr.u64 	%rd29211, %rd29210, 32;
	and.b64  	%rd29212, %rd29174, 4294967295;
	add.s64 	%rd29213, %rd29211, %rd29212;
	mad.lo.s64 	%rd29214, %rd1461, %rd29208, %rd29213;
	cvt.u32.u64 	%r4095, %rd29214;
	shr.u64 	%rd29215, %rd29214, 32;
	and.b64  	%rd29216, %rd29178, 4294967295;
	add.s64 	%rd29217, %rd29215, %rd29216;
	mad.lo.s64 	%rd29218, %rd1462, %rd29208, %rd29217;
	shr.u64 	%rd29219, %rd29218, 32;
	and.b64  	%rd29220, %rd29182, 4294967295;
	add.s64 	%rd29221, %rd29219, %rd29220;
	mad.lo.s64 	%rd29222, %rd1463, %rd29208, %rd29221;
	shr.u64 	%rd29223, %rd29222, 32;
	and.b64  	%rd29224, %rd29186, 4294967295;
	add.s64 	%rd29225, %rd29223, %rd29224;
	mad.lo.s64 	%rd29226, %rd1464, %rd29208, %rd29225;
	shr.u64 	%rd29227, %rd29226, 32;
	and.b64  	%rd29228, %rd29190, 4294967295;
	add.s64 	%rd29229, %rd29227, %rd29228;
	mad.lo.s64 	%rd29230, %rd1465, %rd29208, %rd29229;
	shr.u64 	%rd29231, %rd29230, 32;
	and.b64  	%rd29232, %rd29195, 4294967295;
	add.s64 	%rd29233, %rd29231, %rd29232;
	mad.lo.s64 	%rd29234, %rd1466, %rd29208, %rd29233;
	shr.u64 	%rd29235, %rd29234, 32;
	mul.wide.u32 	%rd29236, %r1094, %r4094;
	and.b64  	%rd29237, %rd29198, 4294967295;
	add.s64 	%rd29238, %rd29235, %rd29237;
	add.s64 	%rd29239, %rd29238, %rd29236;
	shr.u64 	%rd29240, %rd29239, 32;
	and.b64  	%rd29241, %rd29201, 4294967295;
	add.s64 	%rd29242, %rd29240, %rd29241;
	shr.u64 	%rd29243, %rd29242, 32;
	and.b64  	%rd29244, %rd29204, 4294967295;
	add.s64 	%rd29245, %rd29243, %rd29244;
	shr.u64 	%rd29246, %rd29245, 32;
	and.b64  	%rd29247, %rd29207, 4294967295;
	add.s64 	%rd29248, %rd29246, %rd29247;
	{ .reg .b32 tmp; mov.b64 {tmp, %r4096}, %rd29248; }
	add.s32 	%r4097, %r4093, %r4096;
	mul.lo.s32 	%r4098, %r1093, %r4095;
	cvt.u64.u32 	%rd29249, %r4098;
	and.b64  	%rd29250, %rd29214, 4294967295;
	mad.lo.s64 	%rd29251, %rd1460, %rd29249, %rd29250;
	shr.u64 	%rd29252, %rd29251, 32;
	and.b64  	%rd29253, %rd29218, 4294967295;
	add.s64 	%rd29254, %rd29252, %rd29253;
	mad.lo.s64 	%rd29255, %rd1461, %rd29249, %rd29254;
	cvt.u32.u64 	%r4099, %rd29255;
	shr.u64 	%rd29256, %rd29255, 32;
	and.b64  	%rd29257, %rd29222, 4294967295;
	add.s64 	%rd29258, %rd29256, %rd29257;
	mad.lo.s64 	%rd29259, %rd1462, %rd29249, %rd29258;
	shr.u64 	%rd29260, %rd29259, 32;
	and.b64  	%rd29261, %rd29226, 4294967295;
	add.s64 	%rd29262, %rd29260, %rd29261;
	mad.lo.s64 	%rd29263, %rd1463, %rd29249, %rd29262;
	shr.u64 	%rd29264, %rd29263, 32;
	and.b64  	%rd29265, %rd29230, 4294967295;
	add.s64 	%rd29266, %rd29264, %rd29265;
	mad.lo.s64 	%rd29267, %rd1464, %rd29249, %rd29266;
	shr.u64 	%rd29268, %rd29267, 32;
	and.b64  	%rd29269, %rd29234, 4294967295;
	add.s64 	%rd29270, %rd29268, %rd29269;
	mad.lo.s64 	%rd29271, %rd1465, %rd29249, %rd29270;
	shr.u64 	%rd29272, %rd29271, 32;
	and.b64  	%rd29273, %rd29239, 4294967295;
	add.s64 	%rd29274, %rd29272, %rd29273;
	mad.lo.s64 	%rd29275, %rd1466, %rd29249, %rd29274;
	shr.u64 	%rd29276, %rd29275, 32;
	mul.wide.u32 	%rd29277, %r1094, %r4098;
	and.b64  	%rd29278, %rd29242, 4294967295;
	add.s64 	%rd29279, %rd29276, %rd29278;
	add.s64 	%rd29280, %rd29279, %rd29277;
	shr.u64 	%rd29281, %rd29280, 32;
	and.b64  	%rd29282, %rd29245, 4294967295;
	add.s64 	%rd29283, %rd29281, %rd29282;
	shr.u64 	%rd29284, %rd29283, 32;
	and.b64  	%rd29285, %rd29248, 4294967295;
	add.s64 	%rd29286, %rd29284, %rd29285;
	{ .reg .b32 tmp; mov.b64 {tmp, %r4100}, %rd29286; }
	add.s32 	%r4101, %r4097, %r4100;
	mul.lo.s32 	%r4102, %r1093, %r4099;
	cvt.u64.u32 	%rd29287, %r4102;
	and.b64  	%rd29288, %rd29255, 4294967295;
	mad.lo.s64 	%rd29289, %rd1460, %rd29287, %rd29288;
	shr.u64 	%rd29290, %rd29289, 32;
	and.b64  	%rd29291, %rd29259, 4294967295;
	add.s64 	%rd29292, %rd29290, %rd29291;
	mad.lo.s64 	%rd29293, %rd1461, %rd29287, %rd29292;
	cvt.u32.u64 	%r4103, %rd29293;
	shr.u64 	%rd29294, %rd29293, 32;
	and.b64  	%rd29295, %rd29263, 4294967295;
	add.s64 	%rd29296, %rd29294, %rd29295;
	mad.lo.s64 	%rd29297, %rd1462, %rd29287, %rd29296;
	shr.u64 	%rd29298, %rd29297, 32;
	and.b64  	%rd29299, %rd29267, 4294967295;
	add.s64 	%rd29300, %rd29298, %rd29299;
	mad.lo.s64 	%rd29301, %rd1463, %rd29287, %rd29300;
	shr.u64 	%rd29302, %rd29301, 32;
	and.b64  	%rd29303, %rd29271, 4294967295;
	add.s64 	%rd29304, %rd29302, %rd29303;
	mad.lo.s64 	%rd29305, %rd1464, %rd29287, %rd29304;
	shr.u64 	%rd29306, %rd29305, 32;
	and.b64  	%rd29307, %rd29275, 4294967295;
	add.s64 	%rd29308, %rd29306, %rd29307;
	mad.lo.s64 	%rd29309, %rd1465, %rd29287, %rd29308;
	shr.u64 	%rd29310, %rd29309, 32;
	and.b64  	%rd29311, %rd29280, 4294967295;
	add.s64 	%rd29312, %rd29310, %rd29311;
	mad.lo.s64 	%rd29313, %rd1466, %rd29287, %rd29312;
	shr.u64 	%rd29314, %rd29313, 32;
	mul.wide.u32 	%rd29315, %r1094, %r4102;
	and.b64  	%rd29316, %rd29283, 4294967295;
	add.s64 	%rd29317, %rd29314, %rd29316;
	add.s64 	%rd29318, %rd29317, %rd29315;
	shr.u64 	%rd29319, %rd29318, 32;
	and.b64  	%rd29320, %rd29286, 4294967295;
	add.s64 	%rd29321, %rd29319, %rd29320;
	{ .reg .b32 tmp; mov.b64 {tmp, %r4104}, %rd29321; }
	add.s32 	%r4105, %r4101, %r4104;
	mul.lo.s32 	%r4106, %r1093, %r4103;
	cvt.u64.u32 	%rd29322, %r4106;
	and.b64  	%rd29323, %rd29293, 4294967295;
	mad.lo.s64 	%rd29324, %rd1460, %rd29322, %rd29323;
	shr.u64 	%rd29325, %rd29324, 32;
	and.b64  	%rd29326, %rd29297, 4294967295;
	add.s64 	%rd29327, %rd29325, %rd29326;
	mad.lo.s64 	%rd1593, %rd1461, %rd29322, %rd29327;
	cvt.u32.u64 	%r4623, %rd1593;
	shr.u64 	%rd29328, %rd1593, 32;
	and.b64  	%rd29329, %rd29301, 4294967295;
	add.s64 	%rd29330, %rd29328, %rd29329;
	mad.lo.s64 	%rd30364, %rd1462, %rd29322, %rd29330;
	cvt.u32.u64 	%r1461, %rd30364;
	shr.u64 	%rd29331, %rd30364, 32;
	and.b64  	%rd29332, %rd29305, 4294967295;
	add.s64 	%rd29333, %rd29331, %rd29332;
	mad.lo.s64 	%rd30363, %rd1463, %rd29322, %rd29333;
	cvt.u32.u64 	%r1462, %rd30363;
	shr.u64 	%rd29334, %rd30363, 32;
	and.b64  	%rd29335, %rd29309, 4294967295;
	add.s64 	%rd29336, %rd29334, %rd29335;
	mad.lo.s64 	%rd30362, %rd1464, %rd29322, %rd29336;
	cvt.u32.u64 	%r1463, %rd30362;
	shr.u64 	%rd29337, %rd30362, 32;
	and.b64  	%rd29338, %rd29313, 4294967295;
	add.s64 	%rd29339, %rd29337, %rd29338;
	mad.lo.s64 	%rd30361, %rd1465, %rd29322, %rd29339;
	cvt.u32.u64 	%r1464, %rd30361;
	shr.u64 	%rd29340, %rd30361, 32;
	and.b64  	%rd29341, %rd29318, 4294967295;
	add.s64 	%rd29342, %rd29340, %rd29341;
	mad.lo.s64 	%rd30360, %rd1466, %rd29322, %rd29342;
	cvt.u32.u64 	%r1465, %rd30360;
	shr.u64 	%rd29343, %rd30360, 32;
	mul.wide.u32 	%rd29344, %r1094, %r4106;
	and.b64  	%rd29345, %rd29321, 4294967295;
	add.s64 	%rd29346, %rd29343, %rd29345;
	add.s64 	%rd30359, %rd29346, %rd29344;
	cvt.u32.u64 	%r1466, %rd30359;
	{ .reg .b32 tmp; mov.b64 {tmp, %r4107}, %rd30359; }
	add.s32 	%r4622, %r4105, %r4107;
	setp.gt.u32 	%p1225, %r4622, %r1094;
	@%p1225 bra 	$L__BB0_1100;
	setp.lt.u32 	%p1226, %r4622, %r1094;
	@%p1226 bra 	$L__BB0_1101;
	cvt.u32.u64 	%r4108, %rd1466;
	setp.lt.u32 	%p1227, %r4108, %r1466;
	@%p1227 bra 	$L__BB0_1100;
	setp.gt.u32 	%p1228, %r4108, %r1466;
	@%p1228 bra 	$L__BB0_1101;
	cvt.u32.u64 	%r4110, %rd1465;
	setp.lt.u32 	%p1229, %r4110, %r1465;
	@%p1229 bra 	$L__BB0_1100;
	setp.gt.u32 	%p1230, %r4110, %r1465;
	@%p1230 bra 	$L__BB0_1101;
	cvt.u32.u64 	%r4112, %rd1464;
	setp.lt.u32 	%p1231, %r4112, %r1464;
	@%p1231 bra 	$L__BB0_1100;
	setp.gt.u32 	%p1232, %r4112, %r1464;
	@%p1232 bra 	$L__BB0_1101;
	cvt.u32.u64 	%r4114, %rd1463;
	setp.lt.u32 	%p1233, %r4114, %r1463;
	@%p1233 bra 	$L__BB0_1100;
	setp.gt.u32 	%p1234, %r4114, %r1463;
	@%p1234 bra 	$L__BB0_1101;
	cvt.u32.u64 	%r4116, %rd1462;
	setp.lt.u32 	%p1235, %r4116, %r1462;
	@%p1235 bra 	$L__BB0_1100;
	setp.gt.u32 	%p1236, %r4116, %r1462;
	@%p1236 bra 	$L__BB0_1101;
	cvt.u32.u64 	%r4118, %rd1461;
	setp.lt.u32 	%p1237, %r4118, %r1461;
	@%p1237 bra 	$L__BB0_1100;
	cvt.u32.u64 	%r4120, %rd1460;
	setp.gt.u32 	%p1238, %r4118, %r1461;
	setp.gt.u32 	%p1239, %r4120, %r4623;
	or.pred  	%p1240, %p1238, %p1239;
	@%p1240 bra 	$L__BB0_1101;
$L__BB0_1100:
	and.b64  	%rd29348, %rd1593, 4294967295;
	sub.s64 	%rd29349, %rd29348, %rd1460;
	shr.u64 	%rd29350, %rd29349, 63;
	cvt.u32.u64 	%r4623, %rd29349;
	and.b64  	%rd29351, %rd30364, 4294967295;
	add.s64 	%rd29352, %rd29350, %rd1461;
	sub.s64 	%rd30364, %rd29351, %rd29352;
	shr.u64 	%rd29353, %rd30364, 63;
	and.b64  	%rd29354, %rd30363, 4294967295;
	add.s64 	%rd29355, %rd29353, %rd1462;
	sub.s64 	%rd30363, %rd29354, %rd29355;
	shr.u64 	%rd29356, %rd30363, 63;
	and.b64  	%rd29357, %rd30362, 4294967295;
	add.s64 	%rd29358, %rd29356, %rd1463;
	sub.s64 	%rd30362, %rd29357, %rd29358;
	shr.u64 	%rd29359, %rd30362, 63;
	and.b64  	%rd29360, %rd30361, 4294967295;
	add.s64 	%rd29361, %rd29359, %rd1464;
	sub.s64 	%rd30361, %rd29360, %rd29361;
	shr.u64 	%rd29362, %rd30361, 63;
	and.b64  	%rd29363, %rd30360, 4294967295;
	add.s64 	%rd29364, %rd29362, %rd1465;
	sub.s64 	%rd30360, %rd29363, %rd29364;
	shr.u64 	%rd29365, %rd30360, 63;
	and.b64  	%rd29366, %rd30359, 4294967295;
	add.s64 	%rd29367, %rd29365, %rd1466;
	sub.s64 	%rd30359, %rd29366, %rd29367;
	shr.u64 	%rd29368, %rd30359, 63;
	cvt.u32.u64 	%r4121, %rd29368;
	add.s32 	%r4122, %r1094, %r4121;
	sub.s32 	%r4622, %r4622, %r4122;
$L__BB0_1101:
	and.b64  	%rd30378, %rd30358, 4294967295;
	and.b64  	%rd30377, %rd30357, 4294967295;
	and.b64  	%rd30376, %rd30356, 4294967295;
	and.b64  	%rd30375, %rd30355, 4294967295;
	and.b64  	%rd30374, %rd30354, 4294967295;
	and.b64  	%rd30373, %rd30353, 4294967295;
	cvt.u64.u32 	%rd30372, %r4620;
	and.b64  	%rd30371, %rd30364, 4294967295;
	and.b64  	%rd30370, %rd30363, 4294967295;
	and.b64  	%rd30369, %rd30362, 4294967295;
	and.b64  	%rd30368, %rd30361, 4294967295;
	and.b64  	%rd30367, %rd30360, 4294967295;
	and.b64  	%rd30366, %rd30359, 4294967295;
	cvt.u64.u32 	%rd30365, %r4622;
	mov.pred 	%p1276, -1;
$L__BB0_1102:
	mov.b16 	%rs6, 2;
	mov.b32 	%r4626, 0;
	not.pred 	%p1242, %p1276;
	mov.u32 	%r4627, %r4626;
	mov.u32 	%r4628, %r4626;
	mov.u32 	%r4629, %r4626;
	mov.u32 	%r4630, %r4626;
	mov.u32 	%r4631, %r4626;
	mov.u32 	%r4632, %r4626;
	mov.u32 	%r4633, %r4626;
	@%p1242 bra 	$L__BB0_1134;
	ld.const.u32 	%r1474, [MU_P];
	mul.lo.s32 	%r4124, %r1474, %r4621;
	ld.const.u32 	%r4125, [P_CONST];
	cvt.u64.u32 	%rd1640, %r4125;
	mul.wide.u32 	%rd29369, %r4125, %r4124;
	cvt.u64.u32 	%rd29370, %r4621;
	add.s64 	%rd29371, %rd29369, %rd29370;
	shr.u64 	%rd29372, %rd29371, 32;
	ld.const.u32 	%r4126, [P_CONST+4];
	cvt.u64.u32 	%rd1641, %r4126;
	mul.wide.u32 	%rd29373, %r4126, %r4124;
	add.s64 	%rd29374, %rd29372, %rd30378;
	add.s64 	%rd29375, %rd29374, %rd29373;
	cvt.u32.u64 	%r4127, %rd29375;
	shr.u64 	%rd29376, %rd29375, 32;
	ld.const.u32 	%r4128, [P_CONST+8];
	cvt.u64.u32 	%rd1642, %r4128;
	mul.wide.u32 	%rd29377, %r4128, %r4124;
	add.s64 	%rd29378, %rd29376, %rd30377;
	add.s64 	%rd29379, %rd29378, %rd29377;
	shr.u64 	%rd29380, %rd29379, 32;
	ld.const.u32 	%r4129, [P_CONST+12];
	cvt.u64.u32 	%rd1643, %r4129;
	mul.wide.u32 	%rd29381, %r4129, %r4124;
	add.s64 	%rd29382, %rd29380, %rd30376;
	add.s64 	%rd29383, %rd29382, %rd29381;
	shr.u64 	%rd29384, %rd29383, 32;
	ld.const.u32 	%r4130, [P_CONST+16];
	cvt.u64.u32 	%rd1644, %r4130;
	mul.wide.u32 	%rd29385, %r4130, %r4124;
	add.s64 	%rd29386, %rd29384, %rd30375;
	add.s64 	%rd29387, %rd29386, %rd29385;
	shr.u64 	%rd29388, %rd29387, 32;
	ld.const.u32 	%r4131, [P_CONST+20];
	cvt.u64.u32 	%rd1645, %r4131;
	mul.wide.u32 	%rd29389, %r4131, %r4124;
	add.s64 	%rd29390, %rd29388, %rd30374;
	add.s64 	%rd29391, %rd29390, %rd29389;
	shr.u64 	%rd29392, %rd29391, 32;
	ld.const.u32 	%r4132, [P_CONST+24];
	cvt.u64.u32 	%rd1646, %r4132;
	mul.wide.u32 	%rd29393, %r4132, %r4124;
	add.s64 	%rd29394, %rd29392, %rd30373;
	add.s64 	%rd29395, %rd29394, %rd29393;
	shr.u64 	%rd29396, %rd29395, 32;
	ld.const.u32 	%r1475, [P_CONST+28];
	mul.wide.u32 	%rd29397, %r1475, %r4124;
	add.s64 	%rd29398, %rd29396, %rd30372;
	add.s64 	%rd29399, %rd29398, %rd29397;
	shr.u64 	%rd29400, %rd29399, 32;
	mul.lo.s32 	%r4133, %r1474, %r4127;
	mul.wide.u32 	%rd29401, %r4125, %r4133;
	and.b64  	%rd29402, %rd29375, 4294967295;
	add.s64 	%rd29403, %rd29401, %rd29402;
	shr.u64 	%rd29404, %rd29403, 32;
	mul.wide.u32 	%rd29405, %r4126, %r4133;
	and.b64  	%rd29406, %rd29379, 4294967295;
	add.s64 	%rd29407, %rd29404, %rd29406;
	add.s64 	%rd29408, %rd29407, %rd29405;
	cvt.u32.u64 	%r4134, %rd29408;
	shr.u64 	%rd29409, %rd29408, 32;
	mul.wide.u32 	%rd29410, %r4128, %r4133;
	and.b64  	%rd29411, %rd29383, 4294967295;
	add.s64 	%rd29412, %rd29409, %rd29411;
	add.s64 	%rd29413, %rd29412, %rd29410;
	shr.u64 	%rd29414, %rd29413, 32;
	mul.wide.u32 	%rd29415, %r4129, %r4133;
	and.b64  	%rd29416, %rd29387, 4294967295;
	add.s64 	%rd29417, %rd29414, %rd29416;
	add.s64 	%rd29418, %rd29417, %rd29415;
	shr.u64 	%rd29419, %rd29418, 32;
	mul.wide.u32 	%rd29420, %r4130, %r4133;
	and.b64  	%rd29421, %rd29391, 4294967295;
	add.s64 	%rd29422, %rd29419, %rd29421;
	add.s64 	%rd29423, %rd29422, %rd29420;
	shr.u64 	%rd29424, %rd29423, 32;
	mul.wide.u32 	%rd29425, %r4131, %r4133;
	and.b64  	%rd29426, %rd29395, 4294967295;
	add.s64 	%rd29427, %rd29424, %rd29426;
	add.s64 	%rd29428, %rd29427, %rd29425;
	shr.u64 	%rd29429, %rd29428, 32;
	mul.wide.u32 	%rd29430, %r4132, %r4133;
	and.b64  	%rd29431, %rd29399, 4294967295;
	add.s64 	%rd29432, %rd29429, %rd29431;
	add.s64 	%rd29433, %rd29432, %rd29430;
	shr.u64 	%rd29434, %rd29433, 32;
	mul.wide.u32 	%rd29435, %r1475, %r4133;
	add.s64 	%rd29436, %rd29434, %rd29400;
	add.s64 	%rd29437, %rd29436, %rd29435;
	shr.u64 	%rd29438, %rd29437, 32;
	mul.lo.s32 	%r4135, %r1474, %r4134;
	mul.wide.u32 	%rd29439, %r4125, %r4135;
	and.b64  	%rd29440, %rd29408, 4294967295;
	add.s64 	%rd29441, %rd29439, %rd29440;
	shr.u64 	%rd29442, %rd29441, 32;
	mul.wide.u32 	%rd29443, %r4126, %r4135;
	and.b64  	%rd29444, %rd29413, 4294967295;
	add.s64 	%rd29445, %rd29442, %rd29444;
	add.s64 	%rd29446, %rd29445, %rd29443;
	cvt.u32.u64 	%r4136, %rd29446;
	shr.u64 	%rd29447, %rd29446, 32;
	mul.wide.u32 	%rd29448, %r4128, %r4135;
	and.b64  	%rd29449, %rd29418, 4294967295;
	add.s64 	%rd29450, %rd29447, %rd29449;
	add.s64 	%rd29451, %rd29450, %rd29448;
	shr.u64 	%rd29452, %rd29451, 32;
	mul.wide.u32 	%rd29453, %r4129, %r4135;
	and.b64  	%rd29454, %rd29423, 4294967295;
	add.s64 	%rd29455, %rd29452, %rd29454;
	add.s64 	%rd29456, %rd29455, %rd29453;
	shr.u64 	%rd29457, %rd29456, 32;
	mul.wide.u32 	%rd29458, %r4130, %r4135;
	and.b64  	%rd29459, %rd29428, 4294967295;
	add.s64 	%rd29460, %rd29457, %rd29459;
	add.s64 	%rd29461, %rd29460, %rd29458;
	shr.u64 	%rd29462, %rd29461, 32;
	mul.wide.u32 	%rd29463, %r4131, %r4135;
	and.b64  	%rd29464, %rd29433, 4294967295;
	add.s64 	%rd29465, %rd29462, %rd29464;
	add.s64 	%rd29466, %rd29465, %rd29463;
	shr.u64 	%rd29467, %rd29466, 32;
	mul.wide.u32 	%rd29468, %r4132, %r4135;
	and.b64  	%rd29469, %rd29437, 4294967295;
	add.s64 	%rd29470, %rd29467, %rd29469;
	add.s64 	%rd29471, %rd29470, %rd29468;
	shr.u64 	%rd29472, %rd29471, 32;
	mul.wide.u32 	%rd29473, %r1475, %r4135;
	add.s64 	%rd29474, %rd29472, %rd29438;
	add.s64 	%rd29475, %rd29474, %rd29473;
	shr.u64 	%rd29476, %rd29475, 32;
	mul.lo.s32 	%r4137, %r1474, %r4136;
	mul.wide.u32 	%rd29477, %r4125, %r4137;
	and.b64  	%rd29478, %rd29446, 4294967295;
	add.s64 	%rd29479, %rd29477, %rd29478;
	shr.u64 	%rd29480, %rd29479, 32;
	mul.wide.u32 	%rd29481, %r4126, %r4137;
	and.b64  	%rd29482, %rd29451, 4294967295;
	add.s64 	%rd29483, %rd29480, %rd29482;
	add.s64 	%rd29484, %rd29483, %rd29481;
	cvt.u32.u64 	%r4138, %rd29484;
	shr.u64 	%rd29485, %rd29484, 32;
	mul.wide.u32 	%rd29486, %r4128, %r4137;
	and.b64  	%rd29487, %rd29456, 4294967295;
	add.s64 	%rd29488, %rd29485, %rd29487;
	add.s64 	%rd29489, %rd29488, %rd29486;
	shr.u64 	%rd29490, %rd29489, 32;
	mul.wide.u32 	%rd29491, %r4129, %r4137;
	and.b64  	%rd29492, %rd29461, 4294967295;
	add.s64 	%rd29493, %rd29490, %rd29492;
	add.s64 	%rd29494, %rd29493, %rd29491;
	shr.u64 	%rd29495, %rd29494, 32;
	mul.wide.u32 	%rd29496, %r4130, %r4137;
	and.b64  	%rd29497, %rd29466, 4294967295;
	add.s64 	%rd29498, %rd29495, %rd29497;
	add.s64 	%rd29499, %rd29498, %rd29496;
	shr.u64 	%rd29500, %rd29499, 32;
	mul.wide.u32 	%rd29501, %r4131, %r4137;
	and.b64  	%rd29502, %rd29471, 4294967295;
	add.s64 	%rd29503, %rd29500, %rd29502;
	add.s64 	%rd29504, %rd29503, %rd29501;
	shr.u64 	%rd29505, %rd29504, 32;
	mul.wide.u32 	%rd29506, %r4132, %r4137;
	and.b64  	%rd29507, %rd29475, 4294967295;
	add.s64 	%rd29508, %rd29505, %rd29507;
	add.s64 	%rd29509, %rd29508, %rd29506;
	shr.u64 	%rd29510, %rd29509, 32;
	mul.wide.u32 	%rd29511, %r1475, %r4137;
	add.s64 	%rd29512, %rd29510, %rd29476;
	add.s64 	%rd29513, %rd29512, %rd29511;
	shr.u64 	%rd29514, %rd29513, 32;
	mul.lo.s32 	%r4139, %r1474, %r4138;
	mul.wide.u32 	%rd29515, %r4125, %r4139;
	and.b64  	%rd29516, %rd29484, 4294967295;
	add.s64 	%rd29517, %rd29515, %rd29516;
	shr.u64 	%rd29518, %rd29517, 32;
	mul.wide.u32 	%rd29519, %r4126, %r4139;
	and.b64  	%rd29520, %rd29489, 4294967295;
	add.s64 	%rd29521, %rd29518, %rd29520;
	add.s64 	%rd29522, %rd29521, %rd29519;
	cvt.u32.u64 	%r4140, %rd29522;
	shr.u64 	%rd29523, %rd29522, 32;
	mul.wide.u32 	%rd29524, %r4128, %r4139;
	and.b64  	%rd29525, %rd29494, 4294967295;
	add.s64 	%rd29526, %rd29523, %rd29525;
	add.s64 	%rd29527, %rd29526, %rd29524;
	shr.u64 	%rd29528, %rd29527, 32;
	mul.wide.u32 	%rd29529, %r4129, %r4139;
	and.b64  	%rd29530, %rd29499, 4294967295;
	add.s64 	%rd29531, %rd29528, %rd29530;
	add.s64 	%rd29532, %rd29531, %rd29529;
	shr.u64 	%rd29533, %rd29532, 32;
	mul.wide.u32 	%rd29534, %r4130, %r4139;
	and.b64  	%rd29535, %rd29504, 4294967295;
	add.s64 	%rd29536, %rd29533, %rd29535;
	add.s64 	%rd29537, %rd29536, %rd29534;
	shr.u64 	%rd29538, %rd29537, 32;
	mul.wide.u32 	%rd29539, %r4131, %r4139;
	and.b64  	%rd29540, %rd29509, 4294967295;
	add.s64 	%rd29541, %rd29538, %rd29540;
	add.s64 	%rd29542, %rd29541, %rd29539;
	shr.u64 	%rd29543, %rd29542, 32;
	mul.wide.u32 	%rd29544, %r4132, %r4139;
	and.b64  	%rd29545, %rd29513, 4294967295;
	add.s64 	%rd29546, %rd29543, %rd29545;
	add.s64 	%rd29547, %rd29546, %rd29544;
	shr.u64 	%rd29548, %rd29547, 32;
	mul.wide.u32 	%rd29549, %r1475, %r4139;
	add.s64 	%rd29550, %rd29548, %rd29514;
	add.s64 	%rd29551, %rd29550, %rd29549;
	shr.u64 	%rd29552, %rd29551, 32;
	mul.lo.s32 	%r4141, %r1474, %r4140;
	mul.wide.u32 	%rd29553, %r4125, %r4141;
	and.b64  	%rd29554, %rd29522, 4294967295;
	add.s64 	%rd29555, %rd29553, %rd29554;
	shr.u64 	%rd29556, %rd29555, 32;
	mul.wide.u32 	%rd29557, %r4126, %r4141;
	and.b64  	%rd29558, %rd29527, 4294967295;
	add.s64 	%rd29559, %rd29556, %rd29558;
	add.s64 	%rd29560, %rd29559, %rd29557;
	cvt.u32.u64 	%r4142, %rd29560;
	shr.u64 	%rd29561, %rd29560, 32;
	mul.wide.u32 	%rd29562, %r4128, %r4141;
	and.b64  	%rd29563, %rd29532, 4294967295;
	add.s64 	%rd29564, %rd29561, %rd29563;
	add.s64 	%rd29565, %rd29564, %rd29562;
	shr.u64 	%rd29566, %rd29565, 32;
	mul.wide.u32 	%rd29567, %r4129, %r4141;
	and.b64  	%rd29568, %rd29537, 4294967295;
	add.s64 	%rd29569, %rd29566, %rd29568;
	add.s64 	%rd29570, %rd29569, %rd29567;
	shr.u64 	%rd29571, %rd29570, 32;
	mul.wide.u32 	%rd29572, %r4130, %r4141;
	and.b64  	%rd29573, %rd29542, 4294967295;
	add.s64 	%rd29574, %rd29571, %rd29573;
	add.s64 	%rd29575, %rd29574, %rd29572;
	shr.u64 	%rd29576, %rd29575, 32;
	mul.wide.u32 	%rd29577, %r4131, %r4141;
	and.b64  	%rd29578, %rd29547, 4294967295;
	add.s64 	%rd29579, %rd29576, %rd29578;
	add.s64 	%rd29580, %rd29579, %rd29577;
	shr.u64 	%rd29581, %rd29580, 32;
	mul.wide.u32 	%rd29582, %r4132, %r4141;
	and.b64  	%rd29583, %rd29551, 4294967295;
	add.s64 	%rd29584, %rd29581, %rd29583;
	add.s64 	%rd29585, %rd29584, %rd29582;
	shr.u64 	%rd29586, %rd29585, 32;
	mul.wide.u32 	%rd29587, %r1475, %r4141;
	add.s64 	%rd29588, %rd29586, %rd29552;
	add.s64 	%rd29589, %rd29588, %rd29587;
	shr.u64 	%rd29590, %rd29589, 32;
	mul.lo.s32 	%r4143, %r1474, %r4142;
	mul.wide.u32 	%rd29591, %r4125, %r4143;
	and.b64  	%rd29592, %rd29560, 4294967295;
	add.s64 	%rd29593, %rd29591, %rd29592;
	shr.u64 	%rd29594, %rd29593, 32;
	mul.wide.u32 	%rd29595, %r4126, %r4143;
	and.b64  	%rd29596, %rd29565, 4294967295;
	add.s64 	%rd29597, %rd29594, %rd29596;
	add.s64 	%rd29598, %rd29597, %rd29595;
	cvt.u32.u64 	%r4144, %rd29598;
	shr.u64 	%rd29599, %rd29598, 32;
	mul.wide.u32 	%rd29600, %r4128, %r4143;
	and.b64  	%rd29601, %rd29570, 4294967295;
	add.s64 	%rd29602, %rd29599, %rd29601;
	add.s64 	%rd29603, %rd29602, %rd29600;
	shr.u64 	%rd29604, %rd29603, 32;
	mul.wide.u32 	%rd29605, %r4129, %r4143;
	and.b64  	%rd29606, %rd29575, 4294967295;
	add.s64 	%rd29607, %rd29604, %rd29606;
	add.s64 	%rd29608, %rd29607, %rd29605;
	shr.u64 	%rd29609, %rd29608, 32;
	mul.wide.u32 	%rd29610, %r4130, %r4143;
	and.b64  	%rd29611, %rd29580, 4294967295;
	add.s64 	%rd29612, %rd29609, %rd29611;
	add.s64 	%rd29613, %rd29612, %rd29610;
	shr.u64 	%rd29614, %rd29613, 32;
	mul.wide.u32 	%rd29615, %r4131, %r4143;
	and.b64  	%rd29616, %rd29585, 4294967295;
	add.s64 	%rd29617, %rd29614, %rd29616;
	add.s64 	%rd29618, %rd29617, %rd29615;
	shr.u64 	%rd29619, %rd29618, 32;
	mul.wide.u32 	%rd29620, %r4132, %r4143;
	and.b64  	%rd29621, %rd29589, 4294967295;
	add.s64 	%rd29622, %rd29619, %rd29621;
	add.s64 	%rd29623, %rd29622, %rd29620;
	shr.u64 	%rd29624, %rd29623, 32;
	mul.wide.u32 	%rd29625, %r1475, %r4143;
	add.s64 	%rd29626, %rd29624, %rd29590;
	add.s64 	%rd29627, %rd29626, %rd29625;
	shr.u64 	%rd29628, %rd29627, 32;
	mul.lo.s32 	%r4145, %r1474, %r4144;
	mul.wide.u32 	%rd29629, %r4125, %r4145;
	and.b64  	%rd29630, %rd29598, 4294967295;
	add.s64 	%rd29631, %rd29629, %rd29630;
	shr.u64 	%rd29632, %rd29631, 32;
	mul.wide.u32 	%rd29633, %r4126, %r4145;
	and.b64  	%rd29634, %rd29603, 4294967295;
	add.s64 	%rd29635, %rd29632, %rd29634;
	add.s64 	%rd1647, %rd29635, %rd29633;
	cvt.u32.u64 	%r4626, %rd1647;
	shr.u64 	%rd29636, %rd1647, 32;
	mul.wide.u32 	%rd29637, %r4128, %r4145;
	and.b64  	%rd29638, %rd29608, 4294967295;
	add.s64 	%rd29639, %rd29636, %rd29638;
	add.s64 	%rd1648, %rd29639, %rd29637;
	cvt.u32.u64 	%r4627, %rd1648;
	shr.u64 	%rd29640, %rd1648, 32;
	mul.wide.u32 	%rd29641, %r4129, %r4145;
	and.b64  	%rd29642, %rd29613, 4294967295;
	add.s64 	%rd29643, %rd29640, %rd29642;
	add.s64 	%rd1649, %rd29643, %rd29641;
	cvt.u32.u64 	%r4628, %rd1649;
	shr.u64 	%rd29644, %rd1649, 32;
	mul.wide.u32 	%rd29645, %r4130, %r4145;
	and.b64  	%rd29646, %rd29618, 4294967295;
	add.s64 	%rd29647, %rd29644, %rd29646;
	add.s64 	%rd1650, %rd29647, %rd29645;
	cvt.u32.u64 	%r4629, %rd1650;
	shr.u64 	%rd29648, %rd1650, 32;
	mul.wide.u32 	%rd29649, %r4131, %r4145;
	and.b64  	%rd29650, %rd29623, 4294967295;
	add.s64 	%rd29651, %rd29648, %rd29650;
	add.s64 	%rd1651, %rd29651, %rd29649;
	cvt.u32.u64 	%r4630, %rd1651;
	shr.u64 	%rd29652, %rd1651, 32;
	mul.wide.u32 	%rd29653, %r4132, %r4145;
	and.b64  	%rd29654, %rd29627, 4294967295;
	add.s64 	%rd29655, %rd29652, %rd29654;
	add.s64 	%rd1652, %rd29655, %rd29653;
	cvt.u32.u64 	%r4631, %rd1652;
	shr.u64 	%rd29656, %rd1652, 32;
	mul.wide.u32 	%rd29657, %r1475, %r4145;
	add.s64 	%rd29658, %rd29656, %rd29628;
	add.s64 	%rd1653, %rd29658, %rd29657;
	cvt.u32.u64 	%r4632, %rd1653;
	{ .reg .b32 tmp; mov.b64 {tmp, %r4633}, %rd1653; }
	setp.lt.u32 	%p1243, %r1475, %r4633;
	@%p1243 bra 	$L__BB0_1117;
	setp.gt.u32 	%p1244, %r1475, %r4633;
	@%p1244 bra 	$L__BB0_1118;
	cvt.u32.u64 	%r4146, %rd1646;
	setp.lt.u32 	%p1245, %r4146, %r4632;
	@%p1245 bra 	$L__BB0_1117;
	setp.gt.u32 	%p1246, %r4146, %r4632;
	@%p1246 bra 	$L__BB0_1118;
	cvt.u32.u64 	%r4148, %rd1645;
	setp.lt.u32 	%p1247, %r4148, %r4631;
	@%p1247 bra 	$L__BB0_1117;
	setp.gt.u32 	%p1248, %r4148, %r4631;
	@%p1248 bra 	$L__BB0_1118;
	cvt.u32.u64 	%r4150, %rd1644;
	setp.lt.u32 	%p1249, %r4150, %r4630;
	@%p1249 bra 	$L__BB0_1117;
	setp.gt.u32 	%p1250, %r4150, %r4630;
	@%p1250 bra 	$L__BB0_1118;
	cvt.u32.u64 	%r4152, %rd1643;
	setp.lt.u32 	%p1251, %r4152, %r4629;
	@%p1251 bra 	$L__BB0_1117;
	setp.gt.u32 	%p1252, %r4152, %r4629;
	@%p1252 bra 	$L__BB0_1118;
	cvt.u32.u64 	%r4154, %rd1642;
	setp.lt.u32 	%p1253, %r4154, %r4628;
	@%p1253 bra 	$L__BB0_1117;
	setp.gt.u32 	%p1254, %r4154, %r4628;
	@%p1254 bra 	$L__BB0_1118;
	cvt.u32.u64 	%r4156, %rd1641;
	setp.lt.u32 	%p1255, %r4156, %r4627;
	@%p1255 bra 	$L__BB0_1117;
	cvt.u32.u64 	%r4158, %rd1640;
	setp.gt.u32 	%p1256, %r4156, %r4627;
	setp.gt.u32 	%p1257, %r4158, %r4626;
	or.pred  	%p1258, %p1256, %p1257;
	@%p1258 bra 	$L__BB0_1118;
$L__BB0_1117:
	and.b64  	%rd29660, %rd1647, 4294967295;
	sub.s64 	%rd29661, %rd29660, %rd1640;
	shr.u64 	%rd29662, %rd29661, 63;
	cvt.u32.u64 	%r4626, %rd29661;
	and.b64  	%rd29663, %rd1648, 4294967295;
	add.s64 	%rd29664, %rd29662, %rd1641;
	sub.s64 	%rd29665, %rd29663, %rd29664;
	shr.u64 	%rd29666, %rd29665, 63;
	cvt.u32.u64 	%r4627, %rd29665;
	and.b64  	%rd29667, %rd1649, 4294967295;
	add.s64 	%rd29668, %rd29666, %rd1642;
	sub.s64 	%rd29669, %rd29667, %rd29668;
	shr.u64 	%rd29670, %rd29669, 63;
	cvt.u32.u64 	%r4628, %rd29669;
	and.b64  	%rd29671, %rd1650, 4294967295;
	add.s64 	%rd29672, %rd29670, %rd1643;
	sub.s64 	%rd29673, %rd29671, %rd29672;
	shr.u64 	%rd29674, %rd29673, 63;
	cvt.u32.u64 	%r4629, %rd29673;
	and.b64  	%rd29675, %rd1651, 4294967295;
	add.s64 	%rd29676, %rd29674, %rd1644;
	sub.s64 	%rd29677, %rd29675, %rd29676;
	shr.u64 	%rd29678, %rd29677, 63;
	cvt.u32.u64 	%r4630, %rd29677;
	and.b64  	%rd29679, %rd1652, 4294967295;
	add.s64 	%rd29680, %rd29678, %rd1645;
	sub.s64 	%rd29681, %rd29679, %rd29680;
	shr.u64 	%rd29682, %rd29681, 63;
	cvt.u32.u64 	%r4631, %rd29681;
	and.b64  	%rd29683, %rd1653, 4294967295;
	add.s64 	%rd29684, %rd29682, %rd1646;
	sub.s64 	%rd29685, %rd29683, %rd29684;
	shr.u64 	%rd29686, %rd29685, 63;
	cvt.u32.u64 	%r4632, %rd29685;
	cvt.u32.u64 	%r4159, %rd29686;
	add.s32 	%r4160, %r1475, %r4159;
	sub.s32 	%r4633, %r4633, %r4160;
$L__BB0_1118:
	mul.lo.s32 	%r4161, %r1474, %r4623;
	cvt.u64.u32 	%rd29687, %r4161;
	cvt.u64.u32 	%rd29688, %r4623;
	mad.lo.s64 	%rd29689, %rd1640, %rd29687, %rd29688;
	shr.u64 	%rd29690, %rd29689, 32;
	add.s64 	%rd29691, %rd29690, %rd30371;
	mad.lo.s64 	%rd29692, %rd1641, %rd29687, %rd29691;
	cvt.u32.u64 	%r4162, %rd29692;
	shr.u64 	%rd29693, %rd29692, 32;
	add.s64 	%rd29694, %rd29693, %rd30370;
	mad.lo.s64 	%rd29695, %rd1642, %rd29687, %rd29694;
	shr.u64 	%rd29696, %rd29695, 32;
	add.s64 	%rd29697, %rd29696, %rd30369;
	mad.lo.s64 	%rd29698, %rd1643, %rd29687, %rd29697;
	shr.u64 	%rd29699, %rd29698, 32;
	add.s64 	%rd29700, %rd29699, %rd30368;
	mad.lo.s64 	%rd29701, %rd1644, %rd29687, %rd29700;
	shr.u64 	%rd29702, %rd29701, 32;
	add.s64 	%rd29703, %rd29702, %rd30367;
	mad.lo.s64 	%rd29704, %rd1645, %rd29687, %rd29703;
	shr.u64 	%rd29705, %rd29704, 32;
	add.s64 	%rd29706, %rd29705, %rd30366;
	mad.lo.s64 	%rd29707, %rd1646, %rd29687, %rd29706;
	shr.u64 	%rd29708, %rd29707, 32;
	mul.wide.u32 	%rd29709, %r1475, %r4161;
	add.s64 	%rd29710, %rd29708, %rd30365;
	add.s64 	%rd29711, %rd29710, %rd29709;
	shr.u64 	%rd29712, %rd29711, 32;
	mul.lo.s32 	%r4163, %r1474, %r4162;
	cvt.u64.u32 	%rd29713, %r4163;
	and.b64  	%rd29714, %rd29692, 4294967295;
	mad.lo.s64 	%rd29715, %rd1640, %rd29713, %rd29714;
	shr.u64 	%rd29716, %rd29715, 32;
	and.b64  	%rd29717, %rd29695, 4294967295;
	add.s64 	%rd29718, %rd29716, %rd29717;
	mad.lo.s64 	%rd29719, %rd1641, %rd29713, %rd29718;
	cvt.u32.u64 	%r4164, %rd29719;
	shr.u64 	%rd29720, %rd29719, 32;
	and.b64  	%rd29721, %rd29698, 4294967295;
	add.s64 	%rd29722, %rd29720, %rd29721;
	mad.lo.s64 	%rd29723, %rd1642, %rd29713, %rd29722;
	shr.u64 	%rd29724, %rd29723, 32;
	and.b64  	%rd29725, %rd29701, 4294967295;
	add.s64 	%rd29726, %rd29724, %rd29725;
	mad.lo.s64 	%rd29727, %rd1643, %rd29713, %rd29726;
	shr.u64 	%rd29728, %rd29727, 32;
	and.b64  	%rd29729, %rd29704, 4294967295;
	add.s64 	%rd29730, %rd29728, %rd29729;
	mad.lo.s64 	%rd29731, %rd1644, %rd29713, %rd29730;
	shr.u64 	%rd29732, %rd29731, 32;
	and.b64  	%rd29733, %rd29707, 4294967295;
	add.s64 	%rd29734, %rd29732, %rd29733;
	mad.lo.s64 	%rd29735, %rd1645, %rd29713, %rd29734;
	shr.u64 	%rd29736, %rd29735, 32;
	and.b64  	%rd29737, %rd29711, 4294967295;
	add.s64 	%rd29738, %rd29736, %rd29737;
	mad.lo.s64 	%rd29739, %rd1646, %rd29713, %rd29738;
	shr.u64 	%rd29740, %rd29739, 32;
	mul.wide.u32 	%rd29741, %r1475, %r4163;
	add.s64 	%rd29742, %rd29740, %rd29712;
	add.s64 	%rd29743, %rd29742, %rd29741;
	shr.u64 	%rd29744, %rd29743, 32;
	mul.lo.s32 	%r4165, %r1474, %r4164;
	cvt.u64.u32 	%rd29745, %r4165;
	and.b64  	%rd29746, %rd29719, 4294967295;
	mad.lo.s64 	%rd29747, %rd1640, %rd29745, %rd29746;
	shr.u64 	%rd29748, %rd29747, 32;
	and.b64  	%rd29749, %rd29723, 4294967295;
	add.s64 	%rd29750, %rd29748, %rd29749;
	mad.lo.s64 	%rd29751, %rd1641, %rd29745, %rd29750;
	cvt.u32.u64 	%r4166, %rd29751;
	shr.u64 	%rd29752, %rd29751, 32;
	and.b64  	%rd29753, %rd29727, 4294967295;
	add.s64 	%rd29754, %rd29752, %rd29753;
	mad.lo.s64 	%rd29755, %rd1642, %rd29745, %rd29754;
	shr.u64 	%rd29756, %rd29755, 32;
	and.b64  	%rd29757, %rd29731, 4294967295;
	add.s64 	%rd29758, %rd29756, %rd29757;
	mad.lo.s64 	%rd29759, %rd1643, %rd29745, %rd29758;
	shr.u64 	%rd29760, %rd29759, 32;
	and.b64  	%rd29761, %rd29735, 4294967295;
	add.s64 	%rd29762, %rd29760, %rd29761;
	mad.lo.s64 	%rd29763, %rd1644, %rd29745, %rd29762;
	shr.u64 	%rd29764, %rd29763, 32;
	and.b64  	%rd29765, %rd29739, 4294967295;
	add.s64 	%rd29766, %rd29764, %rd29765;
	mad.lo.s64 	%rd29767, %rd1645, %rd29745, %rd29766;
	shr.u64 	%rd29768, %rd29767, 32;
	and.b64  	%rd29769, %rd29743, 4294967295;
	add.s64 	%rd29770, %rd29768, %rd29769;
	mad.lo.s64 	%rd29771, %rd1646, %rd29745, %rd29770;
	shr.u64 	%rd29772, %rd29771, 32;
	mul.wide.u32 	%rd29773, %r1475, %r4165;
	add.s64 	%rd29774, %rd29772, %rd29744;
	add.s64 	%rd29775, %rd29774, %rd29773;
	shr.u64 	%rd29776, %rd29775, 32;
	mul.lo.s32 	%r4167, %r1474, %r4166;
	cvt.u64.u32 	%rd29777, %r4167;
	and.b64  	%rd29778, %rd29751, 4294967295;
	mad.lo.s64 	%rd29779, %rd1640, %rd29777, %rd29778;
	shr.u64 	%rd29780, %rd29779, 32;
	and.b64  	%rd29781, %rd29755, 4294967295;
	add.s64 	%rd29782, %rd29780, %rd29781;
	mad.lo.s64 	%rd29783, %rd1641, %rd29777, %rd29782;
	cvt.u32.u64 	%r4168, %rd29783;
	shr.u64 	%rd29784, %rd29783, 32;
	and.b64  	%rd29785, %rd29759, 4294967295;
	add.s64 	%rd29786, %rd29784, %rd29785;
	mad.lo.s64 	%rd29787, %rd1642, %rd29777, %rd29786;
	shr.u64 	%rd29788, %rd29787, 32;
	and.b64  	%rd29789, %rd29763, 4294967295;
	add.s64 	%rd29790, %rd29788, %rd29789;
	mad.lo.s64 	%rd29791, %rd1643, %rd29777, %rd29790;
	shr.u64 	%rd29792, %rd29791, 32;
	and.b64  	%rd29793, %rd29767, 4294967295;
	add.s64 	%rd29794, %rd29792, %rd29793;
	mad.lo.s64 	%rd29795, %rd1644, %rd29777, %rd29794;
	shr.u64 	%rd29796, %rd29795, 32;
	and.b64  	%rd29797, %rd29771, 4294967295;
	add.s64 	%rd29798, %rd29796, %rd29797;
	mad.lo.s64 	%rd29799, %rd1645, %rd29777, %rd29798;
	shr.u64 	%rd29800, %rd29799, 32;
	and.b64  	%rd29801, %rd29775, 4294967295;
	add.s64 	%rd29802, %rd29800, %rd29801;
	mad.lo.s64 	%rd29803, %rd1646, %rd29777, %rd29802;
	shr.u64 	%rd29804, %rd29803, 32;
	mul.wide.u32 	%rd29805, %r1475, %r4167;
	add.s64 	%rd29806, %rd29804, %rd29776;
	add.s64 	%rd29807, %rd29806, %rd29805;
	shr.u64 	%rd29808, %rd29807, 32;
	mul.lo.s32 	%r4169, %r1474, %r4168;
	cvt.u64.u32 	%rd29809, %r4169;
	and.b64  	%rd29810, %rd29783, 4294967295;
	mad.lo.s64 	%rd29811, %rd1640, %rd29809, %rd29810;
	shr.u64 	%rd29812, %rd29811, 32;
	and.b64  	%rd29813, %rd29787, 4294967295;
	add.s64 	%rd29814, %rd29812, %rd29813;
	mad.lo.s64 	%rd29815, %rd1641, %rd29809, %rd29814;
	cvt.u32.u64 	%r4170, %rd29815;
	shr.u64 	%rd29816, %rd29815, 32;
	and.b64  	%rd29817, %rd29791, 4294967295;
	add.s64 	%rd29818, %rd29816, %rd29817;
	mad.lo.s64 	%rd29819, %rd1642, %rd29809, %rd29818;
	shr.u64 	%rd29820, %rd29819, 32;
	and.b64  	%rd29821, %rd29795, 4294967295;
	add.s64 	%rd29822, %rd29820, %rd29821;
	mad.lo.s64 	%rd29823, %rd1643, %rd29809, %rd29822;
	shr.u64 	%rd29824, %rd29823, 32;
	and.b64  	%rd29825, %rd29799, 4294967295;
	add.s64 	%rd29826, %rd29824, %rd29825;
	mad.lo.s64 	%rd29827, %rd1644, %rd29809, %rd29826;
	shr.u64 	%rd29828, %rd29827, 32;
	and.b64  	%rd29829, %rd29803, 4294967295;
	add.s64 	%rd29830, %rd29828, %rd29829;
	mad.lo.s64 	%rd29831, %rd1645, %rd29809, %rd29830;
	shr.u64 	%rd29832, %rd29831, 32;
	and.b64  	%rd29833, %rd29807, 4294967295;
	add.s64 	%rd29834, %rd29832, %rd29833;
	mad.lo.s64 	%rd29835, %rd1646, %rd29809, %rd29834;
	shr.u64 	%rd29836, %rd29835, 32;
	mul.wide.u32 	%rd29837, %r1475, %r4169;
	add.s64 	%rd29838, %rd29836, %rd29808;
	add.s64 	%rd29839, %rd29838, %rd29837;
	shr.u64 	%rd29840, %rd29839, 32;
	mul.lo.s32 	%r4171, %r1474, %r4170;
	cvt.u64.u32 	%rd29841, %r4171;
	and.b64  	%rd29842, %rd29815, 4294967295;
	mad.lo.s64 	%rd29843, %rd1640, %rd29841, %rd29842;
	shr.u64 	%rd29844, %rd29843, 32;
	and.b64  	%rd29845, %rd29819, 4294967295;
	add.s64 	%rd29846, %rd29844, %rd29845;
	mad.lo.s64 	%rd29847, %rd1641, %rd29841, %rd29846;
	cvt.u32.u64 	%r4172, %rd29847;
	shr.u64 	%rd29848, %rd29847, 32;
	and.b64  	%rd29849, %rd29823, 4294967295;
	add.s64 	%rd29850, %rd29848, %rd29849;
	mad.lo.s64 	%rd29851, %rd1642, %rd29841, %rd29850;
	shr.u64 	%rd29852, %rd29851, 32;
	and.b64  	%rd29853, %rd29827, 4294967295;
	add.s64 	%rd29854, %rd29852, %rd29853;
	mad.lo.s64 	%rd29855, %rd1643, %rd29841, %rd29854;
	shr.u64 	%rd29856, %rd29855, 32;
	and.b64  	%rd29857, %rd29831, 4294967295;
	add.s64 	%rd29858, %rd29856, %rd29857;
	mad.lo.s64 	%rd29859, %rd1644, %rd29841, %rd29858;
	shr.u64 	%rd29860, %rd29859, 32;
	and.b64  	%rd29861, %rd29835, 4294967295;
	add.s64 	%rd29862, %rd29860, %rd29861;
	mad.lo.s64 	%rd29863, %rd1645, %rd29841, %rd29862;
	shr.u64 	%rd29864, %rd29863, 32;
	and.b64  	%rd29865, %rd29839, 4294967295;
	add.s64 	%rd29866, %rd29864, %rd29865;
	mad.lo.s64 	%rd29867, %rd1646, %rd29841, %rd29866;
	shr.u64 	%rd29868, %rd29867, 32;
	mul.wide.u32 	%rd29869, %r1475, %r4171;
	add.s64 	%rd29870, %rd29868, %rd29840;
	add.s64 	%rd29871, %rd29870, %rd29869;
	shr.u64 	%rd29872, %rd29871, 32;
	mul.lo.s32 	%r4173, %r1474, %r4172;
	cvt.u64.u32 	%rd29873, %r4173;
	and.b64  	%rd29874, %rd29847, 4294967295;
	mad.lo.s64 	%rd29875, %rd1640, %rd29873, %rd29874;
	shr.u64 	%rd29876, %rd29875, 32;
	and.b64  	%rd29877, %rd29851, 4294967295;
	add.s64 	%rd29878, %rd29876, %rd29877;
	mad.lo.s64 	%rd29879, %rd1641, %rd29873, %rd29878;
	cvt.u32.u64 	%r4174, %rd29879;
	shr.u64 	%rd29880, %rd29879, 32;
	and.b64  	%rd29881, %rd29855, 4294967295;
	add.s64 	%rd29882, %rd29880, %rd29881;
	mad.lo.s64 	%rd29883, %rd1642, %rd29873, %rd29882;
	shr.u64 	%rd29884, %rd29883, 32;
	and.b64  	%rd29885, %rd29859, 4294967295;
	add.s64 	%rd29886, %rd29884, %rd29885;
	mad.lo.s64 	%rd29887, %rd1643, %rd29873, %rd29886;
	shr.u64 	%rd29888, %rd29887, 32;
	and.b64  	%rd29889, %rd29863, 4294967295;
	add.s64 	%rd29890, %rd29888, %rd29889;
	mad.lo.s64 	%rd29891, %rd1644, %rd29873, %rd29890;
	shr.u64 	%rd29892, %rd29891, 32;
	and.b64  	%rd29893, %rd29867, 4294967295;
	add.s64 	%rd29894, %rd29892, %rd29893;
	mad.lo.s64 	%rd29895, %rd1645, %rd29873, %rd29894;
	shr.u64 	%rd29896, %rd29895, 32;
	and.b64  	%rd29897, %rd29871, 4294967295;
	add.s64 	%rd29898, %rd29896, %rd29897;
	mad.lo.s64 	%rd29899, %rd1646, %rd29873, %rd29898;
	shr.u64 	%rd29900, %rd29899, 32;
	mul.wide.u32 	%rd29901, %r1475, %r4173;
	add.s64 	%rd29902, %rd29900, %rd29872;
	add.s64 	%rd29903, %rd29902, %rd29901;
	shr.u64 	%rd29904, %rd29903, 32;
	mul.lo.s32 	%r4175, %r1474, %r4174;
	cvt.u64.u32 	%rd29905, %r4175;
	and.b64  	%rd29906, %rd29879, 4294967295;
	mad.lo.s64 	%rd29907, %rd1640, %rd29905, %rd29906;
	shr.u64 	%rd29908, %rd29907, 32;
	and.b64  	%rd29909, %rd29883, 4294967295;
	add.s64 	%rd29910, %rd29908, %rd29909;
	mad.lo.s64 	%rd29911, %rd1641, %rd29905, %rd29910;
	cvt.u32.u64 	%r4634, %rd29911;
	shr.u64 	%rd29912, %rd29911, 32;
	and.b64  	%rd29913, %rd29887, 4294967295;
	add.s64 	%rd29914, %rd29912, %rd29913;
	mad.lo.s64 	%rd29915, %rd1642, %rd29905, %rd29914;
	cvt.u32.u64 	%r1501, %rd29915;
	shr.u64 	%rd29916, %rd29915, 32;
	and.b64  	%rd29917, %rd29891, 4294967295;
	add.s64 	%rd29918, %rd29916, %rd29917;
	mad.lo.s64 	%rd29919, %rd1643, %rd29905, %rd29918;
	cvt.u32.u64 	%r1502, %rd29919;
	shr.u64 	%rd29920, %rd29919, 32;
	and.b64  	%rd29921, %rd29895, 4294967295;
	add.s64 	%rd29922, %rd29920, %rd29921;
	mad.lo.s64 	%rd29923, %rd1644, %rd29905, %rd29922;
	cvt.u32.u64 	%r1503, %rd29923;
	shr.u64 	%rd29924, %rd29923, 32;
	and.b64  	%rd29925, %rd29899, 4294967295;
	add.s64 	%rd29926, %rd29924, %rd29925;
	mad.lo.s64 	%rd29927, %rd1645, %rd29905, %rd29926;
	cvt.u32.u64 	%r1504, %rd29927;
	shr.u64 	%rd29928, %rd29927, 32;
	and.b64  	%rd29929, %rd29903, 4294967295;
	add.s64 	%rd29930, %rd29928, %rd29929;
	mad.lo.s64 	%rd29931, %rd1646, %rd29905, %rd29930;
	cvt.u32.u64 	%r1505, %rd29931;
	shr.u64 	%rd29932, %rd29931, 32;
	mul.wide.u32 	%rd29933, %r1475, %r4175;
	add.s64 	%rd29934, %rd29932, %rd29904;
	add.s64 	%rd29935, %rd29934, %rd29933;
	cvt.u32.u64 	%r1506, %rd29935;
	{ .reg .b32 tmp; mov.b64 {tmp, %r1507}, %rd29935; }
	setp.lt.u32 	%p1259, %r1475, %r1507;
	@%p1259 bra 	$L__BB0_1132;
	setp.gt.u32 	%p1260, %r1475, %r1507;
	@%p1260 bra 	$L__BB0_1133;
	cvt.u32.u64 	%r4176, %rd1646;
	setp.lt.u32 	%p1261, %r4176, %r1506;
	@%p1261 bra 	$L__BB0_1132;
	setp.gt.u32 	%p1262, %r4176, %r1506;
	@%p1262 bra 	$L__BB0_1133;
	cvt.u32.u64 	%r4178, %rd1645;
	setp.lt.u32 	%p1263, %r4178, %r1505;
	@%p1263 bra 	$L__BB0_1132;
	setp.gt.u32 	%p1264, %r4178, %r1505;
	@%p1264 bra 	$L__BB0_1133;
	cvt.u32.u64 	%r4180, %rd1644;
	setp.lt.u32 	%p1265, %r4180, %r1504;
	@%p1265 bra 	$L__BB0_1132;
	setp.gt.u32 	%p1266, %r4180, %r1504;
	@%p1266 bra 	$L__BB0_1133;
	cvt.u32.u64 	%r4182, %rd1643;
	setp.lt.u32 	%p1267, %r4182, %r1503;
	@%p1267 bra 	$L__BB0_1132;
	setp.gt.u32 	%p1268, %r4182, %r1503;
	@%p1268 bra 	$L__BB0_1133;
	cvt.u32.u64 	%r4184, %rd1642;
	setp.lt.u32 	%p1269, %r4184, %r1502;
	@%p1269 bra 	$L__BB0_1132;
	setp.gt.u32 	%p1270, %r4184, %r1502;
	@%p1270 bra 	$L__BB0_1133;
	cvt.u32.u64 	%r4186, %rd1641;
	setp.lt.u32 	%p1271, %r4186, %r1501;
	@%p1271 bra 	$L__BB0_1132;
	cvt.u32.u64 	%r4188, %rd1640;
	setp.gt.u32 	%p1272, %r4186, %r1501;
	setp.gt.u32 	%p1273, %r4188, %r4634;
	or.pred  	%p1274, %p1272, %p1273;
	@%p1274 bra 	$L__BB0_1133;
$L__BB0_1132:
	cvt.u32.u64 	%r4189, %rd1640;
	sub.s32 	%r4634, %r4634, %r4189;
$L__BB0_1133:
	cvt.u16.u32 	%rs4, %r4634;
	and.b16  	%rs5, %rs4, 1;
	or.b16  	%rs6, %rs5, 2;
$L__BB0_1134:
	ld.param.u64 	%rd29938, [_Z19generate_public_keyPhPj_param_0];
	cvta.to.global.u64 	%rd29937, %rd29938;
	st.global.u8 	[%rd29937], %rs6;
	shr.u32 	%r4190, %r4633, 24;
	st.global.u8 	[%rd29937+1], %r4190;
	shr.u32 	%r4191, %r4633, 16;
	st.global.u8 	[%rd29937+2], %r4191;
	shr.u32 	%r4192, %r4633, 8;
	st.global.u8 	[%rd29937+3], %r4192;
	st.global.u8 	[%rd29937+4], %r4633;
	shr.u32 	%r4193, %r4632, 24;
	st.global.u8 	[%rd29937+5], %r4193;
	shr.u32 	%r4194, %r4632, 16;
	st.global.u8 	[%rd29937+6], %r4194;
	shr.u32 	%r4195, %r4632, 8;
	st.global.u8 	[%rd29937+7], %r4195;
	st.global.u8 	[%rd29937+8], %r4632;
	shr.u32 	%r4196, %r4631, 24;
	st.global.u8 	[%rd29937+9], %r4196;
	shr.u32 	%r4197, %r4631, 16;
	st.global.u8 	[%rd29937+10], %r4197;
	shr.u32 	%r4198, %r4631, 8;
	st.global.u8 	[%rd29937+11], %r4198;
	st.global.u8 	[%rd29937+12], %r4631;
	shr.u32 	%r4199, %r4630, 24;
	st.global.u8 	[%rd29937+13], %r4199;
	shr.u32 	%r4200, %r4630, 16;
	st.global.u8 	[%rd29937+14], %r4200;
	shr.u32 	%r4201, %r4630, 8;
	st.global.u8 	[%rd29937+15], %r4201;
	st.global.u8 	[%rd29937+16], %r4630;
	shr.u32 	%r4202, %r4629, 24;
	st.global.u8 	[%rd29937+17], %r4202;
	shr.u32 	%r4203, %r4629, 16;
	st.global.u8 	[%rd29937+18], %r4203;
	shr.u32 	%r4204, %r4629, 8;
	st.global.u8 	[%rd29937+19], %r4204;
	st.global.u8 	[%rd29937+20], %r4629;
	shr.u32 	%r4205, %r4628, 24;
	st.global.u8 	[%rd29937+21], %r4205;
	shr.u32 	%r4206, %r4628, 16;
	st.global.u8 	[%rd29937+22], %r4206;
	shr.u32 	%r4207, %r4628, 8;
	st.global.u8 	[%rd29937+23], %r4207;
	st.global.u8 	[%rd29937+24], %r4628;
	shr.u32 	%r4208, %r4627, 24;
	st.global.u8 	[%rd29937+25], %r4208;
	shr.u32 	%r4209, %r4627, 16;
	st.global.u8 	[%rd29937+26], %r4209;
	shr.u32 	%r4210, %r4627, 8;
	st.global.u8 	[%rd29937+27], %r4210;
	st.global.u8 	[%rd29937+28], %r4627;
	shr.u32 	%r4211, %r4626, 24;
	st.global.u8 	[%rd29937+29], %r4211;
	shr.u32 	%r4212, %r4626, 16;
	st.global.u8 	[%rd29937+30], %r4212;
	shr.u32 	%r4213, %r4626, 8;
	st.global.u8 	[%rd29937+31], %r4213;
	st.global.u8 	[%rd29937+32], %r4626;
	ret;

}
	// .globl	_Z10point_initP7ECPoint
.visible .entry _Z10point_initP7ECPoint(
	.param .u64 .ptr .align 1 _Z10point_initP7ECPoint_param_0
)
{
	.reg .b32 	%r<2>;
	.reg .b64 	%rd<3>;

	ld.param.u64 	%rd1, [_Z10point_initP7ECPoint_param_0];
	cvta.to.global.u64 	%rd2, %rd1;
	mov.b32 	%r1, 0;
	st.global.u32 	[%rd2], %r1;
	st.global.u32 	[%rd2+4], %r1;
	st.global.u32 	[%rd2+8], %r1;
	st.global.u32 	[%rd2+12], %r1;
	st.global.u32 	[%rd2+16], %r1;
	st.global.u32 	[%rd2+20], %r1;
	st.global.u32 	[%rd2+24], %r1;
	st.global.u32 	[%rd2+28], %r1;
	st.global.u32 	[%rd2+32], %r1;
	st.global.u32 	[%rd2+36], %r1;
	st.global.u32 	[%rd2+40], %r1;
	st.global.u32 	[%rd2+44], %r1;
	st.global.u32 	[%rd2+48], %r1;
	st.global.u32 	[%rd2+52], %r1;
	st.global.u32 	[%rd2+56], %r1;
	st.global.u32 	[%rd2+60], %r1;
	st.global.u32 	[%rd2+64], %r1;
	ret;

}
	// .globl	_Z9point_addP7ECPointPKS_S2_
.visible .entry _Z9point_addP7ECPointPKS_S2_(
	.param .u64 .ptr .align 1 _Z9point_addP7ECPointPKS_S2__param_0,
	.param .u64 .ptr .align 1 _Z9point_addP7ECPointPKS_S2__param_1,
	.param .u64 .ptr .align 1 _Z9point_addP7ECPointPKS_S2__param_2
)
{
	.local .align 16 .b8 	__local_depot2[544];
	.reg .b64 	%SP;
	.reg .b64 	%SPL;
	.reg .pred 	%p<921>;
	.reg .b32 	%r<4569>;
	.reg .b64 	%rd<24403>;

	mov.u64 	%SPL, __local_depot2;
	ld.param.u64 	%rd1216, [_Z9point_addP7ECPointPKS_S2__param_1];
	ld.param.u64 	%rd1217, [_Z9point_addP7ECPointPKS_S2__param_2];
	cvta.to.global.u64 	%rd1, %rd1217;
	cvta.to.global.u64 	%rd2, %rd1216;
	add.u64 	%rd3, %SPL, 0;
	add.u64 	%rd4, %SPL, 32;
	ld.global.u32 	%r1, [%rd2+64];
	setp.eq.s32 	%p1, %r1, 0;
	@%p1 bra 	$L__BB2_2;
	ld.const.u32 	%r4261, [ONE_MONT];
	ld.const.u32 	%r4260, [ONE_MONT+4];
	ld.const.u32 	%r4259, [ONE_MONT+8];
	ld.const.u32 	%r4258, [ONE_MONT+12];
	ld.const.u32 	%r4257, [ONE_MONT+16];
	ld.const.u32 	%r4256, [ONE_MONT+20];
	ld.const.u32 	%r4255, [ONE_MONT+24];
	mov.b32 	%r4263, 0;
	mov.b32 	%r4262, 1;
	ld.const.u32 	%r4254, [ONE_MONT+28];
	mov.u32 	%r4264, %r4263;
	mov.u32 	%r4265, %r4263;
	mov.u32 	%r4266, %r4263;
	mov.u32 	%r4267, %r4263;
	mov.u32 	%r4268, %r4263;
	mov.u32 	%r4269, %r4263;
	mov.u32 	%r4270, %r4263;
	mov.u32 	%r4271, %r4254;
	mov.u32 	%r4272, %r4255;
	mov.u32 	%r4273, %r4256;
	mov.u32 	%r4274, %r4257;
	mov.u32 	%r4275, %r4258;
	mov.u32 	%r4276, %r4259;
	mov.u32 	%r4277, %r4260;
	mov.u32 	%r4278, %r4261;
	mov.u32 	%r4279, %r4254;
	mov.u32 	%r4280, %r4255;
	mov.u32 	%r4281, %r4256;
	mov.u32 	%r4282, %r4257;
	mov.u32 	%r4283, %r4258;
	mov.u32 	%r4284, %r4259;
	mov.u32 	%r4285, %r4260;
	mov.u32 	%r4286, %r4261;
	bra.uni 	$L__BB2_3;
$L__BB2_2:
	ld.global.u32 	%r4286, [%rd2];
	ld.global.u32 	%r4285, [%rd2+4];
	ld.global.u32 	%r4284, [%rd2+8];
	ld.global.u32 	%r4283, [%rd2+12];
	ld.global.u32 	%r4282, [%rd2+16];
	ld.global.u32 	%r4281, [%rd2+20];
	ld.global.u32 	%r4280, [%rd2+24];
	ld.global.u32 	%r4279, [%rd2+28];
	ld.global.u32 	%r4278, [%rd2+32];
	ld.global.u32 	%r4277, [%rd2+36];
	ld.global.u32 	%r4276, [%rd2+40];
	ld.global.u32 	%r4275, [%rd2+44];
	ld.global.u32 	%r4274, [%rd2+48];
	ld.global.u32 	%r4273, [%rd2+52];
	ld.global.u32 	%r4272, [%rd2+56];
	ld.global.u32 	%r4271, [%rd2+60];
	ld.const.u32 	%r4261, [ONE_MONT];
	ld.const.u32 	%r4260, [ONE_MONT+4];
	ld.const.u32 	%r4259, [ONE_MONT+8];
	ld.const.u32 	%r4258, [ONE_MONT+12];
	ld.const.u32 	%r4257, [ONE_MONT+16];
	ld.const.u32 	%r4256, [ONE_MONT+20];
	ld.const.u32 	%r4255, [ONE_MONT+24];
	mov.b32 	%r4262, 0;
	ld.const.u32 	%r4254, [ONE_MONT+28];
	mov.u32 	%r4263, %r4254;
	mov.u32 	%r4264, %r4255;
	mov.u32 	%r4265, %r4256;
	mov.u32 	%r4266, %r4257;
	mov.u32 	%r4267, %r4258;
	mov.u32 	%r4268, %r4259;
	mov.u32 	%r4269, %r4260;
	mov.u32 	%r4270, %r4261;
$L__BB2_3:
	ld.global.u32 	%r67, [%rd1+64];
	setp.ne.s32 	%p2, %r67, 0;
	mov.b32 	%r4288, 0;
	mov.b32 	%r4406, 1;
	mov.u32 	%r4289, %r4288;
	mov.u32 	%r4290, %r4288;
	mov.u32 	%r4291, %r4288;
	mov.u32 	%r4292, %r4288;
	mov.u32 	%r4293, %r4288;
	mov.u32 	%r4294, %r4288;
	mov.u32 	%r4295, %r4288;
	mov.u32 	%r4296, %r4254;
	mov.u32 	%r4297, %r4255;
	mov.u32 	%r4298, %r4256;
	mov.u32 	%r4299, %r4257;
	mov.u32 	%r4300, %r4258;
	mov.u32 	%r4301, %r4259;
	mov.u32 	%r4302, %r4260;
	mov.u32 	%r4303, %r4261;
	mov.u32 	%r4304, %r4254;
	mov.u32 	%r4305, %r4255;
	mov.u32 	%r4306, %r4256;
	mov.u32 	%r4307, %r4257;
	mov.u32 	%r4308, %r4258;
	mov.u32 	%r4309, %r4259;
	mov.u32 	%r4310, %r4260;
	mov.u32 	%r4311, %r4261;
	@%p2 bra 	$L__BB2_5;
	ld.global.u32 	%r4311, [%rd1];
	ld.global.u32 	%r4310, [%rd1+4];
	ld.global.u32 	%r4309, [%rd1+8];
	ld.global.u32 	%r4308, [%rd1+12];
	ld.global.u32 	%r4307, [%rd1+16];
	ld.global.u32 	%r4306, [%rd1+20];
	ld.global.u32 	%r4305, [%rd1+24];
	ld.global.u32 	%r4304, [%rd1+28];
	ld.global.u32 	%r4303, [%rd1+32];
	ld.global.u32 	%r4302, [%rd1+36];
	ld.global.u32 	%r4301, [%rd1+40];
	ld.global.u32 	%r4300, [%rd1+44];
	ld.global.u32 	%r4299, [%rd1+48];
	ld.global.u32 	%r4298, [%rd1+52];
	ld.global.u32 	%r4297, [%rd1+56];
	ld.global.u32 	%r4296, [%rd1+60];
	mov.b32 	%r4406, 0;
	mov.u32 	%r4288, %r4254;
	mov.u32 	%r4289, %r4255;
	mov.u32 	%r4290, %r4256;
	mov.u32 	%r4291, %r4257;
	mov.u32 	%r4292, %r4258;
	mov.u32 	%r4293, %r4259;
	mov.u32 	%r4294, %r4260;
	mov.u32 	%r4295, %r4261;
$L__BB2_5:
	setp.ne.s32 	%p3, %r1, 0;
	mov.u32 	%r4407, %r4288;
	mov.u32 	%r4408, %r4289;
	mov.u32 	%r4409, %r4290;
	mov.u32 	%r4410, %r4291;
	mov.u32 	%r4411, %r4292;
	mov.u32 	%r4412, %r4293;
	mov.u32 	%r4413, %r4294;
	mov.u32 	%r4414, %r4295;
	mov.u32 	%r4415, %r4296;
	mov.u32 	%r4416, %r4297;
	mov.u32 	%r4417, %r4298;
	mov.u32 	%r4418, %r4299;
	mov.u32 	%r4419, %r4300;
	mov.u32 	%r4420, %r4301;
	mov.u32 	%r4421, %r4302;
	mov.u32 	%r4422, %r4303;
	mov.u32 	%r4423, %r4304;
	mov.u32 	%r4424, %r4305;
	mov.u32 	%r4425, %r4306;
	mov.u32 	%r4426, %r4307;
	mov.u32 	%r4427, %r4308;
	mov.u32 	%r4428, %r4309;
	mov.u32 	%r4429, %r4310;
	mov.u32 	%r4430, %r4311;
	@%p3 bra 	$L__BB2_580;
	or.b32  	%r1147, %r4270, %r4269;
	or.b32  	%r1148, %r1147, %r4268;
	or.b32  	%r1149, %r1148, %r4267;
	or.b32  	%r1150, %r1149, %r4266;
	or.b32  	%r1151, %r1150, %r4265;
	or.b32  	%r1152, %r1151, %r4264;
	or.b32  	%r1153, %r1152, %r4263;
	setp.eq.s32 	%p4, %r1153, 0;
	mov.u32 	%r4407, %r4288;
	mov.u32 	%r4408, %r4289;
	mov.u32 	%r4409, %r4290;
	mov.u32 	%r4410, %r4291;
	mov.u32 	%r4411, %r4292;
	mov.u32 	%r4412, %r4293;
	mov.u32 	%r4413, %r4294;
	mov.u32 	%r4414, %r4295;
	mov.u32 	%r4415, %r4296;
	mov.u32 	%r4416, %r4297;
	mov.u32 	%r4417, %r4298;
	mov.u32 	%r4418, %r4299;
	mov.u32 	%r4419, %r4300;
	mov.u32 	%r4420, %r4301;
	mov.u32 	%r4421, %r4302;
	mov.u32 	%r4422, %r4303;
	mov.u32 	%r4423, %r4304;
	mov.u32 	%r4424, %r4305;
	mov.u32 	%r4425, %r4306;
	mov.u32 	%r4426, %r4307;
	mov.u32 	%r4427, %r4308;
	mov.u32 	%r4428, %r4309;
	mov.u32 	%r4429, %r4310;
	mov.u32 	%r4430, %r4311;
	@%p4 bra 	$L__BB2_580;
	setp.ne.s32 	%p5, %r67, 0;
	mov.u32 	%r4406, %r4262;
	mov.u32 	%r4407, %r4263;
	mov.u32 	%r4408, %r4264;
	mov.u32 	%r4409, %r4265;
	mov.u32 	%r4410, %r4266;
	mov.u32 	%r4411, %r4267;
	mov.u32 	%r4412, %r4268;
	mov.u32 	%r4413, %r4269;
	mov.u32 	%r4414, %r4270;
	mov.u32 	%r4415, %r4271;
	mov.u32 	%r4416, %r4272;
	mov.u32 	%r4417, %r4273;
	mov.u32 	%r4418, %r4274;
	mov.u32 	%r4419, %r4275;
	mov.u32 	%r4420, %r4276;
	mov.u32 	%r4421, %r4277;
	mov.u32 	%r4422, %r4278;
	mov.u32 	%r4423, %r4279;
	mov.u32 	%r4424, %r4280;
	mov.u32 	%r4425, %r4281;
	mov.u32 	%r4426, %r4282;
	mov.u32 	%r4427, %r4283;
	mov.u32 	%r4428, %r4284;
	mov.u32 	%r4429, %r4285;
	mov.u32 	%r4430, %r4286;
	@%p5 bra 	$L__BB2_580;
	or.b32  	%r1154, %r4295, %r4294;
	or.b32  	%r1155, %r1154, %r4293;
	or.b32  	%r1156, %r1155, %r4292;
	or.b32  	%r1157, %r1156, %r4291;
	or.b32  	%r1158, %r1157, %r4290;
	or.b32  	%r1159, %r1158, %r4289;
	or.b32  	%r1160, %r1159, %r4288;
	setp.eq.s32 	%p6, %r1160, 0;
	mov.u32 	%r4406, %r4262;
	mov.u32 	%r4407, %r4263;
	mov.u32 	%r4408, %r4264;
	mov.u32 	%r4409, %r4265;
	mov.u32 	%r4410, %r4266;
	mov.u32 	%r4411, %r4267;
	mov.u32 	%r4412, %r4268;
	mov.u32 	%r4413, %r4269;
	mov.u32 	%r4414, %r4270;
	mov.u32 	%r4415, %r4271;
	mov.u32 	%r4416, %r4272;
	mov.u32 	%r4417, %r4273;
	mov.u32 	%r4418, %r4274;
	mov.u32 	%r4419, %r4275;
	mov.u32 	%r4420, %r4276;
	mov.u32 	%r4421, %r4277;
	mov.u32 	%r4422, %r4278;
	mov.u32 	%r4423, %r4279;
	mov.u32 	%r4424, %r4280;
	mov.u32 	%r4425, %r4281;
	mov.u32 	%r4426, %r4282;
	mov.u32 	%r4427, %r4283;
	mov.u32 	%r4428, %r4284;
	mov.u32 	%r4429, %r4285;
	mov.u32 	%r4430, %r4286;
	@%p6 bra 	$L__BB2_580;
	mul.wide.u32 	%rd1220, %r4270, %r4270;
	cvt.u32.u64 	%r1161, %rd1220;
	shr.u64 	%rd1221, %rd1220, 32;
	mul.wide.u32 	%rd1222, %r4269, %r4270;
	add.s64 	%rd1223, %rd1221, %rd1222;
	shr.u64 	%rd1224, %rd1223, 32;
	mul.wide.u32 	%rd1225, %r4268, %r4270;
	add.s64 	%rd1226, %rd1224, %rd1225;
	shr.u64 	%rd1227, %rd1226, 32;
	mul.wide.u32 	%rd1228, %r4267, %r4270;
	add.s64 	%rd1229, %rd1227, %rd1228;
	shr.u64 	%rd1230, %rd1229, 32;
	mul.wide.u32 	%rd1231, %r4266, %r4270;
	add.s64 	%rd1232, %rd1230, %rd1231;
	shr.u64 	%rd1233, %rd1232, 32;
	mul.wide.u32 	%rd1234, %r4265, %r4270;
	add.s64 	%rd1235, %rd1233, %rd1234;
	shr.u64 	%rd1236, %rd1235, 32;
	mul.wide.u32 	%rd1237, %r4264, %r4270;
	add.s64 	%rd1238, %rd1236, %rd1237;
	shr.u64 	%rd1239, %rd1238, 32;
	mul.wide.u32 	%rd1240, %r4263, %r4270;
	add.s64 	%rd1241, %rd1239, %rd1240;
	shr.u64 	%rd1242, %rd1241, 32;
	and.b64  	%rd1243, %rd1223, 4294967295;
	add.s64 	%rd1244, %rd1222, %rd1243;
	shr.u64 	%rd1245, %rd1244, 32;
	mul.wide.u32 	%rd1246, %r4269, %r4269;
	and.b64  	%rd1247, %rd1226, 4294967295;
	add.s64 	%rd1248, %rd1245, %rd1247;
	add.s64 	%rd1249, %rd1248, %rd1246;
	shr.u64 	%rd1250, %rd1249, 32;
	mul.wide.u32 	%rd1251, %r4268, %r4269;
	and.b64  	%rd1252, %rd1229, 4294967295;
	add.s64 	%rd1253, %rd1250, %rd1252;
	add.s64 	%rd1254, %rd1253, %rd1251;
	shr.u64 	%rd1255, %rd1254, 32;
	mul.wide.u32 	%rd1256, %r4267, %r4269;
	and.b64  	%rd1257, %rd1232, 4294967295;
	add.s64 	%rd1258, %rd1255, %rd1257;
	add.s64 	%rd1259, %rd1258, %rd1256;
	shr.u64 	%rd1260, %rd1259, 32;
	mul.wide.u32 	%rd1261, %r4266, %r4269;
	and.b64  	%rd1262, %rd1235, 4294967295;
	add.s64 	%rd1263, %rd1260, %rd1262;
	add.s64 	%rd1264, %rd1263, %rd1261;
	shr.u64 	%rd1265, %rd1264, 32;
	mul.wide.u32 	%rd1266, %r4265, %r4269;
	and.b64  	%rd1267, %rd1238, 4294967295;
	add.s64 	%rd1268, %rd1265, %rd1267;
	add.s64 	%rd1269, %rd1268, %rd1266;
	shr.u64 	%rd1270, %rd1269, 32;
	mul.wide.u32 	%rd1271, %r4264, %r4269;
	and.b64  	%rd1272, %rd1241, 4294967295;
	add.s64 	%rd1273, %rd1270, %rd1272;
	add.s64 	%rd1274, %rd1273, %rd1271;
	shr.u64 	%rd1275, %rd1274, 32;
	mul.wide.u32 	%rd1276, %r4263, %r4269;
	add.s64 	%rd1277, %rd1275, %rd1242;
	add.s64 	%rd1278, %rd1277, %rd1276;
	shr.u64 	%rd1279, %rd1278, 32;
	and.b64  	%rd1280, %rd1249, 4294967295;
	add.s64 	%rd1281, %rd1225, %rd1280;
	shr.u64 	%rd1282, %rd1281, 32;
	and.b64  	%rd1283, %rd1254, 4294967295;
	add.s64 	%rd1284, %rd1282, %rd1283;
	add.s64 	%rd1285, %rd1284, %rd1251;
	shr.u64 	%rd1286, %rd1285, 32;
	mul.wide.u32 	%rd1287, %r4268, %r4268;
	and.b64  	%rd1288, %rd1259, 4294967295;
	add.s64 	%rd1289, %rd1286, %rd1288;
	add.s64 	%rd1290, %rd1289, %rd1287;
	shr.u64 	%rd1291, %rd1290, 32;
	mul.wide.u32 	%rd1292, %r4267, %r4268;
	and.b64  	%rd1293, %rd1264, 4294967295;
	add.s64 	%rd1294, %rd1291, %rd1293;
	add.s64 	%rd1295, %rd1294, %rd1292;
	shr.u64 	%rd1296, %rd1295, 32;
	mul.wide.u32 	%rd1297, %r4266, %r4268;
	and.b64  	%rd1298, %rd1269, 4294967295;
	add.s64 	%rd1299, %rd1296, %rd1298;
	add.s64 	%rd1300, %rd1299, %rd1297;
	shr.u64 	%rd1301, %rd1300, 32;
	mul.wide.u32 	%rd1302, %r4265, %r4268;
	and.b64  	%rd1303, %rd1274, 4294967295;
	add.s64 	%rd1304, %rd1301, %rd1303;
	add.s64 	%rd1305, %rd1304, %rd1302;
	shr.u64 	%rd1306, %rd1305, 32;
	mul.wide.u32 	%rd1307, %r4264, %r4268;
	and.b64  	%rd1308, %rd1278, 4294967295;
	add.s64 	%rd1309, %rd1306, %rd1308;
	add.s64 	%rd1310, %rd1309, %rd1307;
	shr.u64 	%rd1311, %rd1310, 32;
	mul.wide.u32 	%rd1312, %r4263, %r4268;
	add.s64 	%rd1313, %rd1311, %rd1279;
	add.s64 	%rd1314, %rd1313, %rd1312;
	shr.u64 	%rd1315, %rd1314, 32;
	and.b64  	%rd1316, %rd1285, 4294967295;
	add.s64 	%rd1317, %rd1228, %rd1316;
	shr.u64 	%rd1318, %rd1317, 32;
	and.b64  	%rd1319, %rd1290, 4294967295;
	add.s64 	%rd1320, %rd1318, %rd1319;
	add.s64 	%rd1321, %rd1320, %rd1256;
	shr.u64 	%rd1322, %rd1321, 32;
	and.b64  	%rd1323, %rd1295, 4294967295;
	add.s64 	%rd1324, %rd1322, %rd1323;
	add.s64 	%rd1325, %rd1324, %rd1292;
	shr.u64 	%rd1326, %rd1325, 32;
	mul.wide.u32 	%rd1327, %r4267, %r4267;
	and.b64  	%rd1328, %rd1300, 4294967295;
	add.s64 	%rd1329, %rd1326, %rd1328;
	add.s64 	%rd1330, %rd1329, %rd1327;
	shr.u64 	%rd1331, %rd1330, 32;
	mul.wide.u32 	%rd1332, %r4266, %r4267;
	and.b64  	%rd1333, %rd1305, 4294967295;
	add.s64 	%rd1334, %rd1331, %rd1333;
	add.s64 	%rd1335, %rd1334, %rd1332;
	shr.u64 	%rd1336, %rd1335, 32;
	mul.wide.u32 	%rd1337, %r4265, %r4267;
	and.b64  	%rd1338, %rd1310, 4294967295;
	add.s64 	%rd1339, %rd1336, %rd1338;
	add.s64 	%rd1340, %rd1339, %rd1337;
	shr.u64 	%rd1341, %rd1340, 32;
	mul.wide.u32 	%rd1342, %r4264, %r4267;
	and.b64  	%rd1343, %rd1314, 4294967295;
	add.s64 	%rd1344, %rd1341, %rd1343;
	add.s64 	%rd1345, %rd1344, %rd1342;
	shr.u64 	%rd1346, %rd1345, 32;
	mul.wide.u32 	%rd1347, %r4263, %r4267;
	add.s64 	%rd1348, %rd1346, %rd1315;
	add.s64 	%rd1349, %rd1348, %rd1347;
	shr.u64 	%rd1350, %rd1349, 32;
	and.b64  	%rd1351, %rd1321, 4294967295;
	add.s64 	%rd1352, %rd1231, %rd1351;
	shr.u64 	%rd1353, %rd1352, 32;
	and.b64  	%rd1354, %rd1325, 4294967295;
	add.s64 	%rd1355, %rd1353, %rd1354;
	add.s64 	%rd1356, %rd1355, %rd1261;
	shr.u64 	%rd1357, %rd1356, 32;
	and.b64  	%rd1358, %rd1330, 4294967295;
	add.s64 	%rd1359, %rd1357, %rd1358;
	add.s64 	%rd1360, %rd1359, %rd1297;
	shr.u64 	%rd1361, %rd1360, 32;
	and.b64  	%rd1362, %rd1335, 4294967295;
	add.s64 	%rd1363, %rd1361, %rd1362;
	add.s64 	%rd1364, %rd1363, %rd1332;
	shr.u64 	%rd1365, %rd1364, 32;
	mul.wide.u32 	%rd1366, %r4266, %r4266;
	and.b64  	%rd1367, %rd1340, 4294967295;
	add.s64 	%rd1368, %rd1365, %rd1367;
	add.s64 	%rd1369, %rd1368, %rd1366;
	shr.u64 	%rd1370, %rd1369, 32;
	mul.wide.u32 	%rd1371, %r4265, %r4266;
	and.b64  	%rd1372, %rd1345, 4294967295;
	add.s64 	%rd1373, %rd1370, %rd1372;
	add.s64 	%rd1374, %rd1373, %rd1371;
	shr.u64 	%rd1375, %rd1374, 32;
	mul.wide.u32 	%rd1376, %r4264, %r4266;
	and.b64  	%rd1377, %rd1349, 4294967295;
	add.s64 	%rd1378, %rd1375, %rd1377;
	add.s64 	%rd1379, %rd1378, %rd1376;
	shr.u64 	%rd1380, %rd1379, 32;
	mul.wide.u32 	%rd1381, %r4263, %r4266;
	add.s64 	%rd1382, %rd1380, %rd1350;
	add.s64 	%rd1383, %rd1382, %rd1381;
	shr.u64 	%rd1384, %rd1383, 32;
	and.b64  	%rd1385, %rd1356, 4294967295;
	add.s64 	%rd1386, %rd1234, %rd1385;
	shr.u64 	%rd1387, %rd1386, 32;
	and.b64  	%rd1388, %rd1360, 4294967295;
	add.s64 	%rd1389, %rd1387, %rd1388;
	add.s64 	%rd1390, %rd1389, %rd1266;
	shr.u64 	%rd1391, %rd1390, 32;
	and.b64  	%rd1392, %rd1364, 4294967295;
	add.s64 	%rd1393, %rd1391, %rd1392;
	add.s64 	%rd1394, %rd1393, %rd1302;
	shr.u64 	%rd1395, %rd1394, 32;
	and.b64  	%rd1396, %rd1369, 4294967295;
	add.s64 	%rd1397, %rd1395, %rd1396;
	add.s64 	%rd1398, %rd1397, %rd1337;
	shr.u64 	%rd1399, %rd1398, 32;
	and.b64  	%rd1400, %rd1374, 4294967295;
	add.s64 	%rd1401, %rd1399, %rd1400;
	add.s64 	%rd1402, %rd1401, %rd1371;
	shr.u64 	%rd1403, %rd1402, 32;
	mul.wide.u32 	%rd1404, %r4265, %r4265;
	and.b64  	%rd1405, %rd1379, 4294967295;
	add.s64 	%rd1406, %rd1403, %rd1405;
	add.s64 	%rd1407, %rd1406, %rd1404;
	shr.u64 	%rd1408, %rd1407, 32;
	mul.wide.u32 	%rd1409, %r4264, %r4265;
	and.b64  	%rd1410, %rd1383, 4294967295;
	add.s64 	%rd1411, %rd1408, %rd1410;
	add.s64 	%rd1412, %rd1411, %rd1409;
	shr.u64 	%rd1413, %rd1412, 32;
	mul.wide.u32 	%rd1414, %r4263, %r4265;
	add.s64 	%rd1415, %rd1413, %rd1384;
	add.s64 	%rd1416, %rd1415, %rd1414;
	shr.u64 	%rd1417, %rd1416, 32;
	and.b64  	%rd1418, %rd1390, 4294967295;
	add.s64 	%rd1419, %rd1237, %rd1418;
	shr.u64 	%rd1420, %rd1419, 32;
	and.b64  	%rd1421, %rd1394, 4294967295;
	add.s64 	%rd1422, %rd1420, %rd1421;
	add.s64 	%rd1423, %rd1422, %rd1271;
	shr.u64 	%rd1424, %rd1423, 32;
	and.b64  	%rd1425, %rd1398, 4294967295;
	add.s64 	%rd1426, %rd1424, %rd1425;
	add.s64 	%rd1427, %rd1426, %rd1307;
	shr.u64 	%rd1428, %rd1427, 32;
	and.b64  	%rd1429, %rd1402, 4294967295;
	add.s64 	%rd1430, %rd1428, %rd1429;
	add.s64 	%rd1431, %rd1430, %rd1342;
	shr.u64 	%rd1432, %rd1431, 32;
	and.b64  	%rd1433, %rd1407, 4294967295;
	add.s64 	%rd1434, %rd1432, %rd1433;
	add.s64 	%rd1435, %rd1434, %rd1376;
	shr.u64 	%rd1436, %rd1435, 32;
	and.b64  	%rd1437, %rd1412, 4294967295;
	add.s64 	%rd1438, %rd1436, %rd1437;
	add.s64 	%rd1439, %rd1438, %rd1409;
	shr.u64 	%rd1440, %rd1439, 32;
	mul.wide.u32 	%rd1441, %r4264, %r4264;
	and.b64  	%rd1442, %rd1416, 4294967295;
	add.s64 	%rd1443, %rd1440, %rd1442;
	add.s64 	%rd1444, %rd1443, %rd1441;
	shr.u64 	%rd1445, %rd1444, 32;
	mul.wide.u32 	%rd1446, %r4263, %r4264;
	add.s64 	%rd1447, %rd1445, %rd1417;
	add.s64 	%rd1448, %rd1447, %rd1446;
	shr.u64 	%rd1449, %rd1448, 32;
	and.b64  	%rd1450, %rd1423, 4294967295;
	add.s64 	%rd1451, %rd1240, %rd1450;
	shr.u64 	%rd1452, %rd1451, 32;
	and.b64  	%rd1453, %rd1427, 4294967295;
	add.s64 	%rd1454, %rd1452, %rd1453;
	add.s64 	%rd1455, %rd1454, %rd1276;
	shr.u64 	%rd1456, %rd1455, 32;
	and.b64  	%rd1457, %rd1431, 4294967295;
	add.s64 	%rd1458, %rd1456, %rd1457;
	add.s64 	%rd1459, %rd1458, %rd1312;
	shr.u64 	%rd1460, %rd1459, 32;
	and.b64  	%rd1461, %rd1435, 4294967295;
	add.s64 	%rd1462, %rd1460, %rd1461;
	add.s64 	%rd1463, %rd1462, %rd1347;
	shr.u64 	%rd1464, %rd1463, 32;
	and.b64  	%rd1465, %rd1439, 4294967295;
	add.s64 	%rd1466, %rd1464, %rd1465;
	add.s64 	%rd1467, %rd1466, %rd1381;
	shr.u64 	%rd1468, %rd1467, 32;
	and.b64  	%rd1469, %rd1444, 4294967295;
	add.s64 	%rd1470, %rd1468, %rd1469;
	add.s64 	%rd1471, %rd1470, %rd1414;
	shr.u64 	%rd1472, %rd1471, 32;
	and.b64  	%rd1473, %rd1448, 4294967295;
	add.s64 	%rd1474, %rd1472, %rd1473;
	add.s64 	%rd1475, %rd1474, %rd1446;
	shr.u64 	%rd1476, %rd1475, 32;
	mul.wide.u32 	%rd1477, %r4263, %r4263;
	add.s64 	%rd1478, %rd1476, %rd1449;
	add.s64 	%rd1479, %rd1478, %rd1477;
	{ .reg .b32 tmp; mov.b64 {tmp, %r1162}, %rd1479; }
	ld.const.u32 	%r1163, [MU_P];
	mul.lo.s32 	%r1164, %r1163, %r1161;
	ld.const.u32 	%r1165, [P_CONST];
	cvt.u64.u32 	%rd5, %r1165;
	mul.wide.u32 	%rd1480, %r1165, %r1164;
	and.b64  	%rd1481, %rd1220, 4294967293;
	add.s64 	%rd1482, %rd1480, %rd1481;
	shr.u64 	%rd1483, %rd1482, 32;
	ld.const.u32 	%r1166, [P_CONST+4];
	cvt.u64.u32 	%rd6, %r1166;
	mul.wide.u32 	%rd1484, %r1166, %r1164;
	and.b64  	%rd1485, %rd1244, 4294967295;
	add.s64 	%rd1486, %rd1483, %rd1485;
	add.s64 	%rd1487, %rd1486, %rd1484;
	cvt.u32.u64 	%r1167, %rd1487;
	shr.u64 	%rd1488, %rd1487, 32;
	ld.const.u32 	%r1168, [P_CONST+8];
	cvt.u64.u32 	%rd7, %r1168;
	mul.wide.u32 	%rd1489, %r1168, %r1164;
	and.b64  	%rd1490, %rd1281, 4294967295;
	add.s64 	%rd1491, %rd1488, %rd1490;
	add.s64 	%rd1492, %rd1491, %rd1489;
	shr.u64 	%rd1493, %rd1492, 32;
	ld.const.u32 	%r1169, [P_CONST+12];
	cvt.u64.u32 	%rd8, %r1169;
	mul.wide.u32 	%rd1494, %r1169, %r1164;
	and.b64  	%rd1495, %rd1317, 4294967295;
	add.s64 	%rd1496, %rd1493, %rd1495;
	add.s64 	%rd1497, %rd1496, %rd1494;
	shr.u64 	%rd1498, %rd1497, 32;
	ld.const.u32 	%r1170, [P_CONST+16];
	cvt.u64.u32 	%rd9, %r1170;
	mul.wide.u32 	%rd1499, %r1170, %r1164;
	and.b64  	%rd1500, %rd1352, 4294967295;
	add.s64 	%rd1501, %rd1498, %rd1500;
	add.s64 	%rd1502, %rd1501, %rd1499;
	shr.u64 	%rd1503, %rd1502, 32;
	ld.const.u32 	%r1171, [P_CONST+20];
	cvt.u64.u32 	%rd10, %r1171;
	mul.wide.u32 	%rd1504, %r1171, %r1164;
	and.b64  	%rd1505, %rd1386, 4294967295;
	add.s64 	%rd1506, %rd1503, %rd1505;
	add.s64 	%rd1507, %rd1506, %rd1504;
	shr.u64 	%rd1508, %rd1507, 32;
	ld.const.u32 	%r1172, [P_CONST+24];
	cvt.u64.u32 	%rd11, %r1172;
	mul.wide.u32 	%rd1509, %r1172, %r1164;
	and.b64  	%rd1510, %rd1419, 4294967295;
	add.s64 	%rd1511, %rd1508, %rd1510;
	add.s64 	%rd1512, %rd1511, %rd1509;
	shr.u64 	%rd1513, %rd1512, 32;
	ld.const.u32 	%r1173, [P_CONST+28];
	cvt.u64.u32 	%rd12, %r1173;
	mul.wide.u32 	%rd1514, %r1173, %r1164;
	and.b64  	%rd1515, %rd1451, 4294967295;
	add.s64 	%rd1516, %rd1513, %rd1515;
	add.s64 	%rd1517, %rd1516, %rd1514;
	shr.u64 	%rd1518, %rd1517, 32;
	and.b64  	%rd1519, %rd1455, 4294967295;
	add.s64 	%rd1520, %rd1518, %rd1519;
	shr.u64 	%rd1521, %rd1520, 32;
	and.b64  	%rd1522, %rd1459, 4294967295;
	add.s64 	%rd1523, %rd1521, %rd1522;
	shr.u64 	%rd1524, %rd1523, 32;
	and.b64  	%rd1525, %rd1463, 4294967295;
	add.s64 	%rd1526, %rd1524, %rd1525;
	shr.u64 	%rd1527, %rd1526, 32;
	and.b64  	%rd1528, %rd1467, 4294967295;
	add.s64 	%rd1529, %rd1527, %rd1528;
	shr.u64 	%rd1530, %rd1529, 32;
	and.b64  	%rd1531, %rd1471, 4294967295;
	add.s64 	%rd1532, %rd1530, %rd1531;
	shr.u64 	%rd1533, %rd1532, 32;
	and.b64  	%rd1534, %rd1475, 4294967295;
	add.s64 	%rd1535, %rd1533, %rd1534;
	shr.u64 	%rd1536, %rd1535, 32;
	and.b64  	%rd1537, %rd1479, 4294967295;
	add.s64 	%rd1538, %rd1536, %rd1537;
	{ .reg .b32 tmp; mov.b64 {tmp, %r1174}, %rd1538; }
	add.s32 	%r1175, %r1162, %r1174;
	mul.lo.s32 	%r1176, %r1163, %r1167;
	mul.wide.u32 	%rd1539, %r1165, %r1176;
	and.b64  	%rd1540, %rd1487, 4294967295;
	add.s64 	%rd1541, %rd1539, %rd1540;
	shr.u64 	%rd1542, %rd1541, 32;
	mul.wide.u32 	%rd1543, %r1166, %r1176;
	and.b64  	%rd1544, %rd1492, 4294967295;
	add.s64 	%rd1545, %rd1542, %rd1544;
	add.s64 	%rd1546, %rd1545, %rd1543;
	cvt.u32.u64 	%r1177, %rd1546;
	shr.u64 	%rd1547, %rd1546, 32;
	mul.wide.u32 	%rd1548, %r1168, %r1176;
	and.b64  	%rd1549, %rd1497, 4294967295;
	add.s64 	%rd1550, %rd1547, %rd1549;
	add.s64 	%rd1551, %rd1550, %rd1548;
	shr.u64 	%rd1552, %rd1551, 32;
	mul.wide.u32 	%rd1553, %r1169, %r1176;
	and.b64  	%rd1554, %rd1502, 4294967295;
	add.s64 	%rd1555, %rd1552, %rd1554;
	add.s64 	%rd1556, %rd1555, %rd1553;
	shr.u64 	%rd1557, %rd1556, 32;
	mul.wide.u32 	%rd1558, %r1170, %r1176;
	and.b64  	%rd1559, %rd1507, 4294967295;
	add.s64 	%rd1560, %rd1557, %rd1559;
	add.s64 	%rd1561, %rd1560, %rd1558;
	shr.u64 	%rd1562, %rd1561, 32;
	mul.wide.u32 	%rd1563, %r1171, %r1176;
	and.b64  	%rd1564, %rd1512, 4294967295;
	add.s64 	%rd1565, %rd1562, %rd1564;
	add.s64 	%rd1566, %rd1565, %rd1563;
	shr.u64 	%rd1567, %rd1566, 32;
	mul.wide.u32 	%rd1568, %r1172, %r1176;
	and.b64  	%rd1569, %rd1517, 4294967295;
	add.s64 	%rd1570, %rd1567, %rd1569;
	add.s64 	%rd1571, %rd1570, %rd1568;
	shr.u64 	%rd1572, %rd1571, 32;
	mul.wide.u32 	%rd1573, %r1173, %r1176;
	and.b64  	%rd1574, %rd1520, 4294967295;
	add.s64 	%rd1575, %rd1572, %rd1574;
	add.s64 	%rd1576, %rd1575, %rd1573;
	shr.u64 	%rd1577, %rd1576, 32;
	and.b64  	%rd1578, %rd1523, 4294967295;
	add.s64 	%rd1579, %rd1577, %rd1578;
	shr.u64 	%rd1580, %rd1579, 32;
	and.b64  	%rd1581, %rd1526, 4294967295;
	add.s64 	%rd1582, %rd1580, %rd1581;
	shr.u64 	%rd1583, %rd1582, 32;
	and.b64  	%rd1584, %rd1529, 4294967295;
	add.s64 	%rd1585, %rd1583, %rd1584;
	shr.u64 	%rd1586, %rd1585, 32;
	and.b64  	%rd1587, %rd1532, 4294967295;
	add.s64 	%rd1588, %rd1586, %rd1587;
	shr.u64 	%rd1589, %rd1588, 32;
	and.b64  	%rd1590, %rd1535, 4294967295;
	add.s64 	%rd1591, %rd1589, %rd1590;
	shr.u64 	%rd1592, %rd1591, 32;
	and.b64  	%rd1593, %rd1538, 4294967295;
	add.s64 	%rd1594, %rd1592, %rd1593;
	{ .reg .b32 tmp; mov.b64 {tmp, %r1178}, %rd1594; }
	add.s32 	%r1179, %r1175, %r1178;
	mul.lo.s32 	%r1180, %r1163, %r1177;
	mul.wide.u32 	%rd1595, %r1165, %r1180;
	and.b64  	%rd1596, %rd1546, 4294967295;
	add.s64 	%rd1597, %rd1595, %rd1596;
	shr.u64 	%rd1598, %rd1597, 32;
	mul.wide.u32 	%rd1599, %r1166, %r1180;
	and.b64  	%rd1600, %rd1551, 4294967295;
	add.s64 	%rd1601, %rd1598, %rd1600;
	add.s64 	%rd1602, %rd1601, %rd1599;
	cvt.u32.u64 	%r1181, %rd1602;
	shr.u64 	%rd1603, %rd1602, 32;
	mul.wide.u32 	%rd1604, %r1168, %r1180;
	and.b64  	%rd1605, %rd1556, 4294967295;
	add.s64 	%rd1606, %rd1603, %rd1605;
	add.s64 	%rd1607, %rd1606, %rd1604;
	shr.u64 	%rd1608, %rd1607, 32;
	mul.wide.u32 	%rd1609, %r1169, %r1180;
	and.b64  	%rd1610, %rd1561, 4294967295;
	add.s64 	%rd1611, %rd1608, %rd1610;
	add.s64 	%rd1612, %rd1611, %rd1609;
	shr.u64 	%rd1613, %rd1612, 32;
	mul.wide.u32 	%rd1614, %r1170, %r1180;
	and.b64  	%rd1615, %rd1566, 4294967295;
	add.s64 	%rd1616, %rd1613, %rd1615;
	add.s64 	%rd1617, %rd1616, %rd1614;
	shr.u64 	%rd1618, %rd1617, 32;
	mul.wide.u32 	%rd1619, %r1171, %r1180;
	and.b64  	%rd1620, %rd1571, 4294967295;
	add.s64 	%rd1621, %rd1618, %rd1620;
	add.s64 	%rd1622, %rd1621, %rd1619;
	shr.u64 	%rd1623, %rd1622, 32;
	mul.wide.u32 	%rd1624, %r1172, %r1180;
	and.b64  	%rd1625, %rd1576, 4294967295;
	add.s64 	%rd1626, %rd1623, %rd1625;
	add.s64 	%rd1627, %rd1626, %rd1624;
	shr.u64 	%rd1628, %rd1627, 32;
	mul.wide.u32 	%rd1629, %r1173, %r1180;
	and.b64  	%rd1630, %rd1579, 4294967295;
	add.s64 	%rd1631, %rd1628, %rd1630;
	add.s64 	%rd1632, %rd1631, %rd1629;
	shr.u64 	%rd1633, %rd1632, 32;
	and.b64  	%rd1634, %rd1582, 4294967295;
	add.s64 	%rd1635, %rd1633, %rd1634;
	shr.u64 	%rd1636, %rd1635, 32;
	and.b64  	%rd1637, %rd1585, 4294967295;
	add.s64 	%rd1638, %rd1636, %rd1637;
	shr.u64 	%rd1639, %rd1638, 32;
	and.b64  	%rd1640, %rd1588, 4294967295;
	add.s64 	%rd1641, %rd1639, %rd1640;
	shr.u64 	%rd1642, %rd1641, 32;
	and.b64  	%rd1643, %rd1591, 4294967295;
	add.s64 	%rd1644, %rd1642, %rd1643;
	shr.u64 	%rd1645, %rd1644, 32;
	and.b64  	%rd1646, %rd1594, 4294967295;
	add.s64 	%rd1647, %rd1645, %rd1646;
	{ .reg .b32 tmp; mov.b64 {tmp, %r1182}, %rd1647; }
	add.s32 	%r1183, %r1179, %r1182;
	mul.lo.s32 	%r1184, %r1163, %r1181;
	mul.wide.u32 	%rd1648, %r1165, %r1184;
	and.b64  	%rd1649, %rd1602, 4294967295;
	add.s64 	%rd1650, %rd1648, %rd1649;
	shr.u64 	%rd1651, %rd1650, 32;
	mul.wide.u32 	%rd1652, %r1166, %r1184;
	and.b64  	%rd1653, %rd1607, 4294967295;
	add.s64 	%rd1654, %rd1651, %rd1653;
	add.s64 	%rd1655, %rd1654, %rd1652;
	cvt.u32.u64 	%r1185, %rd1655;
	shr.u64 	%rd1656, %rd1655, 32;
	mul.wide.u32 	%rd1657, %r1168, %r1184;
	and.b64  	%rd1658, %rd1612, 4294967295;
	add.s64 	%rd1659, %rd1656, %rd1658;
	add.s64 	%rd1660, %rd1659, %rd1657;
	shr.u64 	%rd1661, %rd1660, 32;
	mul.wide.u32 	%rd1662, %r1169, %r1184;
	and.b64  	%rd1663, %rd1617, 4294967295;
	add.s64 	%rd1664, %rd1661, %rd1663;
	add.s64 	%rd1665, %rd1664, %rd1662;
	shr.u64 	%rd1666, %rd1665, 32;
	mul.wide.u32 	%rd1667, %r1170, %r1184;
	and.b64  	%rd1668, %rd1622, 4294967295;
	add.s64 	%rd1669, %rd1666, %rd1668;
	add.s64 	%rd1670, %rd1669, %rd1667;
	shr.u64 	%rd1671, %rd1670, 32;
	mul.wide.u32 	%rd1672, %r1171, %r1184;
	and.b64  	%rd1673, %rd1627, 4294967295;
	add.s64 	%rd1674, %rd1671, %rd1673;
	add.s64 	%rd1675, %rd1674, %rd1672;
	shr.u64 	%rd1676, %rd1675, 32;
	mul.wide.u32 	%rd1677, %r1172, %r1184;
	and.b64  	%rd1678, %rd1632, 4294967295;
	add.s64 	%rd1679, %rd1676, %rd1678;
	add.s64 	%rd1680, %rd1679, %rd1677;
	shr.u64 	%rd1681, %rd1680, 32;
	mul.wide.u32 	%rd1682, %r1173, %r1184;
	and.b64  	%rd1683, %rd1635, 4294967295;
	add.s64 	%rd1684, %rd1681, %rd1683;
	add.s64 	%rd1685, %rd1684, %rd1682;
	shr.u64 	%rd1686, %rd1685, 32;
	and.b64  	%rd1687, %rd1638, 4294967295;
	add.s64 	%rd1688, %rd1686, %rd1687;
	shr.u64 	%rd1689, %rd1688, 32;
	and.b64  	%rd1690, %rd1641, 4294967295;
	add.s64 	%rd1691, %rd1689, %rd1690;
	shr.u64 	%rd1692, %rd1691, 32;
	and.b64  	%rd1693, %rd1644, 4294967295;
	add.s64 	%rd1694, %rd1692, %rd1693;
	shr.u64 	%rd1695, %rd1694, 32;
	and.b64  	%rd1696, %rd1647, 4294967295;
	add.s64 	%rd1697, %rd1695, %rd1696;
	{ .reg .b32 tmp; mov.b64 {tmp, %r1186}, %rd1697; }
	add.s32 	%r1187, %r1183, %r1186;
	mul.lo.s32 	%r1188, %r1163, %r1185;
	mul.wide.u32 	%rd1698, %r1165, %r1188;
	and.b64  	%rd1699, %rd1655, 4294967295;
	add.s64 	%rd1700, %rd1698, %rd1699;
	shr.u64 	%rd1701, %rd1700, 32;
	mul.wide.u32 	%rd1702, %r1166, %r1188;
	and.b64  	%rd1703, %rd1660, 4294967295;
	add.s64 	%rd1704, %rd1701, %rd1703;
	add.s64 	%rd1705, %rd1704, %rd1702;
	cvt.u32.u64 	%r1189, %rd1705;
	shr.u64 	%rd1706, %rd1705, 32;
	mul.wide.u32 	%rd1707, %r1168, %r1188;
	and.b64  	%rd1708, %rd1665, 4294967295;
	add.s64 	%rd1709, %rd1706, %rd1708;
	add.s64 	%rd1710, %rd1709, %rd1707;
	shr.u64 	%rd1711, %rd1710, 32;
	mul.wide.u32 	%rd1712, %r1169, %r1188;
	and.b64  	%rd1713, %rd1670, 4294967295;
	add.s64 	%rd1714, %rd1711, %rd1713;
	add.s64 	%rd1715, %rd1714, %rd1712;
	shr.u64 	%rd1716, %rd1715, 32;
	mul.wide.u32 	%rd1717, %r1170, %r1188;
	and.b64  	%rd1718, %rd1675, 4294967295;
	add.s64 	%rd1719, %rd1716, %rd1718;
	add.s64 	%rd1720, %rd1719, %rd1717;
	shr.u64 	%rd1721, %rd1720, 32;
	mul.wide.u32 	%rd1722, %r1171, %r1188;
	and.b64  	%rd1723, %rd1680, 4294967295;
	add.s64 	%rd1724, %rd1721, %rd1723;
	add.s64 	%rd1725, %rd1724, %rd1722;
	shr.u64 	%rd1726, %rd1725, 32;
	mul.wide.u32 	%rd1727, %r1172, %r1188;
	and.b64  	%rd1728, %rd1685, 4294967295;
	add.s64 	%rd1729, %rd1726, %rd1728;
	add.s64 	%rd1730, %rd1729, %rd1727;
	shr.u64 	%rd1731, %rd1730, 32;
	mul.wide.u32 	%rd1732, %r1173, %r1188;
	and.b64  	%rd1733, %rd1688, 4294967295;
	add.s64 	%rd1734, %rd1731, %rd1733;
	add.s64 	%rd1735, %rd1734, %rd1732;
	shr.u64 	%rd1736, %rd1735, 32;
	and.b64  	%rd1737, %rd1691, 4294967295;
	add.s64 	%rd1738, %rd1736, %rd1737;
	shr.u64 	%rd1739, %rd1738, 32;
	and.b64  	%rd1740, %rd1694, 4294967295;
	add.s64 	%rd1741, %rd1739, %rd1740;
	shr.u64 	%rd1742, %rd1741, 32;
	and.b64  	%rd1743, %rd1697, 4294967295;
	add.s64 	%rd1744, %rd1742, %rd1743;
	{ .reg .b32 tmp; mov.b64 {tmp, %r1190}, %rd1744; }
	add.s32 	%r1191, %r1187, %r1190;
	mul.lo.s32 	%r1192, %r1163, %r1189;
	mul.wide.u32 	%rd1745, %r1165, %r1192;
	and.b64  	%rd1746, %rd1705, 4294967295;
	add.s64 	%rd1747, %rd1745, %rd1746;
	shr.u64 	%rd1748, %rd1747, 32;
	mul.wide.u32 	%rd1749, %r1166, %r1192;
	and.b64  	%rd1750, %rd1710, 4294967295;
	add.s64 	%rd1751, %rd1748, %rd1750;
	add.s64 	%rd1752, %rd1751, %rd1749;
	cvt.u32.u64 	%r1193, %rd1752;
	shr.u64 	%rd1753, %rd1752, 32;
	mul.wide.u32 	%rd1754, %r1168, %r1192;
	and.b64  	%rd1755, %rd1715, 4294967295;
	add.s64 	%rd1756, %rd1753, %rd1755;
	add.s64 	%rd1757, %rd1756, %rd1754;
	shr.u64 	%rd1758, %rd1757, 32;
	mul.wide.u32 	%rd1759, %r1169, %r1192;
	and.b64  	%rd1760, %rd1720, 4294967295;
	add.s64 	%rd1761, %rd1758, %rd1760;
	add.s64 	%rd1762, %rd1761, %rd1759;
	shr.u64 	%rd1763, %rd1762, 32;
	mul.wide.u32 	%rd1764, %r1170, %r1192;
	and.b64  	%rd1765, %rd1725, 4294967295;
	add.s64 	%rd1766, %rd1763, %rd1765;
	add.s64 	%rd1767, %rd1766, %rd1764;
	shr.u64 	%rd1768, %rd1767, 32;
	mul.wide.u32 	%rd1769, %r1171, %r1192;
	and.b64  	%rd1770, %rd1730, 4294967295;
	add.s64 	%rd1771, %rd1768, %rd1770;
	add.s64 	%rd1772, %rd1771, %rd1769;
	shr.u64 	%rd1773, %rd1772, 32;
	mul.wide.u32 	%rd1774, %r1172, %r1192;
	and.b64  	%rd1775, %rd1735, 4294967295;
	add.s64 	%rd1776, %rd1773, %rd1775;
	add.s64 	%rd1777, %rd1776, %rd1774;
	shr.u64 	%rd1778, %rd1777, 32;
	mul.wide.u32 	%rd1779, %r1173, %r1192;
	and.b64  	%rd1780, %rd1738, 4294967295;
	add.s64 	%rd1781, %rd1778, %rd1780;
	add.s64 	%rd1782, %rd1781, %rd1779;
	shr.u64 	%rd1783, %rd1782, 32;
	and.b64  	%rd1784, %rd1741, 4294967295;
	add.s64 	%rd1785, %rd1783, %rd1784;
	shr.u64 	%rd1786, %rd1785, 32;
	and.b64  	%rd1787, %rd1744, 4294967295;
	add.s64 	%rd1788, %rd1786, %rd1787;
	{ .reg .b32 tmp; mov.b64 {tmp, %r1194}, %rd1788; }
	add.s32 	%r1195, %r1191, %r1194;
	mul.lo.s32 	%r1196, %r1163, %r1193;
	mul.wide.u32 	%rd1789, %r1165, %r1196;
	and.b64  	%rd1790, %rd1752, 4294967295;
	add.s64 	%rd1791, %rd1789, %rd1790;
	shr.u64 	%rd1792, %rd1791, 32;
	mul.wide.u32 	%rd1793, %r1166, %r1196;
	and.b64  	%rd1794, %rd1757, 4294967295;
	add.s64 	%rd1795, %rd1792, %rd1794;
	add.s64 	%rd1796, %rd1795, %rd1793;
	cvt.u32.u64 	%r1197, %rd1796;
	shr.u64 	%rd1797, %rd1796, 32;
	mul.wide.u32 	%rd1798, %r1168, %r1196;
	and.b64  	%rd1799, %rd1762, 4294967295;
	add.s64 	%rd1800, %rd1797, %rd1799;
	add.s64 	%rd1801, %rd1800, %rd1798;
	shr.u64 	%rd1802, %rd1801, 32;
	mul.wide.u32 	%rd1803, %r1169, %r1196;
	and.b64  	%rd1804, %rd1767, 4294967295;
	add.s64 	%rd1805, %rd1802, %rd1804;
	add.s64 	%rd1806, %rd1805, %rd1803;
	shr.u64 	%rd1807, %rd1806, 32;
	mul.wide.u32 	%rd1808, %r1170, %r1196;
	and.b64  	%rd1809, %rd1772, 4294967295;
	add.s64 	%rd1810, %rd1807, %rd1809;
	add.s64 	%rd1811, %rd1810, %rd1808;
	shr.u64 	%rd1812, %rd1811, 32;
	mul.wide.u32 	%rd1813, %r1171, %r1196;
	and.b64  	%rd1814, %rd1777, 4294967295;
	add.s64 	%rd1815, %rd1812, %rd1814;
	add.s64 	%rd1816, %rd1815, %rd1813;
	shr.u64 	%rd1817, %rd1816, 32;
	mul.wide.u32 	%rd1818, %r1172, %r1196;
	and.b64  	%rd1819, %rd1782, 4294967295;
	add.s64 	%rd1820, %rd1817, %rd1819;
	add.s64 	%rd1821, %rd1820, %rd1818;
	shr.u64 	%rd1822, %rd1821, 32;
	mul.wide.u32 	%rd1823, %r1173, %r1196;
	and.b64  	%rd1824, %rd1785, 4294967295;
	add.s64 	%rd1825, %rd1822, %rd1824;
	add.s64 	%rd1826, %rd1825, %rd1823;
	shr.u64 	%rd1827, %rd1826, 32;
	and.b64  	%rd1828, %rd1788, 4294967295;
	add.s64 	%rd1829, %rd1827, %rd1828;
	{ .reg .b32 tmp; mov.b64 {tmp, %r1198}, %rd1829; }
	add.s32 	%r1199, %r1195, %r1198;
	mul.lo.s32 	%r1200, %r1163, %r1197;
	mul.wide.u32 	%rd1830, %r1165, %r1200;
	and.b64  	%rd1831, %rd1796, 4294967295;
	add.s64 	%rd1832, %rd1830, %rd1831;
	shr.u64 	%rd1833, %rd1832, 32;
	mul.wide.u32 	%rd1834, %r1166, %r1200;
	and.b64  	%rd1835, %rd1801, 4294967295;
	add.s64 	%rd1836, %rd1833, %rd1835;
	add.s64 	%rd24113, %rd1836, %rd1834;
	shr.u64 	%rd1837, %rd24113, 32;
	mul.wide.u32 	%rd1838, %r1168, %r1200;
	and.b64  	%rd1839, %rd1806, 4294967295;
	add.s64 	%rd1840, %rd1837, %rd1839;
	add.s64 	%rd24112, %rd1840, %rd1838;
	cvt.u32.u64 	%r109, %rd24112;
	shr.u64 	%rd1841, %rd24112, 32;
	mul.wide.u32 	%rd1842, %r1169, %r1200;
	and.b64  	%rd1843, %rd1811, 4294967295;
	add.s64 	%rd1844, %rd1841, %rd1843;
	add.s64 	%rd24111, %rd1844, %rd1842;
	cvt.u32.u64 	%r110, %rd24111;
	shr.u64 	%rd1845, %rd24111, 32;
	mul.wide.u32 	%rd1846, %r1170, %r1200;
	and.b64  	%rd1847, %rd1816, 4294967295;
	add.s64 	%rd1848, %rd1845, %rd1847;
	add.s64 	%rd24110, %rd1848, %rd1846;
	cvt.u32.u64 	%r111, %rd24110;
	shr.u64 	%rd1849, %rd24110, 32;
	mul.wide.u32 	%rd1850, %r1171, %r1200;
	and.b64  	%rd1851, %rd1821, 4294967295;
	add.s64 	%rd1852, %rd1849, %rd1851;
	add.s64 	%rd24109, %rd1852, %rd1850;
	cvt.u32.u64 	%r112, %rd24109;
	shr.u64 	%rd1853, %rd24109, 32;
	mul.wide.u32 	%rd1854, %r1172, %r1200;
	and.b64  	%rd1855, %rd1826, 4294967295;
	add.s64 	%rd1856, %rd1853, %rd1855;
	add.s64 	%rd24108, %rd1856, %rd1854;
	cvt.u32.u64 	%r113, %rd24108;
	shr.u64 	%rd1857, %rd24108, 32;
	mul.wide.u32 	%rd1858, %r1173, %r1200;
	and.b64  	%rd1859, %rd1829, 4294967295;
	add.s64 	%rd1860, %rd1857, %rd1859;
	add.s64 	%rd24107, %rd1860, %rd1858;
	cvt.u32.u64 	%r114, %rd24107;
	{ .reg .b32 tmp; mov.b64 {tmp, %r1201}, %rd24107; }
	add.s32 	%r4312, %r1199, %r1201;
	setp.gt.u32 	%p7, %r4312, %r1173;
	@%p7 bra 	$L__BB2_23;
	cvt.u32.u64 	%r1202, %rd12;
	setp.lt.u32 	%p8, %r4312, %r1202;
	@%p8 bra 	$L__BB2_24;
	cvt.u32.u64 	%r1203, %rd11;
	setp.lt.u32 	%p9, %r1203, %r114;
	@%p9 bra 	$L__BB2_23;
	setp.gt.u32 	%p10, %r1203, %r114;
	@%p10 bra 	$L__BB2_24;
	cvt.u32.u64 	%r1205, %rd10;
	setp.lt.u32 	%p11, %r1205, %r113;
	@%p11 bra 	$L__BB2_23;
	setp.gt.u32 	%p12, %r1205, %r113;
	@%p12 bra 	$L__BB2_24;
	cvt.u32.u64 	%r1207, %rd9;
	setp.lt.u32 	%p13, %r1207, %r112;
	@%p13 bra 	$L__BB2_23;
	setp.gt.u32 	%p14, %r1207, %r112;
	@%p14 bra 	$L__BB2_24;
	cvt.u32.u64 	%r1209, %rd8;
	setp.lt.u32 	%p15, %r1209, %r111;
	@%p15 bra 	$L__BB2_23;
	setp.gt.u32 	%p16, %r1209, %r111;
	@%p16 bra 	$L__BB2_24;
	cvt.u32.u64 	%r1211, %rd7;
	setp.lt.u32 	%p17, %r1211, %r110;
	@%p17 bra 	$L__BB2_23;
	setp.gt.u32 	%p18, %r1211, %r110;
	@%p18 bra 	$L__BB2_24;
	cvt.u32.u64 	%r1213, %rd6;
	setp.lt.u32 	%p19, %r1213, %r109;
	@%p19 bra 	$L__BB2_23;
	cvt.u32.u64 	%r1215, %rd5;
	setp.gt.u32 	%p20, %r1213, %r109;
	cvt.u32.u64 	%r1216, %rd24113;
	setp.gt.u32 	%p21, %r1215, %r1216;
	or.pred  	%p22, %p20, %p21;
	@%p22 bra 	$L__BB2_24;
$L__BB2_23:
	cvt.u32.u64 	%r1217, %rd12;
	and.b64  	%rd1862, %rd24113, 4294967295;
	sub.s64 	%rd24113, %rd1862, %rd5;
	shr.u64 	%rd1863, %rd24113, 63;
	and.b64  	%rd1864, %rd24112, 4294967295;
	add.s64 	%rd1865, %rd1863, %rd6;
	sub.s64 	%rd24112, %rd1864, %rd1865;
	shr.u64 	%rd1866, %rd24112, 63;
	and.b64  	%rd1867, %rd24111, 4294967295;
	add.s64 	%rd1868, %rd1866, %rd7;
	sub.s64 	%rd24111, %rd1867, %rd1868;
	shr.u64 	%rd1869, %rd24111, 63;
	and.b64  	%rd1870, %rd24110, 4294967295;
	add.s64 	%rd1871, %rd1869, %rd8;
	sub.s64 	%rd24110, %rd1870, %rd1871;
	shr.u64 	%rd1872, %rd24110, 63;
	and.b64  	%rd1873, %rd24109, 4294967295;
	add.s64 	%rd1874, %rd1872, %rd9;
	sub.s64 	%rd24109, %rd1873, %rd1874;
	shr.u64 	%rd1875, %rd24109, 63;
	and.b64  	%rd1876, %rd24108, 4294967295;
	add.s64 	%rd1877, %rd1875, %rd10;
	sub.s64 	%rd24108, %rd1876, %rd1877;
	shr.u64 	%rd1878, %rd24108, 63;
	and.b64  	%rd1879, %rd24107, 4294967295;
	add.s64 	%rd1880, %rd1878, %rd11;
	sub.s64 	%rd24107, %rd1879, %rd1880;
	shr.u64 	%rd1881, %rd24107, 63;
	cvt.u32.u64 	%r1218, %rd1881;
	add.s32 	%r1219, %r1217, %r1218;
	sub.s32 	%r4312, %r4312, %r1219;
$L__BB2_24:
	ld.const.u32 	%r1220, [P_CONST+28];
	cvt.u64.u32 	%rd34, %r1220;
	mul.wide.u32 	%rd1882, %r4295, %r4295;
	cvt.u32.u64 	%r1221, %rd1882;
	shr.u64 	%rd1883, %rd1882, 32;
	mul.wide.u32 	%rd1884, %r4294, %r4295;
	add.s64 	%rd1885, %rd1883, %rd1884;
	shr.u64 	%rd1886, %rd1885, 32;
	mul.wide.u32 	%rd1887, %r4293, %r4295;
	add.s64 	%rd1888, %rd1886, %rd1887;
	shr.u64 	%rd1889, %rd1888, 32;
	mul.wide.u32 	%rd1890, %r4292, %r4295;
	add.s64 	%rd1891, %rd1889, %rd1890;
	shr.u64 	%rd1892, %rd1891, 32;
	mul.wide.u32 	%rd1893, %r4291, %r4295;
	add.s64 	%rd1894, %rd1892, %rd1893;
	shr.u64 	%rd1895, %rd1894, 32;
	mul.wide.u32 	%rd1896, %r4290, %r4295;
	add.s64 	%rd1897, %rd1895, %rd1896;
	shr.u64 	%rd1898, %rd1897, 32;
	mul.wide.u32 	%rd1899, %r4289, %r4295;
	add.s64 	%rd1900, %rd1898, %rd1899;
	shr.u64 	%rd1901, %rd1900, 32;
	mul.wide.u32 	%rd1902, %r4288, %r4295;
	add.s64 	%rd1903, %rd1901, %rd1902;
	shr.u64 	%rd1904, %rd1903, 32;
	and.b64  	%rd1905, %rd1885, 4294967295;
	add.s64 	%rd1906, %rd1884, %rd1905;
	shr.u64 	%rd1907, %rd1906, 32;
	mul.wide.u32 	%rd1908, %r4294, %r4294;
	and.b64  	%rd1909, %rd1888, 4294967295;
	add.s64 	%rd1910, %rd1907, %rd1909;
	add.s64 	%rd1911, %rd1910, %rd1908;
	shr.u64 	%rd1912, %rd1911, 32;
	mul.wide.u32 	%rd1913, %r4293, %r4294;
	and.b64  	%rd1914, %rd1891, 4294967295;
	add.s64 	%rd1915, %rd1912, %rd1914;
	add.s64 	%rd1916, %rd1915, %rd1913;
	shr.u64 	%rd1917, %rd1916, 32;
	mul.wide.u32 	%rd1918, %r4292, %r4294;
	and.b64  	%rd1919, %rd1894, 4294967295;
	add.s64 	%rd1920, %rd1917, %rd1919;
	add.s64 	%rd1921, %rd1920, %rd1918;
	shr.u64 	%rd1922, %rd1921, 32;
	mul.wide.u32 	%rd1923, %r4291, %r4294;
	and.b64  	%rd1924, %rd1897, 4294967295;
	add.s64 	%rd1925, %rd1922, %rd1924;
	add.s64 	%rd1926, %rd1925, %rd1923;
	shr.u64 	%rd1927, %rd1926, 32;
	mul.wide.u32 	%rd1928, %r4290, %r4294;
	and.b64  	%rd1929, %rd1900, 4294967295;
	add.s64 	%rd1930, %rd1927, %rd1929;
	add.s64 	%rd1931, %rd1930, %rd1928;
	shr.u64 	%rd1932, %rd1931, 32;
	mul.wide.u32 	%rd1933, %r4289, %r4294;
	and.b64  	%rd1934, %rd1903, 4294967295;
	add.s64 	%rd1935, %rd1932, %rd1934;
	add.s64 	%rd1936, %rd1935, %rd1933;
	shr.u64 	%rd1937, %rd1936, 32;
	mul.wide.u32 	%rd1938, %r4288, %r4294;
	add.s64 	%rd1939, %rd1937, %rd1904;
	add.s64 	%rd1940, %rd1939, %rd1938;
	shr.u64 	%rd1941, %rd1940, 32;
	and.b64  	%rd1942, %rd1911, 4294967295;
	add.s64 	%rd1943, %rd1887, %rd1942;
	shr.u64 	%rd1944, %rd1943, 32;
	and.b64  	%rd1945, %rd1916, 4294967295;
	add.s64 	%rd1946, %rd1944, %rd1945;
	add.s64 	%rd1947, %rd1946, %rd1913;
	shr.u64 	%rd1948, %rd1947, 32;
	mul.wide.u32 	%rd1949, %r4293, %r4293;
	and.b64  	%rd1950, %rd1921, 4294967295;
	add.s64 	%rd1951, %rd1948, %rd1950;
	add.s64 	%rd1952, %rd1951, %rd1949;
	shr.u64 	%rd1953, %rd1952, 32;
	mul.wide.u32 	%rd1954, %r4292, %r4293;
	and.b64  	%rd1955, %rd1926, 4294967295;
	add.s64 	%rd1956, %rd1953, %rd1955;
	add.s64 	%rd1957, %rd1956, %rd1954;
	shr.u64 	%rd1958, %rd1957, 32;
	mul.wide.u32 	%rd1959, %r4291, %r4293;
	and.b64  	%rd1960, %rd1931, 4294967295;
	add.s64 	%rd1961, %rd1958, %rd1960;
	add.s64 	%rd1962, %rd1961, %rd1959;
	shr.u64 	%rd1963, %rd1962, 32;
	mul.wide.u32 	%rd1964, %r4290, %r4293;
	and.b64  	%rd1965, %rd1936, 4294967295;
	add.s64 	%rd1966, %rd1963, %rd1965;
	add.s64 	%rd1967, %rd1966, %rd1964;
	shr.u64 	%rd1968, %rd1967, 32;
	mul.wide.u32 	%rd1969, %r4289, %r4293;
	and.b64  	%rd1970, %rd1940, 4294967295;
	add.s64 	%rd1971, %rd1968, %rd1970;
	add.s64 	%rd1972, %rd1971, %rd1969;
	shr.u64 	%rd1973, %rd1972, 32;
	mul.wide.u32 	%rd1974, %r4288, %r4293;
	add.s64 	%rd1975, %rd1973, %rd1941;
	add.s64 	%rd1976, %rd1975, %rd1974;
	shr.u64 	%rd1977, %rd1976, 32;
	and.b64  	%rd1978, %rd1947, 4294967295;
	add.s64 	%rd1979, %rd1890, %rd1978;
	shr.u64 	%rd1980, %rd1979, 32;
	and.b64  	%rd1981, %rd1952, 4294967295;
	add.s64 	%rd1982, %rd1980, %rd1981;
	add.s64 	%rd1983, %rd1982, %rd1918;
	shr.u64 	%rd1984, %rd1983, 32;
	and.b64  	%rd1985, %rd1957, 4294967295;
	add.s64 	%rd1986, %rd1984, %rd1985;
	add.s64 	%rd1987, %rd1986, %rd1954;
	shr.u64 	%rd1988, %rd1987, 32;
	mul.wide.u32 	%rd1989, %r4292, %r4292;
	and.b64  	%rd1990, %rd1962, 4294967295;
	add.s64 	%rd1991, %rd1988, %rd1990;
	add.s64 	%rd1992, %rd1991, %rd1989;
	shr.u64 	%rd1993, %rd1992, 32;
	mul.wide.u32 	%rd1994, %r4291, %r4292;
	and.b64  	%rd1995, %rd1967, 4294967295;
	add.s64 	%rd1996, %rd1993, %rd1995;
	add.s64 	%rd1997, %rd1996, %rd1994;
	shr.u64 	%rd1998, %rd1997, 32;
	mul.wide.u32 	%rd1999, %r4290, %r4292;
	and.b64  	%rd2000, %rd1972, 4294967295;
	add.s64 	%rd2001, %rd1998, %rd2000;
	add.s64 	%rd2002, %rd2001, %rd1999;
	shr.u64 	%rd2003, %rd2002, 32;
	mul.wide.u32 	%rd2004, %r4289, %r4292;
	and.b64  	%rd2005, %rd1976, 4294967295;
	add.s64 	%rd2006, %rd2003, %rd2005;
	add.s64 	%rd2007, %rd2006, %rd2004;
	shr.u64 	%rd2008, %rd2007, 32;
	mul.wide.u32 	%rd2009, %r4288, %r4292;
	add.s64 	%rd2010, %rd2008, %rd1977;
	add.s64 	%rd2011, %rd2010, %rd2009;
	shr.u64 	%rd2012, %rd2011, 32;
	and.b64  	%rd2013, %rd1983, 4294967295;
	add.s64 	%rd2014, %rd1893, %rd2013;
	shr.u64 	%rd2015, %rd2014, 32;
	and.b64  	%rd2016, %rd1987, 4294967295;
	add.s64 	%rd2017, %rd2015, %rd2016;
	add.s64 	%rd2018, %rd2017, %rd1923;
	shr.u64 	%rd2019, %rd2018, 32;
	and.b64  	%rd2020, %rd1992, 4294967295;
	add.s64 	%rd2021, %rd2019, %rd2020;
	add.s64 	%rd2022, %rd2021, %rd1959;
	shr.u64 	%rd2023, %rd2022, 32;
	and.b64  	%rd2024, %rd1997, 4294967295;
	add.s64 	%rd2025, %rd2023, %rd2024;
	add.s64 	%rd2026, %rd2025, %rd1994;
	shr.u64 	%rd2027, %rd2026, 32;
	mul.wide.u32 	%rd2028, %r4291, %r4291;
	and.b64  	%rd2029, %rd2002, 4294967295;
	add.s64 	%rd2030, %rd2027, %rd2029;
	add.s64 	%rd2031, %rd2030, %rd2028;
	shr.u64 	%rd2032, %rd2031, 32;
	mul.wide.u32 	%rd2033, %r4290, %r4291;
	and.b64  	%rd2034, %rd2007, 4294967295;
	add.s64 	%rd2035, %rd2032, %rd2034;
	add.s64 	%rd2036, %rd2035, %rd2033;
	shr.u64 	%rd2037, %rd2036, 32;
	mul.wide.u32 	%rd2038, %r4289, %r4291;
	and.b64  	%rd2039, %rd2011, 4294967295;
	add.s64 	%rd2040, %rd2037, %rd2039;
	add.s64 	%rd2041, %rd2040, %rd2038;
	shr.u64 	%rd2042, %rd2041, 32;
	mul.wide.u32 	%rd2043, %r4288, %r4291;
	add.s64 	%rd2044, %rd2042, %rd2012;
	add.s64 	%rd2045, %rd2044, %rd2043;
	shr.u64 	%rd2046, %rd2045, 32;
	and.b64  	%rd2047, %rd2018, 4294967295;
	add.s64 	%rd2048, %rd1896, %rd2047;
	shr.u64 	%rd2049, %rd2048, 32;
	and.b64  	%rd2050, %rd2022, 4294967295;
	add.s64 	%rd2051, %rd2049, %rd2050;
	add.s64 	%rd2052, %rd2051, %rd1928;
	shr.u64 	%rd2053, %rd2052, 32;
	and.b64  	%rd2054, %rd2026, 4294967295;
	add.s64 	%rd2055, %rd2053, %rd2054;
	add.s64 	%rd2056, %rd2055, %rd1964;
	shr.u64 	%rd2057, %rd2056, 32;
	and.b64  	%rd2058, %rd2031, 4294967295;
	add.s64 	%rd2059, %rd2057, %rd2058;
	add.s64 	%rd2060, %rd2059, %rd1999;
	shr.u64 	%rd2061, %rd2060, 32;
	and.b64  	%rd2062, %rd2036, 4294967295;
	add.s64 	%rd2063, %rd2061, %rd2062;
	add.s64 	%rd2064, %rd2063, %rd2033;
	shr.u64 	%rd2065, %rd2064, 32;
	mul.wide.u32 	%rd2066, %r4290, %r4290;
	and.b64  	%rd2067, %rd2041, 4294967295;
	add.s64 	%rd2068, %rd2065, %rd2067;
	add.s64 	%rd2069, %rd2068, %rd2066;
	shr.u64 	%rd2070, %rd2069, 32;
	mul.wide.u32 	%rd2071, %r4289, %r4290;
	and.b64  	%rd2072, %rd2045, 4294967295;
	add.s64 	%rd2073, %rd2070, %rd2072;
	add.s64 	%rd2074, %rd2073, %rd2071;
	shr.u64 	%rd2075, %rd2074, 32;
	mul.wide.u32 	%rd2076, %r4288, %r4290;
	add.s64 	%rd2077, %rd2075, %rd2046;
	add.s64 	%rd2078, %rd2077, %rd2076;
	shr.u64 	%rd2079, %rd2078, 32;
	and.b64  	%rd2080, %rd2052, 4294967295;
	add.s64 	%rd2081, %rd1899, %rd2080;
	shr.u64 	%rd2082, %rd2081, 32;
	and.b64  	%rd2083, %rd2056, 4294967295;
	add.s64 	%rd2084, %rd2082, %rd2083;
	add.s64 	%rd2085, %rd2084, %rd1933;
	shr.u64 	%rd2086, %rd2085, 32;
	and.b64  	%rd2087, %rd2060, 4294967295;
	add.s64 	%rd2088, %rd2086, %rd2087;
	add.s64 	%rd2089, %rd2088, %rd1969;
	shr.u64 	%rd2090, %rd2089, 32;
	and.b64  	%rd2091, %rd2064, 4294967295;
	add.s64 	%rd2092, %rd2090, %rd2091;
	add.s64 	%rd2093, %rd2092, %rd2004;
	shr.u64 	%rd2094, %rd2093, 32;
	and.b64  	%rd2095, %rd2069, 4294967295;
	add.s64 	%rd2096, %rd2094, %rd2095;
	add.s64 	%rd2097, %rd2096, %rd2038;
	shr.u64 	%rd2098, %rd2097, 32;
	and.b64  	%rd2099, %rd2074, 4294967295;
	add.s64 	%rd2100, %rd2098, %rd2099;
	add.s64 	%rd2101, %rd2100, %rd2071;
	shr.u64 	%rd2102, %rd2101, 32;
	mul.wide.u32 	%rd2103, %r4289, %r4289;
	and.b64  	%rd2104, %rd2078, 4294967295;
	add.s64 	%rd2105, %rd2102, %rd2104;
	add.s64 	%rd2106, %rd2105, %rd2103;
	shr.u64 	%rd2107, %rd2106, 32;
	mul.wide.u32 	%rd2108, %r4288, %r4289;
	add.s64 	%rd2109, %rd2107, %rd2079;
	add.s64 	%rd2110, %rd2109, %rd2108;
	shr.u64 	%rd2111, %rd2110, 32;
	and.b64  	%rd2112, %rd2085, 4294967295;
	add.s64 	%rd2113, %rd1902, %rd2112;
	shr.u64 	%rd2114, %rd2113, 32;
	and.b64  	%rd2115, %rd2089, 4294967295;
	add.s64 	%rd2116, %rd2114, %rd2115;
	add.s64 	%rd2117, %rd2116, %rd1938;
	shr.u64 	%rd2118, %rd2117, 32;
	and.b64  	%rd2119, %rd2093, 4294967295;
	add.s64 	%rd2120, %rd2118, %rd2119;
	add.s64 	%rd2121, %rd2120, %rd1974;
	shr.u64 	%rd2122, %rd2121, 32;
	and.b64  	%rd2123, %rd2097, 4294967295;
	add.s64 	%rd2124, %rd2122, %rd2123;
	add.s64 	%rd2125, %rd2124, %rd2009;
	shr.u64 	%rd2126, %rd2125, 32;
	and.b64  	%rd2127, %rd2101, 4294967295;
	add.s64 	%rd2128, %rd2126, %rd2127;
	add.s64 	%rd2129, %rd2128, %rd2043;
	shr.u64 	%rd2130, %rd2129, 32;
	and.b64  	%rd2131, %rd2106, 4294967295;
	add.s64 	%rd2132, %rd2130, %rd2131;
	add.s64 	%rd2133, %rd2132, %rd2076;
	shr.u64 	%rd2134, %rd2133, 32;
	and.b64  	%rd2135, %rd2110, 4294967295;
	add.s64 	%rd2136, %rd2134, %rd2135;
	add.s64 	%rd2137, %rd2136, %rd2108;
	shr.u64 	%rd2138, %rd2137, 32;
	mul.wide.u32 	%rd2139, %r4288, %r4288;
	add.s64 	%rd2140, %rd2138, %rd2111;
	add.s64 	%rd2141, %rd2140, %rd2139;
	{ .reg .b32 tmp; mov.b64 {tmp, %r1222}, %rd2141; }
	ld.const.u32 	%r1223, [MU_P];
	mul.lo.s32 	%r1224, %r1223, %r1221;
	ld.const.u32 	%r1225, [P_CONST];
	cvt.u64.u32 	%rd35, %r1225;
	mul.wide.u32 	%rd2142, %r1225, %r1224;
	and.b64  	%rd2143, %rd1882, 4294967293;
	add.s64 	%rd2144, %rd2142, %rd2143;
	shr.u64 	%rd2145, %rd2144, 32;
	ld.const.u32 	%r1226, [P_CONST+4];
	cvt.u64.u32 	%rd36, %r1226;
	mul.wide.u32 	%rd2146, %r1226, %r1224;
	and.b64  	%rd2147, %rd1906, 4294967295;
	add.s64 	%rd2148, %rd2145, %rd2147;
	add.s64 	%rd2149, %rd2148, %rd2146;
	cvt.u32.u64 	%r1227, %rd2149;
	shr.u64 	%rd2150, %rd2149, 32;
	ld.const.u32 	%r1228, [P_CONST+8];
	cvt.u64.u32 	%rd37, %r1228;
	mul.wide.u32 	%rd2151, %r1228, %r1224;
	and.b64  	%rd2152, %rd1943, 4294967295;
	add.s64 	%rd2153, %rd2150, %rd2152;
	add.s64 	%rd2154, %rd2153, %rd2151;
	shr.u64 	%rd2155, %rd2154, 32;
	ld.const.u32 	%r1229, [P_CONST+12];
	cvt.u64.u32 	%rd38, %r1229;
	mul.wide.u32 	%rd2156, %r1229, %r1224;
	and.b64  	%rd2157, %rd1979, 4294967295;
	add.s64 	%rd2158, %rd2155, %rd2157;
	add.s64 	%rd2159, %rd2158, %rd2156;
	shr.u64 	%rd2160, %rd2159, 32;
	ld.const.u32 	%r1230, [P_CONST+16];
	cvt.u64.u32 	%rd39, %r1230;
	mul.wide.u32 	%rd2161, %r1230, %r1224;
	and.b64  	%rd2162, %rd2014, 4294967295;
	add.s64 	%rd2163, %rd2160, %rd2162;
	add.s64 	%rd2164, %rd2163, %rd2161;
	shr.u64 	%rd2165, %rd2164, 32;
	ld.const.u32 	%r1231, [P_CONST+20];
	cvt.u64.u32 	%rd40, %r1231;
	mul.wide.u32 	%rd2166, %r1231, %r1224;
	and.b64  	%rd2167, %rd2048, 4294967295;
	add.s64 	%rd2168, %rd2165, %rd2167;
	add.s64 	%rd2169, %rd2168, %rd2166;
	shr.u64 	%rd2170, %rd2169, 32;
	ld.const.u32 	%r1232, [P_CONST+24];
	cvt.u64.u32 	%rd41, %r1232;
	mul.wide.u32 	%rd2171, %r1232, %r1224;
	and.b64  	%rd2172, %rd2081, 4294967295;
	add.s64 	%rd2173, %rd2170, %rd2172;
	add.s64 	%rd2174, %rd2173, %rd2171;
	shr.u64 	%rd2175, %rd2174, 32;
	mul.wide.u32 	%rd2176, %r1220, %r1224;
	and.b64  	%rd2177, %rd2113, 4294967295;
	add.s64 	%rd2178, %rd2175, %rd2177;
	add.s64 	%rd2179, %rd2178, %rd2176;
	shr.u64 	%rd2180, %rd2179, 32;
	and.b64  	%rd2181, %rd2117, 4294967295;
	add.s64 	%rd2182, %rd2180, %rd2181;
	shr.u64 	%rd2183, %rd2182, 32;
	and.b64  	%rd2184, %rd2121, 4294967295;
	add.s64 	%rd2185, %rd2183, %rd2184;
	shr.u64 	%rd2186, %rd2185, 32;
	and.b64  	%rd2187, %rd2125, 4294967295;
	add.s64 	%rd2188, %rd2186, %rd2187;
	shr.u64 	%rd2189, %rd2188, 32;
	and.b64  	%rd2190, %rd2129, 4294967295;
	add.s64 	%rd2191, %rd2189, %rd2190;
	shr.u64 	%rd2192, %rd2191, 32;
	and.b64  	%rd2193, %rd2133, 4294967295;
	add.s64 	%rd2194, %rd2192, %rd2193;
	shr.u64 	%rd2195, %rd2194, 32;
	and.b64  	%rd2196, %rd2137, 4294967295;
	add.s64 	%rd2197, %rd2195, %rd2196;
	shr.u64 	%rd2198, %rd2197, 32;
	and.b64  	%rd2199, %rd2141, 4294967295;
	add.s64 	%rd2200, %rd2198, %rd2199;
	{ .reg .b32 tmp; mov.b64 {tmp, %r1233}, %rd2200; }
	add.s32 	%r1234, %r1222, %r1233;
	mul.lo.s32 	%r1235, %r1223, %r1227;
	mul.wide.u32 	%rd2201, %r1225, %r1235;
	and.b64  	%rd2202, %rd2149, 4294967295;
	add.s64 	%rd2203, %rd2201, %rd2202;
	shr.u64 	%rd2204, %rd2203, 32;
	mul.wide.u32 	%rd2205, %r1226, %r1235;
	and.b64  	%rd2206, %rd2154, 4294967295;
	add.s64 	%rd2207, %rd2204, %rd2206;
	add.s64 	%rd2208, %rd2207, %rd2205;
	cvt.u32.u64 	%r1236, %rd2208;
	shr.u64 	%rd2209, %rd2208, 32;
	mul.wide.u32 	%rd2210, %r1228, %r1235;
	and.b64  	%rd2211, %rd2159, 4294967295;
	add.s64 	%rd2212, %rd2209, %rd2211;
	add.s64 	%rd2213, %rd2212, %rd2210;
	shr.u64 	%rd2214, %rd2213, 32;
	mul.wide.u32 	%rd2215, %r1229, %r1235;
	and.b64  	%rd2216, %rd2164, 4294967295;
	add.s64 	%rd2217, %rd2214, %rd2216;
	add.s64 	%rd2218, %rd2217, %rd2215;
	shr.u64 	%rd2219, %rd2218, 32;
	mul.wide.u32 	%rd2220, %r1230, %r1235;
	and.b64  	%rd2221, %rd2169, 4294967295;
	add.s64 	%rd2222, %rd2219, %rd2221;
	add.s64 	%rd2223, %rd2222, %rd2220;
	shr.u64 	%rd2224, %rd2223, 32;
	mul.wide.u32 	%rd2225, %r1231, %r1235;
	and.b64  	%rd2226, %rd2174, 4294967295;
	add.s64 	%rd2227, %rd2224, %rd2226;
	add.s64 	%rd2228, %rd2227, %rd2225;
	shr.u64 	%rd2229, %rd2228, 32;
	mul.wide.u32 	%rd2230, %r1232, %r1235;
	and.b64  	%rd2231, %rd2179, 4294967295;
	add.s64 	%rd2232, %rd2229, %rd2231;
	add.s64 	%rd2233, %rd2232, %rd2230;
	shr.u64 	%rd2234, %rd2233, 32;
	mul.wide.u32 	%rd2235, %r1220, %r1235;
	and.b64  	%rd2236, %rd2182, 4294967295;
	add.s64 	%rd2237, %rd2234, %rd2236;
	add.s64 	%rd2238, %rd2237, %rd2235;
	shr.u64 	%rd2239, %rd2238, 32;
	and.b64  	%rd2240, %rd2185, 4294967295;
	add.s64 	%rd2241, %rd2239, %rd2240;
	shr.u64 	%rd2242, %rd2241, 32;
	and.b64  	%rd2243, %rd2188, 4294967295;
	add.s64 	%rd2244, %rd2242, %rd2243;
	shr.u64 	%rd2245, %rd2244, 32;
	and.b64  	%rd2246, %rd2191, 4294967295;
	add.s64 	%rd2247, %rd2245, %rd2246;
	shr.u64 	%rd2248, %rd2247, 32;
	and.b64  	%rd2249, %rd2194, 4294967295;
	add.s64 	%rd2250, %rd2248, %rd2249;
	shr.u64 	%rd2251, %rd2250, 32;
	and.b64  	%rd2252, %rd2197, 4294967295;
	add.s64 	%rd2253, %rd2251, %rd2252;
	shr.u64 	%rd2254, %rd2253, 32;
	and.b64  	%rd2255, %rd2200, 4294967295;
	add.s64 	%rd2256, %rd2254, %rd2255;
	{ .reg .b32 tmp; mov.b64 {tmp, %r1237}, %rd2256; }
	add.s32 	%r1238, %r1234, %r1237;
	mul.lo.s32 	%r1239, %r1223, %r1236;
	mul.wide.u32 	%rd2257, %r1225, %r1239;
	and.b64  	%rd2258, %rd2208, 4294967295;
	add.s64 	%rd2259, %rd2257, %rd2258;
	shr.u64 	%rd2260, %rd2259, 32;
	mul.wide.u32 	%rd2261, %r1226, %r1239;
	and.b64  	%rd2262, %rd2213, 4294967295;
	add.s64 	%rd2263, %rd2260, %rd2262;
	add.s64 	%rd2264, %rd2263, %rd2261;
	cvt.u32.u64 	%r1240, %rd2264;
	shr.u64 	%rd2265, %rd2264, 32;
	mul.wide.u32 	%rd2266, %r1228, %r1239;
	and.b64  	%rd2267, %rd2218, 4294967295;
	add.s64 	%rd2268, %rd2265, %rd2267;
	add.s64 	%rd2269, %rd2268, %rd2266;
	shr.u64 	%rd2270, %rd2269, 32;
	mul.wide.u32 	%rd2271, %r1229, %r1239;
	and.b64  	%rd2272, %rd2223, 4294967295;
	add.s64 	%rd2273, %rd2270, %rd2272;
	add.s64 	%rd2274, %rd2273, %rd2271;
	shr.u64 	%rd2275, %rd2274, 32;
	mul.wide.u32 	%rd2276, %r1230, %r1239;
	and.b64  	%rd2277, %rd2228, 4294967295;
	add.s64 	%rd2278, %rd2275, %rd2277;
	add.s64 	%rd2279, %rd2278, %rd2276;
	shr.u64 	%rd2280, %rd2279, 32;
	mul.wide.u32 	%rd2281, %r1231, %r1239;
	and.b64  	%rd2282, %rd2233, 4294967295;
	add.s64 	%rd2283, %rd2280, %rd2282;
	add.s64 	%rd2284, %rd2283, %rd2281;
	shr.u64 	%rd2285, %rd2284, 32;
	mul.wide.u32 	%rd2286, %r1232, %r1239;
	and.b64  	%rd2287, %rd2238, 4294967295;
	add.s64 	%rd2288, %rd2285, %rd2287;
	add.s64 	%rd2289, %rd2288, %rd2286;
	shr.u64 	%rd2290, %rd2289, 32;
	mul.wide.u32 	%rd2291, %r1220, %r1239;
	and.b64  	%rd2292, %rd2241, 4294967295;
	add.s64 	%rd2293, %rd2290, %rd2292;
	add.s64 	%rd2294, %rd2293, %rd2291;
	shr.u64 	%rd2295, %rd2294, 32;
	and.b64  	%rd2296, %rd2244, 4294967295;
	add.s64 	%rd2297, %rd2295, %rd2296;
	shr.u64 	%rd2298, %rd2297, 32;
	and.b64  	%rd2299, %rd2247, 4294967295;
	add.s64 	%rd2300, %rd2298, %rd2299;
	shr.u64 	%rd2301, %rd2300, 32;
	and.b64  	%rd2302, %rd2250, 4294967295;
	add.s64 	%rd2303, %rd2301, %rd2302;
	shr.u64 	%rd2304, %rd2303, 32;
	and.b64  	%rd2305, %rd2253, 4294967295;
	add.s64 	%rd2306, %rd2304, %rd2305;
	shr.u64 	%rd2307, %rd2306, 32;
	and.b64  	%rd2308, %rd2256, 4294967295;
	add.s64 	%rd2309, %rd2307, %rd2308;
	{ .reg .b32 tmp; mov.b64 {tmp, %r1241}, %rd2309; }
	add.s32 	%r1242, %r1238, %r1241;
	mul.lo.s32 	%r1243, %r1223, %r1240;
	mul.wide.u32 	%rd2310, %r1225, %r1243;
	and.b64  	%rd2311, %rd2264, 4294967295;
	add.s64 	%rd2312, %rd2310, %rd2311;
	shr.u64 	%rd2313, %rd2312, 32;
	mul.wide.u32 	%rd2314, %r1226, %r1243;
	and.b64  	%rd2315, %rd2269, 4294967295;
	add.s64 	%rd2316, %rd2313, %rd2315;
	add.s64 	%rd2317, %rd2316, %rd2314;
	cvt.u32.u64 	%r1244, %rd2317;
	shr.u64 	%rd2318, %rd2317, 32;
	mul.wide.u32 	%rd2319, %r1228, %r1243;
	and.b64  	%rd2320, %rd2274, 4294967295;
	add.s64 	%rd2321, %rd2318, %rd2320;
	add.s64 	%rd2322, %rd2321, %rd2319;
	shr.u64 	%rd2323, %rd2322, 32;
	mul.wide.u32 	%rd2324, %r1229, %r1243;
	and.b64  	%rd2325, %rd2279, 4294967295;
	add.s64 	%rd2326, %rd2323, %rd2325;
	add.s64 	%rd2327, %rd2326, %rd2324;
	shr.u64 	%rd2328, %rd2327, 32;
	mul.wide.u32 	%rd2329, %r1230, %r1243;
	and.b64  	%rd2330, %rd2284, 4294967295;
	add.s64 	%rd2331, %rd2328, %rd2330;
	add.s64 	%rd2332, %rd2331, %rd2329;
	shr.u64 	%rd2333, %rd2332, 32;
	mul.wide.u32 	%rd2334, %r1231, %r1243;
	and.b64  	%rd2335, %rd2289, 4294967295;
	add.s64 	%rd2336, %rd2333, %rd2335;
	add.s64 	%rd2337, %rd2336, %rd2334;
	shr.u64 	%rd2338, %rd2337, 32;
	mul.wide.u32 	%rd2339, %r1232, %r1243;
	and.b64  	%rd2340, %rd2294, 4294967295;
	add.s64 	%rd2341, %rd2338, %rd2340;
	add.s64 	%rd2342, %rd2341, %rd2339;
	shr.u64 	%rd2343, %rd2342, 32;
	mul.wide.u32 	%rd2344, %r1220, %r1243;
	and.b64  	%rd2345, %rd2297, 4294967295;
	add.s64 	%rd2346, %rd2343, %rd2345;
	add.s64 	%rd2347, %rd2346, %rd2344;
	shr.u64 	%rd2348, %rd2347, 32;
	and.b64  	%rd2349, %rd2300, 4294967295;
	add.s64 	%rd2350, %rd2348, %rd2349;
	shr.u64 	%rd2351, %rd2350, 32;
	and.b64  	%rd2352, %rd2303, 4294967295;
	add.s64 	%rd2353, %rd2351, %rd2352;
	shr.u64 	%rd2354, %rd2353, 32;
	and.b64  	%rd2355, %rd2306, 4294967295;
	add.s64 	%rd2356, %rd2354, %rd2355;
	shr.u64 	%rd2357, %rd2356, 32;
	and.b64  	%rd2358, %rd2309, 4294967295;
	add.s64 	%rd2359, %rd2357, %rd2358;
	{ .reg .b32 tmp; mov.b64 {tmp, %r1245}, %rd2359; }
	add.s32 	%r1246, %r1242, %r1245;
	mul.lo.s32 	%r1247, %r1223, %r1244;
	mul.wide.u32 	%rd2360, %r1225, %r1247;
	and.b64  	%rd2361, %rd2317, 4294967295;
	add.s64 	%rd2362, %rd2360, %rd2361;
	shr.u64 	%rd2363, %rd2362, 32;
	mul.wide.u32 	%rd2364, %r1226, %r1247;
	and.b64  	%rd2365, %rd2322, 4294967295;
	add.s64 	%rd2366, %rd2363, %rd2365;
	add.s64 	%rd2367, %rd2366, %rd2364;
	cvt.u32.u64 	%r1248, %rd2367;
	shr.u64 	%rd2368, %rd2367, 32;
	mul.wide.u32 	%rd2369, %r1228, %r1247;
	and.b64  	%rd2370, %rd2327, 4294967295;
	add.s64 	%rd2371, %rd2368, %rd2370;
	add.s64 	%rd2372, %rd2371, %rd2369;
	shr.u64 	%rd2373, %rd2372, 32;
	mul.wide.u32 	%rd2374, %r1229, %r1247;
	and.b64  	%rd2375, %rd2332, 4294967295;
	add.s64 	%rd2376, %rd2373, %rd2375;
	add.s64 	%rd2377, %rd2376, %rd2374;
	shr.u64 	%rd2378, %rd2377, 32;
	mul.wide.u32 	%rd2379, %r1230, %r1247;
	and.b64  	%rd2380, %rd2337, 4294967295;
	add.s64 	%rd2381, %rd2378, %rd2380;
	add.s64 	%rd2382, %rd2381, %rd2379;
	shr.u64 	%rd2383, %rd2382, 32;
	mul.wide.u32 	%rd2384, %r1231, %r1247;
	and.b64  	%rd2385, %rd2342, 4294967295;
	add.s64 	%rd2386, %rd2383, %rd2385;
	add.s64 	%rd2387, %rd2386, %rd2384;
	shr.u64 	%rd2388, %rd2387, 32;
	mul.wide.u32 	%rd2389, %r1232, %r1247;
	and.b64  	%rd2390, %rd2347, 4294967295;
	add.s64 	%rd2391, %rd2388, %rd2390;
	add.s64 	%rd2392, %rd2391, %rd2389;
	shr.u64 	%rd2393, %rd2392, 32;
	mul.wide.u32 	%rd2394, %r1220, %r1247;
	and.b64  	%rd2395, %rd2350, 4294967295;
	add.s64 	%rd2396, %rd2393, %rd2395;
	add.s64 	%rd2397, %rd2396, %rd2394;
	shr.u64 	%rd2398, %rd2397, 32;
	and.b64  	%rd2399, %rd2353, 4294967295;
	add.s64 	%rd2400, %rd2398, %rd2399;
	shr.u64 	%rd2401, %rd2400, 32;
	and.b64  	%rd2402, %rd2356, 4294967295;
	add.s64 	%rd2403, %rd2401, %rd2402;
	shr.u64 	%rd2404, %rd2403, 32;
	and.b64  	%rd2405, %rd2359, 4294967295;
	add.s64 	%rd2406, %rd2404, %rd2405;
	{ .reg .b32 tmp; mov.b64 {tmp, %r1249}, %rd2406; }
	add.s32 	%r1250, %r1246, %r1249;
	mul.lo.s32 	%r1251, %r1223, %r1248;
	mul.wide.u32 	%rd2407, %r1225, %r1251;
	and.b64  	%rd2408, %rd2367, 4294967295;
	add.s64 	%rd2409, %rd2407, %rd2408;
	shr.u64 	%rd2410, %rd2409, 32;
	mul.wide.u32 	%rd2411, %r1226, %r1251;
	and.b64  	%rd2412, %rd2372, 4294967295;
	add.s64 	%rd2413, %rd2410, %rd2412;
	add.s64 	%rd2414, %rd2413, %rd2411;
	cvt.u32.u64 	%r1252, %rd2414;
	shr.u64 	%rd2415, %rd2414, 32;
	mul.wide.u32 	%rd2416, %r1228, %r1251;
	and.b64  	%rd2417, %rd2377, 4294967295;
	add.s64 	%rd2418, %rd2415, %rd2417;
	add.s64 	%rd2419, %rd2418, %rd2416;
	shr.u64 	%rd2420, %rd2419, 32;
	mul.wide.u32 	%rd2421, %r1229, %r1251;
	and.b64  	%rd2422, %rd2382, 4294967295;
	add.s64 	%rd2423, %rd2420, %rd2422;
	add.s64 	%rd2424, %rd2423, %rd2421;
	shr.u64 	%rd2425, %rd2424, 32;
	mul.wide.u32 	%rd2426, %r1230, %r1251;
	and.b64  	%rd2427, %rd2387, 4294967295;
	add.s64 	%rd2428, %rd2425, %rd2427;
	add.s64 	%rd2429, %rd2428, %rd2426;
	shr.u64 	%rd2430, %rd2429, 32;
	mul.wide.u32 	%rd2431, %r1231, %r1251;
	and.b64  	%rd2432, %rd2392, 4294967295;
	add.s64 	%rd2433, %rd2430, %rd2432;
	add.s64 	%rd2434, %rd2433, %rd2431;
	shr.u64 	%rd2435, %rd2434, 32;
	mul.wide.u32 	%rd2436, %r1232, %r1251;
	and.b64  	%rd2437, %rd2397, 4294967295;
	add.s64 	%rd2438, %rd2435, %rd2437;
	add.s64 	%rd2439, %rd2438, %rd2436;
	shr.u64 	%rd2440, %rd2439, 32;
	mul.wide.u32 	%rd2441, %r1220, %r1251;
	and.b64  	%rd2442, %rd2400, 4294967295;
	add.s64 	%rd2443, %rd2440, %rd2442;
	add.s64 	%rd2444, %rd2443, %rd2441;
	shr.u64 	%rd2445, %rd2444, 32;
	and.b64  	%rd2446, %rd2403, 4294967295;
	add.s64 	%rd2447, %rd2445, %rd2446;
	shr.u64 	%rd2448, %rd2447, 32;
	and.b64  	%rd2449, %rd2406, 4294967295;
	add.s64 	%rd2450, %rd2448, %rd2449;
	{ .reg .b32 tmp; mov.b64 {tmp, %r1253}, %rd2450; }
	add.s32 	%r1254, %r1250, %r1253;
	mul.lo.s32 	%r1255, %r1223, %r1252;
	mul.wide.u32 	%rd2451, %r1225, %r1255;
	and.b64  	%rd2452, %rd2414, 4294967295;
	add.s64 	%rd2453, %rd2451, %rd2452;
	shr.u64 	%rd2454, %rd2453, 32;
	mul.wide.u32 	%rd2455, %r1226, %r1255;
	and.b64  	%rd2456, %rd2419, 4294967295;
	add.s64 	%rd2457, %rd2454, %rd2456;
	add.s64 	%rd2458, %rd2457, %rd2455;
	cvt.u32.u64 	%r1256, %rd2458;
	shr.u64 	%rd2459, %rd2458, 32;
	mul.wide.u32 	%rd2460, %r1228, %r1255;
	and.b64  	%rd2461, %rd2424, 4294967295;
	add.s64 	%rd2462, %rd2459, %rd2461;
	add.s64 	%rd2463, %rd2462, %rd2460;
	shr.u64 	%rd2464, %rd2463, 32;
	mul.wide.u32 	%rd2465, %r1229, %r1255;
	and.b64  	%rd2466, %rd2429, 4294967295;
	add.s64 	%rd2467, %rd2464, %rd2466;
	add.s64 	%rd2468, %rd2467, %rd2465;
	shr.u64 	%rd2469, %rd2468, 32;
	mul.wide.u32 	%rd2470, %r1230, %r1255;
	and.b64  	%rd2471, %rd2434, 4294967295;
	add.s64 	%rd2472, %rd2469, %rd2471;
	add.s64 	%rd2473, %rd2472, %rd2470;
	shr.u64 	%rd2474, %rd2473, 32;
	mul.wide.u32 	%rd2475, %r1231, %r1255;
	and.b64  	%rd2476, %rd2439, 4294967295;
	add.s64 	%rd2477, %rd2474, %rd2476;
	add.s64 	%rd2478, %rd2477, %rd2475;
	shr.u64 	%rd2479, %rd2478, 32;
	mul.wide.u32 	%rd2480, %r1232, %r1255;
	and.b64  	%rd2481, %rd2444, 4294967295;
	add.s64 	%rd2482, %rd2479, %rd2481;
	add.s64 	%rd2483, %rd2482, %rd2480;
	shr.u64 	%rd2484, %rd2483, 32;
	mul.wide.u32 	%rd2485, %r1220, %r1255;
	and.b64  	%rd2486, %rd2447, 4294967295;
	add.s64 	%rd2487, %rd2484, %rd2486;
	add.s64 	%rd2488, %rd2487, %rd2485;
	shr.u64 	%rd2489, %rd2488, 32;
	and.b64  	%rd2490, %rd2450, 4294967295;
	add.s64 	%rd2491, %rd2489, %rd2490;
	{ .reg .b32 tmp; mov.b64 {tmp, %r1257}, %rd2491; }
	add.s32 	%r1258, %r1254, %r1257;
	mul.lo.s32 	%r1259, %r1223, %r1256;
	mul.wide.u32 	%rd2492, %r1225, %r1259;
	and.b64  	%rd2493, %rd2458, 4294967295;
	add.s64 	%rd2494, %rd2492, %rd2493;
	shr.u64 	%rd2495, %rd2494, 32;
	mul.wide.u32 	%rd2496, %r1226, %r1259;
	and.b64  	%rd2497, %rd2463, 4294967295;
	add.s64 	%rd2498, %rd2495, %rd2497;
	add.s64 	%rd24120, %rd2498, %rd2496;
	shr.u64 	%rd2499, %rd24120, 32;
	mul.wide.u32 	%rd2500, %r1228, %r1259;
	and.b64  	%rd2501, %rd2468, 4294967295;
	add.s64 	%rd2502, %rd2499, %rd2501;
	add.s64 	%rd24119, %rd2502, %rd2500;
	shr.u64 	%rd2503, %rd24119, 32;
	mul.wide.u32 	%rd2504, %r1229, %r1259;
	and.b64  	%rd2505, %rd2473, 4294967295;
	add.s64 	%rd2506, %rd2503, %rd2505;
	add.s64 	%rd24118, %rd2506, %rd2504;
	shr.u64 	%rd2507, %rd24118, 32;
	mul.wide.u32 	%rd2508, %r1230, %r1259;
	and.b64  	%rd2509, %rd2478, 4294967295;
	add.s64 	%rd2510, %rd2507, %rd2509;
	add.s64 	%rd24117, %rd2510, %rd2508;
	shr.u64 	%rd2511, %rd24117, 32;
	mul.wide.u32 	%rd2512, %r1231, %r1259;
	and.b64  	%rd2513, %rd2483, 4294967295;
	add.s64 	%rd2514, %rd2511, %rd2513;
	add.s64 	%rd24116, %rd2514, %rd2512;
	shr.u64 	%rd2515, %rd24116, 32;
	mul.wide.u32 	%rd2516, %r1232, %r1259;
	and.b64  	%rd2517, %rd2488, 4294967295;
	add.s64 	%rd2518, %rd2515, %rd2517;
	add.s64 	%rd24115, %rd2518, %rd2516;
	shr.u64 	%rd2519, %rd24115, 32;
	mul.wide.u32 	%rd2520, %r1220, %r1259;
	and.b64  	%rd2521, %rd2491, 4294967295;
	add.s64 	%rd2522, %rd2519, %rd2521;
	add.s64 	%rd24114, %rd2522, %rd2520;
	cvt.u32.u64 	%r118, %rd24114;
	{ .reg .b32 tmp; mov.b64 {tmp, %r1260}, %rd24114; }
	add.s32 	%r4313, %r1258, %r1260;
	setp.gt.u32 	%p23, %r4313, %r1220;
	@%p23 bra 	$L__BB2_38;
	cvt.u32.u64 	%r1261, %rd34;
	setp.lt.u32 	%p24, %r4313, %r1261;
	@%p24 bra 	$L__BB2_39;
	cvt.u32.u64 	%r1262, %rd41;
	setp.lt.u32 	%p25, %r1262, %r118;
	@%p25 bra 	$L__BB2_38;
	setp.gt.u32 	%p26, %r1262, %r118;
	@%p26 bra 	$L__BB2_39;
	cvt.u32.u64 	%r1264, %rd40;
	cvt.u32.u64 	%r120, %rd24115;
	setp.lt.u32 	%p27, %r1264, %r120;
	@%p27 bra 	$L__BB2_38;
	setp.gt.u32 	%p28, %r1264, %r120;
	@%p28 bra 	$L__BB2_39;
	cvt.u32.u64 	%r1266, %rd39;
	cvt.u32.u64 	%r121, %rd24116;
	setp.lt.u32 	%p29, %r1266, %r121;
	@%p29 bra 	$L__BB2_38;
	setp.gt.u32 	%p30, %r1266, %r121;
	@%p30 bra 	$L__BB2_39;
	cvt.u32.u64 	%r1268, %rd38;
	cvt.u32.u64 	%r122, %rd24117;
	setp.lt.u32 	%p31, %r1268, %r122;
	@%p31 bra 	$L__BB2_38;
	setp.gt.u32 	%p32, %r1268, %r122;
	@%p32 bra 	$L__BB2_39;
	cvt.u32.u64 	%r1270, %rd37;
	cvt.u32.u64 	%r123, %rd24118;
	setp.lt.u32 	%p33, %r1270, %r123;
	@%p33 bra 	$L__BB2_38;
	setp.gt.u32 	%p34, %r1270, %r123;
	@%p34 bra 	$L__BB2_39;
	cvt.u32.u64 	%r1272, %rd36;
	cvt.u32.u64 	%r1273, %rd24119;
	setp.lt.u32 	%p35, %r1272, %r1273;
	@%p35 bra 	$L__BB2_38;
	cvt.u32.u64 	%r1275, %rd35;
	setp.gt.u32 	%p36, %r1272, %r1273;
	cvt.u32.u64 	%r1277, %rd24120;
	setp.gt.u32 	%p37, %r1275, %r1277;
	or.pred  	%p38, %p36, %p37;
	@%p38 bra 	$L__BB2_39;
$L__BB2_38:
	cvt.u32.u64 	%r1278, %rd34;
	and.b64  	%rd2524, %rd24120, 4294967295;
	sub.s64 	%rd24120, %rd2524, %rd35;
	shr.u64 	%rd2525, %rd24120, 63;
	and.b64  	%rd2526, %rd24119, 4294967295;
	add.s64 	%rd2527, %rd2525, %rd36;
	sub.s64 	%rd24119, %rd2526, %rd2527;
	shr.u64 	%rd2528, %rd24119, 63;
	and.b64  	%rd2529, %rd24118, 4294967295;
	add.s64 	%rd2530, %rd2528, %rd37;
	sub.s64 	%rd24118, %rd2529, %rd2530;
	shr.u64 	%rd2531, %rd24118, 63;
	and.b64  	%rd2532, %rd24117, 4294967295;
	add.s64 	%rd2533, %rd2531, %rd38;
	sub.s64 	%rd24117, %rd2532, %rd2533;
	shr.u64 	%rd2534, %rd24117, 63;
	and.b64  	%rd2535, %rd24116, 4294967295;
	add.s64 	%rd2536, %rd2534, %rd39;
	sub.s64 	%rd24116, %rd2535, %rd2536;
	shr.u64 	%rd2537, %rd24116, 63;
	and.b64  	%rd2538, %rd24115, 4294967295;
	add.s64 	%rd2539, %rd2537, %rd40;
	sub.s64 	%rd24115, %rd2538, %rd2539;
	shr.u64 	%rd2540, %rd24115, 63;
	and.b64  	%rd2541, %rd24114, 4294967295;
	add.s64 	%rd2542, %rd2540, %rd41;
	sub.s64 	%rd24114, %rd2541, %rd2542;
	shr.u64 	%rd2543, %rd24114, 63;
	cvt.u32.u64 	%r1279, %rd2543;
	add.s32 	%r1280, %r1278, %r1279;
	sub.s32 	%r4313, %r4313, %r1280;
$L__BB2_39:
	ld.const.u32 	%r1281, [P_CONST+28];
	cvt.u64.u32 	%rd2544, %r4286;
	and.b64  	%rd63, %rd24120, 4294967295;
	mul.lo.s64 	%rd2545, %rd63, %rd2544;
	cvt.u32.u64 	%r1282, %rd2545;
	shr.u64 	%rd2546, %rd2545, 32;
	and.b64  	%rd64, %rd24119, 4294967295;
	mad.lo.s64 	%rd2547, %rd64, %rd2544, %rd2546;
	shr.u64 	%rd2548, %rd2547, 32;
	and.b64  	%rd65, %rd24118, 4294967295;
	mad.lo.s64 	%rd2549, %rd65, %rd2544, %rd2548;
	shr.u64 	%rd2550, %rd2549, 32;
	and.b64  	%rd66, %rd24117, 4294967295;
	mad.lo.s64 	%rd2551, %rd66, %rd2544, %rd2550;
	shr.u64 	%rd2552, %rd2551, 32;
	and.b64  	%rd67, %rd24116, 4294967295;
	mad.lo.s64 	%rd2553, %rd67, %rd2544, %rd2552;
	shr.u64 	%rd2554, %rd2553, 32;
	and.b64  	%rd68, %rd24115, 4294967295;
	mad.lo.s64 	%rd2555, %rd68, %rd2544, %rd2554;
	shr.u64 	%rd2556, %rd2555, 32;
	and.b64  	%rd69, %rd24114, 4294967295;
	mad.lo.s64 	%rd2557, %rd69, %rd2544, %rd2556;
	shr.u64 	%rd2558, %rd2557, 32;
	mul.wide.u32 	%rd2559, %r4313, %r4286;
	add.s64 	%rd2560, %rd2558, %rd2559;
	shr.u64 	%rd2561, %rd2560, 32;
	cvt.u64.u32 	%rd2562, %r4285;
	and.b64  	%rd2563, %rd2547, 4294967295;
	mad.lo.s64 	%rd2564, %rd63, %rd2562, %rd2563;
	shr.u64 	%rd2565, %rd2564, 32;
	and.b64  	%rd2566, %rd2549, 4294967295;
	add.s64 	%rd2567, %rd2565, %rd2566;
	mad.lo.s64 	%rd2568, %rd64, %rd2562, %rd2567;
	shr.u64 	%rd2569, %rd2568, 32;
	and.b64  	%rd2570, %rd2551, 4294967295;
	add.s64 	%rd2571, %rd2569, %rd2570;
	mad.lo.s64 	%rd2572, %rd65, %rd2562, %rd2571;
	shr.u64 	%rd2573, %rd2572, 32;
	and.b64  	%rd2574, %rd2553, 4294967295;
	add.s64 	%rd2575, %rd2573, %rd2574;
	mad.lo.s64 	%rd2576, %rd66, %rd2562, %rd2575;
	shr.u64 	%rd2577, %rd2576, 32;
	and.b64  	%rd2578, %rd2555, 4294967295;
	add.s64 	%rd2579, %rd2577, %rd2578;
	mad.lo.s64 	%rd2580, %rd67, %rd2562, %rd2579;
	shr.u64 	%rd2581, %rd2580, 32;
	and.b64  	%rd2582, %rd2557, 4294967295;
	add.s64 	%rd2583, %rd2581, %rd2582;
	mad.lo.s64 	%rd2584, %rd68, %rd2562, %rd2583;
	shr.u64 	%rd2585, %rd2584, 32;
	and.b64  	%rd2586, %rd2560, 4294967295;
	add.s64 	%rd2587, %rd2585, %rd2586;
	mad.lo.s64 	%rd2588, %rd69, %rd2562, %rd2587;
	shr.u64 	%rd2589, %rd2588, 32;
	mul.wide.u32 	%rd2590, %r4313, %r4285;
	add.s64 	%rd2591, %rd2589, %rd2561;
	add.s64 	%rd2592, %rd2591, %rd2590;
	shr.u64 	%rd2593, %rd2592, 32;
	cvt.u64.u32 	%rd2594, %r4284;
	and.b64  	%rd2595, %rd2568, 4294967295;
	mad.lo.s64 	%rd2596, %rd63, %rd2594, %rd2595;
	shr.u64 	%rd2597, %rd2596, 32;
	and.b64  	%rd2598, %rd2572, 4294967295;
	add.s64 	%rd2599, %rd2597, %rd2598;
	mad.lo.s64 	%rd2600, %rd64, %rd2594, %rd2599;
	shr.u64 	%rd2601, %rd2600, 32;
	and.b64  	%rd2602, %rd2576, 4294967295;
	add.s64 	%rd2603, %rd2601, %rd2602;
	mad.lo.s64 	%rd2604, %rd65, %rd2594, %rd2603;
	shr.u64 	%rd2605, %rd2604, 32;
	and.b64  	%rd2606, %rd2580, 4294967295;
	add.s64 	%rd2607, %rd2605, %rd2606;
	mad.lo.s64 	%rd2608, %rd66, %rd2594, %rd2607;
	shr.u64 	%rd2609, %rd2608, 32;
	and.b64  	%rd2610, %rd2584, 4294967295;
	add.s64 	%rd2611, %rd2609, %rd2610;
	mad.lo.s64 	%rd2612, %rd67, %rd2594, %rd2611;
	shr.u64 	%rd2613, %rd2612, 32;
	and.b64  	%rd2614, %rd2588, 4294967295;
	add.s64 	%rd2615, %rd2613, %rd2614;
	mad.lo.s64 	%rd2616, %rd68, %rd2594, %rd2615;
	shr.u64 	%rd2617, %rd2616, 32;
	and.b64  	%rd2618, %rd2592, 4294967295;
	add.s64 	%rd2619, %rd2617, %rd2618;
	mad.lo.s64 	%rd2620, %rd69, %rd2594, %rd2619;
	shr.u64 	%rd2621, %rd2620, 32;
	mul.wide.u32 	%rd2622, %r4313, %r4284;
	add.s64 	%rd2623, %rd2621, %rd2593;
	add.s64 	%rd2624, %rd2623, %rd2622;
	shr.u64 	%rd2625, %rd2624, 32;
	cvt.u64.u32 	%rd2626, %r4283;
	and.b64  	%rd2627, %rd2600, 4294967295;
	mad.lo.s64 	%rd2628, %rd63, %rd2626, %rd2627;
	shr.u64 	%rd2629, %rd2628, 32;
	and.b64  	%rd2630, %rd2604, 4294967295;
	add.s64 	%rd2631, %rd2629, %rd2630;
	mad.lo.s64 	%rd2632, %rd64, %rd2626, %rd2631;
	shr.u64 	%rd2633, %rd2632, 32;
	and.b64  	%rd2634, %rd2608, 4294967295;
	add.s64 	%rd2635, %rd2633, %rd2634;
	mad.lo.s64 	%rd2636, %rd65, %rd2626, %rd2635;
	shr.u64 	%rd2637, %rd2636, 32;
	and.b64  	%rd2638, %rd2612, 4294967295;
	add.s64 	%rd2639, %rd2637, %rd2638;
	mad.lo.s64 	%rd2640, %rd66, %rd2626, %rd2639;
	shr.u64 	%rd2641, %rd2640, 32;
	and.b64  	%rd2642, %rd2616, 4294967295;
	add.s64 	%rd2643, %rd2641, %rd2642;
	mad.lo.s64 	%rd2644, %rd67, %rd2626, %rd2643;
	shr.u64 	%rd2645, %rd2644, 32;
	and.b64  	%rd2646, %rd2620, 4294967295;
	add.s64 	%rd2647, %rd2645, %rd2646;
	mad.lo.s64 	%rd2648, %rd68, %rd2626, %rd2647;
	shr.u64 	%rd2649, %rd2648, 32;
	and.b64  	%rd2650, %rd2624, 4294967295;
	add.s64 	%rd2651, %rd2649, %rd2650;
	mad.lo.s64 	%rd2652, %rd69, %rd2626, %rd2651;
	shr.u64 	%rd2653, %rd2652, 32;
	mul.wide.u32 	%rd2654, %r4313, %r4283;
	add.s64 	%rd2655, %rd2653, %rd2625;
	add.s64 	%rd2656, %rd2655, %rd2654;
	shr.u64 	%rd2657, %rd2656, 32;
	cvt.u64.u32 	%rd2658, %r4282;
	and.b64  	%rd2659, %rd2632, 4294967295;
	mad.lo.s64 	%rd2660, %rd63, %rd2658, %rd2659;
	shr.u64 	%rd2661, %rd2660, 32;
	and.b64  	%rd2662, %rd2636, 4294967295;
	add.s64 	%rd2663, %rd2661, %rd2662;
	mad.lo.s64 	%rd2664, %rd64, %rd2658, %rd2663;
	shr.u64 	%rd2665, %rd2664, 32;
	and.b64  	%rd2666, %rd2640, 4294967295;
	add.s64 	%rd2667, %rd2665, %rd2666;
	mad.lo.s64 	%rd2668, %rd65, %rd2658, %rd2667;
	shr.u64 	%rd2669, %rd2668, 32;
	and.b64  	%rd2670, %rd2644, 4294967295;
	add.s64 	%rd2671, %rd2669, %rd2670;
	mad.lo.s64 	%rd2672, %rd66, %rd2658, %rd2671;
	shr.u64 	%rd2673, %rd2672, 32;
	and.b64  	%rd2674, %rd2648, 4294967295;
	add.s64 	%rd2675, %rd2673, %rd2674;
	mad.lo.s64 	%rd2676, %rd67, %rd2658, %rd2675;
	shr.u64 	%rd2677, %rd2676, 32;
	and.b64  	%rd2678, %rd2652, 4294967295;
	add.s64 	%rd2679, %rd2677, %rd2678;
	mad.lo.s64 	%rd2680, %rd68, %rd2658, %rd2679;
	shr.u64 	%rd2681, %rd2680, 32;
	and.b64  	%rd2682, %rd2656, 4294967295;
	add.s64 	%rd2683, %rd2681, %rd2682;
	mad.lo.s64 	%rd2684, %rd69, %rd2658, %rd2683;
	shr.u64 	%rd2685, %rd2684, 32;
	mul.wide.u32 	%rd2686, %r4313, %r4282;
	add.s64 	%rd2687, %rd2685, %rd2657;
	add.s64 	%rd2688, %rd2687, %rd2686;
	shr.u64 	%rd2689, %rd2688, 32;
	cvt.u64.u32 	%rd2690, %r4281;
	and.b64  	%rd2691, %rd2664, 4294967295;
	mad.lo.s64 	%rd2692, %rd63, %rd2690, %rd2691;
	shr.u64 	%rd2693, %rd2692, 32;
	and.b64  	%rd2694, %rd2668, 4294967295;
	add.s64 	%rd2695, %rd2693, %rd2694;
	mad.lo.s64 	%rd2696, %rd64, %rd2690, %rd2695;
	shr.u64 	%rd2697, %rd2696, 32;
	and.b64  	%rd2698, %rd2672, 4294967295;
	add.s64 	%rd2699, %rd2697, %rd2698;
	mad.lo.s64 	%rd2700, %rd65, %rd2690, %rd2699;
	shr.u64 	%rd2701, %rd2700, 32;
	and.b64  	%rd2702, %rd2676, 4294967295;
	add.s64 	%rd2703, %rd2701, %rd2702;
	mad.lo.s64 	%rd2704, %rd66, %rd2690, %rd2703;
	shr.u64 	%rd2705, %rd2704, 32;
	and.b64  	%rd2706, %rd2680, 4294967295;
	add.s64 	%rd2707, %rd2705, %rd2706;
	mad.lo.s64 	%rd2708, %rd67, %rd2690, %rd2707;
	shr.u64 	%rd2709, %rd2708, 32;
	and.b64  	%rd2710, %rd2684, 4294967295;
	add.s64 	%rd2711, %rd2709, %rd2710;
	mad.lo.s64 	%rd2712, %rd68, %rd2690, %rd2711;
	shr.u64 	%rd2713, %rd2712, 32;
	and.b64  	%rd2714, %rd2688, 4294967295;
	add.s64 	%rd2715, %rd2713, %rd2714;
	mad.lo.s64 	%rd2716, %rd69, %rd2690, %rd2715;
	shr.u64 	%rd2717, %rd2716, 32;
	mul.wide.u32 	%rd2718, %r4313, %r4281;
	add.s64 	%rd2719, %rd2717, %rd2689;
	add.s64 	%rd2720, %rd2719, %rd2718;
	shr.u64 	%rd2721, %rd2720, 32;
	cvt.u64.u32 	%rd2722, %r4280;
	and.b64  	%rd2723, %rd2696, 4294967295;
	mad.lo.s64 	%rd2724, %rd63, %rd2722, %rd2723;
	shr.u64 	%rd2725, %rd2724, 32;
	and.b64  	%rd2726, %rd2700, 4294967295;
	add.s64 	%rd2727, %rd2725, %rd2726;
	mad.lo.s64 	%rd2728, %rd64, %rd2722, %rd2727;
	shr.u64 	%rd2729, %rd2728, 32;
	and.b64  	%rd2730, %rd2704, 4294967295;
	add.s64 	%rd2731, %rd2729, %rd2730;
	mad.lo.s64 	%rd2732, %rd65, %rd2722, %rd2731;
	shr.u64 	%rd2733, %rd2732, 32;
	and.b64  	%rd2734, %rd2708, 4294967295;
	add.s64 	%rd2735, %rd2733, %rd2734;
	mad.lo.s64 	%rd2736, %rd66, %rd2722, %rd2735;
	shr.u64 	%rd2737, %rd2736, 32;
	and.b64  	%rd2738, %rd2712, 4294967295;
	add.s64 	%rd2739, %rd2737, %rd2738;
	mad.lo.s64 	%rd2740, %rd67, %rd2722, %rd2739;
	shr.u64 	%rd2741, %rd2740, 32;
	and.b64  	%rd2742, %rd2716, 4294967295;
	add.s64 	%rd2743, %rd2741, %rd2742;
	mad.lo.s64 	%rd2744, %rd68, %rd2722, %rd2743;
	shr.u64 	%rd2745, %rd2744, 32;
	and.b64  	%rd2746, %rd2720, 4294967295;
	add.s64 	%rd2747, %rd2745, %rd2746;
	mad.lo.s64 	%rd2748, %rd69, %rd2722, %rd2747;
	shr.u64 	%rd2749, %rd2748, 32;
	mul.wide.u32 	%rd2750, %r4313, %r4280;
	add.s64 	%rd2751, %rd2749, %rd2721;
	add.s64 	%rd2752, %rd2751, %rd2750;
	shr.u64 	%rd2753, %rd2752, 32;
	cvt.u64.u32 	%rd2754, %r4279;
	and.b64  	%rd2755, %rd2728, 4294967295;
	mad.lo.s64 	%rd2756, %rd63, %rd2754, %rd2755;
	shr.u64 	%rd2757, %rd2756, 32;
	and.b64  	%rd2758, %rd2732, 4294967295;
	add.s64 	%rd2759, %rd2757, %rd2758;
	mad.lo.s64 	%rd2760, %rd64, %rd2754, %rd2759;
	shr.u64 	%rd2761, %rd2760, 32;
	and.b64  	%rd2762, %rd2736, 4294967295;
	add.s64 	%rd2763, %rd2761, %rd2762;
	mad.lo.s64 	%rd2764, %rd65, %rd2754, %rd2763;
	shr.u64 	%rd2765, %rd2764, 32;
	and.b64  	%rd2766, %rd2740, 4294967295;
	add.s64 	%rd2767, %rd2765, %rd2766;
	mad.lo.s64 	%rd2768, %rd66, %rd2754, %rd2767;
	shr.u64 	%rd2769, %rd2768, 32;
	and.b64  	%rd2770, %rd2744, 4294967295;
	add.s64 	%rd2771, %rd2769, %rd2770;
	mad.lo.s64 	%rd2772, %rd67, %rd2754, %rd2771;
	shr.u64 	%rd2773, %rd2772, 32;
	and.b64  	%rd2774, %rd2748, 4294967295;
	add.s64 	%rd2775, %rd2773, %rd2774;
	mad.lo.s64 	%rd2776, %rd68, %rd2754, %rd2775;
	shr.u64 	%rd2777, %rd2776, 32;
	and.b64  	%rd2778, %rd2752, 4294967295;
	add.s64 	%rd2779, %rd2777, %rd2778;
	mad.lo.s64 	%rd2780, %rd69, %rd2754, %rd2779;
	shr.u64 	%rd2781, %rd2780, 32;
	mul.wide.u32 	%rd2782, %r4313, %r4279;
	add.s64 	%rd2783, %rd2781, %rd2753;
	add.s64 	%rd2784, %rd2783, %rd2782;
	{ .reg .b32 tmp; mov.b64 {tmp, %r1283}, %rd2784; }
	ld.const.u32 	%r1284, [MU_P];
	mul.lo.s32 	%r1285, %r1284, %r1282;
	ld.const.u32 	%r1286, [P_CONST];
	mul.wide.u32 	%rd2785, %r1286, %r1285;
	and.b64  	%rd2786, %rd2545, 4294967295;
	add.s64 	%rd2787, %rd2785, %rd2786;
	shr.u64 	%rd2788, %rd2787, 32;
	ld.const.u32 	%r1287, [P_CONST+4];
	cvt.u64.u32 	%rd70, %r1287;
	mul.wide.u32 	%rd2789, %r1287, %r1285;
	and.b64  	%rd2790, %rd2564, 4294967295;
	add.s64 	%rd2791, %rd2788, %rd2790;
	add.s64 	%rd2792, %rd2791, %rd2789;
	cvt.u32.u64 	%r1288, %rd2792;
	shr.u64 	%rd2793, %rd2792, 32;
	ld.const.u32 	%r1289, [P_CONST+8];
	cvt.u64.u32 	%rd71, %r1289;
	mul.wide.u32 	%rd2794, %r1289, %r1285;
	and.b64  	%rd2795, %rd2596, 4294967295;
	add.s64 	%rd2796, %rd2793, %rd2795;
	add.s64 	%rd2797, %rd2796, %rd2794;
	shr.u64 	%rd2798, %rd2797, 32;
	ld.const.u32 	%r1290, [P_CONST+12];
	cvt.u64.u32 	%rd72, %r1290;
	mul.wide.u32 	%rd2799, %r1290, %r1285;
	and.b64  	%rd2800, %rd2628, 4294967295;
	add.s64 	%rd2801, %rd2798, %rd2800;
	add.s64 	%rd2802, %rd2801, %rd2799;
	shr.u64 	%rd2803, %rd2802, 32;
	ld.const.u32 	%r1291, [P_CONST+16];
	mul.wide.u32 	%rd2804, %r1291, %r1285;
	and.b64  	%rd2805, %rd2660, 4294967295;
	add.s64 	%rd2806, %rd2803, %rd2805;
	add.s64 	%rd2807, %rd2806, %rd2804;
	shr.u64 	%rd2808, %rd2807, 32;
	ld.const.u32 	%r1292, [P_CONST+20];
	cvt.u64.u32 	%rd73, %r1292;
	mul.wide.u32 	%rd2809, %r1292, %r1285;
	and.b64  	%rd2810, %rd2692, 4294967295;
	add.s64 	%rd2811, %rd2808, %rd2810;
	add.s64 	%rd2812, %rd2811, %rd2809;
	shr.u64 	%rd2813, %rd2812, 32;
	ld.const.u32 	%r1293, [P_CONST+24];
	mul.wide.u32 	%rd2814, %r1293, %r1285;
	and.b64  	%rd2815, %rd2724, 4294967295;
	add.s64 	%rd2816, %rd2813, %rd2815;
	add.s64 	%rd2817, %rd2816, %rd2814;
	shr.u64 	%rd2818, %rd2817, 32;
	mul.wide.u32 	%rd2819, %r1281, %r1285;
	and.b64  	%rd2820, %rd2756, 4294967295;
	add.s64 	%rd2821, %rd2818, %rd2820;
	add.s64 	%rd2822, %rd2821, %rd2819;
	shr.u64 	%rd2823, %rd2822, 32;
	and.b64  	%rd2824, %rd2760, 4294967295;
	add.s64 	%rd2825, %rd2823, %rd2824;
	shr.u64 	%rd2826, %rd2825, 32;
	and.b64  	%rd2827, %rd2764, 4294967295;
	add.s64 	%rd2828, %rd2826, %rd2827;
	shr.u64 	%rd2829, %rd2828, 32;
	and.b64  	%rd2830, %rd2768, 4294967295;
	add.s64 	%rd2831, %rd2829, %rd2830;
	shr.u64 	%rd2832, %rd2831, 32;
	and.b64  	%rd2833, %rd2772, 4294967295;
	add.s64 	%rd2834, %rd2832, %rd2833;
	shr.u64 	%rd2835, %rd2834, 32;
	and.b64  	%rd2836, %rd2776, 4294967295;
	add.s64 	%rd2837, %rd2835, %rd2836;
	shr.u64 	%rd2838, %rd2837, 32;
	and.b64  	%rd2839, %rd2780, 4294967295;
	add.s64 	%rd2840, %rd2838, %rd2839;
	shr.u64 	%rd2841, %rd2840, 32;
	and.b64  	%rd2842, %rd2784, 4294967295;
	add.s64 	%rd2843, %rd2841, %rd2842;
	{ .reg .b32 tmp; mov.b64 {tmp, %r1294}, %rd2843; }
	add.s32 	%r1295, %r1283, %r1294;
	mul.lo.s32 	%r1296, %r1284, %r1288;
	mul.wide.u32 	%rd2844, %r1286, %r1296;
	and.b64  	%rd2845, %rd2792, 4294967295;
	add.s64 	%rd2846, %rd2844, %rd2845;
	shr.u64 	%rd2847, %rd2846, 32;
	mul.wide.u32 	%rd2848, %r1287, %r1296;
	and.b64  	%rd2849, %rd2797, 4294967295;
	add.s64 	%rd2850, %rd2847, %rd2849;
	add.s64 	%rd2851, %rd2850, %rd2848;
	cvt.u32.u64 	%r1297, %rd2851;
	shr.u64 	%rd2852, %rd2851, 32;
	mul.wide.u32 	%rd2853, %r1289, %r1296;
	and.b64  	%rd2854, %rd2802, 4294967295;
	add.s64 	%rd2855, %rd2852, %rd2854;
	add.s64 	%rd2856, %rd2855, %rd2853;
	shr.u64 	%rd2857, %rd2856, 32;
	mul.wide.u32 	%rd2858, %r1290, %r1296;
	and.b64  	%rd2859, %rd2807, 4294967295;
	add.s64 	%rd2860, %rd2857, %rd2859;
	add.s64 	%rd2861, %rd2860, %rd2858;
	shr.u64 	%rd2862, %rd2861, 32;
	mul.wide.u32 	%rd2863, %r1291, %r1296;
	and.b64  	%rd2864, %rd2812, 4294967295;
	add.s64 	%rd2865, %rd2862, %rd2864;
	add.s64 	%rd2866, %rd2865, %rd2863;
	shr.u64 	%rd2867, %rd2866, 32;
	mul.wide.u32 	%rd2868, %r1292, %r1296;
	and.b64  	%rd2869, %rd2817, 4294967295;
	add.s64 	%rd2870, %rd2867, %rd2869;
	add.s64 	%rd2871, %rd2870, %rd2868;
	shr.u64 	%rd2872, %rd2871, 32;
	mul.wide.u32 	%rd2873, %r1293, %r1296;
	and.b64  	%rd2874, %rd2822, 4294967295;
	add.s64 	%rd2875, %rd2872, %rd2874;
	add.s64 	%rd2876, %rd2875, %rd2873;
	shr.u64 	%rd2877, %rd2876, 32;
	mul.wide.u32 	%rd2878, %r1281, %r1296;
	and.b64  	%rd2879, %rd2825, 4294967295;
	add.s64 	%rd2880, %rd2877, %rd2879;
	add.s64 	%rd2881, %rd2880, %rd2878;
	shr.u64 	%rd2882, %rd2881, 32;
	and.b64  	%rd2883, %rd2828, 4294967295;
	add.s64 	%rd2884, %rd2882, %rd2883;
	shr.u64 	%rd2885, %rd2884, 32;
	and.b64  	%rd2886, %rd2831, 4294967295;
	add.s64 	%rd2887, %rd2885, %rd2886;
	shr.u64 	%rd2888, %rd2887, 32;
	and.b64  	%rd2889, %rd2834, 4294967295;
	add.s64 	%rd2890, %rd2888, %rd2889;
	shr.u64 	%rd2891, %rd2890, 32;
	and.b64  	%rd2892, %rd2837, 4294967295;
	add.s64 	%rd2893, %rd2891, %rd2892;
	shr.u64 	%rd2894, %rd2893, 32;
	and.b64  	%rd2895, %rd2840, 4294967295;
	add.s64 	%rd2896, %rd2894, %rd2895;
	shr.u64 	%rd2897, %rd2896, 32;
	and.b64  	%rd2898, %rd2843, 4294967295;
	add.s64 	%rd2899, %rd2897, %rd2898;
	{ .reg .b32 tmp; mov.b64 {tmp, %r1298}, %rd2899; }
	add.s32 	%r1299, %r1295, %r1298;
	mul.lo.s32 	%r1300, %r1284, %r1297;
	mul.wide.u32 	%rd2900, %r1286, %r1300;
	and.b64  	%rd2901, %rd2851, 4294967295;
	add.s64 	%rd2902, %rd2900, %rd2901;
	shr.u64 	%rd2903, %rd2902, 32;
	mul.wide.u32 	%rd2904, %r1287, %r1300;
	and.b64  	%rd2905, %rd2856, 4294967295;
	add.s64 	%rd2906, %rd2903, %rd2905;
	add.s64 	%rd2907, %rd2906, %rd2904;
	cvt.u32.u64 	%r1301, %rd2907;
	shr.u64 	%rd2908, %rd2907, 32;
	mul.wide.u32 	%rd2909, %r1289, %r1300;
	and.b64  	%rd2910, %rd2861, 4294967295;
	add.s64 	%rd2911, %rd2908, %rd2910;
	add.s64 	%rd2912, %rd2911, %rd2909;
	shr.u64 	%rd2913, %rd2912, 32;
	mul.wide.u32 	%rd2914, %r1290, %r1300;
	and.b64  	%rd2915, %rd2866, 4294967295;
	add.s64 	%rd2916, %rd2913, %rd2915;
	add.s64 	%rd2917, %rd2916, %rd2914;
	shr.u64 	%rd2918, %rd2917, 32;
	mul.wide.u32 	%rd2919, %r1291, %r1300;
	and.b64  	%rd2920, %rd2871, 4294967295;
	add.s64 	%rd2921, %rd2918, %rd2920;
	add.s64 	%rd2922, %rd2921, %rd2919;
	shr.u64 	%rd2923, %rd2922, 32;
	mul.wide.u32 	%rd2924, %r1292, %r1300;
	and.b64  	%rd2925, %rd2876, 4294967295;
	add.s64 	%rd2926, %rd2923, %rd2925;
	add.s64 	%rd2927, %rd2926, %rd2924;
	shr.u64 	%rd2928, %rd2927, 32;
	mul.wide.u32 	%rd2929, %r1293, %r1300;
	and.b64  	%rd2930, %rd2881, 4294967295;
	add.s64 	%rd2931, %rd2928, %rd2930;
	add.s64 	%rd2932, %rd2931, %rd2929;
	shr.u64 	%rd2933, %rd2932, 32;
	mul.wide.u32 	%rd2934, %r1281, %r1300;
	and.b64  	%rd2935, %rd2884, 4294967295;
	add.s64 	%rd2936, %rd2933, %rd2935;
	add.s64 	%rd2937, %rd2936, %rd2934;
	shr.u64 	%rd2938, %rd2937, 32;
	and.b64  	%rd2939, %rd2887, 4294967295;
	add.s64 	%rd2940, %rd2938, %rd2939;
	shr.u64 	%rd2941, %rd2940, 32;
	and.b64  	%rd2942, %rd2890, 4294967295;
	add.s64 	%rd2943, %rd2941, %rd2942;
	shr.u64 	%rd2944, %rd2943, 32;
	and.b64  	%rd2945, %rd2893, 4294967295;
	add.s64 	%rd2946, %rd2944, %rd2945;
	shr.u64 	%rd2947, %rd2946, 32;
	and.b64  	%rd2948, %rd2896, 4294967295;
	add.s64 	%rd2949, %rd2947, %rd2948;
	shr.u64 	%rd2950, %rd2949, 32;
	and.b64  	%rd2951, %rd2899, 4294967295;
	add.s64 	%rd2952, %rd2950, %rd2951;
	{ .reg .b32 tmp; mov.b64 {tmp, %r1302}, %rd2952; }
	add.s32 	%r1303, %r1299, %r1302;
	mul.lo.s32 	%r1304, %r1284, %r1301;
	mul.wide.u32 	%rd2953, %r1286, %r1304;
	and.b64  	%rd2954, %rd2907, 4294967295;
	add.s64 	%rd2955, %rd2953, %rd2954;
	shr.u64 	%rd2956, %rd2955, 32;
	mul.wide.u32 	%rd2957, %r1287, %r1304;
	and.b64  	%rd2958, %rd2912, 4294967295;
	add.s64 	%rd2959, %rd2956, %rd2958;
	add.s64 	%rd2960, %rd2959, %rd2957;
	cvt.u32.u64 	%r1305, %rd2960;
	shr.u64 	%rd2961, %rd2960, 32;
	mul.wide.u32 	%rd2962, %r1289, %r1304;
	and.b64  	%rd2963, %rd2917, 4294967295;
	add.s64 	%rd2964, %rd2961, %rd2963;
	add.s64 	%rd2965, %rd2964, %rd2962;
	shr.u64 	%rd2966, %rd2965, 32;
	mul.wide.u32 	%rd2967, %r1290, %r1304;
	and.b64  	%rd2968, %rd2922, 4294967295;
	add.s64 	%rd2969, %rd2966, %rd2968;
	add.s64 	%rd2970, %rd2969, %rd2967;
	shr.u64 	%rd2971, %rd2970, 32;
	mul.wide.u32 	%rd2972, %r1291, %r1304;
	and.b64  	%rd2973, %rd2927, 4294967295;
	add.s64 	%rd2974, %rd2971, %rd2973;
	add.s64 	%rd2975, %rd2974, %rd2972;
	shr.u64 	%rd2976, %rd2975, 32;
	mul.wide.u32 	%rd2977, %r1292, %r1304;
	and.b64  	%rd2978, %rd2932, 4294967295;
	add.s64 	%rd2979, %rd2976, %rd2978;
	add.s64 	%rd2980, %rd2979, %rd2977;
	shr.u64 	%rd2981, %rd2980, 32;
	mul.wide.u32 	%rd2982, %r1293, %r1304;
	and.b64  	%rd2983, %rd2937, 4294967295;
	add.s64 	%rd2984, %rd2981, %rd2983;
	add.s64 	%rd2985, %rd2984, %rd2982;
	shr.u64 	%rd2986, %rd2985, 32;
	mul.wide.u32 	%rd2987, %r1281, %r1304;
	and.b64  	%rd2988, %rd2940, 4294967295;
	add.s64 	%rd2989, %rd2986, %rd2988;
	add.s64 	%rd2990, %rd2989, %rd2987;
	shr.u64 	%rd2991, %rd2990, 32;
	and.b64  	%rd2992, %rd2943, 4294967295;
	add.s64 	%rd2993, %rd2991, %rd2992;
	shr.u64 	%rd2994, %rd2993, 32;
	and.b64  	%rd2995, %rd2946, 4294967295;
	add.s64 	%rd2996, %rd2994, %rd2995;
	shr.u64 	%rd2997, %rd2996, 32;
	and.b64  	%rd2998, %rd2949, 4294967295;
	add.s64 	%rd2999, %rd2997, %rd2998;
	shr.u64 	%rd3000, %rd2999, 32;
	and.b64  	%rd3001, %rd2952, 4294967295;
	add.s64 	%rd3002, %rd3000, %rd3001;
	{ .reg .b32 tmp; mov.b64 {tmp, %r1306}, %rd3002; }
	add.s32 	%r1307, %r1303, %r1306;
	mul.lo.s32 	%r1308, %r1284, %r1305;
	mul.wide.u32 	%rd3003, %r1286, %r1308;
	and.b64  	%rd3004, %rd2960, 4294967295;
	add.s64 	%rd3005, %rd3003, %rd3004;
	shr.u64 	%rd3006, %rd3005, 32;
	mul.wide.u32 	%rd3007, %r1287, %r1308;
	and.b64  	%rd3008, %rd2965, 4294967295;
	add.s64 	%rd3009, %rd3006, %rd3008;
	add.s64 	%rd3010, %rd3009, %rd3007;
	cvt.u32.u64 	%r1309, %rd3010;
	shr.u64 	%rd3011, %rd3010, 32;
	mul.wide.u32 	%rd3012, %r1289, %r1308;
	and.b64  	%rd3013, %rd2970, 4294967295;
	add.s64 	%rd3014, %rd3011, %rd3013;
	add.s64 	%rd3015, %rd3014, %rd3012;
	shr.u64 	%rd3016, %rd3015, 32;
	mul.wide.u32 	%rd3017, %r1290, %r1308;
	and.b64  	%rd3018, %rd2975, 4294967295;
	add.s64 	%rd3019, %rd3016, %rd3018;
	add.s64 	%rd3020, %rd3019, %rd3017;
	shr.u64 	%rd3021, %rd3020, 32;
	mul.wide.u32 	%rd3022, %r1291, %r1308;
	and.b64  	%rd3023, %rd2980, 4294967295;
	add.s64 	%rd3024, %rd3021, %rd3023;
	add.s64 	%rd3025, %rd3024, %rd3022;
	shr.u64 	%rd3026, %rd3025, 32;
	mul.wide.u32 	%rd3027, %r1292, %r1308;
	and.b64  	%rd3028, %rd2985, 4294967295;
	add.s64 	%rd3029, %rd3026, %rd3028;
	add.s64 	%rd3030, %rd3029, %rd3027;
	shr.u64 	%rd3031, %rd3030, 32;
	mul.wide.u32 	%rd3032, %r1293, %r1308;
	and.b64  	%rd3033, %rd2990, 4294967295;
	add.s64 	%rd3034, %rd3031, %rd3033;
	add.s64 	%rd3035, %rd3034, %rd3032;
	shr.u64 	%rd3036, %rd3035, 32;
	mul.wide.u32 	%rd3037, %r1281, %r1308;
	and.b64  	%rd3038, %rd2993, 4294967295;
	add.s64 	%rd3039, %rd3036, %rd3038;
	add.s64 	%rd3040, %rd3039, %rd3037;
	shr.u64 	%rd3041, %rd3040, 32;
	and.b64  	%rd3042, %rd2996, 4294967295;
	add.s64 	%rd3043, %rd3041, %rd3042;
	shr.u64 	%rd3044, %rd3043, 32;
	and.b64  	%rd3045, %rd2999, 4294967295;
	add.s64 	%rd3046, %rd3044, %rd3045;
	shr.u64 	%rd3047, %rd3046, 32;
	and.b64  	%rd3048, %rd3002, 4294967295;
	add.s64 	%rd3049, %rd3047, %rd3048;
	{ .reg .b32 tmp; mov.b64 {tmp, %r1310}, %rd3049; }
	add.s32 	%r1311, %r1307, %r1310;
	mul.lo.s32 	%r1312, %r1284, %r1309;
	mul.wide.u32 	%rd3050, %r1286, %r1312;
	and.b64  	%rd3051, %rd3010, 4294967295;
	add.s64 	%rd3052, %rd3050, %rd3051;
	shr.u64 	%rd3053, %rd3052, 32;
	mul.wide.u32 	%rd3054, %r1287, %r1312;
	and.b64  	%rd3055, %rd3015, 4294967295;
	add.s64 	%rd3056, %rd3053, %rd3055;
	add.s64 	%rd3057, %rd3056, %rd3054;
	cvt.u32.u64 	%r1313, %rd3057;
	shr.u64 	%rd3058, %rd3057, 32;
	mul.wide.u32 	%rd3059, %r1289, %r1312;
	and.b64  	%rd3060, %rd3020, 4294967295;
	add.s64 	%rd3061, %rd3058, %rd3060;
	add.s64 	%rd3062, %rd3061, %rd3059;
	shr.u64 	%rd3063, %rd3062, 32;
	mul.wide.u32 	%rd3064, %r1290, %r1312;
	and.b64  	%rd3065, %rd3025, 4294967295;
	add.s64 	%rd3066, %rd3063, %rd3065;
	add.s64 	%rd3067, %rd3066, %rd3064;
	shr.u64 	%rd3068, %rd3067, 32;
	mul.wide.u32 	%rd3069, %r1291, %r1312;
	and.b64  	%rd3070, %rd3030, 4294967295;
	add.s64 	%rd3071, %rd3068, %rd3070;
	add.s64 	%rd3072, %rd3071, %rd3069;
	shr.u64 	%rd3073, %rd3072, 32;
	mul.wide.u32 	%rd3074, %r1292, %r1312;
	and.b64  	%rd3075, %rd3035, 4294967295;
	add.s64 	%rd3076, %rd3073, %rd3075;
	add.s64 	%rd3077, %rd3076, %rd3074;
	shr.u64 	%rd3078, %rd3077, 32;
	mul.wide.u32 	%rd3079, %r1293, %r1312;
	and.b64  	%rd3080, %rd3040, 4294967295;
	add.s64 	%rd3081, %rd3078, %rd3080;
	add.s64 	%rd3082, %rd3081, %rd3079;
	shr.u64 	%rd3083, %rd3082, 32;
	mul.wide.u32 	%rd3084, %r1281, %r1312;
	and.b64  	%rd3085, %rd3043, 4294967295;
	add.s64 	%rd3086, %rd3083, %rd3085;
	add.s64 	%rd3087, %rd3086, %rd3084;
	shr.u64 	%rd3088, %rd3087, 32;
	and.b64  	%rd3089, %rd3046, 4294967295;
	add.s64 	%rd3090, %rd3088, %rd3089;
	shr.u64 	%rd3091, %rd3090, 32;
	and.b64  	%rd3092, %rd3049, 4294967295;
	add.s64 	%rd3093, %rd3091, %rd3092;
	{ .reg .b32 tmp; mov.b64 {tmp, %r1314}, %rd3093; }
	add.s32 	%r1315, %r1311, %r1314;
	mul.lo.s32 	%r1316, %r1284, %r1313;
	mul.wide.u32 	%rd3094, %r1286, %r1316;
	and.b64  	%rd3095, %rd3057, 4294967295;
	add.s64 	%rd3096, %rd3094, %rd3095;
	shr.u64 	%rd3097, %rd3096, 32;
	mul.wide.u32 	%rd3098, %r1287, %r1316;
	and.b64  	%rd3099, %rd3062, 4294967295;
	add.s64 	%rd3100, %rd3097, %rd3099;
	add.s64 	%rd3101, %rd3100, %rd3098;
	cvt.u32.u64 	%r1317, %rd3101;
	shr.u64 	%rd3102, %rd3101, 32;
	mul.wide.u32 	%rd3103, %r1289, %r1316;
	and.b64  	%rd3104, %rd3067, 4294967295;
	add.s64 	%rd3105, %rd3102, %rd3104;
	add.s64 	%rd3106, %rd3105, %rd3103;
	shr.u64 	%rd3107, %rd3106, 32;
	mul.wide.u32 	%rd3108, %r1290, %r1316;
	and.b64  	%rd3109, %rd3072, 4294967295;
	add.s64 	%rd3110, %rd3107, %rd3109;
	add.s64 	%rd3111, %rd3110, %rd3108;
	shr.u64 	%rd3112, %rd3111, 32;
	mul.wide.u32 	%rd3113, %r1291, %r1316;
	and.b64  	%rd3114, %rd3077, 4294967295;
	add.s64 	%rd3115, %rd3112, %rd3114;
	add.s64 	%rd3116, %rd3115, %rd3113;
	shr.u64 	%rd3117, %rd3116, 32;
	mul.wide.u32 	%rd3118, %r1292, %r1316;
	and.b64  	%rd3119, %rd3082, 4294967295;
	add.s64 	%rd3120, %rd3117, %rd3119;
	add.s64 	%rd3121, %rd3120, %rd3118;
	shr.u64 	%rd3122, %rd3121, 32;
	mul.wide.u32 	%rd3123, %r1293, %r1316;
	and.b64  	%rd3124, %rd3087, 4294967295;
	add.s64 	%rd3125, %rd3122, %rd3124;
	add.s64 	%rd3126, %rd3125, %rd3123;
	shr.u64 	%rd3127, %rd3126, 32;
	mul.wide.u32 	%rd3128, %r1281, %r1316;
	and.b64  	%rd3129, %rd3090, 4294967295;
	add.s64 	%rd3130, %rd3127, %rd3129;
	add.s64 	%rd3131, %rd3130, %rd3128;
	shr.u64 	%rd3132, %rd3131, 32;
	and.b64  	%rd3133, %rd3093, 4294967295;
	add.s64 	%rd3134, %rd3132, %rd3133;
	{ .reg .b32 tmp; mov.b64 {tmp, %r1318}, %rd3134; }
	add.s32 	%r1319, %r1315, %r1318;
	mul.lo.s32 	%r1320, %r1284, %r1317;
	mul.wide.u32 	%rd3135, %r1286, %r1320;
	and.b64  	%rd3136, %rd3101, 4294967295;
	add.s64 	%rd3137, %rd3135, %rd3136;
	shr.u64 	%rd3138, %rd3137, 32;
	mul.wide.u32 	%rd3139, %r1287, %r1320;
	and.b64  	%rd3140, %rd3106, 4294967295;
	add.s64 	%rd3141, %rd3138, %rd3140;
	add.s64 	%rd74, %rd3141, %rd3139;
	shr.u64 	%rd3142, %rd74, 32;
	mul.wide.u32 	%rd3143, %r1289, %r1320;
	and.b64  	%rd3144, %rd3111, 4294967295;
	add.s64 	%rd3145, %rd3142, %rd3144;
	add.s64 	%rd75, %rd3145, %rd3143;
	shr.u64 	%rd3146, %rd75, 32;
	mul.wide.u32 	%rd3147, %r1290, %r1320;
	and.b64  	%rd3148, %rd3116, 4294967295;
	add.s64 	%rd3149, %rd3146, %rd3148;
	add.s64 	%rd76, %rd3149, %rd3147;
	shr.u64 	%rd3150, %rd76, 32;
	mul.wide.u32 	%rd3151, %r1291, %r1320;
	and.b64  	%rd3152, %rd3121, 4294967295;
	add.s64 	%rd3153, %rd3150, %rd3152;
	add.s64 	%rd77, %rd3153, %rd3151;
	shr.u64 	%rd3154, %rd77, 32;
	mul.wide.u32 	%rd3155, %r1292, %r1320;
	and.b64  	%rd3156, %rd3126, 4294967295;
	add.s64 	%rd3157, %rd3154, %rd3156;
	add.s64 	%rd78, %rd3157, %rd3155;
	shr.u64 	%rd3158, %rd78, 32;
	mul.wide.u32 	%rd3159, %r1293, %r1320;
	and.b64  	%rd3160, %rd3131, 4294967295;
	add.s64 	%rd3161, %rd3158, %rd3160;
	add.s64 	%rd79, %rd3161, %rd3159;
	shr.u64 	%rd3162, %rd79, 32;
	mul.wide.u32 	%rd3163, %r1281, %r1320;
	and.b64  	%rd3164, %rd3134, 4294967295;
	add.s64 	%rd3165, %rd3162, %rd3164;
	add.s64 	%rd80, %rd3165, %rd3163;
	{ .reg .b32 tmp; mov.b64 {tmp, %r1321}, %rd80; }
	add.s32 	%r4314, %r1319, %r1321;
	setp.gt.u32 	%p39, %r4314, %r1281;
	@%p39 bra 	$L__BB2_53;
	cvt.u32.u64 	%r4315, %rd80;
	cvt.u32.u64 	%r4316, %rd79;
	cvt.u32.u64 	%r4317, %rd78;
	cvt.u32.u64 	%r4318, %rd77;
	cvt.u32.u64 	%r4319, %rd76;
	cvt.u32.u64 	%r4320, %rd75;
	cvt.u32.u64 	%r4321, %rd74;
	setp.lt.u32 	%p40, %r4314, %r1281;
	@%p40 bra 	$L__BB2_54;
	cvt.u32.u64 	%r4315, %rd80;
	setp.lt.u32 	%p41, %r1293, %r4315;
	@%p41 bra 	$L__BB2_53;
	setp.gt.u32 	%p42, %r1293, %r4315;
	@%p42 bra 	$L__BB2_54;
	cvt.u32.u64 	%r1326, %rd73;
	cvt.u32.u64 	%r4316, %rd79;
	setp.lt.u32 	%p43, %r1326, %r4316;
	@%p43 bra 	$L__BB2_53;
	setp.gt.u32 	%p44, %r1326, %r4316;
	@%p44 bra 	$L__BB2_54;
	ld.const.u32 	%r1329, [P_CONST+16];
	cvt.u32.u64 	%r4317, %rd78;
	setp.lt.u32 	%p45, %r1329, %r4317;
	@%p45 bra 	$L__BB2_53;
	setp.gt.u32 	%p46, %r1329, %r4317;
	@%p46 bra 	$L__BB2_54;
	cvt.u32.u64 	%r1332, %rd72;
	cvt.u32.u64 	%r4318, %rd77;
	setp.lt.u32 	%p47, %r1332, %r4318;
	@%p47 bra 	$L__BB2_53;
	setp.gt.u32 	%p48, %r1332, %r4318;
	@%p48 bra 	$L__BB2_54;
	cvt.u32.u64 	%r1335, %rd71;
	cvt.u32.u64 	%r4319, %rd76;
	setp.lt.u32 	%p49, %r1335, %r4319;
	@%p49 bra 	$L__BB2_53;
	setp.gt.u32 	%p50, %r1335, %r4319;
	@%p50 bra 	$L__BB2_54;
	cvt.u32.u64 	%r1338, %rd70;
	cvt.u32.u64 	%r4320, %rd75;
	setp.lt.u32 	%p51, %r1338, %r4320;
	@%p51 bra 	$L__BB2_53;
	ld.const.u32 	%r1341, [P_CONST];
	setp.gt.u32 	%p52, %r1338, %r4320;
	cvt.u32.u64 	%r4321, %rd74;
	setp.gt.u32 	%p53, %r1341, %r4321;
	or.pred  	%p54, %p52, %p53;
	@%p54 bra 	$L__BB2_54;
$L__BB2_53:
	ld.const.u32 	%r1343, [P_CONST+28];
	and.b64  	%rd3166, %rd74, 4294967295;
	ld.const.u32 	%rd3167, [P_CONST];
	sub.s64 	%rd3168, %rd3166, %rd3167;
	shr.u64 	%rd3169, %rd3168, 63;
	cvt.u32.u64 	%r4321, %rd3168;
	and.b64  	%rd3170, %rd75, 4294967295;
	add.s64 	%rd3171, %rd3169, %rd70;
	sub.s64 	%rd3172, %rd3170, %rd3171;
	shr.u64 	%rd3173, %rd3172, 63;
	cvt.u32.u64 	%r4320, %rd3172;
	and.b64  	%rd3174, %rd76, 4294967295;
	add.s64 	%rd3175, %rd3173, %rd71;
	sub.s64 	%rd3176, %rd3174, %rd3175;
	shr.u64 	%rd3177, %rd3176, 63;
	cvt.u32.u64 	%r4319, %rd3176;
	and.b64  	%rd3178, %rd77, 4294967295;
	add.s64 	%rd3179, %rd3177, %rd72;
	sub.s64 	%rd3180, %rd3178, %rd3179;
	shr.u64 	%rd3181, %rd3180, 63;
	cvt.u32.u64 	%r4318, %rd3180;
	and.b64  	%rd3182, %rd78, 4294967295;
	ld.const.u32 	%rd3183, [P_CONST+16];
	add.s64 	%rd3184, %rd3181, %rd3183;
	sub.s64 	%rd3185, %rd3182, %rd3184;
	shr.u64 	%rd3186, %rd3185, 63;
	cvt.u32.u64 	%r4317, %rd3185;
	and.b64  	%rd3187, %rd79, 4294967295;
	ld.const.u32 	%rd3188, [P_CONST+20];
	add.s64 	%rd3189, %rd3186, %rd3188;
	sub.s64 	%rd3190, %rd3187, %rd3189;
	shr.u64 	%rd3191, %rd3190, 63;
	cvt.u32.u64 	%r4316, %rd3190;
	and.b64  	%rd3192, %rd80, 4294967295;
	ld.const.u32 	%rd3193, [P_CONST+24];
	add.s64 	%rd3194, %rd3191, %rd3193;
	sub.s64 	%rd3195, %rd3192, %rd3194;
	shr.u64 	%rd3196, %rd3195, 63;
	cvt.u32.u64 	%r4315, %rd3195;
	cvt.u32.u64 	%r1344, %rd3196;
	add.s32 	%r1345, %r1343, %r1344;
	sub.s32 	%r4314, %r4314, %r1345;
$L__BB2_54:
	ld.const.u32 	%r1346, [P_CONST+28];
	cvt.u64.u32 	%rd3197, %r4311;
	and.b64  	%rd81, %rd24113, 4294967295;
	mul.lo.s64 	%rd3198, %rd81, %rd3197;
	cvt.u32.u64 	%r1347, %rd3198;
	shr.u64 	%rd3199, %rd3198, 32;
	and.b64  	%rd82, %rd24112, 4294967295;
	mad.lo.s64 	%rd3200, %rd82, %rd3197, %rd3199;
	shr.u64 	%rd3201, %rd3200, 32;
	and.b64  	%rd83, %rd24111, 4294967295;
	mad.lo.s64 	%rd3202, %rd83, %rd3197, %rd3201;
	shr.u64 	%rd3203, %rd3202, 32;
	and.b64  	%rd84, %rd24110, 4294967295;
	mad.lo.s64 	%rd3204, %rd84, %rd3197, %rd3203;
	shr.u64 	%rd3205, %rd3204, 32;
	and.b64  	%rd85, %rd24109, 4294967295;
	mad.lo.s64 	%rd3206, %rd85, %rd3197, %rd3205;
	shr.u64 	%rd3207, %rd3206, 32;
	and.b64  	%rd86, %rd24108, 4294967295;
	mad.lo.s64 	%rd3208, %rd86, %rd3197, %rd3207;
	shr.u64 	%rd3209, %rd3208, 32;
	and.b64  	%rd87, %rd24107, 4294967295;
	mad.lo.s64 	%rd3210, %rd87, %rd3197, %rd3209;
	shr.u64 	%rd3211, %rd3210, 32;
	mul.wide.u32 	%rd3212, %r4312, %r4311;
	add.s64 	%rd3213, %rd3211, %rd3212;
	shr.u64 	%rd3214, %rd3213, 32;
	cvt.u64.u32 	%rd3215, %r4310;
	and.b64  	%rd3216, %rd3200, 4294967295;
	mad.lo.s64 	%rd3217, %rd81, %rd3215, %rd3216;
	shr.u64 	%rd3218, %rd3217, 32;
	and.b64  	%rd3219, %rd3202, 4294967295;
	add.s64 	%rd3220, %rd3218, %rd3219;
	mad.lo.s64 	%rd3221, %rd82, %rd3215, %rd3220;
	shr.u64 	%rd3222, %rd3221, 32;
	and.b64  	%rd3223, %rd3204, 4294967295;
	add.s64 	%rd3224, %rd3222, %rd3223;
	mad.lo.s64 	%rd3225, %rd83, %rd3215, %rd3224;
	shr.u64 	%rd3226, %rd3225, 32;
	and.b64  	%rd3227, %rd3206, 4294967295;
	add.s64 	%rd3228, %rd3226, %rd3227;
	mad.lo.s64 	%rd3229, %rd84, %rd3215, %rd3228;
	shr.u64 	%rd3230, %rd3229, 32;
	and.b64  	%rd3231, %rd3208, 4294967295;
	add.s64 	%rd3232, %rd3230, %rd3231;
	mad.lo.s64 	%rd3233, %rd85, %rd3215, %rd3232;
	shr.u64 	%rd3234, %rd3233, 32;
	and.b64  	%rd3235, %rd3210, 4294967295;
	add.s64 	%rd3236, %rd3234, %rd3235;
	mad.lo.s64 	%rd3237, %rd86, %rd3215, %rd3236;
	shr.u64 	%rd3238, %rd3237, 32;
	and.b64  	%rd3239, %rd3213, 4294967295;
	add.s64 	%rd3240, %rd3238, %rd3239;
	mad.lo.s64 	%rd3241, %rd87, %rd3215, %rd3240;
	shr.u64 	%rd3242, %rd3241, 32;
	mul.wide.u32 	%rd3243, %r4312, %r4310;
	add.s64 	%rd3244, %rd3242, %rd3214;
	add.s64 	%rd3245, %rd3244, %rd3243;
	shr.u64 	%rd3246, %rd3245, 32;
	cvt.u64.u32 	%rd3247, %r4309;
	and.b64  	%rd3248, %rd3221, 4294967295;
	mad.lo.s64 	%rd3249, %rd81, %rd3247, %rd3248;
	shr.u64 	%rd3250, %rd3249, 32;
	and.b64  	%rd3251, %rd3225, 4294967295;
	add.s64 	%rd3252, %rd3250, %rd3251;
	mad.lo.s64 	%rd3253, %rd82, %rd3247, %rd3252;
	shr.u64 	%rd3254, %rd3253, 32;
	and.b64  	%rd3255, %rd3229, 4294967295;
	add.s64 	%rd3256, %rd3254, %rd3255;
	mad.lo.s64 	%rd3257, %rd83, %rd3247, %rd3256;
	shr.u64 	%rd3258, %rd3257, 32;
	and.b64  	%rd3259, %rd3233, 4294967295;
	add.s64 	%rd3260, %rd3258, %rd3259;
	mad.lo.s64 	%rd3261, %rd84, %rd3247, %rd3260;
	shr.u64 	%rd3262, %rd3261, 32;
	and.b64  	%rd3263, %rd3237, 4294967295;
	add.s64 	%rd3264, %rd3262, %rd3263;
	mad.lo.s64 	%rd3265, %rd85, %rd3247, %rd3264;
	shr.u64 	%rd3266, %rd3265, 32;
	and.b64  	%rd3267, %rd3241, 4294967295;
	add.s64 	%rd3268, %rd3266, %rd3267;
	mad.lo.s64 	%rd3269, %rd86, %rd3247, %rd3268;
	shr.u64 	%rd3270, %rd3269, 32;
	and.b64  	%rd3271, %rd3245, 4294967295;
	add.s64 	%rd3272, %rd3270, %rd3271;
	mad.lo.s64 	%rd3273, %rd87, %rd3247, %rd3272;
	shr.u64 	%rd3274, %rd3273, 32;
	mul.wide.u32 	%rd3275, %r4312, %r4309;
	add.s64 	%rd3276, %rd3274, %rd3246;
	add.s64 	%rd3277, %rd3276, %rd3275;
	shr.u64 	%rd3278, %rd3277, 32;
	cvt.u64.u32 	%rd3279, %r4308;
	and.b64  	%rd3280, %rd3253, 4294967295;
	mad.lo.s64 	%rd3281, %rd81, %rd3279, %rd3280;
	shr.u64 	%rd3282, %rd3281, 32;
	and.b64  	%rd3283, %rd3257, 4294967295;
	add.s64 	%rd3284, %rd3282, %rd3283;
	mad.lo.s64 	%rd3285, %rd82, %rd3279, %rd3284;
	shr.u64 	%rd3286, %rd3285, 32;
	and.b64  	%rd3287, %rd3261, 4294967295;
	add.s64 	%rd3288, %rd3286, %rd3287;
	mad.lo.s64 	%rd3289, %rd83, %rd3279, %rd3288;
	shr.u64 	%rd3290, %rd3289, 32;
	and.b64  	%rd3291, %rd3265, 4294967295;
	add.s64 	%rd3292, %rd3290, %rd3291;
	mad.lo.s64 	%rd3293, %rd84, %rd3279, %rd3292;
	shr.u64 	%rd3294, %rd3293, 32;
	and.b64  	%rd3295, %rd3269, 4294967295;
	add.s64 	%rd3296, %rd3294, %rd3295;
	mad.lo.s64 	%rd3297, %rd85, %rd3279, %rd3296;
	shr.u64 	%rd3298, %rd3297, 32;
	and.b64  	%rd3299, %rd3273, 4294967295;
	add.s64 	%rd3300, %rd3298, %rd3299;
	mad.lo.s64 	%rd3301, %rd86, %rd3279, %rd3300;
	shr.u64 	%rd3302, %rd3301, 32;
	and.b64  	%rd3303, %rd3277, 4294967295;
	add.s64 	%rd3304, %rd3302, %rd3303;
	mad.lo.s64 	%rd3305, %rd87, %rd3279, %rd3304;
	shr.u64 	%rd3306, %rd3305, 32;
	mul.wide.u32 	%rd3307, %r4312, %r4308;
	add.s64 	%rd3308, %rd3306, %rd3278;
	add.s64 	%rd3309, %rd3308, %rd3307;
	shr.u64 	%rd3310, %rd3309, 32;
	cvt.u64.u32 	%rd3311, %r4307;
	and.b64  	%rd3312, %rd3285, 4294967295;
	mad.lo.s64 	%rd3313, %rd81, %rd3311, %rd3312;
	shr.u64 	%rd3314, %rd3313, 32;
	and.b64  	%rd3315, %rd3289, 4294967295;
	add.s64 	%rd3316, %rd3314, %rd3315;
	mad.lo.s64 	%rd3317, %rd82, %rd3311, %rd3316;
	shr.u64 	%rd3318, %rd3317, 32;
	and.b64  	%rd3319, %rd3293, 4294967295;
	add.s64 	%rd3320, %rd3318, %rd3319;
	mad.lo.s64 	%rd3321, %rd83, %rd3311, %rd3320;
	shr.u64 	%rd3322, %rd3321, 32;
	and.b64  	%rd3323, %rd3297, 4294967295;
	add.s64 	%rd3324, %rd3322, %rd3323;
	mad.lo.s64 	%rd3325, %rd84, %rd3311, %rd3324;
	shr.u64 	%rd3326, %rd3325, 32;
	and.b64  	%rd3327, %rd3301, 4294967295;
	add.s64 	%rd3328, %rd3326, %rd3327;
	mad.lo.s64 	%rd3329, %rd85, %rd3311, %rd3328;
	shr.u64 	%rd3330, %rd3329, 32;
	and.b64  	%rd3331, %rd3305, 4294967295;
	add.s64 	%rd3332, %rd3330, %rd3331;
	mad.lo.s64 	%rd3333, %rd86, %rd3311, %rd3332;
	shr.u64 	%rd3334, %rd3333, 32;
	and.b64  	%rd3335, %rd3309, 4294967295;
	add.s64 	%rd3336, %rd3334, %rd3335;
	mad.lo.s64 	%rd3337, %rd87, %rd3311, %rd3336;
	shr.u64 	%rd3338, %rd3337, 32;
	mul.wide.u32 	%rd3339, %r4312, %r4307;
	add.s64 	%rd3340, %rd3338, %rd3310;
	add.s64 	%rd3341, %rd3340, %rd3339;
	shr.u64 	%rd3342, %rd3341, 32;
	cvt.u64.u32 	%rd3343, %r4306;
	and.b64  	%rd3344, %rd3317, 4294967295;
	mad.lo.s64 	%rd3345, %rd81, %rd3343, %rd3344;
	shr.u64 	%rd3346, %rd3345, 32;
	and.b64  	%rd3347, %rd3321, 4294967295;
	add.s64 	%rd3348, %rd3346, %rd3347;
	mad.lo.s64 	%rd3349, %rd82, %rd3343, %rd3348;
	shr.u64 	%rd3350, %rd3349, 32;
	and.b64  	%rd3351, %rd3325, 4294967295;
	add.s64 	%rd3352, %rd3350, %rd3351;
	mad.lo.s64 	%rd3353, %rd83, %rd3343, %rd3352;
	shr.u64 	%rd3354, %rd3353, 32;
	and.b64  	%rd3355, %rd3329, 4294967295;
	add.s64 	%rd3356, %rd3354, %rd3355;
	mad.lo.s64 	%rd3357, %rd84, %rd3343, %rd3356;
	shr.u64 	%rd3358, %rd3357, 32;
	and.b64  	%rd3359, %rd3333, 4294967295;
	add.s64 	%rd3360, %rd3358, %rd3359;
	mad.lo.s64 	%rd3361, %rd85, %rd3343, %rd3360;
	shr.u64 	%rd3362, %rd3361, 32;
	and.b64  	%rd3363, %rd3337, 4294967295;
	add.s64 	%rd3364, %rd3362, %rd3363;
	mad.lo.s64 	%rd3365, %rd86, %rd3343, %rd3364;
	shr.u64 	%rd3366, %rd3365, 32;
	and.b64  	%rd3367, %rd3341, 4294967295;
	add.s64 	%rd3368, %rd3366, %rd3367;
	mad.lo.s64 	%rd3369, %rd87, %rd3343, %rd3368;
	shr.u64 	%rd3370, %rd3369, 32;
	mul.wide.u32 	%rd3371, %r4312, %r4306;
	add.s64 	%rd3372, %rd3370, %rd3342;
	add.s64 	%rd3373, %rd3372, %rd3371;
	shr.u64 	%rd3374, %rd3373, 32;
	cvt.u64.u32 	%rd3375, %r4305;
	and.b64  	%rd3376, %rd3349, 4294967295;
	mad.lo.s64 	%rd3377, %rd81, %rd3375, %rd3376;
	shr.u64 	%rd3378, %rd3377, 32;
	and.b64  	%rd3379, %rd3353, 4294967295;
	add.s64 	%rd3380, %rd3378, %rd3379;
	mad.lo.s64 	%rd3381, %rd82, %rd3375, %rd3380;
	shr.u64 	%rd3382, %rd3381, 32;
	and.b64  	%rd3383, %rd3357, 4294967295;
	add.s64 	%rd3384, %rd3382, %rd3383;
	mad.lo.s64 	%rd3385, %rd83, %rd3375, %rd3384;
	shr.u64 	%rd3386, %rd3385, 32;
	and.b64  	%rd3387, %rd3361, 4294967295;
	add.s64 	%rd3388, %rd3386, %rd3387;
	mad.lo.s64 	%rd3389, %rd84, %rd3375, %rd3388;
	shr.u64 	%rd3390, %rd3389, 32;
	and.b64  	%rd3391, %rd3365, 4294967295;
	add.s64 	%rd3392, %rd3390, %rd3391;
	mad.lo.s64 	%rd3393, %rd85, %rd3375, %rd3392;
	shr.u64 	%rd3394, %rd3393, 32;
	and.b64  	%rd3395, %rd3369, 4294967295;
	add.s64 	%rd3396, %rd3394, %rd3395;
	mad.lo.s64 	%rd3397, %rd86, %rd3375, %rd3396;
	shr.u64 	%rd3398, %rd3397, 32;
	and.b64  	%rd3399, %rd3373, 4294967295;
	add.s64 	%rd3400, %rd3398, %rd3399;
	mad.lo.s64 	%rd3401, %rd87, %rd3375, %rd3400;
	shr.u64 	%rd3402, %rd3401, 32;
	mul.wide.u32 	%rd3403, %r4312, %r4305;
	add.s64 	%rd3404, %rd3402, %rd3374;
	add.s64 	%rd3405, %rd3404, %rd3403;
	shr.u64 	%rd3406, %rd3405, 32;
	cvt.u64.u32 	%rd3407, %r4304;
	and.b64  	%rd3408, %rd3381, 4294967295;
	mad.lo.s64 	%rd3409, %rd81, %rd3407, %rd3408;
	shr.u64 	%rd3410, %rd3409, 32;
	and.b64  	%rd3411, %rd3385, 4294967295;
	add.s64 	%rd3412, %rd3410, %rd3411;
	mad.lo.s64 	%rd3413, %rd82, %rd3407, %rd3412;
	shr.u64 	%rd3414, %rd3413, 32;
	and.b64  	%rd3415, %rd3389, 4294967295;
	add.s64 	%rd3416, %rd3414, %rd3415;
	mad.lo.s64 	%rd3417, %rd83, %rd3407, %rd3416;
	shr.u64 	%rd3418, %rd3417, 32;
	and.b64  	%rd3419, %rd3393, 4294967295;
	add.s64 	%rd3420, %rd3418, %rd3419;
	mad.lo.s64 	%rd3421, %rd84, %rd3407, %rd3420;
	shr.u64 	%rd3422, %rd3421, 32;
	and.b64  	%rd3423, %rd3397, 4294967295;
	add.s64 	%rd3424, %rd3422, %rd3423;
	mad.lo.s64 	%rd3425, %rd85, %rd3407, %rd3424;
	shr.u64 	%rd3426, %rd3425, 32;
	and.b64  	%rd3427, %rd3401, 4294967295;
	add.s64 	%rd3428, %rd3426, %rd3427;
	mad.lo.s64 	%rd3429, %rd86, %rd3407, %rd3428;
	shr.u64 	%rd3430, %rd3429, 32;
	and.b64  	%rd3431, %rd3405, 4294967295;
	add.s64 	%rd3432, %rd3430, %rd3431;
	mad.lo.s64 	%rd3433, %rd87, %rd3407, %rd3432;
	shr.u64 	%rd3434, %rd3433, 32;
	mul.wide.u32 	%rd3435, %r4312, %r4304;
	add.s64 	%rd3436, %rd3434, %rd3406;
	add.s64 	%rd3437, %rd3436, %rd3435;
	{ .reg .b32 tmp; mov.b64 {tmp, %r1348}, %rd3437; }
	ld.const.u32 	%r1349, [MU_P];
	mul.lo.s32 	%r1350, %r1349, %r1347;
	ld.const.u32 	%r1351, [P_CONST];
	mul.wide.u32 	%rd3438, %r1351, %r1350;
	and.b64  	%rd3439, %rd3198, 4294967295;
	add.s64 	%rd3440, %rd3438, %rd3439;
	shr.u64 	%rd3441, %rd3440, 32;
	ld.const.u32 	%r1352, [P_CONST+4];
	cvt.u64.u32 	%rd88, %r1352;
	mul.wide.u32 	%rd3442, %r1352, %r1350;
	and.b64  	%rd3443, %rd3217, 4294967295;
	add.s64 	%rd3444, %rd3441, %rd3443;
	add.s64 	%rd3445, %rd3444, %rd3442;
	cvt.u32.u64 	%r1353, %rd3445;
	shr.u64 	%rd3446, %rd3445, 32;
	ld.const.u32 	%r1354, [P_CONST+8];
	cvt.u64.u32 	%rd89, %r1354;
	mul.wide.u32 	%rd3447, %r1354, %r1350;
	and.b64  	%rd3448, %rd3249, 4294967295;
	add.s64 	%rd3449, %rd3446, %rd3448;
	add.s64 	%rd3450, %rd3449, %rd3447;
	shr.u64 	%rd3451, %rd3450, 32;
	ld.const.u32 	%r1355, [P_CONST+12];
	cvt.u64.u32 	%rd90, %r1355;
	mul.wide.u32 	%rd3452, %r1355, %r1350;
	and.b64  	%rd3453, %rd3281, 4294967295;
	add.s64 	%rd3454, %rd3451, %rd3453;
	add.s64 	%rd3455, %rd3454, %rd3452;
	shr.u64 	%rd3456, %rd3455, 32;
	ld.const.u32 	%r1356, [P_CONST+16];
	mul.wide.u32 	%rd3457, %r1356, %r1350;
	and.b64  	%rd3458, %rd3313, 4294967295;
	add.s64 	%rd3459, %rd3456, %rd3458;
	add.s64 	%rd3460, %rd3459, %rd3457;
	shr.u64 	%rd3461, %rd3460, 32;
	ld.const.u32 	%r1357, [P_CONST+20];
	cvt.u64.u32 	%rd91, %r1357;
	mul.wide.u32 	%rd3462, %r1357, %r1350;
	and.b64  	%rd3463, %rd3345, 4294967295;
	add.s64 	%rd3464, %rd3461, %rd3463;
	add.s64 	%rd3465, %rd3464, %rd3462;
	shr.u64 	%rd3466, %rd3465, 32;
	ld.const.u32 	%r1358, [P_CONST+24];
	mul.wide.u32 	%rd3467, %r1358, %r1350;
	and.b64  	%rd3468, %rd3377, 4294967295;
	add.s64 	%rd3469, %rd3466, %rd3468;
	add.s64 	%rd3470, %rd3469, %rd3467;
	shr.u64 	%rd3471, %rd3470, 32;
	mul.wide.u32 	%rd3472, %r1346, %r1350;
	and.b64  	%rd3473, %rd3409, 4294967295;
	add.s64 	%rd3474, %rd3471, %rd3473;
	add.s64 	%rd3475, %rd3474, %rd3472;
	shr.u64 	%rd3476, %rd3475, 32;
	and.b64  	%rd3477, %rd3413, 4294967295;
	add.s64 	%rd3478, %rd3476, %rd3477;
	shr.u64 	%rd3479, %rd3478, 32;
	and.b64  	%rd3480, %rd3417, 4294967295;
	add.s64 	%rd3481, %rd3479, %rd3480;
	shr.u64 	%rd3482, %rd3481, 32;
	and.b64  	%rd3483, %rd3421, 4294967295;
	add.s64 	%rd3484, %rd3482, %rd3483;
	shr.u64 	%rd3485, %rd3484, 32;
	and.b64  	%rd3486, %rd3425, 4294967295;
	add.s64 	%rd3487, %rd3485, %rd3486;
	shr.u64 	%rd3488, %rd3487, 32;
	and.b64  	%rd3489, %rd3429, 4294967295;
	add.s64 	%rd3490, %rd3488, %rd3489;
	shr.u64 	%rd3491, %rd3490, 32;
	and.b64  	%rd3492, %rd3433, 4294967295;
	add.s64 	%rd3493, %rd3491, %rd3492;
	shr.u64 	%rd3494, %rd3493, 32;
	and.b64  	%rd3495, %rd3437, 4294967295;
	add.s64 	%rd3496, %rd3494, %rd3495;
	{ .reg .b32 tmp; mov.b64 {tmp, %r1359}, %rd3496; }
	add.s32 	%r1360, %r1348, %r1359;
	mul.lo.s32 	%r1361, %r1349, %r1353;
	mul.wide.u32 	%rd3497, %r1351, %r1361;
	and.b64  	%rd3498, %rd3445, 4294967295;
	add.s64 	%rd3499, %rd3497, %rd3498;
	shr.u64 	%rd3500, %rd3499, 32;
	mul.wide.u32 	%rd3501, %r1352, %r1361;
	and.b64  	%rd3502, %rd3450, 4294967295;
	add.s64 	%rd3503, %rd3500, %rd3502;
	add.s64 	%rd3504, %rd3503, %rd3501;
	cvt.u32.u64 	%r1362, %rd3504;
	shr.u64 	%rd3505, %rd3504, 32;
	mul.wide.u32 	%rd3506, %r1354, %r1361;
	and.b64  	%rd3507, %rd3455, 4294967295;
	add.s64 	%rd3508, %rd3505, %rd3507;
	add.s64 	%rd3509, %rd3508, %rd3506;
	shr.u64 	%rd3510, %rd3509, 32;
	mul.wide.u32 	%rd3511, %r1355, %r1361;
	and.b64  	%rd3512, %rd3460, 4294967295;
	add.s64 	%rd3513, %rd3510, %rd3512;
	add.s64 	%rd3514, %rd3513, %rd3511;
	shr.u64 	%rd3515, %rd3514, 32;
	mul.wide.u32 	%rd3516, %r1356, %r1361;
	and.b64  	%rd3517, %rd3465, 4294967295;
	add.s64 	%rd3518, %rd3515, %rd3517;
	add.s64 	%rd3519, %rd3518, %rd3516;
	shr.u64 	%rd3520, %rd3519, 32;
	mul.wide.u32 	%rd3521, %r1357, %r1361;
	and.b64  	%rd3522, %rd3470, 4294967295;
	add.s64 	%rd3523, %rd3520, %rd3522;
	add.s64 	%rd3524, %rd3523, %rd3521;
	shr.u64 	%rd3525, %rd3524, 32;
	mul.wide.u32 	%rd3526, %r1358, %r1361;
	and.b64  	%rd3527, %rd3475, 4294967295;
	add.s64 	%rd3528, %rd3525, %rd3527;
	add.s64 	%rd3529, %rd3528, %rd3526;
	shr.u64 	%rd3530, %rd3529, 32;
	mul.wide.u32 	%rd3531, %r1346, %r1361;
	and.b64  	%rd3532, %rd3478, 4294967295;
	add.s64 	%rd3533, %rd3530, %rd3532;
	add.s64 	%rd3534, %rd3533, %rd3531;
	shr.u64 	%rd3535, %rd3534, 32;
	and.b64  	%rd3536, %rd3481, 4294967295;
	add.s64 	%rd3537, %rd3535, %rd3536;
	shr.u64 	%rd3538, %rd3537, 32;
	and.b64  	%rd3539, %rd3484, 4294967295;
	add.s64 	%rd3540, %rd3538, %rd3539;
	shr.u64 	%rd3541, %rd3540, 32;
	and.b64  	%rd3542, %rd3487, 4294967295;
	add.s64 	%rd3543, %rd3541, %rd3542;
	shr.u64 	%rd3544, %rd3543, 32;
	and.b64  	%rd3545, %rd3490, 4294967295;
	add.s64 	%rd3546, %rd3544, %rd3545;
	shr.u64 	%rd3547, %rd3546, 32;
	and.b64  	%rd3548, %rd3493, 4294967295;
	add.s64 	%rd3549, %rd3547, %rd3548;
	shr.u64 	%rd3550, %rd3549, 32;
	and.b64  	%rd3551, %rd3496, 4294967295;
	add.s64 	%rd3552, %rd3550, %rd3551;
	{ .reg .b32 tmp; mov.b64 {tmp, %r1363}, %rd3552; }
	add.s32 	%r1364, %r1360, %r1363;
	mul.lo.s32 	%r1365, %r1349, %r1362;
	mul.wide.u32 	%rd3553, %r1351, %r1365;
	and.b64  	%rd3554, %rd3504, 4294967295;
	add.s64 	%rd3555, %rd3553, %rd3554;
	shr.u64 	%rd3556, %rd3555, 32;
	mul.wide.u32 	%rd3557, %r1352, %r1365;
	and.b64  	%rd3558, %rd3509, 4294967295;
	add.s64 	%rd3559, %rd3556, %rd3558;
	add.s64 	%rd3560, %rd3559, %rd3557;
	cvt.u32.u64 	%r1366, %rd3560;
	shr.u64 	%rd3561, %rd3560, 32;
	mul.wide.u32 	%rd3562, %r1354, %r1365;
	and.b64  	%rd3563, %rd3514, 4294967295;
	add.s64 	%rd3564, %rd3561, %rd3563;
	add.s64 	%rd3565, %rd3564, %rd3562;
	shr.u64 	%rd3566, %rd3565, 32;
	mul.wide.u32 	%rd3567, %r1355, %r1365;
	and.b64  	%rd3568, %rd3519, 4294967295;
	add.s64 	%rd3569, %rd3566, %rd3568;
	add.s64 	%rd3570, %rd3569, %rd3567;
	shr.u64 	%rd3571, %rd3570, 32;
	mul.wide.u32 	%rd3572, %r1356, %r1365;
	and.b64  	%rd3573, %rd3524, 4294967295;
	add.s64 	%rd3574, %rd3571, %rd3573;
	add.s64 	%rd3575, %rd3574, %rd3572;
	shr.u64 	%rd3576, %rd3575, 32;
	mul.wide.u32 	%rd3577, %r1357, %r1365;
	and.b64  	%rd3578, %rd3529, 4294967295;
	add.s64 	%rd3579, %rd3576, %rd3578;
	add.s64 	%rd3580, %rd3579, %rd3577;
	shr.u64 	%rd3581, %rd3580, 32;
	mul.wide.u32 	%rd3582, %r1358, %r1365;
	and.b64  	%rd3583, %rd3534, 4294967295;
	add.s64 	%rd3584, %rd3581, %rd3583;
	add.s64 	%rd3585, %rd3584, %rd3582;
	shr.u64 	%rd3586, %rd3585, 32;
	mul.wide.u32 	%rd3587, %r1346, %r1365;
	and.b64  	%rd3588, %rd3537, 4294967295;
	add.s64 	%rd3589, %rd3586, %rd3588;
	add.s64 	%rd3590, %rd3589, %rd3587;
	shr.u64 	%rd3591, %rd3590, 32;
	and.b64  	%rd3592, %rd3540, 4294967295;
	add.s64 	%rd3593, %rd3591, %rd3592;
	shr.u64 	%rd3594, %rd3593, 32;
	and.b64  	%rd3595, %rd3543, 4294967295;
	add.s64 	%rd3596, %rd3594, %rd3595;
	shr.u64 	%rd3597, %rd3596, 32;
	and.b64  	%rd3598, %rd3546, 4294967295;
	add.s64 	%rd3599, %rd3597, %rd3598;
	shr.u64 	%rd3600, %rd3599, 32;
	and.b64  	%rd3601, %rd3549, 4294967295;
	add.s64 	%rd3602, %rd3600, %rd3601;
	shr.u64 	%rd3603, %rd3602, 32;
	and.b64  	%rd3604, %rd3552, 4294967295;
	add.s64 	%rd3605, %rd3603, %rd3604;
	{ .reg .b32 tmp; mov.b64 {tmp, %r1367}, %rd3605; }
	add.s32 	%r1368, %r1364, %r1367;
	mul.lo.s32 	%r1369, %r1349, %r1366;
	mul.wide.u32 	%rd3606, %r1351, %r1369;
	and.b64  	%rd3607, %rd3560, 4294967295;
	add.s64 	%rd3608, %rd3606, %rd3607;
	shr.u64 	%rd3609, %rd3608, 32;
	mul.wide.u32 	%rd3610, %r1352, %r1369;
	and.b64  	%rd3611, %rd3565, 4294967295;
	add.s64 	%rd3612, %rd3609, %rd3611;
	add.s64 	%rd3613, %rd3612, %rd3610;
	cvt.u32.u64 	%r1370, %rd3613;
	shr.u64 	%rd3614, %rd3613, 32;
	mul.wide.u32 	%rd3615, %r1354, %r1369;
	and.b64  	%rd3616, %rd3570, 4294967295;
	add.s64 	%rd3617, %rd3614, %rd3616;
	add.s64 	%rd3618, %rd3617, %rd3615;
	shr.u64 	%rd3619, %rd3618, 32;
	mul.wide.u32 	%rd3620, %r1355, %r1369;
	and.b64  	%rd3621, %rd3575, 4294967295;
	add.s64 	%rd3622, %rd3619, %rd3621;
	add.s64 	%rd3623, %rd3622, %rd3620;
	shr.u64 	%rd3624, %rd3623, 32;
	mul.wide.u32 	%rd3625, %r1356, %r1369;
	and.b64  	%rd3626, %rd3580, 4294967295;
	add.s64 	%rd3627, %rd3624, %rd3626;
	add.s64 	%rd3628, %rd3627, %rd3625;
	shr.u64 	%rd3629, %rd3628, 32;
	mul.wide.u32 	%rd3630, %r1357, %r1369;
	and.b64  	%rd3631, %rd3585, 4294967295;
	add.s64 	%rd3632, %rd3629, %rd3631;
	add.s64 	%rd3633, %rd3632, %rd3630;
	shr.u64 	%rd3634, %rd3633, 32;
	mul.wide.u32 	%rd3635, %r1358, %r1369;
	and.b64  	%rd3636, %rd3590, 4294967295;
	add.s64 	%rd3637, %rd3634, %rd3636;
	add.s64 	%rd3638, %rd3637, %rd3635;
	shr.u64 	%rd3639, %rd3638, 32;
	mul.wide.u32 	%rd3640, %r1346, %r1369;
	and.b64  	%rd3641, %rd3593, 4294967295;
	add.s64 	%rd3642, %rd3639, %rd3641;
	add.s64 	%rd3643, %rd3642, %rd3640;
	shr.u64 	%rd3644, %rd3643, 32;
	and.b64  	%rd3645, %rd3596, 4294967295;
	add.s64 	%rd3646, %rd3644, %rd3645;
	shr.u64 	%rd3647, %rd3646, 32;
	and.b64  	%rd3648, %rd3599, 4294967295;
	add.s64 	%rd3649, %rd3647, %rd3648;
	shr.u64 	%rd3650, %rd3649, 32;
	and.b64  	%rd3651, %rd3602, 4294967295;
	add.s64 	%rd3652, %rd3650, %rd3651;
	shr.u64 	%rd3653, %rd3652, 32;
	and.b64  	%rd3654, %rd3605, 4294967295;
	add.s64 	%rd3655, %rd3653, %rd3654;
	{ .reg .b32 tmp; mov.b64 {tmp, %r1371}, %rd3655; }
	add.s32 	%r1372, %r1368, %r1371;
	mul.lo.s32 	%r1373, %r1349, %r1370;
	mul.wide.u32 	%rd3656, %r1351, %r1373;
	and.b64  	%rd3657, %rd3613, 4294967295;
	add.s64 	%rd3658, %rd3656, %rd3657;
	shr.u64 	%rd3659, %rd3658, 32;
	mul.wide.u32 	%rd3660, %r1352, %r1373;
	and.b64  	%rd3661, %rd3618, 4294967295;
	add.s64 	%rd3662, %rd3659, %rd3661;
	add.s64 	%rd3663, %rd3662, %rd3660;
	cvt.u32.u64 	%r1374, %rd3663;
	shr.u64 	%rd3664, %rd3663, 32;
	mul.wide.u32 	%rd3665, %r1354, %r1373;
	and.b64  	%rd3666, %rd3623, 4294967295;
	add.s64 	%rd3667, %rd3664, %rd3666;
	add.s64 	%rd3668, %rd3667, %rd3665;
	shr.u64 	%rd3669, %rd3668, 32;
	mul.wide.u32 	%rd3670, %r1355, %r1373;
	and.b64  	%rd3671, %rd3628, 4294967295;
	add.s64 	%rd3672, %rd3669, %rd3671;
	add.s64 	%rd3673, %rd3672, %rd3670;
	shr.u64 	%rd3674, %rd3673, 32;
	mul.wide.u32 	%rd3675, %r1356, %r1373;
	and.b64  	%rd3676, %rd3633, 4294967295;
	add.s64 	%rd3677, %rd3674, %rd3676;
	add.s64 	%rd3678, %rd3677, %rd3675;
	shr.u64 	%rd3679, %rd3678, 32;
	mul.wide.u32 	%rd3680, %r1357, %r1373;
	and.b64  	%rd3681, %rd3638, 4294967295;
	add.s64 	%rd3682, %rd3679, %rd3681;
	add.s64 	%rd3683, %rd3682, %rd3680;
	shr.u64 	%rd3684, %rd3683, 32;
	mul.wide.u32 	%rd3685, %r1358, %r1373;
	and.b64  	%rd3686, %rd3643, 4294967295;
	add.s64 	%rd3687, %rd3684, %rd3686;
	add.s64 	%rd3688, %rd3687, %rd3685;
	shr.u64 	%rd3689, %rd3688, 32;
	mul.wide.u32 	%rd3690, %r1346, %r1373;
	and.b64  	%rd3691, %rd3646, 4294967295;
	add.s64 	%rd3692, %rd3689, %rd3691;
	add.s64 	%rd3693, %rd3692, %rd3690;
	shr.u64 	%rd3694, %rd3693, 32;
	and.b64  	%rd3695, %rd3649, 4294967295;
	add.s64 	%rd3696, %rd3694, %rd3695;
	shr.u64 	%rd3697, %rd3696, 32;
	and.b64  	%rd3698, %rd3652, 4294967295;
	add.s64 	%rd3699, %rd3697, %rd3698;
	shr.u64 	%rd3700, %rd3699, 32;
	and.b64  	%rd3701, %rd3655, 4294967295;
	add.s64 	%rd3702, %rd3700, %rd3701;
	{ .reg .b32 tmp; mov.b64 {tmp, %r1375}, %rd3702; }
	add.s32 	%r1376, %r1372, %r1375;
	mul.lo.s32 	%r1377, %r1349, %r1374;
	mul.wide.u32 	%rd3703, %r1351, %r1377;
	and.b64  	%rd3704, %rd3663, 4294967295;
	add.s64 	%rd3705, %rd3703, %rd3704;
	shr.u64 	%rd3706, %rd3705, 32;
	mul.wide.u32 	%rd3707, %r1352, %r1377;
	and.b64  	%rd3708, %rd3668, 4294967295;
	add.s64 	%rd3709, %rd3706, %rd3708;
	add.s64 	%rd3710, %rd3709, %rd3707;
	cvt.u32.u64 	%r1378, %rd3710;
	shr.u64 	%rd3711, %rd3710, 32;
	mul.wide.u32 	%rd3712, %r1354, %r1377;
	and.b64  	%rd3713, %rd3673, 4294967295;
	add.s64 	%rd3714, %rd3711, %rd3713;
	add.s64 	%rd3715, %rd3714, %rd3712;
	shr.u64 	%rd3716, %rd3715, 32;
	mul.wide.u32 	%rd3717, %r1355, %r1377;
	and.b64  	%rd3718, %rd3678, 4294967295;
	add.s64 	%rd3719, %rd3716, %rd3718;
	add.s64 	%rd3720, %rd3719, %rd3717;
	shr.u64 	%rd3721, %rd3720, 32;
	mul.wide.u32 	%rd3722, %r1356, %r1377;
	and.b64  	%rd3723, %rd3683, 4294967295;
	add.s64 	%rd3724, %rd3721, %rd3723;
	add.s64 	%rd3725, %rd3724, %rd3722;
	shr.u64 	%rd3726, %rd3725, 32;
	mul.wide.u32 	%rd3727, %r1357, %r1377;
	and.b64  	%rd3728, %rd3688, 4294967295;
	add.s64 	%rd3729, %rd3726, %rd3728;
	add.s64 	%rd3730, %rd3729, %rd3727;
	shr.u64 	%rd3731, %rd3730, 32;
	mul.wide.u32 	%rd3732, %r1358, %r1377;
	and.b64  	%rd3733, %rd3693, 4294967295;
	add.s64 	%rd3734, %rd3731, %rd3733;
	add.s64 	%rd3735, %rd3734, %rd3732;
	shr.u64 	%rd3736, %rd3735, 32;
	mul.wide.u32 	%rd3737, %r1346, %r1377;
	and.b64  	%rd3738, %rd3696, 4294967295;
	add.s64 	%rd3739, %rd3736, %rd3738;
	add.s64 	%rd3740, %rd3739, %rd3737;
	shr.u64 	%rd3741, %rd3740, 32;
	and.b64  	%rd3742, %rd3699, 4294967295;
	add.s64 	%rd3743, %rd3741, %rd3742;
	shr.u64 	%rd3744, %rd3743, 32;
	and.b64  	%rd3745, %rd3702, 4294967295;
	add.s64 	%rd3746, %rd3744, %rd3745;
	{ .reg .b32 tmp; mov.b64 {tmp, %r1379}, %rd3746; }
	add.s32 	%r1380, %r1376, %r1379;
	mul.lo.s32 	%r1381, %r1349, %r1378;
	mul.wide.u32 	%rd3747, %r1351, %r1381;
	and.b64  	%rd3748, %rd3710, 4294967295;
	add.s64 	%rd3749, %rd3747, %rd3748;
	shr.u64 	%rd3750, %rd3749, 32;
	mul.wide.u32 	%rd3751, %r1352, %r1381;
	and.b64  	%rd3752, %rd3715, 4294967295;
	add.s64 	%rd3753, %rd3750, %rd3752;
	add.s64 	%rd3754, %rd3753, %rd3751;
	cvt.u32.u64 	%r1382, %rd3754;
	shr.u64 	%rd3755, %rd3754, 32;
	mul.wide.u32 	%rd3756, %r1354, %r1381;
	and.b64  	%rd3757, %rd3720, 4294967295;
	add.s64 	%rd3758, %rd3755, %rd3757;
	add.s64 	%rd3759, %rd3758, %rd3756;
	shr.u64 	%rd3760, %rd3759, 32;
	mul.wide.u32 	%rd3761, %r1355, %r1381;
	and.b64  	%rd3762, %rd3725, 4294967295;
	add.s64 	%rd3763, %rd3760, %rd3762;
	add.s64 	%rd3764, %rd3763, %rd3761;
	shr.u64 	%rd3765, %rd3764, 32;
	mul.wide.u32 	%rd3766, %r1356, %r1381;
	and.b64  	%rd3767, %rd3730, 4294967295;
	add.s64 	%rd3768, %rd3765, %rd3767;
	add.s64 	%rd3769, %rd3768, %rd3766;
	shr.u64 	%rd3770, %rd3769, 32;
	mul.wide.u32 	%rd3771, %r1357, %r1381;
	and.b64  	%rd3772, %rd3735, 4294967295;
	add.s64 	%rd3773, %rd3770, %rd3772;
	add.s64 	%rd3774, %rd3773, %rd3771;
	shr.u64 	%rd3775, %rd3774, 32;
	mul.wide.u32 	%rd3776, %r1358, %r1381;
	and.b64  	%rd3777, %rd3740, 4294967295;
	add.s64 	%rd3778, %rd3775, %rd3777;
	add.s64 	%rd3779, %rd3778, %rd3776;
	shr.u64 	%rd3780, %rd3779, 32;
	mul.wide.u32 	%rd3781, %r1346, %r1381;
	and.b64  	%rd3782, %rd3743, 4294967295;
	add.s64 	%rd3783, %rd3780, %rd3782;
	add.s64 	%rd3784, %rd3783, %rd3781;
	shr.u64 	%rd3785, %rd3784, 32;
	and.b64  	%rd3786, %rd3746, 4294967295;
	add.s64 	%rd3787, %rd3785, %rd3786;
	{ .reg .b32 tmp; mov.b64 {tmp, %r1383}, %rd3787; }
	add.s32 	%r1384, %r1380, %r1383;
	mul.lo.s32 	%r1385, %r1349, %r1382;
	mul.wide.u32 	%rd3788, %r1351, %r1385;
	and.b64  	%rd3789, %rd3754, 4294967295;
	add.s64 	%rd3790, %rd3788, %rd3789;
	shr.u64 	%rd3791, %rd3790, 32;
	mul.wide.u32 	%rd3792, %r1352, %r1385;
	and.b64  	%rd3793, %rd3759, 4294967295;
	add.s64 	%rd3794, %rd3791, %rd3793;
	add.s64 	%rd92, %rd3794, %rd3792;
	shr.u64 	%rd3795, %rd92, 32;
	mul.wide.u32 	%rd3796, %r1354, %r1385;
	and.b64  	%rd3797, %rd3764, 4294967295;
	add.s64 	%rd3798, %rd3795, %rd3797;
	add.s64 	%rd93, %rd3798, %rd3796;
	shr.u64 	%rd3799, %rd93, 32;
	mul.wide.u32 	%rd3800, %r1355, %r1385;
	and.b64  	%rd3801, %rd3769, 4294967295;
	add.s64 	%rd3802, %rd3799, %rd3801;
	add.s64 	%rd94, %rd3802, %rd3800;
	shr.u64 	%rd3803, %rd94, 32;
	mul.wide.u32 	%rd3804, %r1356, %r1385;
	and.b64  	%rd3805, %rd3774, 4294967295;
	add.s64 	%rd3806, %rd3803, %rd3805;
	add.s64 	%rd95, %rd3806, %rd3804;
	shr.u64 	%rd3807, %rd95, 32;
	mul.wide.u32 	%rd3808, %r1357, %r1385;
	and.b64  	%rd3809, %rd3779, 4294967295;
	add.s64 	%rd3810, %rd3807, %rd3809;
	add.s64 	%rd96, %rd3810, %rd3808;
	shr.u64 	%rd3811, %rd96, 32;
	mul.wide.u32 	%rd3812, %r1358, %r1385;
	and.b64  	%rd3813, %rd3784, 4294967295;
	add.s64 	%rd3814, %rd3811, %rd3813;
	add.s64 	%rd97, %rd3814, %rd3812;
	shr.u64 	%rd3815, %rd97, 32;
	mul.wide.u32 	%rd3816, %r1346, %r1385;
	and.b64  	%rd3817, %rd3787, 4294967295;
	add.s64 	%rd3818, %rd3815, %rd3817;
	add.s64 	%rd98, %rd3818, %rd3816;
	{ .reg .b32 tmp; mov.b64 {tmp, %r1386}, %rd98; }
	add.s32 	%r4322, %r1384, %r1386;
	setp.gt.u32 	%p55, %r4322, %r1346;
	@%p55 bra 	$L__BB2_68;
	cvt.u32.u64 	%r4323, %rd98;
	cvt.u32.u64 	%r4324, %rd97;
	cvt.u32.u64 	%r4325, %rd96;
	cvt.u32.u64 	%r4326, %rd95;
	cvt.u32.u64 	%r4327, %rd94;
	cvt.u32.u64 	%r4328, %rd93;
	cvt.u32.u64 	%r4329, %rd92;
	setp.lt.u32 	%p56, %r4322, %r1346;
	@%p56 bra 	$L__BB2_69;
	cvt.u32.u64 	%r4323, %rd98;
	setp.lt.u32 	%p57, %r1358, %r4323;
	@%p57 bra 	$L__BB2_68;
	setp.gt.u32 	%p58, %r1358, %r4323;
	@%p58 bra 	$L__BB2_69;
	cvt.u32.u64 	%r1391, %rd91;
	cvt.u32.u64 	%r4324, %rd97;
	setp.lt.u32 	%p59, %r1391, %r4324;
	@%p59 bra 	$L__BB2_68;
	setp.gt.u32 	%p60, %r1391, %r4324;
	@%p60 bra 	$L__BB2_69;
	ld.const.u32 	%r1394, [P_CONST+16];
	cvt.u32.u64 	%r4325, %rd96;
	setp.lt.u32 	%p61, %r1394, %r4325;
	@%p61 bra 	$L__BB2_68;
	setp.gt.u32 	%p62, %r1394, %r4325;
	@%p62 bra 	$L__BB2_69;
	cvt.u32.u64 	%r1397, %rd90;
	cvt.u32.u64 	%r4326, %rd95;
	setp.lt.u32 	%p63, %r1397, %r4326;
	@%p63 bra 	$L__BB2_68;
	setp.gt.u32 	%p64, %r1397, %r4326;
	@%p64 bra 	$L__BB2_69;
	cvt.u32.u64 	%r1400, %rd89;
	cvt.u32.u64 	%r4327, %rd94;
	setp.lt.u32 	%p65, %r1400, %r4327;
	@%p65 bra 	$L__BB2_68;
	setp.gt.u32 	%p66, %r1400, %r4327;
	@%p66 bra 	$L__BB2_69;
	cvt.u32.u64 	%r1403, %rd88;
	cvt.u32.u64 	%r4328, %rd93;
	setp.lt.u32 	%p67, %r1403, %r4328;
	@%p67 bra 	$L__BB2_68;
	ld.const.u32 	%r1406, [P_CONST];
	setp.gt.u32 	%p68, %r1403, %r4328;
	cvt.u32.u64 	%r4329, %rd92;
	setp.gt.u32 	%p69, %r1406, %r4329;
	or.pred  	%p70, %p68, %p69;
	@%p70 bra 	$L__BB2_69;
$L__BB2_68:
	ld.const.u32 	%r1408, [P_CONST+28];
	and.b64  	%rd3819, %rd92, 4294967295;
	ld.const.u32 	%rd3820, [P_CONST];
	sub.s64 	%rd3821, %rd3819, %rd3820;
	shr.u64 	%rd3822, %rd3821, 63;
	cvt.u32.u64 	%r4329, %rd3821;
	and.b64  	%rd3823, %rd93, 4294967295;
	add.s64 	%rd3824, %rd3822, %rd88;
	sub.s64 	%rd3825, %rd3823, %rd3824;
	shr.u64 	%rd3826, %rd3825, 63;
	cvt.u32.u64 	%r4328, %rd3825;
	and.b64  	%rd3827, %rd94, 4294967295;
	add.s64 	%rd3828, %rd3826, %rd89;
	sub.s64 	%rd3829, %rd3827, %rd3828;
	shr.u64 	%rd3830, %rd3829, 63;
	cvt.u32.u64 	%r4327, %rd3829;
	and.b64  	%rd3831, %rd95, 4294967295;
	add.s64 	%rd3832, %rd3830, %rd90;
	sub.s64 	%rd3833, %rd3831, %rd3832;
	shr.u64 	%rd3834, %rd3833, 63;
	cvt.u32.u64 	%r4326, %rd3833;
	and.b64  	%rd3835, %rd96, 4294967295;
	ld.const.u32 	%rd3836, [P_CONST+16];
	add.s64 	%rd3837, %rd3834, %rd3836;
	sub.s64 	%rd3838, %rd3835, %rd3837;
	shr.u64 	%rd3839, %rd3838, 63;
	cvt.u32.u64 	%r4325, %rd3838;
	and.b64  	%rd3840, %rd97, 4294967295;
	ld.const.u32 	%rd3841, [P_CONST+20];
	add.s64 	%rd3842, %rd3839, %rd3841;
	sub.s64 	%rd3843, %rd3840, %rd3842;
	shr.u64 	%rd3844, %rd3843, 63;
	cvt.u32.u64 	%r4324, %rd3843;
	and.b64  	%rd3845, %rd98, 4294967295;
	ld.const.u32 	%rd3846, [P_CONST+24];
	add.s64 	%rd3847, %rd3844, %rd3846;
	sub.s64 	%rd3848, %rd3845, %rd3847;
	shr.u64 	%rd3849, %rd3848, 63;
	cvt.u32.u64 	%r4323, %rd3848;
	cvt.u32.u64 	%r1409, %rd3849;
	add.s32 	%r1410, %r1408, %r1409;
	sub.s32 	%r4322, %r4322, %r1410;
$L__BB2_69:
	ld.const.u32 	%r1411, [P_CONST+28];
	cvt.u64.u32 	%rd3850, %r4295;
	mul.lo.s64 	%rd3851, %rd63, %rd3850;
	cvt.u32.u64 	%r1412, %rd3851;
	shr.u64 	%rd3852, %rd3851, 32;
	mad.lo.s64 	%rd3853, %rd64, %rd3850, %rd3852;
	shr.u64 	%rd3854, %rd3853, 32;
	mad.lo.s64 	%rd3855, %rd65, %rd3850, %rd3854;
	shr.u64 	%rd3856, %rd3855, 32;
	mad.lo.s64 	%rd3857, %rd66, %rd3850, %rd3856;
	shr.u64 	%rd3858, %rd3857, 32;
	mad.lo.s64 	%rd3859, %rd67, %rd3850, %rd3858;
	shr.u64 	%rd3860, %rd3859, 32;
	mad.lo.s64 	%rd3861, %rd68, %rd3850, %rd3860;
	shr.u64 	%rd3862, %rd3861, 32;
	mad.lo.s64 	%rd3863, %rd69, %rd3850, %rd3862;
	shr.u64 	%rd3864, %rd3863, 32;
	mul.wide.u32 	%rd3865, %r4313, %r4295;
	add.s64 	%rd3866, %rd3864, %rd3865;
	shr.u64 	%rd3867, %rd3866, 32;
	cvt.u64.u32 	%rd3868, %r4294;
	and.b64  	%rd3869, %rd3853, 4294967295;
	mad.lo.s64 	%rd3870, %rd63, %rd3868, %rd3869;
	shr.u64 	%rd3871, %rd3870, 32;
	and.b64  	%rd3872, %rd3855, 4294967295;
	add.s64 	%rd3873, %rd3871, %rd3872;
	mad.lo.s64 	%rd3874, %rd64, %rd3868, %rd3873;
	shr.u64 	%rd3875, %rd3874, 32;
	and.b64  	%rd3876, %rd3857, 4294967295;
	add.s64 	%rd3877, %rd3875, %rd3876;
	mad.lo.s64 	%rd3878, %rd65, %rd3868, %rd3877;
	shr.u64 	%rd3879, %rd3878, 32;
	and.b64  	%rd3880, %rd3859, 4294967295;
	add.s64 	%rd3881, %rd3879, %rd3880;
	mad.lo.s64 	%rd3882, %rd66, %rd3868, %rd3881;
	shr.u64 	%rd3883, %rd3882, 32;
	and.b64  	%rd3884, %rd3861, 4294967295;
	add.s64 	%rd3885, %rd3883, %rd3884;
	mad.lo.s64 	%rd3886, %rd67, %rd3868, %rd3885;
	shr.u64 	%rd3887, %rd3886, 32;
	and.b64  	%rd3888, %rd3863, 4294967295;
	add.s64 	%rd3889, %rd3887, %rd3888;
	mad.lo.s64 	%rd3890, %rd68, %rd3868, %rd3889;
	shr.u64 	%rd3891, %rd3890, 32;
	and.b64  	%rd3892, %rd3866, 4294967295;
	add.s64 	%rd3893, %rd3891, %rd3892;
	mad.lo.s64 	%rd3894, %rd69, %rd3868, %rd3893;
	shr.u64 	%rd3895, %rd3894, 32;
	mul.wide.u32 	%rd3896, %r4313, %r4294;
	add.s64 	%rd3897, %rd3895, %rd3867;
	add.s64 	%rd3898, %rd3897, %rd3896;
	shr.u64 	%rd3899, %rd3898, 32;
	cvt.u64.u32 	%rd3900, %r4293;
	and.b64  	%rd3901, %rd3874, 4294967295;
	mad.lo.s64 	%rd3902, %rd63, %rd3900, %rd3901;
	shr.u64 	%rd3903, %rd3902, 32;
	and.b64  	%rd3904, %rd3878, 4294967295;
	add.s64 	%rd3905, %rd3903, %rd3904;
	mad.lo.s64 	%rd3906, %rd64, %rd3900, %rd3905;
	shr.u64 	%rd3907, %rd3906, 32;
	and.b64  	%rd3908, %rd3882, 4294967295;
	add.s64 	%rd3909, %rd3907, %rd3908;
	mad.lo.s64 	%rd3910, %rd65, %rd3900, %rd3909;
	shr.u64 	%rd3911, %rd3910, 32;
	and.b64  	%rd3912, %rd3886, 4294967295;
	add.s64 	%rd3913, %rd3911, %rd3912;
	mad.lo.s64 	%rd3914, %rd66, %rd3900, %rd3913;
	shr.u64 	%rd3915, %rd3914, 32;
	and.b64  	%rd3916, %rd3890, 4294967295;
	add.s64 	%rd3917, %rd3915, %rd3916;
	mad.lo.s64 	%rd3918, %rd67, %rd3900, %rd3917;
	shr.u64 	%rd3919, %rd3918, 32;
	and.b64  	%rd3920, %rd3894, 4294967295;
	add.s64 	%rd3921, %rd3919, %rd3920;
	mad.lo.s64 	%rd3922, %rd68, %rd3900, %rd3921;
	shr.u64 	%rd3923, %rd3922, 32;
	and.b64  	%rd3924, %rd3898, 4294967295;
	add.s64 	%rd3925, %rd3923, %rd3924;
	mad.lo.s64 	%rd3926, %rd69, %rd3900, %rd3925;
	shr.u64 	%rd3927, %rd3926, 32;
	mul.wide.u32 	%rd3928, %r4313, %r4293;
	add.s64 	%rd3929, %rd3927, %rd3899;
	add.s64 	%rd3930, %rd3929, %rd3928;
	shr.u64 	%rd3931, %rd3930, 32;
	cvt.u64.u32 	%rd3932, %r4292;
	and.b64  	%rd3933, %rd3906, 4294967295;
	mad.lo.s64 	%rd3934, %rd63, %rd3932, %rd3933;
	shr.u64 	%rd3935, %rd3934, 32;
	and.b64  	%rd3936, %rd3910, 4294967295;
	add.s64 	%rd3937, %rd3935, %rd3936;
	mad.lo.s64 	%rd3938, %rd64, %rd3932, %rd3937;
	shr.u64 	%rd3939, %rd3938, 32;
	and.b64  	%rd3940, %rd3914, 4294967295;
	add.s64 	%rd3941, %rd3939, %rd3940;
	mad.lo.s64 	%rd3942, %rd65, %rd3932, %rd3941;
	shr.u64 	%rd3943, %rd3942, 32;
	and.b64  	%rd3944, %rd3918, 4294967295;
	add.s64 	%rd3945, %rd3943, %rd3944;
	mad.lo.s64 	%rd3946, %rd66, %rd3932, %rd3945;
	shr.u64 	%rd3947, %rd3946, 32;
	and.b64  	%rd3948, %rd3922, 4294967295;
	add.s64 	%rd3949, %rd3947, %rd3948;
	mad.lo.s64 	%rd3950, %rd67, %rd3932, %rd3949;
	shr.u64 	%rd3951, %rd3950, 32;
	and.b64  	%rd3952, %rd3926, 4294967295;
	add.s64 	%rd3953, %rd3951, %rd3952;
	mad.lo.s64 	%rd3954, %rd68, %rd3932, %rd3953;
	shr.u64 	%rd3955, %rd3954, 32;
	and.b64  	%rd3956, %rd3930, 4294967295;
	add.s64 	%rd3957, %rd3955, %rd3956;
	mad.lo.s64 	%rd3958, %rd69, %rd3932, %rd3957;
	shr.u64 	%rd3959, %rd3958, 32;
	mul.wide.u32 	%rd3960, %r4313, %r4292;
	add.s64 	%rd3961, %rd3959, %rd3931;
	add.s64 	%rd3962, %rd3961, %rd3960;
	shr.u64 	%rd3963, %rd3962, 32;
	cvt.u64.u32 	%rd3964, %r4291;
	and.b64  	%rd3965, %rd3938, 4294967295;
	mad.lo.s64 	%rd3966, %rd63, %rd3964, %rd3965;
	shr.u64 	%rd3967, %rd3966, 32;
	and.b64  	%rd3968, %rd3942, 4294967295;
	add.s64 	%rd3969, %rd3967, %rd3968;
	mad.lo.s64 	%rd3970, %rd64, %rd3964, %rd3969;
	shr.u64 	%rd3971, %rd3970, 32;
	and.b64  	%rd3972, %rd3946, 4294967295;
	add.s64 	%rd3973, %rd3971, %rd3972;
	mad.lo.s64 	%rd3974, %rd65, %rd3964, %rd3973;
	shr.u64 	%rd3975, %rd3974, 32;
	and.b64  	%rd3976, %rd3950, 4294967295;
	add.s64 	%rd3977, %rd3975, %rd3976;
	mad.lo.s64 	%rd3978, %rd66, %rd3964, %rd3977;
	shr.u64 	%rd3979, %rd3978, 32;
	and.b64  	%rd3980, %rd3954, 4294967295;
	add.s64 	%rd3981, %rd3979, %rd3980;
	mad.lo.s64 	%rd3982, %rd67, %rd3964, %rd3981;
	shr.u64 	%rd3983, %rd3982, 32;
	and.b64  	%rd3984, %rd3958, 4294967295;
	add.s64 	%rd3985, %rd3983, %rd3984;
	mad.lo.s64 	%rd3986, %rd68, %rd3964, %rd3985;
	shr.u64 	%rd3987, %rd3986, 32;
	and.b64  	%rd3988, %rd3962, 4294967295;
	add.s64 	%rd3989, %rd3987, %rd3988;
	mad.lo.s64 	%rd3990, %rd69, %rd3964, %rd3989;
	shr.u64 	%rd3991, %rd3990, 32;
	mul.wide.u32 	%rd3992, %r4313, %r4291;
	add.s64 	%rd3993, %rd3991, %rd3963;
	add.s64 	%rd3994, %rd3993, %rd3992;
	shr.u64 	%rd3995, %rd3994, 32;
	cvt.u64.u32 	%rd3996, %r4290;
	and.b64  	%rd3997, %rd3970, 4294967295;
	mad.lo.s64 	%rd3998, %rd63, %rd3996, %rd3997;
	shr.u64 	%rd3999, %rd3998, 32;
	and.b64  	%rd4000, %rd3974, 4294967295;
	add.s64 	%rd4001, %rd3999, %rd4000;
	mad.lo.s64 	%rd4002, %rd64, %rd3996, %rd4001;
	shr.u64 	%rd4003, %rd4002, 32;
	and.b64  	%rd4004, %rd3978, 4294967295;
	add.s64 	%rd4005, %rd4003, %rd4004;
	mad.lo.s64 	%rd4006, %rd65, %rd3996, %rd4005;
	shr.u64 	%rd4007, %rd4006, 32;
	and.b64  	%rd4008, %rd3982, 4294967295;
	add.s64 	%rd4009, %rd4007, %rd4008;
	mad.lo.s64 	%rd4010, %rd66, %rd3996, %rd4009;
	shr.u64 	%rd4011, %rd4010, 32;
	and.b64  	%rd4012, %rd3986, 4294967295;
	add.s64 	%rd4013, %rd4011, %rd4012;
	mad.lo.s64 	%rd4014, %rd67, %rd3996, %rd4013;
	shr.u64 	%rd4015, %rd4014, 32;
	and.b64  	%rd4016, %rd3990, 4294967295;
	add.s64 	%rd4017, %rd4015, %rd4016;
	mad.lo.s64 	%rd4018, %rd68, %rd3996, %rd4017;
	shr.u64 	%rd4019, %rd4018, 32;
	and.b64  	%rd4020, %rd3994, 4294967295;
	add.s64 	%rd4021, %rd4019, %rd4020;
	mad.lo.s64 	%rd4022, %rd69, %rd3996, %rd4021;
	shr.u64 	%rd4023, %rd4022, 32;
	mul.wide.u32 	%rd4024, %r4313, %r4290;
	add.s64 	%rd4025, %rd4023, %rd3995;
	add.s64 	%rd4026, %rd4025, %rd4024;
	shr.u64 	%rd4027, %rd4026, 32;
	cvt.u64.u32 	%rd4028, %r4289;
	and.b64  	%rd4029, %rd4002, 4294967295;
	mad.lo.s64 	%rd4030, %rd63, %rd4028, %rd4029;
	shr.u64 	%rd4031, %rd4030, 32;
	and.b64  	%rd4032, %rd4006, 4294967295;
	add.s64 	%rd4033, %rd4031, %rd4032;
	mad.lo.s64 	%rd4034, %rd64, %rd4028, %rd4033;
	shr.u64 	%rd4035, %rd4034, 32;
	and.b64  	%rd4036, %rd4010, 4294967295;
	add.s64 	%rd4037, %rd4035, %rd4036;
	mad.lo.s64 	%rd4038, %rd65, %rd4028, %rd4037;
	shr.u64 	%rd4039, %rd4038, 32;
	and.b64  	%rd4040, %rd4014, 4294967295;
	add.s64 	%rd4041, %rd4039, %rd4040;
	mad.lo.s64 	%rd4042, %rd66, %rd4028, %rd4041;
	shr.u64 	%rd4043, %rd4042, 32;
	and.b64  	%rd4044, %rd4018, 4294967295;
	add.s64 	%rd4045, %rd4043, %rd4044;
	mad.lo.s64 	%rd4046, %rd67, %rd4028, %rd4045;
	shr.u64 	%rd4047, %rd4046, 32;
	and.b64  	%rd4048, %rd4022, 4294967295;
	add.s64 	%rd4049, %rd4047, %rd4048;
	mad.lo.s64 	%rd4050, %rd68, %rd4028, %rd4049;
	shr.u64 	%rd4051, %rd4050, 32;
	and.b64  	%rd4052, %rd4026, 4294967295;
	add.s64 	%rd4053, %rd4051, %rd4052;
	mad.lo.s64 	%rd4054, %rd69, %rd4028, %rd4053;
	shr.u64 	%rd4055, %rd4054, 32;
	mul.wide.u32 	%rd4056, %r4313, %r4289;
	add.s64 	%rd4057, %rd4055, %rd4027;
	add.s64 	%rd4058, %rd4057, %rd4056;
	shr.u64 	%rd4059, %rd4058, 32;
	cvt.u64.u32 	%rd4060, %r4288;
	and.b64  	%rd4061, %rd4034, 4294967295;
	mad.lo.s64 	%rd4062, %rd63, %rd4060, %rd4061;
	shr.u64 	%rd4063, %rd4062, 32;
	and.b64  	%rd4064, %rd4038, 4294967295;
	add.s64 	%rd4065, %rd4063, %rd4064;
	mad.lo.s64 	%rd4066, %rd64, %rd4060, %rd4065;
	shr.u64 	%rd4067, %rd4066, 32;
	and.b64  	%rd4068, %rd4042, 4294967295;
	add.s64 	%rd4069, %rd4067, %rd4068;
	mad.lo.s64 	%rd4070, %rd65, %rd4060, %rd4069;
	shr.u64 	%rd4071, %rd4070, 32;
	and.b64  	%rd4072, %rd4046, 4294967295;
	add.s64 	%rd4073, %rd4071, %rd4072;
	mad.lo.s64 	%rd4074, %rd66, %rd4060, %rd4073;
	shr.u64 	%rd4075, %rd4074, 32;
	and.b64  	%rd4076, %rd4050, 4294967295;
	add.s64 	%rd4077, %rd4075, %rd4076;
	mad.lo.s64 	%rd4078, %rd67, %rd4060, %rd4077;
	shr.u64 	%rd4079, %rd4078, 32;
	and.b64  	%rd4080, %rd4054, 4294967295;
	add.s64 	%rd4081, %rd4079, %rd4080;
	mad.lo.s64 	%rd4082, %rd68, %rd4060, %rd4081;
	shr.u64 	%rd4083, %rd4082, 32;
	and.b64  	%rd4084, %rd4058, 4294967295;
	add.s64 	%rd4085, %rd4083, %rd4084;
	mad.lo.s64 	%rd4086, %rd69, %rd4060, %rd4085;
	shr.u64 	%rd4087, %rd4086, 32;
	mul.wide.u32 	%rd4088, %r4313, %r4288;
	add.s64 	%rd4089, %rd4087, %rd4059;
	add.s64 	%rd4090, %rd4089, %rd4088;
	{ .reg .b32 tmp; mov.b64 {tmp, %r1413}, %rd4090; }
	ld.const.u32 	%r1414, [MU_P];
	mul.lo.s32 	%r1415, %r1414, %r1412;
	ld.const.u32 	%r1416, [P_CONST];
	mul.wide.u32 	%rd4091, %r1416, %r1415;
	and.b64  	%rd4092, %rd3851, 4294967295;
	add.s64 	%rd4093, %rd4091, %rd4092;
	shr.u64 	%rd4094, %rd4093, 32;
	ld.const.u32 	%r1417, [P_CONST+4];
	mul.wide.u32 	%rd4095, %r1417, %r1415;
	and.b64  	%rd4096, %rd3870, 4294967295;
	add.s64 	%rd4097, %rd4094, %rd4096;
	add.s64 	%rd4098, %rd4097, %rd4095;
	cvt.u32.u64 	%r1418, %rd4098;
	shr.u64 	%rd4099, %rd4098, 32;
	ld.const.u32 	%r1419, [P_CONST+8];
	mul.wide.u32 	%rd4100, %r1419, %r1415;
	and.b64  	%rd4101, %rd3902, 4294967295;
	add.s64 	%rd4102, %rd4099, %rd4101;
	add.s64 	%rd4103, %rd4102, %rd4100;
	shr.u64 	%rd4104, %rd4103, 32;
	ld.const.u32 	%r1420, [P_CONST+12];
	mul.wide.u32 	%rd4105, %r1420, %r1415;
	and.b64  	%rd4106, %rd3934, 4294967295;
	add.s64 	%rd4107, %rd4104, %rd4106;
	add.s64 	%rd4108, %rd4107, %rd4105;
	shr.u64 	%rd4109, %rd4108, 32;
	ld.const.u32 	%r1421, [P_CONST+16];
	mul.wide.u32 	%rd4110, %r1421, %r1415;
	and.b64  	%rd4111, %rd3966, 4294967295;
	add.s64 	%rd4112, %rd4109, %rd4111;
	add.s64 	%rd4113, %rd4112, %rd4110;
	shr.u64 	%rd4114, %rd4113, 32;
	ld.const.u32 	%r1422, [P_CONST+20];
	mul.wide.u32 	%rd4115, %r1422, %r1415;
	and.b64  	%rd4116, %rd3998, 4294967295;
	add.s64 	%rd4117, %rd4114, %rd4116;
	add.s64 	%rd4118, %rd4117, %rd4115;
	shr.u64 	%rd4119, %rd4118, 32;
	ld.const.u32 	%r1423, [P_CONST+24];
	mul.wide.u32 	%rd4120, %r1423, %r1415;
	and.b64  	%rd4121, %rd4030, 4294967295;
	add.s64 	%rd4122, %rd4119, %rd4121;
	add.s64 	%rd4123, %rd4122, %rd4120;
	shr.u64 	%rd4124, %rd4123, 32;
	mul.wide.u32 	%rd4125, %r1411, %r1415;
	and.b64  	%rd4126, %rd4062, 4294967295;
	add.s64 	%rd4127, %rd4124, %rd4126;
	add.s64 	%rd4128, %rd4127, %rd4125;
	shr.u64 	%rd4129, %rd4128, 32;
	and.b64  	%rd4130, %rd4066, 4294967295;
	add.s64 	%rd4131, %rd4129, %rd4130;
	shr.u64 	%rd4132, %rd4131, 32;
	and.b64  	%rd4133, %rd4070, 4294967295;
	add.s64 	%rd4134, %rd4132, %rd4133;
	shr.u64 	%rd4135, %rd4134, 32;
	and.b64  	%rd4136, %rd4074, 4294967295;
	add.s64 	%rd4137, %rd4135, %rd4136;
	shr.u64 	%rd4138, %rd4137, 32;
	and.b64  	%rd4139, %rd4078, 4294967295;
	add.s64 	%rd4140, %rd4138, %rd4139;
	shr.u64 	%rd4141, %rd4140, 32;
	and.b64  	%rd4142, %rd4082, 4294967295;
	add.s64 	%rd4143, %rd4141, %rd4142;
	shr.u64 	%rd4144, %rd4143, 32;
	and.b64  	%rd4145, %rd4086, 4294967295;
	add.s64 	%rd4146, %rd4144, %rd4145;
	shr.u64 	%rd4147, %rd4146, 32;
	and.b64  	%rd4148, %rd4090, 4294967295;
	add.s64 	%rd4149, %rd4147, %rd4148;
	{ .reg .b32 tmp; mov.b64 {tmp, %r1424}, %rd4149; }
	add.s32 	%r1425, %r1413, %r1424;
	mul.lo.s32 	%r1426, %r1414, %r1418;
	mul.wide.u32 	%rd4150, %r1416, %r1426;
	and.b64  	%rd4151, %rd4098, 4294967295;
	add.s64 	%rd4152, %rd4150, %rd4151;
	shr.u64 	%rd4153, %rd4152, 32;
	mul.wide.u32 	%rd4154, %r1417, %r1426;
	and.b64  	%rd4155, %rd4103, 4294967295;
	add.s64 	%rd4156, %rd4153, %rd4155;
	add.s64 	%rd4157, %rd4156, %rd4154;
	cvt.u32.u64 	%r1427, %rd4157;
	shr.u64 	%rd4158, %rd4157, 32;
	mul.wide.u32 	%rd4159, %r1419, %r1426;
	and.b64  	%rd4160, %rd4108, 4294967295;
	add.s64 	%rd4161, %rd4158, %rd4160;
	add.s64 	%rd4162, %rd4161, %rd4159;
	shr.u64 	%rd4163, %rd4162, 32;
	mul.wide.u32 	%rd4164, %r1420, %r1426;
	and.b64  	%rd4165, %rd4113, 4294967295;
	add.s64 	%rd4166, %rd4163, %rd4165;
	add.s64 	%rd4167, %rd4166, %rd4164;
	shr.u64 	%rd4168, %rd4167, 32;
	mul.wide.u32 	%rd4169, %r1421, %r1426;
	and.b64  	%rd4170, %rd4118, 4294967295;
	add.s64 	%rd4171, %rd4168, %rd4170;
	add.s64 	%rd4172, %rd4171, %rd4169;
	shr.u64 	%rd4173, %rd4172, 32;
	mul.wide.u32 	%rd4174, %r1422, %r1426;
	and.b64  	%rd4175, %rd4123, 4294967295;
	add.s64 	%rd4176, %rd4173, %rd4175;
	add.s64 	%rd4177, %rd4176, %rd4174;
	shr.u64 	%rd4178, %rd4177, 32;
	mul.wide.u32 	%rd4179, %r1423, %r1426;
	and.b64  	%rd4180, %rd4128, 4294967295;
	add.s64 	%rd4181, %rd4178, %rd4180;
	add.s64 	%rd4182, %rd4181, %rd4179;
	shr.u64 	%rd4183, %rd4182, 32;
	mul.wide.u32 	%rd4184, %r1411, %r1426;
	and.b64  	%rd4185, %rd4131, 4294967295;
	add.s64 	%rd4186, %rd4183, %rd4185;
	add.s64 	%rd4187, %rd4186, %rd4184;
	shr.u64 	%rd4188, %rd4187, 32;
	and.b64  	%rd4189, %rd4134, 4294967295;
	add.s64 	%rd4190, %rd4188, %rd4189;
	shr.u64 	%rd4191, %rd4190, 32;
	and.b64  	%rd4192, %rd4137, 4294967295;
	add.s64 	%rd4193, %rd4191, %rd4192;
	shr.u64 	%rd4194, %rd4193, 32;
	and.b64  	%rd4195, %rd4140, 4294967295;
	add.s64 	%rd4196, %rd4194, %rd4195;
	shr.u64 	%rd4197, %rd4196, 32;
	and.b64  	%rd4198, %rd4143, 4294967295;
	add.s64 	%rd4199, %rd4197, %rd4198;
	shr.u64 	%rd4200, %rd4199, 32;
	and.b64  	%rd4201, %rd4146, 4294967295;
	add.s64 	%rd4202, %rd4200, %rd4201;
	shr.u64 	%rd4203, %rd4202, 32;
	and.b64  	%rd4204, %rd4149, 4294967295;
	add.s64 	%rd4205, %rd4203, %rd4204;
	{ .reg .b32 tmp; mov.b64 {tmp, %r1428}, %rd4205; }
	add.s32 	%r1429, %r1425, %r1428;
	mul.lo.s32 	%r1430, %r1414, %r1427;
	mul.wide.u32 	%rd4206, %r1416, %r1430;
	and.b64  	%rd4207, %rd4157, 4294967295;
	add.s64 	%rd4208, %rd4206, %rd4207;
	shr.u64 	%rd4209, %rd4208, 32;
	mul.wide.u32 	%rd4210, %r1417, %r1430;
	and.b64  	%rd4211, %rd4162, 4294967295;
	add.s64 	%rd4212, %rd4209, %rd4211;
	add.s64 	%rd4213, %rd4212, %rd4210;
	cvt.u32.u64 	%r1431, %rd4213;
	shr.u64 	%rd4214, %rd4213, 32;
	mul.wide.u32 	%rd4215, %r1419, %r1430;
	and.b64  	%rd4216, %rd4167, 4294967295;
	add.s64 	%rd4217, %rd4214, %rd4216;
	add.s64 	%rd4218, %rd4217, %rd4215;
	shr.u64 	%rd4219, %rd4218, 32;
	mul.wide.u32 	%rd4220, %r1420, %r1430;
	and.b64  	%rd4221, %rd4172, 4294967295;
	add.s64 	%rd4222, %rd4219, %rd4221;
	add.s64 	%rd4223, %rd4222, %rd4220;
	shr.u64 	%rd4224, %rd4223, 32;
	mul.wide.u32 	%rd4225, %r1421, %r1430;
	and.b64  	%rd4226, %rd4177, 4294967295;
	add.s64 	%rd4227, %rd4224, %rd4226;
	add.s64 	%rd4228, %rd4227, %rd4225;
	shr.u64 	%rd4229, %rd4228, 32;
	mul.wide.u32 	%rd4230, %r1422, %r1430;
	and.b64  	%rd4231, %rd4182, 4294967295;
	add.s64 	%rd4232, %rd4229, %rd4231;
	add.s64 	%rd4233, %rd4232, %rd4230;
	shr.u64 	%rd4234, %rd4233, 32;
	mul.wide.u32 	%rd4235, %r1423, %r1430;
	and.b64  	%rd4236, %rd4187, 4294967295;
	add.s64 	%rd4237, %rd4234, %rd4236;
	add.s64 	%rd4238, %rd4237, %rd4235;
	shr.u64 	%rd4239, %rd4238, 32;
	mul.wide.u32 	%rd4240, %r1411, %r1430;
	and.b64  	%rd4241, %rd4190, 4294967295;
	add.s64 	%rd4242, %rd4239, %rd4241;
	add.s64 	%rd4243, %rd4242, %rd4240;
	shr.u64 	%rd4244, %rd4243, 32;
	and.b64  	%rd4245, %rd4193, 4294967295;
	add.s64 	%rd4246, %rd4244, %rd4245;
	shr.u64 	%rd4247, %rd4246, 32;
	and.b64  	%rd4248, %rd4196, 4294967295;
	add.s64 	%rd4249, %rd4247, %rd4248;
	shr.u64 	%rd4250, %rd4249, 32;
	and.b64  	%rd4251, %rd4199, 4294967295;
	add.s64 	%rd4252, %rd4250, %rd4251;
	shr.u64 	%rd4253, %rd4252, 32;
	and.b64  	%rd4254, %rd4202, 4294967295;
	add.s64 	%rd4255, %rd4253, %rd4254;
	shr.u64 	%rd4256, %rd4255, 32;
	and.b64  	%rd4257, %rd4205, 4294967295;
	add.s64 	%rd4258, %rd4256, %rd4257;
	{ .reg .b32 tmp; mov.b64 {tmp, %r1432}, %rd4258; }
	add.s32 	%r1433, %r1429, %r1432;
	mul.lo.s32 	%r1434, %r1414, %r1431;
	mul.wide.u32 	%rd4259, %r1416, %r1434;
	and.b64  	%rd4260, %rd4213, 4294967295;
	add.s64 	%rd4261, %rd4259, %rd4260;
	shr.u64 	%rd4262, %rd4261, 32;
	mul.wide.u32 	%rd4263, %r1417, %r1434;
	and.b64  	%rd4264, %rd4218, 4294967295;
	add.s64 	%rd4265, %rd4262, %rd4264;
	add.s64 	%rd4266, %rd4265, %rd4263;
	cvt.u32.u64 	%r1435, %rd4266;
	shr.u64 	%rd4267, %rd4266, 32;
	mul.wide.u32 	%rd4268, %r1419, %r1434;
	and.b64  	%rd4269, %rd4223, 4294967295;
	add.s64 	%rd4270, %rd4267, %rd4269;
	add.s64 	%rd4271, %rd4270, %rd4268;
	shr.u64 	%rd4272, %rd4271, 32;
	mul.wide.u32 	%rd4273, %r1420, %r1434;
	and.b64  	%rd4274, %rd4228, 4294967295;
	add.s64 	%rd4275, %rd4272, %rd4274;
	add.s64 	%rd4276, %rd4275, %rd4273;
	shr.u64 	%rd4277, %rd4276, 32;
	mul.wide.u32 	%rd4278, %r1421, %r1434;
	and.b64  	%rd4279, %rd4233, 4294967295;
	add.s64 	%rd4280, %rd4277, %rd4279;
	add.s64 	%rd4281, %rd4280, %rd4278;
	shr.u64 	%rd4282, %rd4281, 32;
	mul.wide.u32 	%rd4283, %r1422, %r1434;
	and.b64  	%rd4284, %rd4238, 4294967295;
	add.s64 	%rd4285, %rd4282, %rd4284;
	add.s64 	%rd4286, %rd4285, %rd4283;
	shr.u64 	%rd4287, %rd4286, 32;
	mul.wide.u32 	%rd4288, %r1423, %r1434;
	and.b64  	%rd4289, %rd4243, 4294967295;
	add.s64 	%rd4290, %rd4287, %rd4289;
	add.s64 	%rd4291, %rd4290, %rd4288;
	shr.u64 	%rd4292, %rd4291, 32;
	mul.wide.u32 	%rd4293, %r1411, %r1434;
	and.b64  	%rd4294, %rd4246, 4294967295;
	add.s64 	%rd4295, %rd4292, %rd4294;
	add.s64 	%rd4296, %rd4295, %rd4293;
	shr.u64 	%rd4297, %rd4296, 32;
	and.b64  	%rd4298, %rd4249, 4294967295;
	add.s64 	%rd4299, %rd4297, %rd4298;
	shr.u64 	%rd4300, %rd4299, 32;
	and.b64  	%rd4301, %rd4252, 4294967295;
	add.s64 	%rd4302, %rd4300, %rd4301;
	shr.u64 	%rd4303, %rd4302, 32;
	and.b64  	%rd4304, %rd4255, 4294967295;
	add.s64 	%rd4305, %rd4303, %rd4304;
	shr.u64 	%rd4306, %rd4305, 32;
	and.b64  	%rd4307, %rd4258, 4294967295;
	add.s64 	%rd4308, %rd4306, %rd4307;
	{ .reg .b32 tmp; mov.b64 {tmp, %r1436}, %rd4308; }
	add.s32 	%r1437, %r1433, %r1436;
	mul.lo.s32 	%r1438, %r1414, %r1435;
	mul.wide.u32 	%rd4309, %r1416, %r1438;
	and.b64  	%rd4310, %rd4266, 4294967295;
	add.s64 	%rd4311, %rd4309, %rd4310;
	shr.u64 	%rd4312, %rd4311, 32;
	mul.wide.u32 	%rd4313, %r1417, %r1438;
	and.b64  	%rd4314, %rd4271, 4294967295;
	add.s64 	%rd4315, %rd4312, %rd4314;
	add.s64 	%rd4316, %rd4315, %rd4313;
	cvt.u32.u64 	%r1439, %rd4316;
	shr.u64 	%rd4317, %rd4316, 32;
	mul.wide.u32 	%rd4318, %r1419, %r1438;
	and.b64  	%rd4319, %rd4276, 4294967295;
	add.s64 	%rd4320, %rd4317, %rd4319;
	add.s64 	%rd4321, %rd4320, %rd4318;
	shr.u64 	%rd4322, %rd4321, 32;
	mul.wide.u32 	%rd4323, %r1420, %r1438;
	and.b64  	%rd4324, %rd4281, 4294967295;
	add.s64 	%rd4325, %rd4322, %rd4324;
	add.s64 	%rd4326, %rd4325, %rd4323;
	shr.u64 	%rd4327, %rd4326, 32;
	mul.wide.u32 	%rd4328, %r1421, %r1438;
	and.b64  	%rd4329, %rd4286, 4294967295;
	add.s64 	%rd4330, %rd4327, %rd4329;
	add.s64 	%rd4331, %rd4330, %rd4328;
	shr.u64 	%rd4332, %rd4331, 32;
	mul.wide.u32 	%rd4333, %r1422, %r1438;
	and.b64  	%rd4334, %rd4291, 4294967295;
	add.s64 	%rd4335, %rd4332, %rd4334;
	add.s64 	%rd4336, %rd4335, %rd4333;
	shr.u64 	%rd4337, %rd4336, 32;
	mul.wide.u32 	%rd4338, %r1423, %r1438;
	and.b64  	%rd4339, %rd4296, 4294967295;
	add.s64 	%rd4340, %rd4337, %rd4339;
	add.s64 	%rd4341, %rd4340, %rd4338;
	shr.u64 	%rd4342, %rd4341, 32;
	mul.wide.u32 	%rd4343, %r1411, %r1438;
	and.b64  	%rd4344, %rd4299, 4294967295;
	add.s64 	%rd4345, %rd4342, %rd4344;
	add.s64 	%rd4346, %rd4345, %rd4343;
	shr.u64 	%rd4347, %rd4346, 32;
	and.b64  	%rd4348, %rd4302, 4294967295;
	add.s64 	%rd4349, %rd4347, %rd4348;
	shr.u64 	%rd4350, %rd4349, 32;
	and.b64  	%rd4351, %rd4305, 4294967295;
	add.s64 	%rd4352, %rd4350, %rd4351;
	shr.u64 	%rd4353, %rd4352, 32;
	and.b64  	%rd4354, %rd4308, 4294967295;
	add.s64 	%rd4355, %rd4353, %rd4354;
	{ .reg .b32 tmp; mov.b64 {tmp, %r1440}, %rd4355; }
	add.s32 	%r1441, %r1437, %r1440;
	mul.lo.s32 	%r1442, %r1414, %r1439;
	mul.wide.u32 	%rd4356, %r1416, %r1442;
	and.b64  	%rd4357, %rd4316, 4294967295;
	add.s64 	%rd4358, %rd4356, %rd4357;
	shr.u64 	%rd4359, %rd4358, 32;
	mul.wide.u32 	%rd4360, %r1417, %r1442;
	and.b64  	%rd4361, %rd4321, 4294967295;
	add.s64 	%rd4362, %rd4359, %rd4361;
	add.s64 	%rd4363, %rd4362, %rd4360;
	cvt.u32.u64 	%r1443, %rd4363;
	shr.u64 	%rd4364, %rd4363, 32;
	mul.wide.u32 	%rd4365, %r1419, %r1442;
	and.b64  	%rd4366, %rd4326, 4294967295;
	add.s64 	%rd4367, %rd4364, %rd4366;
	add.s64 	%rd4368, %rd4367, %rd4365;
	shr.u64 	%rd4369, %rd4368, 32;
	mul.wide.u32 	%rd4370, %r1420, %r1442;
	and.b64  	%rd4371, %rd4331, 4294967295;
	add.s64 	%rd4372, %rd4369, %rd4371;
	add.s64 	%rd4373, %rd4372, %rd4370;
	shr.u64 	%rd4374, %rd4373, 32;
	mul.wide.u32 	%rd4375, %r1421, %r1442;
	and.b64  	%rd4376, %rd4336, 4294967295;
	add.s64 	%rd4377, %rd4374, %rd4376;
	add.s64 	%rd4378, %rd4377, %rd4375;
	shr.u64 	%rd4379, %rd4378, 32;
	mul.wide.u32 	%rd4380, %r1422, %r1442;
	and.b64  	%rd4381, %rd4341, 4294967295;
	add.s64 	%rd4382, %rd4379, %rd4381;
	add.s64 	%rd4383, %rd4382, %rd4380;
	shr.u64 	%rd4384, %rd4383, 32;
	mul.wide.u32 	%rd4385, %r1423, %r1442;
	and.b64  	%rd4386, %rd4346, 4294967295;
	add.s64 	%rd4387, %rd4384, %rd4386;
	add.s64 	%rd4388, %rd4387, %rd4385;
	shr.u64 	%rd4389, %rd4388, 32;
	mul.wide.u32 	%rd4390, %r1411, %r1442;
	and.b64  	%rd4391, %rd4349, 4294967295;
	add.s64 	%rd4392, %rd4389, %rd4391;
	add.s64 	%rd4393, %rd4392, %rd4390;
	shr.u64 	%rd4394, %rd4393, 32;
	and.b64  	%rd4395, %rd4352, 4294967295;
	add.s64 	%rd4396, %rd4394, %rd4395;
	shr.u64 	%rd4397, %rd4396, 32;
	and.b64  	%rd4398, %rd4355, 4294967295;
	add.s64 	%rd4399, %rd4397, %rd4398;
	{ .reg .b32 tmp; mov.b64 {tmp, %r1444}, %rd4399; }
	add.s32 	%r1445, %r1441, %r1444;
	mul.lo.s32 	%r1446, %r1414, %r1443;
	mul.wide.u32 	%rd4400, %r1416, %r1446;
	and.b64  	%rd4401, %rd4363, 4294967295;
	add.s64 	%rd4402, %rd4400, %rd4401;
	shr.u64 	%rd4403, %rd4402, 32;
	mul.wide.u32 	%rd4404, %r1417, %r1446;
	and.b64  	%rd4405, %rd4368, 4294967295;
	add.s64 	%rd4406, %rd4403, %rd4405;
	add.s64 	%rd4407, %rd4406, %rd4404;
	cvt.u32.u64 	%r1447, %rd4407;
	shr.u64 	%rd4408, %rd4407, 32;
	mul.wide.u32 	%rd4409, %r1419, %r1446;
	and.b64  	%rd4410, %rd4373, 4294967295;
	add.s64 	%rd4411, %rd4408, %rd4410;
	add.s64 	%rd4412, %rd4411, %rd4409;
	shr.u64 	%rd4413, %rd4412, 32;
	mul.wide.u32 	%rd4414, %r1420, %r1446;
	and.b64  	%rd4415, %rd4378, 4294967295;
	add.s64 	%rd4416, %rd4413, %rd4415;
	add.s64 	%rd4417, %rd4416, %rd4414;
	shr.u64 	%rd4418, %rd4417, 32;
	mul.wide.u32 	%rd4419, %r1421, %r1446;
	and.b64  	%rd4420, %rd4383, 4294967295;
	add.s64 	%rd4421, %rd4418, %rd4420;
	add.s64 	%rd4422, %rd4421, %rd4419;
	shr.u64 	%rd4423, %rd4422, 32;
	mul.wide.u32 	%rd4424, %r1422, %r1446;
	and.b64  	%rd4425, %rd4388, 4294967295;
	add.s64 	%rd4426, %rd4423, %rd4425;
	add.s64 	%rd4427, %rd4426, %rd4424;
	shr.u64 	%rd4428, %rd4427, 32;
	mul.wide.u32 	%rd4429, %r1423, %r1446;
	and.b64  	%rd4430, %rd4393, 4294967295;
	add.s64 	%rd4431, %rd4428, %rd4430;
	add.s64 	%rd4432, %rd4431, %rd4429;
	shr.u64 	%rd4433, %rd4432, 32;
	mul.wide.u32 	%rd4434, %r1411, %r1446;
	and.b64  	%rd4435, %rd4396, 4294967295;
	add.s64 	%rd4436, %rd4433, %rd4435;
	add.s64 	%rd4437, %rd4436, %rd4434;
	shr.u64 	%rd4438, %rd4437, 32;
	and.b64  	%rd4439, %rd4399, 4294967295;
	add.s64 	%rd4440, %rd4438, %rd4439;
	{ .reg .b32 tmp; mov.b64 {tmp, %r1448}, %rd4440; }
	add.s32 	%r1449, %r1445, %r1448;
	mul.lo.s32 	%r1450, %r1414, %r1447;
	mul.wide.u32 	%rd4441, %r1416, %r1450;
	and.b64  	%rd4442, %rd4407, 4294967295;
	add.s64 	%rd4443, %rd4441, %rd4442;
	shr.u64 	%rd4444, %rd4443, 32;
	mul.wide.u32 	%rd4445, %r1417, %r1450;
	and.b64  	%rd4446, %rd4412, 4294967295;
	add.s64 	%rd4447, %rd4444, %rd4446;
	add.s64 	%rd24127, %rd4447, %rd4445;
	shr.u64 	%rd4448, %rd24127, 32;
	mul.wide.u32 	%rd4449, %r1419, %r1450;
	and.b64  	%rd4450, %rd4417, 4294967295;
	add.s64 	%rd4451, %rd4448, %rd4450;
	add.s64 	%rd24126, %rd4451, %rd4449;
	shr.u64 	%rd4452, %rd24126, 32;
	mul.wide.u32 	%rd4453, %r1420, %r1450;
	and.b64  	%rd4454, %rd4422, 4294967295;
	add.s64 	%rd4455, %rd4452, %rd4454;
	add.s64 	%rd24125, %rd4455, %rd4453;
	shr.u64 	%rd4456, %rd24125, 32;
	mul.wide.u32 	%rd4457, %r1421, %r1450;
	and.b64  	%rd4458, %rd4427, 4294967295;
	add.s64 	%rd4459, %rd4456, %rd4458;
	add.s64 	%rd24124, %rd4459, %rd4457;
	shr.u64 	%rd4460, %rd24124, 32;
	mul.wide.u32 	%rd4461, %r1422, %r1450;
	and.b64  	%rd4462, %rd4432, 4294967295;
	add.s64 	%rd4463, %rd4460, %rd4462;
	add.s64 	%rd24123, %rd4463, %rd4461;
	shr.u64 	%rd4464, %rd24123, 32;
	mul.wide.u32 	%rd4465, %r1423, %r1450;
	and.b64  	%rd4466, %rd4437, 4294967295;
	add.s64 	%rd4467, %rd4464, %rd4466;
	add.s64 	%rd24122, %rd4467, %rd4465;
	shr.u64 	%rd4468, %rd24122, 32;
	mul.wide.u32 	%rd4469, %r1411, %r1450;
	and.b64  	%rd4470, %rd4440, 4294967295;
	add.s64 	%rd4471, %rd4468, %rd4470;
	add.s64 	%rd24121, %rd4471, %rd4469;
	{ .reg .b32 tmp; mov.b64 {tmp, %r1451}, %rd24121; }
	add.s32 	%r4330, %r1449, %r1451;
	setp.gt.u32 	%p71, %r4330, %r1411;
	@%p71 bra 	$L__BB2_83;
	setp.lt.u32 	%p72, %r4330, %r1411;
	@%p72 bra 	$L__BB2_84;
	cvt.u32.u64 	%r1454, %rd24121;
	setp.lt.u32 	%p73, %r1423, %r1454;
	@%p73 bra 	$L__BB2_83;
	setp.gt.u32 	%p74, %r1423, %r1454;
	@%p74 bra 	$L__BB2_84;
	cvt.u32.u64 	%r1458, %rd24122;
	setp.lt.u32 	%p75, %r1422, %r1458;
	@%p75 bra 	$L__BB2_83;
	setp.gt.u32 	%p76, %r1422, %r1458;
	@%p76 bra 	$L__BB2_84;
	cvt.u32.u64 	%r1462, %rd24123;
	setp.lt.u32 	%p77, %r1421, %r1462;
	@%p77 bra 	$L__BB2_83;
	setp.gt.u32 	%p78, %r1421, %r1462;
	@%p78 bra 	$L__BB2_84;
	cvt.u32.u64 	%r1466, %rd24124;
	setp.lt.u32 	%p79, %r1420, %r1466;
	@%p79 bra 	$L__BB2_83;
	setp.gt.u32 	%p80, %r1420, %r1466;
	@%p80 bra 	$L__BB2_84;
	cvt.u32.u64 	%r1470, %rd24125;
	setp.lt.u32 	%p81, %r1419, %r1470;
	@%p81 bra 	$L__BB2_83;
	setp.gt.u32 	%p82, %r1419, %r1470;
	@%p82 bra 	$L__BB2_84;
	cvt.u32.u64 	%r1474, %rd24126;
	setp.lt.u32 	%p83, %r1417, %r1474;
	@%p83 bra 	$L__BB2_83;
	setp.gt.u32 	%p84, %r1417, %r1474;
	cvt.u32.u64 	%r1479, %rd24127;
	setp.gt.u32 	%p85, %r1416, %r1479;
	or.pred  	%p86, %p84, %p85;
	@%p86 bra 	$L__BB2_84;
$L__BB2_83:
	and.b64  	%rd4472, %rd24127, 4294967295;
	ld.const.u32 	%rd4473, [P_CONST];
	sub.s64 	%rd24127, %rd4472, %rd4473;
	shr.u64 	%rd4474, %rd24127, 63;
	and.b64  	%rd4475, %rd24126, 4294967295;
	ld.const.u32 	%rd4476, [P_CONST+4];
	add.s64 	%rd4477, %rd4474, %rd4476;
	sub.s64 	%rd24126, %rd4475, %rd4477;
	shr.u64 	%rd4478, %rd24126, 63;
	and.b64  	%rd4479, %rd24125, 4294967295;
	ld.const.u32 	%rd4480, [P_CONST+8];
	add.s64 	%rd4481, %rd4478, %rd4480;
	sub.s64 	%rd24125, %rd4479, %rd4481;
	shr.u64 	%rd4482, %rd24125, 63;
	and.b64  	%rd4483, %rd24124, 4294967295;
	ld.const.u32 	%rd4484, [P_CONST+12];
	add.s64 	%rd4485, %rd4482, %rd4484;
	sub.s64 	%rd24124, %rd4483, %rd4485;
	shr.u64 	%rd4486, %rd24124, 63;
	and.b64  	%rd4487, %rd24123, 4294967295;
	ld.const.u32 	%rd4488, [P_CONST+16];
	add.s64 	%rd4489, %rd4486, %rd4488;
	sub.s64 	%rd24123, %rd4487, %rd4489;
	shr.u64 	%rd4490, %rd24123, 63;
	and.b64  	%rd4491, %rd24122, 4294967295;
	ld.const.u32 	%rd4492, [P_CONST+20];
	add.s64 	%rd4493, %rd4490, %rd4492;
	sub.s64 	%rd24122, %rd4491, %rd4493;
	shr.u64 	%rd4494, %rd24122, 63;
	and.b64  	%rd4495, %rd24121, 4294967295;
	ld.const.u32 	%rd4496, [P_CONST+24];
	add.s64 	%rd4497, %rd4494, %rd4496;
	sub.s64 	%rd24121, %rd4495, %rd4497;
	shr.u64 	%rd4498, %rd24121, 63;
	cvt.u32.u64 	%r1481, %rd4498;
	add.s32 	%r1482, %r1411, %r1481;
	sub.s32 	%r4330, %r4330, %r1482;
$L__BB2_84:
	ld.const.u32 	%r1483, [P_CONST+28];
	cvt.u64.u32 	%rd4499, %r4278;
	and.b64  	%rd4500, %rd24127, 4294967295;
	mul.lo.s64 	%rd4501, %rd4500, %rd4499;
	cvt.u32.u64 	%r1484, %rd4501;
	shr.u64 	%rd4502, %rd4501, 32;
	and.b64  	%rd4503, %rd24126, 4294967295;
	mad.lo.s64 	%rd4504, %rd4503, %rd4499, %rd4502;
	shr.u64 	%rd4505, %rd4504, 32;
	and.b64  	%rd4506, %rd24125, 4294967295;
	mad.lo.s64 	%rd4507, %rd4506, %rd4499, %rd4505;
	shr.u64 	%rd4508, %rd4507, 32;
	and.b64  	%rd4509, %rd24124, 4294967295;
	mad.lo.s64 	%rd4510, %rd4509, %rd4499, %rd4508;
	shr.u64 	%rd4511, %rd4510, 32;
	and.b64  	%rd4512, %rd24123, 4294967295;
	mad.lo.s64 	%rd4513, %rd4512, %rd4499, %rd4511;
	shr.u64 	%rd4514, %rd4513, 32;
	and.b64  	%rd4515, %rd24122, 4294967295;
	mad.lo.s64 	%rd4516, %rd4515, %rd4499, %rd4514;
	shr.u64 	%rd4517, %rd4516, 32;
	and.b64  	%rd4518, %rd24121, 4294967295;
	mad.lo.s64 	%rd4519, %rd4518, %rd4499, %rd4517;
	shr.u64 	%rd4520, %rd4519, 32;
	mul.wide.u32 	%rd4521, %r4330, %r4278;
	add.s64 	%rd4522, %rd4520, %rd4521;
	shr.u64 	%rd4523, %rd4522, 32;
	cvt.u64.u32 	%rd4524, %r4277;
	and.b64  	%rd4525, %rd4504, 4294967295;
	mad.lo.s64 	%rd4526, %rd4500, %rd4524, %rd4525;
	shr.u64 	%rd4527, %rd4526, 32;
	and.b64  	%rd4528, %rd4507, 4294967295;
	add.s64 	%rd4529, %rd4527, %rd4528;
	mad.lo.s64 	%rd4530, %rd4503, %rd4524, %rd4529;
	shr.u64 	%rd4531, %rd4530, 32;
	and.b64  	%rd4532, %rd4510, 4294967295;
	add.s64 	%rd4533, %rd4531, %rd4532;
	mad.lo.s64 	%rd4534, %rd4506, %rd4524, %rd4533;
	shr.u64 	%rd4535, %rd4534, 32;
	and.b64  	%rd4536, %rd4513, 4294967295;
	add.s64 	%rd4537, %rd4535, %rd4536;
	mad.lo.s64 	%rd4538, %rd4509, %rd4524, %rd4537;
	shr.u64 	%rd4539, %rd4538, 32;
	and.b64  	%rd4540, %rd4516, 4294967295;
	add.s64 	%rd4541, %rd4539, %rd4540;
	mad.lo.s64 	%rd4542, %rd4512, %rd4524, %rd4541;
	shr.u64 	%rd4543, %rd4542, 32;
	and.b64  	%rd4544, %rd4519, 4294967295;
	add.s64 	%rd4545, %rd4543, %rd4544;
	mad.lo.s64 	%rd4546, %rd4515, %rd4524, %rd4545;
	shr.u64 	%rd4547, %rd4546, 32;
	and.b64  	%rd4548, %rd4522, 4294967295;
	add.s64 	%rd4549, %rd4547, %rd4548;
	mad.lo.s64 	%rd4550, %rd4518, %rd4524, %rd4549;
	shr.u64 	%rd4551, %rd4550, 32;
	mul.wide.u32 	%rd4552, %r4330, %r4277;
	add.s64 	%rd4553, %rd4551, %rd4523;
	add.s64 	%rd4554, %rd4553, %rd4552;
	shr.u64 	%rd4555, %rd4554, 32;
	cvt.u64.u32 	%rd4556, %r4276;
	and.b64  	%rd4557, %rd4530, 4294967295;
	mad.lo.s64 	%rd4558, %rd4500, %rd4556, %rd4557;
	shr.u64 	%rd4559, %rd4558, 32;
	and.b64  	%rd4560, %rd4534, 4294967295;
	add.s64 	%rd4561, %rd4559, %rd4560;
	mad.lo.s64 	%rd4562, %rd4503, %rd4556, %rd4561;
	shr.u64 	%rd4563, %rd4562, 32;
	and.b64  	%rd4564, %rd4538, 4294967295;
	add.s64 	%rd4565, %rd4563, %rd4564;
	mad.lo.s64 	%rd4566, %rd4506, %rd4556, %rd4565;
	shr.u64 	%rd4567, %rd4566, 32;
	and.b64  	%rd4568, %rd4542, 4294967295;
	add.s64 	%rd4569, %rd4567, %rd4568;
	mad.lo.s64 	%rd4570, %rd4509, %rd4556, %rd4569;
	shr.u64 	%rd4571, %rd4570, 32;
	and.b64  	%rd4572, %rd4546, 4294967295;
	add.s64 	%rd4573, %rd4571, %rd4572;
	mad.lo.s64 	%rd4574, %rd4512, %rd4556, %rd4573;
	shr.u64 	%rd4575, %rd4574, 32;
	and.b64  	%rd4576, %rd4550, 4294967295;
	add.s64 	%rd4577, %rd4575, %rd4576;
	mad.lo.s64 	%rd4578, %rd4515, %rd4556, %rd4577;
	shr.u64 	%rd4579, %rd4578, 32;
	and.b64  	%rd4580, %rd4554, 4294967295;
	add.s64 	%rd4581, %rd4579, %rd4580;
	mad.lo.s64 	%rd4582, %rd4518, %rd4556, %rd4581;
	shr.u64 	%rd4583, %rd4582, 32;
	mul.wide.u32 	%rd4584, %r4330, %r4276;
	add.s64 	%rd4585, %rd4583, %rd4555;
	add.s64 	%rd4586, %rd4585, %rd4584;
	shr.u64 	%rd4587, %rd4586, 32;
	cvt.u64.u32 	%rd4588, %r4275;
	and.b64  	%rd4589, %rd4562, 4294967295;
	mad.lo.s64 	%rd4590, %rd4500, %rd4588, %rd4589;
	shr.u64 	%rd4591, %rd4590, 32;
	and.b64  	%rd4592, %rd4566, 4294967295;
	add.s64 	%rd4593, %rd4591, %rd4592;
	mad.lo.s64 	%rd4594, %rd4503, %rd4588, %rd4593;
	shr.u64 	%rd4595, %rd4594, 32;
	and.b64  	%rd4596, %rd4570, 4294967295;
	add.s64 	%rd4597, %rd4595, %rd4596;
	mad.lo.s64 	%rd4598, %rd4506, %rd4588, %rd4597;
	shr.u64 	%rd4599, %rd4598, 32;
	and.b64  	%rd4600, %rd4574, 4294967295;
	add.s64 	%rd4601, %rd4599, %rd4600;
	mad.lo.s64 	%rd4602, %rd4509, %rd4588, %rd4601;
	shr.u64 	%rd4603, %rd4602, 32;
	and.b64  	%rd4604, %rd4578, 4294967295;
	add.s64 	%rd4605, %rd4603, %rd4604;
	mad.lo.s64 	%rd4606, %rd4512, %rd4588, %rd4605;
	shr.u64 	%rd4607, %rd4606, 32;
	and.b64  	%rd4608, %rd4582, 4294967295;
	add.s64 	%rd4609, %rd4607, %rd4608;
	mad.lo.s64 	%rd4610, %rd4515, %rd4588, %rd4609;
	shr.u64 	%rd4611, %rd4610, 32;
	and.b64  	%rd4612, %rd4586, 4294967295;
	add.s64 	%rd4613, %rd4611, %rd4612;
	mad.lo.s64 	%rd4614, %rd4518, %rd4588, %rd4613;
	shr.u64 	%rd4615, %rd4614, 32;
	mul.wide.u32 	%rd4616, %r4330, %r4275;
	add.s64 	%rd4617, %rd4615, %rd4587;
	add.s64 	%rd4618, %rd4617, %rd4616;
	shr.u64 	%rd4619, %rd4618, 32;
	cvt.u64.u32 	%rd4620, %r4274;
	and.b64  	%rd4621, %rd4594, 4294967295;
	mad.lo.s64 	%rd4622, %rd4500, %rd4620, %rd4621;
	shr.u64 	%rd4623, %rd4622, 32;
	and.b64  	%rd4624, %rd4598, 4294967295;
	add.s64 	%rd4625, %rd4623, %rd4624;
	mad.lo.s64 	%rd4626, %rd4503, %rd4620, %rd4625;
	shr.u64 	%rd4627, %rd4626, 32;
	and.b64  	%rd4628, %rd4602, 4294967295;
	add.s64 	%rd4629, %rd4627, %rd4628;
	mad.lo.s64 	%rd4630, %rd4506, %rd4620, %rd4629;
	shr.u64 	%rd4631, %rd4630, 32;
	and.b64  	%rd4632, %rd4606, 4294967295;
	add.s64 	%rd4633, %rd4631, %rd4632;
	mad.lo.s64 	%rd4634, %rd4509, %rd4620, %rd4633;
	shr.u64 	%rd4635, %rd4634, 32;
	and.b64  	%rd4636, %rd4610, 4294967295;
	add.s64 	%rd4637, %rd4635, %rd4636;
	mad.lo.s64 	%rd4638, %rd4512, %rd4620, %rd4637;
	shr.u64 	%rd4639, %rd4638, 32;
	and.b64  	%rd4640, %rd4614, 4294967295;
	add.s64 	%rd4641, %rd4639, %rd4640;
	mad.lo.s64 	%rd4642, %rd4515, %rd4620, %rd4641;
	shr.u64 	%rd4643, %rd4642, 32;
	and.b64  	%rd4644, %rd4618, 4294967295;
	add.s64 	%rd4645, %rd4643, %rd4644;
	mad.lo.s64 	%rd4646, %rd4518, %rd4620, %rd4645;
	shr.u64 	%rd4647, %rd4646, 32;
	mul.wide.u32 	%rd4648, %r4330, %r4274;
	add.s64 	%rd4649, %rd4647, %rd4619;
	add.s64 	%rd4650, %rd4649, %rd4648;
	shr.u64 	%rd4651, %rd4650, 32;
	cvt.u64.u32 	%rd4652, %r4273;
	and.b64  	%rd4653, %rd4626, 4294967295;
	mad.lo.s64 	%rd4654, %rd4500, %rd4652, %rd4653;
	shr.u64 	%rd4655, %rd4654, 32;
	and.b64  	%rd4656, %rd4630, 4294967295;
	add.s64 	%rd4657, %rd4655, %rd4656;
	mad.lo.s64 	%rd4658, %rd4503, %rd4652, %rd4657;
	shr.u64 	%rd4659, %rd4658, 32;
	and.b64  	%rd4660, %rd4634, 4294967295;
	add.s64 	%rd4661, %rd4659, %rd4660;
	mad.lo.s64 	%rd4662, %rd4506, %rd4652, %rd4661;
	shr.u64 	%rd4663, %rd4662, 32;
	and.b64  	%rd4664, %rd4638, 4294967295;
	add.s64 	%rd4665, %rd4663, %rd4664;
	mad.lo.s64 	%rd4666, %rd4509, %rd4652, %rd4665;
	shr.u64 	%rd4667, %rd4666, 32;
	and.b64  	%rd4668, %rd4642, 4294967295;
	add.s64 	%rd4669, %rd4667, %rd4668;
	mad.lo.s64 	%rd4670, %rd4512, %rd4652, %rd4669;
	shr.u64 	%rd4671, %rd4670, 32;
	and.b64  	%rd4672, %rd4646, 4294967295;
	add.s64 	%rd4673, %rd4671, %rd4672;
	mad.lo.s64 	%rd4674, %rd4515, %rd4652, %rd4673;
	shr.u64 	%rd4675, %rd4674, 32;
	and.b64  	%rd4676, %rd4650, 4294967295;
	add.s64 	%rd4677, %rd4675, %rd4676;
	mad.lo.s64 	%rd4678, %rd4518, %rd4652, %rd4677;
	shr.u64 	%rd4679, %rd4678, 32;
	mul.wide.u32 	%rd4680, %r4330, %r4273;
	add.s64 	%rd4681, %rd4679, %rd4651;
	add.s64 	%rd4682, %rd4681, %rd4680;
	shr.u64 	%rd4683, %rd4682, 32;
	cvt.u64.u32 	%rd4684, %r4272;
	and.b64  	%rd4685, %rd4658, 4294967295;
	mad.lo.s64 	%rd4686, %rd4500, %rd4684, %rd4685;
	shr.u64 	%rd4687, %rd4686, 32;
	and.b64  	%rd4688, %rd4662, 4294967295;
	add.s64 	%rd4689, %rd4687, %rd4688;
	mad.lo.s64 	%rd4690, %rd4503, %rd4684, %rd4689;
	shr.u64 	%rd4691, %rd4690, 32;
	and.b64  	%rd4692, %rd4666, 4294967295;
	add.s64 	%rd4693, %rd4691, %rd4692;
	mad.lo.s64 	%rd4694, %rd4506, %rd4684, %rd4693;
	shr.u64 	%rd4695, %rd4694, 32;
	and.b64  	%rd4696, %rd4670, 4294967295;
	add.s64 	%rd4697, %rd4695, %rd4696;
	mad.lo.s64 	%rd4698, %rd4509, %rd4684, %rd4697;
	shr.u64 	%rd4699, %rd4698, 32;
	and.b64  	%rd4700, %rd4674, 4294967295;
	add.s64 	%rd4701, %rd4699, %rd4700;
	mad.lo.s64 	%rd4702, %rd4512, %rd4684, %rd4701;
	shr.u64 	%rd4703, %rd4702, 32;
	and.b64  	%rd4704, %rd4678, 4294967295;
	add.s64 	%rd4705, %rd4703, %rd4704;
	mad.lo.s64 	%rd4706, %rd4515, %rd4684, %rd4705;
	shr.u64 	%rd4707, %rd4706, 32;
	and.b64  	%rd4708, %rd4682, 4294967295;
	add.s64 	%rd4709, %rd4707, %rd4708;
	mad.lo.s64 	%rd4710, %rd4518, %rd4684, %rd4709;
	shr.u64 	%rd4711, %rd4710, 32;
	mul.wide.u32 	%rd4712, %r4330, %r4272;
	add.s64 	%rd4713, %rd4711, %rd4683;
	add.s64 	%rd4714, %rd4713, %rd4712;
	shr.u64 	%rd4715, %rd4714, 32;
	cvt.u64.u32 	%rd4716, %r4271;
	and.b64  	%rd4717, %rd4690, 4294967295;
	mad.lo.s64 	%rd4718, %rd4500, %rd4716, %rd4717;
	shr.u64 	%rd4719, %rd4718, 32;
	and.b64  	%rd4720, %rd4694, 4294967295;
	add.s64 	%rd4721, %rd4719, %rd4720;
	mad.lo.s64 	%rd4722, %rd4503, %rd4716, %rd4721;
	shr.u64 	%rd4723, %rd4722, 32;
	and.b64  	%rd4724, %rd4698, 4294967295;
	add.s64 	%rd4725, %rd4723, %rd4724;
	mad.lo.s64 	%rd4726, %rd4506, %rd4716, %rd4725;
	shr.u64 	%rd4727, %rd4726, 32;
	and.b64  	%rd4728, %rd4702, 4294967295;
	add.s64 	%rd4729, %rd4727, %rd4728;
	mad.lo.s64 	%rd4730, %rd4509, %rd4716, %rd4729;
	shr.u64 	%rd4731, %rd4730, 32;
	and.b64  	%rd4732, %rd4706, 4294967295;
	add.s64 	%rd4733, %rd4731, %rd4732;
	mad.lo.s64 	%rd4734, %rd4512, %rd4716, %rd4733;
	shr.u64 	%rd4735, %rd4734, 32;
	and.b64  	%rd4736, %rd4710, 4294967295;
	add.s64 	%rd4737, %rd4735, %rd4736;
	mad.lo.s64 	%rd4738, %rd4515, %rd4716, %rd4737;
	shr.u64 	%rd4739, %rd4738, 32;
	and.b64  	%rd4740, %rd4714, 4294967295;
	add.s64 	%rd4741, %rd4739, %rd4740;
	mad.lo.s64 	%rd4742, %rd4518, %rd4716, %rd4741;
	shr.u64 	%rd4743, %rd4742, 32;
	mul.wide.u32 	%rd4744, %r4330, %r4271;
	add.s64 	%rd4745, %rd4743, %rd4715;
	add.s64 	%rd4746, %rd4745, %rd4744;
	{ .reg .b32 tmp; mov.b64 {tmp, %r1485}, %rd4746; }
	ld.const.u32 	%r1486, [MU_P];
	mul.lo.s32 	%r1487, %r1486, %r1484;
	ld.const.u32 	%r1488, [P_CONST];
	mul.wide.u32 	%rd4747, %r1488, %r1487;
	and.b64  	%rd4748, %rd4501, 4294967295;
	add.s64 	%rd4749, %rd4747, %rd4748;
	shr.u64 	%rd4750, %rd4749, 32;
	ld.const.u32 	%r1489, [P_CONST+4];
	mul.wide.u32 	%rd4751, %r1489, %r1487;
	and.b64  	%rd4752, %rd4526, 4294967295;
	add.s64 	%rd4753, %rd4750, %rd4752;
	add.s64 	%rd4754, %rd4753, %rd4751;
	cvt.u32.u64 	%r1490, %rd4754;
	shr.u64 	%rd4755, %rd4754, 32;
	ld.const.u32 	%r1491, [P_CONST+8];
	mul.wide.u32 	%rd4756, %r1491, %r1487;
	and.b64  	%rd4757, %rd4558, 4294967295;
	add.s64 	%rd4758, %rd4755, %rd4757;
	add.s64 	%rd4759, %rd4758, %rd4756;
	shr.u64 	%rd4760, %rd4759, 32;
	ld.const.u32 	%r1492, [P_CONST+12];
	mul.wide.u32 	%rd4761, %r1492, %r1487;
	and.b64  	%rd4762, %rd4590, 4294967295;
	add.s64 	%rd4763, %rd4760, %rd4762;
	add.s64 	%rd4764, %rd4763, %rd4761;
	shr.u64 	%rd4765, %rd4764, 32;
	ld.const.u32 	%r1493, [P_CONST+16];
	mul.wide.u32 	%rd4766, %r1493, %r1487;
	and.b64  	%rd4767, %rd4622, 4294967295;
	add.s64 	%rd4768, %rd4765, %rd4767;
	add.s64 	%rd4769, %rd4768, %rd4766;
	shr.u64 	%rd4770, %rd4769, 32;
	ld.const.u32 	%r1494, [P_CONST+20];
	mul.wide.u32 	%rd4771, %r1494, %r1487;
	and.b64  	%rd4772, %rd4654, 4294967295;
	add.s64 	%rd4773, %rd4770, %rd4772;
	add.s64 	%rd4774, %rd4773, %rd4771;
	shr.u64 	%rd4775, %rd4774, 32;
	ld.const.u32 	%r1495, [P_CONST+24];
	mul.wide.u32 	%rd4776, %r1495, %r1487;
	and.b64  	%rd4777, %rd4686, 4294967295;
	add.s64 	%rd4778, %rd4775, %rd4777;
	add.s64 	%rd4779, %rd4778, %rd4776;
	shr.u64 	%rd4780, %rd4779, 32;
	mul.wide.u32 	%rd4781, %r1483, %r1487;
	and.b64  	%rd4782, %rd4718, 4294967295;
	add.s64 	%rd4783, %rd4780, %rd4782;
	add.s64 	%rd4784, %rd4783, %rd4781;
	shr.u64 	%rd4785, %rd4784, 32;
	and.b64  	%rd4786, %rd4722, 4294967295;
	add.s64 	%rd4787, %rd4785, %rd4786;
	shr.u64 	%rd4788, %rd4787, 32;
	and.b64  	%rd4789, %rd4726, 4294967295;
	add.s64 	%rd4790, %rd4788, %rd4789;
	shr.u64 	%rd4791, %rd4790, 32;
	and.b64  	%rd4792, %rd4730, 4294967295;
	add.s64 	%rd4793, %rd4791, %rd4792;
	shr.u64 	%rd4794, %rd4793, 32;
	and.b64  	%rd4795, %rd4734, 4294967295;
	add.s64 	%rd4796, %rd4794, %rd4795;
	shr.u64 	%rd4797, %rd4796, 32;
	and.b64  	%rd4798, %rd4738, 4294967295;
	add.s64 	%rd4799, %rd4797, %rd4798;
	shr.u64 	%rd4800, %rd4799, 32;
	and.b64  	%rd4801, %rd4742, 4294967295;
	add.s64 	%rd4802, %rd4800, %rd4801;
	shr.u64 	%rd4803, %rd4802, 32;
	and.b64  	%rd4804, %rd4746, 4294967295;
	add.s64 	%rd4805, %rd4803, %rd4804;
	{ .reg .b32 tmp; mov.b64 {tmp, %r1496}, %rd4805; }
	add.s32 	%r1497, %r1485, %r1496;
	mul.lo.s32 	%r1498, %r1486, %r1490;
	mul.wide.u32 	%rd4806, %r1488, %r1498;
	and.b64  	%rd4807, %rd4754, 4294967295;
	add.s64 	%rd4808, %rd4806, %rd4807;
	shr.u64 	%rd4809, %rd4808, 32;
	mul.wide.u32 	%rd4810, %r1489, %r1498;
	and.b64  	%rd4811, %rd4759, 4294967295;
	add.s64 	%rd4812, %rd4809, %rd4811;
	add.s64 	%rd4813, %rd4812, %rd4810;
	cvt.u32.u64 	%r1499, %rd4813;
	shr.u64 	%rd4814, %rd4813, 32;
	mul.wide.u32 	%rd4815, %r1491, %r1498;
	and.b64  	%rd4816, %rd4764, 4294967295;
	add.s64 	%rd4817, %rd4814, %rd4816;
	add.s64 	%rd4818, %rd4817, %rd4815;
	shr.u64 	%rd4819, %rd4818, 32;
	mul.wide.u32 	%rd4820, %r1492, %r1498;
	and.b64  	%rd4821, %rd4769, 4294967295;
	add.s64 	%rd4822, %rd4819, %rd4821;
	add.s64 	%rd4823, %rd4822, %rd4820;
	shr.u64 	%rd4824, %rd4823, 32;
	mul.wide.u32 	%rd4825, %r1493, %r1498;
	and.b64  	%rd4826, %rd4774, 4294967295;
	add.s64 	%rd4827, %rd4824, %rd4826;
	add.s64 	%rd4828, %rd4827, %rd4825;
	shr.u64 	%rd4829, %rd4828, 32;
	mul.wide.u32 	%rd4830, %r1494, %r1498;
	and.b64  	%rd4831, %rd4779, 4294967295;
	add.s64 	%rd4832, %rd4829, %rd4831;
	add.s64 	%rd4833, %rd4832, %rd4830;
	shr.u64 	%rd4834, %rd4833, 32;
	mul.wide.u32 	%rd4835, %r1495, %r1498;
	and.b64  	%rd4836, %rd4784, 4294967295;
	add.s64 	%rd4837, %rd4834, %rd4836;
	add.s64 	%rd4838, %rd4837, %rd4835;
	shr.u64 	%rd4839, %rd4838, 32;
	mul.wide.u32 	%rd4840, %r1483, %r1498;
	and.b64  	%rd4841, %rd4787, 4294967295;
	add.s64 	%rd4842, %rd4839, %rd4841;
	add.s64 	%rd4843, %rd4842, %rd4840;
	shr.u64 	%rd4844, %rd4843, 32;
	and.b64  	%rd4845, %rd4790, 4294967295;
	add.s64 	%rd4846, %rd4844, %rd4845;
	shr.u64 	%rd4847, %rd4846, 32;
	and.b64  	%rd4848, %rd4793, 4294967295;
	add.s64 	%rd4849, %rd4847, %rd4848;
	shr.u64 	%rd4850, %rd4849, 32;
	and.b64  	%rd4851, %rd4796, 4294967295;
	add.s64 	%rd4852, %rd4850, %rd4851;
	shr.u64 	%rd4853, %rd4852, 32;
	and.b64  	%rd4854, %rd4799, 4294967295;
	add.s64 	%rd4855, %rd4853, %rd4854;
	shr.u64 	%rd4856, %rd4855, 32;
	and.b64  	%rd4857, %rd4802, 4294967295;
	add.s64 	%rd4858, %rd4856, %rd4857;
	shr.u64 	%rd4859, %rd4858, 32;
	and.b64  	%rd4860, %rd4805, 4294967295;
	add.s64 	%rd4861, %rd4859, %rd4860;
	{ .reg .b32 tmp; mov.b64 {tmp, %r1500}, %rd4861; }
	add.s32 	%r1501, %r1497, %r1500;
	mul.lo.s32 	%r1502, %r1486, %r1499;
	mul.wide.u32 	%rd4862, %r1488, %r1502;
	and.b64  	%rd4863, %rd4813, 4294967295;
	add.s64 	%rd4864, %rd4862, %rd4863;
	shr.u64 	%rd4865, %rd4864, 32;
	mul.wide.u32 	%rd4866, %r1489, %r1502;
	and.b64  	%rd4867, %rd4818, 4294967295;
	add.s64 	%rd4868, %rd4865, %rd4867;
	add.s64 	%rd4869, %rd4868, %rd4866;
	cvt.u32.u64 	%r1503, %rd4869;
	shr.u64 	%rd4870, %rd4869, 32;
	mul.wide.u32 	%rd4871, %r1491, %r1502;
	and.b64  	%rd4872, %rd4823, 4294967295;
	add.s64 	%rd4873, %rd4870, %rd4872;
	add.s64 	%rd4874, %rd4873, %rd4871;
	shr.u64 	%rd4875, %rd4874, 32;
	mul.wide.u32 	%rd4876, %r1492, %r1502;
	and.b64  	%rd4877, %rd4828, 4294967295;
	add.s64 	%rd4878, %rd4875, %rd4877;
	add.s64 	%rd4879, %rd4878, %rd4876;
	shr.u64 	%rd4880, %rd4879, 32;
	mul.wide.u32 	%rd4881, %r1493, %r1502;
	and.b64  	%rd4882, %rd4833, 4294967295;
	add.s64 	%rd4883, %rd4880, %rd4882;
	add.s64 	%rd4884, %rd4883, %rd4881;
	shr.u64 	%rd4885, %rd4884, 32;
	mul.wide.u32 	%rd4886, %r1494, %r1502;
	and.b64  	%rd4887, %rd4838, 4294967295;
	add.s64 	%rd4888, %rd4885, %rd4887;
	add.s64 	%rd4889, %rd4888, %rd4886;
	shr.u64 	%rd4890, %rd4889, 32;
	mul.wide.u32 	%rd4891, %r1495, %r1502;
	and.b64  	%rd4892, %rd4843, 4294967295;
	add.s64 	%rd4893, %rd4890, %rd4892;
	add.s64 	%rd4894, %rd4893, %rd4891;
	shr.u64 	%rd4895, %rd4894, 32;
	mul.wide.u32 	%rd4896, %r1483, %r1502;
	and.b64  	%rd4897, %rd4846, 4294967295;
	add.s64 	%rd4898, %rd4895, %rd4897;
	add.s64 	%rd4899, %rd4898, %rd4896;
	shr.u64 	%rd4900, %rd4899, 32;
	and.b64  	%rd4901, %rd4849, 4294967295;
	add.s64 	%rd4902, %rd4900, %rd4901;
	shr.u64 	%rd4903, %rd4902, 32;
	and.b64  	%rd4904, %rd4852, 4294967295;
	add.s64 	%rd4905, %rd4903, %rd4904;
	shr.u64 	%rd4906, %rd4905, 32;
	and.b64  	%rd4907, %rd4855, 4294967295;
	add.s64 	%rd4908, %rd4906, %rd4907;
	shr.u64 	%rd4909, %rd4908, 32;
	and.b64  	%rd4910, %rd4858, 4294967295;
	add.s64 	%rd4911, %rd4909, %rd4910;
	shr.u64 	%rd4912, %rd4911, 32;
	and.b64  	%rd4913, %rd4861, 4294967295;
	add.s64 	%rd4914, %rd4912, %rd4913;
	{ .reg .b32 tmp; mov.b64 {tmp, %r1504}, %rd4914; }
	add.s32 	%r1505, %r1501, %r1504;
	mul.lo.s32 	%r1506, %r1486, %r1503;
	mul.wide.u32 	%rd4915, %r1488, %r1506;
	and.b64  	%rd4916, %rd4869, 4294967295;
	add.s64 	%rd4917, %rd4915, %rd4916;
	shr.u64 	%rd4918, %rd4917, 32;
	mul.wide.u32 	%rd4919, %r1489, %r1506;
	and.b64  	%rd4920, %rd4874, 4294967295;
	add.s64 	%rd4921, %rd4918, %rd4920;
	add.s64 	%rd4922, %rd4921, %rd4919;
	cvt.u32.u64 	%r1507, %rd4922;
	shr.u64 	%rd4923, %rd4922, 32;
	mul.wide.u32 	%rd4924, %r1491, %r1506;
	and.b64  	%rd4925, %rd4879, 4294967295;
	add.s64 	%rd4926, %rd4923, %rd4925;
	add.s64 	%rd4927, %rd4926, %rd4924;
	shr.u64 	%rd4928, %rd4927, 32;
	mul.wide.u32 	%rd4929, %r1492, %r1506;
	and.b64  	%rd4930, %rd4884, 4294967295;
	add.s64 	%rd4931, %rd4928, %rd4930;
	add.s64 	%rd4932, %rd4931, %rd4929;
	shr.u64 	%rd4933, %rd4932, 32;
	mul.wide.u32 	%rd4934, %r1493, %r1506;
	and.b64  	%rd4935, %rd4889, 4294967295;
	add.s64 	%rd4936, %rd4933, %rd4935;
	add.s64 	%rd4937, %rd4936, %rd4934;
	shr.u64 	%rd4938, %rd4937, 32;
	mul.wide.u32 	%rd4939, %r1494, %r1506;
	and.b64  	%rd4940, %rd4894, 4294967295;
	add.s64 	%rd4941, %rd4938, %rd4940;
	add.s64 	%rd4942, %rd4941, %rd4939;
	shr.u64 	%rd4943, %rd4942, 32;
	mul.wide.u32 	%rd4944, %r1495, %r1506;
	and.b64  	%rd4945, %rd4899, 4294967295;
	add.s64 	%rd4946, %rd4943, %rd4945;
	add.s64 	%rd4947, %rd4946, %rd4944;
	shr.u64 	%rd4948, %rd4947, 32;
	mul.wide.u32 	%rd4949, %r1483, %r1506;
	and.b64  	%rd4950, %rd4902, 4294967295;
	add.s64 	%rd4951, %rd4948, %rd4950;
	add.s64 	%rd4952, %rd4951, %rd4949;
	shr.u64 	%rd4953, %rd4952, 32;
	and.b64  	%rd4954, %rd4905, 4294967295;
	add.s64 	%rd4955, %rd4953, %rd4954;
	shr.u64 	%rd4956, %rd4955, 32;
	and.b64  	%rd4957, %rd4908, 4294967295;
	add.s64 	%rd4958, %rd4956, %rd4957;
	shr.u64 	%rd4959, %rd4958, 32;
	and.b64  	%rd4960, %rd4911, 4294967295;
	add.s64 	%rd4961, %rd4959, %rd4960;
	shr.u64 	%rd4962, %rd4961, 32;
	and.b64  	%rd4963, %rd4914, 4294967295;
	add.s64 	%rd4964, %rd4962, %rd4963;
	{ .reg .b32 tmp; mov.b64 {tmp, %r1508}, %rd4964; }
	add.s32 	%r1509, %r1505, %r1508;
	mul.lo.s32 	%r1510, %r1486, %r1507;
	mul.wide.u32 	%rd4965, %r1488, %r1510;
	and.b64  	%rd4966, %rd4922, 4294967295;
	add.s64 	%rd4967, %rd4965, %rd4966;
	shr.u64 	%rd4968, %rd4967, 32;
	mul.wide.u32 	%rd4969, %r1489, %r1510;
	and.b64  	%rd4970, %rd4927, 4294967295;
	add.s64 	%rd4971, %rd4968, %rd4970;
	add.s64 	%rd4972, %rd4971, %rd4969;
	cvt.u32.u64 	%r1511, %rd4972;
	shr.u64 	%rd4973, %rd4972, 32;
	mul.wide.u32 	%rd4974, %r1491, %r1510;
	and.b64  	%rd4975, %rd4932, 4294967295;
	add.s64 	%rd4976, %rd4973, %rd4975;
	add.s64 	%rd4977, %rd4976, %rd4974;
	shr.u64 	%rd4978, %rd4977, 32;
	mul.wide.u32 	%rd4979, %r1492, %r1510;
	and.b64  	%rd4980, %rd4937, 4294967295;
	add.s64 	%rd4981, %rd4978, %rd4980;
	add.s64 	%rd4982, %rd4981, %rd4979;
	shr.u64 	%rd4983, %rd4982, 32;
	mul.wide.u32 	%rd4984, %r1493, %r1510;
	and.b64  	%rd4985, %rd4942, 4294967295;
	add.s64 	%rd4986, %rd4983, %rd4985;
	add.s64 	%rd4987, %rd4986, %rd4984;
	shr.u64 	%rd4988, %rd4987, 32;
	mul.wide.u32 	%rd4989, %r1494, %r1510;
	and.b64  	%rd4990, %rd4947, 4294967295;
	add.s64 	%rd4991, %rd4988, %rd4990;
	add.s64 	%rd4992, %rd4991, %rd4989;
	shr.u64 	%rd4993, %rd4992, 32;
	mul.wide.u32 	%rd4994, %r1495, %r1510;
	and.b64  	%rd4995, %rd4952, 4294967295;
	add.s64 	%rd4996, %rd4993, %rd4995;
	add.s64 	%rd4997, %rd4996, %rd4994;
	shr.u64 	%rd4998, %rd4997, 32;
	mul.wide.u32 	%rd4999, %r1483, %r1510;
	and.b64  	%rd5000, %rd4955, 4294967295;
	add.s64 	%rd5001, %rd4998, %rd5000;
	add.s64 	%rd5002, %rd5001, %rd4999;
	shr.u64 	%rd5003, %rd5002, 32;
	and.b64  	%rd5004, %rd4958, 4294967295;
	add.s64 	%rd5005, %rd5003, %rd5004;
	shr.u64 	%rd5006, %rd5005, 32;
	and.b64  	%rd5007, %rd4961, 4294967295;
	add.s64 	%rd5008, %rd5006, %rd5007;
	shr.u64 	%rd5009, %rd5008, 32;
	and.b64  	%rd5010, %rd4964, 4294967295;
	add.s64 	%rd5011, %rd5009, %rd5010;
	{ .reg .b32 tmp; mov.b64 {tmp, %r1512}, %rd5011; }
	add.s32 	%r1513, %r1509, %r1512;
	mul.lo.s32 	%r1514, %r1486, %r1511;
	mul.wide.u32 	%rd5012, %r1488, %r1514;
	and.b64  	%rd5013, %rd4972, 4294967295;
	add.s64 	%rd5014, %rd5012, %rd5013;
	shr.u64 	%rd5015, %rd5014, 32;
	mul.wide.u32 	%rd5016, %r1489, %r1514;
	and.b64  	%rd5017, %rd4977, 4294967295;
	add.s64 	%rd5018, %rd5015, %rd5017;
	add.s64 	%rd5019, %rd5018, %rd5016;
	cvt.u32.u64 	%r1515, %rd5019;
	shr.u64 	%rd5020, %rd5019, 32;
	mul.wide.u32 	%rd5021, %r1491, %r1514;
	and.b64  	%rd5022, %rd4982, 4294967295;
	add.s64 	%rd5023, %rd5020, %rd5022;
	add.s64 	%rd5024, %rd5023, %rd5021;
	shr.u64 	%rd5025, %rd5024, 32;
	mul.wide.u32 	%rd5026, %r1492, %r1514;
	and.b64  	%rd5027, %rd4987, 4294967295;
	add.s64 	%rd5028, %rd5025, %rd5027;
	add.s64 	%rd5029, %rd5028, %rd5026;
	shr.u64 	%rd5030, %rd5029, 32;
	mul.wide.u32 	%rd5031, %r1493, %r1514;
	and.b64  	%rd5032, %rd4992, 4294967295;
	add.s64 	%rd5033, %rd5030, %rd5032;
	add.s64 	%rd5034, %rd5033, %rd5031;
	shr.u64 	%rd5035, %rd5034, 32;
	mul.wide.u32 	%rd5036, %r1494, %r1514;
	and.b64  	%rd5037, %rd4997, 4294967295;
	add.s64 	%rd5038, %rd5035, %rd5037;
	add.s64 	%rd5039, %rd5038, %rd5036;
	shr.u64 	%rd5040, %rd5039, 32;
	mul.wide.u32 	%rd5041, %r1495, %r1514;
	and.b64  	%rd5042, %rd5002, 4294967295;
	add.s64 	%rd5043, %rd5040, %rd5042;
	add.s64 	%rd5044, %rd5043, %rd5041;
	shr.u64 	%rd5045, %rd5044, 32;
	mul.wide.u32 	%rd5046, %r1483, %r1514;
	and.b64  	%rd5047, %rd5005, 4294967295;
	add.s64 	%rd5048, %rd5045, %rd5047;
	add.s64 	%rd5049, %rd5048, %rd5046;
	shr.u64 	%rd5050, %rd5049, 32;
	and.b64  	%rd5051, %rd5008, 4294967295;
	add.s64 	%rd5052, %rd5050, %rd5051;
	shr.u64 	%rd5053, %rd5052, 32;
	and.b64  	%rd5054, %rd5011, 4294967295;
	add.s64 	%rd5055, %rd5053, %rd5054;
	{ .reg .b32 tmp; mov.b64 {tmp, %r1516}, %rd5055; }
	add.s32 	%r1517, %r1513, %r1516;
	mul.lo.s32 	%r1518, %r1486, %r1515;
	mul.wide.u32 	%rd5056, %r1488, %r1518;
	and.b64  	%rd5057, %rd5019, 4294967295;
	add.s64 	%rd5058, %rd5056, %rd5057;
	shr.u64 	%rd5059, %rd5058, 32;
	mul.wide.u32 	%rd5060, %r1489, %r1518;
	and.b64  	%rd5061, %rd5024, 4294967295;
	add.s64 	%rd5062, %rd5059, %rd5061;
	add.s64 	%rd5063, %rd5062, %rd5060;
	cvt.u32.u64 	%r1519, %rd5063;
	shr.u64 	%rd5064, %rd5063, 32;
	mul.wide.u32 	%rd5065, %r1491, %r1518;
	and.b64  	%rd5066, %rd5029, 4294967295;
	add.s64 	%rd5067, %rd5064, %rd5066;
	add.s64 	%rd5068, %rd5067, %rd5065;
	shr.u64 	%rd5069, %rd5068, 32;
	mul.wide.u32 	%rd5070, %r1492, %r1518;
	and.b64  	%rd5071, %rd5034, 4294967295;
	add.s64 	%rd5072, %rd5069, %rd5071;
	add.s64 	%rd5073, %rd5072, %rd5070;
	shr.u64 	%rd5074, %rd5073, 32;
	mul.wide.u32 	%rd5075, %r1493, %r1518;
	and.b64  	%rd5076, %rd5039, 4294967295;
	add.s64 	%rd5077, %rd5074, %rd5076;
	add.s64 	%rd5078, %rd5077, %rd5075;
	shr.u64 	%rd5079, %rd5078, 32;
	mul.wide.u32 	%rd5080, %r1494, %r1518;
	and.b64  	%rd5081, %rd5044, 4294967295;
	add.s64 	%rd5082, %rd5079, %rd5081;
	add.s64 	%rd5083, %rd5082, %rd5080;
	shr.u64 	%rd5084, %rd5083, 32;
	mul.wide.u32 	%rd5085, %r1495, %r1518;
	and.b64  	%rd5086, %rd5049, 4294967295;
	add.s64 	%rd5087, %rd5084, %rd5086;
	add.s64 	%rd5088, %rd5087, %rd5085;
	shr.u64 	%rd5089, %rd5088, 32;
	mul.wide.u32 	%rd5090, %r1483, %r1518;
	and.b64  	%rd5091, %rd5052, 4294967295;
	add.s64 	%rd5092, %rd5089, %rd5091;
	add.s64 	%rd5093, %rd5092, %rd5090;
	shr.u64 	%rd5094, %rd5093, 32;
	and.b64  	%rd5095, %rd5055, 4294967295;
	add.s64 	%rd5096, %rd5094, %rd5095;
	{ .reg .b32 tmp; mov.b64 {tmp, %r1520}, %rd5096; }
	add.s32 	%r1521, %r1517, %r1520;
	mul.lo.s32 	%r1522, %r1486, %r1519;
	mul.wide.u32 	%rd5097, %r1488, %r1522;
	and.b64  	%rd5098, %rd5063, 4294967295;
	add.s64 	%rd5099, %rd5097, %rd5098;
	shr.u64 	%rd5100, %rd5099, 32;
	mul.wide.u32 	%rd5101, %r1489, %r1522;
	and.b64  	%rd5102, %rd5068, 4294967295;
	add.s64 	%rd5103, %rd5100, %rd5102;
	add.s64 	%rd120, %rd5103, %rd5101;
	shr.u64 	%rd5104, %rd120, 32;
	mul.wide.u32 	%rd5105, %r1491, %r1522;
	and.b64  	%rd5106, %rd5073, 4294967295;
	add.s64 	%rd5107, %rd5104, %rd5106;
	add.s64 	%rd121, %rd5107, %rd5105;
	shr.u64 	%rd5108, %rd121, 32;
	mul.wide.u32 	%rd5109, %r1492, %r1522;
	and.b64  	%rd5110, %rd5078, 4294967295;
	add.s64 	%rd5111, %rd5108, %rd5110;
	add.s64 	%rd122, %rd5111, %rd5109;
	shr.u64 	%rd5112, %rd122, 32;
	mul.wide.u32 	%rd5113, %r1493, %r1522;
	and.b64  	%rd5114, %rd5083, 4294967295;
	add.s64 	%rd5115, %rd5112, %rd5114;
	add.s64 	%rd123, %rd5115, %rd5113;
	shr.u64 	%rd5116, %rd123, 32;
	mul.wide.u32 	%rd5117, %r1494, %r1522;
	and.b64  	%rd5118, %rd5088, 4294967295;
	add.s64 	%rd5119, %rd5116, %rd5118;
	add.s64 	%rd124, %rd5119, %rd5117;
	shr.u64 	%rd5120, %rd124, 32;
	mul.wide.u32 	%rd5121, %r1495, %r1522;
	and.b64  	%rd5122, %rd5093, 4294967295;
	add.s64 	%rd5123, %rd5120, %rd5122;
	add.s64 	%rd125, %rd5123, %rd5121;
	shr.u64 	%rd5124, %rd125, 32;
	mul.wide.u32 	%rd5125, %r1483, %r1522;
	and.b64  	%rd5126, %rd5096, 4294967295;
	add.s64 	%rd5127, %rd5124, %rd5126;
	add.s64 	%rd126, %rd5127, %rd5125;
	{ .reg .b32 tmp; mov.b64 {tmp, %r1523}, %rd126; }
	add.s32 	%r4331, %r1521, %r1523;
	setp.gt.u32 	%p87, %r4331, %r1483;
	@%p87 bra 	$L__BB2_98;
	cvt.u32.u64 	%r4332, %rd126;
	cvt.u32.u64 	%r4334, %rd124;
	cvt.u32.u64 	%r4333, %rd125;
	cvt.u32.u64 	%r4335, %rd123;
	cvt.u32.u64 	%r4336, %rd122;
	cvt.u32.u64 	%r4337, %rd121;
	cvt.u32.u64 	%r4338, %rd120;
	setp.lt.u32 	%p88, %r4331, %r1483;
	@%p88 bra 	$L__BB2_99;
	cvt.u32.u64 	%r4332, %rd126;
	setp.lt.u32 	%p89, %r1495, %r4332;
	@%p89 bra 	$L__BB2_98;
	setp.gt.u32 	%p90, %r1495, %r4332;
	@%p90 bra 	$L__BB2_99;
	ld.const.u32 	%r1528, [P_CONST+20];
	cvt.u32.u64 	%r4333, %rd125;
	setp.lt.u32 	%p91, %r1528, %r4333;
	@%p91 bra 	$L__BB2_98;
	setp.gt.u32 	%p92, %r1528, %r4333;
	@%p92 bra 	$L__BB2_99;
	ld.const.u32 	%r1531, [P_CONST+16];
	cvt.u32.u64 	%r4334, %rd124;
	setp.lt.u32 	%p93, %r1531, %r4334;
	@%p93 bra 	$L__BB2_98;
	setp.gt.u32 	%p94, %r1531, %r4334;
	@%p94 bra 	$L__BB2_99;
	ld.const.u32 	%r1534, [P_CONST+12];
	cvt.u32.u64 	%r4335, %rd123;
	setp.lt.u32 	%p95, %r1534, %r4335;
	@%p95 bra 	$L__BB2_98;
	setp.gt.u32 	%p96, %r1534, %r4335;
	@%p96 bra 	$L__BB2_99;
	ld.const.u32 	%r1537, [P_CONST+8];
	cvt.u32.u64 	%r4336, %rd122;
	setp.lt.u32 	%p97, %r1537, %r4336;
	@%p97 bra 	$L__BB2_98;
	setp.gt.u32 	%p98, %r1537, %r4336;
	@%p98 bra 	$L__BB2_99;
	ld.const.u32 	%r1540, [P_CONST+4];
	cvt.u32.u64 	%r4337, %rd121;
	setp.lt.u32 	%p99, %r1540, %r4337;
	@%p99 bra 	$L__BB2_98;
	ld.const.u32 	%r1543, [P_CONST];
	setp.gt.u32 	%p100, %r1540, %r4337;
	cvt.u32.u64 	%r4338, %rd120;
	setp.gt.u32 	%p101, %r1543, %r4338;
	or.pred  	%p102, %p100, %p101;
	@%p102 bra 	$L__BB2_99;
$L__BB2_98:
	ld.const.u32 	%r1545, [P_CONST+28];
	and.b64  	%rd5128, %rd120, 4294967295;
	ld.const.u32 	%rd5129, [P_CONST];
	sub.s64 	%rd5130, %rd5128, %rd5129;
	shr.u64 	%rd5131, %rd5130, 63;
	cvt.u32.u64 	%r4338, %rd5130;
	and.b64  	%rd5132, %rd121, 4294967295;
	ld.const.u32 	%rd5133, [P_CONST+4];
	add.s64 	%rd5134, %rd5131, %rd5133;
	sub.s64 	%rd5135, %rd5132, %rd5134;
	shr.u64 	%rd5136, %rd5135, 63;
	cvt.u32.u64 	%r4337, %rd5135;
	and.b64  	%rd5137, %rd122, 4294967295;
	ld.const.u32 	%rd5138, [P_CONST+8];
	add.s64 	%rd5139, %rd5136, %rd5138;
	sub.s64 	%rd5140, %rd5137, %rd5139;
	shr.u64 	%rd5141, %rd5140, 63;
	cvt.u32.u64 	%r4336, %rd5140;
	and.b64  	%rd5142, %rd123, 4294967295;
	ld.const.u32 	%rd5143, [P_CONST+12];
	add.s64 	%rd5144, %rd5141, %rd5143;
	sub.s64 	%rd5145, %rd5142, %rd5144;
	shr.u64 	%rd5146, %rd5145, 63;
	cvt.u32.u64 	%r4335, %rd5145;
	and.b64  	%rd5147, %rd124, 4294967295;
	ld.const.u32 	%rd5148, [P_CONST+16];
	add.s64 	%rd5149, %rd5146, %rd5148;
	sub.s64 	%rd5150, %rd5147, %rd5149;
	shr.u64 	%rd5151, %rd5150, 63;
	cvt.u32.u64 	%r4334, %rd5150;
	and.b64  	%rd5152, %rd125, 4294967295;
	ld.const.u32 	%rd5153, [P_CONST+20];
	add.s64 	%rd5154, %rd5151, %rd5153;
	sub.s64 	%rd5155, %rd5152, %rd5154;
	shr.u64 	%rd5156, %rd5155, 63;
	cvt.u32.u64 	%r4333, %rd5155;
	and.b64  	%rd5157, %rd126, 4294967295;
	ld.const.u32 	%rd5158, [P_CONST+24];
	add.s64 	%rd5159, %rd5156, %rd5158;
	sub.s64 	%rd5160, %rd5157, %rd5159;
	shr.u64 	%rd5161, %rd5160, 63;
	cvt.u32.u64 	%r4332, %rd5160;
	cvt.u32.u64 	%r1546, %rd5161;
	add.s32 	%r1547, %r1545, %r1546;
	sub.s32 	%r4331, %r4331, %r1547;
$L__BB2_99:
	ld.const.u32 	%r1548, [P_CONST+28];
	cvt.u64.u32 	%rd5162, %r4270;
	mul.lo.s64 	%rd5163, %rd81, %rd5162;
	cvt.u32.u64 	%r1549, %rd5163;
	shr.u64 	%rd5164, %rd5163, 32;
	mad.lo.s64 	%rd5165, %rd82, %rd5162, %rd5164;
	shr.u64 	%rd5166, %rd5165, 32;
	mad.lo.s64 	%rd5167, %rd83, %rd5162, %rd5166;
	shr.u64 	%rd5168, %rd5167, 32;
	mad.lo.s64 	%rd5169, %rd84, %rd5162, %rd5168;
	shr.u64 	%rd5170, %rd5169, 32;
	mad.lo.s64 	%rd5171, %rd85, %rd5162, %rd5170;
	shr.u64 	%rd5172, %rd5171, 32;
	mad.lo.s64 	%rd5173, %rd86, %rd5162, %rd5172;
	shr.u64 	%rd5174, %rd5173, 32;
	mad.lo.s64 	%rd5175, %rd87, %rd5162, %rd5174;
	shr.u64 	%rd5176, %rd5175, 32;
	mul.wide.u32 	%rd5177, %r4312, %r4270;
	add.s64 	%rd5178, %rd5176, %rd5177;
	shr.u64 	%rd5179, %rd5178, 32;
	cvt.u64.u32 	%rd5180, %r4269;
	and.b64  	%rd5181, %rd5165, 4294967295;
	mad.lo.s64 	%rd5182, %rd81, %rd5180, %rd5181;
	shr.u64 	%rd5183, %rd5182, 32;
	and.b64  	%rd5184, %rd5167, 4294967295;
	add.s64 	%rd5185, %rd5183, %rd5184;
	mad.lo.s64 	%rd5186, %rd82, %rd5180, %rd5185;
	shr.u64 	%rd5187, %rd5186, 32;
	and.b64  	%rd5188, %rd5169, 4294967295;
	add.s64 	%rd5189, %rd5187, %rd5188;
	mad.lo.s64 	%rd5190, %rd83, %rd5180, %rd5189;
	shr.u64 	%rd5191, %rd5190, 32;
	and.b64  	%rd5192, %rd5171, 4294967295;
	add.s64 	%rd5193, %rd5191, %rd5192;
	mad.lo.s64 	%rd5194, %rd84, %rd5180, %rd5193;
	shr.u64 	%rd5195, %rd5194, 32;
	and.b64  	%rd5196, %rd5173, 4294967295;
	add.s64 	%rd5197, %rd5195, %rd5196;
	mad.lo.s64 	%rd5198, %rd85, %rd5180, %rd5197;
	shr.u64 	%rd5199, %rd5198, 32;
	and.b64  	%rd5200, %rd5175, 4294967295;
	add.s64 	%rd5201, %rd5199, %rd5200;
	mad.lo.s64 	%rd5202, %rd86, %rd5180, %rd5201;
	shr.u64 	%rd5203, %rd5202, 32;
	and.b64  	%rd5204, %rd5178, 4294967295;
	add.s64 	%rd5205, %rd5203, %rd5204;
	mad.lo.s64 	%rd5206, %rd87, %rd5180, %rd5205;
	shr.u64 	%rd5207, %rd5206, 32;
	mul.wide.u32 	%rd5208, %r4312, %r4269;
	add.s64 	%rd5209, %rd5207, %rd5179;
	add.s64 	%rd5210, %rd5209, %rd5208;
	shr.u64 	%rd5211, %rd5210, 32;
	cvt.u64.u32 	%rd5212, %r4268;
	and.b64  	%rd5213, %rd5186, 4294967295;
	mad.lo.s64 	%rd5214, %rd81, %rd5212, %rd5213;
	shr.u64 	%rd5215, %rd5214, 32;
	and.b64  	%rd5216, %rd5190, 4294967295;
	add.s64 	%rd5217, %rd5215, %rd5216;
	mad.lo.s64 	%rd5218, %rd82, %rd5212, %rd5217;
	shr.u64 	%rd5219, %rd5218, 32;
	and.b64  	%rd5220, %rd5194, 4294967295;
	add.s64 	%rd5221, %rd5219, %rd5220;
	mad.lo.s64 	%rd5222, %rd83, %rd5212, %rd5221;
	shr.u64 	%rd5223, %rd5222, 32;
	and.b64  	%rd5224, %rd5198, 4294967295;
	add.s64 	%rd5225, %rd5223, %rd5224;
	mad.lo.s64 	%rd5226, %rd84, %rd5212, %rd5225;
	shr.u64 	%rd5227, %rd5226, 32;
	and.b64  	%rd5228, %rd5202, 4294967295;
	add.s64 	%rd5229, %rd5227, %rd5228;
	mad.lo.s64 	%rd5230, %rd85, %rd5212, %rd5229;
	shr.u64 	%rd5231, %rd5230, 32;
	and.b64  	%rd5232, %rd5206, 4294967295;
	add.s64 	%rd5233, %rd5231, %rd5232;
	mad.lo.s64 	%rd5234, %rd86, %rd5212, %rd5233;
	shr.u64 	%rd5235, %rd5234, 32;
	and.b64  	%rd5236, %rd5210, 4294967295;
	add.s64 	%rd5237, %rd5235, %rd5236;
	mad.lo.s64 	%rd5238, %rd87, %rd5212, %rd5237;
	shr.u64 	%rd5239, %rd5238, 32;
	mul.wide.u32 	%rd5240, %r4312, %r4268;
	add.s64 	%rd5241, %rd5239, %rd5211;
	add.s64 	%rd5242, %rd5241, %rd5240;
	shr.u64 	%rd5243, %rd5242, 32;
	cvt.u64.u32 	%rd5244, %r4267;
	and.b64  	%rd5245, %rd5218, 4294967295;
	mad.lo.s64 	%rd5246, %rd81, %rd5244, %rd5245;
	shr.u64 	%rd5247, %rd5246, 32;
	and.b64  	%rd5248, %rd5222, 4294967295;
	add.s64 	%rd5249, %rd5247, %rd5248;
	mad.lo.s64 	%rd5250, %rd82, %rd5244, %rd5249;
	shr.u64 	%rd5251, %rd5250, 32;
	and.b64  	%rd5252, %rd5226, 4294967295;
	add.s64 	%rd5253, %rd5251, %rd5252;
	mad.lo.s64 	%rd5254, %rd83, %rd5244, %rd5253;
	shr.u64 	%rd5255, %rd5254, 32;
	and.b64  	%rd5256, %rd5230, 4294967295;
	add.s64 	%rd5257, %rd5255, %rd5256;
	mad.lo.s64 	%rd5258, %rd84, %rd5244, %rd5257;
	shr.u64 	%rd5259, %rd5258, 32;
	and.b64  	%rd5260, %rd5234, 4294967295;
	add.s64 	%rd5261, %rd5259, %rd5260;
	mad.lo.s64 	%rd5262, %rd85, %rd5244, %rd5261;
	shr.u64 	%rd5263, %rd5262, 32;
	and.b64  	%rd5264, %rd5238, 4294967295;
	add.s64 	%rd5265, %rd5263, %rd5264;
	mad.lo.s64 	%rd5266, %rd86, %rd5244, %rd5265;
	shr.u64 	%rd5267, %rd5266, 32;
	and.b64  	%rd5268, %rd5242, 4294967295;
	add.s64 	%rd5269, %rd5267, %rd5268;
	mad.lo.s64 	%rd5270, %rd87, %rd5244, %rd5269;
	shr.u64 	%rd5271, %rd5270, 32;
	mul.wide.u32 	%rd5272, %r4312, %r4267;
	add.s64 	%rd5273, %rd5271, %rd5243;
	add.s64 	%rd5274, %rd5273, %rd5272;
	shr.u64 	%rd5275, %rd5274, 32;
	cvt.u64.u32 	%rd5276, %r4266;
	and.b64  	%rd5277, %rd5250, 4294967295;
	mad.lo.s64 	%rd5278, %rd81, %rd5276, %rd5277;
	shr.u64 	%rd5279, %rd5278, 32;
	and.b64  	%rd5280, %rd5254, 4294967295;
	add.s64 	%rd5281, %rd5279, %rd5280;
	mad.lo.s64 	%rd5282, %rd82, %rd5276, %rd5281;
	shr.u64 	%rd5283, %rd5282, 32;
	and.b64  	%rd5284, %rd5258, 4294967295;
	add.s64 	%rd5285, %rd5283, %rd5284;
	mad.lo.s64 	%rd5286, %rd83, %rd5276, %rd5285;
	shr.u64 	%rd5287, %rd5286, 32;
	and.b64  	%rd5288, %rd5262, 4294967295;
	add.s64 	%rd5289, %rd5287, %rd5288;
	mad.lo.s64 	%rd5290, %rd84, %rd5276, %rd5289;
	shr.u64 	%rd5291, %rd5290, 32;
	and.b64  	%rd5292, %rd5266, 4294967295;
	add.s64 	%rd5293, %rd5291, %rd5292;
	mad.lo.s64 	%rd5294, %rd85, %rd5276, %rd5293;
	shr.u64 	%rd5295, %rd5294, 32;
	and.b64  	%rd5296, %rd5270, 4294967295;
	add.s64 	%rd5297, %rd5295, %rd5296;
	mad.lo.s64 	%rd5298, %rd86, %rd5276, %rd5297;
	shr.u64 	%rd5299, %rd5298, 32;
	and.b64  	%rd5300, %rd5274, 4294967295;
	add.s64 	%rd5301, %rd5299, %rd5300;
	mad.lo.s64 	%rd5302, %rd87, %rd5276, %rd5301;
	shr.u64 	%rd5303, %rd5302, 32;
	mul.wide.u32 	%rd5304, %r4312, %r4266;
	add.s64 	%rd5305, %rd5303, %rd5275;
	add.s64 	%rd5306, %rd5305, %rd5304;
	shr.u64 	%rd5307, %rd5306, 32;
	cvt.u64.u32 	%rd5308, %r4265;
	and.b64  	%rd5309, %rd5282, 4294967295;
	mad.lo.s64 	%rd5310, %rd81, %rd5308, %rd5309;
	shr.u64 	%rd5311, %rd5310, 32;
	and.b64  	%rd5312, %rd5286, 4294967295;
	add.s64 	%rd5313, %rd5311, %rd5312;
	mad.lo.s64 	%rd5314, %rd82, %rd5308, %rd5313;
	shr.u64 	%rd5315, %rd5314, 32;
	and.b64  	%rd5316, %rd5290, 4294967295;
	add.s64 	%rd5317, %rd5315, %rd5316;
	mad.lo.s64 	%rd5318, %rd83, %rd5308, %rd5317;
	shr.u64 	%rd5319, %rd5318, 32;
	and.b64  	%rd5320, %rd5294, 4294967295;
	add.s64 	%rd5321, %rd5319, %rd5320;
	mad.lo.s64 	%rd5322, %rd84, %rd5308, %rd5321;
	shr.u64 	%rd5323, %rd5322, 32;
	and.b64  	%rd5324, %rd5298, 4294967295;
	add.s64 	%rd5325, %rd5323, %rd5324;
	mad.lo.s64 	%rd5326, %rd85, %rd5308, %rd5325;
	shr.u64 	%rd5327, %rd5326, 32;
	and.b64  	%rd5328, %rd5302, 4294967295;
	add.s64 	%rd5329, %rd5327, %rd5328;
	mad.lo.s64 	%rd5330, %rd86, %rd5308, %rd5329;
	shr.u64 	%rd5331, %rd5330, 32;
	and.b64  	%rd5332, %rd5306, 4294967295;
	add.s64 	%rd5333, %rd5331, %rd5332;
	mad.lo.s64 	%rd5334, %rd87, %rd5308, %rd5333;
	shr.u64 	%rd5335, %rd5334, 32;
	mul.wide.u32 	%rd5336, %r4312, %r4265;
	add.s64 	%rd5337, %rd5335, %rd5307;
	add.s64 	%rd5338, %rd5337, %rd5336;
	shr.u64 	%rd5339, %rd5338, 32;
	cvt.u64.u32 	%rd5340, %r4264;
	and.b64  	%rd5341, %rd5314, 4294967295;
	mad.lo.s64 	%rd5342, %rd81, %rd5340, %rd5341;
	shr.u64 	%rd5343, %rd5342, 32;
	and.b64  	%rd5344, %rd5318, 4294967295;
	add.s64 	%rd5345, %rd5343, %rd5344;
	mad.lo.s64 	%rd5346, %rd82, %rd5340, %rd5345;
	shr.u64 	%rd5347, %rd5346, 32;
	and.b64  	%rd5348, %rd5322, 4294967295;
	add.s64 	%rd5349, %rd5347, %rd5348;
	mad.lo.s64 	%rd5350, %rd83, %rd5340, %rd5349;
	shr.u64 	%rd5351, %rd5350, 32;
	and.b64  	%rd5352, %rd5326, 4294967295;
	add.s64 	%rd5353, %rd5351, %rd5352;
	mad.lo.s64 	%rd5354, %rd84, %rd5340, %rd5353;
	shr.u64 	%rd5355, %rd5354, 32;
	and.b64  	%rd5356, %rd5330, 4294967295;
	add.s64 	%rd5357, %rd5355, %rd5356;
	mad.lo.s64 	%rd5358, %rd85, %rd5340, %rd5357;
	shr.u64 	%rd5359, %rd5358, 32;
	and.b64  	%rd5360, %rd5334, 4294967295;
	add.s64 	%rd5361, %rd5359, %rd5360;
	mad.lo.s64 	%rd5362, %rd86, %rd5340, %rd5361;
	shr.u64 	%rd5363, %rd5362, 32;
	and.b64  	%rd5364, %rd5338, 4294967295;
	add.s64 	%rd5365, %rd5363, %rd5364;
	mad.lo.s64 	%rd5366, %rd87, %rd5340, %rd5365;
	shr.u64 	%rd5367, %rd5366, 32;
	mul.wide.u32 	%rd5368, %r4312, %r4264;
	add.s64 	%rd5369, %rd5367, %rd5339;
	add.s64 	%rd5370, %rd5369, %rd5368;
	shr.u64 	%rd5371, %rd5370, 32;
	cvt.u64.u32 	%rd5372, %r4263;
	and.b64  	%rd5373, %rd5346, 4294967295;
	mad.lo.s64 	%rd5374, %rd81, %rd5372, %rd5373;
	shr.u64 	%rd5375, %rd5374, 32;
	and.b64  	%rd5376, %rd5350, 4294967295;
	add.s64 	%rd5377, %rd5375, %rd5376;
	mad.lo.s64 	%rd5378, %rd82, %rd5372, %rd5377;
	shr.u64 	%rd5379, %rd5378, 32;
	and.b64  	%rd5380, %rd5354, 4294967295;
	add.s64 	%rd5381, %rd5379, %rd5380;
	mad.lo.s64 	%rd5382, %rd83, %rd5372, %rd5381;
	shr.u64 	%rd5383, %rd5382, 32;
	and.b64  	%rd5384, %rd5358, 4294967295;
	add.s64 	%rd5385, %rd5383, %rd5384;
	mad.lo.s64 	%rd5386, %rd84, %rd5372, %rd5385;
	shr.u64 	%rd5387, %rd5386, 32;
	and.b64  	%rd5388, %rd5362, 4294967295;
	add.s64 	%rd5389, %rd5387, %rd5388;
	mad.lo.s64 	%rd5390, %rd85, %rd5372, %rd5389;
	shr.u64 	%rd5391, %rd5390, 32;
	and.b64  	%rd5392, %rd5366, 4294967295;
	add.s64 	%rd5393, %rd5391, %rd5392;
	mad.lo.s64 	%rd5394, %rd86, %rd5372, %rd5393;
	shr.u64 	%rd5395, %rd5394, 32;
	and.b64  	%rd5396, %rd5370, 4294967295;
	add.s64 	%rd5397, %rd5395, %rd5396;
	mad.lo.s64 	%rd5398, %rd87, %rd5372, %rd5397;
	shr.u64 	%rd5399, %rd5398, 32;
	mul.wide.u32 	%rd5400, %r4312, %r4263;
	add.s64 	%rd5401, %rd5399, %rd5371;
	add.s64 	%rd5402, %rd5401, %rd5400;
	{ .reg .b32 tmp; mov.b64 {tmp, %r1550}, %rd5402; }
	ld.const.u32 	%r1551, [MU_P];
	mul.lo.s32 	%r1552, %r1551, %r1549;
	ld.const.u32 	%r1553, [P_CONST];
	mul.wide.u32 	%rd5403, %r1553, %r1552;
	and.b64  	%rd5404, %rd5163, 4294967295;
	add.s64 	%rd5405, %rd5403, %rd5404;
	shr.u64 	%rd5406, %rd5405, 32;
	ld.const.u32 	%r1554, [P_CONST+4];
	mul.wide.u32 	%rd5407, %r1554, %r1552;
	and.b64  	%rd5408, %rd5182, 4294967295;
	add.s64 	%rd5409, %rd5406, %rd5408;
	add.s64 	%rd5410, %rd5409, %rd5407;
	cvt.u32.u64 	%r1555, %rd5410;
	shr.u64 	%rd5411, %rd5410, 32;
	ld.const.u32 	%r1556, [P_CONST+8];
	mul.wide.u32 	%rd5412, %r1556, %r1552;
	and.b64  	%rd5413, %rd5214, 4294967295;
	add.s64 	%rd5414, %rd5411, %rd5413;
	add.s64 	%rd5415, %rd5414, %rd5412;
	shr.u64 	%rd5416, %rd5415, 32;
	ld.const.u32 	%r1557, [P_CONST+12];
	mul.wide.u32 	%rd5417, %r1557, %r1552;
	and.b64  	%rd5418, %rd5246, 4294967295;
	add.s64 	%rd5419, %rd5416, %rd5418;
	add.s64 	%rd5420, %rd5419, %rd5417;
	shr.u64 	%rd5421, %rd5420, 32;
	ld.const.u32 	%r1558, [P_CONST+16];
	mul.wide.u32 	%rd5422, %r1558, %r1552;
	and.b64  	%rd5423, %rd5278, 4294967295;
	add.s64 	%rd5424, %rd5421, %rd5423;
	add.s64 	%rd5425, %rd5424, %rd5422;
	shr.u64 	%rd5426, %rd5425, 32;
	ld.const.u32 	%r1559, [P_CONST+20];
	mul.wide.u32 	%rd5427, %r1559, %r1552;
	and.b64  	%rd5428, %rd5310, 4294967295;
	add.s64 	%rd5429, %rd5426, %rd5428;
	add.s64 	%rd5430, %rd5429, %rd5427;
	shr.u64 	%rd5431, %rd5430, 32;
	ld.const.u32 	%r1560, [P_CONST+24];
	mul.wide.u32 	%rd5432, %r1560, %r1552;
	and.b64  	%rd5433, %rd5342, 4294967295;
	add.s64 	%rd5434, %rd5431, %rd5433;
	add.s64 	%rd5435, %rd5434, %rd5432;
	shr.u64 	%rd5436, %rd5435, 32;
	mul.wide.u32 	%rd5437, %r1548, %r1552;
	and.b64  	%rd5438, %rd5374, 4294967295;
	add.s64 	%rd5439, %rd5436, %rd5438;
	add.s64 	%rd5440, %rd5439, %rd5437;
	shr.u64 	%rd5441, %rd5440, 32;
	and.b64  	%rd5442, %rd5378, 4294967295;
	add.s64 	%rd5443, %rd5441, %rd5442;
	shr.u64 	%rd5444, %rd5443, 32;
	and.b64  	%rd5445, %rd5382, 4294967295;
	add.s64 	%rd5446, %rd5444, %rd5445;
	shr.u64 	%rd5447, %rd5446, 32;
	and.b64  	%rd5448, %rd5386, 4294967295;
	add.s64 	%rd5449, %rd5447, %rd5448;
	shr.u64 	%rd5450, %rd5449, 32;
	and.b64  	%rd5451, %rd5390, 4294967295;
	add.s64 	%rd5452, %rd5450, %rd5451;
	shr.u64 	%rd5453, %rd5452, 32;
	and.b64  	%rd5454, %rd5394, 4294967295;
	add.s64 	%rd5455, %rd5453, %rd5454;
	shr.u64 	%rd5456, %rd5455, 32;
	and.b64  	%rd5457, %rd5398, 4294967295;
	add.s64 	%rd5458, %rd5456, %rd5457;
	shr.u64 	%rd5459, %rd5458, 32;
	and.b64  	%rd5460, %rd5402, 4294967295;
	add.s64 	%rd5461, %rd5459, %rd5460;
	{ .reg .b32 tmp; mov.b64 {tmp, %r1561}, %rd5461; }
	add.s32 	%r1562, %r1550, %r1561;
	mul.lo.s32 	%r1563, %r1551, %r1555;
	mul.wide.u32 	%rd5462, %r1553, %r1563;
	and.b64  	%rd5463, %rd5410, 4294967295;
	add.s64 	%rd5464, %rd5462, %rd5463;
	shr.u64 	%rd5465, %rd5464, 32;
	mul.wide.u32 	%rd5466, %r1554, %r1563;
	and.b64  	%rd5467, %rd5415, 4294967295;
	add.s64 	%rd5468, %rd5465, %rd5467;
	add.s64 	%rd5469, %rd5468, %rd5466;
	cvt.u32.u64 	%r1564, %rd5469;
	shr.u64 	%rd5470, %rd5469, 32;
	mul.wide.u32 	%rd5471, %r1556, %r1563;
	and.b64  	%rd5472, %rd5420, 4294967295;
	add.s64 	%rd5473, %rd5470, %rd5472;
	add.s64 	%rd5474, %rd5473, %rd5471;
	shr.u64 	%rd5475, %rd5474, 32;
	mul.wide.u32 	%rd5476, %r1557, %r1563;
	and.b64  	%rd5477, %rd5425, 4294967295;
	add.s64 	%rd5478, %rd5475, %rd5477;
	add.s64 	%rd5479, %rd5478, %rd5476;
	shr.u64 	%rd5480, %rd5479, 32;
	mul.wide.u32 	%rd5481, %r1558, %r1563;
	and.b64  	%rd5482, %rd5430, 4294967295;
	add.s64 	%rd5483, %rd5480, %rd5482;
	add.s64 	%rd5484, %rd5483, %rd5481;
	shr.u64 	%rd5485, %rd5484, 32;
	mul.wide.u32 	%rd5486, %r1559, %r1563;
	and.b64  	%rd5487, %rd5435, 4294967295;
	add.s64 	%rd5488, %rd5485, %rd5487;
	add.s64 	%rd5489, %rd5488, %rd5486;
	shr.u64 	%rd5490, %rd5489, 32;
	mul.wide.u32 	%rd5491, %r1560, %r1563;
	and.b64  	%rd5492, %rd5440, 4294967295;
	add.s64 	%rd5493, %rd5490, %rd5492;
	add.s64 	%rd5494, %rd5493, %rd5491;
	shr.u64 	%rd5495, %rd5494, 32;
	mul.wide.u32 	%rd5496, %r1548, %r1563;
	and.b64  	%rd5497, %rd5443, 4294967295;
	add.s64 	%rd5498, %rd5495, %rd5497;
	add.s64 	%rd5499, %rd5498, %rd5496;
	shr.u64 	%rd5500, %rd5499, 32;
	and.b64  	%rd5501, %rd5446, 4294967295;
	add.s64 	%rd5502, %rd5500, %rd5501;
	shr.u64 	%rd5503, %rd5502, 32;
	and.b64  	%rd5504, %rd5449, 4294967295;
	add.s64 	%rd5505, %rd5503, %rd5504;
	shr.u64 	%rd5506, %rd5505, 32;
	and.b64  	%rd5507, %rd5452, 4294967295;
	add.s64 	%rd5508, %rd5506, %rd5507;
	shr.u64 	%rd5509, %rd5508, 32;
	and.b64  	%rd5510, %rd5455, 4294967295;
	add.s64 	%rd5511, %rd5509, %rd5510;
	shr.u64 	%rd5512, %rd5511, 32;
	and.b64  	%rd5513, %rd5458, 4294967295;
	add.s64 	%rd5514, %rd5512, %rd5513;
	shr.u64 	%rd5515, %rd5514, 32;
	and.b64  	%rd5516, %rd5461, 4294967295;
	add.s64 	%rd5517, %rd5515, %rd5516;
	{ .reg .b32 tmp; mov.b64 {tmp, %r1565}, %rd5517; }
	add.s32 	%r1566, %r1562, %r1565;
	mul.lo.s32 	%r1567, %r1551, %r1564;
	mul.wide.u32 	%rd5518, %r1553, %r1567;
	and.b64  	%rd5519, %rd5469, 4294967295;
	add.s64 	%rd5520, %rd5518, %rd5519;
	shr.u64 	%rd5521, %rd5520, 32;
	mul.wide.u32 	%rd5522, %r1554, %r1567;
	and.b64  	%rd5523, %rd5474, 4294967295;
	add.s64 	%rd5524, %rd5521, %rd5523;
	add.s64 	%rd5525, %rd5524, %rd5522;
	cvt.u32.u64 	%r1568, %rd5525;
	shr.u64 	%rd5526, %rd5525, 32;
	mul.wide.u32 	%rd5527, %r1556, %r1567;
	and.b64  	%rd5528, %rd5479, 4294967295;
	add.s64 	%rd5529, %rd5526, %rd5528;
	add.s64 	%rd5530, %rd5529, %rd5527;
	shr.u64 	%rd5531, %rd5530, 32;
	mul.wide.u32 	%rd5532, %r1557, %r1567;
	and.b64  	%rd5533, %rd5484, 4294967295;
	add.s64 	%rd5534, %rd5531, %rd5533;
	add.s64 	%rd5535, %rd5534, %rd5532;
	shr.u64 	%rd5536, %rd5535, 32;
	mul.wide.u32 	%rd5537, %r1558, %r1567;
	and.b64  	%rd5538, %rd5489, 4294967295;
	add.s64 	%rd5539, %rd5536, %rd5538;
	add.s64 	%rd5540, %rd5539, %rd5537;
	shr.u64 	%rd5541, %rd5540, 32;
	mul.wide.u32 	%rd5542, %r1559, %r1567;
	and.b64  	%rd5543, %rd5494, 4294967295;
	add.s64 	%rd5544, %rd5541, %rd5543;
	add.s64 	%rd5545, %rd5544, %rd5542;
	shr.u64 	%rd5546, %rd5545, 32;
	mul.wide.u32 	%rd5547, %r1560, %r1567;
	and.b64  	%rd5548, %rd5499, 4294967295;
	add.s64 	%rd5549, %rd5546, %rd5548;
	add.s64 	%rd5550, %rd5549, %rd5547;
	shr.u64 	%rd5551, %rd5550, 32;
	mul.wide.u32 	%rd5552, %r1548, %r1567;
	and.b64  	%rd5553, %rd5502, 4294967295;
	add.s64 	%rd5554, %rd5551, %rd5553;
	add.s64 	%rd5555, %rd5554, %rd5552;
	shr.u64 	%rd5556, %rd5555, 32;
	and.b64  	%rd5557, %rd5505, 4294967295;
	add.s64 	%rd5558, %rd5556, %rd5557;
	shr.u64 	%rd5559, %rd5558, 32;
	and.b64  	%rd5560, %rd5508, 4294967295;
	add.s64 	%rd5561, %rd5559, %rd5560;
	shr.u64 	%rd5562, %rd5561, 32;
	and.b64  	%rd5563, %rd5511, 4294967295;
	add.s64 	%rd5564, %rd5562, %rd5563;
	shr.u64 	%rd5565, %rd5564, 32;
	and.b64  	%rd5566, %rd5514, 4294967295;
	add.s64 	%rd5567, %rd5565, %rd5566;
	shr.u64 	%rd5568, %rd5567, 32;
	and.b64  	%rd5569, %rd5517, 4294967295;
	add.s64 	%rd5570, %rd5568, %rd5569;
	{ .reg .b32 tmp; mov.b64 {tmp, %r1569}, %rd5570; }
	add.s32 	%r1570, %r1566, %r1569;
	mul.lo.s32 	%r1571, %r1551, %r1568;
	mul.wide.u32 	%rd5571, %r1553, %r1571;
	and.b64  	%rd5572, %rd5525, 4294967295;
	add.s64 	%rd5573, %rd5571, %rd5572;
	shr.u64 	%rd5574, %rd5573, 32;
	mul.wide.u32 	%rd5575, %r1554, %r1571;
	and.b64  	%rd5576, %rd5530, 4294967295;
	add.s64 	%rd5577, %rd5574, %rd5576;
	add.s64 	%rd5578, %rd5577, %rd5575;
	cvt.u32.u64 	%r1572, %rd5578;
	shr.u64 	%rd5579, %rd5578, 32;
	mul.wide.u32 	%rd5580, %r1556, %r1571;
	and.b64  	%rd5581, %rd5535, 4294967295;
	add.s64 	%rd5582, %rd5579, %rd5581;
	add.s64 	%rd5583, %rd5582, %rd5580;
	shr.u64 	%rd5584, %rd5583, 32;
	mul.wide.u32 	%rd5585, %r1557, %r1571;
	and.b64  	%rd5586, %rd5540, 4294967295;
	add.s64 	%rd5587, %rd5584, %rd5586;
	add.s64 	%rd5588, %rd5587, %rd5585;
	shr.u64 	%rd5589, %rd5588, 32;
	mul.wide.u32 	%rd5590, %r1558, %r1571;
	and.b64  	%rd5591, %rd5545, 4294967295;
	add.s64 	%rd5592, %rd5589, %rd5591;
	add.s64 	%rd5593, %rd5592, %rd5590;
	shr.u64 	%rd5594, %rd5593, 32;
	mul.wide.u32 	%rd5595, %r1559, %r1571;
	and.b64  	%rd5596, %rd5550, 4294967295;
	add.s64 	%rd5597, %rd5594, %rd5596;
	add.s64 	%rd5598, %rd5597, %rd5595;
	shr.u64 	%rd5599, %rd5598, 32;
	mul.wide.u32 	%rd5600, %r1560, %r1571;
	and.b64  	%rd5601, %rd5555, 4294967295;
	add.s64 	%rd5602, %rd5599, %rd5601;
	add.s64 	%rd5603, %rd5602, %rd5600;
	shr.u64 	%rd5604, %rd5603, 32;
	mul.wide.u32 	%rd5605, %r1548, %r1571;
	and.b64  	%rd5606, %rd5558, 4294967295;
	add.s64 	%rd5607, %rd5604, %rd5606;
	add.s64 	%rd5608, %rd5607, %rd5605;
	shr.u64 	%rd5609, %rd5608, 32;
	and.b64  	%rd5610, %rd5561, 4294967295;
	add.s64 	%rd5611, %rd5609, %rd5610;
	shr.u64 	%rd5612, %rd5611, 32;
	and.b64  	%rd5613, %rd5564, 4294967295;
	add.s64 	%rd5614, %rd5612, %rd5613;
	shr.u64 	%rd5615, %rd5614, 32;
	and.b64  	%rd5616, %rd5567, 4294967295;
	add.s64 	%rd5617, %rd5615, %rd5616;
	shr.u64 	%rd5618, %rd5617, 32;
	and.b64  	%rd5619, %rd5570, 4294967295;
	add.s64 	%rd5620, %rd5618, %rd5619;
	{ .reg .b32 tmp; mov.b64 {tmp, %r1573}, %rd5620; }
	add.s32 	%r1574, %r1570, %r1573;
	mul.lo.s32 	%r1575, %r1551, %r1572;
	mul.wide.u32 	%rd5621, %r1553, %r1575;
	and.b64  	%rd5622, %rd5578, 4294967295;
	add.s64 	%rd5623, %rd5621, %rd5622;
	shr.u64 	%rd5624, %rd5623, 32;
	mul.wide.u32 	%rd5625, %r1554, %r1575;
	and.b64  	%rd5626, %rd5583, 4294967295;
	add.s64 	%rd5627, %rd5624, %rd5626;
	add.s64 	%rd5628, %rd5627, %rd5625;
	cvt.u32.u64 	%r1576, %rd5628;
	shr.u64 	%rd5629, %rd5628, 32;
	mul.wide.u32 	%rd5630, %r1556, %r1575;
	and.b64  	%rd5631, %rd5588, 4294967295;
	add.s64 	%rd5632, %rd5629, %rd5631;
	add.s64 	%rd5633, %rd5632, %rd5630;
	shr.u64 	%rd5634, %rd5633, 32;
	mul.wide.u32 	%rd5635, %r1557, %r1575;
	and.b64  	%rd5636, %rd5593, 4294967295;
	add.s64 	%rd5637, %rd5634, %rd5636;
	add.s64 	%rd5638, %rd5637, %rd5635;
	shr.u64 	%rd5639, %rd5638, 32;
	mul.wide.u32 	%rd5640, %r1558, %r1575;
	and.b64  	%rd5641, %rd5598, 4294967295;
	add.s64 	%rd5642, %rd5639, %rd5641;
	add.s64 	%rd5643, %rd5642, %rd5640;
	shr.u64 	%rd5644, %rd5643, 32;
	mul.wide.u32 	%rd5645, %r1559, %r1575;
	and.b64  	%rd5646, %rd5603, 4294967295;
	add.s64 	%rd5647, %rd5644, %rd5646;
	add.s64 	%rd5648, %rd5647, %rd5645;
	shr.u64 	%rd5649, %rd5648, 32;
	mul.wide.u32 	%rd5650, %r1560, %r1575;
	and.b64  	%rd5651, %rd5608, 4294967295;
	add.s64 	%rd5652, %rd5649, %rd5651;
	add.s64 	%rd5653, %rd5652, %rd5650;
	shr.u64 	%rd5654, %rd5653, 32;
	mul.wide.u32 	%rd5655, %r1548, %r1575;
	and.b64  	%rd5656, %rd5611, 4294967295;
	add.s64 	%rd5657, %rd5654, %rd5656;
	add.s64 	%rd5658, %rd5657, %rd5655;
	shr.u64 	%rd5659, %rd5658, 32;
	and.b64  	%rd5660, %rd5614, 4294967295;
	add.s64 	%rd5661, %rd5659, %rd5660;
	shr.u64 	%rd5662, %rd5661, 32;
	and.b64  	%rd5663, %rd5617, 4294967295;
	add.s64 	%rd5664, %rd5662, %rd5663;
	shr.u64 	%rd5665, %rd5664, 32;
	and.b64  	%rd5666, %rd5620, 4294967295;
	add.s64 	%rd5667, %rd5665, %rd5666;
	{ .reg .b32 tmp; mov.b64 {tmp, %r1577}, %rd5667; }
	add.s32 	%r1578, %r1574, %r1577;
	mul.lo.s32 	%r1579, %r1551, %r1576;
	mul.wide.u32 	%rd5668, %r1553, %r1579;
	and.b64  	%rd5669, %rd5628, 4294967295;
	add.s64 	%rd5670, %rd5668, %rd5669;
	shr.u64 	%rd5671, %rd5670, 32;
	mul.wide.u32 	%rd5672, %r1554, %r1579;
	and.b64  	%rd5673, %rd5633, 4294967295;
	add.s64 	%rd5674, %rd5671, %rd5673;
	add.s64 	%rd5675, %rd5674, %rd5672;
	cvt.u32.u64 	%r1580, %rd5675;
	shr.u64 	%rd5676, %rd5675, 32;
	mul.wide.u32 	%rd5677, %r1556, %r1579;
	and.b64  	%rd5678, %rd5638, 4294967295;
	add.s64 	%rd5679, %rd5676, %rd5678;
	add.s64 	%rd5680, %rd5679, %rd5677;
	shr.u64 	%rd5681, %rd5680, 32;
	mul.wide.u32 	%rd5682, %r1557, %r1579;
	and.b64  	%rd5683, %rd5643, 4294967295;
	add.s64 	%rd5684, %rd5681, %rd5683;
	add.s64 	%rd5685, %rd5684, %rd5682;
	shr.u64 	%rd5686, %rd5685, 32;
	mul.wide.u32 	%rd5687, %r1558, %r1579;
	and.b64  	%rd5688, %rd5648, 4294967295;
	add.s64 	%rd5689, %rd5686, %rd5688;
	add.s64 	%rd5690, %rd5689, %rd5687;
	shr.u64 	%rd5691, %rd5690, 32;
	mul.wide.u32 	%rd5692, %r1559, %r1579;
	and.b64  	%rd5693, %rd5653, 4294967295;
	add.s64 	%rd5694, %rd5691, %rd5693;
	add.s64 	%rd5695, %rd5694, %rd5692;
	shr.u64 	%rd5696, %rd5695, 32;
	mul.wide.u32 	%rd5697, %r1560, %r1579;
	and.b64  	%rd5698, %rd5658, 4294967295;
	add.s64 	%rd5699, %rd5696, %rd5698;
	add.s64 	%rd5700, %rd5699, %rd5697;
	shr.u64 	%rd5701, %rd5700, 32;
	mul.wide.u32 	%rd5702, %r1548, %r1579;
	and.b64  	%rd5703, %rd5661, 4294967295;
	add.s64 	%rd5704, %rd5701, %rd5703;
	add.s64 	%rd5705, %rd5704, %rd5702;
	shr.u64 	%rd5706, %rd5705, 32;
	and.b64  	%rd5707, %rd5664, 4294967295;
	add.s64 	%rd5708, %rd5706, %rd5707;
	shr.u64 	%rd5709, %rd5708, 32;
	and.b64  	%rd5710, %rd5667, 4294967295;
	add.s64 	%rd5711, %rd5709, %rd5710;
	{ .reg .b32 tmp; mov.b64 {tmp, %r1581}, %rd5711; }
	add.s32 	%r1582, %r1578, %r1581;
	mul.lo.s32 	%r1583, %r1551, %r1580;
	mul.wide.u32 	%rd5712, %r1553, %r1583;
	and.b64  	%rd5713, %rd5675, 4294967295;
	add.s64 	%rd5714, %rd5712, %rd5713;
	shr.u64 	%rd5715, %rd5714, 32;
	mul.wide.u32 	%rd5716, %r1554, %r1583;
	and.b64  	%rd5717, %rd5680, 4294967295;
	add.s64 	%rd5718, %rd5715, %rd5717;
	add.s64 	%rd5719, %rd5718, %rd5716;
	cvt.u32.u64 	%r1584, %rd5719;
	shr.u64 	%rd5720, %rd5719, 32;
	mul.wide.u32 	%rd5721, %r1556, %r1583;
	and.b64  	%rd5722, %rd5685, 4294967295;
	add.s64 	%rd5723, %rd5720, %rd5722;
	add.s64 	%rd5724, %rd5723, %rd5721;
	shr.u64 	%rd5725, %rd5724, 32;
	mul.wide.u32 	%rd5726, %r1557, %r1583;
	and.b64  	%rd5727, %rd5690, 4294967295;
	add.s64 	%rd5728, %rd5725, %rd5727;
	add.s64 	%rd5729, %rd5728, %rd5726;
	shr.u64 	%rd5730, %rd5729, 32;
	mul.wide.u32 	%rd5731, %r1558, %r1583;
	and.b64  	%rd5732, %rd5695, 4294967295;
	add.s64 	%rd5733, %rd5730, %rd5732;
	add.s64 	%rd5734, %rd5733, %rd5731;
	shr.u64 	%rd5735, %rd5734, 32;
	mul.wide.u32 	%rd5736, %r1559, %r1583;
	and.b64  	%rd5737, %rd5700, 4294967295;
	add.s64 	%rd5738, %rd5735, %rd5737;
	add.s64 	%rd5739, %rd5738, %rd5736;
	shr.u64 	%rd5740, %rd5739, 32;
	mul.wide.u32 	%rd5741, %r1560, %r1583;
	and.b64  	%rd5742, %rd5705, 4294967295;
	add.s64 	%rd5743, %rd5740, %rd5742;
	add.s64 	%rd5744, %rd5743, %rd5741;
	shr.u64 	%rd5745, %rd5744, 32;
	mul.wide.u32 	%rd5746, %r1548, %r1583;
	and.b64  	%rd5747, %rd5708, 4294967295;
	add.s64 	%rd5748, %rd5745, %rd5747;
	add.s64 	%rd5749, %rd5748, %rd5746;
	shr.u64 	%rd5750, %rd5749, 32;
	and.b64  	%rd5751, %rd5711, 4294967295;
	add.s64 	%rd5752, %rd5750, %rd5751;
	{ .reg .b32 tmp; mov.b64 {tmp, %r1585}, %rd5752; }
	add.s32 	%r1586, %r1582, %r1585;
	mul.lo.s32 	%r1587, %r1551, %r1584;
	mul.wide.u32 	%rd5753, %r1553, %r1587;
	and.b64  	%rd5754, %rd5719, 4294967295;
	add.s64 	%rd5755, %rd5753, %rd5754;
	shr.u64 	%rd5756, %rd5755, 32;
	mul.wide.u32 	%rd5757, %r1554, %r1587;
	and.b64  	%rd5758, %rd5724, 4294967295;
	add.s64 	%rd5759, %rd5756, %rd5758;
	add.s64 	%rd24134, %rd5759, %rd5757;
	shr.u64 	%rd5760, %rd24134, 32;
	mul.wide.u32 	%rd5761, %r1556, %r1587;
	and.b64  	%rd5762, %rd5729, 4294967295;
	add.s64 	%rd5763, %rd5760, %rd5762;
	add.s64 	%rd24133, %rd5763, %rd5761;
	shr.u64 	%rd5764, %rd24133, 32;
	mul.wide.u32 	%rd5765, %r1557, %r1587;
	and.b64  	%rd5766, %rd5734, 4294967295;
	add.s64 	%rd5767, %rd5764, %rd5766;
	add.s64 	%rd24132, %rd5767, %rd5765;
	shr.u64 	%rd5768, %rd24132, 32;
	mul.wide.u32 	%rd5769, %r1558, %r1587;
	and.b64  	%rd5770, %rd5739, 4294967295;
	add.s64 	%rd5771, %rd5768, %rd5770;
	add.s64 	%rd24131, %rd5771, %rd5769;
	shr.u64 	%rd5772, %rd24131, 32;
	mul.wide.u32 	%rd5773, %r1559, %r1587;
	and.b64  	%rd5774, %rd5744, 4294967295;
	add.s64 	%rd5775, %rd5772, %rd5774;
	add.s64 	%rd24130, %rd5775, %rd5773;
	shr.u64 	%rd5776, %rd24130, 32;
	mul.wide.u32 	%rd5777, %r1560, %r1587;
	and.b64  	%rd5778, %rd5749, 4294967295;
	add.s64 	%rd5779, %rd5776, %rd5778;
	add.s64 	%rd24129, %rd5779, %rd5777;
	shr.u64 	%rd5780, %rd24129, 32;
	mul.wide.u32 	%rd5781, %r1548, %r1587;
	and.b64  	%rd5782, %rd5752, 4294967295;
	add.s64 	%rd5783, %rd5780, %rd5782;
	add.s64 	%rd24128, %rd5783, %rd5781;
	{ .reg .b32 tmp; mov.b64 {tmp, %r1588}, %rd24128; }
	add.s32 	%r4339, %r1586, %r1588;
	setp.gt.u32 	%p103, %r4339, %r1548;
	@%p103 bra 	$L__BB2_113;
	setp.lt.u32 	%p104, %r4339, %r1548;
	@%p104 bra 	$L__BB2_114;
	cvt.u32.u64 	%r1591, %rd24128;
	setp.lt.u32 	%p105, %r1560, %r1591;
	@%p105 bra 	$L__BB2_113;
	setp.gt.u32 	%p106, %r1560, %r1591;
	@%p106 bra 	$L__BB2_114;
	cvt.u32.u64 	%r1595, %rd24129;
	setp.lt.u32 	%p107, %r1559, %r1595;
	@%p107 bra 	$L__BB2_113;
	setp.gt.u32 	%p108, %r1559, %r1595;
	@%p108 bra 	$L__BB2_114;
	cvt.u32.u64 	%r1599, %rd24130;
	setp.lt.u32 	%p109, %r1558, %r1599;
	@%p109 bra 	$L__BB2_113;
	setp.gt.u32 	%p110, %r1558, %r1599;
	@%p110 bra 	$L__BB2_114;
	cvt.u32.u64 	%r1603, %rd24131;
	setp.lt.u32 	%p111, %r1557, %r1603;
	@%p111 bra 	$L__BB2_113;
	setp.gt.u32 	%p112, %r1557, %r1603;
	@%p112 bra 	$L__BB2_114;
	ld.const.u32 	%r1606, [P_CONST+8];
	cvt.u32.u64 	%r1607, %rd24132;
	setp.lt.u32 	%p113, %r1606, %r1607;
	@%p113 bra 	$L__BB2_113;
	setp.gt.u32 	%p114, %r1606, %r1607;
	@%p114 bra 	$L__BB2_114;
	ld.const.u32 	%r1610, [P_CONST+4];
	cvt.u32.u64 	%r1611, %rd24133;
	setp.lt.u32 	%p115, %r1610, %r1611;
	@%p115 bra 	$L__BB2_113;
	ld.const.u32 	%r1613, [P_CONST];
	setp.gt.u32 	%p116, %r1610, %r1611;
	cvt.u32.u64 	%r1616, %rd24134;
	setp.gt.u32 	%p117, %r1613, %r1616;
	or.pred  	%p118, %p116, %p117;
	@%p118 bra 	$L__BB2_114;
$L__BB2_113:
	ld.const.u32 	%r1617, [P_CONST+28];
	and.b64  	%rd5784, %rd24134, 4294967295;
	ld.const.u32 	%rd5785, [P_CONST];
	sub.s64 	%rd24134, %rd5784, %rd5785;
	shr.u64 	%rd5786, %rd24134, 63;
	and.b64  	%rd5787, %rd24133, 4294967295;
	ld.const.u32 	%rd5788, [P_CONST+4];
	add.s64 	%rd5789, %rd5786, %rd5788;
	sub.s64 	%rd24133, %rd5787, %rd5789;
	shr.u64 	%rd5790, %rd24133, 63;
	and.b64  	%rd5791, %rd24132, 4294967295;
	ld.const.u32 	%rd5792, [P_CONST+8];
	add.s64 	%rd5793, %rd5790, %rd5792;
	sub.s64 	%rd24132, %rd5791, %rd5793;
	shr.u64 	%rd5794, %rd24132, 63;
	and.b64  	%rd5795, %rd24131, 4294967295;
	ld.const.u32 	%rd5796, [P_CONST+12];
	add.s64 	%rd5797, %rd5794, %rd5796;
	sub.s64 	%rd24131, %rd5795, %rd5797;
	shr.u64 	%rd5798, %rd24131, 63;
	and.b64  	%rd5799, %rd24130, 4294967295;
	ld.const.u32 	%rd5800, [P_CONST+16];
	add.s64 	%rd5801, %rd5798, %rd5800;
	sub.s64 	%rd24130, %rd5799, %rd5801;
	shr.u64 	%rd5802, %rd24130, 63;
	and.b64  	%rd5803, %rd24129, 4294967295;
	ld.const.u32 	%rd5804, [P_CONST+20];
	add.s64 	%rd5805, %rd5802, %rd5804;
	sub.s64 	%rd24129, %rd5803, %rd5805;
	shr.u64 	%rd5806, %rd24129, 63;
	and.b64  	%rd5807, %rd24128, 4294967295;
	ld.const.u32 	%rd5808, [P_CONST+24];
	add.s64 	%rd5809, %rd5806, %rd5808;
	sub.s64 	%rd24128, %rd5807, %rd5809;
	shr.u64 	%rd5810, %rd24128, 63;
	cvt.u32.u64 	%r1618, %rd5810;
	add.s32 	%r1619, %r1617, %r1618;
	sub.s32 	%r4339, %r4339, %r1619;
$L__BB2_114:
	ld.const.u32 	%r1620, [P_CONST+28];
	cvt.u64.u32 	%rd5811, %r4303;
	and.b64  	%rd5812, %rd24134, 4294967295;
	mul.lo.s64 	%rd5813, %rd5812, %rd5811;
	cvt.u32.u64 	%r1621, %rd5813;
	shr.u64 	%rd5814, %rd5813, 32;
	and.b64  	%rd5815, %rd24133, 4294967295;
	mad.lo.s64 	%rd5816, %rd5815, %rd5811, %rd5814;
	shr.u64 	%rd5817, %rd5816, 32;
	and.b64  	%rd5818, %rd24132, 4294967295;
	mad.lo.s64 	%rd5819, %rd5818, %rd5811, %rd5817;
	shr.u64 	%rd5820, %rd5819, 32;
	and.b64  	%rd5821, %rd24131, 4294967295;
	mad.lo.s64 	%rd5822, %rd5821, %rd5811, %rd5820;
	shr.u64 	%rd5823, %rd5822, 32;
	and.b64  	%rd5824, %rd24130, 4294967295;
	mad.lo.s64 	%rd5825, %rd5824, %rd5811, %rd5823;
	shr.u64 	%rd5826, %rd5825, 32;
	and.b64  	%rd5827, %rd24129, 4294967295;
	mad.lo.s64 	%rd5828, %rd5827, %rd5811, %rd5826;
	shr.u64 	%rd5829, %rd5828, 32;
	and.b64  	%rd5830, %rd24128, 4294967295;
	mad.lo.s64 	%rd5831, %rd5830, %rd5811, %rd5829;
	shr.u64 	%rd5832, %rd5831, 32;
	mul.wide.u32 	%rd5833, %r4339, %r4303;
	add.s64 	%rd5834, %rd5832, %rd5833;
	shr.u64 	%rd5835, %rd5834, 32;
	cvt.u64.u32 	%rd5836, %r4302;
	and.b64  	%rd5837, %rd5816, 4294967295;
	mad.lo.s64 	%rd5838, %rd5812, %rd5836, %rd5837;
	shr.u64 	%rd5839, %rd5838, 32;
	and.b64  	%rd5840, %rd5819, 4294967295;
	add.s64 	%rd5841, %rd5839, %rd5840;
	mad.lo.s64 	%rd5842, %rd5815, %rd5836, %rd5841;
	shr.u64 	%rd5843, %rd5842, 32;
	and.b64  	%rd5844, %rd5822, 4294967295;
	add.s64 	%rd5845, %rd5843, %rd5844;
	mad.lo.s64 	%rd5846, %rd5818, %rd5836, %rd5845;
	shr.u64 	%rd5847, %rd5846, 32;
	and.b64  	%rd5848, %rd5825, 4294967295;
	add.s64 	%rd5849, %rd5847, %rd5848;
	mad.lo.s64 	%rd5850, %rd5821, %rd5836, %rd5849;
	shr.u64 	%rd5851, %rd5850, 32;
	and.b64  	%rd5852, %rd5828, 4294967295;
	add.s64 	%rd5853, %rd5851, %rd5852;
	mad.lo.s64 	%rd5854, %rd5824, %rd5836, %rd5853;
	shr.u64 	%rd5855, %rd5854, 32;
	and.b64  	%rd5856, %rd5831, 4294967295;
	add.s64 	%rd5857, %rd5855, %rd5856;
	mad.lo.s64 	%rd5858, %rd5827, %rd5836, %rd5857;
	shr.u64 	%rd5859, %rd5858, 32;
	and.b64  	%rd5860, %rd5834, 4294967295;
	add.s64 	%rd5861, %rd5859, %rd5860;
	mad.lo.s64 	%rd5862, %rd5830, %rd5836, %rd5861;
	shr.u64 	%rd5863, %rd5862, 32;
	mul.wide.u32 	%rd5864, %r4339, %r4302;
	add.s64 	%rd5865, %rd5863, %rd5835;
	add.s64 	%rd5866, %rd5865, %rd5864;
	shr.u64 	%rd5867, %rd5866, 32;
	cvt.u64.u32 	%rd5868, %r4301;
	and.b64  	%rd5869, %rd5842, 4294967295;
	mad.lo.s64 	%rd5870, %rd5812, %rd5868, %rd5869;
	shr.u64 	%rd5871, %rd5870, 32;
	and.b64  	%rd5872, %rd5846, 4294967295;
	add.s64 	%rd5873, %rd5871, %rd5872;
	mad.lo.s64 	%rd5874, %rd5815, %rd5868, %rd5873;
	shr.u64 	%rd5875, %rd5874, 32;
	and.b64  	%rd5876, %rd5850, 4294967295;
	add.s64 	%rd5877, %rd5875, %rd5876;
	mad.lo.s64 	%rd5878, %rd5818, %rd5868, %rd5877;
	shr.u64 	%rd5879, %rd5878, 32;
	and.b64  	%rd5880, %rd5854, 4294967295;
	add.s64 	%rd5881, %rd5879, %rd5880;
	mad.lo.s64 	%rd5882, %rd5821, %rd5868, %rd5881;
	shr.u64 	%rd5883, %rd5882, 32;
	and.b64  	%rd5884, %rd5858, 4294967295;
	add.s64 	%rd5885, %rd5883, %rd5884;
	mad.lo.s64 	%rd5886, %rd5824, %rd5868, %rd5885;
	shr.u64 	%rd5887, %rd5886, 32;
	and.b64  	%rd5888, %rd5862, 4294967295;
	add.s64 	%rd5889, %rd5887, %rd5888;
	mad.lo.s64 	%rd5890, %rd5827, %rd5868, %rd5889;
	shr.u64 	%rd5891, %rd5890, 32;
	and.b64  	%rd5892, %rd5866, 4294967295;
	add.s64 	%rd5893, %rd5891, %rd5892;
	mad.lo.s64 	%rd5894, %rd5830, %rd5868, %rd5893;
	shr.u64 	%rd5895, %rd5894, 32;
	mul.wide.u32 	%rd5896, %r4339, %r4301;
	add.s64 	%rd5897, %rd5895, %rd5867;
	add.s64 	%rd5898, %rd5897, %rd5896;
	shr.u64 	%rd5899, %rd5898, 32;
	cvt.u64.u32 	%rd5900, %r4300;
	and.b64  	%rd5901, %rd5874, 4294967295;
	mad.lo.s64 	%rd5902, %rd5812, %rd5900, %rd5901;
	shr.u64 	%rd5903, %rd5902, 32;
	and.b64  	%rd5904, %rd5878, 4294967295;
	add.s64 	%rd5905, %rd5903, %rd5904;
	mad.lo.s64 	%rd5906, %rd5815, %rd5900, %rd5905;
	shr.u64 	%rd5907, %rd5906, 32;
	and.b64  	%rd5908, %rd5882, 4294967295;
	add.s64 	%rd5909, %rd5907, %rd5908;
	mad.lo.s64 	%rd5910, %rd5818, %rd5900, %rd5909;
	shr.u64 	%rd5911, %rd5910, 32;
	and.b64  	%rd5912, %rd5886, 4294967295;
	add.s64 	%rd5913, %rd5911, %rd5912;
	mad.lo.s64 	%rd5914, %rd5821, %rd5900, %rd5913;
	shr.u64 	%rd5915, %rd5914, 32;
	and.b64  	%rd5916, %rd5890, 4294967295;
	add.s64 	%rd5917, %rd5915, %rd5916;
	mad.lo.s64 	%rd5918, %rd5824, %rd5900, %rd5917;
	shr.u64 	%rd5919, %rd5918, 32;
	and.b64  	%rd5920, %rd5894, 4294967295;
	add.s64 	%rd5921, %rd5919, %rd5920;
	mad.lo.s64 	%rd5922, %rd5827, %rd5900, %rd5921;
	shr.u64 	%rd5923, %rd5922, 32;
	and.b64  	%rd5924, %rd5898, 4294967295;
	add.s64 	%rd5925, %rd5923, %rd5924;
	mad.lo.s64 	%rd5926, %rd5830, %rd5900, %rd5925;
	shr.u64 	%rd5927, %rd5926, 32;
	mul.wide.u32 	%rd5928, %r4339, %r4300;
	add.s64 	%rd5929, %rd5927, %rd5899;
	add.s64 	%rd5930, %rd5929, %rd5928;
	shr.u64 	%rd5931, %rd5930, 32;
	cvt.u64.u32 	%rd5932, %r4299;
	and.b64  	%rd5933, %rd5906, 4294967295;
	mad.lo.s64 	%rd5934, %rd5812, %rd5932, %rd5933;
	shr.u64 	%rd5935, %rd5934, 32;
	and.b64  	%rd5936, %rd5910, 4294967295;
	add.s64 	%rd5937, %rd5935, %rd5936;
	mad.lo.s64 	%rd5938, %rd5815, %rd5932, %rd5937;
	shr.u64 	%rd5939, %rd5938, 32;
	and.b64  	%rd5940, %rd5914, 4294967295;
	add.s64 	%rd5941, %rd5939, %rd5940;
	mad.lo.s64 	%rd5942, %rd5818, %rd5932, %rd5941;
	shr.u64 	%rd5943, %rd5942, 32;
	and.b64  	%rd5944, %rd5918, 4294967295;
	add.s64 	%rd5945, %rd5943, %rd5944;
	mad.lo.s64 	%rd5946, %rd5821, %rd5932, %rd5945;
	shr.u64 	%rd5947, %rd5946, 32;
	and.b64  	%rd5948, %rd5922, 4294967295;
	add.s64 	%rd5949, %rd5947, %rd5948;
	mad.lo.s64 	%rd5950, %rd5824, %rd5932, %rd5949;
	shr.u64 	%rd5951, %rd5950, 32;
	and.b64  	%rd5952, %rd5926, 4294967295;
	add.s64 	%rd5953, %rd5951, %rd5952;
	mad.lo.s64 	%rd5954, %rd5827, %rd5932, %rd5953;
	shr.u64 	%rd5955, %rd5954, 32;
	and.b64  	%rd5956, %rd5930, 4294967295;
	add.s64 	%rd5957, %rd5955, %rd5956;
	mad.lo.s64 	%rd5958, %rd5830, %rd5932, %rd5957;
	shr.u64 	%rd5959, %rd5958, 32;
	mul.wide.u32 	%rd5960, %r4339, %r4299;
	add.s64 	%rd5961, %rd5959, %rd5931;
	add.s64 	%rd5962, %rd5961, %rd5960;
	shr.u64 	%rd5963, %rd5962, 32;
	cvt.u64.u32 	%rd5964, %r4298;
	and.b64  	%rd5965, %rd5938, 4294967295;
	mad.lo.s64 	%rd5966, %rd5812, %rd5964, %rd5965;
	shr.u64 	%rd5967, %rd5966, 32;
	and.b64  	%rd5968, %rd5942, 4294967295;
	add.s64 	%rd5969, %rd5967, %rd5968;
	mad.lo.s64 	%rd5970, %rd5815, %rd5964, %rd5969;
	shr.u64 	%rd5971, %rd5970, 32;
	and.b64  	%rd5972, %rd5946, 4294967295;
	add.s64 	%rd5973, %rd5971, %rd5972;
	mad.lo.s64 	%rd5974, %rd5818, %rd5964, %rd5973;
	shr.u64 	%rd5975, %rd5974, 32;
	and.b64  	%rd5976, %rd5950, 4294967295;
	add.s64 	%rd5977, %rd5975, %rd5976;
	mad.lo.s64 	%rd5978, %rd5821, %rd5964, %rd5977;
	shr.u64 	%rd5979, %rd5978, 32;
	and.b64  	%rd5980, %rd5954, 4294967295;
	add.s64 	%rd5981, %rd5979, %rd5980;
	mad.lo.s64 	%rd5982, %rd5824, %rd5964, %rd5981;
	shr.u64 	%rd5983, %rd5982, 32;
	and.b64  	%rd5984, %rd5958, 4294967295;
	add.s64 	%rd5985, %rd5983, %rd5984;
	mad.lo.s64 	%rd5986, %rd5827, %rd5964, %rd5985;
	shr.u64 	%rd5987, %rd5986, 32;
	and.b64  	%rd5988, %rd5962, 4294967295;
	add.s64 	%rd5989, %rd5987, %rd5988;
	mad.lo.s64 	%rd5990, %rd5830, %rd5964, %rd5989;
	shr.u64 	%rd5991, %rd5990, 32;
	mul.wide.u32 	%rd5992, %r4339, %r4298;
	add.s64 	%rd5993, %rd5991, %rd5963;
	add.s64 	%rd5994, %rd5993, %rd5992;
	shr.u64 	%rd5995, %rd5994, 32;
	cvt.u64.u32 	%rd5996, %r4297;
	and.b64  	%rd5997, %rd5970, 4294967295;
	mad.lo.s64 	%rd5998, %rd5812, %rd5996, %rd5997;
	shr.u64 	%rd5999, %rd5998, 32;
	and.b64  	%rd6000, %rd5974, 4294967295;
	add.s64 	%rd6001, %rd5999, %rd6000;
	mad.lo.s64 	%rd6002, %rd5815, %rd5996, %rd6001;
	shr.u64 	%rd6003, %rd6002, 32;
	and.b64  	%rd6004, %rd5978, 4294967295;
	add.s64 	%rd6005, %rd6003, %rd6004;
	mad.lo.s64 	%rd6006, %rd5818, %rd5996, %rd6005;
	shr.u64 	%rd6007, %rd6006, 32;
	and.b64  	%rd6008, %rd5982, 4294967295;
	add.s64 	%rd6009, %rd6007, %rd6008;
	mad.lo.s64 	%rd6010, %rd5821, %rd5996, %rd6009;
	shr.u64 	%rd6011, %rd6010, 32;
	and.b64  	%rd6012, %rd5986, 4294967295;
	add.s64 	%rd6013, %rd6011, %rd6012;
	mad.lo.s64 	%rd6014, %rd5824, %rd5996, %rd6013;
	shr.u64 	%rd6015, %rd6014, 32;
	and.b64  	%rd6016, %rd5990, 4294967295;
	add.s64 	%rd6017, %rd6015, %rd6016;
	mad.lo.s64 	%rd6018, %rd5827, %rd5996, %rd6017;
	shr.u64 	%rd6019, %rd6018, 32;
	and.b64  	%rd6020, %rd5994, 4294967295;
	add.s64 	%rd6021, %rd6019, %rd6020;
	mad.lo.s64 	%rd6022, %rd5830, %rd5996, %rd6021;
	shr.u64 	%rd6023, %rd6022, 32;
	mul.wide.u32 	%rd6024, %r4339, %r4297;
	add.s64 	%rd6025, %rd6023, %rd5995;
	add.s64 	%rd6026, %rd6025, %rd6024;
	shr.u64 	%rd6027, %rd6026, 32;
	cvt.u64.u32 	%rd6028, %r4296;
	and.b64  	%rd6029, %rd6002, 4294967295;
	mad.lo.s64 	%rd6030, %rd5812, %rd6028, %rd6029;
	shr.u64 	%rd6031, %rd6030, 32;
	and.b64  	%rd6032, %rd6006, 4294967295;
	add.s64 	%rd6033, %rd6031, %rd6032;
	mad.lo.s64 	%rd6034, %rd5815, %rd6028, %rd6033;
	shr.u64 	%rd6035, %rd6034, 32;
	and.b64  	%rd6036, %rd6010, 4294967295;
	add.s64 	%rd6037, %rd6035, %rd6036;
	mad.lo.s64 	%rd6038, %rd5818, %rd6028, %rd6037;
	shr.u64 	%rd6039, %rd6038, 32;
	and.b64  	%rd6040, %rd6014, 4294967295;
	add.s64 	%rd6041, %rd6039, %rd6040;
	mad.lo.s64 	%rd6042, %rd5821, %rd6028, %rd6041;
	shr.u64 	%rd6043, %rd6042, 32;
	and.b64  	%rd6044, %rd6018, 4294967295;
	add.s64 	%rd6045, %rd6043, %rd6044;
	mad.lo.s64 	%rd6046, %rd5824, %rd6028, %rd6045;
	shr.u64 	%rd6047, %rd6046, 32;
	and.b64  	%rd6048, %rd6022, 4294967295;
	add.s64 	%rd6049, %rd6047, %rd6048;
	mad.lo.s64 	%rd6050, %rd5827, %rd6028, %rd6049;
	shr.u64 	%rd6051, %rd6050, 32;
	and.b64  	%rd6052, %rd6026, 4294967295;
	add.s64 	%rd6053, %rd6051, %rd6052;
	mad.lo.s64 	%rd6054, %rd5830, %rd6028, %rd6053;
	shr.u64 	%rd6055, %rd6054, 32;
	mul.wide.u32 	%rd6056, %r4339, %r4296;
	add.s64 	%rd6057, %rd6055, %rd6027;
	add.s64 	%rd6058, %rd6057, %rd6056;
	{ .reg .b32 tmp; mov.b64 {tmp, %r1622}, %rd6058; }
	ld.const.u32 	%r1623, [MU_P];
	mul.lo.s32 	%r1624, %r1623, %r1621;
	ld.const.u32 	%r1625, [P_CONST];
	mul.wide.u32 	%rd6059, %r1625, %r1624;
	and.b64  	%rd6060, %rd5813, 4294967295;
	add.s64 	%rd6061, %rd6059, %rd6060;
	shr.u64 	%rd6062, %rd6061, 32;
	ld.const.u32 	%r1626, [P_CONST+4];
	mul.wide.u32 	%rd6063, %r1626, %r1624;
	and.b64  	%rd6064, %rd5838, 4294967295;
	add.s64 	%rd6065, %rd6062, %rd6064;
	add.s64 	%rd6066, %rd6065, %rd6063;
	cvt.u32.u64 	%r1627, %rd6066;
	shr.u64 	%rd6067, %rd6066, 32;
	ld.const.u32 	%r1628, [P_CONST+8];
	mul.wide.u32 	%rd6068, %r1628, %r1624;
	and.b64  	%rd6069, %rd5870, 4294967295;
	add.s64 	%rd6070, %rd6067, %rd6069;
	add.s64 	%rd6071, %rd6070, %rd6068;
	shr.u64 	%rd6072, %rd6071, 32;
	ld.const.u32 	%r1629, [P_CONST+12];
	mul.wide.u32 	%rd6073, %r1629, %r1624;
	and.b64  	%rd6074, %rd5902, 4294967295;
	add.s64 	%rd6075, %rd6072, %rd6074;
	add.s64 	%rd6076, %rd6075, %rd6073;
	shr.u64 	%rd6077, %rd6076, 32;
	ld.const.u32 	%r1630, [P_CONST+16];
	mul.wide.u32 	%rd6078, %r1630, %r1624;
	and.b64  	%rd6079, %rd5934, 4294967295;
	add.s64 	%rd6080, %rd6077, %rd6079;
	add.s64 	%rd6081, %rd6080, %rd6078;
	shr.u64 	%rd6082, %rd6081, 32;
	ld.const.u32 	%r1631, [P_CONST+20];
	mul.wide.u32 	%rd6083, %r1631, %r1624;
	and.b64  	%rd6084, %rd5966, 4294967295;
	add.s64 	%rd6085, %rd6082, %rd6084;
	add.s64 	%rd6086, %rd6085, %rd6083;
	shr.u64 	%rd6087, %rd6086, 32;
	ld.const.u32 	%r1632, [P_CONST+24];
	mul.wide.u32 	%rd6088, %r1632, %r1624;
	and.b64  	%rd6089, %rd5998, 4294967295;
	add.s64 	%rd6090, %rd6087, %rd6089;
	add.s64 	%rd6091, %rd6090, %rd6088;
	shr.u64 	%rd6092, %rd6091, 32;
	mul.wide.u32 	%rd6093, %r1620, %r1624;
	and.b64  	%rd6094, %rd6030, 4294967295;
	add.s64 	%rd6095, %rd6092, %rd6094;
	add.s64 	%rd6096, %rd6095, %rd6093;
	shr.u64 	%rd6097, %rd6096, 32;
	and.b64  	%rd6098, %rd6034, 4294967295;
	add.s64 	%rd6099, %rd6097, %rd6098;
	shr.u64 	%rd6100, %rd6099, 32;
	and.b64  	%rd6101, %rd6038, 4294967295;
	add.s64 	%rd6102, %rd6100, %rd6101;
	shr.u64 	%rd6103, %rd6102, 32;
	and.b64  	%rd6104, %rd6042, 4294967295;
	add.s64 	%rd6105, %rd6103, %rd6104;
	shr.u64 	%rd6106, %rd6105, 32;
	and.b64  	%rd6107, %rd6046, 4294967295;
	add.s64 	%rd6108, %rd6106, %rd6107;
	shr.u64 	%rd6109, %rd6108, 32;
	and.b64  	%rd6110, %rd6050, 4294967295;
	add.s64 	%rd6111, %rd6109, %rd6110;
	shr.u64 	%rd6112, %rd6111, 32;
	and.b64  	%rd6113, %rd6054, 4294967295;
	add.s64 	%rd6114, %rd6112, %rd6113;
	shr.u64 	%rd6115, %rd6114, 32;
	and.b64  	%rd6116, %rd6058, 4294967295;
	add.s64 	%rd6117, %rd6115, %rd6116;
	{ .reg .b32 tmp; mov.b64 {tmp, %r1633}, %rd6117; }
	add.s32 	%r1634, %r1622, %r1633;
	mul.lo.s32 	%r1635, %r1623, %r1627;
	mul.wide.u32 	%rd6118, %r1625, %r1635;
	and.b64  	%rd6119, %rd6066, 4294967295;
	add.s64 	%rd6120, %rd6118, %rd6119;
	shr.u64 	%rd6121, %rd6120, 32;
	mul.wide.u32 	%rd6122, %r1626, %r1635;
	and.b64  	%rd6123, %rd6071, 4294967295;
	add.s64 	%rd6124, %rd6121, %rd6123;
	add.s64 	%rd6125, %rd6124, %rd6122;
	cvt.u32.u64 	%r1636, %rd6125;
	shr.u64 	%rd6126, %rd6125, 32;
	mul.wide.u32 	%rd6127, %r1628, %r1635;
	and.b64  	%rd6128, %rd6076, 4294967295;
	add.s64 	%rd6129, %rd6126, %rd6128;
	add.s64 	%rd6130, %rd6129, %rd6127;
	shr.u64 	%rd6131, %rd6130, 32;
	mul.wide.u32 	%rd6132, %r1629, %r1635;
	and.b64  	%rd6133, %rd6081, 4294967295;
	add.s64 	%rd6134, %rd6131, %rd6133;
	add.s64 	%rd6135, %rd6134, %rd6132;
	shr.u64 	%rd6136, %rd6135, 32;
	mul.wide.u32 	%rd6137, %r1630, %r1635;
	and.b64  	%rd6138, %rd6086, 4294967295;
	add.s64 	%rd6139, %rd6136, %rd6138;
	add.s64 	%rd6140, %rd6139, %rd6137;
	shr.u64 	%rd6141, %rd6140, 32;
	mul.wide.u32 	%rd6142, %r1631, %r1635;
	and.b64  	%rd6143, %rd6091, 4294967295;
	add.s64 	%rd6144, %rd6141, %rd6143;
	add.s64 	%rd6145, %rd6144, %rd6142;
	shr.u64 	%rd6146, %rd6145, 32;
	mul.wide.u32 	%rd6147, %r1632, %r1635;
	and.b64  	%rd6148, %rd6096, 4294967295;
	add.s64 	%rd6149, %rd6146, %rd6148;
	add.s64 	%rd6150, %rd6149, %rd6147;
	shr.u64 	%rd6151, %rd6150, 32;
	mul.wide.u32 	%rd6152, %r1620, %r1635;
	and.b64  	%rd6153, %rd6099, 4294967295;
	add.s64 	%rd6154, %rd6151, %rd6153;
	add.s64 	%rd6155, %rd6154, %rd6152;
	shr.u64 	%rd6156, %rd6155, 32;
	and.b64  	%rd6157, %rd6102, 4294967295;
	add.s64 	%rd6158, %rd6156, %rd6157;
	shr.u64 	%rd6159, %rd6158, 32;
	and.b64  	%rd6160, %rd6105, 4294967295;
	add.s64 	%rd6161, %rd6159, %rd6160;
	shr.u64 	%rd6162, %rd6161, 32;
	and.b64  	%rd6163, %rd6108, 4294967295;
	add.s64 	%rd6164, %rd6162, %rd6163;
	shr.u64 	%rd6165, %rd6164, 32;
	and.b64  	%rd6166, %rd6111, 4294967295;
	add.s64 	%rd6167, %rd6165, %rd6166;
	shr.u64 	%rd6168, %rd6167, 32;
	and.b64  	%rd6169, %rd6114, 4294967295;
	add.s64 	%rd6170, %rd6168, %rd6169;
	shr.u64 	%rd6171, %rd6170, 32;
	and.b64  	%rd6172, %rd6117, 4294967295;
	add.s64 	%rd6173, %rd6171, %rd6172;
	{ .reg .b32 tmp; mov.b64 {tmp, %r1637}, %rd6173; }
	add.s32 	%r1638, %r1634, %r1637;
	mul.lo.s32 	%r1639, %r1623, %r1636;
	mul.wide.u32 	%rd6174, %r1625, %r1639;
	and.b64  	%rd6175, %rd6125, 4294967295;
	add.s64 	%rd6176, %rd6174, %rd6175;
	shr.u64 	%rd6177, %rd6176, 32;
	mul.wide.u32 	%rd6178, %r1626, %r1639;
	and.b64  	%rd6179, %rd6130, 4294967295;
	add.s64 	%rd6180, %rd6177, %rd6179;
	add.s64 	%rd6181, %rd6180, %rd6178;
	cvt.u32.u64 	%r1640, %rd6181;
	shr.u64 	%rd6182, %rd6181, 32;
	mul.wide.u32 	%rd6183, %r1628, %r1639;
	and.b64  	%rd6184, %rd6135, 4294967295;
	add.s64 	%rd6185, %rd6182, %rd6184;
	add.s64 	%rd6186, %rd6185, %rd6183;
	shr.u64 	%rd6187, %rd6186, 32;
	mul.wide.u32 	%rd6188, %r1629, %r1639;
	and.b64  	%rd6189, %rd6140, 4294967295;
	add.s64 	%rd6190, %rd6187, %rd6189;
	add.s64 	%rd6191, %rd6190, %rd6188;
	shr.u64 	%rd6192, %rd6191, 32;
	mul.wide.u32 	%rd6193, %r1630, %r1639;
	and.b64  	%rd6194, %rd6145, 4294967295;
	add.s64 	%rd6195, %rd6192, %rd6194;
	add.s64 	%rd6196, %rd6195, %rd6193;
	shr.u64 	%rd6197, %rd6196, 32;
	mul.wide.u32 	%rd6198, %r1631, %r1639;
	and.b64  	%rd6199, %rd6150, 4294967295;
	add.s64 	%rd6200, %rd6197, %rd6199;
	add.s64 	%rd6201, %rd6200, %rd6198;
	shr.u64 	%rd6202, %rd6201, 32;
	mul.wide.u32 	%rd6203, %r1632, %r1639;
	and.b64  	%rd6204, %rd6155, 4294967295;
	add.s64 	%rd6205, %rd6202, %rd6204;
	add.s64 	%rd6206, %rd6205, %rd6203;
	shr.u64 	%rd6207, %rd6206, 32;
	mul.wide.u32 	%rd6208, %r1620, %r1639;
	and.b64  	%rd6209, %rd6158, 4294967295;
	add.s64 	%rd6210, %rd6207, %rd6209;
	add.s64 	%rd6211, %rd6210, %rd6208;
	shr.u64 	%rd6212, %rd6211, 32;
	and.b64  	%rd6213, %rd6161, 4294967295;
	add.s64 	%rd6214, %rd6212, %rd6213;
	shr.u64 	%rd6215, %rd6214, 32;
	and.b64  	%rd6216, %rd6164, 4294967295;
	add.s64 	%rd6217, %rd6215, %rd6216;
	shr.u64 	%rd6218, %rd6217, 32;
	and.b64  	%rd6219, %rd6167, 4294967295;
	add.s64 	%rd6220, %rd6218, %rd6219;
	shr.u64 	%rd6221, %rd6220, 32;
	and.b64  	%rd6222, %rd6170, 4294967295;
	add.s64 	%rd6223, %rd6221, %rd6222;
	shr.u64 	%rd6224, %rd6223, 32;
	and.b64  	%rd6225, %rd6173, 4294967295;
	add.s64 	%rd6226, %rd6224, %rd6225;
	{ .reg .b32 tmp; mov.b64 {tmp, %r1641}, %rd6226; }
	add.s32 	%r1642, %r1638, %r1641;
	mul.lo.s32 	%r1643, %r1623, %r1640;
	mul.wide.u32 	%rd6227, %r1625, %r1643;
	and.b64  	%rd6228, %rd6181, 4294967295;
	add.s64 	%rd6229, %rd6227, %rd6228;
	shr.u64 	%rd6230, %rd6229, 32;
	mul.wide.u32 	%rd6231, %r1626, %r1643;
	and.b64  	%rd6232, %rd6186, 4294967295;
	add.s64 	%rd6233, %rd6230, %rd6232;
	add.s64 	%rd6234, %rd6233, %rd6231;
	cvt.u32.u64 	%r1644, %rd6234;
	shr.u64 	%rd6235, %rd6234, 32;
	mul.wide.u32 	%rd6236, %r1628, %r1643;
	and.b64  	%rd6237, %rd6191, 4294967295;
	add.s64 	%rd6238, %rd6235, %rd6237;
	add.s64 	%rd6239, %rd6238, %rd6236;
	shr.u64 	%rd6240, %rd6239, 32;
	mul.wide.u32 	%rd6241, %r1629, %r1643;
	and.b64  	%rd6242, %rd6196, 4294967295;
	add.s64 	%rd6243, %rd6240, %rd6242;
	add.s64 	%rd6244, %rd6243, %rd6241;
	shr.u64 	%rd6245, %rd6244, 32;
	mul.wide.u32 	%rd6246, %r1630, %r1643;
	and.b64  	%rd6247, %rd6201, 4294967295;
	add.s64 	%rd6248, %rd6245, %rd6247;
	add.s64 	%rd6249, %rd6248, %rd6246;
	shr.u64 	%rd6250, %rd6249, 32;
	mul.wide.u32 	%rd6251, %r1631, %r1643;
	and.b64  	%rd6252, %rd6206, 4294967295;
	add.s64 	%rd6253, %rd6250, %rd6252;
	add.s64 	%rd6254, %rd6253, %rd6251;
	shr.u64 	%rd6255, %rd6254, 32;
	mul.wide.u32 	%rd6256, %r1632, %r1643;
	and.b64  	%rd6257, %rd6211, 4294967295;
	add.s64 	%rd6258, %rd6255, %rd6257;
	add.s64 	%rd6259, %rd6258, %rd6256;
	shr.u64 	%rd6260, %rd6259, 32;
	mul.wide.u32 	%rd6261, %r1620, %r1643;
	and.b64  	%rd6262, %rd6214, 4294967295;
	add.s64 	%rd6263, %rd6260, %rd6262;
	add.s64 	%rd6264, %rd6263, %rd6261;
	shr.u64 	%rd6265, %rd6264, 32;
	and.b64  	%rd6266, %rd6217, 4294967295;
	add.s64 	%rd6267, %rd6265, %rd6266;
	shr.u64 	%rd6268, %rd6267, 32;
	and.b64  	%rd6269, %rd6220, 4294967295;
	add.s64 	%rd6270, %rd6268, %rd6269;
	shr.u64 	%rd6271, %rd6270, 32;
	and.b64  	%rd6272, %rd6223, 4294967295;
	add.s64 	%rd6273, %rd6271, %rd6272;
	shr.u64 	%rd6274, %rd6273, 32;
	and.b64  	%rd6275, %rd6226, 4294967295;
	add.s64 	%rd6276, %rd6274, %rd6275;
	{ .reg .b32 tmp; mov.b64 {tmp, %r1645}, %rd6276; }
	add.s32 	%r1646, %r1642, %r1645;
	mul.lo.s32 	%r1647, %r1623, %r1644;
	mul.wide.u32 	%rd6277, %r1625, %r1647;
	and.b64  	%rd6278, %rd6234, 4294967295;
	add.s64 	%rd6279, %rd6277, %rd6278;
	shr.u64 	%rd6280, %rd6279, 32;
	mul.wide.u32 	%rd6281, %r1626, %r1647;
	and.b64  	%rd6282, %rd6239, 4294967295;
	add.s64 	%rd6283, %rd6280, %rd6282;
	add.s64 	%rd6284, %rd6283, %rd6281;
	cvt.u32.u64 	%r1648, %rd6284;
	shr.u64 	%rd6285, %rd6284, 32;
	mul.wide.u32 	%rd6286, %r1628, %r1647;
	and.b64  	%rd6287, %rd6244, 4294967295;
	add.s64 	%rd6288, %rd6285, %rd6287;
	add.s64 	%rd6289, %rd6288, %rd6286;
	shr.u64 	%rd6290, %rd6289, 32;
	mul.wide.u32 	%rd6291, %r1629, %r1647;
	and.b64  	%rd6292, %rd6249, 4294967295;
	add.s64 	%rd6293, %rd6290, %rd6292;
	add.s64 	%rd6294, %rd6293, %rd6291;
	shr.u64 	%rd6295, %rd6294, 32;
	mul.wide.u32 	%rd6296, %r1630, %r1647;
	and.b64  	%rd6297, %rd6254, 4294967295;
	add.s64 	%rd6298, %rd6295, %rd6297;
	add.s64 	%rd6299, %rd6298, %rd6296;
	shr.u64 	%rd6300, %rd6299, 32;
	mul.wide.u32 	%rd6301, %r1631, %r1647;
	and.b64  	%rd6302, %rd6259, 4294967295;
	add.s64 	%rd6303, %rd6300, %rd6302;
	add.s64 	%rd6304, %rd6303, %rd6301;
	shr.u64 	%rd6305, %rd6304, 32;
	mul.wide.u32 	%rd6306, %r1632, %r1647;
	and.b64  	%rd6307, %rd6264, 4294967295;
	add.s64 	%rd6308, %rd6305, %rd6307;
	add.s64 	%rd6309, %rd6308, %rd6306;
	shr.u64 	%rd6310, %rd6309, 32;
	mul.wide.u32 	%rd6311, %r1620, %r1647;
	and.b64  	%rd6312, %rd6267, 4294967295;
	add.s64 	%rd6313, %rd6310, %rd6312;
	add.s64 	%rd6314, %rd6313, %rd6311;
	shr.u64 	%rd6315, %rd6314, 32;
	and.b64  	%rd6316, %rd6270, 4294967295;
	add.s64 	%rd6317, %rd6315, %rd6316;
	shr.u64 	%rd6318, %rd6317, 32;
	and.b64  	%rd6319, %rd6273, 4294967295;
	add.s64 	%rd6320, %rd6318, %rd6319;
	shr.u64 	%rd6321, %rd6320, 32;
	and.b64  	%rd6322, %rd6276, 4294967295;
	add.s64 	%rd6323, %rd6321, %rd6322;
	{ .reg .b32 tmp; mov.b64 {tmp, %r1649}, %rd6323; }
	add.s32 	%r1650, %r1646, %r1649;
	mul.lo.s32 	%r1651, %r1623, %r1648;
	mul.wide.u32 	%rd6324, %r1625, %r1651;
	and.b64  	%rd6325, %rd6284, 4294967295;
	add.s64 	%rd6326, %rd6324, %rd6325;
	shr.u64 	%rd6327, %rd6326, 32;
	mul.wide.u32 	%rd6328, %r1626, %r1651;
	and.b64  	%rd6329, %rd6289, 4294967295;
	add.s64 	%rd6330, %rd6327, %rd6329;
	add.s64 	%rd6331, %rd6330, %rd6328;
	cvt.u32.u64 	%r1652, %rd6331;
	shr.u64 	%rd6332, %rd6331, 32;
	mul.wide.u32 	%rd6333, %r1628, %r1651;
	and.b64  	%rd6334, %rd6294, 4294967295;
	add.s64 	%rd6335, %rd6332, %rd6334;
	add.s64 	%rd6336, %rd6335, %rd6333;
	shr.u64 	%rd6337, %rd6336, 32;
	mul.wide.u32 	%rd6338, %r1629, %r1651;
	and.b64  	%rd6339, %rd6299, 4294967295;
	add.s64 	%rd6340, %rd6337, %rd6339;
	add.s64 	%rd6341, %rd6340, %rd6338;
	shr.u64 	%rd6342, %rd6341, 32;
	mul.wide.u32 	%rd6343, %r1630, %r1651;
	and.b64  	%rd6344, %rd6304, 4294967295;
	add.s64 	%rd6345, %rd6342, %rd6344;
	add.s64 	%rd6346, %rd6345, %rd6343;
	shr.u64 	%rd6347, %rd6346, 32;
	mul.wide.u32 	%rd6348, %r1631, %r1651;
	and.b64  	%rd6349, %rd6309, 4294967295;
	add.s64 	%rd6350, %rd6347, %rd6349;
	add.s64 	%rd6351, %rd6350, %rd6348;
	shr.u64 	%rd6352, %rd6351, 32;
	mul.wide.u32 	%rd6353, %r1632, %r1651;
	and.b64  	%rd6354, %rd6314, 4294967295;
	add.s64 	%rd6355, %rd6352, %rd6354;
	add.s64 	%rd6356, %rd6355, %rd6353;
	shr.u64 	%rd6357, %rd6356, 32;
	mul.wide.u32 	%rd6358, %r1620, %r1651;
	and.b64  	%rd6359, %rd6317, 4294967295;
	add.s64 	%rd6360, %rd6357, %rd6359;
	add.s64 	%rd6361, %rd6360, %rd6358;
	shr.u64 	%rd6362, %rd6361, 32;
	and.b64  	%rd6363, %rd6320, 4294967295;
	add.s64 	%rd6364, %rd6362, %rd6363;
	shr.u64 	%rd6365, %rd6364, 32;
	and.b64  	%rd6366, %rd6323, 4294967295;
	add.s64 	%rd6367, %rd6365, %rd6366;
	{ .reg .b32 tmp; mov.b64 {tmp, %r1653}, %rd6367; }
	add.s32 	%r1654, %r1650, %r1653;
	mul.lo.s32 	%r1655, %r1623, %r1652;
	mul.wide.u32 	%rd6368, %r1625, %r1655;
	and.b64  	%rd6369, %rd6331, 4294967295;
	add.s64 	%rd6370, %rd6368, %rd6369;
	shr.u64 	%rd6371, %rd6370, 32;
	mul.wide.u32 	%rd6372, %r1626, %r1655;
	and.b64  	%rd6373, %rd6336, 4294967295;
	add.s64 	%rd6374, %rd6371, %rd6373;
	add.s64 	%rd6375, %rd6374, %rd6372;
	cvt.u32.u64 	%r1656, %rd6375;
	shr.u64 	%rd6376, %rd6375, 32;
	mul.wide.u32 	%rd6377, %r1628, %r1655;
	and.b64  	%rd6378, %rd6341, 4294967295;
	add.s64 	%rd6379, %rd6376, %rd6378;
	add.s64 	%rd6380, %rd6379, %rd6377;
	shr.u64 	%rd6381, %rd6380, 32;
	mul.wide.u32 	%rd6382, %r1629, %r1655;
	and.b64  	%rd6383, %rd6346, 4294967295;
	add.s64 	%rd6384, %rd6381, %rd6383;
	add.s64 	%rd6385, %rd6384, %rd6382;
	shr.u64 	%rd6386, %rd6385, 32;
	mul.wide.u32 	%rd6387, %r1630, %r1655;
	and.b64  	%rd6388, %rd6351, 4294967295;
	add.s64 	%rd6389, %rd6386, %rd6388;
	add.s64 	%rd6390, %rd6389, %rd6387;
	shr.u64 	%rd6391, %rd6390, 32;
	mul.wide.u32 	%rd6392, %r1631, %r1655;
	and.b64  	%rd6393, %rd6356, 4294967295;
	add.s64 	%rd6394, %rd6391, %rd6393;
	add.s64 	%rd6395, %rd6394, %rd6392;
	shr.u64 	%rd6396, %rd6395, 32;
	mul.wide.u32 	%rd6397, %r1632, %r1655;
	and.b64  	%rd6398, %rd6361, 4294967295;
	add.s64 	%rd6399, %rd6396, %rd6398;
	add.s64 	%rd6400, %rd6399, %rd6397;
	shr.u64 	%rd6401, %rd6400, 32;
	mul.wide.u32 	%rd6402, %r1620, %r1655;
	and.b64  	%rd6403, %rd6364, 4294967295;
	add.s64 	%rd6404, %rd6401, %rd6403;
	add.s64 	%rd6405, %rd6404, %rd6402;
	shr.u64 	%rd6406, %rd6405, 32;
	and.b64  	%rd6407, %rd6367, 4294967295;
	add.s64 	%rd6408, %rd6406, %rd6407;
	{ .reg .b32 tmp; mov.b64 {tmp, %r1657}, %rd6408; }
	add.s32 	%r1658, %r1654, %r1657;
	mul.lo.s32 	%r1659, %r1623, %r1656;
	mul.wide.u32 	%rd6409, %r1625, %r1659;
	and.b64  	%rd6410, %rd6375, 4294967295;
	add.s64 	%rd6411, %rd6409, %rd6410;
	shr.u64 	%rd6412, %rd6411, 32;
	mul.wide.u32 	%rd6413, %r1626, %r1659;
	and.b64  	%rd6414, %rd6380, 4294967295;
	add.s64 	%rd6415, %rd6412, %rd6414;
	add.s64 	%rd148, %rd6415, %rd6413;
	shr.u64 	%rd6416, %rd148, 32;
	mul.wide.u32 	%rd6417, %r1628, %r1659;
	and.b64  	%rd6418, %rd6385, 4294967295;
	add.s64 	%rd6419, %rd6416, %rd6418;
	add.s64 	%rd149, %rd6419, %rd6417;
	shr.u64 	%rd6420, %rd149, 32;
	mul.wide.u32 	%rd6421, %r1629, %r1659;
	and.b64  	%rd6422, %rd6390, 4294967295;
	add.s64 	%rd6423, %rd6420, %rd6422;
	add.s64 	%rd150, %rd6423, %rd6421;
	shr.u64 	%rd6424, %rd150, 32;
	mul.wide.u32 	%rd6425, %r1630, %r1659;
	and.b64  	%rd6426, %rd6395, 4294967295;
	add.s64 	%rd6427, %rd6424, %rd6426;
	add.s64 	%rd151, %rd6427, %rd6425;
	shr.u64 	%rd6428, %rd151, 32;
	mul.wide.u32 	%rd6429, %r1631, %r1659;
	and.b64  	%rd6430, %rd6400, 4294967295;
	add.s64 	%rd6431, %rd6428, %rd6430;
	add.s64 	%rd152, %rd6431, %rd6429;
	shr.u64 	%rd6432, %rd152, 32;
	mul.wide.u32 	%rd6433, %r1632, %r1659;
	and.b64  	%rd6434, %rd6405, 4294967295;
	add.s64 	%rd6435, %rd6432, %rd6434;
	add.s64 	%rd153, %rd6435, %rd6433;
	shr.u64 	%rd6436, %rd153, 32;
	mul.wide.u32 	%rd6437, %r1620, %r1659;
	and.b64  	%rd6438, %rd6408, 4294967295;
	add.s64 	%rd6439, %rd6436, %rd6438;
	add.s64 	%rd154, %rd6439, %rd6437;
	{ .reg .b32 tmp; mov.b64 {tmp, %r1660}, %rd154; }
	add.s32 	%r4340, %r1658, %r1660;
	setp.gt.u32 	%p119, %r4340, %r1620;
	@%p119 bra 	$L__BB2_128;
	cvt.u32.u64 	%r4342, %rd153;
	cvt.u32.u64 	%r4343, %rd152;
	cvt.u32.u64 	%r4344, %rd151;
	cvt.u32.u64 	%r4345, %rd150;
	cvt.u32.u64 	%r4346, %rd149;
	cvt.u32.u64 	%r4341, %rd154;
	cvt.u32.u64 	%r4347, %rd148;
	setp.lt.u32 	%p120, %r4340, %r1620;
	@%p120 bra 	$L__BB2_129;
	cvt.u32.u64 	%r4341, %rd154;
	setp.lt.u32 	%p121, %r1632, %r4341;
	@%p121 bra 	$L__BB2_128;
	setp.gt.u32 	%p122, %r1632, %r4341;
	@%p122 bra 	$L__BB2_129;
	ld.const.u32 	%r1665, [P_CONST+20];
	cvt.u32.u64 	%r4342, %rd153;
	setp.lt.u32 	%p123, %r1665, %r4342;
	@%p123 bra 	$L__BB2_128;
	setp.gt.u32 	%p124, %r1665, %r4342;
	@%p124 bra 	$L__BB2_129;
	ld.const.u32 	%r1668, [P_CONST+16];
	cvt.u32.u64 	%r4343, %rd152;
	setp.lt.u32 	%p125, %r1668, %r4343;
	@%p125 bra 	$L__BB2_128;
	setp.gt.u32 	%p126, %r1668, %r4343;
	@%p126 bra 	$L__BB2_129;
	ld.const.u32 	%r1671, [P_CONST+12];
	cvt.u32.u64 	%r4344, %rd151;
	setp.lt.u32 	%p127, %r1671, %r4344;
	@%p127 bra 	$L__BB2_128;
	setp.gt.u32 	%p128, %r1671, %r4344;
	@%p128 bra 	$L__BB2_129;
	ld.const.u32 	%r1674, [P_CONST+8];
	cvt.u32.u64 	%r4345, %rd150;
	setp.lt.u32 	%p129, %r1674, %r4345;
	@%p129 bra 	$L__BB2_128;
	setp.gt.u32 	%p130, %r1674, %r4345;
	@%p130 bra 	$L__BB2_129;
	ld.const.u32 	%r1677, [P_CONST+4];
	cvt.u32.u64 	%r4346, %rd149;
	setp.lt.u32 	%p131, %r1677, %r4346;
	@%p131 bra 	$L__BB2_128;
	ld.const.u32 	%r1680, [P_CONST];
	setp.gt.u32 	%p132, %r1677, %r4346;
	cvt.u32.u64 	%r4347, %rd148;
	setp.gt.u32 	%p133, %r1680, %r4347;
	or.pred  	%p134, %p132, %p133;
	@%p134 bra 	$L__BB2_129;
$L__BB2_128:
	ld.const.u32 	%r1682, [P_CONST+28];
	and.b64  	%rd6440, %rd148, 4294967295;
	ld.const.u32 	%rd6441, [P_CONST];
	sub.s64 	%rd6442, %rd6440, %rd6441;
	shr.u64 	%rd6443, %rd6442, 63;
	cvt.u32.u64 	%r4347, %rd6442;
	and.b64  	%rd6444, %rd149, 4294967295;
	ld.const.u32 	%rd6445, [P_CONST+4];
	add.s64 	%rd6446, %rd6443, %rd6445;
	sub.s64 	%rd6447, %rd6444, %rd6446;
	shr.u64 	%rd6448, %rd6447, 63;
	cvt.u32.u64 	%r4346, %rd6447;
	and.b64  	%rd6449, %rd150, 4294967295;
	ld.const.u32 	%rd6450, [P_CONST+8];
	add.s64 	%rd6451, %rd6448, %rd6450;
	sub.s64 	%rd6452, %rd6449, %rd6451;
	shr.u64 	%rd6453, %rd6452, 63;
	cvt.u32.u64 	%r4345, %rd6452;
	and.b64  	%rd6454, %rd151, 4294967295;
	ld.const.u32 	%rd6455, [P_CONST+12];
	add.s64 	%rd6456, %rd6453, %rd6455;
	sub.s64 	%rd6457, %rd6454, %rd6456;
	shr.u64 	%rd6458, %rd6457, 63;
	cvt.u32.u64 	%r4344, %rd6457;
	and.b64  	%rd6459, %rd152, 4294967295;
	ld.const.u32 	%rd6460, [P_CONST+16];
	add.s64 	%rd6461, %rd6458, %rd6460;
	sub.s64 	%rd6462, %rd6459, %rd6461;
	shr.u64 	%rd6463, %rd6462, 63;
	cvt.u32.u64 	%r4343, %rd6462;
	and.b64  	%rd6464, %rd153, 4294967295;
	ld.const.u32 	%rd6465, [P_CONST+20];
	add.s64 	%rd6466, %rd6463, %rd6465;
	sub.s64 	%rd6467, %rd6464, %rd6466;
	shr.u64 	%rd6468, %rd6467, 63;
	cvt.u32.u64 	%r4342, %rd6467;
	and.b64  	%rd6469, %rd154, 4294967295;
	ld.const.u32 	%rd6470, [P_CONST+24];
	add.s64 	%rd6471, %rd6468, %rd6470;
	sub.s64 	%rd6472, %rd6469, %rd6471;
	shr.u64 	%rd6473, %rd6472, 63;
	cvt.u32.u64 	%r4341, %rd6472;
	cvt.u32.u64 	%r1683, %rd6473;
	add.s32 	%r1684, %r1682, %r1683;
	sub.s32 	%r4340, %r4340, %r1684;
$L__BB2_129:
	ld.const.u32 	%rd155, [P_CONST+8];
	ld.const.u32 	%rd156, [P_CONST+4];
	ld.const.u32 	%rd157, [P_CONST+12];
	ld.const.u32 	%rd158, [P_CONST+20];
	setp.gt.u32 	%p135, %r4314, %r4322;
	@%p135 bra 	$L__BB2_367;
	setp.lt.u32 	%p136, %r4314, %r4322;
	setp.ne.s32 	%p137, %r4315, %r4323;
	setp.ne.s32 	%p138, %r4316, %r4324;
	or.pred  	%p139, %p137, %p138;
	or.pred  	%p140, %p139, %p136;
	setp.ne.s32 	%p141, %r4317, %r4325;
	or.pred  	%p142, %p140, %p141;
	setp.ne.s32 	%p143, %r4318, %r4326;
	or.pred  	%p144, %p142, %p143;
	setp.ne.s32 	%p145, %r4319, %r4327;
	or.pred  	%p146, %p144, %p145;
	setp.ne.s32 	%p147, %r4320, %r4328;
	or.pred  	%p148, %p146, %p147;
	setp.ne.s32 	%p149, %r4321, %r4329;
	or.pred  	%p150, %p148, %p149;
	@%p150 bra 	$L__BB2_367;
	setp.gt.u32 	%p151, %r4331, %r4340;
	mov.b32 	%r4407, 0;
	mov.b32 	%r4406, 1;
	mov.u32 	%r4408, %r4407;
	mov.u32 	%r4409, %r4407;
	mov.u32 	%r4410, %r4407;
	mov.u32 	%r4411, %r4407;
	mov.u32 	%r4412, %r4407;
	mov.u32 	%r4413, %r4407;
	mov.u32 	%r4414, %r4407;
	mov.u32 	%r4415, %r4254;
	mov.u32 	%r4416, %r4255;
	mov.u32 	%r4417, %r4256;
	mov.u32 	%r4418, %r4257;
	mov.u32 	%r4419, %r4258;
	mov.u32 	%r4420, %r4259;
	mov.u32 	%r4421, %r4260;
	mov.u32 	%r4422, %r4261;
	mov.u32 	%r4423, %r4254;
	mov.u32 	%r4424, %r4255;
	mov.u32 	%r4425, %r4256;
	mov.u32 	%r4426, %r4257;
	mov.u32 	%r4427, %r4258;
	mov.u32 	%r4428, %r4259;
	mov.u32 	%r4429, %r4260;
	mov.u32 	%r4430, %r4261;
	@%p151 bra 	$L__BB2_580;
	setp.lt.u32 	%p152, %r4331, %r4340;
	setp.ne.s32 	%p153, %r4332, %r4341;
	setp.ne.s32 	%p154, %r4333, %r4342;
	or.pred  	%p155, %p153, %p154;
	or.pred  	%p156, %p155, %p152;
	setp.ne.s32 	%p157, %r4334, %r4343;
	or.pred  	%p158, %p156, %p157;
	setp.ne.s32 	%p159, %r4335, %r4344;
	or.pred  	%p160, %p158, %p159;
	setp.ne.s32 	%p161, %r4336, %r4345;
	or.pred  	%p162, %p160, %p161;
	setp.ne.s32 	%p163, %r4337, %r4346;
	or.pred  	%p164, %p162, %p163;
	setp.ne.s32 	%p165, %r4338, %r4347;
	or.pred  	%p166, %p164, %p165;
	mov.u32 	%r4415, %r4254;
	mov.u32 	%r4416, %r4255;
	mov.u32 	%r4417, %r4256;
	mov.u32 	%r4418, %r4257;
	mov.u32 	%r4419, %r4258;
	mov.u32 	%r4420, %r4259;
	mov.u32 	%r4421, %r4260;
	mov.u32 	%r4422, %r4261;
	mov.u32 	%r4423, %r4254;
	mov.u32 	%r4424, %r4255;
	mov.u32 	%r4425, %r4256;
	mov.u32 	%r4426, %r4257;
	mov.u32 	%r4427, %r4258;
	mov.u32 	%r4428, %r4259;
	mov.u32 	%r4429, %r4260;
	mov.u32 	%r4430, %r4261;
	@%p166 bra 	$L__BB2_580;
	or.b32  	%r1691, %r4278, %r4277;
	or.b32  	%r1692, %r1691, %r4276;
	or.b32  	%r1693, %r1692, %r4275;
	or.b32  	%r1694, %r1693, %r4274;
	or.b32  	%r1695, %r1694, %r4273;
	or.b32  	%r1696, %r1695, %r4272;
	or.b32  	%r1697, %r1696, %r4271;
	setp.eq.s32 	%p167, %r1697, 0;
	mov.u32 	%r4408, %r4407;
	mov.u32 	%r4409, %r4407;
	mov.u32 	%r4410, %r4407;
	mov.u32 	%r4411, %r4407;
	mov.u32 	%r4412, %r4407;
	mov.u32 	%r4413, %r4407;
	mov.u32 	%r4414, %r4407;
	mov.u32 	%r4415, %r4254;
	mov.u32 	%r4416, %r4255;
	mov.u32 	%r4417, %r4256;
	mov.u32 	%r4418, %r4257;
	mov.u32 	%r4419, %r4258;
	mov.u32 	%r4420, %r4259;
	mov.u32 	%r4421, %r4260;
	mov.u32 	%r4422, %r4261;
	mov.u32 	%r4423, %r4254;
	mov.u32 	%r4424, %r4255;
	mov.u32 	%r4425, %r4256;
	mov.u32 	%r4426, %r4257;
	mov.u32 	%r4427, %r4258;
	mov.u32 	%r4428, %r4259;
	mov.u32 	%r4429, %r4260;
	mov.u32 	%r4430, %r4261;
	@%p167 bra 	$L__BB2_580;
	ld.const.u32 	%r1698, [P_CONST+28];
	cvt.u64.u32 	%rd159, %r1698;
	mul.wide.u32 	%rd6474, %r4278, %r4278;
	cvt.u32.u64 	%r1699, %rd6474;
	shr.u64 	%rd6475, %rd6474, 32;
	mul.wide.u32 	%rd6476, %r4277, %r4278;
	add.s64 	%rd6477, %rd6475, %rd6476;
	shr.u64 	%rd6478, %rd6477, 32;
	mul.wide.u32 	%rd6479, %r4276, %r4278;
	add.s64 	%rd6480, %rd6478, %rd6479;
	shr.u64 	%rd6481, %rd6480, 32;
	mul.wide.u32 	%rd6482, %r4275, %r4278;
	add.s64 	%rd6483, %rd6481, %rd6482;
	shr.u64 	%rd6484, %rd6483, 32;
	mul.wide.u32 	%rd6485, %r4274, %r4278;
	add.s64 	%rd6486, %rd6484, %rd6485;
	shr.u64 	%rd6487, %rd6486, 32;
	mul.wide.u32 	%rd6488, %r4273, %r4278;
	add.s64 	%rd6489, %rd6487, %rd6488;
	shr.u64 	%rd6490, %rd6489, 32;
	mul.wide.u32 	%rd6491, %r4272, %r4278;
	add.s64 	%rd6492, %rd6490, %rd6491;
	shr.u64 	%rd6493, %rd6492, 32;
	mul.wide.u32 	%rd6494, %r4271, %r4278;
	add.s64 	%rd6495, %rd6493, %rd6494;
	shr.u64 	%rd6496, %rd6495, 32;
	and.b64  	%rd6497, %rd6477, 4294967295;
	add.s64 	%rd6498, %rd6476, %rd6497;
	shr.u64 	%rd6499, %rd6498, 32;
	mul.wide.u32 	%rd6500, %r4277, %r4277;
	and.b64  	%rd6501, %rd6480, 4294967295;
	add.s64 	%rd6502, %rd6499, %rd6501;
	add.s64 	%rd6503, %rd6502, %rd6500;
	shr.u64 	%rd6504, %rd6503, 32;
	mul.wide.u32 	%rd6505, %r4276, %r4277;
	and.b64  	%rd6506, %rd6483, 4294967295;
	add.s64 	%rd6507, %rd6504, %rd6506;
	add.s64 	%rd6508, %rd6507, %rd6505;
	shr.u64 	%rd6509, %rd6508, 32;
	mul.wide.u32 	%rd6510, %r4275, %r4277;
	and.b64  	%rd6511, %rd6486, 4294967295;
	add.s64 	%rd6512, %rd6509, %rd6511;
	add.s64 	%rd6513, %rd6512, %rd6510;
	shr.u64 	%rd6514, %rd6513, 32;
	mul.wide.u32 	%rd6515, %r4274, %r4277;
	and.b64  	%rd6516, %rd6489, 4294967295;
	add.s64 	%rd6517, %rd6514, %rd6516;
	add.s64 	%rd6518, %rd6517, %rd6515;
	shr.u64 	%rd6519, %rd6518, 32;
	mul.wide.u32 	%rd6520, %r4273, %r4277;
	and.b64  	%rd6521, %rd6492, 4294967295;
	add.s64 	%rd6522, %rd6519, %rd6521;
	add.s64 	%rd6523, %rd6522, %rd6520;
	shr.u64 	%rd6524, %rd6523, 32;
	mul.wide.u32 	%rd6525, %r4272, %r4277;
	and.b64  	%rd6526, %rd6495, 4294967295;
	add.s64 	%rd6527, %rd6524, %rd6526;
	add.s64 	%rd6528, %rd6527, %rd6525;
	shr.u64 	%rd6529, %rd6528, 32;
	mul.wide.u32 	%rd6530, %r4271, %r4277;
	add.s64 	%rd6531, %rd6529, %rd6496;
	add.s64 	%rd6532, %rd6531, %rd6530;
	shr.u64 	%rd6533, %rd6532, 32;
	and.b64  	%rd6534, %rd6503, 4294967295;
	add.s64 	%rd6535, %rd6479, %rd6534;
	shr.u64 	%rd6536, %rd6535, 32;
	and.b64  	%rd6537, %rd6508, 4294967295;
	add.s64 	%rd6538, %rd6536, %rd6537;
	add.s64 	%rd6539, %rd6538, %rd6505;
	shr.u64 	%rd6540, %rd6539, 32;
	mul.wide.u32 	%rd6541, %r4276, %r4276;
	and.b64  	%rd6542, %rd6513, 4294967295;
	add.s64 	%rd6543, %rd6540, %rd6542;
	add.s64 	%rd6544, %rd6543, %rd6541;
	shr.u64 	%rd6545, %rd6544, 32;
	mul.wide.u32 	%rd6546, %r4275, %r4276;
	and.b64  	%rd6547, %rd6518, 4294967295;
	add.s64 	%rd6548, %rd6545, %rd6547;
	add.s64 	%rd6549, %rd6548, %rd6546;
	shr.u64 	%rd6550, %rd6549, 32;
	mul.wide.u32 	%rd6551, %r4274, %r4276;
	and.b64  	%rd6552, %rd6523, 4294967295;
	add.s64 	%rd6553, %rd6550, %rd6552;
	add.s64 	%rd6554, %rd6553, %rd6551;
	shr.u64 	%rd6555, %rd6554, 32;
	mul.wide.u32 	%rd6556, %r4273, %r4276;
	and.b64  	%rd6557, %rd6528, 4294967295;
	add.s64 	%rd6558, %rd6555, %rd6557;
	add.s64 	%rd6559, %rd6558, %rd6556;
	shr.u64 	%rd6560, %rd6559, 32;
	mul.wide.u32 	%rd6561, %r4272, %r4276;
	and.b64  	%rd6562, %rd6532, 4294967295;
	add.s64 	%rd6563, %rd6560, %rd6562;
	add.s64 	%rd6564, %rd6563, %rd6561;
	shr.u64 	%rd6565, %rd6564, 32;
	mul.wide.u32 	%rd6566, %r4271, %r4276;
	add.s64 	%rd6567, %rd6565, %rd6533;
	add.s64 	%rd6568, %rd6567, %rd6566;
	shr.u64 	%rd6569, %rd6568, 32;
	and.b64  	%rd6570, %rd6539, 4294967295;
	add.s64 	%rd6571, %rd6482, %rd6570;
	shr.u64 	%rd6572, %rd6571, 32;
	and.b64  	%rd6573, %rd6544, 4294967295;
	add.s64 	%rd6574, %rd6572, %rd6573;
	add.s64 	%rd6575, %rd6574, %rd6510;
	shr.u64 	%rd6576, %rd6575, 32;
	and.b64  	%rd6577, %rd6549, 4294967295;
	add.s64 	%rd6578, %rd6576, %rd6577;
	add.s64 	%rd6579, %rd6578, %rd6546;
	shr.u64 	%rd6580, %rd6579, 32;
	mul.wide.u32 	%rd6581, %r4275, %r4275;
	and.b64  	%rd6582, %rd6554, 4294967295;
	add.s64 	%rd6583, %rd6580, %rd6582;
	add.s64 	%rd6584, %rd6583, %rd6581;
	shr.u64 	%rd6585, %rd6584, 32;
	mul.wide.u32 	%rd6586, %r4274, %r4275;
	and.b64  	%rd6587, %rd6559, 4294967295;
	add.s64 	%rd6588, %rd6585, %rd6587;
	add.s64 	%rd6589, %rd6588, %rd6586;
	shr.u64 	%rd6590, %rd6589, 32;
	mul.wide.u32 	%rd6591, %r4273, %r4275;
	and.b64  	%rd6592, %rd6564, 4294967295;
	add.s64 	%rd6593, %rd6590, %rd6592;
	add.s64 	%rd6594, %rd6593, %rd6591;
	shr.u64 	%rd6595, %rd6594, 32;
	mul.wide.u32 	%rd6596, %r4272, %r4275;
	and.b64  	%rd6597, %rd6568, 4294967295;
	add.s64 	%rd6598, %rd6595, %rd6597;
	add.s64 	%rd6599, %rd6598, %rd6596;
	shr.u64 	%rd6600, %rd6599, 32;
	mul.wide.u32 	%rd6601, %r4271, %r4275;
	add.s64 	%rd6602, %rd6600, %rd6569;
	add.s64 	%rd6603, %rd6602, %rd6601;
	shr.u64 	%rd6604, %rd6603, 32;
	and.b64  	%rd6605, %rd6575, 4294967295;
	add.s64 	%rd6606, %rd6485, %rd6605;
	shr.u64 	%rd6607, %rd6606, 32;
	and.b64  	%rd6608, %rd6579, 4294967295;
	add.s64 	%rd6609, %rd6607, %rd6608;
	add.s64 	%rd6610, %rd6609, %rd6515;
	shr.u64 	%rd6611, %rd6610, 32;
	and.b64  	%rd6612, %rd6584, 4294967295;
	add.s64 	%rd6613, %rd6611, %rd6612;
	add.s64 	%rd6614, %rd6613, %rd6551;
	shr.u64 	%rd6615, %rd6614, 32;
	and.b64  	%rd6616, %rd6589, 4294967295;
	add.s64 	%rd6617, %rd6615, %rd6616;
	add.s64 	%rd6618, %rd6617, %rd6586;
	shr.u64 	%rd6619, %rd6618, 32;
	mul.wide.u32 	%rd6620, %r4274, %r4274;
	and.b64  	%rd6621, %rd6594, 4294967295;
	add.s64 	%rd6622, %rd6619, %rd6621;
	add.s64 	%rd6623, %rd6622, %rd6620;
	shr.u64 	%rd6624, %rd6623, 32;
	mul.wide.u32 	%rd6625, %r4273, %r4274;
	and.b64  	%rd6626, %rd6599, 4294967295;
	add.s64 	%rd6627, %rd6624, %rd6626;
	add.s64 	%rd6628, %rd6627, %rd6625;
	shr.u64 	%rd6629, %rd6628, 32;
	mul.wide.u32 	%rd6630, %r4272, %r4274;
	and.b64  	%rd6631, %rd6603, 4294967295;
	add.s64 	%rd6632, %rd6629, %rd6631;
	add.s64 	%rd6633, %rd6632, %rd6630;
	shr.u64 	%rd6634, %rd6633, 32;
	mul.wide.u32 	%rd6635, %r4271, %r4274;
	add.s64 	%rd6636, %rd6634, %rd6604;
	add.s64 	%rd6637, %rd6636, %rd6635;
	shr.u64 	%rd6638, %rd6637, 32;
	and.b64  	%rd6639, %rd6610, 4294967295;
	add.s64 	%rd6640, %rd6488, %rd6639;
	shr.u64 	%rd6641, %rd6640, 32;
	and.b64  	%rd6642, %rd6614, 4294967295;
	add.s64 	%rd6643, %rd6641, %rd6642;
	add.s64 	%rd6644, %rd6643, %rd6520;
	shr.u64 	%rd6645, %rd6644, 32;
	and.b64  	%rd6646, %rd6618, 4294967295;
	add.s64 	%rd6647, %rd6645, %rd6646;
	add.s64 	%rd6648, %rd6647, %rd6556;
	shr.u64 	%rd6649, %rd6648, 32;
	and.b64  	%rd6650, %rd6623, 4294967295;
	add.s64 	%rd6651, %rd6649, %rd6650;
	add.s64 	%rd6652, %rd6651, %rd6591;
	shr.u64 	%rd6653, %rd6652, 32;
	and.b64  	%rd6654, %rd6628, 4294967295;
	add.s64 	%rd6655, %rd6653, %rd6654;
	add.s64 	%rd6656, %rd6655, %rd6625;
	shr.u64 	%rd6657, %rd6656, 32;
	mul.wide.u32 	%rd6658, %r4273, %r4273;
	and.b64  	%rd6659, %rd6633, 4294967295;
	add.s64 	%rd6660, %rd6657, %rd6659;
	add.s64 	%rd6661, %rd6660, %rd6658;
	shr.u64 	%rd6662, %rd6661, 32;
	mul.wide.u32 	%rd6663, %r4272, %r4273;
	and.b64  	%rd6664, %rd6637, 4294967295;
	add.s64 	%rd6665, %rd6662, %rd6664;
	add.s64 	%rd6666, %rd6665, %rd6663;
	shr.u64 	%rd6667, %rd6666, 32;
	mul.wide.u32 	%rd6668, %r4271, %r4273;
	add.s64 	%rd6669, %rd6667, %rd6638;
	add.s64 	%rd6670, %rd6669, %rd6668;
	shr.u64 	%rd6671, %rd6670, 32;
	and.b64  	%rd6672, %rd6644, 4294967295;
	add.s64 	%rd6673, %rd6491, %rd6672;
	shr.u64 	%rd6674, %rd6673, 32;
	and.b64  	%rd6675, %rd6648, 4294967295;
	add.s64 	%rd6676, %rd6674, %rd6675;
	add.s64 	%rd6677, %rd6676, %rd6525;
	shr.u64 	%rd6678, %rd6677, 32;
	and.b64  	%rd6679, %rd6652, 4294967295;
	add.s64 	%rd6680, %rd6678, %rd6679;
	add.s64 	%rd6681, %rd6680, %rd6561;
	shr.u64 	%rd6682, %rd6681, 32;
	and.b64  	%rd6683, %rd6656, 4294967295;
	add.s64 	%rd6684, %rd6682, %rd6683;
	add.s64 	%rd6685, %rd6684, %rd6596;
	shr.u64 	%rd6686, %rd6685, 32;
	and.b64  	%rd6687, %rd6661, 4294967295;
	add.s64 	%rd6688, %rd6686, %rd6687;
	add.s64 	%rd6689, %rd6688, %rd6630;
	shr.u64 	%rd6690, %rd6689, 32;
	and.b64  	%rd6691, %rd6666, 4294967295;
	add.s64 	%rd6692, %rd6690, %rd6691;
	add.s64 	%rd6693, %rd6692, %rd6663;
	shr.u64 	%rd6694, %rd6693, 32;
	mul.wide.u32 	%rd6695, %r4272, %r4272;
	and.b64  	%rd6696, %rd6670, 4294967295;
	add.s64 	%rd6697, %rd6694, %rd6696;
	add.s64 	%rd6698, %rd6697, %rd6695;
	shr.u64 	%rd6699, %rd6698, 32;
	mul.wide.u32 	%rd6700, %r4271, %r4272;
	add.s64 	%rd6701, %rd6699, %rd6671;
	add.s64 	%rd6702, %rd6701, %rd6700;
	shr.u64 	%rd6703, %rd6702, 32;
	and.b64  	%rd6704, %rd6677, 4294967295;
	add.s64 	%rd6705, %rd6494, %rd6704;
	shr.u64 	%rd6706, %rd6705, 32;
	and.b64  	%rd6707, %rd6681, 4294967295;
	add.s64 	%rd6708, %rd6706, %rd6707;
	add.s64 	%rd6709, %rd6708, %rd6530;
	shr.u64 	%rd6710, %rd6709, 32;
	and.b64  	%rd6711, %rd6685, 4294967295;
	add.s64 	%rd6712, %rd6710, %rd6711;
	add.s64 	%rd6713, %rd6712, %rd6566;
	shr.u64 	%rd6714, %rd6713, 32;
	and.b64  	%rd6715, %rd6689, 4294967295;
	add.s64 	%rd6716, %rd6714, %rd6715;
	add.s64 	%rd6717, %rd6716, %rd6601;
	shr.u64 	%rd6718, %rd6717, 32;
	and.b64  	%rd6719, %rd6693, 4294967295;
	add.s64 	%rd6720, %rd6718, %rd6719;
	add.s64 	%rd6721, %rd6720, %rd6635;
	shr.u64 	%rd6722, %rd6721, 32;
	and.b64  	%rd6723, %rd6698, 4294967295;
	add.s64 	%rd6724, %rd6722, %rd6723;
	add.s64 	%rd6725, %rd6724, %rd6668;
	shr.u64 	%rd6726, %rd6725, 32;
	and.b64  	%rd6727, %rd6702, 4294967295;
	add.s64 	%rd6728, %rd6726, %rd6727;
	add.s64 	%rd6729, %rd6728, %rd6700;
	shr.u64 	%rd6730, %rd6729, 32;
	mul.wide.u32 	%rd6731, %r4271, %r4271;
	add.s64 	%rd6732, %rd6730, %rd6703;
	add.s64 	%rd6733, %rd6732, %rd6731;
	{ .reg .b32 tmp; mov.b64 {tmp, %r1700}, %rd6733; }
	ld.const.u32 	%r396, [MU_P];
	mul.lo.s32 	%r1701, %r396, %r1699;
	cvt.u64.u32 	%rd6734, %r1701;
	ld.const.u32 	%r1702, [P_CONST];
	cvt.u64.u32 	%rd160, %r1702;
	mul.wide.u32 	%rd6735, %r1702, %r1701;
	and.b64  	%rd6736, %rd6474, 4294967293;
	add.s64 	%rd6737, %rd6735, %rd6736;
	shr.u64 	%rd6738, %rd6737, 32;
	and.b64  	%rd6739, %rd6498, 4294967295;
	add.s64 	%rd6740, %rd6738, %rd6739;
	mad.lo.s64 	%rd6741, %rd156, %rd6734, %rd6740;
	cvt.u32.u64 	%r1703, %rd6741;
	shr.u64 	%rd6742, %rd6741, 32;
	and.b64  	%rd6743, %rd6535, 4294967295;
	add.s64 	%rd6744, %rd6742, %rd6743;
	mad.lo.s64 	%rd6745, %rd155, %rd6734, %rd6744;
	shr.u64 	%rd6746, %rd6745, 32;
	and.b64  	%rd6747, %rd6571, 4294967295;
	add.s64 	%rd6748, %rd6746, %rd6747;
	mad.lo.s64 	%rd6749, %rd157, %rd6734, %rd6748;
	shr.u64 	%rd6750, %rd6749, 32;
	ld.const.u32 	%r1704, [P_CONST+16];
	cvt.u64.u32 	%rd161, %r1704;
	mul.wide.u32 	%rd6751, %r1704, %r1701;
	and.b64  	%rd6752, %rd6606, 4294967295;
	add.s64 	%rd6753, %rd6750, %rd6752;
	add.s64 	%rd6754, %rd6753, %rd6751;
	shr.u64 	%rd6755, %rd6754, 32;
	and.b64  	%rd6756, %rd6640, 4294967295;
	add.s64 	%rd6757, %rd6755, %rd6756;
	mad.lo.s64 	%rd6758, %rd158, %rd6734, %rd6757;
	shr.u64 	%rd6759, %rd6758, 32;
	ld.const.u32 	%r1705, [P_CONST+24];
	cvt.u64.u32 	%rd162, %r1705;
	mul.wide.u32 	%rd6760, %r1705, %r1701;
	and.b64  	%rd6761, %rd6673, 4294967295;
	add.s64 	%rd6762, %rd6759, %rd6761;
	add.s64 	%rd6763, %rd6762, %rd6760;
	shr.u64 	%rd6764, %rd6763, 32;
	mul.wide.u32 	%rd6765, %r1698, %r1701;
	and.b64  	%rd6766, %rd6705, 4294967295;
	add.s64 	%rd6767, %rd6764, %rd6766;
	add.s64 	%rd6768, %rd6767, %rd6765;
	shr.u64 	%rd6769, %rd6768, 32;
	and.b64  	%rd6770, %rd6709, 4294967295;
	add.s64 	%rd6771, %rd6769, %rd6770;
	shr.u64 	%rd6772, %rd6771, 32;
	and.b64  	%rd6773, %rd6713, 4294967295;
	add.s64 	%rd6774, %rd6772, %rd6773;
	shr.u64 	%rd6775, %rd6774, 32;
	and.b64  	%rd6776, %rd6717, 4294967295;
	add.s64 	%rd6777, %rd6775, %rd6776;
	shr.u64 	%rd6778, %rd6777, 32;
	and.b64  	%rd6779, %rd6721, 4294967295;
	add.s64 	%rd6780, %rd6778, %rd6779;
	shr.u64 	%rd6781, %rd6780, 32;
	and.b64  	%rd6782, %rd6725, 4294967295;
	add.s64 	%rd6783, %rd6781, %rd6782;
	shr.u64 	%rd6784, %rd6783, 32;
	and.b64  	%rd6785, %rd6729, 4294967295;
	add.s64 	%rd6786, %rd6784, %rd6785;
	shr.u64 	%rd6787, %rd6786, 32;
	and.b64  	%rd6788, %rd6733, 4294967295;
	add.s64 	%rd6789, %rd6787, %rd6788;
	{ .reg .b32 tmp; mov.b64 {tmp, %r1706}, %rd6789; }
	add.s32 	%r1707, %r1700, %r1706;
	mul.lo.s32 	%r1708, %r396, %r1703;
	cvt.u64.u32 	%rd6790, %r1708;
	mul.wide.u32 	%rd6791, %r1702, %r1708;
	and.b64  	%rd6792, %rd6741, 4294967295;
	add.s64 	%rd6793, %rd6791, %rd6792;
	shr.u64 	%rd6794, %rd6793, 32;
	and.b64  	%rd6795, %rd6745, 4294967295;
	add.s64 	%rd6796, %rd6794, %rd6795;
	mad.lo.s64 	%rd6797, %rd156, %rd6790, %rd6796;
	cvt.u32.u64 	%r1709, %rd6797;
	shr.u64 	%rd6798, %rd6797, 32;
	and.b64  	%rd6799, %rd6749, 4294967295;
	add.s64 	%rd6800, %rd6798, %rd6799;
	mad.lo.s64 	%rd6801, %rd155, %rd6790, %rd6800;
	shr.u64 	%rd6802, %rd6801, 32;
	and.b64  	%rd6803, %rd6754, 4294967295;
	add.s64 	%rd6804, %rd6802, %rd6803;
	mad.lo.s64 	%rd6805, %rd157, %rd6790, %rd6804;
	shr.u64 	%rd6806, %rd6805, 32;
	mul.wide.u32 	%rd6807, %r1704, %r1708;
	and.b64  	%rd6808, %rd6758, 4294967295;
	add.s64 	%rd6809, %rd6806, %rd6808;
	add.s64 	%rd6810, %rd6809, %rd6807;
	shr.u64 	%rd6811, %rd6810, 32;
	and.b64  	%rd6812, %rd6763, 4294967295;
	add.s64 	%rd6813, %rd6811, %rd6812;
	mad.lo.s64 	%rd6814, %rd158, %rd6790, %rd6813;
	shr.u64 	%rd6815, %rd6814, 32;
	mul.wide.u32 	%rd6816, %r1705, %r1708;
	and.b64  	%rd6817, %rd6768, 4294967295;
	add.s64 	%rd6818, %rd6815, %rd6817;
	add.s64 	%rd6819, %rd6818, %rd6816;
	shr.u64 	%rd6820, %rd6819, 32;
	mul.wide.u32 	%rd6821, %r1698, %r1708;
	and.b64  	%rd6822, %rd6771, 4294967295;
	add.s64 	%rd6823, %rd6820, %rd6822;
	add.s64 	%rd6824, %rd6823, %rd6821;
	shr.u64 	%rd6825, %rd6824, 32;
	and.b64  	%rd6826, %rd6774, 4294967295;
	add.s64 	%rd6827, %rd6825, %rd6826;
	shr.u64 	%rd6828, %rd6827, 32;
	and.b64  	%rd6829, %rd6777, 4294967295;
	add.s64 	%rd6830, %rd6828, %rd6829;
	shr.u64 	%rd6831, %rd6830, 32;
	and.b64  	%rd6832, %rd6780, 4294967295;
	add.s64 	%rd6833, %rd6831, %rd6832;
	shr.u64 	%rd6834, %rd6833, 32;
	and.b64  	%rd6835, %rd6783, 4294967295;
	add.s64 	%rd6836, %rd6834, %rd6835;
	shr.u64 	%rd6837, %rd6836, 32;
	and.b64  	%rd6838, %rd6786, 4294967295;
	add.s64 	%rd6839, %rd6837, %rd6838;
	shr.u64 	%rd6840, %rd6839, 32;
	and.b64  	%rd6841, %rd6789, 4294967295;
	add.s64 	%rd6842, %rd6840, %rd6841;
	{ .reg .b32 tmp; mov.b64 {tmp, %r1710}, %rd6842; }
	add.s32 	%r1711, %r1707, %r1710;
	mul.lo.s32 	%r1712, %r396, %r1709;
	cvt.u64.u32 	%rd6843, %r1712;
	mul.wide.u32 	%rd6844, %r1702, %r1712;
	and.b64  	%rd6845, %rd6797, 4294967295;
	add.s64 	%rd6846, %rd6844, %rd6845;
	shr.u64 	%rd6847, %rd6846, 32;
	and.b64  	%rd6848, %rd6801, 4294967295;
	add.s64 	%rd6849, %rd6847, %rd6848;
	mad.lo.s64 	%rd6850, %rd156, %rd6843, %rd6849;
	cvt.u32.u64 	%r1713, %rd6850;
	shr.u64 	%rd6851, %rd6850, 32;
	and.b64  	%rd6852, %rd6805, 4294967295;
	add.s64 	%rd6853, %rd6851, %rd6852;
	mad.lo.s64 	%rd6854, %rd155, %rd6843, %rd6853;
	shr.u64 	%rd6855, %rd6854, 32;
	and.b64  	%rd6856, %rd6810, 4294967295;
	add.s64 	%rd6857, %rd6855, %rd6856;
	mad.lo.s64 	%rd6858, %rd157, %rd6843, %rd6857;
	shr.u64 	%rd6859, %rd6858, 32;
	mul.wide.u32 	%rd6860, %r1704, %r1712;
	and.b64  	%rd6861, %rd6814, 4294967295;
	add.s64 	%rd6862, %rd6859, %rd6861;
	add.s64 	%rd6863, %rd6862, %rd6860;
	shr.u64 	%rd6864, %rd6863, 32;
	and.b64  	%rd6865, %rd6819, 4294967295;
	add.s64 	%rd6866, %rd6864, %rd6865;
	mad.lo.s64 	%rd6867, %rd158, %rd6843, %rd6866;
	shr.u64 	%rd6868, %rd6867, 32;
	mul.wide.u32 	%rd6869, %r1705, %r1712;
	and.b64  	%rd6870, %rd6824, 4294967295;
	add.s64 	%rd6871, %rd6868, %rd6870;
	add.s64 	%rd6872, %rd6871, %rd6869;
	shr.u64 	%rd6873, %rd6872, 32;
	mul.wide.u32 	%rd6874, %r1698, %r1712;
	and.b64  	%rd6875, %rd6827, 4294967295;
	add.s64 	%rd6876, %rd6873, %rd6875;
	add.s64 	%rd6877, %rd6876, %rd6874;
	shr.u64 	%rd6878, %rd6877, 32;
	and.b64  	%rd6879, %rd6830, 4294967295;
	add.s64 	%rd6880, %rd6878, %rd6879;
	shr.u64 	%rd6881, %rd6880, 32;
	and.b64  	%rd6882, %rd6833, 4294967295;
	add.s64 	%rd6883, %rd6881, %rd6882;
	shr.u64 	%rd6884, %rd6883, 32;
	and.b64  	%rd6885, %rd6836, 4294967295;
	add.s64 	%rd6886, %rd6884, %rd6885;
	shr.u64 	%rd6887, %rd6886, 32;
	and.b64  	%rd6888, %rd6839, 4294967295;
	add.s64 	%rd6889, %rd6887, %rd6888;
	shr.u64 	%rd6890, %rd6889, 32;
	and.b64  	%rd6891, %rd6842, 4294967295;
	add.s64 	%rd6892, %rd6890, %rd6891;
	{ .reg .b32 tmp; mov.b64 {tmp, %r1714}, %rd6892; }
	add.s32 	%r1715, %r1711, %r1714;
	mul.lo.s32 	%r1716, %r396, %r1713;
	cvt.u64.u32 	%rd6893, %r1716;
	mul.wide.u32 	%rd6894, %r1702, %r1716;
	and.b64  	%rd6895, %rd6850, 4294967295;
	add.s64 	%rd6896, %rd6894, %rd6895;
	shr.u64 	%rd6897, %rd6896, 32;
	and.b64  	%rd6898, %rd6854, 4294967295;
	add.s64 	%rd6899, %rd6897, %rd6898;
	mad.lo.s64 	%rd6900, %rd156, %rd6893, %rd6899;
	cvt.u32.u64 	%r1717, %rd6900;
	shr.u64 	%rd6901, %rd6900, 32;
	and.b64  	%rd6902, %rd6858, 4294967295;
	add.s64 	%rd6903, %rd6901, %rd6902;
	mad.lo.s64 	%rd6904, %rd155, %rd6893, %rd6903;
	shr.u64 	%rd6905, %rd6904, 32;
	and.b64  	%rd6906, %rd6863, 4294967295;
	add.s64 	%rd6907, %rd6905, %rd6906;
	mad.lo.s64 	%rd6908, %rd157, %rd6893, %rd6907;
	shr.u64 	%rd6909, %rd6908, 32;
	mul.wide.u32 	%rd6910, %r1704, %r1716;
	and.b64  	%rd6911, %rd6867, 4294967295;
	add.s64 	%rd6912, %rd6909, %rd6911;
	add.s64 	%rd6913, %rd6912, %rd6910;
	shr.u64 	%rd6914, %rd6913, 32;
	and.b64  	%rd6915, %rd6872, 4294967295;
	add.s64 	%rd6916, %rd6914, %rd6915;
	mad.lo.s64 	%rd6917, %rd158, %rd6893, %rd6916;
	shr.u64 	%rd6918, %rd6917, 32;
	mul.wide.u32 	%rd6919, %r1705, %r1716;
	and.b64  	%rd6920, %rd6877, 4294967295;
	add.s64 	%rd6921, %rd6918, %rd6920;
	add.s64 	%rd6922, %rd6921, %rd6919;
	shr.u64 	%rd6923, %rd6922, 32;
	mul.wide.u32 	%rd6924, %r1698, %r1716;
	and.b64  	%rd6925, %rd6880, 4294967295;
	add.s64 	%rd6926, %rd6923, %rd6925;
	add.s64 	%rd6927, %rd6926, %rd6924;
	shr.u64 	%rd6928, %rd6927, 32;
	and.b64  	%rd6929, %rd6883, 4294967295;
	add.s64 	%rd6930, %rd6928, %rd6929;
	shr.u64 	%rd6931, %rd6930, 32;
	and.b64  	%rd6932, %rd6886, 4294967295;
	add.s64 	%rd6933, %rd6931, %rd6932;
	shr.u64 	%rd6934, %rd6933, 32;
	and.b64  	%rd6935, %rd6889, 4294967295;
	add.s64 	%rd6936, %rd6934, %rd6935;
	shr.u64 	%rd6937, %rd6936, 32;
	and.b64  	%rd6938, %rd6892, 4294967295;
	add.s64 	%rd6939, %rd6937, %rd6938;
	{ .reg .b32 tmp; mov.b64 {tmp, %r1718}, %rd6939; }
	add.s32 	%r1719, %r1715, %r1718;
	mul.lo.s32 	%r1720, %r396, %r1717;
	cvt.u64.u32 	%rd6940, %r1720;
	mul.wide.u32 	%rd6941, %r1702, %r1720;
	and.b64  	%rd6942, %rd6900, 4294967295;
	add.s64 	%rd6943, %rd6941, %rd6942;
	shr.u64 	%rd6944, %rd6943, 32;
	and.b64  	%rd6945, %rd6904, 4294967295;
	add.s64 	%rd6946, %rd6944, %rd6945;
	mad.lo.s64 	%rd6947, %rd156, %rd6940, %rd6946;
	cvt.u32.u64 	%r1721, %rd6947;
	shr.u64 	%rd6948, %rd6947, 32;
	and.b64  	%rd6949, %rd6908, 4294967295;
	add.s64 	%rd6950, %rd6948, %rd6949;
	mad.lo.s64 	%rd6951, %rd155, %rd6940, %rd6950;
	shr.u64 	%rd6952, %rd6951, 32;
	and.b64  	%rd6953, %rd6913, 4294967295;
	add.s64 	%rd6954, %rd6952, %rd6953;
	mad.lo.s64 	%rd6955, %rd157, %rd6940, %rd6954;
	shr.u64 	%rd6956, %rd6955, 32;
	mul.wide.u32 	%rd6957, %r1704, %r1720;
	and.b64  	%rd6958, %rd6917, 4294967295;
	add.s64 	%rd6959, %rd6956, %rd6958;
	add.s64 	%rd6960, %rd6959, %rd6957;
	shr.u64 	%rd6961, %rd6960, 32;
	and.b64  	%rd6962, %rd6922, 4294967295;
	add.s64 	%rd6963, %rd6961, %rd6962;
	mad.lo.s64 	%rd6964, %rd158, %rd6940, %rd6963;
	shr.u64 	%rd6965, %rd6964, 32;
	mul.wide.u32 	%rd6966, %r1705, %r1720;
	and.b64  	%rd6967, %rd6927, 4294967295;
	add.s64 	%rd6968, %rd6965, %rd6967;
	add.s64 	%rd6969, %rd6968, %rd6966;
	shr.u64 	%rd6970, %rd6969, 32;
	mul.wide.u32 	%rd6971, %r1698, %r1720;
	and.b64  	%rd6972, %rd6930, 4294967295;
	add.s64 	%rd6973, %rd6970, %rd6972;
	add.s64 	%rd6974, %rd6973, %rd6971;
	shr.u64 	%rd6975, %rd6974, 32;
	and.b64  	%rd6976, %rd6933, 4294967295;
	add.s64 	%rd6977, %rd6975, %rd6976;
	shr.u64 	%rd6978, %rd6977, 32;
	and.b64  	%rd6979, %rd6936, 4294967295;
	add.s64 	%rd6980, %rd6978, %rd6979;
	shr.u64 	%rd6981, %rd6980, 32;
	and.b64  	%rd6982, %rd6939, 4294967295;
	add.s64 	%rd6983, %rd6981, %rd6982;
	{ .reg .b32 tmp; mov.b64 {tmp, %r1722}, %rd6983; }
	add.s32 	%r1723, %r1719, %r1722;
	mul.lo.s32 	%r1724, %r396, %r1721;
	cvt.u64.u32 	%rd6984, %r1724;
	mul.wide.u32 	%rd6985, %r1702, %r1724;
	and.b64  	%rd6986, %rd6947, 4294967295;
	add.s64 	%rd6987, %rd6985, %rd6986;
	shr.u64 	%rd6988, %rd6987, 32;
	and.b64  	%rd6989, %rd6951, 4294967295;
	add.s64 	%rd6990, %rd6988, %rd6989;
	mad.lo.s64 	%rd6991, %rd156, %rd6984, %rd6990;
	cvt.u32.u64 	%r1725, %rd6991;
	shr.u64 	%rd6992, %rd6991, 32;
	and.b64  	%rd6993, %rd6955, 4294967295;
	add.s64 	%rd6994, %rd6992, %rd6993;
	mad.lo.s64 	%rd6995, %rd155, %rd6984, %rd6994;
	shr.u64 	%rd6996, %rd6995, 32;
	and.b64  	%rd6997, %rd6960, 4294967295;
	add.s64 	%rd6998, %rd6996, %rd6997;
	mad.lo.s64 	%rd6999, %rd157, %rd6984, %rd6998;
	shr.u64 	%rd7000, %rd6999, 32;
	mul.wide.u32 	%rd7001, %r1704, %r1724;
	and.b64  	%rd7002, %rd6964, 4294967295;
	add.s64 	%rd7003, %rd7000, %rd7002;
	add.s64 	%rd7004, %rd7003, %rd7001;
	shr.u64 	%rd7005, %rd7004, 32;
	and.b64  	%rd7006, %rd6969, 4294967295;
	add.s64 	%rd7007, %rd7005, %rd7006;
	mad.lo.s64 	%rd7008, %rd158, %rd6984, %rd7007;
	shr.u64 	%rd7009, %rd7008, 32;
	mul.wide.u32 	%rd7010, %r1705, %r1724;
	and.b64  	%rd7011, %rd6974, 4294967295;
	add.s64 	%rd7012, %rd7009, %rd7011;
	add.s64 	%rd7013, %rd7012, %rd7010;
	shr.u64 	%rd7014, %rd7013, 32;
	mul.wide.u32 	%rd7015, %r1698, %r1724;
	and.b64  	%rd7016, %rd6977, 4294967295;
	add.s64 	%rd7017, %rd7014, %rd7016;
	add.s64 	%rd7018, %rd7017, %rd7015;
	shr.u64 	%rd7019, %rd7018, 32;
	and.b64  	%rd7020, %rd6980, 4294967295;
	add.s64 	%rd7021, %rd7019, %rd7020;
	shr.u64 	%rd7022, %rd7021, 32;
	and.b64  	%rd7023, %rd6983, 4294967295;
	add.s64 	%rd7024, %rd7022, %rd7023;
	{ .reg .b32 tmp; mov.b64 {tmp, %r1726}, %rd7024; }
	add.s32 	%r1727, %r1723, %r1726;
	mul.lo.s32 	%r1728, %r396, %r1725;
	cvt.u64.u32 	%rd7025, %r1728;
	mul.wide.u32 	%rd7026, %r1702, %r1728;
	and.b64  	%rd7027, %rd6991, 4294967295;
	add.s64 	%rd7028, %rd7026, %rd7027;
	shr.u64 	%rd7029, %rd7028, 32;
	and.b64  	%rd7030, %rd6995, 4294967295;
	add.s64 	%rd7031, %rd7029, %rd7030;
	mad.lo.s64 	%rd7032, %rd156, %rd7025, %rd7031;
	cvt.u32.u64 	%r1729, %rd7032;
	shr.u64 	%rd7033, %rd7032, 32;
	and.b64  	%rd7034, %rd6999, 4294967295;
	add.s64 	%rd7035, %rd7033, %rd7034;
	mad.lo.s64 	%rd7036, %rd155, %rd7025, %rd7035;
	shr.u64 	%rd7037, %rd7036, 32;
	and.b64  	%rd7038, %rd7004, 4294967295;
	add.s64 	%rd7039, %rd7037, %rd7038;
	mad.lo.s64 	%rd7040, %rd157, %rd7025, %rd7039;
	shr.u64 	%rd7041, %rd7040, 32;
	mul.wide.u32 	%rd7042, %r1704, %r1728;
	and.b64  	%rd7043, %rd7008, 4294967295;
	add.s64 	%rd7044, %rd7041, %rd7043;
	add.s64 	%rd7045, %rd7044, %rd7042;
	shr.u64 	%rd7046, %rd7045, 32;
	and.b64  	%rd7047, %rd7013, 4294967295;
	add.s64 	%rd7048, %rd7046, %rd7047;
	mad.lo.s64 	%rd7049, %rd158, %rd7025, %rd7048;
	shr.u64 	%rd7050, %rd7049, 32;
	mul.wide.u32 	%rd7051, %r1705, %r1728;
	and.b64  	%rd7052, %rd7018, 4294967295;
	add.s64 	%rd7053, %rd7050, %rd7052;
	add.s64 	%rd7054, %rd7053, %rd7051;
	shr.u64 	%rd7055, %rd7054, 32;
	mul.wide.u32 	%rd7056, %r1698, %r1728;
	and.b64  	%rd7057, %rd7021, 4294967295;
	add.s64 	%rd7058, %rd7055, %rd7057;
	add.s64 	%rd7059, %rd7058, %rd7056;
	shr.u64 	%rd7060, %rd7059, 32;
	and.b64  	%rd7061, %rd7024, 4294967295;
	add.s64 	%rd7062, %rd7060, %rd7061;
	{ .reg .b32 tmp; mov.b64 {tmp, %r1730}, %rd7062; }
	add.s32 	%r1731, %r1727, %r1730;
	mul.lo.s32 	%r1732, %r396, %r1729;
	cvt.u64.u32 	%rd7063, %r1732;
	mul.wide.u32 	%rd7064, %r1702, %r1732;
	and.b64  	%rd7065, %rd7032, 4294967295;
	add.s64 	%rd7066, %rd7064, %rd7065;
	shr.u64 	%rd7067, %rd7066, 32;
	and.b64  	%rd7068, %rd7036, 4294967295;
	add.s64 	%rd7069, %rd7067, %rd7068;
	mad.lo.s64 	%rd24135, %rd156, %rd7063, %rd7069;
	shr.u64 	%rd7070, %rd24135, 32;
	and.b64  	%rd7071, %rd7040, 4294967295;
	add.s64 	%rd7072, %rd7070, %rd7071;
	mad.lo.s64 	%rd24136, %rd155, %rd7063, %rd7072;
	cvt.u32.u64 	%r397, %rd24136;
	shr.u64 	%rd7073, %rd24136, 32;
	and.b64  	%rd7074, %rd7045, 4294967295;
	add.s64 	%rd7075, %rd7073, %rd7074;
	mad.lo.s64 	%rd24137, %rd157, %rd7063, %rd7075;
	cvt.u32.u64 	%r398, %rd24137;
	shr.u64 	%rd7076, %rd24137, 32;
	mul.wide.u32 	%rd7077, %r1704, %r1732;
	and.b64  	%rd7078, %rd7049, 4294967295;
	add.s64 	%rd7079, %rd7076, %rd7078;
	add.s64 	%rd24138, %rd7079, %rd7077;
	cvt.u32.u64 	%r399, %rd24138;
	shr.u64 	%rd7080, %rd24138, 32;
	and.b64  	%rd7081, %rd7054, 4294967295;
	add.s64 	%rd7082, %rd7080, %rd7081;
	mad.lo.s64 	%rd24139, %rd158, %rd7063, %rd7082;
	cvt.u32.u64 	%r400, %rd24139;
	shr.u64 	%rd7083, %rd24139, 32;
	mul.wide.u32 	%rd7084, %r1705, %r1732;
	and.b64  	%rd7085, %rd7059, 4294967295;
	add.s64 	%rd7086, %rd7083, %rd7085;
	add.s64 	%rd24140, %rd7086, %rd7084;
	cvt.u32.u64 	%r401, %rd24140;
	shr.u64 	%rd7087, %rd24140, 32;
	mul.wide.u32 	%rd7088, %r1698, %r1732;
	and.b64  	%rd7089, %rd7062, 4294967295;
	add.s64 	%rd7090, %rd7087, %rd7089;
	add.s64 	%rd24141, %rd7090, %rd7088;
	cvt.u32.u64 	%r402, %rd24141;
	{ .reg .b32 tmp; mov.b64 {tmp, %r1733}, %rd24141; }
	add.s32 	%r4348, %r1731, %r1733;
	setp.gt.u32 	%p168, %r4348, %r1698;
	@%p168 bra 	$L__BB2_148;
	cvt.u32.u64 	%r1734, %rd159;
	setp.lt.u32 	%p169, %r4348, %r1734;
	@%p169 bra 	$L__BB2_149;
	cvt.u32.u64 	%r1735, %rd162;
	setp.lt.u32 	%p170, %r1735, %r402;
	@%p170 bra 	$L__BB2_148;
	setp.gt.u32 	%p171, %r1735, %r402;
	@%p171 bra 	$L__BB2_149;
	cvt.u32.u64 	%r1737, %rd158;
	setp.lt.u32 	%p172, %r1737, %r401;
	@%p172 bra 	$L__BB2_148;
	setp.gt.u32 	%p173, %r1737, %r401;
	@%p173 bra 	$L__BB2_149;
	cvt.u32.u64 	%r1739, %rd161;
	setp.lt.u32 	%p174, %r1739, %r400;
	@%p174 bra 	$L__BB2_148;
	setp.gt.u32 	%p175, %r1739, %r400;
	@%p175 bra 	$L__BB2_149;
	cvt.u32.u64 	%r1741, %rd157;
	setp.lt.u32 	%p176, %r1741, %r399;
	@%p176 bra 	$L__BB2_148;
	setp.gt.u32 	%p177, %r1741, %r399;
	@%p177 bra 	$L__BB2_149;
	cvt.u32.u64 	%r1743, %rd155;
	setp.lt.u32 	%p178, %r1743, %r398;
	@%p178 bra 	$L__BB2_148;
	setp.gt.u32 	%p179, %r1743, %r398;
	@%p179 bra 	$L__BB2_149;
	cvt.u32.u64 	%r1745, %rd156;
	setp.lt.u32 	%p180, %r1745, %r397;
	@%p180 bra 	$L__BB2_148;
	cvt.u32.u64 	%r1747, %rd160;
	setp.gt.u32 	%p181, %r1745, %r397;
	cvt.u32.u64 	%r1748, %rd24135;
	setp.gt.u32 	%p182, %r1747, %r1748;
	or.pred  	%p183, %p181, %p182;
	@%p183 bra 	$L__BB2_149;
$L__BB2_148:
	cvt.u32.u64 	%r1749, %rd159;
	and.b64  	%rd7092, %rd24135, 4294967295;
	sub.s64 	%rd24135, %rd7092, %rd160;
	shr.u64 	%rd7093, %rd24135, 63;
	and.b64  	%rd7094, %rd24136, 4294967295;
	add.s64 	%rd7095, %rd7093, %rd156;
	sub.s64 	%rd24136, %rd7094, %rd7095;
	shr.u64 	%rd7096, %rd24136, 63;
	and.b64  	%rd7097, %rd24137, 4294967295;
	add.s64 	%rd7098, %rd7096, %rd155;
	sub.s64 	%rd24137, %rd7097, %rd7098;
	shr.u64 	%rd7099, %rd24137, 63;
	and.b64  	%rd7100, %rd24138, 4294967295;
	add.s64 	%rd7101, %rd7099, %rd157;
	sub.s64 	%rd24138, %rd7100, %rd7101;
	shr.u64 	%rd7102, %rd24138, 63;
	and.b64  	%rd7103, %rd24139, 4294967295;
	add.s64 	%rd7104, %rd7102, %rd161;
	sub.s64 	%rd24139, %rd7103, %rd7104;
	shr.u64 	%rd7105, %rd24139, 63;
	and.b64  	%rd7106, %rd24140, 4294967295;
	add.s64 	%rd7107, %rd7105, %rd158;
	sub.s64 	%rd24140, %rd7106, %rd7107;
	shr.u64 	%rd7108, %rd24140, 63;
	and.b64  	%rd7109, %rd24141, 4294967295;
	add.s64 	%rd7110, %rd7108, %rd162;
	sub.s64 	%rd24141, %rd7109, %rd7110;
	shr.u64 	%rd7111, %rd24141, 63;
	cvt.u32.u64 	%r1750, %rd7111;
	add.s32 	%r1751, %r1749, %r1750;
	sub.s32 	%r4348, %r4348, %r1751;
$L__BB2_149:
	cvt.u32.u64 	%r1752, %rd159;
	and.b64  	%rd184, %rd24135, 4294967295;
	cvt.u64.u32 	%rd7112, %r4286;
	mul.lo.s64 	%rd7113, %rd184, %rd7112;
	cvt.u32.u64 	%r1753, %rd7113;
	shr.u64 	%rd7114, %rd7113, 32;
	and.b64  	%rd185, %rd24136, 4294967295;
	mad.lo.s64 	%rd7115, %rd185, %rd7112, %rd7114;
	shr.u64 	%rd7116, %rd7115, 32;
	and.b64  	%rd186, %rd24137, 4294967295;
	mad.lo.s64 	%rd7117, %rd186, %rd7112, %rd7116;
	shr.u64 	%rd7118, %rd7117, 32;
	and.b64  	%rd187, %rd24138, 4294967295;
	mad.lo.s64 	%rd7119, %rd187, %rd7112, %rd7118;
	shr.u64 	%rd7120, %rd7119, 32;
	and.b64  	%rd188, %rd24139, 4294967295;
	mad.lo.s64 	%rd7121, %rd188, %rd7112, %rd7120;
	shr.u64 	%rd7122, %rd7121, 32;
	and.b64  	%rd189, %rd24140, 4294967295;
	mad.lo.s64 	%rd7123, %rd189, %rd7112, %rd7122;
	shr.u64 	%rd7124, %rd7123, 32;
	and.b64  	%rd190, %rd24141, 4294967295;
	mad.lo.s64 	%rd7125, %rd190, %rd7112, %rd7124;
	shr.u64 	%rd7126, %rd7125, 32;
	mul.wide.u32 	%rd7127, %r4348, %r4286;
	add.s64 	%rd7128, %rd7126, %rd7127;
	shr.u64 	%rd7129, %rd7128, 32;
	cvt.u64.u32 	%rd7130, %r4285;
	and.b64  	%rd7131, %rd7115, 4294967295;
	mad.lo.s64 	%rd7132, %rd184, %rd7130, %rd7131;
	shr.u64 	%rd7133, %rd7132, 32;
	and.b64  	%rd7134, %rd7117, 4294967295;
	add.s64 	%rd7135, %rd7133, %rd7134;
	mad.lo.s64 	%rd7136, %rd185, %rd7130, %rd7135;
	shr.u64 	%rd7137, %rd7136, 32;
	and.b64  	%rd7138, %rd7119, 4294967295;
	add.s64 	%rd7139, %rd7137, %rd7138;
	mad.lo.s64 	%rd7140, %rd186, %rd7130, %rd7139;
	shr.u64 	%rd7141, %rd7140, 32;
	and.b64  	%rd7142, %rd7121, 4294967295;
	add.s64 	%rd7143, %rd7141, %rd7142;
	mad.lo.s64 	%rd7144, %rd187, %rd7130, %rd7143;
	shr.u64 	%rd7145, %rd7144, 32;
	and.b64  	%rd7146, %rd7123, 4294967295;
	add.s64 	%rd7147, %rd7145, %rd7146;
	mad.lo.s64 	%rd7148, %rd188, %rd7130, %rd7147;
	shr.u64 	%rd7149, %rd7148, 32;
	and.b64  	%rd7150, %rd7125, 4294967295;
	add.s64 	%rd7151, %rd7149, %rd7150;
	mad.lo.s64 	%rd7152, %rd189, %rd7130, %rd7151;
	shr.u64 	%rd7153, %rd7152, 32;
	and.b64  	%rd7154, %rd7128, 4294967295;
	add.s64 	%rd7155, %rd7153, %rd7154;
	mad.lo.s64 	%rd7156, %rd190, %rd7130, %rd7155;
	shr.u64 	%rd7157, %rd7156, 32;
	mul.wide.u32 	%rd7158, %r4348, %r4285;
	add.s64 	%rd7159, %rd7157, %rd7129;
	add.s64 	%rd7160, %rd7159, %rd7158;
	shr.u64 	%rd7161, %rd7160, 32;
	cvt.u64.u32 	%rd7162, %r4284;
	and.b64  	%rd7163, %rd7136, 4294967295;
	mad.lo.s64 	%rd7164, %rd184, %rd7162, %rd7163;
	shr.u64 	%rd7165, %rd7164, 32;
	and.b64  	%rd7166, %rd7140, 4294967295;
	add.s64 	%rd7167, %rd7165, %rd7166;
	mad.lo.s64 	%rd7168, %rd185, %rd7162, %rd7167;
	shr.u64 	%rd7169, %rd7168, 32;
	and.b64  	%rd7170, %rd7144, 4294967295;
	add.s64 	%rd7171, %rd7169, %rd7170;
	mad.lo.s64 	%rd7172, %rd186, %rd7162, %rd7171;
	shr.u64 	%rd7173, %rd7172, 32;
	and.b64  	%rd7174, %rd7148, 4294967295;
	add.s64 	%rd7175, %rd7173, %rd7174;
	mad.lo.s64 	%rd7176, %rd187, %rd7162, %rd7175;
	shr.u64 	%rd7177, %rd7176, 32;
	and.b64  	%rd7178, %rd7152, 4294967295;
	add.s64 	%rd7179, %rd7177, %rd7178;
	mad.lo.s64 	%rd7180, %rd188, %rd7162, %rd7179;
	shr.u64 	%rd7181, %rd7180, 32;
	and.b64  	%rd7182, %rd7156, 4294967295;
	add.s64 	%rd7183, %rd7181, %rd7182;
	mad.lo.s64 	%rd7184, %rd189, %rd7162, %rd7183;
	shr.u64 	%rd7185, %rd7184, 32;
	and.b64  	%rd7186, %rd7160, 4294967295;
	add.s64 	%rd7187, %rd7185, %rd7186;
	mad.lo.s64 	%rd7188, %rd190, %rd7162, %rd7187;
	shr.u64 	%rd7189, %rd7188, 32;
	mul.wide.u32 	%rd7190, %r4348, %r4284;
	add.s64 	%rd7191, %rd7189, %rd7161;
	add.s64 	%rd7192, %rd7191, %rd7190;
	shr.u64 	%rd7193, %rd7192, 32;
	cvt.u64.u32 	%rd7194, %r4283;
	and.b64  	%rd7195, %rd7168, 4294967295;
	mad.lo.s64 	%rd7196, %rd184, %rd7194, %rd7195;
	shr.u64 	%rd7197, %rd7196, 32;
	and.b64  	%rd7198, %rd7172, 4294967295;
	add.s64 	%rd7199, %rd7197, %rd7198;
	mad.lo.s64 	%rd7200, %rd185, %rd7194, %rd7199;
	shr.u64 	%rd7201, %rd7200, 32;
	and.b64  	%rd7202, %rd7176, 4294967295;
	add.s64 	%rd7203, %rd7201, %rd7202;
	mad.lo.s64 	%rd7204, %rd186, %rd7194, %rd7203;
	shr.u64 	%rd7205, %rd7204, 32;
	and.b64  	%rd7206, %rd7180, 4294967295;
	add.s64 	%rd7207, %rd7205, %rd7206;
	mad.lo.s64 	%rd7208, %rd187, %rd7194, %rd7207;
	shr.u64 	%rd7209, %rd7208, 32;
	and.b64  	%rd7210, %rd7184, 4294967295;
	add.s64 	%rd7211, %rd7209, %rd7210;
	mad.lo.s64 	%rd7212, %rd188, %rd7194, %rd7211;
	shr.u64 	%rd7213, %rd7212, 32;
	and.b64  	%rd7214, %rd7188, 4294967295;
	add.s64 	%rd7215, %rd7213, %rd7214;
	mad.lo.s64 	%rd7216, %rd189, %rd7194, %rd7215;
	shr.u64 	%rd7217, %rd7216, 32;
	and.b64  	%rd7218, %rd7192, 4294967295;
	add.s64 	%rd7219, %rd7217, %rd7218;
	mad.lo.s64 	%rd7220, %rd190, %rd7194, %rd7219;
	shr.u64 	%rd7221, %rd7220, 32;
	mul.wide.u32 	%rd7222, %r4348, %r4283;
	add.s64 	%rd7223, %rd7221, %rd7193;
	add.s64 	%rd7224, %rd7223, %rd7222;
	shr.u64 	%rd7225, %rd7224, 32;
	cvt.u64.u32 	%rd7226, %r4282;
	and.b64  	%rd7227, %rd7200, 4294967295;
	mad.lo.s64 	%rd7228, %rd184, %rd7226, %rd7227;
	shr.u64 	%rd7229, %rd7228, 32;
	and.b64  	%rd7230, %rd7204, 4294967295;
	add.s64 	%rd7231, %rd7229, %rd7230;
	mad.lo.s64 	%rd7232, %rd185, %rd7226, %rd7231;
	shr.u64 	%rd7233, %rd7232, 32;
	and.b64  	%rd7234, %rd7208, 4294967295;
	add.s64 	%rd7235, %rd7233, %rd7234;
	mad.lo.s64 	%rd7236, %rd186, %rd7226, %rd7235;
	shr.u64 	%rd7237, %rd7236, 32;
	and.b64  	%rd7238, %rd7212, 4294967295;
	add.s64 	%rd7239, %rd7237, %rd7238;
	mad.lo.s64 	%rd7240, %rd187, %rd7226, %rd7239;
	shr.u64 	%rd7241, %rd7240, 32;
	and.b64  	%rd7242, %rd7216, 4294967295;
	add.s64 	%rd7243, %rd7241, %rd7242;
	mad.lo.s64 	%rd7244, %rd188, %rd7226, %rd7243;
	shr.u64 	%rd7245, %rd7244, 32;
	and.b64  	%rd7246, %rd7220, 4294967295;
	add.s64 	%rd7247, %rd7245, %rd7246;
	mad.lo.s64 	%rd7248, %rd189, %rd7226, %rd7247;
	shr.u64 	%rd7249, %rd7248, 32;
	and.b64  	%rd7250, %rd7224, 4294967295;
	add.s64 	%rd7251, %rd7249, %rd7250;
	mad.lo.s64 	%rd7252, %rd190, %rd7226, %rd7251;
	shr.u64 	%rd7253, %rd7252, 32;
	mul.wide.u32 	%rd7254, %r4348, %r4282;
	add.s64 	%rd7255, %rd7253, %rd7225;
	add.s64 	%rd7256, %rd7255, %rd7254;
	shr.u64 	%rd7257, %rd7256, 32;
	cvt.u64.u32 	%rd7258, %r4281;
	and.b64  	%rd7259, %rd7232, 4294967295;
	mad.lo.s64 	%rd7260, %rd184, %rd7258, %rd7259;
	shr.u64 	%rd7261, %rd7260, 32;
	and.b64  	%rd7262, %rd7236, 4294967295;
	add.s64 	%rd7263, %rd7261, %rd7262;
	mad.lo.s64 	%rd7264, %rd185, %rd7258, %rd7263;
	shr.u64 	%rd7265, %rd7264, 32;
	and.b64  	%rd7266, %rd7240, 4294967295;
	add.s64 	%rd7267, %rd7265, %rd7266;
	mad.lo.s64 	%rd7268, %rd186, %rd7258, %rd7267;
	shr.u64 	%rd7269, %rd7268, 32;
	and.b64  	%rd7270, %rd7244, 4294967295;
	add.s64 	%rd7271, %rd7269, %rd7270;
	mad.lo.s64 	%rd7272, %rd187, %rd7258, %rd7271;
	shr.u64 	%rd7273, %rd7272, 32;
	and.b64  	%rd7274, %rd7248, 4294967295;
	add.s64 	%rd7275, %rd7273, %rd7274;
	mad.lo.s64 	%rd7276, %rd188, %rd7258, %rd7275;
	shr.u64 	%rd7277, %rd7276, 32;
	and.b64  	%rd7278, %rd7252, 4294967295;
	add.s64 	%rd7279, %rd7277, %rd7278;
	mad.lo.s64 	%rd7280, %rd189, %rd7258, %rd7279;
	shr.u64 	%rd7281, %rd7280, 32;
	and.b64  	%rd7282, %rd7256, 4294967295;
	add.s64 	%rd7283, %rd7281, %rd7282;
	mad.lo.s64 	%rd7284, %rd190, %rd7258, %rd7283;
	shr.u64 	%rd7285, %rd7284, 32;
	mul.wide.u32 	%rd7286, %r4348, %r4281;
	add.s64 	%rd7287, %rd7285, %rd7257;
	add.s64 	%rd7288, %rd7287, %rd7286;
	shr.u64 	%rd7289, %rd7288, 32;
	cvt.u64.u32 	%rd7290, %r4280;
	and.b64  	%rd7291, %rd7264, 4294967295;
	mad.lo.s64 	%rd7292, %rd184, %rd7290, %rd7291;
	shr.u64 	%rd7293, %rd7292, 32;
	and.b64  	%rd7294, %rd7268, 4294967295;
	add.s64 	%rd7295, %rd7293, %rd7294;
	mad.lo.s64 	%rd7296, %rd185, %rd7290, %rd7295;
	shr.u64 	%rd7297, %rd7296, 32;
	and.b64  	%rd7298, %rd7272, 4294967295;
	add.s64 	%rd7299, %rd7297, %rd7298;
	mad.lo.s64 	%rd7300, %rd186, %rd7290, %rd7299;
	shr.u64 	%rd7301, %rd7300, 32;
	and.b64  	%rd7302, %rd7276, 4294967295;
	add.s64 	%rd7303, %rd7301, %rd7302;
	mad.lo.s64 	%rd7304, %rd187, %rd7290, %rd7303;
	shr.u64 	%rd7305, %rd7304, 32;
	and.b64  	%rd7306, %rd7280, 4294967295;
	add.s64 	%rd7307, %rd7305, %rd7306;
	mad.lo.s64 	%rd7308, %rd188, %rd7290, %rd7307;
	shr.u64 	%rd7309, %rd7308, 32;
	and.b64  	%rd7310, %rd7284, 4294967295;
	add.s64 	%rd7311, %rd7309, %rd7310;
	mad.lo.s64 	%rd7312, %rd189, %rd7290, %rd7311;
	shr.u64 	%rd7313, %rd7312, 32;
	and.b64  	%rd7314, %rd7288, 4294967295;
	add.s64 	%rd7315, %rd7313, %rd7314;
	mad.lo.s64 	%rd7316, %rd190, %rd7290, %rd7315;
	shr.u64 	%rd7317, %rd7316, 32;
	mul.wide.u32 	%rd7318, %r4348, %r4280;
	add.s64 	%rd7319, %rd7317, %rd7289;
	add.s64 	%rd7320, %rd7319, %rd7318;
	shr.u64 	%rd7321, %rd7320, 32;
	cvt.u64.u32 	%rd7322, %r4279;
	and.b64  	%rd7323, %rd7296, 4294967295;
	mad.lo.s64 	%rd7324, %rd184, %rd7322, %rd7323;
	shr.u64 	%rd7325, %rd7324, 32;
	and.b64  	%rd7326, %rd7300, 4294967295;
	add.s64 	%rd7327, %rd7325, %rd7326;
	mad.lo.s64 	%rd7328, %rd185, %rd7322, %rd7327;
	shr.u64 	%rd7329, %rd7328, 32;
	and.b64  	%rd7330, %rd7304, 4294967295;
	add.s64 	%rd7331, %rd7329, %rd7330;
	mad.lo.s64 	%rd7332, %rd186, %rd7322, %rd7331;
	shr.u64 	%rd7333, %rd7332, 32;
	and.b64  	%rd7334, %rd7308, 4294967295;
	add.s64 	%rd7335, %rd7333, %rd7334;
	mad.lo.s64 	%rd7336, %rd187, %rd7322, %rd7335;
	shr.u64 	%rd7337, %rd7336, 32;
	and.b64  	%rd7338, %rd7312, 4294967295;
	add.s64 	%rd7339, %rd7337, %rd7338;
	mad.lo.s64 	%rd7340, %rd188, %rd7322, %rd7339;
	shr.u64 	%rd7341, %rd7340, 32;
	and.b64  	%rd7342, %rd7316, 4294967295;
	add.s64 	%rd7343, %rd7341, %rd7342;
	mad.lo.s64 	%rd7344, %rd189, %rd7322, %rd7343;
	shr.u64 	%rd7345, %rd7344, 32;
	and.b64  	%rd7346, %rd7320, 4294967295;
	add.s64 	%rd7347, %rd7345, %rd7346;
	mad.lo.s64 	%rd7348, %rd190, %rd7322, %rd7347;
	shr.u64 	%rd7349, %rd7348, 32;
	mul.wide.u32 	%rd7350, %r4348, %r4279;
	add.s64 	%rd7351, %rd7349, %rd7321;
	add.s64 	%rd7352, %rd7351, %rd7350;
	{ .reg .b32 tmp; mov.b64 {tmp, %r1754}, %rd7352; }
	mul.lo.s32 	%r1755, %r396, %r1753;
	cvt.u64.u32 	%rd7353, %r1755;
	and.b64  	%rd7354, %rd7113, 4294967295;
	mad.lo.s64 	%rd7355, %rd160, %rd7353, %rd7354;
	shr.u64 	%rd7356, %rd7355, 32;
	and.b64  	%rd7357, %rd7132, 4294967295;
	add.s64 	%rd7358, %rd7356, %rd7357;
	mad.lo.s64 	%rd7359, %rd156, %rd7353, %rd7358;
	cvt.u32.u64 	%r1756, %rd7359;
	shr.u64 	%rd7360, %rd7359, 32;
	and.b64  	%rd7361, %rd7164, 4294967295;
	add.s64 	%rd7362, %rd7360, %rd7361;
	mad.lo.s64 	%rd7363, %rd155, %rd7353, %rd7362;
	shr.u64 	%rd7364, %rd7363, 32;
	and.b64  	%rd7365, %rd7196, 4294967295;
	add.s64 	%rd7366, %rd7364, %rd7365;
	mad.lo.s64 	%rd7367, %rd157, %rd7353, %rd7366;
	shr.u64 	%rd7368, %rd7367, 32;
	and.b64  	%rd7369, %rd7228, 4294967295;
	add.s64 	%rd7370, %rd7368, %rd7369;
	mad.lo.s64 	%rd7371, %rd161, %rd7353, %rd7370;
	shr.u64 	%rd7372, %rd7371, 32;
	and.b64  	%rd7373, %rd7260, 4294967295;
	add.s64 	%rd7374, %rd7372, %rd7373;
	mad.lo.s64 	%rd7375, %rd158, %rd7353, %rd7374;
	shr.u64 	%rd7376, %rd7375, 32;
	and.b64  	%rd7377, %rd7292, 4294967295;
	add.s64 	%rd7378, %rd7376, %rd7377;
	mad.lo.s64 	%rd7379, %rd162, %rd7353, %rd7378;
	shr.u64 	%rd7380, %rd7379, 32;
	and.b64  	%rd7381, %rd7324, 4294967295;
	add.s64 	%rd7382, %rd7380, %rd7381;
	mad.lo.s64 	%rd7383, %rd159, %rd7353, %rd7382;
	shr.u64 	%rd7384, %rd7383, 32;
	and.b64  	%rd7385, %rd7328, 4294967295;
	add.s64 	%rd7386, %rd7384, %rd7385;
	shr.u64 	%rd7387, %rd7386, 32;
	and.b64  	%rd7388, %rd7332, 4294967295;
	add.s64 	%rd7389, %rd7387, %rd7388;
	shr.u64 	%rd7390, %rd7389, 32;
	and.b64  	%rd7391, %rd7336, 4294967295;
	add.s64 	%rd7392, %rd7390, %rd7391;
	shr.u64 	%rd7393, %rd7392, 32;
	and.b64  	%rd7394, %rd7340, 4294967295;
	add.s64 	%rd7395, %rd7393, %rd7394;
	shr.u64 	%rd7396, %rd7395, 32;
	and.b64  	%rd7397, %rd7344, 4294967295;
	add.s64 	%rd7398, %rd7396, %rd7397;
	shr.u64 	%rd7399, %rd7398, 32;
	and.b64  	%rd7400, %rd7348, 4294967295;
	add.s64 	%rd7401, %rd7399, %rd7400;
	shr.u64 	%rd7402, %rd7401, 32;
	and.b64  	%rd7403, %rd7352, 4294967295;
	add.s64 	%rd7404, %rd7402, %rd7403;
	{ .reg .b32 tmp; mov.b64 {tmp, %r1757}, %rd7404; }
	add.s32 	%r1758, %r1754, %r1757;
	mul.lo.s32 	%r1759, %r396, %r1756;
	cvt.u64.u32 	%rd7405, %r1759;
	and.b64  	%rd7406, %rd7359, 4294967295;
	mad.lo.s64 	%rd7407, %rd160, %rd7405, %rd7406;
	shr.u64 	%rd7408, %rd7407, 32;
	and.b64  	%rd7409, %rd7363, 4294967295;
	add.s64 	%rd7410, %rd7408, %rd7409;
	mad.lo.s64 	%rd7411, %rd156, %rd7405, %rd7410;
	cvt.u32.u64 	%r1760, %rd7411;
	shr.u64 	%rd7412, %rd7411, 32;
	and.b64  	%rd7413, %rd7367, 4294967295;
	add.s64 	%rd7414, %rd7412, %rd7413;
	mad.lo.s64 	%rd7415, %rd155, %rd7405, %rd7414;
	shr.u64 	%rd7416, %rd7415, 32;
	and.b64  	%rd7417, %rd7371, 4294967295;
	add.s64 	%rd7418, %rd7416, %rd7417;
	mad.lo.s64 	%rd7419, %rd157, %rd7405, %rd7418;
	shr.u64 	%rd7420, %rd7419, 32;
	and.b64  	%rd7421, %rd7375, 4294967295;
	add.s64 	%rd7422, %rd7420, %rd7421;
	mad.lo.s64 	%rd7423, %rd161, %rd7405, %rd7422;
	shr.u64 	%rd7424, %rd7423, 32;
	and.b64  	%rd7425, %rd7379, 4294967295;
	add.s64 	%rd7426, %rd7424, %rd7425;
	mad.lo.s64 	%rd7427, %rd158, %rd7405, %rd7426;
	shr.u64 	%rd7428, %rd7427, 32;
	and.b64  	%rd7429, %rd7383, 4294967295;
	add.s64 	%rd7430, %rd7428, %rd7429;
	mad.lo.s64 	%rd7431, %rd162, %rd7405, %rd7430;
	shr.u64 	%rd7432, %rd7431, 32;
	and.b64  	%rd7433, %rd7386, 4294967295;
	add.s64 	%rd7434, %rd7432, %rd7433;
	mad.lo.s64 	%rd7435, %rd159, %rd7405, %rd7434;
	shr.u64 	%rd7436, %rd7435, 32;
	and.b64  	%rd7437, %rd7389, 4294967295;
	add.s64 	%rd7438, %rd7436, %rd7437;
	shr.u64 	%rd7439, %rd7438, 32;
	and.b64  	%rd7440, %rd7392, 4294967295;
	add.s64 	%rd7441, %rd7439, %rd7440;
	shr.u64 	%rd7442, %rd7441, 32;
	and.b64  	%rd7443, %rd7395, 4294967295;
	add.s64 	%rd7444, %rd7442, %rd7443;
	shr.u64 	%rd7445, %rd7444, 32;
	and.b64  	%rd7446, %rd7398, 4294967295;
	add.s64 	%rd7447, %rd7445, %rd7446;
	shr.u64 	%rd7448, %rd7447, 32;
	and.b64  	%rd7449, %rd7401, 4294967295;
	add.s64 	%rd7450, %rd7448, %rd7449;
	shr.u64 	%rd7451, %rd7450, 32;
	and.b64  	%rd7452, %rd7404, 4294967295;
	add.s64 	%rd7453, %rd7451, %rd7452;
	{ .reg .b32 tmp; mov.b64 {tmp, %r1761}, %rd7453; }
	add.s32 	%r1762, %r1758, %r1761;
	mul.lo.s32 	%r1763, %r396, %r1760;
	cvt.u64.u32 	%rd7454, %r1763;
	and.b64  	%rd7455, %rd7411, 4294967295;
	mad.lo.s64 	%rd7456, %rd160, %rd7454, %rd7455;
	shr.u64 	%rd7457, %rd7456, 32;
	and.b64  	%rd7458, %rd7415, 4294967295;
	add.s64 	%rd7459, %rd7457, %rd7458;
	mad.lo.s64 	%rd7460, %rd156, %rd7454, %rd7459;
	cvt.u32.u64 	%r1764, %rd7460;
	shr.u64 	%rd7461, %rd7460, 32;
	and.b64  	%rd7462, %rd7419, 4294967295;
	add.s64 	%rd7463, %rd7461, %rd7462;
	mad.lo.s64 	%rd7464, %rd155, %rd7454, %rd7463;
	shr.u64 	%rd7465, %rd7464, 32;
	and.b64  	%rd7466, %rd7423, 4294967295;
	add.s64 	%rd7467, %rd7465, %rd7466;
	mad.lo.s64 	%rd7468, %rd157, %rd7454, %rd7467;
	shr.u64 	%rd7469, %rd7468, 32;
	and.b64  	%rd7470, %rd7427, 4294967295;
	add.s64 	%rd7471, %rd7469, %rd7470;
	mad.lo.s64 	%rd7472, %rd161, %rd7454, %rd7471;
	shr.u64 	%rd7473, %rd7472, 32;
	and.b64  	%rd7474, %rd7431, 4294967295;
	add.s64 	%rd7475, %rd7473, %rd7474;
	mad.lo.s64 	%rd7476, %rd158, %rd7454, %rd7475;
	shr.u64 	%rd7477, %rd7476, 32;
	and.b64  	%rd7478, %rd7435, 4294967295;
	add.s64 	%rd7479, %rd7477, %rd7478;
	mad.lo.s64 	%rd7480, %rd162, %rd7454, %rd7479;
	shr.u64 	%rd7481, %rd7480, 32;
	and.b64  	%rd7482, %rd7438, 4294967295;
	add.s64 	%rd7483, %rd7481, %rd7482;
	mad.lo.s64 	%rd7484, %rd159, %rd7454, %rd7483;
	shr.u64 	%rd7485, %rd7484, 32;
	and.b64  	%rd7486, %rd7441, 4294967295;
	add.s64 	%rd7487, %rd7485, %rd7486;
	shr.u64 	%rd7488, %rd7487, 32;
	and.b64  	%rd7489, %rd7444, 4294967295;
	add.s64 	%rd7490, %rd7488, %rd7489;
	shr.u64 	%rd7491, %rd7490, 32;
	and.b64  	%rd7492, %rd7447, 4294967295;
	add.s64 	%rd7493, %rd7491, %rd7492;
	shr.u64 	%rd7494, %rd7493, 32;
	and.b64  	%rd7495, %rd7450, 4294967295;
	add.s64 	%rd7496, %rd7494, %rd7495;
	shr.u64 	%rd7497, %rd7496, 32;
	and.b64  	%rd7498, %rd7453, 4294967295;
	add.s64 	%rd7499, %rd7497, %rd7498;
	{ .reg .b32 tmp; mov.b64 {tmp, %r1765}, %rd7499; }
	add.s32 	%r1766, %r1762, %r1765;
	mul.lo.s32 	%r1767, %r396, %r1764;
	cvt.u64.u32 	%rd7500, %r1767;
	and.b64  	%rd7501, %rd7460, 4294967295;
	mad.lo.s64 	%rd7502, %rd160, %rd7500, %rd7501;
	shr.u64 	%rd7503, %rd7502, 32;
	and.b64  	%rd7504, %rd7464, 4294967295;
	add.s64 	%rd7505, %rd7503, %rd7504;
	mad.lo.s64 	%rd7506, %rd156, %rd7500, %rd7505;
	cvt.u32.u64 	%r1768, %rd7506;
	shr.u64 	%rd7507, %rd7506, 32;
	and.b64  	%rd7508, %rd7468, 4294967295;
	add.s64 	%rd7509, %rd7507, %rd7508;
	mad.lo.s64 	%rd7510, %rd155, %rd7500, %rd7509;
	shr.u64 	%rd7511, %rd7510, 32;
	and.b64  	%rd7512, %rd7472, 4294967295;
	add.s64 	%rd7513, %rd7511, %rd7512;
	mad.lo.s64 	%rd7514, %rd157, %rd7500, %rd7513;
	shr.u64 	%rd7515, %rd7514, 32;
	and.b64  	%rd7516, %rd7476, 4294967295;
	add.s64 	%rd7517, %rd7515, %rd7516;
	mad.lo.s64 	%rd7518, %rd161, %rd7500, %rd7517;
	shr.u64 	%rd7519, %rd7518, 32;
	and.b64  	%rd7520, %rd7480, 4294967295;
	add.s64 	%rd7521, %rd7519, %rd7520;
	mad.lo.s64 	%rd7522, %rd158, %rd7500, %rd7521;
	shr.u64 	%rd7523, %rd7522, 32;
	and.b64  	%rd7524, %rd7484, 4294967295;
	add.s64 	%rd7525, %rd7523, %rd7524;
	mad.lo.s64 	%rd7526, %rd162, %rd7500, %rd7525;
	shr.u64 	%rd7527, %rd7526, 32;
	and.b64  	%rd7528, %rd7487, 4294967295;
	add.s64 	%rd7529, %rd7527, %rd7528;
	mad.lo.s64 	%rd7530, %rd159, %rd7500, %rd7529;
	shr.u64 	%rd7531, %rd7530, 32;
	and.b64  	%rd7532, %rd7490, 4294967295;
	add.s64 	%rd7533, %rd7531, %rd7532;
	shr.u64 	%rd7534, %rd7533, 32;
	and.b64  	%rd7535, %rd7493, 4294967295;
	add.s64 	%rd7536, %rd7534, %rd7535;
	shr.u64 	%rd7537, %rd7536, 32;
	and.b64  	%rd7538, %rd7496, 4294967295;
	add.s64 	%rd7539, %rd7537, %rd7538;
	shr.u64 	%rd7540, %rd7539, 32;
	and.b64  	%rd7541, %rd7499, 4294967295;
	add.s64 	%rd7542, %rd7540, %rd7541;
	{ .reg .b32 tmp; mov.b64 {tmp, %r1769}, %rd7542; }
	add.s32 	%r1770, %r1766, %r1769;
	mul.lo.s32 	%r1771, %r396, %r1768;
	cvt.u64.u32 	%rd7543, %r1771;
	and.b64  	%rd7544, %rd7506, 4294967295;
	mad.lo.s64 	%rd7545, %rd160, %rd7543, %rd7544;
	shr.u64 	%rd7546, %rd7545, 32;
	and.b64  	%rd7547, %rd7510, 4294967295;
	add.s64 	%rd7548, %rd7546, %rd7547;
	mad.lo.s64 	%rd7549, %rd156, %rd7543, %rd7548;
	cvt.u32.u64 	%r1772, %rd7549;
	shr.u64 	%rd7550, %rd7549, 32;
	and.b64  	%rd7551, %rd7514, 4294967295;
	add.s64 	%rd7552, %rd7550, %rd7551;
	mad.lo.s64 	%rd7553, %rd155, %rd7543, %rd7552;
	shr.u64 	%rd7554, %rd7553, 32;
	and.b64  	%rd7555, %rd7518, 4294967295;
	add.s64 	%rd7556, %rd7554, %rd7555;
	mad.lo.s64 	%rd7557, %rd157, %rd7543, %rd7556;
	shr.u64 	%rd7558, %rd7557, 32;
	and.b64  	%rd7559, %rd7522, 4294967295;
	add.s64 	%rd7560, %rd7558, %rd7559;
	mad.lo.s64 	%rd7561, %rd161, %rd7543, %rd7560;
	shr.u64 	%rd7562, %rd7561, 32;
	and.b64  	%rd7563, %rd7526, 4294967295;
	add.s64 	%rd7564, %rd7562, %rd7563;
	mad.lo.s64 	%rd7565, %rd158, %rd7543, %rd7564;
	shr.u64 	%rd7566, %rd7565, 32;
	and.b64  	%rd7567, %rd7530, 4294967295;
	add.s64 	%rd7568, %rd7566, %rd7567;
	mad.lo.s64 	%rd7569, %rd162, %rd7543, %rd7568;
	shr.u64 	%rd7570, %rd7569, 32;
	and.b64  	%rd7571, %rd7533, 4294967295;
	add.s64 	%rd7572, %rd7570, %rd7571;
	mad.lo.s64 	%rd7573, %rd159, %rd7543, %rd7572;
	shr.u64 	%rd7574, %rd7573, 32;
	and.b64  	%rd7575, %rd7536, 4294967295;
	add.s64 	%rd7576, %rd7574, %rd7575;
	shr.u64 	%rd7577, %rd7576, 32;
	and.b64  	%rd7578, %rd7539, 4294967295;
	add.s64 	%rd7579, %rd7577, %rd7578;
	shr.u64 	%rd7580, %rd7579, 32;
	and.b64  	%rd7581, %rd7542, 4294967295;
	add.s64 	%rd7582, %rd7580, %rd7581;
	{ .reg .b32 tmp; mov.b64 {tmp, %r1773}, %rd7582; }
	add.s32 	%r1774, %r1770, %r1773;
	mul.lo.s32 	%r1775, %r396, %r1772;
	cvt.u64.u32 	%rd7583, %r1775;
	and.b64  	%rd7584, %rd7549, 4294967295;
	mad.lo.s64 	%rd7585, %rd160, %rd7583, %rd7584;
	shr.u64 	%rd7586, %rd7585, 32;
	and.b64  	%rd7587, %rd7553, 4294967295;
	add.s64 	%rd7588, %rd7586, %rd7587;
	mad.lo.s64 	%rd7589, %rd156, %rd7583, %rd7588;
	cvt.u32.u64 	%r1776, %rd7589;
	shr.u64 	%rd7590, %rd7589, 32;
	and.b64  	%rd7591, %rd7557, 4294967295;
	add.s64 	%rd7592, %rd7590, %rd7591;
	mad.lo.s64 	%rd7593, %rd155, %rd7583, %rd7592;
	shr.u64 	%rd7594, %rd7593, 32;
	and.b64  	%rd7595, %rd7561, 4294967295;
	add.s64 	%rd7596, %rd7594, %rd7595;
	mad.lo.s64 	%rd7597, %rd157, %rd7583, %rd7596;
	shr.u64 	%rd7598, %rd7597, 32;
	and.b64  	%rd7599, %rd7565, 4294967295;
	add.s64 	%rd7600, %rd7598, %rd7599;
	mad.lo.s64 	%rd7601, %rd161, %rd7583, %rd7600;
	shr.u64 	%rd7602, %rd7601, 32;
	and.b64  	%rd7603, %rd7569, 4294967295;
	add.s64 	%rd7604, %rd7602, %rd7603;
	mad.lo.s64 	%rd7605, %rd158, %rd7583, %rd7604;
	shr.u64 	%rd7606, %rd7605, 32;
	and.b64  	%rd7607, %rd7573, 4294967295;
	add.s64 	%rd7608, %rd7606, %rd7607;
	mad.lo.s64 	%rd7609, %rd162, %rd7583, %rd7608;
	shr.u64 	%rd7610, %rd7609, 32;
	and.b64  	%rd7611, %rd7576, 4294967295;
	add.s64 	%rd7612, %rd7610, %rd7611;
	mad.lo.s64 	%rd7613, %rd159, %rd7583, %rd7612;
	shr.u64 	%rd7614, %rd7613, 32;
	and.b64  	%rd7615, %rd7579, 4294967295;
	add.s64 	%rd7616, %rd7614, %rd7615;
	shr.u64 	%rd7617, %rd7616, 32;
	and.b64  	%rd7618, %rd7582, 4294967295;
	add.s64 	%rd7619, %rd7617, %rd7618;
	{ .reg .b32 tmp; mov.b64 {tmp, %r1777}, %rd7619; }
	add.s32 	%r1778, %r1774, %r1777;
	mul.lo.s32 	%r1779, %r396, %r1776;
	cvt.u64.u32 	%rd7620, %r1779;
	and.b64  	%rd7621, %rd7589, 4294967295;
	mad.lo.s64 	%rd7622, %rd160, %rd7620, %rd7621;
	shr.u64 	%rd7623, %rd7622, 32;
	and.b64  	%rd7624, %rd7593, 4294967295;
	add.s64 	%rd7625, %rd7623, %rd7624;
	mad.lo.s64 	%rd7626, %rd156, %rd7620, %rd7625;
	cvt.u32.u64 	%r1780, %rd7626;
	shr.u64 	%rd7627, %rd7626, 32;
	and.b64  	%rd7628, %rd7597, 4294967295;
	add.s64 	%rd7629, %rd7627, %rd7628;
	mad.lo.s64 	%rd7630, %rd155, %rd7620, %rd7629;
	shr.u64 	%rd7631, %rd7630, 32;
	and.b64  	%rd7632, %rd7601, 4294967295;
	add.s64 	%rd7633, %rd7631, %rd7632;
	mad.lo.s64 	%rd7634, %rd157, %rd7620, %rd7633;
	shr.u64 	%rd7635, %rd7634, 32;
	and.b64  	%rd7636, %rd7605, 4294967295;
	add.s64 	%rd7637, %rd7635, %rd7636;
	mad.lo.s64 	%rd7638, %rd161, %rd7620, %rd7637;
	shr.u64 	%rd7639, %rd7638, 32;
	and.b64  	%rd7640, %rd7609, 4294967295;
	add.s64 	%rd7641, %rd7639, %rd7640;
	mad.lo.s64 	%rd7642, %rd158, %rd7620, %rd7641;
	shr.u64 	%rd7643, %rd7642, 32;
	and.b64  	%rd7644, %rd7613, 4294967295;
	add.s64 	%rd7645, %rd7643, %rd7644;
	mad.lo.s64 	%rd7646, %rd162, %rd7620, %rd7645;
	shr.u64 	%rd7647, %rd7646, 32;
	and.b64  	%rd7648, %rd7616, 4294967295;
	add.s64 	%rd7649, %rd7647, %rd7648;
	mad.lo.s64 	%rd7650, %rd159, %rd7620, %rd7649;
	shr.u64 	%rd7651, %rd7650, 32;
	and.b64  	%rd7652, %rd7619, 4294967295;
	add.s64 	%rd7653, %rd7651, %rd7652;
	{ .reg .b32 tmp; mov.b64 {tmp, %r1781}, %rd7653; }
	add.s32 	%r1782, %r1778, %r1781;
	mul.lo.s32 	%r1783, %r396, %r1780;
	cvt.u64.u32 	%rd7654, %r1783;
	and.b64  	%rd7655, %rd7626, 4294967295;
	mad.lo.s64 	%rd7656, %rd160, %rd7654, %rd7655;
	shr.u64 	%rd7657, %rd7656, 32;
	and.b64  	%rd7658, %rd7630, 4294967295;
	add.s64 	%rd7659, %rd7657, %rd7658;
	mad.lo.s64 	%rd191, %rd156, %rd7654, %rd7659;
	cvt.u32.u64 	%r4349, %rd191;
	shr.u64 	%rd7660, %rd191, 32;
	and.b64  	%rd7661, %rd7634, 4294967295;
	add.s64 	%rd7662, %rd7660, %rd7661;
	mad.lo.s64 	%rd24142, %rd155, %rd7654, %rd7662;
	cvt.u32.u64 	%r407, %rd24142;
	shr.u64 	%rd7663, %rd24142, 32;
	and.b64  	%rd7664, %rd7638, 4294967295;
	add.s64 	%rd7665, %rd7663, %rd7664;
	mad.lo.s64 	%rd24143, %rd157, %rd7654, %rd7665;
	cvt.u32.u64 	%r408, %rd24143;
	shr.u64 	%rd7666, %rd24143, 32;
	and.b64  	%rd7667, %rd7642, 4294967295;
	add.s64 	%rd7668, %rd7666, %rd7667;
	mad.lo.s64 	%rd24144, %rd161, %rd7654, %rd7668;
	cvt.u32.u64 	%r409, %rd24144;
	shr.u64 	%rd7669, %rd24144, 32;
	and.b64  	%rd7670, %rd7646, 4294967295;
	add.s64 	%rd7671, %rd7669, %rd7670;
	mad.lo.s64 	%rd24145, %rd158, %rd7654, %rd7671;
	cvt.u32.u64 	%r410, %rd24145;
	shr.u64 	%rd7672, %rd24145, 32;
	and.b64  	%rd7673, %rd7650, 4294967295;
	add.s64 	%rd7674, %rd7672, %rd7673;
	mad.lo.s64 	%rd24146, %rd162, %rd7654, %rd7674;
	cvt.u32.u64 	%r411, %rd24146;
	shr.u64 	%rd7675, %rd24146, 32;
	and.b64  	%rd7676, %rd7653, 4294967295;
	add.s64 	%rd7677, %rd7675, %rd7676;
	mad.lo.s64 	%rd24147, %rd159, %rd7654, %rd7677;
	cvt.u32.u64 	%r412, %rd24147;
	{ .reg .b32 tmp; mov.b64 {tmp, %r1784}, %rd24147; }
	add.s32 	%r4350, %r1782, %r1784;
	setp.gt.u32 	%p184, %r4350, %r1752;
	@%p184 bra 	$L__BB2_163;
	setp.lt.u32 	%p185, %r4350, %r1752;
	@%p185 bra 	$L__BB2_164;
	cvt.u32.u64 	%r1786, %rd162;
	setp.lt.u32 	%p186, %r1786, %r412;
	@%p186 bra 	$L__BB2_163;
	setp.gt.u32 	%p187, %r1786, %r412;
	@%p187 bra 	$L__BB2_164;
	cvt.u32.u64 	%r1788, %rd158;
	setp.lt.u32 	%p188, %r1788, %r411;
	@%p188 bra 	$L__BB2_163;
	setp.gt.u32 	%p189, %r1788, %r411;
	@%p189 bra 	$L__BB2_164;
	cvt.u32.u64 	%r1790, %rd161;
	setp.lt.u32 	%p190, %r1790, %r410;
	@%p190 bra 	$L__BB2_163;
	setp.gt.u32 	%p191, %r1790, %r410;
	@%p191 bra 	$L__BB2_164;
	cvt.u32.u64 	%r1792, %rd157;
	setp.lt.u32 	%p192, %r1792, %r409;
	@%p192 bra 	$L__BB2_163;
	setp.gt.u32 	%p193, %r1792, %r409;
	@%p193 bra 	$L__BB2_164;
	cvt.u32.u64 	%r1794, %rd155;
	setp.lt.u32 	%p194, %r1794, %r408;
	@%p194 bra 	$L__BB2_163;
	setp.gt.u32 	%p195, %r1794, %r408;
	@%p195 bra 	$L__BB2_164;
	cvt.u32.u64 	%r1796, %rd156;
	setp.lt.u32 	%p196, %r1796, %r407;
	@%p196 bra 	$L__BB2_163;
	cvt.u32.u64 	%r1798, %rd160;
	setp.gt.u32 	%p197, %r1796, %r407;
	setp.gt.u32 	%p198, %r1798, %r4349;
	or.pred  	%p199, %p197, %p198;
	@%p199 bra 	$L__BB2_164;
$L__BB2_163:
	and.b64  	%rd7679, %rd191, 4294967295;
	sub.s64 	%rd7680, %rd7679, %rd160;
	shr.u64 	%rd7681, %rd7680, 63;
	cvt.u32.u64 	%r4349, %rd7680;
	and.b64  	%rd7682, %rd24142, 4294967295;
	add.s64 	%rd7683, %rd7681, %rd156;
	sub.s64 	%rd24142, %rd7682, %rd7683;
	shr.u64 	%rd7684, %rd24142, 63;
	and.b64  	%rd7685, %rd24143, 4294967295;
	add.s64 	%rd7686, %rd7684, %rd155;
	sub.s64 	%rd24143, %rd7685, %rd7686;
	shr.u64 	%rd7687, %rd24143, 63;
	and.b64  	%rd7688, %rd24144, 4294967295;
	add.s64 	%rd7689, %rd7687, %rd157;
	sub.s64 	%rd24144, %rd7688, %rd7689;
	shr.u64 	%rd7690, %rd24144, 63;
	and.b64  	%rd7691, %rd24145, 4294967295;
	add.s64 	%rd7692, %rd7690, %rd161;
	sub.s64 	%rd24145, %rd7691, %rd7692;
	shr.u64 	%rd7693, %rd24145, 63;
	and.b64  	%rd7694, %rd24146, 4294967295;
	add.s64 	%rd7695, %rd7693, %rd158;
	sub.s64 	%rd24146, %rd7694, %rd7695;
	shr.u64 	%rd7696, %rd24146, 63;
	and.b64  	%rd7697, %rd24147, 4294967295;
	add.s64 	%rd7698, %rd7696, %rd162;
	sub.s64 	%rd24147, %rd7697, %rd7698;
	shr.u64 	%rd7699, %rd24147, 63;
	cvt.u32.u64 	%r1800, %rd7699;
	add.s32 	%r1801, %r1752, %r1800;
	sub.s32 	%r4350, %r4350, %r1801;
$L__BB2_164:
	shl.b32 	%r4351, %r4349, 1;
	shr.u32 	%r1803, %r4349, 31;
	cvt.u64.u32 	%rd7701, %r1803;
	shl.b64 	%rd7702, %rd24142, 1;
	and.b64  	%rd7703, %rd7702, 8589934590;
	or.b64  	%rd24148, %rd7703, %rd7701;
	cvt.u32.u64 	%r419, %rd24148;
	shr.u64 	%rd7704, %rd7703, 32;
	shl.b64 	%rd7705, %rd24143, 1;
	and.b64  	%rd7706, %rd7705, 8589934590;
	or.b64  	%rd24149, %rd7704, %rd7706;
	cvt.u32.u64 	%r420, %rd24149;
	shr.u64 	%rd7707, %rd7706, 32;
	shl.b64 	%rd7708, %rd24144, 1;
	and.b64  	%rd7709, %rd7708, 8589934590;
	or.b64  	%rd24150, %rd7707, %rd7709;
	cvt.u32.u64 	%r421, %rd24150;
	shr.u64 	%rd7710, %rd7709, 32;
	shl.b64 	%rd7711, %rd24145, 1;
	and.b64  	%rd7712, %rd7711, 8589934590;
	or.b64  	%rd24151, %rd7710, %rd7712;
	cvt.u32.u64 	%r422, %rd24151;
	shr.u64 	%rd7713, %rd7712, 32;
	shl.b64 	%rd7714, %rd24146, 1;
	and.b64  	%rd7715, %rd7714, 8589934590;
	or.b64  	%rd24152, %rd7713, %rd7715;
	cvt.u32.u64 	%r423, %rd24152;
	shr.u64 	%rd7716, %rd7715, 32;
	shl.b64 	%rd7717, %rd24147, 1;
	and.b64  	%rd7718, %rd7717, 8589934590;
	or.b64  	%rd24153, %rd7716, %rd7718;
	cvt.u32.u64 	%r424, %rd24153;
	shr.u64 	%rd7719, %rd7718, 32;
	mul.wide.u32 	%rd7720, %r4350, 2;
	add.s64 	%rd24154, %rd7719, %rd7720;
	cvt.u32.u64 	%r425, %rd24154;
	setp.gt.u64 	%p200, %rd24154, 4294967295;
	setp.lt.u32 	%p201, %r1752, %r425;
	or.pred  	%p202, %p200, %p201;
	@%p202 bra 	$L__BB2_178;
	setp.gt.u32 	%p203, %r1752, %r425;
	@%p203 bra 	$L__BB2_179;
	cvt.u32.u64 	%r1805, %rd162;
	setp.lt.u32 	%p204, %r1805, %r424;
	@%p204 bra 	$L__BB2_178;
	setp.gt.u32 	%p205, %r1805, %r424;
	@%p205 bra 	$L__BB2_179;
	cvt.u32.u64 	%r1807, %rd158;
	setp.lt.u32 	%p206, %r1807, %r423;
	@%p206 bra 	$L__BB2_178;
	setp.gt.u32 	%p207, %r1807, %r423;
	@%p207 bra 	$L__BB2_179;
	cvt.u32.u64 	%r1809, %rd161;
	setp.lt.u32 	%p208, %r1809, %r422;
	@%p208 bra 	$L__BB2_178;
	setp.gt.u32 	%p209, %r1809, %r422;
	@%p209 bra 	$L__BB2_179;
	cvt.u32.u64 	%r1811, %rd157;
	setp.lt.u32 	%p210, %r1811, %r421;
	@%p210 bra 	$L__BB2_178;
	setp.gt.u32 	%p211, %r1811, %r421;
	@%p211 bra 	$L__BB2_179;
	cvt.u32.u64 	%r1813, %rd155;
	setp.lt.u32 	%p212, %r1813, %r420;
	@%p212 bra 	$L__BB2_178;
	setp.gt.u32 	%p213, %r1813, %r420;
	@%p213 bra 	$L__BB2_179;
	cvt.u32.u64 	%r1815, %rd156;
	setp.lt.u32 	%p214, %r1815, %r419;
	@%p214 bra 	$L__BB2_178;
	cvt.u32.u64 	%r1817, %rd160;
	setp.gt.u32 	%p215, %r1815, %r419;
	setp.lt.u32 	%p216, %r4351, %r1817;
	or.pred  	%p217, %p215, %p216;
	@%p217 bra 	$L__BB2_179;
$L__BB2_178:
	cvt.u64.u32 	%rd7723, %r4351;
	sub.s64 	%rd7724, %rd7723, %rd160;
	shr.u64 	%rd7725, %rd7724, 63;
	cvt.u32.u64 	%r4351, %rd7724;
	and.b64  	%rd7726, %rd24148, 4294967295;
	add.s64 	%rd7727, %rd7725, %rd156;
	sub.s64 	%rd24148, %rd7726, %rd7727;
	shr.u64 	%rd7728, %rd24148, 63;
	and.b64  	%rd7729, %rd24149, 4294967295;
	add.s64 	%rd7730, %rd7728, %rd155;
	sub.s64 	%rd24149, %rd7729, %rd7730;
	shr.u64 	%rd7731, %rd24149, 63;
	and.b64  	%rd7732, %rd24150, 4294967295;
	add.s64 	%rd7733, %rd7731, %rd157;
	sub.s64 	%rd24150, %rd7732, %rd7733;
	shr.u64 	%rd7734, %rd24150, 63;
	and.b64  	%rd7735, %rd24151, 4294967295;
	add.s64 	%rd7736, %rd7734, %rd161;
	sub.s64 	%rd24151, %rd7735, %rd7736;
	shr.u64 	%rd7737, %rd24151, 63;
	and.b64  	%rd7738, %rd24152, 4294967295;
	add.s64 	%rd7739, %rd7737, %rd158;
	sub.s64 	%rd24152, %rd7738, %rd7739;
	shr.u64 	%rd7740, %rd24152, 63;
	and.b64  	%rd7741, %rd24153, 4294967295;
	add.s64 	%rd7742, %rd7740, %rd162;
	sub.s64 	%rd24153, %rd7741, %rd7742;
	shr.u64 	%rd7743, %rd24153, 63;
	and.b64  	%rd7744, %rd24154, 4294967295;
	add.s64 	%rd7745, %rd7743, %rd159;
	sub.s64 	%rd24154, %rd7744, %rd7745;
$L__BB2_179:
	shl.b32 	%r4352, %r4351, 1;
	shr.u32 	%r1819, %r4351, 31;
	cvt.u64.u32 	%rd7747, %r1819;
	shl.b64 	%rd7748, %rd24148, 1;
	and.b64  	%rd7749, %rd7748, 8589934590;
	or.b64  	%rd24155, %rd7749, %rd7747;
	cvt.u32.u64 	%r429, %rd24155;
	shr.u64 	%rd7750, %rd7749, 32;
	shl.b64 	%rd7751, %rd24149, 1;
	and.b64  	%rd7752, %rd7751, 8589934590;
	or.b64  	%rd24156, %rd7750, %rd7752;
	cvt.u32.u64 	%r430, %rd24156;
	shr.u64 	%rd7753, %rd7752, 32;
	shl.b64 	%rd7754, %rd24150, 1;
	and.b64  	%rd7755, %rd7754, 8589934590;
	or.b64  	%rd24157, %rd7753, %rd7755;
	cvt.u32.u64 	%r431, %rd24157;
	shr.u64 	%rd7756, %rd7755, 32;
	shl.b64 	%rd7757, %rd24151, 1;
	and.b64  	%rd7758, %rd7757, 8589934590;
	or.b64  	%rd24158, %rd7756, %rd7758;
	cvt.u32.u64 	%r432, %rd24158;
	shr.u64 	%rd7759, %rd7758, 32;
	shl.b64 	%rd7760, %rd24152, 1;
	and.b64  	%rd7761, %rd7760, 8589934590;
	or.b64  	%rd24159, %rd7759, %rd7761;
	cvt.u32.u64 	%r433, %rd24159;
	shr.u64 	%rd7762, %rd7761, 32;
	shl.b64 	%rd7763, %rd24153, 1;
	and.b64  	%rd7764, %rd7763, 8589934590;
	or.b64  	%rd24160, %rd7762, %rd7764;
	cvt.u32.u64 	%r434, %rd24160;
	shr.u64 	%rd7765, %rd7764, 32;
	shl.b64 	%rd7767, %rd24154, 1;
	and.b64  	%rd7768, %rd7767, 8589934590;
	or.b64  	%rd24161, %rd7765, %rd7768;
	cvt.u32.u64 	%r435, %rd24161;
	setp.gt.u64 	%p218, %rd24161, 4294967295;
	setp.lt.u32 	%p219, %r1752, %r435;
	or.pred  	%p220, %p218, %p219;
	@%p220 bra 	$L__BB2_193;
	setp.gt.u32 	%p221, %r1752, %r435;
	@%p221 bra 	$L__BB2_194;
	cvt.u32.u64 	%r1821, %rd162;
	setp.lt.u32 	%p222, %r1821, %r434;
	@%p222 bra 	$L__BB2_193;
	setp.gt.u32 	%p223, %r1821, %r434;
	@%p223 bra 	$L__BB2_194;
	cvt.u32.u64 	%r1823, %rd158;
	setp.lt.u32 	%p224, %r1823, %r433;
	@%p224 bra 	$L__BB2_193;
	setp.gt.u32 	%p225, %r1823, %r433;
	@%p225 bra 	$L__BB2_194;
	cvt.u32.u64 	%r1825, %rd161;
	setp.lt.u32 	%p226, %r1825, %r432;
	@%p226 bra 	$L__BB2_193;
	setp.gt.u32 	%p227, %r1825, %r432;
	@%p227 bra 	$L__BB2_194;
	cvt.u32.u64 	%r1827, %rd157;
	setp.lt.u32 	%p228, %r1827, %r431;
	@%p228 bra 	$L__BB2_193;
	setp.gt.u32 	%p229, %r1827, %r431;
	@%p229 bra 	$L__BB2_194;
	cvt.u32.u64 	%r1829, %rd155;
	setp.lt.u32 	%p230, %r1829, %r430;
	@%p230 bra 	$L__BB2_193;
	setp.gt.u32 	%p231, %r1829, %r430;
	@%p231 bra 	$L__BB2_194;
	cvt.u32.u64 	%r1831, %rd156;
	setp.lt.u32 	%p232, %r1831, %r429;
	@%p232 bra 	$L__BB2_193;
	cvt.u32.u64 	%r1833, %rd160;
	setp.gt.u32 	%p233, %r1831, %r429;
	setp.lt.u32 	%p234, %r4352, %r1833;
	or.pred  	%p235, %p233, %p234;
	@%p235 bra 	$L__BB2_194;
$L__BB2_193:
	cvt.u64.u32 	%rd7770, %r4352;
	sub.s64 	%rd7771, %rd7770, %rd160;
	shr.u64 	%rd7772, %rd7771, 63;
	cvt.u32.u64 	%r4352, %rd7771;
	and.b64  	%rd7773, %rd24155, 4294967295;
	add.s64 	%rd7774, %rd7772, %rd156;
	sub.s64 	%rd24155, %rd7773, %rd7774;
	shr.u64 	%rd7775, %rd24155, 63;
	and.b64  	%rd7776, %rd24156, 4294967295;
	add.s64 	%rd7777, %rd7775, %rd155;
	sub.s64 	%rd24156, %rd7776, %rd7777;
	shr.u64 	%rd7778, %rd24156, 63;
	and.b64  	%rd7779, %rd24157, 4294967295;
	add.s64 	%rd7780, %rd7778, %rd157;
	sub.s64 	%rd24157, %rd7779, %rd7780;
	shr.u64 	%rd7781, %rd24157, 63;
	and.b64  	%rd7782, %rd24158, 4294967295;
	add.s64 	%rd7783, %rd7781, %rd161;
	sub.s64 	%rd24158, %rd7782, %rd7783;
	shr.u64 	%rd7784, %rd24158, 63;
	and.b64  	%rd7785, %rd24159, 4294967295;
	add.s64 	%rd7786, %rd7784, %rd158;
	sub.s64 	%rd24159, %rd7785, %rd7786;
	shr.u64 	%rd7787, %rd24159, 63;
	and.b64  	%rd7788, %rd24160, 4294967295;
	add.s64 	%rd7789, %rd7787, %rd162;
	sub.s64 	%rd24160, %rd7788, %rd7789;
	shr.u64 	%rd7790, %rd24160, 63;
	and.b64  	%rd7791, %rd24161, 4294967295;
	add.s64 	%rd7792, %rd7790, %rd159;
	sub.s64 	%rd24161, %rd7791, %rd7792;
$L__BB2_194:
	mul.lo.s64 	%rd7793, %rd184, %rd184;
	cvt.u32.u64 	%r1835, %rd7793;
	shr.u64 	%rd7794, %rd7793, 32;
	mul.lo.s64 	%rd7795, %rd185, %rd184;
	add.s64 	%rd7796, %rd7794, %rd7795;
	shr.u64 	%rd7797, %rd7796, 32;
	mul.lo.s64 	%rd7798, %rd186, %rd184;
	add.s64 	%rd7799, %rd7797, %rd7798;
	shr.u64 	%rd7800, %rd7799, 32;
	mul.lo.s64 	%rd7801, %rd187, %rd184;
	add.s64 	%rd7802, %rd7800, %rd7801;
	shr.u64 	%rd7803, %rd7802, 32;
	mul.lo.s64 	%rd7804, %rd188, %rd184;
	add.s64 	%rd7805, %rd7803, %rd7804;
	shr.u64 	%rd7806, %rd7805, 32;
	mul.lo.s64 	%rd7807, %rd189, %rd184;
	add.s64 	%rd7808, %rd7806, %rd7807;
	shr.u64 	%rd7809, %rd7808, 32;
	mul.lo.s64 	%rd7810, %rd190, %rd184;
	add.s64 	%rd7811, %rd7809, %rd7810;
	shr.u64 	%rd7812, %rd7811, 32;
	cvt.u64.u32 	%rd7813, %r4348;
	mul.lo.s64 	%rd7814, %rd184, %rd7813;
	add.s64 	%rd7815, %rd7812, %rd7814;
	shr.u64 	%rd7816, %rd7815, 32;
	and.b64  	%rd7817, %rd7796, 4294967295;
	add.s64 	%rd7818, %rd7795, %rd7817;
	shr.u64 	%rd7819, %rd7818, 32;
	and.b64  	%rd7820, %rd7799, 4294967295;
	add.s64 	%rd7821, %rd7819, %rd7820;
	mad.lo.s64 	%rd7822, %rd185, %rd185, %rd7821;
	shr.u64 	%rd7823, %rd7822, 32;
	mul.lo.s64 	%rd7824, %rd186, %rd185;
	and.b64  	%rd7825, %rd7802, 4294967295;
	add.s64 	%rd7826, %rd7823, %rd7825;
	add.s64 	%rd7827, %rd7826, %rd7824;
	shr.u64 	%rd7828, %rd7827, 32;
	mul.lo.s64 	%rd7829, %rd187, %rd185;
	and.b64  	%rd7830, %rd7805, 4294967295;
	add.s64 	%rd7831, %rd7828, %rd7830;
	add.s64 	%rd7832, %rd7831, %rd7829;
	shr.u64 	%rd7833, %rd7832, 32;
	mul.lo.s64 	%rd7834, %rd188, %rd185;
	and.b64  	%rd7835, %rd7808, 4294967295;
	add.s64 	%rd7836, %rd7833, %rd7835;
	add.s64 	%rd7837, %rd7836, %rd7834;
	shr.u64 	%rd7838, %rd7837, 32;
	mul.lo.s64 	%rd7839, %rd189, %rd185;
	and.b64  	%rd7840, %rd7811, 4294967295;
	add.s64 	%rd7841, %rd7838, %rd7840;
	add.s64 	%rd7842, %rd7841, %rd7839;
	shr.u64 	%rd7843, %rd7842, 32;
	mul.lo.s64 	%rd7844, %rd190, %rd185;
	and.b64  	%rd7845, %rd7815, 4294967295;
	add.s64 	%rd7846, %rd7843, %rd7845;
	add.s64 	%rd7847, %rd7846, %rd7844;
	shr.u64 	%rd7848, %rd7847, 32;
	mul.lo.s64 	%rd7849, %rd185, %rd7813;
	add.s64 	%rd7850, %rd7848, %rd7816;
	add.s64 	%rd7851, %rd7850, %rd7849;
	shr.u64 	%rd7852, %rd7851, 32;
	and.b64  	%rd7853, %rd7822, 4294967295;
	add.s64 	%rd7854, %rd7798, %rd7853;
	shr.u64 	%rd7855, %rd7854, 32;
	and.b64  	%rd7856, %rd7827, 4294967295;
	add.s64 	%rd7857, %rd7855, %rd7856;
	add.s64 	%rd7858, %rd7857, %rd7824;
	shr.u64 	%rd7859, %rd7858, 32;
	and.b64  	%rd7860, %rd7832, 4294967295;
	add.s64 	%rd7861, %rd7859, %rd7860;
	mad.lo.s64 	%rd7862, %rd186, %rd186, %rd7861;
	shr.u64 	%rd7863, %rd7862, 32;
	mul.lo.s64 	%rd7864, %rd187, %rd186;
	and.b64  	%rd7865, %rd7837, 4294967295;
	add.s64 	%rd7866, %rd7863, %rd7865;
	add.s64 	%rd7867, %rd7866, %rd7864;
	shr.u64 	%rd7868, %rd7867, 32;
	mul.lo.s64 	%rd7869, %rd188, %rd186;
	and.b64  	%rd7870, %rd7842, 4294967295;
	add.s64 	%rd7871, %rd7868, %rd7870;
	add.s64 	%rd7872, %rd7871, %rd7869;
	shr.u64 	%rd7873, %rd7872, 32;
	mul.lo.s64 	%rd7874, %rd189, %rd186;
	and.b64  	%rd7875, %rd7847, 4294967295;
	add.s64 	%rd7876, %rd7873, %rd7875;
	add.s64 	%rd7877, %rd7876, %rd7874;
	shr.u64 	%rd7878, %rd7877, 32;
	mul.lo.s64 	%rd7879, %rd190, %rd186;
	and.b64  	%rd7880, %rd7851, 4294967295;
	add.s64 	%rd7881, %rd7878, %rd7880;
	add.s64 	%rd7882, %rd7881, %rd7879;
	shr.u64 	%rd7883, %rd7882, 32;
	mul.lo.s64 	%rd7884, %rd186, %rd7813;
	add.s64 	%rd7885, %rd7883, %rd7852;
	add.s64 	%rd7886, %rd7885, %rd7884;
	shr.u64 	%rd7887, %rd7886, 32;
	and.b64  	%rd7888, %rd7858, 4294967295;
	add.s64 	%rd7889, %rd7801, %rd7888;
	shr.u64 	%rd7890, %rd7889, 32;
	and.b64  	%rd7891, %rd7862, 4294967295;
	add.s64 	%rd7892, %rd7890, %rd7891;
	add.s64 	%rd7893, %rd7892, %rd7829;
	shr.u64 	%rd7894, %rd7893, 32;
	and.b64  	%rd7895, %rd7867, 4294967295;
	add.s64 	%rd7896, %rd7894, %rd7895;
	add.s64 	%rd7897, %rd7896, %rd7864;
	shr.u64 	%rd7898, %rd7897, 32;
	and.b64  	%rd7899, %rd7872, 4294967295;
	add.s64 	%rd7900, %rd7898, %rd7899;
	mad.lo.s64 	%rd7901, %rd187, %rd187, %rd7900;
	shr.u64 	%rd7902, %rd7901, 32;
	mul.lo.s64 	%rd7903, %rd188, %rd187;
	and.b64  	%rd7904, %rd7877, 4294967295;
	add.s64 	%rd7905, %rd7902, %rd7904;
	add.s64 	%rd7906, %rd7905, %rd7903;
	shr.u64 	%rd7907, %rd7906, 32;
	mul.lo.s64 	%rd7908, %rd189, %rd187;
	and.b64  	%rd7909, %rd7882, 4294967295;
	add.s64 	%rd7910, %rd7907, %rd7909;
	add.s64 	%rd7911, %rd7910, %rd7908;
	shr.u64 	%rd7912, %rd7911, 32;
	mul.lo.s64 	%rd7913, %rd190, %rd187;
	and.b64  	%rd7914, %rd7886, 4294967295;
	add.s64 	%rd7915, %rd7912, %rd7914;
	add.s64 	%rd7916, %rd7915, %rd7913;
	shr.u64 	%rd7917, %rd7916, 32;
	mul.lo.s64 	%rd7918, %rd187, %rd7813;
	add.s64 	%rd7919, %rd7917, %rd7887;
	add.s64 	%rd7920, %rd7919, %rd7918;
	shr.u64 	%rd7921, %rd7920, 32;
	and.b64  	%rd7922, %rd7893, 4294967295;
	add.s64 	%rd7923, %rd7804, %rd7922;
	shr.u64 	%rd7924, %rd7923, 32;
	and.b64  	%rd7925, %rd7897, 4294967295;
	add.s64 	%rd7926, %rd7924, %rd7925;
	add.s64 	%rd7927, %rd7926, %rd7834;
	shr.u64 	%rd7928, %rd7927, 32;
	and.b64  	%rd7929, %rd7901, 4294967295;
	add.s64 	%rd7930, %rd7928, %rd7929;
	add.s64 	%rd7931, %rd7930, %rd7869;
	shr.u64 	%rd7932, %rd7931, 32;
	and.b64  	%rd7933, %rd7906, 4294967295;
	add.s64 	%rd7934, %rd7932, %rd7933;
	add.s64 	%rd7935, %rd7934, %rd7903;
	shr.u64 	%rd7936, %rd7935, 32;
	and.b64  	%rd7937, %rd7911, 4294967295;
	add.s64 	%rd7938, %rd7936, %rd7937;
	mad.lo.s64 	%rd7939, %rd188, %rd188, %rd7938;
	shr.u64 	%rd7940, %rd7939, 32;
	mul.lo.s64 	%rd7941, %rd189, %rd188;
	and.b64  	%rd7942, %rd7916, 4294967295;
	add.s64 	%rd7943, %rd7940, %rd7942;
	add.s64 	%rd7944, %rd7943, %rd7941;
	shr.u64 	%rd7945, %rd7944, 32;
	mul.lo.s64 	%rd7946, %rd190, %rd188;
	and.b64  	%rd7947, %rd7920, 4294967295;
	add.s64 	%rd7948, %rd7945, %rd7947;
	add.s64 	%rd7949, %rd7948, %rd7946;
	shr.u64 	%rd7950, %rd7949, 32;
	mul.lo.s64 	%rd7951, %rd188, %rd7813;
	add.s64 	%rd7952, %rd7950, %rd7921;
	add.s64 	%rd7953, %rd7952, %rd7951;
	shr.u64 	%rd7954, %rd7953, 32;
	and.b64  	%rd7955, %rd7927, 4294967295;
	add.s64 	%rd7956, %rd7807, %rd7955;
	shr.u64 	%rd7957, %rd7956, 32;
	and.b64  	%rd7958, %rd7931, 4294967295;
	add.s64 	%rd7959, %rd7957, %rd7958;
	add.s64 	%rd7960, %rd7959, %rd7839;
	shr.u64 	%rd7961, %rd7960, 32;
	and.b64  	%rd7962, %rd7935, 4294967295;
	add.s64 	%rd7963, %rd7961, %rd7962;
	add.s64 	%rd7964, %rd7963, %rd7874;
	shr.u64 	%rd7965, %rd7964, 32;
	and.b64  	%rd7966, %rd7939, 4294967295;
	add.s64 	%rd7967, %rd7965, %rd7966;
	add.s64 	%rd7968, %rd7967, %rd7908;
	shr.u64 	%rd7969, %rd7968, 32;
	and.b64  	%rd7970, %rd7944, 4294967295;
	add.s64 	%rd7971, %rd7969, %rd7970;
	add.s64 	%rd7972, %rd7971, %rd7941;
	shr.u64 	%rd7973, %rd7972, 32;
	and.b64  	%rd7974, %rd7949, 4294967295;
	add.s64 	%rd7975, %rd7973, %rd7974;
	mad.lo.s64 	%rd7976, %rd189, %rd189, %rd7975;
	shr.u64 	%rd7977, %rd7976, 32;
	mul.lo.s64 	%rd7978, %rd190, %rd189;
	and.b64  	%rd7979, %rd7953, 4294967295;
	add.s64 	%rd7980, %rd7977, %rd7979;
	add.s64 	%rd7981, %rd7980, %rd7978;
	shr.u64 	%rd7982, %rd7981, 32;
	mul.lo.s64 	%rd7983, %rd189, %rd7813;
	add.s64 	%rd7984, %rd7982, %rd7954;
	add.s64 	%rd7985, %rd7984, %rd7983;
	shr.u64 	%rd7986, %rd7985, 32;
	and.b64  	%rd7987, %rd7960, 4294967295;
	add.s64 	%rd7988, %rd7810, %rd7987;
	shr.u64 	%rd7989, %rd7988, 32;
	and.b64  	%rd7990, %rd7964, 4294967295;
	add.s64 	%rd7991, %rd7989, %rd7990;
	add.s64 	%rd7992, %rd7991, %rd7844;
	shr.u64 	%rd7993, %rd7992, 32;
	and.b64  	%rd7994, %rd7968, 4294967295;
	add.s64 	%rd7995, %rd7993, %rd7994;
	add.s64 	%rd7996, %rd7995, %rd7879;
	shr.u64 	%rd7997, %rd7996, 32;
	and.b64  	%rd7998, %rd7972, 4294967295;
	add.s64 	%rd7999, %rd7997, %rd7998;
	add.s64 	%rd8000, %rd7999, %rd7913;
	shr.u64 	%rd8001, %rd8000, 32;
	and.b64  	%rd8002, %rd7976, 4294967295;
	add.s64 	%rd8003, %rd8001, %rd8002;
	add.s64 	%rd8004, %rd8003, %rd7946;
	shr.u64 	%rd8005, %rd8004, 32;
	and.b64  	%rd8006, %rd7981, 4294967295;
	add.s64 	%rd8007, %rd8005, %rd8006;
	add.s64 	%rd8008, %rd8007, %rd7978;
	shr.u64 	%rd8009, %rd8008, 32;
	and.b64  	%rd8010, %rd7985, 4294967295;
	add.s64 	%rd8011, %rd8009, %rd8010;
	mad.lo.s64 	%rd8012, %rd190, %rd190, %rd8011;
	shr.u64 	%rd8013, %rd8012, 32;
	mul.lo.s64 	%rd8014, %rd190, %rd7813;
	add.s64 	%rd8015, %rd8013, %rd7986;
	add.s64 	%rd8016, %rd8015, %rd8014;
	shr.u64 	%rd8017, %rd8016, 32;
	and.b64  	%rd8018, %rd7992, 4294967295;
	add.s64 	%rd8019, %rd7814, %rd8018;
	shr.u64 	%rd8020, %rd8019, 32;
	and.b64  	%rd8021, %rd7996, 4294967295;
	add.s64 	%rd8022, %rd8020, %rd8021;
	add.s64 	%rd8023, %rd8022, %rd7849;
	shr.u64 	%rd8024, %rd8023, 32;
	and.b64  	%rd8025, %rd8000, 4294967295;
	add.s64 	%rd8026, %rd8024, %rd8025;
	add.s64 	%rd8027, %rd8026, %rd7884;
	shr.u64 	%rd8028, %rd8027, 32;
	and.b64  	%rd8029, %rd8004, 4294967295;
	add.s64 	%rd8030, %rd8028, %rd8029;
	add.s64 	%rd8031, %rd8030, %rd7918;
	shr.u64 	%rd8032, %rd8031, 32;
	and.b64  	%rd8033, %rd8008, 4294967295;
	add.s64 	%rd8034, %rd8032, %rd8033;
	add.s64 	%rd8035, %rd8034, %rd7951;
	shr.u64 	%rd8036, %rd8035, 32;
	and.b64  	%rd8037, %rd8012, 4294967295;
	add.s64 	%rd8038, %rd8036, %rd8037;
	add.s64 	%rd8039, %rd8038, %rd7983;
	shr.u64 	%rd8040, %rd8039, 32;
	and.b64  	%rd8041, %rd8016, 4294967295;
	add.s64 	%rd8042, %rd8040, %rd8041;
	add.s64 	%rd8043, %rd8042, %rd8014;
	shr.u64 	%rd8044, %rd8043, 32;
	mul.wide.u32 	%rd8045, %r4348, %r4348;
	add.s64 	%rd8046, %rd8044, %rd8017;
	add.s64 	%rd8047, %rd8046, %rd8045;
	{ .reg .b32 tmp; mov.b64 {tmp, %r1836}, %rd8047; }
	mul.lo.s32 	%r1838, %r396, %r1835;
	cvt.u64.u32 	%rd8048, %r1838;
	mul.wide.u32 	%rd8049, %r1702, %r1838;
	and.b64  	%rd8050, %rd7793, 4294967295;
	add.s64 	%rd8051, %rd8049, %rd8050;
	shr.u64 	%rd8052, %rd8051, 32;
	and.b64  	%rd8053, %rd7818, 4294967295;
	add.s64 	%rd8054, %rd8052, %rd8053;
	mad.lo.s64 	%rd8055, %rd156, %rd8048, %rd8054;
	cvt.u32.u64 	%r1840, %rd8055;
	shr.u64 	%rd8056, %rd8055, 32;
	and.b64  	%rd8057, %rd7854, 4294967295;
	add.s64 	%rd8058, %rd8056, %rd8057;
	mad.lo.s64 	%rd8059, %rd155, %rd8048, %rd8058;
	shr.u64 	%rd8060, %rd8059, 32;
	ld.const.u32 	%r1841, [P_CONST+12];
	cvt.u64.u32 	%rd254, %r1841;
	mul.wide.u32 	%rd8061, %r1841, %r1838;
	and.b64  	%rd8062, %rd7889, 4294967295;
	add.s64 	%rd8063, %rd8060, %rd8062;
	add.s64 	%rd8064, %rd8063, %rd8061;
	shr.u64 	%rd8065, %rd8064, 32;
	mul.wide.u32 	%rd8066, %r1704, %r1838;
	and.b64  	%rd8067, %rd7923, 4294967295;
	add.s64 	%rd8068, %rd8065, %rd8067;
	add.s64 	%rd8069, %rd8068, %rd8066;
	shr.u64 	%rd8070, %rd8069, 32;
	ld.const.u32 	%r1843, [P_CONST+20];
	cvt.u64.u32 	%rd256, %r1843;
	mul.wide.u32 	%rd8071, %r1843, %r1838;
	and.b64  	%rd8072, %rd7956, 4294967295;
	add.s64 	%rd8073, %rd8070, %rd8072;
	add.s64 	%rd8074, %rd8073, %rd8071;
	shr.u64 	%rd8075, %rd8074, 32;
	ld.const.u32 	%r1844, [P_CONST+24];
	cvt.u64.u32 	%rd257, %r1844;
	mul.wide.u32 	%rd8076, %r1844, %r1838;
	and.b64  	%rd8077, %rd7988, 4294967295;
	add.s64 	%rd8078, %rd8075, %rd8077;
	add.s64 	%rd8079, %rd8078, %rd8076;
	shr.u64 	%rd8080, %rd8079, 32;
	mul.wide.u32 	%rd8081, %r1698, %r1838;
	and.b64  	%rd8082, %rd8019, 4294967295;
	add.s64 	%rd8083, %rd8080, %rd8082;
	add.s64 	%rd8084, %rd8083, %rd8081;
	shr.u64 	%rd8085, %rd8084, 32;
	and.b64  	%rd8086, %rd8023, 4294967295;
	add.s64 	%rd8087, %rd8085, %rd8086;
	shr.u64 	%rd8088, %rd8087, 32;
	and.b64  	%rd8089, %rd8027, 4294967295;
	add.s64 	%rd8090, %rd8088, %rd8089;
	shr.u64 	%rd8091, %rd8090, 32;
	and.b64  	%rd8092, %rd8031, 4294967295;
	add.s64 	%rd8093, %rd8091, %rd8092;
	shr.u64 	%rd8094, %rd8093, 32;
	and.b64  	%rd8095, %rd8035, 4294967295;
	add.s64 	%rd8096, %rd8094, %rd8095;
	shr.u64 	%rd8097, %rd8096, 32;
	and.b64  	%rd8098, %rd8039, 4294967295;
	add.s64 	%rd8099, %rd8097, %rd8098;
	shr.u64 	%rd8100, %rd8099, 32;
	and.b64  	%rd8101, %rd8043, 4294967295;
	add.s64 	%rd8102, %rd8100, %rd8101;
	shr.u64 	%rd8103, %rd8102, 32;
	and.b64  	%rd8104, %rd8047, 4294967295;
	add.s64 	%rd8105, %rd8103, %rd8104;
	{ .reg .b32 tmp; mov.b64 {tmp, %r1845}, %rd8105; }
	add.s32 	%r1846, %r1836, %r1845;
	mul.lo.s32 	%r1847, %r396, %r1840;
	cvt.u64.u32 	%rd8106, %r1847;
	mul.wide.u32 	%rd8107, %r1702, %r1847;
	and.b64  	%rd8108, %rd8055, 4294967295;
	add.s64 	%rd8109, %rd8107, %rd8108;
	shr.u64 	%rd8110, %rd8109, 32;
	and.b64  	%rd8111, %rd8059, 4294967295;
	add.s64 	%rd8112, %rd8110, %rd8111;
	mad.lo.s64 	%rd8113, %rd156, %rd8106, %rd8112;
	cvt.u32.u64 	%r1848, %rd8113;
	shr.u64 	%rd8114, %rd8113, 32;
	and.b64  	%rd8115, %rd8064, 4294967295;
	add.s64 	%rd8116, %rd8114, %rd8115;
	mad.lo.s64 	%rd8117, %rd155, %rd8106, %rd8116;
	shr.u64 	%rd8118, %rd8117, 32;
	mul.wide.u32 	%rd8119, %r1841, %r1847;
	and.b64  	%rd8120, %rd8069, 4294967295;
	add.s64 	%rd8121, %rd8118, %rd8120;
	add.s64 	%rd8122, %rd8121, %rd8119;
	shr.u64 	%rd8123, %rd8122, 32;
	mul.wide.u32 	%rd8124, %r1704, %r1847;
	and.b64  	%rd8125, %rd8074, 4294967295;
	add.s64 	%rd8126, %rd8123, %rd8125;
	add.s64 	%rd8127, %rd8126, %rd8124;
	shr.u64 	%rd8128, %rd8127, 32;
	mul.wide.u32 	%rd8129, %r1843, %r1847;
	and.b64  	%rd8130, %rd8079, 4294967295;
	add.s64 	%rd8131, %rd8128, %rd8130;
	add.s64 	%rd8132, %rd8131, %rd8129;
	shr.u64 	%rd8133, %rd8132, 32;
	mul.wide.u32 	%rd8134, %r1844, %r1847;
	and.b64  	%rd8135, %rd8084, 4294967295;
	add.s64 	%rd8136, %rd8133, %rd8135;
	add.s64 	%rd8137, %rd8136, %rd8134;
	shr.u64 	%rd8138, %rd8137, 32;
	mul.wide.u32 	%rd8139, %r1698, %r1847;
	and.b64  	%rd8140, %rd8087, 4294967295;
	add.s64 	%rd8141, %rd8138, %rd8140;
	add.s64 	%rd8142, %rd8141, %rd8139;
	shr.u64 	%rd8143, %rd8142, 32;
	and.b64  	%rd8144, %rd8090, 4294967295;
	add.s64 	%rd8145, %rd8143, %rd8144;
	shr.u64 	%rd8146, %rd8145, 32;
	and.b64  	%rd8147, %rd8093, 4294967295;
	add.s64 	%rd8148, %rd8146, %rd8147;
	shr.u64 	%rd8149, %rd8148, 32;
	and.b64  	%rd8150, %rd8096, 4294967295;
	add.s64 	%rd8151, %rd8149, %rd8150;
	shr.u64 	%rd8152, %rd8151, 32;
	and.b64  	%rd8153, %rd8099, 4294967295;
	add.s64 	%rd8154, %rd8152, %rd8153;
	shr.u64 	%rd8155, %rd8154, 32;
	and.b64  	%rd8156, %rd8102, 4294967295;
	add.s64 	%rd8157, %rd8155, %rd8156;
	shr.u64 	%rd8158, %rd8157, 32;
	and.b64  	%rd8159, %rd8105, 4294967295;
	add.s64 	%rd8160, %rd8158, %rd8159;
	{ .reg .b32 tmp; mov.b64 {tmp, %r1849}, %rd8160; }
	add.s32 	%r1850, %r1846, %r1849;
	mul.lo.s32 	%r1851, %r396, %r1848;
	cvt.u64.u32 	%rd8161, %r1851;
	mul.wide.u32 	%rd8162, %r1702, %r1851;
	and.b64  	%rd8163, %rd8113, 4294967295;
	add.s64 	%rd8164, %rd8162, %rd8163;
	shr.u64 	%rd8165, %rd8164, 32;
	and.b64  	%rd8166, %rd8117, 4294967295;
	add.s64 	%rd8167, %rd8165, %rd8166;
	mad.lo.s64 	%rd8168, %rd156, %rd8161, %rd8167;
	cvt.u32.u64 	%r1852, %rd8168;
	shr.u64 	%rd8169, %rd8168, 32;
	and.b64  	%rd8170, %rd8122, 4294967295;
	add.s64 	%rd8171, %rd8169, %rd8170;
	mad.lo.s64 	%rd8172, %rd155, %rd8161, %rd8171;
	shr.u64 	%rd8173, %rd8172, 32;
	mul.wide.u32 	%rd8174, %r1841, %r1851;
	and.b64  	%rd8175, %rd8127, 4294967295;
	add.s64 	%rd8176, %rd8173, %rd8175;
	add.s64 	%rd8177, %rd8176, %rd8174;
	shr.u64 	%rd8178, %rd8177, 32;
	mul.wide.u32 	%rd8179, %r1704, %r1851;
	and.b64  	%rd8180, %rd8132, 4294967295;
	add.s64 	%rd8181, %rd8178, %rd8180;
	add.s64 	%rd8182, %rd8181, %rd8179;
	shr.u64 	%rd8183, %rd8182, 32;
	mul.wide.u32 	%rd8184, %r1843, %r1851;
	and.b64  	%rd8185, %rd8137, 4294967295;
	add.s64 	%rd8186, %rd8183, %rd8185;
	add.s64 	%rd8187, %rd8186, %rd8184;
	shr.u64 	%rd8188, %rd8187, 32;
	mul.wide.u32 	%rd8189, %r1844, %r1851;
	and.b64  	%rd8190, %rd8142, 4294967295;
	add.s64 	%rd8191, %rd8188, %rd8190;
	add.s64 	%rd8192, %rd8191, %rd8189;
	shr.u64 	%rd8193, %rd8192, 32;
	mul.wide.u32 	%rd8194, %r1698, %r1851;
	and.b64  	%rd8195, %rd8145, 4294967295;
	add.s64 	%rd8196, %rd8193, %rd8195;
	add.s64 	%rd8197, %rd8196, %rd8194;
	shr.u64 	%rd8198, %rd8197, 32;
	and.b64  	%rd8199, %rd8148, 4294967295;
	add.s64 	%rd8200, %rd8198, %rd8199;
	shr.u64 	%rd8201, %rd8200, 32;
	and.b64  	%rd8202, %rd8151, 4294967295;
	add.s64 	%rd8203, %rd8201, %rd8202;
	shr.u64 	%rd8204, %rd8203, 32;
	and.b64  	%rd8205, %rd8154, 4294967295;
	add.s64 	%rd8206, %rd8204, %rd8205;
	shr.u64 	%rd8207, %rd8206, 32;
	and.b64  	%rd8208, %rd8157, 4294967295;
	add.s64 	%rd8209, %rd8207, %rd8208;
	shr.u64 	%rd8210, %rd8209, 32;
	and.b64  	%rd8211, %rd8160, 4294967295;
	add.s64 	%rd8212, %rd8210, %rd8211;
	{ .reg .b32 tmp; mov.b64 {tmp, %r1853}, %rd8212; }
	add.s32 	%r1854, %r1850, %r1853;
	mul.lo.s32 	%r1855, %r396, %r1852;
	cvt.u64.u32 	%rd8213, %r1855;
	mul.wide.u32 	%rd8214, %r1702, %r1855;
	and.b64  	%rd8215, %rd8168, 4294967295;
	add.s64 	%rd8216, %rd8214, %rd8215;
	shr.u64 	%rd8217, %rd8216, 32;
	and.b64  	%rd8218, %rd8172, 4294967295;
	add.s64 	%rd8219, %rd8217, %rd8218;
	mad.lo.s64 	%rd8220, %rd156, %rd8213, %rd8219;
	cvt.u32.u64 	%r1856, %rd8220;
	shr.u64 	%rd8221, %rd8220, 32;
	and.b64  	%rd8222, %rd8177, 4294967295;
	add.s64 	%rd8223, %rd8221, %rd8222;
	mad.lo.s64 	%rd8224, %rd155, %rd8213, %rd8223;
	shr.u64 	%rd8225, %rd8224, 32;
	mul.wide.u32 	%rd8226, %r1841, %r1855;
	and.b64  	%rd8227, %rd8182, 4294967295;
	add.s64 	%rd8228, %rd8225, %rd8227;
	add.s64 	%rd8229, %rd8228, %rd8226;
	shr.u64 	%rd8230, %rd8229, 32;
	mul.wide.u32 	%rd8231, %r1704, %r1855;
	and.b64  	%rd8232, %rd8187, 4294967295;
	add.s64 	%rd8233, %rd8230, %rd8232;
	add.s64 	%rd8234, %rd8233, %rd8231;
	shr.u64 	%rd8235, %rd8234, 32;
	mul.wide.u32 	%rd8236, %r1843, %r1855;
	and.b64  	%rd8237, %rd8192, 4294967295;
	add.s64 	%rd8238, %rd8235, %rd8237;
	add.s64 	%rd8239, %rd8238, %rd8236;
	shr.u64 	%rd8240, %rd8239, 32;
	mul.wide.u32 	%rd8241, %r1844, %r1855;
	and.b64  	%rd8242, %rd8197, 4294967295;
	add.s64 	%rd8243, %rd8240, %rd8242;
	add.s64 	%rd8244, %rd8243, %rd8241;
	shr.u64 	%rd8245, %rd8244, 32;
	mul.wide.u32 	%rd8246, %r1698, %r1855;
	and.b64  	%rd8247, %rd8200, 4294967295;
	add.s64 	%rd8248, %rd8245, %rd8247;
	add.s64 	%rd8249, %rd8248, %rd8246;
	shr.u64 	%rd8250, %rd8249, 32;
	and.b64  	%rd8251, %rd8203, 4294967295;
	add.s64 	%rd8252, %rd8250, %rd8251;
	shr.u64 	%rd8253, %rd8252, 32;
	and.b64  	%rd8254, %rd8206, 4294967295;
	add.s64 	%rd8255, %rd8253, %rd8254;
	shr.u64 	%rd8256, %rd8255, 32;
	and.b64  	%rd8257, %rd8209, 4294967295;
	add.s64 	%rd8258, %rd8256, %rd8257;
	shr.u64 	%rd8259, %rd8258, 32;
	and.b64  	%rd8260, %rd8212, 4294967295;
	add.s64 	%rd8261, %rd8259, %rd8260;
	{ .reg .b32 tmp; mov.b64 {tmp, %r1857}, %rd8261; }
	add.s32 	%r1858, %r1854, %r1857;
	mul.lo.s32 	%r1859, %r396, %r1856;
	cvt.u64.u32 	%rd8262, %r1859;
	mul.wide.u32 	%rd8263, %r1702, %r1859;
	and.b64  	%rd8264, %rd8220, 4294967295;
	add.s64 	%rd8265, %rd8263, %rd8264;
	shr.u64 	%rd8266, %rd8265, 32;
	and.b64  	%rd8267, %rd8224, 4294967295;
	add.s64 	%rd8268, %rd8266, %rd8267;
	mad.lo.s64 	%rd8269, %rd156, %rd8262, %rd8268;
	cvt.u32.u64 	%r1860, %rd8269;
	shr.u64 	%rd8270, %rd8269, 32;
	and.b64  	%rd8271, %rd8229, 4294967295;
	add.s64 	%rd8272, %rd8270, %rd8271;
	mad.lo.s64 	%rd8273, %rd155, %rd8262, %rd8272;
	shr.u64 	%rd8274, %rd8273, 32;
	mul.wide.u32 	%rd8275, %r1841, %r1859;
	and.b64  	%rd8276, %rd8234, 4294967295;
	add.s64 	%rd8277, %rd8274, %rd8276;
	add.s64 	%rd8278, %rd8277, %rd8275;
	shr.u64 	%rd8279, %rd8278, 32;
	mul.wide.u32 	%rd8280, %r1704, %r1859;
	and.b64  	%rd8281, %rd8239, 4294967295;
	add.s64 	%rd8282, %rd8279, %rd8281;
	add.s64 	%rd8283, %rd8282, %rd8280;
	shr.u64 	%rd8284, %rd8283, 32;
	mul.wide.u32 	%rd8285, %r1843, %r1859;
	and.b64  	%rd8286, %rd8244, 4294967295;
	add.s64 	%rd8287, %rd8284, %rd8286;
	add.s64 	%rd8288, %rd8287, %rd8285;
	shr.u64 	%rd8289, %rd8288, 32;
	mul.wide.u32 	%rd8290, %r1844, %r1859;
	and.b64  	%rd8291, %rd8249, 4294967295;
	add.s64 	%rd8292, %rd8289, %rd8291;
	add.s64 	%rd8293, %rd8292, %rd8290;
	shr.u64 	%rd8294, %rd8293, 32;
	mul.wide.u32 	%rd8295, %r1698, %r1859;
	and.b64  	%rd8296, %rd8252, 4294967295;
	add.s64 	%rd8297, %rd8294, %rd8296;
	add.s64 	%rd8298, %rd8297, %rd8295;
	shr.u64 	%rd8299, %rd8298, 32;
	and.b64  	%rd8300, %rd8255, 4294967295;
	add.s64 	%rd8301, %rd8299, %rd8300;
	shr.u64 	%rd8302, %rd8301, 32;
	and.b64  	%rd8303, %rd8258, 4294967295;
	add.s64 	%rd8304, %rd8302, %rd8303;
	shr.u64 	%rd8305, %rd8304, 32;
	and.b64  	%rd8306, %rd8261, 4294967295;
	add.s64 	%rd8307, %rd8305, %rd8306;
	{ .reg .b32 tmp; mov.b64 {tmp, %r1861}, %rd8307; }
	add.s32 	%r1862, %r1858, %r1861;
	mul.lo.s32 	%r1863, %r396, %r1860;
	cvt.u64.u32 	%rd8308, %r1863;
	mul.wide.u32 	%rd8309, %r1702, %r1863;
	and.b64  	%rd8310, %rd8269, 4294967295;
	add.s64 	%rd8311, %rd8309, %rd8310;
	shr.u64 	%rd8312, %rd8311, 32;
	and.b64  	%rd8313, %rd8273, 4294967295;
	add.s64 	%rd8314, %rd8312, %rd8313;
	mad.lo.s64 	%rd8315, %rd156, %rd8308, %rd8314;
	cvt.u32.u64 	%r1864, %rd8315;
	shr.u64 	%rd8316, %rd8315, 32;
	and.b64  	%rd8317, %rd8278, 4294967295;
	add.s64 	%rd8318, %rd8316, %rd8317;
	mad.lo.s64 	%rd8319, %rd155, %rd8308, %rd8318;
	shr.u64 	%rd8320, %rd8319, 32;
	mul.wide.u32 	%rd8321, %r1841, %r1863;
	and.b64  	%rd8322, %rd8283, 4294967295;
	add.s64 	%rd8323, %rd8320, %rd8322;
	add.s64 	%rd8324, %rd8323, %rd8321;
	shr.u64 	%rd8325, %rd8324, 32;
	mul.wide.u32 	%rd8326, %r1704, %r1863;
	and.b64  	%rd8327, %rd8288, 4294967295;
	add.s64 	%rd8328, %rd8325, %rd8327;
	add.s64 	%rd8329, %rd8328, %rd8326;
	shr.u64 	%rd8330, %rd8329, 32;
	mul.wide.u32 	%rd8331, %r1843, %r1863;
	and.b64  	%rd8332, %rd8293, 4294967295;
	add.s64 	%rd8333, %rd8330, %rd8332;
	add.s64 	%rd8334, %rd8333, %rd8331;
	shr.u64 	%rd8335, %rd8334, 32;
	mul.wide.u32 	%rd8336, %r1844, %r1863;
	and.b64  	%rd8337, %rd8298, 4294967295;
	add.s64 	%rd8338, %rd8335, %rd8337;
	add.s64 	%rd8339, %rd8338, %rd8336;
	shr.u64 	%rd8340, %rd8339, 32;
	mul.wide.u32 	%rd8341, %r1698, %r1863;
	and.b64  	%rd8342, %rd8301, 4294967295;
	add.s64 	%rd8343, %rd8340, %rd8342;
	add.s64 	%rd8344, %rd8343, %rd8341;
	shr.u64 	%rd8345, %rd8344, 32;
	and.b64  	%rd8346, %rd8304, 4294967295;
	add.s64 	%rd8347, %rd8345, %rd8346;
	shr.u64 	%rd8348, %rd8347, 32;
	and.b64  	%rd8349, %rd8307, 4294967295;
	add.s64 	%rd8350, %rd8348, %rd8349;
	{ .reg .b32 tmp; mov.b64 {tmp, %r1865}, %rd8350; }
	add.s32 	%r1866, %r1862, %r1865;
	mul.lo.s32 	%r1867, %r396, %r1864;
	cvt.u64.u32 	%rd8351, %r1867;
	mul.wide.u32 	%rd8352, %r1702, %r1867;
	and.b64  	%rd8353, %rd8315, 4294967295;
	add.s64 	%rd8354, %rd8352, %rd8353;
	shr.u64 	%rd8355, %rd8354, 32;
	and.b64  	%rd8356, %rd8319, 4294967295;
	add.s64 	%rd8357, %rd8355, %rd8356;
	mad.lo.s64 	%rd8358, %rd156, %rd8351, %rd8357;
	cvt.u32.u64 	%r1868, %rd8358;
	shr.u64 	%rd8359, %rd8358, 32;
	and.b64  	%rd8360, %rd8324, 4294967295;
	add.s64 	%rd8361, %rd8359, %rd8360;
	mad.lo.s64 	%rd8362, %rd155, %rd8351, %rd8361;
	shr.u64 	%rd8363, %rd8362, 32;
	mul.wide.u32 	%rd8364, %r1841, %r1867;
	and.b64  	%rd8365, %rd8329, 4294967295;
	add.s64 	%rd8366, %rd8363, %rd8365;
	add.s64 	%rd8367, %rd8366, %rd8364;
	shr.u64 	%rd8368, %rd8367, 32;
	mul.wide.u32 	%rd8369, %r1704, %r1867;
	and.b64  	%rd8370, %rd8334, 4294967295;
	add.s64 	%rd8371, %rd8368, %rd8370;
	add.s64 	%rd8372, %rd8371, %rd8369;
	shr.u64 	%rd8373, %rd8372, 32;
	mul.wide.u32 	%rd8374, %r1843, %r1867;
	and.b64  	%rd8375, %rd8339, 4294967295;
	add.s64 	%rd8376, %rd8373, %rd8375;
	add.s64 	%rd8377, %rd8376, %rd8374;
	shr.u64 	%rd8378, %rd8377, 32;
	mul.wide.u32 	%rd8379, %r1844, %r1867;
	and.b64  	%rd8380, %rd8344, 4294967295;
	add.s64 	%rd8381, %rd8378, %rd8380;
	add.s64 	%rd8382, %rd8381, %rd8379;
	shr.u64 	%rd8383, %rd8382, 32;
	mul.wide.u32 	%rd8384, %r1698, %r1867;
	and.b64  	%rd8385, %rd8347, 4294967295;
	add.s64 	%rd8386, %rd8383, %rd8385;
	add.s64 	%rd8387, %rd8386, %rd8384;
	shr.u64 	%rd8388, %rd8387, 32;
	and.b64  	%rd8389, %rd8350, 4294967295;
	add.s64 	%rd8390, %rd8388, %rd8389;
	{ .reg .b32 tmp; mov.b64 {tmp, %r1869}, %rd8390; }
	add.s32 	%r1870, %r1866, %r1869;
	mul.lo.s32 	%r1871, %r396, %r1868;
	cvt.u64.u32 	%rd8391, %r1871;
	mul.wide.u32 	%rd8392, %r1702, %r1871;
	and.b64  	%rd8393, %rd8358, 4294967295;
	add.s64 	%rd8394, %rd8392, %rd8393;
	shr.u64 	%rd8395, %rd8394, 32;
	and.b64  	%rd8396, %rd8362, 4294967295;
	add.s64 	%rd8397, %rd8395, %rd8396;
	mad.lo.s64 	%rd258, %rd156, %rd8391, %rd8397;
	cvt.u32.u64 	%r4353, %rd258;
	shr.u64 	%rd8398, %rd258, 32;
	and.b64  	%rd8399, %rd8367, 4294967295;
	add.s64 	%rd8400, %rd8398, %rd8399;
	mad.lo.s64 	%rd24162, %rd155, %rd8391, %rd8400;
	cvt.u32.u64 	%r439, %rd24162;
	shr.u64 	%rd8401, %rd24162, 32;
	mul.wide.u32 	%rd8402, %r1841, %r1871;
	and.b64  	%rd8403, %rd8372, 4294967295;
	add.s64 	%rd8404, %rd8401, %rd8403;
	add.s64 	%rd24163, %rd8404, %rd8402;
	cvt.u32.u64 	%r440, %rd24163;
	shr.u64 	%rd8405, %rd24163, 32;
	mul.wide.u32 	%rd8406, %r1704, %r1871;
	and.b64  	%rd8407, %rd8377, 4294967295;
	add.s64 	%rd8408, %rd8405, %rd8407;
	add.s64 	%rd24164, %rd8408, %rd8406;
	cvt.u32.u64 	%r441, %rd24164;
	shr.u64 	%rd8409, %rd24164, 32;
	mul.wide.u32 	%rd8410, %r1843, %r1871;
	and.b64  	%rd8411, %rd8382, 4294967295;
	add.s64 	%rd8412, %rd8409, %rd8411;
	add.s64 	%rd24165, %rd8412, %rd8410;
	cvt.u32.u64 	%r442, %rd24165;
	shr.u64 	%rd8413, %rd24165, 32;
	mul.wide.u32 	%rd8414, %r1844, %r1871;
	and.b64  	%rd8415, %rd8387, 4294967295;
	add.s64 	%rd8416, %rd8413, %rd8415;
	add.s64 	%rd24166, %rd8416, %rd8414;
	cvt.u32.u64 	%r443, %rd24166;
	shr.u64 	%rd8417, %rd24166, 32;
	mul.wide.u32 	%rd8418, %r1698, %r1871;
	and.b64  	%rd8419, %rd8390, 4294967295;
	add.s64 	%rd8420, %rd8417, %rd8419;
	add.s64 	%rd24167, %rd8420, %rd8418;
	cvt.u32.u64 	%r444, %rd24167;
	{ .reg .b32 tmp; mov.b64 {tmp, %r1872}, %rd24167; }
	add.s32 	%r4354, %r1870, %r1872;
	setp.gt.u32 	%p236, %r4354, %r1698;
	@%p236 bra 	$L__BB2_208;
	cvt.u32.u64 	%r1873, %rd159;
	setp.lt.u32 	%p237, %r4354, %r1873;
	@%p237 bra 	$L__BB2_209;
	cvt.u32.u64 	%r1874, %rd257;
	setp.lt.u32 	%p238, %r1874, %r444;
	@%p238 bra 	$L__BB2_208;
	setp.gt.u32 	%p239, %r1874, %r444;
	@%p239 bra 	$L__BB2_209;
	cvt.u32.u64 	%r1876, %rd256;
	setp.lt.u32 	%p240, %r1876, %r443;
	@%p240 bra 	$L__BB2_208;
	setp.gt.u32 	%p241, %r1876, %r443;
	@%p241 bra 	$L__BB2_209;
	cvt.u32.u64 	%r1878, %rd161;
	setp.lt.u32 	%p242, %r1878, %r442;
	@%p242 bra 	$L__BB2_208;
	setp.gt.u32 	%p243, %r1878, %r442;
	@%p243 bra 	$L__BB2_209;
	cvt.u32.u64 	%r1880, %rd254;
	setp.lt.u32 	%p244, %r1880, %r441;
	@%p244 bra 	$L__BB2_208;
	setp.gt.u32 	%p245, %r1880, %r441;
	@%p245 bra 	$L__BB2_209;
	cvt.u32.u64 	%r1882, %rd155;
	setp.lt.u32 	%p246, %r1882, %r440;
	@%p246 bra 	$L__BB2_208;
	setp.gt.u32 	%p247, %r1882, %r440;
	@%p247 bra 	$L__BB2_209;
	cvt.u32.u64 	%r1884, %rd156;
	setp.lt.u32 	%p248, %r1884, %r439;
	@%p248 bra 	$L__BB2_208;
	cvt.u32.u64 	%r1886, %rd160;
	setp.gt.u32 	%p249, %r1884, %r439;
	setp.gt.u32 	%p250, %r1886, %r4353;
	or.pred  	%p251, %p249, %p250;
	@%p251 bra 	$L__BB2_209;
$L__BB2_208:
	cvt.u32.u64 	%r1887, %rd159;
	and.b64  	%rd8422, %rd258, 4294967295;
	sub.s64 	%rd8423, %rd8422, %rd160;
	shr.u64 	%rd8424, %rd8423, 63;
	cvt.u32.u64 	%r4353, %rd8423;
	and.b64  	%rd8425, %rd24162, 4294967295;
	add.s64 	%rd8426, %rd8424, %rd156;
	sub.s64 	%rd24162, %rd8425, %rd8426;
	shr.u64 	%rd8427, %rd24162, 63;
	and.b64  	%rd8428, %rd24163, 4294967295;
	add.s64 	%rd8429, %rd8427, %rd155;
	sub.s64 	%rd24163, %rd8428, %rd8429;
	shr.u64 	%rd8430, %rd24163, 63;
	and.b64  	%rd8431, %rd24164, 4294967295;
	add.s64 	%rd8432, %rd8430, %rd254;
	sub.s64 	%rd24164, %rd8431, %rd8432;
	shr.u64 	%rd8433, %rd24164, 63;
	and.b64  	%rd8434, %rd24165, 4294967295;
	add.s64 	%rd8435, %rd8433, %rd161;
	sub.s64 	%rd24165, %rd8434, %rd8435;
	shr.u64 	%rd8436, %rd24165, 63;
	and.b64  	%rd8437, %rd24166, 4294967295;
	add.s64 	%rd8438, %rd8436, %rd256;
	sub.s64 	%rd24166, %rd8437, %rd8438;
	shr.u64 	%rd8439, %rd24166, 63;
	and.b64  	%rd8440, %rd24167, 4294967295;
	add.s64 	%rd8441, %rd8439, %rd257;
	sub.s64 	%rd24167, %rd8440, %rd8441;
	shr.u64 	%rd8442, %rd24167, 63;
	cvt.u32.u64 	%r1888, %rd8442;
	add.s32 	%r1889, %r1887, %r1888;
	sub.s32 	%r4354, %r4354, %r1889;
$L__BB2_209:
	cvt.u32.u64 	%r1890, %rd159;
	shl.b32 	%r4355, %r4353, 1;
	shr.u32 	%r1891, %r4353, 31;
	cvt.u64.u32 	%rd8444, %r1891;
	shl.b64 	%rd8445, %rd24162, 1;
	and.b64  	%rd8446, %rd8445, 8589934590;
	or.b64  	%rd24168, %rd8446, %rd8444;
	cvt.u32.u64 	%r451, %rd24168;
	shr.u64 	%rd8447, %rd8446, 32;
	shl.b64 	%rd8448, %rd24163, 1;
	and.b64  	%rd8449, %rd8448, 8589934590;
	or.b64  	%rd24169, %rd8447, %rd8449;
	cvt.u32.u64 	%r452, %rd24169;
	shr.u64 	%rd8450, %rd8449, 32;
	shl.b64 	%rd8451, %rd24164, 1;
	and.b64  	%rd8452, %rd8451, 8589934590;
	or.b64  	%rd24170, %rd8450, %rd8452;
	cvt.u32.u64 	%r453, %rd24170;
	shr.u64 	%rd8453, %rd8452, 32;
	shl.b64 	%rd8454, %rd24165, 1;
	and.b64  	%rd8455, %rd8454, 8589934590;
	or.b64  	%rd24171, %rd8453, %rd8455;
	cvt.u32.u64 	%r454, %rd24171;
	shr.u64 	%rd8456, %rd8455, 32;
	shl.b64 	%rd8457, %rd24166, 1;
	and.b64  	%rd8458, %rd8457, 8589934590;
	or.b64  	%rd24172, %rd8456, %rd8458;
	cvt.u32.u64 	%r455, %rd24172;
	shr.u64 	%rd8459, %rd8458, 32;
	shl.b64 	%rd8460, %rd24167, 1;
	and.b64  	%rd8461, %rd8460, 8589934590;
	or.b64  	%rd24173, %rd8459, %rd8461;
	cvt.u32.u64 	%r456, %rd24173;
	shr.u64 	%rd8462, %rd8461, 32;
	mul.wide.u32 	%rd8463, %r4354, 2;
	add.s64 	%rd24174, %rd8462, %rd8463;
	cvt.u32.u64 	%r457, %rd24174;
	setp.gt.u64 	%p252, %rd24174, 4294967295;
	setp.lt.u32 	%p253, %r1890, %r457;
	or.pred  	%p254, %p252, %p253;
	@%p254 bra 	$L__BB2_223;
	setp.gt.u32 	%p255, %r1890, %r457;
	@%p255 bra 	$L__BB2_224;
	cvt.u32.u64 	%r1893, %rd257;
	setp.lt.u32 	%p256, %r1893, %r456;
	@%p256 bra 	$L__BB2_223;
	setp.gt.u32 	%p257, %r1893, %r456;
	@%p257 bra 	$L__BB2_224;
	cvt.u32.u64 	%r1895, %rd256;
	setp.lt.u32 	%p258, %r1895, %r455;
	@%p258 bra 	$L__BB2_223;
	setp.gt.u32 	%p259, %r1895, %r455;
	@%p259 bra 	$L__BB2_224;
	cvt.u32.u64 	%r1897, %rd161;
	setp.lt.u32 	%p260, %r1897, %r454;
	@%p260 bra 	$L__BB2_223;
	setp.gt.u32 	%p261, %r1897, %r454;
	@%p261 bra 	$L__BB2_224;
	cvt.u32.u64 	%r1899, %rd254;
	setp.lt.u32 	%p262, %r1899, %r453;
	@%p262 bra 	$L__BB2_223;
	setp.gt.u32 	%p263, %r1899, %r453;
	@%p263 bra 	$L__BB2_224;
	cvt.u32.u64 	%r1901, %rd155;
	setp.lt.u32 	%p264, %r1901, %r452;
	@%p264 bra 	$L__BB2_223;
	setp.gt.u32 	%p265, %r1901, %r452;
	@%p265 bra 	$L__BB2_224;
	cvt.u32.u64 	%r1903, %rd156;
	setp.lt.u32 	%p266, %r1903, %r451;
	@%p266 bra 	$L__BB2_223;
	cvt.u32.u64 	%r1905, %rd160;
	setp.gt.u32 	%p267, %r1903, %r451;
	setp.lt.u32 	%p268, %r4355, %r1905;
	or.pred  	%p269, %p267, %p268;
	@%p269 bra 	$L__BB2_224;
$L__BB2_223:
	cvt.u64.u32 	%rd8466, %r4355;
	sub.s64 	%rd8467, %rd8466, %rd160;
	shr.u64 	%rd8468, %rd8467, 63;
	cvt.u32.u64 	%r4355, %rd8467;
	and.b64  	%rd8469, %rd24168, 4294967295;
	add.s64 	%rd8470, %rd8468, %rd156;
	sub.s64 	%rd24168, %rd8469, %rd8470;
	shr.u64 	%rd8471, %rd24168, 63;
	and.b64  	%rd8472, %rd24169, 4294967295;
	add.s64 	%rd8473, %rd8471, %rd155;
	sub.s64 	%rd24169, %rd8472, %rd8473;
	shr.u64 	%rd8474, %rd24169, 63;
	and.b64  	%rd8475, %rd24170, 4294967295;
	add.s64 	%rd8476, %rd8474, %rd254;
	sub.s64 	%rd24170, %rd8475, %rd8476;
	shr.u64 	%rd8477, %rd24170, 63;
	and.b64  	%rd8478, %rd24171, 4294967295;
	add.s64 	%rd8479, %rd8477, %rd161;
	sub.s64 	%rd24171, %rd8478, %rd8479;
	shr.u64 	%rd8480, %rd24171, 63;
	and.b64  	%rd8481, %rd24172, 4294967295;
	add.s64 	%rd8482, %rd8480, %rd256;
	sub.s64 	%rd24172, %rd8481, %rd8482;
	shr.u64 	%rd8483, %rd24172, 63;
	and.b64  	%rd8484, %rd24173, 4294967295;
	add.s64 	%rd8485, %rd8483, %rd257;
	sub.s64 	%rd24173, %rd8484, %rd8485;
	shr.u64 	%rd8486, %rd24173, 63;
	and.b64  	%rd8487, %rd24174, 4294967295;
	add.s64 	%rd8488, %rd8486, %rd159;
	sub.s64 	%rd24174, %rd8487, %rd8488;
$L__BB2_224:
	shl.b32 	%r4356, %r4355, 1;
	shr.u32 	%r1907, %r4355, 31;
	cvt.u64.u32 	%rd8490, %r1907;
	shl.b64 	%rd8491, %rd24168, 1;
	and.b64  	%rd8492, %rd8491, 8589934590;
	or.b64  	%rd24175, %rd8492, %rd8490;
	cvt.u32.u64 	%r461, %rd24175;
	shr.u64 	%rd8493, %rd8492, 32;
	shl.b64 	%rd8494, %rd24169, 1;
	and.b64  	%rd8495, %rd8494, 8589934590;
	or.b64  	%rd24176, %rd8493, %rd8495;
	cvt.u32.u64 	%r462, %rd24176;
	shr.u64 	%rd8496, %rd8495, 32;
	shl.b64 	%rd8497, %rd24170, 1;
	and.b64  	%rd8498, %rd8497, 8589934590;
	or.b64  	%rd24177, %rd8496, %rd8498;
	cvt.u32.u64 	%r463, %rd24177;
	shr.u64 	%rd8499, %rd8498, 32;
	shl.b64 	%rd8500, %rd24171, 1;
	and.b64  	%rd8501, %rd8500, 8589934590;
	or.b64  	%rd24178, %rd8499, %rd8501;
	cvt.u32.u64 	%r464, %rd24178;
	shr.u64 	%rd8502, %rd8501, 32;
	shl.b64 	%rd8503, %rd24172, 1;
	and.b64  	%rd8504, %rd8503, 8589934590;
	or.b64  	%rd24179, %rd8502, %rd8504;
	cvt.u32.u64 	%r465, %rd24179;
	shr.u64 	%rd8505, %rd8504, 32;
	shl.b64 	%rd8506, %rd24173, 1;
	and.b64  	%rd8507, %rd8506, 8589934590;
	or.b64  	%rd24180, %rd8505, %rd8507;
	cvt.u32.u64 	%r466, %rd24180;
	shr.u64 	%rd8508, %rd8507, 32;
	shl.b64 	%rd8510, %rd24174, 1;
	and.b64  	%rd8511, %rd8510, 8589934590;
	or.b64  	%rd24181, %rd8508, %rd8511;
	cvt.u32.u64 	%r467, %rd24181;
	setp.gt.u64 	%p270, %rd24181, 4294967295;
	setp.lt.u32 	%p271, %r1890, %r467;
	or.pred  	%p272, %p270, %p271;
	@%p272 bra 	$L__BB2_238;
	setp.gt.u32 	%p273, %r1890, %r467;
	@%p273 bra 	$L__BB2_239;
	cvt.u32.u64 	%r1909, %rd257;
	setp.lt.u32 	%p274, %r1909, %r466;
	@%p274 bra 	$L__BB2_238;
	setp.gt.u32 	%p275, %r1909, %r466;
	@%p275 bra 	$L__BB2_239;
	cvt.u32.u64 	%r1911, %rd256;
	setp.lt.u32 	%p276, %r1911, %r465;
	@%p276 bra 	$L__BB2_238;
	setp.gt.u32 	%p277, %r1911, %r465;
	@%p277 bra 	$L__BB2_239;
	cvt.u32.u64 	%r1913, %rd161;
	setp.lt.u32 	%p278, %r1913, %r464;
	@%p278 bra 	$L__BB2_238;
	setp.gt.u32 	%p279, %r1913, %r464;
	@%p279 bra 	$L__BB2_239;
	cvt.u32.u64 	%r1915, %rd254;
	setp.lt.u32 	%p280, %r1915, %r463;
	@%p280 bra 	$L__BB2_238;
	setp.gt.u32 	%p281, %r1915, %r463;
	@%p281 bra 	$L__BB2_239;
	cvt.u32.u64 	%r1917, %rd155;
	setp.lt.u32 	%p282, %r1917, %r462;
	@%p282 bra 	$L__BB2_238;
	setp.gt.u32 	%p283, %r1917, %r462;
	@%p283 bra 	$L__BB2_239;
	cvt.u32.u64 	%r1919, %rd156;
	setp.lt.u32 	%p284, %r1919, %r461;
	@%p284 bra 	$L__BB2_238;
	cvt.u32.u64 	%r1921, %rd160;
	setp.gt.u32 	%p285, %r1919, %r461;
	setp.lt.u32 	%p286, %r4356, %r1921;
	or.pred  	%p287, %p285, %p286;
	@%p287 bra 	$L__BB2_239;
$L__BB2_238:
	cvt.u64.u32 	%rd8513, %r4356;
	sub.s64 	%rd8514, %rd8513, %rd160;
	shr.u64 	%rd8515, %rd8514, 63;
	cvt.u32.u64 	%r4356, %rd8514;
	and.b64  	%rd8516, %rd24175, 4294967295;
	add.s64 	%rd8517, %rd8515, %rd156;
	sub.s64 	%rd24175, %rd8516, %rd8517;
	shr.u64 	%rd8518, %rd24175, 63;
	and.b64  	%rd8519, %rd24176, 4294967295;
	add.s64 	%rd8520, %rd8518, %rd155;
	sub.s64 	%rd24176, %rd8519, %rd8520;
	shr.u64 	%rd8521, %rd24176, 63;
	and.b64  	%rd8522, %rd24177, 4294967295;
	add.s64 	%rd8523, %rd8521, %rd254;
	sub.s64 	%rd24177, %rd8522, %rd8523;
	shr.u64 	%rd8524, %rd24177, 63;
	and.b64  	%rd8525, %rd24178, 4294967295;
	add.s64 	%rd8526, %rd8524, %rd161;
	sub.s64 	%rd24178, %rd8525, %rd8526;
	shr.u64 	%rd8527, %rd24178, 63;
	and.b64  	%rd8528, %rd24179, 4294967295;
	add.s64 	%rd8529, %rd8527, %rd256;
	sub.s64 	%rd24179, %rd8528, %rd8529;
	shr.u64 	%rd8530, %rd24179, 63;
	and.b64  	%rd8531, %rd24180, 4294967295;
	add.s64 	%rd8532, %rd8530, %rd257;
	sub.s64 	%rd24180, %rd8531, %rd8532;
	shr.u64 	%rd8533, %rd24180, 63;
	and.b64  	%rd8534, %rd24181, 4294967295;
	add.s64 	%rd8535, %rd8533, %rd159;
	sub.s64 	%rd24181, %rd8534, %rd8535;
$L__BB2_239:
	shl.b32 	%r4357, %r4356, 1;
	shr.u32 	%r1923, %r4356, 31;
	cvt.u64.u32 	%rd8537, %r1923;
	shl.b64 	%rd8538, %rd24175, 1;
	and.b64  	%rd8539, %rd8538, 8589934590;
	or.b64  	%rd24182, %rd8539, %rd8537;
	cvt.u32.u64 	%r471, %rd24182;
	shr.u64 	%rd8540, %rd8539, 32;
	shl.b64 	%rd8541, %rd24176, 1;
	and.b64  	%rd8542, %rd8541, 8589934590;
	or.b64  	%rd24183, %rd8540, %rd8542;
	cvt.u32.u64 	%r472, %rd24183;
	shr.u64 	%rd8543, %rd8542, 32;
	shl.b64 	%rd8544, %rd24177, 1;
	and.b64  	%rd8545, %rd8544, 8589934590;
	or.b64  	%rd24184, %rd8543, %rd8545;
	cvt.u32.u64 	%r473, %rd24184;
	shr.u64 	%rd8546, %rd8545, 32;
	shl.b64 	%rd8547, %rd24178, 1;
	and.b64  	%rd8548, %rd8547, 8589934590;
	or.b64  	%rd24185, %rd8546, %rd8548;
	cvt.u32.u64 	%r474, %rd24185;
	shr.u64 	%rd8549, %rd8548, 32;
	shl.b64 	%rd8550, %rd24179, 1;
	and.b64  	%rd8551, %rd8550, 8589934590;
	or.b64  	%rd24186, %rd8549, %rd8551;
	cvt.u32.u64 	%r475, %rd24186;
	shr.u64 	%rd8552, %rd8551, 32;
	shl.b64 	%rd8553, %rd24180, 1;
	and.b64  	%rd8554, %rd8553, 8589934590;
	or.b64  	%rd24187, %rd8552, %rd8554;
	cvt.u32.u64 	%r476, %rd24187;
	shr.u64 	%rd8555, %rd8554, 32;
	shl.b64 	%rd8557, %rd24181, 1;
	and.b64  	%rd8558, %rd8557, 8589934590;
	or.b64  	%rd24188, %rd8555, %rd8558;
	cvt.u32.u64 	%r477, %rd24188;
	setp.gt.u64 	%p288, %rd24188, 4294967295;
	setp.lt.u32 	%p289, %r1890, %r477;
	or.pred  	%p290, %p288, %p289;
	@%p290 bra 	$L__BB2_253;
	setp.gt.u32 	%p291, %r1890, %r477;
	@%p291 bra 	$L__BB2_254;
	cvt.u32.u64 	%r1925, %rd257;
	setp.lt.u32 	%p292, %r1925, %r476;
	@%p292 bra 	$L__BB2_253;
	setp.gt.u32 	%p293, %r1925, %r476;
	@%p293 bra 	$L__BB2_254;
	cvt.u32.u64 	%r1927, %rd256;
	setp.lt.u32 	%p294, %r1927, %r475;
	@%p294 bra 	$L__BB2_253;
	setp.gt.u32 	%p295, %r1927, %r475;
	@%p295 bra 	$L__BB2_254;
	cvt.u32.u64 	%r1929, %rd161;
	setp.lt.u32 	%p296, %r1929, %r474;
	@%p296 bra 	$L__BB2_253;
	setp.gt.u32 	%p297, %r1929, %r474;
	@%p297 bra 	$L__BB2_254;
	cvt.u32.u64 	%r1931, %rd254;
	setp.lt.u32 	%p298, %r1931, %r473;
	@%p298 bra 	$L__BB2_253;
	setp.gt.u32 	%p299, %r1931, %r473;
	@%p299 bra 	$L__BB2_254;
	cvt.u32.u64 	%r1933, %rd155;
	setp.lt.u32 	%p300, %r1933, %r472;
	@%p300 bra 	$L__BB2_253;
	setp.gt.u32 	%p301, %r1933, %r472;
	@%p301 bra 	$L__BB2_254;
	cvt.u32.u64 	%r1935, %rd156;
	setp.lt.u32 	%p302, %r1935, %r471;
	@%p302 bra 	$L__BB2_253;
	cvt.u32.u64 	%r1937, %rd160;
	setp.gt.u32 	%p303, %r1935, %r471;
	setp.lt.u32 	%p304, %r4357, %r1937;
	or.pred  	%p305, %p303, %p304;
	@%p305 bra 	$L__BB2_254;
$L__BB2_253:
	cvt.u64.u32 	%rd8560, %r4357;
	sub.s64 	%rd8561, %rd8560, %rd160;
	shr.u64 	%rd8562, %rd8561, 63;
	cvt.u32.u64 	%r4357, %rd8561;
	and.b64  	%rd8563, %rd24182, 4294967295;
	add.s64 	%rd8564, %rd8562, %rd156;
	sub.s64 	%rd24182, %rd8563, %rd8564;
	shr.u64 	%rd8565, %rd24182, 63;
	and.b64  	%rd8566, %rd24183, 4294967295;
	add.s64 	%rd8567, %rd8565, %rd155;
	sub.s64 	%rd24183, %rd8566, %rd8567;
	shr.u64 	%rd8568, %rd24183, 63;
	and.b64  	%rd8569, %rd24184, 4294967295;
	add.s64 	%rd8570, %rd8568, %rd254;
	sub.s64 	%rd24184, %rd8569, %rd8570;
	shr.u64 	%rd8571, %rd24184, 63;
	and.b64  	%rd8572, %rd24185, 4294967295;
	add.s64 	%rd8573, %rd8571, %rd161;
	sub.s64 	%rd24185, %rd8572, %rd8573;
	shr.u64 	%rd8574, %rd24185, 63;
	and.b64  	%rd8575, %rd24186, 4294967295;
	add.s64 	%rd8576, %rd8574, %rd256;
	sub.s64 	%rd24186, %rd8575, %rd8576;
	shr.u64 	%rd8577, %rd24186, 63;
	and.b64  	%rd8578, %rd24187, 4294967295;
	add.s64 	%rd8579, %rd8577, %rd257;
	sub.s64 	%rd24187, %rd8578, %rd8579;
	shr.u64 	%rd8580, %rd24187, 63;
	and.b64  	%rd8581, %rd24188, 4294967295;
	add.s64 	%rd8582, %rd8580, %rd159;
	sub.s64 	%rd24188, %rd8581, %rd8582;
$L__BB2_254:
	cvt.u64.u32 	%rd340, %r1698;
	mul.wide.u32 	%rd8583, %r4286, %r4286;
	cvt.u32.u64 	%r1939, %rd8583;
	shr.u64 	%rd8584, %rd8583, 32;
	mul.wide.u32 	%rd8585, %r4285, %r4286;
	add.s64 	%rd8586, %rd8584, %rd8585;
	shr.u64 	%rd8587, %rd8586, 32;
	mul.wide.u32 	%rd8588, %r4284, %r4286;
	add.s64 	%rd8589, %rd8587, %rd8588;
	shr.u64 	%rd8590, %rd8589, 32;
	mul.wide.u32 	%rd8591, %r4283, %r4286;
	add.s64 	%rd8592, %rd8590, %rd8591;
	shr.u64 	%rd8593, %rd8592, 32;
	mul.wide.u32 	%rd8594, %r4282, %r4286;
	add.s64 	%rd8595, %rd8593, %rd8594;
	shr.u64 	%rd8596, %rd8595, 32;
	mul.wide.u32 	%rd8597, %r4281, %r4286;
	add.s64 	%rd8598, %rd8596, %rd8597;
	shr.u64 	%rd8599, %rd8598, 32;
	mul.wide.u32 	%rd8600, %r4280, %r4286;
	add.s64 	%rd8601, %rd8599, %rd8600;
	shr.u64 	%rd8602, %rd8601, 32;
	mul.wide.u32 	%rd8603, %r4279, %r4286;
	add.s64 	%rd8604, %rd8602, %rd8603;
	shr.u64 	%rd8605, %rd8604, 32;
	and.b64  	%rd8606, %rd8586, 4294967295;
	add.s64 	%rd8607, %rd8585, %rd8606;
	shr.u64 	%rd8608, %rd8607, 32;
	mul.wide.u32 	%rd8609, %r4285, %r4285;
	and.b64  	%rd8610, %rd8589, 4294967295;
	add.s64 	%rd8611, %rd8608, %rd8610;
	add.s64 	%rd8612, %rd8611, %rd8609;
	shr.u64 	%rd8613, %rd8612, 32;
	mul.wide.u32 	%rd8614, %r4284, %r4285;
	and.b64  	%rd8615, %rd8592, 4294967295;
	add.s64 	%rd8616, %rd8613, %rd8615;
	add.s64 	%rd8617, %rd8616, %rd8614;
	shr.u64 	%rd8618, %rd8617, 32;
	mul.wide.u32 	%rd8619, %r4283, %r4285;
	and.b64  	%rd8620, %rd8595, 4294967295;
	add.s64 	%rd8621, %rd8618, %rd8620;
	add.s64 	%rd8622, %rd8621, %rd8619;
	shr.u64 	%rd8623, %rd8622, 32;
	mul.wide.u32 	%rd8624, %r4282, %r4285;
	and.b64  	%rd8625, %rd8598, 4294967295;
	add.s64 	%rd8626, %rd8623, %rd8625;
	add.s64 	%rd8627, %rd8626, %rd8624;
	shr.u64 	%rd8628, %rd8627, 32;
	mul.wide.u32 	%rd8629, %r4281, %r4285;
	and.b64  	%rd8630, %rd8601, 4294967295;
	add.s64 	%rd8631, %rd8628, %rd8630;
	add.s64 	%rd8632, %rd8631, %rd8629;
	shr.u64 	%rd8633, %rd8632, 32;
	mul.wide.u32 	%rd8634, %r4280, %r4285;
	and.b64  	%rd8635, %rd8604, 4294967295;
	add.s64 	%rd8636, %rd8633, %rd8635;
	add.s64 	%rd8637, %rd8636, %rd8634;
	shr.u64 	%rd8638, %rd8637, 32;
	mul.wide.u32 	%rd8639, %r4279, %r4285;
	add.s64 	%rd8640, %rd8638, %rd8605;
	add.s64 	%rd8641, %rd8640, %rd8639;
	shr.u64 	%rd8642, %rd8641, 32;
	and.b64  	%rd8643, %rd8612, 4294967295;
	add.s64 	%rd8644, %rd8588, %rd8643;
	shr.u64 	%rd8645, %rd8644, 32;
	and.b64  	%rd8646, %rd8617, 4294967295;
	add.s64 	%rd8647, %rd8645, %rd8646;
	add.s64 	%rd8648, %rd8647, %rd8614;
	shr.u64 	%rd8649, %rd8648, 32;
	mul.wide.u32 	%rd8650, %r4284, %r4284;
	and.b64  	%rd8651, %rd8622, 4294967295;
	add.s64 	%rd8652, %rd8649, %rd8651;
	add.s64 	%rd8653, %rd8652, %rd8650;
	shr.u64 	%rd8654, %rd8653, 32;
	mul.wide.u32 	%rd8655, %r4283, %r4284;
	and.b64  	%rd8656, %rd8627, 4294967295;
	add.s64 	%rd8657, %rd8654, %rd8656;
	add.s64 	%rd8658, %rd8657, %rd8655;
	shr.u64 	%rd8659, %rd8658, 32;
	mul.wide.u32 	%rd8660, %r4282, %r4284;
	and.b64  	%rd8661, %rd8632, 4294967295;
	add.s64 	%rd8662, %rd8659, %rd8661;
	add.s64 	%rd8663, %rd8662, %rd8660;
	shr.u64 	%rd8664, %rd8663, 32;
	mul.wide.u32 	%rd8665, %r4281, %r4284;
	and.b64  	%rd8666, %rd8637, 4294967295;
	add.s64 	%rd8667, %rd8664, %rd8666;
	add.s64 	%rd8668, %rd8667, %rd8665;
	shr.u64 	%rd8669, %rd8668, 32;
	mul.wide.u32 	%rd8670, %r4280, %r4284;
	and.b64  	%rd8671, %rd8641, 4294967295;
	add.s64 	%rd8672, %rd8669, %rd8671;
	add.s64 	%rd8673, %rd8672, %rd8670;
	shr.u64 	%rd8674, %rd8673, 32;
	mul.wide.u32 	%rd8675, %r4279, %r4284;
	add.s64 	%rd8676, %rd8674, %rd8642;
	add.s64 	%rd8677, %rd8676, %rd8675;
	shr.u64 	%rd8678, %rd8677, 32;
	and.b64  	%rd8679, %rd8648, 4294967295;
	add.s64 	%rd8680, %rd8591, %rd8679;
	shr.u64 	%rd8681, %rd8680, 32;
	and.b64  	%rd8682, %rd8653, 4294967295;
	add.s64 	%rd8683, %rd8681, %rd8682;
	add.s64 	%rd8684, %rd8683, %rd8619;
	shr.u64 	%rd8685, %rd8684, 32;
	and.b64  	%rd8686, %rd8658, 4294967295;
	add.s64 	%rd8687, %rd8685, %rd8686;
	add.s64 	%rd8688, %rd8687, %rd8655;
	shr.u64 	%rd8689, %rd8688, 32;
	mul.wide.u32 	%rd8690, %r4283, %r4283;
	and.b64  	%rd8691, %rd8663, 4294967295;
	add.s64 	%rd8692, %rd8689, %rd8691;
	add.s64 	%rd8693, %rd8692, %rd8690;
	shr.u64 	%rd8694, %rd8693, 32;
	mul.wide.u32 	%rd8695, %r4282, %r4283;
	and.b64  	%rd8696, %rd8668, 4294967295;
	add.s64 	%rd8697, %rd8694, %rd8696;
	add.s64 	%rd8698, %rd8697, %rd8695;
	shr.u64 	%rd8699, %rd8698, 32;
	mul.wide.u32 	%rd8700, %r4281, %r4283;
	and.b64  	%rd8701, %rd8673, 4294967295;
	add.s64 	%rd8702, %rd8699, %rd8701;
	add.s64 	%rd8703, %rd8702, %rd8700;
	shr.u64 	%rd8704, %rd8703, 32;
	mul.wide.u32 	%rd8705, %r4280, %r4283;
	and.b64  	%rd8706, %rd8677, 4294967295;
	add.s64 	%rd8707, %rd8704, %rd8706;
	add.s64 	%rd8708, %rd8707, %rd8705;
	shr.u64 	%rd8709, %rd8708, 32;
	mul.wide.u32 	%rd8710, %r4279, %r4283;
	add.s64 	%rd8711, %rd8709, %rd8678;
	add.s64 	%rd8712, %rd8711, %rd8710;
	shr.u64 	%rd8713, %rd8712, 32;
	and.b64  	%rd8714, %rd8684, 4294967295;
	add.s64 	%rd8715, %rd8594, %rd8714;
	shr.u64 	%rd8716, %rd8715, 32;
	and.b64  	%rd8717, %rd8688, 4294967295;
	add.s64 	%rd8718, %rd8716, %rd8717;
	add.s64 	%rd8719, %rd8718, %rd8624;
	shr.u64 	%rd8720, %rd8719, 32;
	and.b64  	%rd8721, %rd8693, 4294967295;
	add.s64 	%rd8722, %rd8720, %rd8721;
	add.s64 	%rd8723, %rd8722, %rd8660;
	shr.u64 	%rd8724, %rd8723, 32;
	and.b64  	%rd8725, %rd8698, 4294967295;
	add.s64 	%rd8726, %rd8724, %rd8725;
	add.s64 	%rd8727, %rd8726, %rd8695;
	shr.u64 	%rd8728, %rd8727, 32;
	mul.wide.u32 	%rd8729, %r4282, %r4282;
	and.b64  	%rd8730, %rd8703, 4294967295;
	add.s64 	%rd8731, %rd8728, %rd8730;
	add.s64 	%rd8732, %rd8731, %rd8729;
	shr.u64 	%rd8733, %rd8732, 32;
	mul.wide.u32 	%rd8734, %r4281, %r4282;
	and.b64  	%rd8735, %rd8708, 4294967295;
	add.s64 	%rd8736, %rd8733, %rd8735;
	add.s64 	%rd8737, %rd8736, %rd8734;
	shr.u64 	%rd8738, %rd8737, 32;
	mul.wide.u32 	%rd8739, %r4280, %r4282;
	and.b64  	%rd8740, %rd8712, 4294967295;
	add.s64 	%rd8741, %rd8738, %rd8740;
	add.s64 	%rd8742, %rd8741, %rd8739;
	shr.u64 	%rd8743, %rd8742, 32;
	mul.wide.u32 	%rd8744, %r4279, %r4282;
	add.s64 	%rd8745, %rd8743, %rd8713;
	add.s64 	%rd8746, %rd8745, %rd8744;
	shr.u64 	%rd8747, %rd8746, 32;
	and.b64  	%rd8748, %rd8719, 4294967295;
	add.s64 	%rd8749, %rd8597, %rd8748;
	shr.u64 	%rd8750, %rd8749, 32;
	and.b64  	%rd8751, %rd8723, 4294967295;
	add.s64 	%rd8752, %rd8750, %rd8751;
	add.s64 	%rd8753, %rd8752, %rd8629;
	shr.u64 	%rd8754, %rd8753, 32;
	and.b64  	%rd8755, %rd8727, 4294967295;
	add.s64 	%rd8756, %rd8754, %rd8755;
	add.s64 	%rd8757, %rd8756, %rd8665;
	shr.u64 	%rd8758, %rd8757, 32;
	and.b64  	%rd8759, %rd8732, 4294967295;
	add.s64 	%rd8760, %rd8758, %rd8759;
	add.s64 	%rd8761, %rd8760, %rd8700;
	shr.u64 	%rd8762, %rd8761, 32;
	and.b64  	%rd8763, %rd8737, 4294967295;
	add.s64 	%rd8764, %rd8762, %rd8763;
	add.s64 	%rd8765, %rd8764, %rd8734;
	shr.u64 	%rd8766, %rd8765, 32;
	mul.wide.u32 	%rd8767, %r4281, %r4281;
	and.b64  	%rd8768, %rd8742, 4294967295;
	add.s64 	%rd8769, %rd8766, %rd8768;
	add.s64 	%rd8770, %rd8769, %rd8767;
	shr.u64 	%rd8771, %rd8770, 32;
	mul.wide.u32 	%rd8772, %r4280, %r4281;
	and.b64  	%rd8773, %rd8746, 4294967295;
	add.s64 	%rd8774, %rd8771, %rd8773;
	add.s64 	%rd8775, %rd8774, %rd8772;
	shr.u64 	%rd8776, %rd8775, 32;
	mul.wide.u32 	%rd8777, %r4279, %r4281;
	add.s64 	%rd8778, %rd8776, %rd8747;
	add.s64 	%rd8779, %rd8778, %rd8777;
	shr.u64 	%rd8780, %rd8779, 32;
	and.b64  	%rd8781, %rd8753, 4294967295;
	add.s64 	%rd8782, %rd8600, %rd8781;
	shr.u64 	%rd8783, %rd8782, 32;
	and.b64  	%rd8784, %rd8757, 4294967295;
	add.s64 	%rd8785, %rd8783, %rd8784;
	add.s64 	%rd8786, %rd8785, %rd8634;
	shr.u64 	%rd8787, %rd8786, 32;
	and.b64  	%rd8788, %rd8761, 4294967295;
	add.s64 	%rd8789, %rd8787, %rd8788;
	add.s64 	%rd8790, %rd8789, %rd8670;
	shr.u64 	%rd8791, %rd8790, 32;
	and.b64  	%rd8792, %rd8765, 4294967295;
	add.s64 	%rd8793, %rd8791, %rd8792;
	add.s64 	%rd8794, %rd8793, %rd8705;
	shr.u64 	%rd8795, %rd8794, 32;
	and.b64  	%rd8796, %rd8770, 4294967295;
	add.s64 	%rd8797, %rd8795, %rd8796;
	add.s64 	%rd8798, %rd8797, %rd8739;
	shr.u64 	%rd8799, %rd8798, 32;
	and.b64  	%rd8800, %rd8775, 4294967295;
	add.s64 	%rd8801, %rd8799, %rd8800;
	add.s64 	%rd8802, %rd8801, %rd8772;
	shr.u64 	%rd8803, %rd8802, 32;
	mul.wide.u32 	%rd8804, %r4280, %r4280;
	and.b64  	%rd8805, %rd8779, 4294967295;
	add.s64 	%rd8806, %rd8803, %rd8805;
	add.s64 	%rd8807, %rd8806, %rd8804;
	shr.u64 	%rd8808, %rd8807, 32;
	mul.wide.u32 	%rd8809, %r4279, %r4280;
	add.s64 	%rd8810, %rd8808, %rd8780;
	add.s64 	%rd8811, %rd8810, %rd8809;
	shr.u64 	%rd8812, %rd8811, 32;
	and.b64  	%rd8813, %rd8786, 4294967295;
	add.s64 	%rd8814, %rd8603, %rd8813;
	shr.u64 	%rd8815, %rd8814, 32;
	and.b64  	%rd8816, %rd8790, 4294967295;
	add.s64 	%rd8817, %rd8815, %rd8816;
	add.s64 	%rd8818, %rd8817, %rd8639;
	shr.u64 	%rd8819, %rd8818, 32;
	and.b64  	%rd8820, %rd8794, 4294967295;
	add.s64 	%rd8821, %rd8819, %rd8820;
	add.s64 	%rd8822, %rd8821, %rd8675;
	shr.u64 	%rd8823, %rd8822, 32;
	and.b64  	%rd8824, %rd8798, 4294967295;
	add.s64 	%rd8825, %rd8823, %rd8824;
	add.s64 	%rd8826, %rd8825, %rd8710;
	shr.u64 	%rd8827, %rd8826, 32;
	and.b64  	%rd8828, %rd8802, 4294967295;
	add.s64 	%rd8829, %rd8827, %rd8828;
	add.s64 	%rd8830, %rd8829, %rd8744;
	shr.u64 	%rd8831, %rd8830, 32;
	and.b64  	%rd8832, %rd8807, 4294967295;
	add.s64 	%rd8833, %rd8831, %rd8832;
	add.s64 	%rd8834, %rd8833, %rd8777;
	shr.u64 	%rd8835, %rd8834, 32;
	and.b64  	%rd8836, %rd8811, 4294967295;
	add.s64 	%rd8837, %rd8835, %rd8836;
	add.s64 	%rd8838, %rd8837, %rd8809;
	shr.u64 	%rd8839, %rd8838, 32;
	mul.wide.u32 	%rd8840, %r4279, %r4279;
	add.s64 	%rd8841, %rd8839, %rd8812;
	add.s64 	%rd8842, %rd8841, %rd8840;
	{ .reg .b32 tmp; mov.b64 {tmp, %r1940}, %rd8842; }
	ld.const.u32 	%r1941, [MU_P];
	mul.lo.s32 	%r1942, %r1941, %r1939;
	cvt.u64.u32 	%rd8843, %r1942;
	ld.const.u32 	%r1943, [P_CONST];
	cvt.u64.u32 	%rd341, %r1943;
	mul.wide.u32 	%rd8844, %r1943, %r1942;
	and.b64  	%rd8845, %rd8583, 4294967293;
	add.s64 	%rd8846, %rd8844, %rd8845;
	shr.u64 	%rd8847, %rd8846, 32;
	and.b64  	%rd8848, %rd8607, 4294967295;
	add.s64 	%rd8849, %rd8847, %rd8848;
	mad.lo.s64 	%rd8850, %rd156, %rd8843, %rd8849;
	cvt.u32.u64 	%r1944, %rd8850;
	shr.u64 	%rd8851, %rd8850, 32;
	and.b64  	%rd8852, %rd8644, 4294967295;
	add.s64 	%rd8853, %rd8851, %rd8852;
	mad.lo.s64 	%rd8854, %rd155, %rd8843, %rd8853;
	shr.u64 	%rd8855, %rd8854, 32;
	mul.wide.u32 	%rd8856, %r1841, %r1942;
	and.b64  	%rd8857, %rd8680, 4294967295;
	add.s64 	%rd8858, %rd8855, %rd8857;
	add.s64 	%rd8859, %rd8858, %rd8856;
	shr.u64 	%rd8860, %rd8859, 32;
	ld.const.u32 	%r1946, [P_CONST+16];
	cvt.u64.u32 	%rd343, %r1946;
	mul.wide.u32 	%rd8861, %r1946, %r1942;
	and.b64  	%rd8862, %rd8715, 4294967295;
	add.s64 	%rd8863, %rd8860, %rd8862;
	add.s64 	%rd8864, %rd8863, %rd8861;
	shr.u64 	%rd8865, %rd8864, 32;
	mul.wide.u32 	%rd8866, %r1843, %r1942;
	and.b64  	%rd8867, %rd8749, 4294967295;
	add.s64 	%rd8868, %rd8865, %rd8867;
	add.s64 	%rd8869, %rd8868, %rd8866;
	shr.u64 	%rd8870, %rd8869, 32;
	cvt.u64.u32 	%rd345, %r1844;
	mul.wide.u32 	%rd8871, %r1844, %r1942;
	and.b64  	%rd8872, %rd8782, 4294967295;
	add.s64 	%rd8873, %rd8870, %rd8872;
	add.s64 	%rd8874, %rd8873, %rd8871;
	shr.u64 	%rd8875, %rd8874, 32;
	mul.wide.u32 	%rd8876, %r1698, %r1942;
	and.b64  	%rd8877, %rd8814, 4294967295;
	add.s64 	%rd8878, %rd8875, %rd8877;
	add.s64 	%rd8879, %rd8878, %rd8876;
	shr.u64 	%rd8880, %rd8879, 32;
	and.b64  	%rd8881, %rd8818, 4294967295;
	add.s64 	%rd8882, %rd8880, %rd8881;
	shr.u64 	%rd8883, %rd8882, 32;
	and.b64  	%rd8884, %rd8822, 4294967295;
	add.s64 	%rd8885, %rd8883, %rd8884;
	shr.u64 	%rd8886, %rd8885, 32;
	and.b64  	%rd8887, %rd8826, 4294967295;
	add.s64 	%rd8888, %rd8886, %rd8887;
	shr.u64 	%rd8889, %rd8888, 32;
	and.b64  	%rd8890, %rd8830, 4294967295;
	add.s64 	%rd8891, %rd8889, %rd8890;
	shr.u64 	%rd8892, %rd8891, 32;
	and.b64  	%rd8893, %rd8834, 4294967295;
	add.s64 	%rd8894, %rd8892, %rd8893;
	shr.u64 	%rd8895, %rd8894, 32;
	and.b64  	%rd8896, %rd8838, 4294967295;
	add.s64 	%rd8897, %rd8895, %rd8896;
	shr.u64 	%rd8898, %rd8897, 32;
	and.b64  	%rd8899, %rd8842, 4294967295;
	add.s64 	%rd8900, %rd8898, %rd8899;
	{ .reg .b32 tmp; mov.b64 {tmp, %r1949}, %rd8900; }
	add.s32 	%r1950, %r1940, %r1949;
	mul.lo.s32 	%r1951, %r1941, %r1944;
	cvt.u64.u32 	%rd8901, %r1951;
	mul.wide.u32 	%rd8902, %r1943, %r1951;
	and.b64  	%rd8903, %rd8850, 4294967295;
	add.s64 	%rd8904, %rd8902, %rd8903;
	shr.u64 	%rd8905, %rd8904, 32;
	and.b64  	%rd8906, %rd8854, 4294967295;
	add.s64 	%rd8907, %rd8905, %rd8906;
	mad.lo.s64 	%rd8908, %rd156, %rd8901, %rd8907;
	cvt.u32.u64 	%r1952, %rd8908;
	shr.u64 	%rd8909, %rd8908, 32;
	and.b64  	%rd8910, %rd8859, 4294967295;
	add.s64 	%rd8911, %rd8909, %rd8910;
	mad.lo.s64 	%rd8912, %rd155, %rd8901, %rd8911;
	shr.u64 	%rd8913, %rd8912, 32;
	mul.wide.u32 	%rd8914, %r1841, %r1951;
	and.b64  	%rd8915, %rd8864, 4294967295;
	add.s64 	%rd8916, %rd8913, %rd8915;
	add.s64 	%rd8917, %rd8916, %rd8914;
	shr.u64 	%rd8918, %rd8917, 32;
	mul.wide.u32 	%rd8919, %r1946, %r1951;
	and.b64  	%rd8920, %rd8869, 4294967295;
	add.s64 	%rd8921, %rd8918, %rd8920;
	add.s64 	%rd8922, %rd8921, %rd8919;
	shr.u64 	%rd8923, %rd8922, 32;
	mul.wide.u32 	%rd8924, %r1843, %r1951;
	and.b64  	%rd8925, %rd8874, 4294967295;
	add.s64 	%rd8926, %rd8923, %rd8925;
	add.s64 	%rd8927, %rd8926, %rd8924;
	shr.u64 	%rd8928, %rd8927, 32;
	mul.wide.u32 	%rd8929, %r1844, %r1951;
	and.b64  	%rd8930, %rd8879, 4294967295;
	add.s64 	%rd8931, %rd8928, %rd8930;
	add.s64 	%rd8932, %rd8931, %rd8929;
	shr.u64 	%rd8933, %rd8932, 32;
	mul.wide.u32 	%rd8934, %r1698, %r1951;
	and.b64  	%rd8935, %rd8882, 4294967295;
	add.s64 	%rd8936, %rd8933, %rd8935;
	add.s64 	%rd8937, %rd8936, %rd8934;
	shr.u64 	%rd8938, %rd8937, 32;
	and.b64  	%rd8939, %rd8885, 4294967295;
	add.s64 	%rd8940, %rd8938, %rd8939;
	shr.u64 	%rd8941, %rd8940, 32;
	and.b64  	%rd8942, %rd8888, 4294967295;
	add.s64 	%rd8943, %rd8941, %rd8942;
	shr.u64 	%rd8944, %rd8943, 32;
	and.b64  	%rd8945, %rd8891, 4294967295;
	add.s64 	%rd8946, %rd8944, %rd8945;
	shr.u64 	%rd8947, %rd8946, 32;
	and.b64  	%rd8948, %rd8894, 4294967295;
	add.s64 	%rd8949, %rd8947, %rd8948;
	shr.u64 	%rd8950, %rd8949, 32;
	and.b64  	%rd8951, %rd8897, 4294967295;
	add.s64 	%rd8952, %rd8950, %rd8951;
	shr.u64 	%rd8953, %rd8952, 32;
	and.b64  	%rd8954, %rd8900, 4294967295;
	add.s64 	%rd8955, %rd8953, %rd8954;
	{ .reg .b32 tmp; mov.b64 {tmp, %r1953}, %rd8955; }
	add.s32 	%r1954, %r1950, %r1953;
	mul.lo.s32 	%r1955, %r1941, %r1952;
	cvt.u64.u32 	%rd8956, %r1955;
	mul.wide.u32 	%rd8957, %r1943, %r1955;
	and.b64  	%rd8958, %rd8908, 4294967295;
	add.s64 	%rd8959, %rd8957, %rd8958;
	shr.u64 	%rd8960, %rd8959, 32;
	and.b64  	%rd8961, %rd8912, 4294967295;
	add.s64 	%rd8962, %rd8960, %rd8961;
	mad.lo.s64 	%rd8963, %rd156, %rd8956, %rd8962;
	cvt.u32.u64 	%r1956, %rd8963;
	shr.u64 	%rd8964, %rd8963, 32;
	and.b64  	%rd8965, %rd8917, 4294967295;
	add.s64 	%rd8966, %rd8964, %rd8965;
	mad.lo.s64 	%rd8967, %rd155, %rd8956, %rd8966;
	shr.u64 	%rd8968, %rd8967, 32;
	mul.wide.u32 	%rd8969, %r1841, %r1955;
	and.b64  	%rd8970, %rd8922, 4294967295;
	add.s64 	%rd8971, %rd8968, %rd8970;
	add.s64 	%rd8972, %rd8971, %rd8969;
	shr.u64 	%rd8973, %rd8972, 32;
	mul.wide.u32 	%rd8974, %r1946, %r1955;
	and.b64  	%rd8975, %rd8927, 4294967295;
	add.s64 	%rd8976, %rd8973, %rd8975;
	add.s64 	%rd8977, %rd8976, %rd8974;
	shr.u64 	%rd8978, %rd8977, 32;
	mul.wide.u32 	%rd8979, %r1843, %r1955;
	and.b64  	%rd8980, %rd8932, 4294967295;
	add.s64 	%rd8981, %rd8978, %rd8980;
	add.s64 	%rd8982, %rd8981, %rd8979;
	shr.u64 	%rd8983, %rd8982, 32;
	mul.wide.u32 	%rd8984, %r1844, %r1955;
	and.b64  	%rd8985, %rd8937, 4294967295;
	add.s64 	%rd8986, %rd8983, %rd8985;
	add.s64 	%rd8987, %rd8986, %rd8984;
	shr.u64 	%rd8988, %rd8987, 32;
	mul.wide.u32 	%rd8989, %r1698, %r1955;
	and.b64  	%rd8990, %rd8940, 4294967295;
	add.s64 	%rd8991, %rd8988, %rd8990;
	add.s64 	%rd8992, %rd8991, %rd8989;
	shr.u64 	%rd8993, %rd8992, 32;
	and.b64  	%rd8994, %rd8943, 4294967295;
	add.s64 	%rd8995, %rd8993, %rd8994;
	shr.u64 	%rd8996, %rd8995, 32;
	and.b64  	%rd8997, %rd8946, 4294967295;
	add.s64 	%rd8998, %rd8996, %rd8997;
	shr.u64 	%rd8999, %rd8998, 32;
	and.b64  	%rd9000, %rd8949, 4294967295;
	add.s64 	%rd9001, %rd8999, %rd9000;
	shr.u64 	%rd9002, %rd9001, 32;
	and.b64  	%rd9003, %rd8952, 4294967295;
	add.s64 	%rd9004, %rd9002, %rd9003;
	shr.u64 	%rd9005, %rd9004, 32;
	and.b64  	%rd9006, %rd8955, 4294967295;
	add.s64 	%rd9007, %rd9005, %rd9006;
	{ .reg .b32 tmp; mov.b64 {tmp, %r1957}, %rd9007; }
	add.s32 	%r1958, %r1954, %r1957;
	mul.lo.s32 	%r1959, %r1941, %r1956;
	cvt.u64.u32 	%rd9008, %r1959;
	mul.wide.u32 	%rd9009, %r1943, %r1959;
	and.b64  	%rd9010, %rd8963, 4294967295;
	add.s64 	%rd9011, %rd9009, %rd9010;
	shr.u64 	%rd9012, %rd9011, 32;
	and.b64  	%rd9013, %rd8967, 4294967295;
	add.s64 	%rd9014, %rd9012, %rd9013;
	mad.lo.s64 	%rd9015, %rd156, %rd9008, %rd9014;
	cvt.u32.u64 	%r1960, %rd9015;
	shr.u64 	%rd9016, %rd9015, 32;
	and.b64  	%rd9017, %rd8972, 4294967295;
	add.s64 	%rd9018, %rd9016, %rd9017;
	mad.lo.s64 	%rd9019, %rd155, %rd9008, %rd9018;
	shr.u64 	%rd9020, %rd9019, 32;
	mul.wide.u32 	%rd9021, %r1841, %r1959;
	and.b64  	%rd9022, %rd8977, 4294967295;
	add.s64 	%rd9023, %rd9020, %rd9022;
	add.s64 	%rd9024, %rd9023, %rd9021;
	shr.u64 	%rd9025, %rd9024, 32;
	mul.wide.u32 	%rd9026, %r1946, %r1959;
	and.b64  	%rd9027, %rd8982, 4294967295;
	add.s64 	%rd9028, %rd9025, %rd9027;
	add.s64 	%rd9029, %rd9028, %rd9026;
	shr.u64 	%rd9030, %rd9029, 32;
	mul.wide.u32 	%rd9031, %r1843, %r1959;
	and.b64  	%rd9032, %rd8987, 4294967295;
	add.s64 	%rd9033, %rd9030, %rd9032;
	add.s64 	%rd9034, %rd9033, %rd9031;
	shr.u64 	%rd9035, %rd9034, 32;
	mul.wide.u32 	%rd9036, %r1844, %r1959;
	and.b64  	%rd9037, %rd8992, 4294967295;
	add.s64 	%rd9038, %rd9035, %rd9037;
	add.s64 	%rd9039, %rd9038, %rd9036;
	shr.u64 	%rd9040, %rd9039, 32;
	mul.wide.u32 	%rd9041, %r1698, %r1959;
	and.b64  	%rd9042, %rd8995, 4294967295;
	add.s64 	%rd9043, %rd9040, %rd9042;
	add.s64 	%rd9044, %rd9043, %rd9041;
	shr.u64 	%rd9045, %rd9044, 32;
	and.b64  	%rd9046, %rd8998, 4294967295;
	add.s64 	%rd9047, %rd9045, %rd9046;
	shr.u64 	%rd9048, %rd9047, 32;
	and.b64  	%rd9049, %rd9001, 4294967295;
	add.s64 	%rd9050, %rd9048, %rd9049;
	shr.u64 	%rd9051, %rd9050, 32;
	and.b64  	%rd9052, %rd9004, 4294967295;
	add.s64 	%rd9053, %rd9051, %rd9052;
	shr.u64 	%rd9054, %rd9053, 32;
	and.b64  	%rd9055, %rd9007, 4294967295;
	add.s64 	%rd9056, %rd9054, %rd9055;
	{ .reg .b32 tmp; mov.b64 {tmp, %r1961}, %rd9056; }
	add.s32 	%r1962, %r1958, %r1961;
	mul.lo.s32 	%r1963, %r1941, %r1960;
	cvt.u64.u32 	%rd9057, %r1963;
	mul.wide.u32 	%rd9058, %r1943, %r1963;
	and.b64  	%rd9059, %rd9015, 4294967295;
	add.s64 	%rd9060, %rd9058, %rd9059;
	shr.u64 	%rd9061, %rd9060, 32;
	and.b64  	%rd9062, %rd9019, 4294967295;
	add.s64 	%rd9063, %rd9061, %rd9062;
	mad.lo.s64 	%rd9064, %rd156, %rd9057, %rd9063;
	cvt.u32.u64 	%r1964, %rd9064;
	shr.u64 	%rd9065, %rd9064, 32;
	and.b64  	%rd9066, %rd9024, 4294967295;
	add.s64 	%rd9067, %rd9065, %rd9066;
	mad.lo.s64 	%rd9068, %rd155, %rd9057, %rd9067;
	shr.u64 	%rd9069, %rd9068, 32;
	mul.wide.u32 	%rd9070, %r1841, %r1963;
	and.b64  	%rd9071, %rd9029, 4294967295;
	add.s64 	%rd9072, %rd9069, %rd9071;
	add.s64 	%rd9073, %rd9072, %rd9070;
	shr.u64 	%rd9074, %rd9073, 32;
	mul.wide.u32 	%rd9075, %r1946, %r1963;
	and.b64  	%rd9076, %rd9034, 4294967295;
	add.s64 	%rd9077, %rd9074, %rd9076;
	add.s64 	%rd9078, %rd9077, %rd9075;
	shr.u64 	%rd9079, %rd9078, 32;
	mul.wide.u32 	%rd9080, %r1843, %r1963;
	and.b64  	%rd9081, %rd9039, 4294967295;
	add.s64 	%rd9082, %rd9079, %rd9081;
	add.s64 	%rd9083, %rd9082, %rd9080;
	shr.u64 	%rd9084, %rd9083, 32;
	mul.wide.u32 	%rd9085, %r1844, %r1963;
	and.b64  	%rd9086, %rd9044, 4294967295;
	add.s64 	%rd9087, %rd9084, %rd9086;
	add.s64 	%rd9088, %rd9087, %rd9085;
	shr.u64 	%rd9089, %rd9088, 32;
	mul.wide.u32 	%rd9090, %r1698, %r1963;
	and.b64  	%rd9091, %rd9047, 4294967295;
	add.s64 	%rd9092, %rd9089, %rd9091;
	add.s64 	%rd9093, %rd9092, %rd9090;
	shr.u64 	%rd9094, %rd9093, 32;
	and.b64  	%rd9095, %rd9050, 4294967295;
	add.s64 	%rd9096, %rd9094, %rd9095;
	shr.u64 	%rd9097, %rd9096, 32;
	and.b64  	%rd9098, %rd9053, 4294967295;
	add.s64 	%rd9099, %rd9097, %rd9098;
	shr.u64 	%rd9100, %rd9099, 32;
	and.b64  	%rd9101, %rd9056, 4294967295;
	add.s64 	%rd9102, %rd9100, %rd9101;
	{ .reg .b32 tmp; mov.b64 {tmp, %r1965}, %rd9102; }
	add.s32 	%r1966, %r1962, %r1965;
	mul.lo.s32 	%r1967, %r1941, %r1964;
	cvt.u64.u32 	%rd9103, %r1967;
	mul.wide.u32 	%rd9104, %r1943, %r1967;
	and.b64  	%rd9105, %rd9064, 4294967295;
	add.s64 	%rd9106, %rd9104, %rd9105;
	shr.u64 	%rd9107, %rd9106, 32;
	and.b64  	%rd9108, %rd9068, 4294967295;
	add.s64 	%rd9109, %rd9107, %rd9108;
	mad.lo.s64 	%rd9110, %rd156, %rd9103, %rd9109;
	cvt.u32.u64 	%r1968, %rd9110;
	shr.u64 	%rd9111, %rd9110, 32;
	and.b64  	%rd9112, %rd9073, 4294967295;
	add.s64 	%rd9113, %rd9111, %rd9112;
	mad.lo.s64 	%rd9114, %rd155, %rd9103, %rd9113;
	shr.u64 	%rd9115, %rd9114, 32;
	mul.wide.u32 	%rd9116, %r1841, %r1967;
	and.b64  	%rd9117, %rd9078, 4294967295;
	add.s64 	%rd9118, %rd9115, %rd9117;
	add.s64 	%rd9119, %rd9118, %rd9116;
	shr.u64 	%rd9120, %rd9119, 32;
	mul.wide.u32 	%rd9121, %r1946, %r1967;
	and.b64  	%rd9122, %rd9083, 4294967295;
	add.s64 	%rd9123, %rd9120, %rd9122;
	add.s64 	%rd9124, %rd9123, %rd9121;
	shr.u64 	%rd9125, %rd9124, 32;
	mul.wide.u32 	%rd9126, %r1843, %r1967;
	and.b64  	%rd9127, %rd9088, 4294967295;
	add.s64 	%rd9128, %rd9125, %rd9127;
	add.s64 	%rd9129, %rd9128, %rd9126;
	shr.u64 	%rd9130, %rd9129, 32;
	mul.wide.u32 	%rd9131, %r1844, %r1967;
	and.b64  	%rd9132, %rd9093, 4294967295;
	add.s64 	%rd9133, %rd9130, %rd9132;
	add.s64 	%rd9134, %rd9133, %rd9131;
	shr.u64 	%rd9135, %rd9134, 32;
	mul.wide.u32 	%rd9136, %r1698, %r1967;
	and.b64  	%rd9137, %rd9096, 4294967295;
	add.s64 	%rd9138, %rd9135, %rd9137;
	add.s64 	%rd9139, %rd9138, %rd9136;
	shr.u64 	%rd9140, %rd9139, 32;
	and.b64  	%rd9141, %rd9099, 4294967295;
	add.s64 	%rd9142, %rd9140, %rd9141;
	shr.u64 	%rd9143, %rd9142, 32;
	and.b64  	%rd9144, %rd9102, 4294967295;
	add.s64 	%rd9145, %rd9143, %rd9144;
	{ .reg .b32 tmp; mov.b64 {tmp, %r1969}, %rd9145; }
	add.s32 	%r1970, %r1966, %r1969;
	mul.lo.s32 	%r1971, %r1941, %r1968;
	cvt.u64.u32 	%rd9146, %r1971;
	mul.wide.u32 	%rd9147, %r1943, %r1971;
	and.b64  	%rd9148, %rd9110, 4294967295;
	add.s64 	%rd9149, %rd9147, %rd9148;
	shr.u64 	%rd9150, %rd9149, 32;
	and.b64  	%rd9151, %rd9114, 4294967295;
	add.s64 	%rd9152, %rd9150, %rd9151;
	mad.lo.s64 	%rd9153, %rd156, %rd9146, %rd9152;
	cvt.u32.u64 	%r1972, %rd9153;
	shr.u64 	%rd9154, %rd9153, 32;
	and.b64  	%rd9155, %rd9119, 4294967295;
	add.s64 	%rd9156, %rd9154, %rd9155;
	mad.lo.s64 	%rd9157, %rd155, %rd9146, %rd9156;
	shr.u64 	%rd9158, %rd9157, 32;
	mul.wide.u32 	%rd9159, %r1841, %r1971;
	and.b64  	%rd9160, %rd9124, 4294967295;
	add.s64 	%rd9161, %rd9158, %rd9160;
	add.s64 	%rd9162, %rd9161, %rd9159;
	shr.u64 	%rd9163, %rd9162, 32;
	mul.wide.u32 	%rd9164, %r1946, %r1971;
	and.b64  	%rd9165, %rd9129, 4294967295;
	add.s64 	%rd9166, %rd9163, %rd9165;
	add.s64 	%rd9167, %rd9166, %rd9164;
	shr.u64 	%rd9168, %rd9167, 32;
	mul.wide.u32 	%rd9169, %r1843, %r1971;
	and.b64  	%rd9170, %rd9134, 4294967295;
	add.s64 	%rd9171, %rd9168, %rd9170;
	add.s64 	%rd9172, %rd9171, %rd9169;
	shr.u64 	%rd9173, %rd9172, 32;
	mul.wide.u32 	%rd9174, %r1844, %r1971;
	and.b64  	%rd9175, %rd9139, 4294967295;
	add.s64 	%rd9176, %rd9173, %rd9175;
	add.s64 	%rd9177, %rd9176, %rd9174;
	shr.u64 	%rd9178, %rd9177, 32;
	mul.wide.u32 	%rd9179, %r1698, %r1971;
	and.b64  	%rd9180, %rd9142, 4294967295;
	add.s64 	%rd9181, %rd9178, %rd9180;
	add.s64 	%rd9182, %rd9181, %rd9179;
	shr.u64 	%rd9183, %rd9182, 32;
	and.b64  	%rd9184, %rd9145, 4294967295;
	add.s64 	%rd9185, %rd9183, %rd9184;
	{ .reg .b32 tmp; mov.b64 {tmp, %r1973}, %rd9185; }
	add.s32 	%r1974, %r1970, %r1973;
	mul.lo.s32 	%r1975, %r1941, %r1972;
	cvt.u64.u32 	%rd9186, %r1975;
	mul.wide.u32 	%rd9187, %r1943, %r1975;
	and.b64  	%rd9188, %rd9153, 4294967295;
	add.s64 	%rd9189, %rd9187, %rd9188;
	shr.u64 	%rd9190, %rd9189, 32;
	and.b64  	%rd9191, %rd9157, 4294967295;
	add.s64 	%rd9192, %rd9190, %rd9191;
	mad.lo.s64 	%rd346, %rd156, %rd9186, %rd9192;
	cvt.u32.u64 	%r4358, %rd346;
	shr.u64 	%rd9193, %rd346, 32;
	and.b64  	%rd9194, %rd9162, 4294967295;
	add.s64 	%rd9195, %rd9193, %rd9194;
	mad.lo.s64 	%rd24189, %rd155, %rd9186, %rd9195;
	cvt.u32.u64 	%r481, %rd24189;
	shr.u64 	%rd9196, %rd24189, 32;
	mul.wide.u32 	%rd9197, %r1841, %r1975;
	and.b64  	%rd9198, %rd9167, 4294967295;
	add.s64 	%rd9199, %rd9196, %rd9198;
	add.s64 	%rd24190, %rd9199, %rd9197;
	cvt.u32.u64 	%r482, %rd24190;
	shr.u64 	%rd9200, %rd24190, 32;
	mul.wide.u32 	%rd9201, %r1946, %r1975;
	and.b64  	%rd9202, %rd9172, 4294967295;
	add.s64 	%rd9203, %rd9200, %rd9202;
	add.s64 	%rd24191, %rd9203, %rd9201;
	cvt.u32.u64 	%r483, %rd24191;
	shr.u64 	%rd9204, %rd24191, 32;
	mul.wide.u32 	%rd9205, %r1843, %r1975;
	and.b64  	%rd9206, %rd9177, 4294967295;
	add.s64 	%rd9207, %rd9204, %rd9206;
	add.s64 	%rd24192, %rd9207, %rd9205;
	cvt.u32.u64 	%r484, %rd24192;
	shr.u64 	%rd9208, %rd24192, 32;
	mul.wide.u32 	%rd9209, %r1844, %r1975;
	and.b64  	%rd9210, %rd9182, 4294967295;
	add.s64 	%rd9211, %rd9208, %rd9210;
	add.s64 	%rd24193, %rd9211, %rd9209;
	cvt.u32.u64 	%r485, %rd24193;
	shr.u64 	%rd9212, %rd24193, 32;
	mul.wide.u32 	%rd9213, %r1698, %r1975;
	and.b64  	%rd9214, %rd9185, 4294967295;
	add.s64 	%rd9215, %rd9212, %rd9214;
	add.s64 	%rd24194, %rd9215, %rd9213;
	cvt.u32.u64 	%r486, %rd24194;
	{ .reg .b32 tmp; mov.b64 {tmp, %r1976}, %rd24194; }
	add.s32 	%r4359, %r1974, %r1976;
	setp.gt.u32 	%p306, %r4359, %r1698;
	@%p306 bra 	$L__BB2_268;
	cvt.u32.u64 	%r1977, %rd340;
	setp.lt.u32 	%p307, %r4359, %r1977;
	@%p307 bra 	$L__BB2_269;
	cvt.u32.u64 	%r1978, %rd345;
	setp.lt.u32 	%p308, %r1978, %r486;
	@%p308 bra 	$L__BB2_268;
	setp.gt.u32 	%p309, %r1978, %r486;
	@%p309 bra 	$L__BB2_269;
	cvt.u32.u64 	%r1980, %rd256;
	setp.lt.u32 	%p310, %r1980, %r485;
	@%p310 bra 	$L__BB2_268;
	setp.gt.u32 	%p311, %r1980, %r485;
	@%p311 bra 	$L__BB2_269;
	cvt.u32.u64 	%r1982, %rd343;
	setp.lt.u32 	%p312, %r1982, %r484;
	@%p312 bra 	$L__BB2_268;
	setp.gt.u32 	%p313, %r1982, %r484;
	@%p313 bra 	$L__BB2_269;
	cvt.u32.u64 	%r1984, %rd254;
	setp.lt.u32 	%p314, %r1984, %r483;
	@%p314 bra 	$L__BB2_268;
	setp.gt.u32 	%p315, %r1984, %r483;
	@%p315 bra 	$L__BB2_269;
	cvt.u32.u64 	%r1986, %rd155;
	setp.lt.u32 	%p316, %r1986, %r482;
	@%p316 bra 	$L__BB2_268;
	setp.gt.u32 	%p317, %r1986, %r482;
	@%p317 bra 	$L__BB2_269;
	cvt.u32.u64 	%r1988, %rd156;
	setp.lt.u32 	%p318, %r1988, %r481;
	@%p318 bra 	$L__BB2_268;
	cvt.u32.u64 	%r1989, %rd341;
	setp.gt.u32 	%p319, %r1988, %r481;
	setp.gt.u32 	%p320, %r1989, %r4358;
	or.pred  	%p321, %p319, %p320;
	@%p321 bra 	$L__BB2_269;
$L__BB2_268:
	cvt.u32.u64 	%r1991, %rd340;
	and.b64  	%rd9217, %rd346, 4294967295;
	sub.s64 	%rd9218, %rd9217, %rd341;
	shr.u64 	%rd9219, %rd9218, 63;
	cvt.u32.u64 	%r4358, %rd9218;
	and.b64  	%rd9220, %rd24189, 4294967295;
	add.s64 	%rd9221, %rd9219, %rd156;
	sub.s64 	%rd24189, %rd9220, %rd9221;
	shr.u64 	%rd9222, %rd24189, 63;
	and.b64  	%rd9223, %rd24190, 4294967295;
	add.s64 	%rd9224, %rd9222, %rd155;
	sub.s64 	%rd24190, %rd9223, %rd9224;
	shr.u64 	%rd9225, %rd24190, 63;
	and.b64  	%rd9226, %rd24191, 4294967295;
	add.s64 	%rd9227, %rd9225, %rd254;
	sub.s64 	%rd24191, %rd9226, %rd9227;
	shr.u64 	%rd9228, %rd24191, 63;
	and.b64  	%rd9229, %rd24192, 4294967295;
	add.s64 	%rd9230, %rd9228, %rd343;
	sub.s64 	%rd24192, %rd9229, %rd9230;
	shr.u64 	%rd9231, %rd24192, 63;
	and.b64  	%rd9232, %rd24193, 4294967295;
	add.s64 	%rd9233, %rd9231, %rd256;
	sub.s64 	%rd24193, %rd9232, %rd9233;
	shr.u64 	%rd9234, %rd24193, 63;
	and.b64  	%rd9235, %rd24194, 4294967295;
	add.s64 	%rd9236, %rd9234, %rd345;
	sub.s64 	%rd24194, %rd9235, %rd9236;
	shr.u64 	%rd9237, %rd24194, 63;
	cvt.u32.u64 	%r1992, %rd9237;
	add.s32 	%r1993, %r1991, %r1992;
	sub.s32 	%r4359, %r4359, %r1993;
$L__BB2_269:
	cvt.u32.u64 	%r1994, %rd340;
	shl.b32 	%r4360, %r4358, 1;
	shr.u32 	%r1995, %r4358, 31;
	cvt.u64.u32 	%rd9239, %r1995;
	and.b64  	%rd365, %rd24189, 4294967295;
	shl.b64 	%rd9240, %rd24189, 1;
	and.b64  	%rd9241, %rd9240, 8589934590;
	or.b64  	%rd24195, %rd9241, %rd9239;
	cvt.u32.u64 	%r493, %rd24195;
	shr.u64 	%rd9242, %rd9241, 32;
	and.b64  	%rd367, %rd24190, 4294967295;
	shl.b64 	%rd9243, %rd24190, 1;
	and.b64  	%rd9244, %rd9243, 8589934590;
	or.b64  	%rd24196, %rd9242, %rd9244;
	cvt.u32.u64 	%r494, %rd24196;
	shr.u64 	%rd9245, %rd9244, 32;
	and.b64  	%rd369, %rd24191, 4294967295;
	shl.b64 	%rd9246, %rd24191, 1;
	and.b64  	%rd9247, %rd9246, 8589934590;
	or.b64  	%rd24197, %rd9245, %rd9247;
	cvt.u32.u64 	%r495, %rd24197;
	shr.u64 	%rd9248, %rd9247, 32;
	and.b64  	%rd371, %rd24192, 4294967295;
	shl.b64 	%rd9249, %rd24192, 1;
	and.b64  	%rd9250, %rd9249, 8589934590;
	or.b64  	%rd24198, %rd9248, %rd9250;
	cvt.u32.u64 	%r496, %rd24198;
	shr.u64 	%rd9251, %rd9250, 32;
	and.b64  	%rd373, %rd24193, 4294967295;
	shl.b64 	%rd9252, %rd24193, 1;
	and.b64  	%rd9253, %rd9252, 8589934590;
	or.b64  	%rd24199, %rd9251, %rd9253;
	cvt.u32.u64 	%r497, %rd24199;
	shr.u64 	%rd9254, %rd9253, 32;
	and.b64  	%rd375, %rd24194, 4294967295;
	shl.b64 	%rd9255, %rd24194, 1;
	and.b64  	%rd9256, %rd9255, 8589934590;
	or.b64  	%rd24200, %rd9254, %rd9256;
	cvt.u32.u64 	%r498, %rd24200;
	shr.u64 	%rd9257, %rd9256, 32;
	cvt.u64.u32 	%rd377, %r4359;
	mul.wide.u32 	%rd9258, %r4359, 2;
	add.s64 	%rd24201, %rd9257, %rd9258;
	cvt.u32.u64 	%r499, %rd24201;
	setp.gt.u64 	%p322, %rd24201, 4294967295;
	setp.lt.u32 	%p323, %r1994, %r499;
	or.pred  	%p324, %p322, %p323;
	@%p324 bra 	$L__BB2_283;
	setp.gt.u32 	%p325, %r1994, %r499;
	@%p325 bra 	$L__BB2_284;
	cvt.u32.u64 	%r1997, %rd345;
	setp.lt.u32 	%p326, %r1997, %r498;
	@%p326 bra 	$L__BB2_283;
	setp.gt.u32 	%p327, %r1997, %r498;
	@%p327 bra 	$L__BB2_284;
	cvt.u32.u64 	%r1999, %rd256;
	setp.lt.u32 	%p328, %r1999, %r497;
	@%p328 bra 	$L__BB2_283;
	setp.gt.u32 	%p329, %r1999, %r497;
	@%p329 bra 	$L__BB2_284;
	cvt.u32.u64 	%r2001, %rd343;
	setp.lt.u32 	%p330, %r2001, %r496;
	@%p330 bra 	$L__BB2_283;
	setp.gt.u32 	%p331, %r2001, %r496;
	@%p331 bra 	$L__BB2_284;
	cvt.u32.u64 	%r2003, %rd254;
	setp.lt.u32 	%p332, %r2003, %r495;
	@%p332 bra 	$L__BB2_283;
	setp.gt.u32 	%p333, %r2003, %r495;
	@%p333 bra 	$L__BB2_284;
	cvt.u32.u64 	%r2005, %rd155;
	setp.lt.u32 	%p334, %r2005, %r494;
	@%p334 bra 	$L__BB2_283;
	setp.gt.u32 	%p335, %r2005, %r494;
	@%p335 bra 	$L__BB2_284;
	cvt.u32.u64 	%r2007, %rd156;
	setp.lt.u32 	%p336, %r2007, %r493;
	@%p336 bra 	$L__BB2_283;
	cvt.u32.u64 	%r2008, %rd341;
	setp.gt.u32 	%p337, %r2007, %r493;
	setp.lt.u32 	%p338, %r4360, %r2008;
	or.pred  	%p339, %p337, %p338;
	@%p339 bra 	$L__BB2_284;
$L__BB2_283:
	cvt.u64.u32 	%rd9261, %r4360;
	sub.s64 	%rd9262, %rd9261, %rd341;
	shr.u64 	%rd9263, %rd9262, 63;
	cvt.u32.u64 	%r4360, %rd9262;
	and.b64  	%rd9264, %rd24195, 4294967295;
	add.s64 	%rd9265, %rd9263, %rd156;
	sub.s64 	%rd24195, %rd9264, %rd9265;
	shr.u64 	%rd9266, %rd24195, 63;
	and.b64  	%rd9267, %rd24196, 4294967295;
	add.s64 	%rd9268, %rd9266, %rd155;
	sub.s64 	%rd24196, %rd9267, %rd9268;
	shr.u64 	%rd9269, %rd24196, 63;
	and.b64  	%rd9270, %rd24197, 4294967295;
	add.s64 	%rd9271, %rd9269, %rd254;
	sub.s64 	%rd24197, %rd9270, %rd9271;
	shr.u64 	%rd9272, %rd24197, 63;
	and.b64  	%rd9273, %rd24198, 4294967295;
	add.s64 	%rd9274, %rd9272, %rd343;
	sub.s64 	%rd24198, %rd9273, %rd9274;
	shr.u64 	%rd9275, %rd24198, 63;
	and.b64  	%rd9276, %rd24199, 4294967295;
	add.s64 	%rd9277, %rd9275, %rd256;
	sub.s64 	%rd24199, %rd9276, %rd9277;
	shr.u64 	%rd9278, %rd24199, 63;
	and.b64  	%rd9279, %rd24200, 4294967295;
	add.s64 	%rd9280, %rd9278, %rd345;
	sub.s64 	%rd24200, %rd9279, %rd9280;
	shr.u64 	%rd9281, %rd24200, 63;
	and.b64  	%rd9282, %rd24201, 4294967295;
	add.s64 	%rd9283, %rd9281, %rd340;
	sub.s64 	%rd24201, %rd9282, %rd9283;
$L__BB2_284:
	add.s32 	%r4361, %r4360, %r4358;
	setp.lt.u32 	%p340, %r4361, %r4360;
	selp.u64 	%rd9285, 1, 0, %p340;
	and.b64  	%rd9286, %rd24195, 4294967295;
	add.s64 	%rd9287, %rd9286, %rd9285;
	add.s64 	%rd24202, %rd9287, %rd365;
	cvt.u32.u64 	%r503, %rd24202;
	shr.u64 	%rd9288, %rd24202, 32;
	and.b64  	%rd9289, %rd24196, 4294967295;
	add.s64 	%rd9290, %rd9288, %rd9289;
	add.s64 	%rd24203, %rd9290, %rd367;
	cvt.u32.u64 	%r504, %rd24203;
	shr.u64 	%rd9291, %rd24203, 32;
	and.b64  	%rd9292, %rd24197, 4294967295;
	add.s64 	%rd9293, %rd9291, %rd9292;
	add.s64 	%rd24204, %rd9293, %rd369;
	cvt.u32.u64 	%r505, %rd24204;
	shr.u64 	%rd9294, %rd24204, 32;
	and.b64  	%rd9295, %rd24198, 4294967295;
	add.s64 	%rd9296, %rd9294, %rd9295;
	add.s64 	%rd24205, %rd9296, %rd371;
	cvt.u32.u64 	%r506, %rd24205;
	shr.u64 	%rd9297, %rd24205, 32;
	and.b64  	%rd9298, %rd24199, 4294967295;
	add.s64 	%rd9299, %rd9297, %rd9298;
	add.s64 	%rd24206, %rd9299, %rd373;
	cvt.u32.u64 	%r507, %rd24206;
	shr.u64 	%rd9300, %rd24206, 32;
	and.b64  	%rd9301, %rd24200, 4294967295;
	add.s64 	%rd9302, %rd9300, %rd9301;
	add.s64 	%rd24207, %rd9302, %rd375;
	cvt.u32.u64 	%r508, %rd24207;
	shr.u64 	%rd9303, %rd24207, 32;
	and.b64  	%rd9304, %rd24201, 4294967295;
	add.s64 	%rd9305, %rd9303, %rd9304;
	add.s64 	%rd24208, %rd9305, %rd377;
	cvt.u32.u64 	%r509, %rd24208;
	setp.gt.u64 	%p341, %rd24208, 4294967295;
	setp.lt.u32 	%p342, %r1994, %r509;
	or.pred  	%p343, %p341, %p342;
	@%p343 bra 	$L__BB2_298;
	setp.gt.u32 	%p344, %r1994, %r509;
	@%p344 bra 	$L__BB2_299;
	cvt.u32.u64 	%r2012, %rd345;
	setp.lt.u32 	%p345, %r2012, %r508;
	@%p345 bra 	$L__BB2_298;
	setp.gt.u32 	%p346, %r2012, %r508;
	@%p346 bra 	$L__BB2_299;
	cvt.u32.u64 	%r2014, %rd256;
	setp.lt.u32 	%p347, %r2014, %r507;
	@%p347 bra 	$L__BB2_298;
	setp.gt.u32 	%p348, %r2014, %r507;
	@%p348 bra 	$L__BB2_299;
	cvt.u32.u64 	%r2016, %rd343;
	setp.lt.u32 	%p349, %r2016, %r506;
	@%p349 bra 	$L__BB2_298;
	setp.gt.u32 	%p350, %r2016, %r506;
	@%p350 bra 	$L__BB2_299;
	cvt.u32.u64 	%r2018, %rd254;
	setp.lt.u32 	%p351, %r2018, %r505;
	@%p351 bra 	$L__BB2_298;
	setp.gt.u32 	%p352, %r2018, %r505;
	@%p352 bra 	$L__BB2_299;
	cvt.u32.u64 	%r2020, %rd155;
	setp.lt.u32 	%p353, %r2020, %r504;
	@%p353 bra 	$L__BB2_298;
	setp.gt.u32 	%p354, %r2020, %r504;
	@%p354 bra 	$L__BB2_299;
	cvt.u32.u64 	%r2022, %rd156;
	setp.lt.u32 	%p355, %r2022, %r503;
	@%p355 bra 	$L__BB2_298;
	cvt.u32.u64 	%r2023, %rd341;
	setp.gt.u32 	%p356, %r2022, %r503;
	setp.lt.u32 	%p357, %r4361, %r2023;
	or.pred  	%p358, %p356, %p357;
	@%p358 bra 	$L__BB2_299;
$L__BB2_298:
	cvt.u64.u32 	%rd9308, %r4361;
	sub.s64 	%rd9309, %rd9308, %rd341;
	shr.u64 	%rd9310, %rd9309, 63;
	cvt.u32.u64 	%r4361, %rd9309;
	and.b64  	%rd9311, %rd24202, 4294967295;
	add.s64 	%rd9312, %rd9310, %rd156;
	sub.s64 	%rd24202, %rd9311, %rd9312;
	shr.u64 	%rd9313, %rd24202, 63;
	and.b64  	%rd9314, %rd24203, 4294967295;
	add.s64 	%rd9315, %rd9313, %rd155;
	sub.s64 	%rd24203, %rd9314, %rd9315;
	shr.u64 	%rd9316, %rd24203, 63;
	and.b64  	%rd9317, %rd24204, 4294967295;
	add.s64 	%rd9318, %rd9316, %rd254;
	sub.s64 	%rd24204, %rd9317, %rd9318;
	shr.u64 	%rd9319, %rd24204, 63;
	and.b64  	%rd9320, %rd24205, 4294967295;
	add.s64 	%rd9321, %rd9319, %rd343;
	sub.s64 	%rd24205, %rd9320, %rd9321;
	shr.u64 	%rd9322, %rd24205, 63;
	and.b64  	%rd9323, %rd24206, 4294967295;
	add.s64 	%rd9324, %rd9322, %rd256;
	sub.s64 	%rd24206, %rd9323, %rd9324;
	shr.u64 	%rd9325, %rd24206, 63;
	and.b64  	%rd9326, %rd24207, 4294967295;
	add.s64 	%rd9327, %rd9325, %rd345;
	sub.s64 	%rd24207, %rd9326, %rd9327;
	shr.u64 	%rd9328, %rd24207, 63;
	and.b64  	%rd9329, %rd24208, 4294967295;
	add.s64 	%rd9330, %rd9328, %rd340;
	sub.s64 	%rd24208, %rd9329, %rd9330;
$L__BB2_299:
	cvt.u64.u32 	%rd414, %r1698;
	cvt.u64.u32 	%rd9331, %r4361;
	mul.wide.u32 	%rd9332, %r4361, %r4361;
	cvt.u32.u64 	%r2026, %rd9332;
	shr.u64 	%rd9333, %rd9332, 32;
	and.b64  	%rd415, %rd24202, 4294967295;
	mul.lo.s64 	%rd9334, %rd415, %rd9331;
	add.s64 	%rd9335, %rd9333, %rd9334;
	shr.u64 	%rd9336, %rd9335, 32;
	and.b64  	%rd416, %rd24203, 4294967295;
	mul.lo.s64 	%rd9337, %rd416, %rd9331;
	add.s64 	%rd9338, %rd9336, %rd9337;
	shr.u64 	%rd9339, %rd9338, 32;
	and.b64  	%rd417, %rd24204, 4294967295;
	mul.lo.s64 	%rd9340, %rd417, %rd9331;
	add.s64 	%rd9341, %rd9339, %rd9340;
	shr.u64 	%rd9342, %rd9341, 32;
	and.b64  	%rd418, %rd24205, 4294967295;
	mul.lo.s64 	%rd9343, %rd418, %rd9331;
	add.s64 	%rd9344, %rd9342, %rd9343;
	shr.u64 	%rd9345, %rd9344, 32;
	and.b64  	%rd419, %rd24206, 4294967295;
	mul.lo.s64 	%rd9346, %rd419, %rd9331;
	add.s64 	%rd9347, %rd9345, %rd9346;
	shr.u64 	%rd9348, %rd9347, 32;
	and.b64  	%rd420, %rd24207, 4294967295;
	mul.lo.s64 	%rd9349, %rd420, %rd9331;
	add.s64 	%rd9350, %rd9348, %rd9349;
	shr.u64 	%rd9351, %rd9350, 32;
	and.b64  	%rd421, %rd24208, 4294967295;
	mul.lo.s64 	%rd9352, %rd421, %rd9331;
	add.s64 	%rd9353, %rd9351, %rd9352;
	shr.u64 	%rd9354, %rd9353, 32;
	and.b64  	%rd9355, %rd9335, 4294967295;
	add.s64 	%rd9356, %rd9334, %rd9355;
	shr.u64 	%rd9357, %rd9356, 32;
	and.b64  	%rd9358, %rd9338, 4294967295;
	add.s64 	%rd9359, %rd9357, %rd9358;
	mad.lo.s64 	%rd9360, %rd415, %rd415, %rd9359;
	shr.u64 	%rd9361, %rd9360, 32;
	mul.lo.s64 	%rd9362, %rd416, %rd415;
	and.b64  	%rd9363, %rd9341, 4294967295;
	add.s64 	%rd9364, %rd9361, %rd9363;
	add.s64 	%rd9365, %rd9364, %rd9362;
	shr.u64 	%rd9366, %rd9365, 32;
	mul.lo.s64 	%rd9367, %rd417, %rd415;
	and.b64  	%rd9368, %rd9344, 4294967295;
	add.s64 	%rd9369, %rd9366, %rd9368;
	add.s64 	%rd9370, %rd9369, %rd9367;
	shr.u64 	%rd9371, %rd9370, 32;
	mul.lo.s64 	%rd9372, %rd418, %rd415;
	and.b64  	%rd9373, %rd9347, 4294967295;
	add.s64 	%rd9374, %rd9371, %rd9373;
	add.s64 	%rd9375, %rd9374, %rd9372;
	shr.u64 	%rd9376, %rd9375, 32;
	mul.lo.s64 	%rd9377, %rd419, %rd415;
	and.b64  	%rd9378, %rd9350, 4294967295;
	add.s64 	%rd9379, %rd9376, %rd9378;
	add.s64 	%rd9380, %rd9379, %rd9377;
	shr.u64 	%rd9381, %rd9380, 32;
	mul.lo.s64 	%rd9382, %rd420, %rd415;
	and.b64  	%rd9383, %rd9353, 4294967295;
	add.s64 	%rd9384, %rd9381, %rd9383;
	add.s64 	%rd9385, %rd9384, %rd9382;
	shr.u64 	%rd9386, %rd9385, 32;
	mul.lo.s64 	%rd9387, %rd421, %rd415;
	add.s64 	%rd9388, %rd9386, %rd9354;
	add.s64 	%rd9389, %rd9388, %rd9387;
	shr.u64 	%rd9390, %rd9389, 32;
	and.b64  	%rd9391, %rd9360, 4294967295;
	add.s64 	%rd9392, %rd9337, %rd9391;
	shr.u64 	%rd9393, %rd9392, 32;
	and.b64  	%rd9394, %rd9365, 4294967295;
	add.s64 	%rd9395, %rd9393, %rd9394;
	add.s64 	%rd9396, %rd9395, %rd9362;
	shr.u64 	%rd9397, %rd9396, 32;
	and.b64  	%rd9398, %rd9370, 4294967295;
	add.s64 	%rd9399, %rd9397, %rd9398;
	mad.lo.s64 	%rd9400, %rd416, %rd416, %rd9399;
	shr.u64 	%rd9401, %rd9400, 32;
	mul.lo.s64 	%rd9402, %rd417, %rd416;
	and.b64  	%rd9403, %rd9375, 4294967295;
	add.s64 	%rd9404, %rd9401, %rd9403;
	add.s64 	%rd9405, %rd9404, %rd9402;
	shr.u64 	%rd9406, %rd9405, 32;
	mul.lo.s64 	%rd9407, %rd418, %rd416;
	and.b64  	%rd9408, %rd9380, 4294967295;
	add.s64 	%rd9409, %rd9406, %rd9408;
	add.s64 	%rd9410, %rd9409, %rd9407;
	shr.u64 	%rd9411, %rd9410, 32;
	mul.lo.s64 	%rd9412, %rd419, %rd416;
	and.b64  	%rd9413, %rd9385, 4294967295;
	add.s64 	%rd9414, %rd9411, %rd9413;
	add.s64 	%rd9415, %rd9414, %rd9412;
	shr.u64 	%rd9416, %rd9415, 32;
	mul.lo.s64 	%rd9417, %rd420, %rd416;
	and.b64  	%rd9418, %rd9389, 4294967295;
	add.s64 	%rd9419, %rd9416, %rd9418;
	add.s64 	%rd9420, %rd9419, %rd9417;
	shr.u64 	%rd9421, %rd9420, 32;
	mul.lo.s64 	%rd9422, %rd421, %rd416;
	add.s64 	%rd9423, %rd9421, %rd9390;
	add.s64 	%rd9424, %rd9423, %rd9422;
	shr.u64 	%rd9425, %rd9424, 32;
	and.b64  	%rd9426, %rd9396, 4294967295;
	add.s64 	%rd9427, %rd9340, %rd9426;
	shr.u64 	%rd9428, %rd9427, 32;
	and.b64  	%rd9429, %rd9400, 4294967295;
	add.s64 	%rd9430, %rd9428, %rd9429;
	add.s64 	%rd9431, %rd9430, %rd9367;
	shr.u64 	%rd9432, %rd9431, 32;
	and.b64  	%rd9433, %rd9405, 4294967295;
	add.s64 	%rd9434, %rd9432, %rd9433;
	add.s64 	%rd9435, %rd9434, %rd9402;
	shr.u64 	%rd9436, %rd9435, 32;
	and.b64  	%rd9437, %rd9410, 4294967295;
	add.s64 	%rd9438, %rd9436, %rd9437;
	mad.lo.s64 	%rd9439, %rd417, %rd417, %rd9438;
	shr.u64 	%rd9440, %rd9439, 32;
	mul.lo.s64 	%rd9441, %rd418, %rd417;
	and.b64  	%rd9442, %rd9415, 4294967295;
	add.s64 	%rd9443, %rd9440, %rd9442;
	add.s64 	%rd9444, %rd9443, %rd9441;
	shr.u64 	%rd9445, %rd9444, 32;
	mul.lo.s64 	%rd9446, %rd419, %rd417;
	and.b64  	%rd9447, %rd9420, 4294967295;
	add.s64 	%rd9448, %rd9445, %rd9447;
	add.s64 	%rd9449, %rd9448, %rd9446;
	shr.u64 	%rd9450, %rd9449, 32;
	mul.lo.s64 	%rd9451, %rd420, %rd417;
	and.b64  	%rd9452, %rd9424, 4294967295;
	add.s64 	%rd9453, %rd9450, %rd9452;
	add.s64 	%rd9454, %rd9453, %rd9451;
	shr.u64 	%rd9455, %rd9454, 32;
	mul.lo.s64 	%rd9456, %rd421, %rd417;
	add.s64 	%rd9457, %rd9455, %rd9425;
	add.s64 	%rd9458, %rd9457, %rd9456;
	shr.u64 	%rd9459, %rd9458, 32;
	and.b64  	%rd9460, %rd9431, 4294967295;
	add.s64 	%rd9461, %rd9343, %rd9460;
	shr.u64 	%rd9462, %rd9461, 32;
	and.b64  	%rd9463, %rd9435, 4294967295;
	add.s64 	%rd9464, %rd9462, %rd9463;
	add.s64 	%rd9465, %rd9464, %rd9372;
	shr.u64 	%rd9466, %rd9465, 32;
	and.b64  	%rd9467, %rd9439, 4294967295;
	add.s64 	%rd9468, %rd9466, %rd9467;
	add.s64 	%rd9469, %rd9468, %rd9407;
	shr.u64 	%rd9470, %rd9469, 32;
	and.b64  	%rd9471, %rd9444, 4294967295;
	add.s64 	%rd9472, %rd9470, %rd9471;
	add.s64 	%rd9473, %rd9472, %rd9441;
	shr.u64 	%rd9474, %rd9473, 32;
	and.b64  	%rd9475, %rd9449, 4294967295;
	add.s64 	%rd9476, %rd9474, %rd9475;
	mad.lo.s64 	%rd9477, %rd418, %rd418, %rd9476;
	shr.u64 	%rd9478, %rd9477, 32;
	mul.lo.s64 	%rd9479, %rd419, %rd418;
	and.b64  	%rd9480, %rd9454, 4294967295;
	add.s64 	%rd9481, %rd9478, %rd9480;
	add.s64 	%rd9482, %rd9481, %rd9479;
	shr.u64 	%rd9483, %rd9482, 32;
	mul.lo.s64 	%rd9484, %rd420, %rd418;
	and.b64  	%rd9485, %rd9458, 4294967295;
	add.s64 	%rd9486, %rd9483, %rd9485;
	add.s64 	%rd9487, %rd9486, %rd9484;
	shr.u64 	%rd9488, %rd9487, 32;
	mul.lo.s64 	%rd9489, %rd421, %rd418;
	add.s64 	%rd9490, %rd9488, %rd9459;
	add.s64 	%rd9491, %rd9490, %rd9489;
	shr.u64 	%rd9492, %rd9491, 32;
	and.b64  	%rd9493, %rd9465, 4294967295;
	add.s64 	%rd9494, %rd9346, %rd9493;
	shr.u64 	%rd9495, %rd9494, 32;
	and.b64  	%rd9496, %rd9469, 4294967295;
	add.s64 	%rd9497, %rd9495, %rd9496;
	add.s64 	%rd9498, %rd9497, %rd9377;
	shr.u64 	%rd9499, %rd9498, 32;
	and.b64  	%rd9500, %rd9473, 4294967295;
	add.s64 	%rd9501, %rd9499, %rd9500;
	add.s64 	%rd9502, %rd9501, %rd9412;
	shr.u64 	%rd9503, %rd9502, 32;
	and.b64  	%rd9504, %rd9477, 4294967295;
	add.s64 	%rd9505, %rd9503, %rd9504;
	add.s64 	%rd9506, %rd9505, %rd9446;
	shr.u64 	%rd9507, %rd9506, 32;
	and.b64  	%rd9508, %rd9482, 4294967295;
	add.s64 	%rd9509, %rd9507, %rd9508;
	add.s64 	%rd9510, %rd9509, %rd9479;
	shr.u64 	%rd9511, %rd9510, 32;
	and.b64  	%rd9512, %rd9487, 4294967295;
	add.s64 	%rd9513, %rd9511, %rd9512;
	mad.lo.s64 	%rd9514, %rd419, %rd419, %rd9513;
	shr.u64 	%rd9515, %rd9514, 32;
	mul.lo.s64 	%rd9516, %rd420, %rd419;
	and.b64  	%rd9517, %rd9491, 4294967295;
	add.s64 	%rd9518, %rd9515, %rd9517;
	add.s64 	%rd9519, %rd9518, %rd9516;
	shr.u64 	%rd9520, %rd9519, 32;
	mul.lo.s64 	%rd9521, %rd421, %rd419;
	add.s64 	%rd9522, %rd9520, %rd9492;
	add.s64 	%rd9523, %rd9522, %rd9521;
	shr.u64 	%rd9524, %rd9523, 32;
	and.b64  	%rd9525, %rd9498, 4294967295;
	add.s64 	%rd9526, %rd9349, %rd9525;
	shr.u64 	%rd9527, %rd9526, 32;
	and.b64  	%rd9528, %rd9502, 4294967295;
	add.s64 	%rd9529, %rd9527, %rd9528;
	add.s64 	%rd9530, %rd9529, %rd9382;
	shr.u64 	%rd9531, %rd9530, 32;
	and.b64  	%rd9532, %rd9506, 4294967295;
	add.s64 	%rd9533, %rd9531, %rd9532;
	add.s64 	%rd9534, %rd9533, %rd9417;
	shr.u64 	%rd9535, %rd9534, 32;
	and.b64  	%rd9536, %rd9510, 4294967295;
	add.s64 	%rd9537, %rd9535, %rd9536;
	add.s64 	%rd9538, %rd9537, %rd9451;
	shr.u64 	%rd9539, %rd9538, 32;
	and.b64  	%rd9540, %rd9514, 4294967295;
	add.s64 	%rd9541, %rd9539, %rd9540;
	add.s64 	%rd9542, %rd9541, %rd9484;
	shr.u64 	%rd9543, %rd9542, 32;
	and.b64  	%rd9544, %rd9519, 4294967295;
	add.s64 	%rd9545, %rd9543, %rd9544;
	add.s64 	%rd9546, %rd9545, %rd9516;
	shr.u64 	%rd9547, %rd9546, 32;
	and.b64  	%rd9548, %rd9523, 4294967295;
	add.s64 	%rd9549, %rd9547, %rd9548;
	mad.lo.s64 	%rd9550, %rd420, %rd420, %rd9549;
	shr.u64 	%rd9551, %rd9550, 32;
	mul.lo.s64 	%rd9552, %rd421, %rd420;
	add.s64 	%rd9553, %rd9551, %rd9524;
	add.s64 	%rd9554, %rd9553, %rd9552;
	shr.u64 	%rd9555, %rd9554, 32;
	and.b64  	%rd9556, %rd9530, 4294967295;
	add.s64 	%rd9557, %rd9352, %rd9556;
	shr.u64 	%rd9558, %rd9557, 32;
	and.b64  	%rd9559, %rd9534, 4294967295;
	add.s64 	%rd9560, %rd9558, %rd9559;
	add.s64 	%rd9561, %rd9560, %rd9387;
	shr.u64 	%rd9562, %rd9561, 32;
	and.b64  	%rd9563, %rd9538, 4294967295;
	add.s64 	%rd9564, %rd9562, %rd9563;
	add.s64 	%rd9565, %rd9564, %rd9422;
	shr.u64 	%rd9566, %rd9565, 32;
	and.b64  	%rd9567, %rd9542, 4294967295;
	add.s64 	%rd9568, %rd9566, %rd9567;
	add.s64 	%rd9569, %rd9568, %rd9456;
	shr.u64 	%rd9570, %rd9569, 32;
	and.b64  	%rd9571, %rd9546, 4294967295;
	add.s64 	%rd9572, %rd9570, %rd9571;
	add.s64 	%rd9573, %rd9572, %rd9489;
	shr.u64 	%rd9574, %rd9573, 32;
	and.b64  	%rd9575, %rd9550, 4294967295;
	add.s64 	%rd9576, %rd9574, %rd9575;
	add.s64 	%rd9577, %rd9576, %rd9521;
	shr.u64 	%rd9578, %rd9577, 32;
	and.b64  	%rd9579, %rd9554, 4294967295;
	add.s64 	%rd9580, %rd9578, %rd9579;
	add.s64 	%rd9581, %rd9580, %rd9552;
	shr.u64 	%rd9582, %rd9581, 32;
	add.s64 	%rd9583, %rd9582, %rd9555;
	mad.lo.s64 	%rd9584, %rd421, %rd421, %rd9583;
	{ .reg .b32 tmp; mov.b64 {tmp, %r2027}, %rd9584; }
	ld.const.u32 	%r512, [MU_P];
	mul.lo.s32 	%r2028, %r512, %r2026;
	ld.const.u32 	%r2029, [P_CONST];
	cvt.u64.u32 	%rd422, %r2029;
	mul.wide.u32 	%rd9585, %r2029, %r2028;
	and.b64  	%rd9586, %rd9332, 4294967293;
	add.s64 	%rd9587, %rd9585, %rd9586;
	shr.u64 	%rd9588, %rd9587, 32;
	ld.const.u32 	%r2030, [P_CONST+4];
	cvt.u64.u32 	%rd423, %r2030;
	mul.wide.u32 	%rd9589, %r2030, %r2028;
	and.b64  	%rd9590, %rd9356, 4294967295;
	add.s64 	%rd9591, %rd9588, %rd9590;
	add.s64 	%rd9592, %rd9591, %rd9589;
	cvt.u32.u64 	%r2031, %rd9592;
	shr.u64 	%rd9593, %rd9592, 32;
	ld.const.u32 	%r2032, [P_CONST+8];
	cvt.u64.u32 	%rd424, %r2032;
	mul.wide.u32 	%rd9594, %r2032, %r2028;
	and.b64  	%rd9595, %rd9392, 4294967295;
	add.s64 	%rd9596, %rd9593, %rd9595;
	add.s64 	%rd9597, %rd9596, %rd9594;
	shr.u64 	%rd9598, %rd9597, 32;
	ld.const.u32 	%r2033, [P_CONST+12];
	cvt.u64.u32 	%rd425, %r2033;
	mul.wide.u32 	%rd9599, %r2033, %r2028;
	and.b64  	%rd9600, %rd9427, 4294967295;
	add.s64 	%rd9601, %rd9598, %rd9600;
	add.s64 	%rd9602, %rd9601, %rd9599;
	shr.u64 	%rd9603, %rd9602, 32;
	ld.const.u32 	%r2034, [P_CONST+16];
	cvt.u64.u32 	%rd426, %r2034;
	mul.wide.u32 	%rd9604, %r2034, %r2028;
	and.b64  	%rd9605, %rd9461, 4294967295;
	add.s64 	%rd9606, %rd9603, %rd9605;
	add.s64 	%rd9607, %rd9606, %rd9604;
	shr.u64 	%rd9608, %rd9607, 32;
	ld.const.u32 	%r2035, [P_CONST+20];
	cvt.u64.u32 	%rd427, %r2035;
	mul.wide.u32 	%rd9609, %r2035, %r2028;
	and.b64  	%rd9610, %rd9494, 4294967295;
	add.s64 	%rd9611, %rd9608, %rd9610;
	add.s64 	%rd9612, %rd9611, %rd9609;
	shr.u64 	%rd9613, %rd9612, 32;
	ld.const.u32 	%r2036, [P_CONST+24];
	cvt.u64.u32 	%rd428, %r2036;
	mul.wide.u32 	%rd9614, %r2036, %r2028;
	and.b64  	%rd9615, %rd9526, 4294967295;
	add.s64 	%rd9616, %rd9613, %rd9615;
	add.s64 	%rd9617, %rd9616, %rd9614;
	shr.u64 	%rd9618, %rd9617, 32;
	mul.wide.u32 	%rd9619, %r1698, %r2028;
	and.b64  	%rd9620, %rd9557, 4294967295;
	add.s64 	%rd9621, %rd9618, %rd9620;
	add.s64 	%rd9622, %rd9621, %rd9619;
	shr.u64 	%rd9623, %rd9622, 32;
	and.b64  	%rd9624, %rd9561, 4294967295;
	add.s64 	%rd9625, %rd9623, %rd9624;
	shr.u64 	%rd9626, %rd9625, 32;
	and.b64  	%rd9627, %rd9565, 4294967295;
	add.s64 	%rd9628, %rd9626, %rd9627;
	shr.u64 	%rd9629, %rd9628, 32;
	and.b64  	%rd9630, %rd9569, 4294967295;
	add.s64 	%rd9631, %rd9629, %rd9630;
	shr.u64 	%rd9632, %rd9631, 32;
	and.b64  	%rd9633, %rd9573, 4294967295;
	add.s64 	%rd9634, %rd9632, %rd9633;
	shr.u64 	%rd9635, %rd9634, 32;
	and.b64  	%rd9636, %rd9577, 4294967295;
	add.s64 	%rd9637, %rd9635, %rd9636;
	shr.u64 	%rd9638, %rd9637, 32;
	and.b64  	%rd9639, %rd9581, 4294967295;
	add.s64 	%rd9640, %rd9638, %rd9639;
	shr.u64 	%rd9641, %rd9640, 32;
	and.b64  	%rd9642, %rd9584, 4294967295;
	add.s64 	%rd9643, %rd9641, %rd9642;
	{ .reg .b32 tmp; mov.b64 {tmp, %r2037}, %rd9643; }
	add.s32 	%r2038, %r2027, %r2037;
	mul.lo.s32 	%r2039, %r512, %r2031;
	mul.wide.u32 	%rd9644, %r2029, %r2039;
	and.b64  	%rd9645, %rd9592, 4294967295;
	add.s64 	%rd9646, %rd9644, %rd9645;
	shr.u64 	%rd9647, %rd9646, 32;
	mul.wide.u32 	%rd9648, %r2030, %r2039;
	and.b64  	%rd9649, %rd9597, 4294967295;
	add.s64 	%rd9650, %rd9647, %rd9649;
	add.s64 	%rd9651, %rd9650, %rd9648;
	cvt.u32.u64 	%r2040, %rd9651;
	shr.u64 	%rd9652, %rd9651, 32;
	mul.wide.u32 	%rd9653, %r2032, %r2039;
	and.b64  	%rd9654, %rd9602, 4294967295;
	add.s64 	%rd9655, %rd9652, %rd9654;
	add.s64 	%rd9656, %rd9655, %rd9653;
	shr.u64 	%rd9657, %rd9656, 32;
	mul.wide.u32 	%rd9658, %r2033, %r2039;
	and.b64  	%rd9659, %rd9607, 4294967295;
	add.s64 	%rd9660, %rd9657, %rd9659;
	add.s64 	%rd9661, %rd9660, %rd9658;
	shr.u64 	%rd9662, %rd9661, 32;
	mul.wide.u32 	%rd9663, %r2034, %r2039;
	and.b64  	%rd9664, %rd9612, 4294967295;
	add.s64 	%rd9665, %rd9662, %rd9664;
	add.s64 	%rd9666, %rd9665, %rd9663;
	shr.u64 	%rd9667, %rd9666, 32;
	mul.wide.u32 	%rd9668, %r2035, %r2039;
	and.b64  	%rd9669, %rd9617, 4294967295;
	add.s64 	%rd9670, %rd9667, %rd9669;
	add.s64 	%rd9671, %rd9670, %rd9668;
	shr.u64 	%rd9672, %rd9671, 32;
	mul.wide.u32 	%rd9673, %r2036, %r2039;
	and.b64  	%rd9674, %rd9622, 4294967295;
	add.s64 	%rd9675, %rd9672, %rd9674;
	add.s64 	%rd9676, %rd9675, %rd9673;
	shr.u64 	%rd9677, %rd9676, 32;
	mul.wide.u32 	%rd9678, %r1698, %r2039;
	and.b64  	%rd9679, %rd9625, 4294967295;
	add.s64 	%rd9680, %rd9677, %rd9679;
	add.s64 	%rd9681, %rd9680, %rd9678;
	shr.u64 	%rd9682, %rd9681, 32;
	and.b64  	%rd9683, %rd9628, 4294967295;
	add.s64 	%rd9684, %rd9682, %rd9683;
	shr.u64 	%rd9685, %rd9684, 32;
	and.b64  	%rd9686, %rd9631, 4294967295;
	add.s64 	%rd9687, %rd9685, %rd9686;
	shr.u64 	%rd9688, %rd9687, 32;
	and.b64  	%rd9689, %rd9634, 4294967295;
	add.s64 	%rd9690, %rd9688, %rd9689;
	shr.u64 	%rd9691, %rd9690, 32;
	and.b64  	%rd9692, %rd9637, 4294967295;
	add.s64 	%rd9693, %rd9691, %rd9692;
	shr.u64 	%rd9694, %rd9693, 32;
	and.b64  	%rd9695, %rd9640, 4294967295;
	add.s64 	%rd9696, %rd9694, %rd9695;
	shr.u64 	%rd9697, %rd9696, 32;
	and.b64  	%rd9698, %rd9643, 4294967295;
	add.s64 	%rd9699, %rd9697, %rd9698;
	{ .reg .b32 tmp; mov.b64 {tmp, %r2041}, %rd9699; }
	add.s32 	%r2042, %r2038, %r2041;
	mul.lo.s32 	%r2043, %r512, %r2040;
	mul.wide.u32 	%rd9700, %r2029, %r2043;
	and.b64  	%rd9701, %rd9651, 4294967295;
	add.s64 	%rd9702, %rd9700, %rd9701;
	shr.u64 	%rd9703, %rd9702, 32;
	mul.wide.u32 	%rd9704, %r2030, %r2043;
	and.b64  	%rd9705, %rd9656, 4294967295;
	add.s64 	%rd9706, %rd9703, %rd9705;
	add.s64 	%rd9707, %rd9706, %rd9704;
	cvt.u32.u64 	%r2044, %rd9707;
	shr.u64 	%rd9708, %rd9707, 32;
	mul.wide.u32 	%rd9709, %r2032, %r2043;
	and.b64  	%rd9710, %rd9661, 4294967295;
	add.s64 	%rd9711, %rd9708, %rd9710;
	add.s64 	%rd9712, %rd9711, %rd9709;
	shr.u64 	%rd9713, %rd9712, 32;
	mul.wide.u32 	%rd9714, %r2033, %r2043;
	and.b64  	%rd9715, %rd9666, 4294967295;
	add.s64 	%rd9716, %rd9713, %rd9715;
	add.s64 	%rd9717, %rd9716, %rd9714;
	shr.u64 	%rd9718, %rd9717, 32;
	mul.wide.u32 	%rd9719, %r2034, %r2043;
	and.b64  	%rd9720, %rd9671, 4294967295;
	add.s64 	%rd9721, %rd9718, %rd9720;
	add.s64 	%rd9722, %rd9721, %rd9719;
	shr.u64 	%rd9723, %rd9722, 32;
	mul.wide.u32 	%rd9724, %r2035, %r2043;
	and.b64  	%rd9725, %rd9676, 4294967295;
	add.s64 	%rd9726, %rd9723, %rd9725;
	add.s64 	%rd9727, %rd9726, %rd9724;
	shr.u64 	%rd9728, %rd9727, 32;
	mul.wide.u32 	%rd9729, %r2036, %r2043;
	and.b64  	%rd9730, %rd9681, 4294967295;
	add.s64 	%rd9731, %rd9728, %rd9730;
	add.s64 	%rd9732, %rd9731, %rd9729;
	shr.u64 	%rd9733, %rd9732, 32;
	mul.wide.u32 	%rd9734, %r1698, %r2043;
	and.b64  	%rd9735, %rd9684, 4294967295;
	add.s64 	%rd9736, %rd9733, %rd9735;
	add.s64 	%rd9737, %rd9736, %rd9734;
	shr.u64 	%rd9738, %rd9737, 32;
	and.b64  	%rd9739, %rd9687, 4294967295;
	add.s64 	%rd9740, %rd9738, %rd9739;
	shr.u64 	%rd9741, %rd9740, 32;
	and.b64  	%rd9742, %rd9690, 4294967295;
	add.s64 	%rd9743, %rd9741, %rd9742;
	shr.u64 	%rd9744, %rd9743, 32;
	and.b64  	%rd9745, %rd9693, 4294967295;
	add.s64 	%rd9746, %rd9744, %rd9745;
	shr.u64 	%rd9747, %rd9746, 32;
	and.b64  	%rd9748, %rd9696, 4294967295;
	add.s64 	%rd9749, %rd9747, %rd9748;
	shr.u64 	%rd9750, %rd9749, 32;
	and.b64  	%rd9751, %rd9699, 4294967295;
	add.s64 	%rd9752, %rd9750, %rd9751;
	{ .reg .b32 tmp; mov.b64 {tmp, %r2045}, %rd9752; }
	add.s32 	%r2046, %r2042, %r2045;
	mul.lo.s32 	%r2047, %r512, %r2044;
	mul.wide.u32 	%rd9753, %r2029, %r2047;
	and.b64  	%rd9754, %rd9707, 4294967295;
	add.s64 	%rd9755, %rd9753, %rd9754;
	shr.u64 	%rd9756, %rd9755, 32;
	mul.wide.u32 	%rd9757, %r2030, %r2047;
	and.b64  	%rd9758, %rd9712, 4294967295;
	add.s64 	%rd9759, %rd9756, %rd9758;
	add.s64 	%rd9760, %rd9759, %rd9757;
	cvt.u32.u64 	%r2048, %rd9760;
	shr.u64 	%rd9761, %rd9760, 32;
	mul.wide.u32 	%rd9762, %r2032, %r2047;
	and.b64  	%rd9763, %rd9717, 4294967295;
	add.s64 	%rd9764, %rd9761, %rd9763;
	add.s64 	%rd9765, %rd9764, %rd9762;
	shr.u64 	%rd9766, %rd9765, 32;
	mul.wide.u32 	%rd9767, %r2033, %r2047;
	and.b64  	%rd9768, %rd9722, 4294967295;
	add.s64 	%rd9769, %rd9766, %rd9768;
	add.s64 	%rd9770, %rd9769, %rd9767;
	shr.u64 	%rd9771, %rd9770, 32;
	mul.wide.u32 	%rd9772, %r2034, %r2047;
	and.b64  	%rd9773, %rd9727, 4294967295;
	add.s64 	%rd9774, %rd9771, %rd9773;
	add.s64 	%rd9775, %rd9774, %rd9772;
	shr.u64 	%rd9776, %rd9775, 32;
	mul.wide.u32 	%rd9777, %r2035, %r2047;
	and.b64  	%rd9778, %rd9732, 4294967295;
	add.s64 	%rd9779, %rd9776, %rd9778;
	add.s64 	%rd9780, %rd9779, %rd9777;
	shr.u64 	%rd9781, %rd9780, 32;
	mul.wide.u32 	%rd9782, %r2036, %r2047;
	and.b64  	%rd9783, %rd9737, 4294967295;
	add.s64 	%rd9784, %rd9781, %rd9783;
	add.s64 	%rd9785, %rd9784, %rd9782;
	shr.u64 	%rd9786, %rd9785, 32;
	mul.wide.u32 	%rd9787, %r1698, %r2047;
	and.b64  	%rd9788, %rd9740, 4294967295;
	add.s64 	%rd9789, %rd9786, %rd9788;
	add.s64 	%rd9790, %rd9789, %rd9787;
	shr.u64 	%rd9791, %rd9790, 32;
	and.b64  	%rd9792, %rd9743, 4294967295;
	add.s64 	%rd9793, %rd9791, %rd9792;
	shr.u64 	%rd9794, %rd9793, 32;
	and.b64  	%rd9795, %rd9746, 4294967295;
	add.s64 	%rd9796, %rd9794, %rd9795;
	shr.u64 	%rd9797, %rd9796, 32;
	and.b64  	%rd9798, %rd9749, 4294967295;
	add.s64 	%rd9799, %rd9797, %rd9798;
	shr.u64 	%rd9800, %rd9799, 32;
	and.b64  	%rd9801, %rd9752, 4294967295;
	add.s64 	%rd9802, %rd9800, %rd9801;
	{ .reg .b32 tmp; mov.b64 {tmp, %r2049}, %rd9802; }
	add.s32 	%r2050, %r2046, %r2049;
	mul.lo.s32 	%r2051, %r512, %r2048;
	mul.wide.u32 	%rd9803, %r2029, %r2051;
	and.b64  	%rd9804, %rd9760, 4294967295;
	add.s64 	%rd9805, %rd9803, %rd9804;
	shr.u64 	%rd9806, %rd9805, 32;
	mul.wide.u32 	%rd9807, %r2030, %r2051;
	and.b64  	%rd9808, %rd9765, 4294967295;
	add.s64 	%rd9809, %rd9806, %rd9808;
	add.s64 	%rd9810, %rd9809, %rd9807;
	cvt.u32.u64 	%r2052, %rd9810;
	shr.u64 	%rd9811, %rd9810, 32;
	mul.wide.u32 	%rd9812, %r2032, %r2051;
	and.b64  	%rd9813, %rd9770, 4294967295;
	add.s64 	%rd9814, %rd9811, %rd9813;
	add.s64 	%rd9815, %rd9814, %rd9812;
	shr.u64 	%rd9816, %rd9815, 32;
	mul.wide.u32 	%rd9817, %r2033, %r2051;
	and.b64  	%rd9818, %rd9775, 4294967295;
	add.s64 	%rd9819, %rd9816, %rd9818;
	add.s64 	%rd9820, %rd9819, %rd9817;
	shr.u64 	%rd9821, %rd9820, 32;
	mul.wide.u32 	%rd9822, %r2034, %r2051;
	and.b64  	%rd9823, %rd9780, 4294967295;
	add.s64 	%rd9824, %rd9821, %rd9823;
	add.s64 	%rd9825, %rd9824, %rd9822;
	shr.u64 	%rd9826, %rd9825, 32;
	mul.wide.u32 	%rd9827, %r2035, %r2051;
	and.b64  	%rd9828, %rd9785, 4294967295;
	add.s64 	%rd9829, %rd9826, %rd9828;
	add.s64 	%rd9830, %rd9829, %rd9827;
	shr.u64 	%rd9831, %rd9830, 32;
	mul.wide.u32 	%rd9832, %r2036, %r2051;
	and.b64  	%rd9833, %rd9790, 4294967295;
	add.s64 	%rd9834, %rd9831, %rd9833;
	add.s64 	%rd9835, %rd9834, %rd9832;
	shr.u64 	%rd9836, %rd9835, 32;
	mul.wide.u32 	%rd9837, %r1698, %r2051;
	and.b64  	%rd9838, %rd9793, 4294967295;
	add.s64 	%rd9839, %rd9836, %rd9838;
	add.s64 	%rd9840, %rd9839, %rd9837;
	shr.u64 	%rd9841, %rd9840, 32;
	and.b64  	%rd9842, %rd9796, 4294967295;
	add.s64 	%rd9843, %rd9841, %rd9842;
	shr.u64 	%rd9844, %rd9843, 32;
	and.b64  	%rd9845, %rd9799, 4294967295;
	add.s64 	%rd9846, %rd9844, %rd9845;
	shr.u64 	%rd9847, %rd9846, 32;
	and.b64  	%rd9848, %rd9802, 4294967295;
	add.s64 	%rd9849, %rd9847, %rd9848;
	{ .reg .b32 tmp; mov.b64 {tmp, %r2053}, %rd9849; }
	add.s32 	%r2054, %r2050, %r2053;
	mul.lo.s32 	%r2055, %r512, %r2052;
	mul.wide.u32 	%rd9850, %r2029, %r2055;
	and.b64  	%rd9851, %rd9810, 4294967295;
	add.s64 	%rd9852, %rd9850, %rd9851;
	shr.u64 	%rd9853, %rd9852, 32;
	mul.wide.u32 	%rd9854, %r2030, %r2055;
	and.b64  	%rd9855, %rd9815, 4294967295;
	add.s64 	%rd9856, %rd9853, %rd9855;
	add.s64 	%rd9857, %rd9856, %rd9854;
	cvt.u32.u64 	%r2056, %rd9857;
	shr.u64 	%rd9858, %rd9857, 32;
	mul.wide.u32 	%rd9859, %r2032, %r2055;
	and.b64  	%rd9860, %rd9820, 4294967295;
	add.s64 	%rd9861, %rd9858, %rd9860;
	add.s64 	%rd9862, %rd9861, %rd9859;
	shr.u64 	%rd9863, %rd9862, 32;
	mul.wide.u32 	%rd9864, %r2033, %r2055;
	and.b64  	%rd9865, %rd9825, 4294967295;
	add.s64 	%rd9866, %rd9863, %rd9865;
	add.s64 	%rd9867, %rd9866, %rd9864;
	shr.u64 	%rd9868, %rd9867, 32;
	mul.wide.u32 	%rd9869, %r2034, %r2055;
	and.b64  	%rd9870, %rd9830, 4294967295;
	add.s64 	%rd9871, %rd9868, %rd9870;
	add.s64 	%rd9872, %rd9871, %rd9869;
	shr.u64 	%rd9873, %rd9872, 32;
	mul.wide.u32 	%rd9874, %r2035, %r2055;
	and.b64  	%rd9875, %rd9835, 4294967295;
	add.s64 	%rd9876, %rd9873, %rd9875;
	add.s64 	%rd9877, %rd9876, %rd9874;
	shr.u64 	%rd9878, %rd9877, 32;
	mul.wide.u32 	%rd9879, %r2036, %r2055;
	and.b64  	%rd9880, %rd9840, 4294967295;
	add.s64 	%rd9881, %rd9878, %rd9880;
	add.s64 	%rd9882, %rd9881, %rd9879;
	shr.u64 	%rd9883, %rd9882, 32;
	mul.wide.u32 	%rd9884, %r1698, %r2055;
	and.b64  	%rd9885, %rd9843, 4294967295;
	add.s64 	%rd9886, %rd9883, %rd9885;
	add.s64 	%rd9887, %rd9886, %rd9884;
	shr.u64 	%rd9888, %rd9887, 32;
	and.b64  	%rd9889, %rd9846, 4294967295;
	add.s64 	%rd9890, %rd9888, %rd9889;
	shr.u64 	%rd9891, %rd9890, 32;
	and.b64  	%rd9892, %rd9849, 4294967295;
	add.s64 	%rd9893, %rd9891, %rd9892;
	{ .reg .b32 tmp; mov.b64 {tmp, %r2057}, %rd9893; }
	add.s32 	%r2058, %r2054, %r2057;
	mul.lo.s32 	%r2059, %r512, %r2056;
	mul.wide.u32 	%rd9894, %r2029, %r2059;
	and.b64  	%rd9895, %rd9857, 4294967295;
	add.s64 	%rd9896, %rd9894, %rd9895;
	shr.u64 	%rd9897, %rd9896, 32;
	mul.wide.u32 	%rd9898, %r2030, %r2059;
	and.b64  	%rd9899, %rd9862, 4294967295;
	add.s64 	%rd9900, %rd9897, %rd9899;
	add.s64 	%rd9901, %rd9900, %rd9898;
	cvt.u32.u64 	%r2060, %rd9901;
	shr.u64 	%rd9902, %rd9901, 32;
	mul.wide.u32 	%rd9903, %r2032, %r2059;
	and.b64  	%rd9904, %rd9867, 4294967295;
	add.s64 	%rd9905, %rd9902, %rd9904;
	add.s64 	%rd9906, %rd9905, %rd9903;
	shr.u64 	%rd9907, %rd9906, 32;
	mul.wide.u32 	%rd9908, %r2033, %r2059;
	and.b64  	%rd9909, %rd9872, 4294967295;
	add.s64 	%rd9910, %rd9907, %rd9909;
	add.s64 	%rd9911, %rd9910, %rd9908;
	shr.u64 	%rd9912, %rd9911, 32;
	mul.wide.u32 	%rd9913, %r2034, %r2059;
	and.b64  	%rd9914, %rd9877, 4294967295;
	add.s64 	%rd9915, %rd9912, %rd9914;
	add.s64 	%rd9916, %rd9915, %rd9913;
	shr.u64 	%rd9917, %rd9916, 32;
	mul.wide.u32 	%rd9918, %r2035, %r2059;
	and.b64  	%rd9919, %rd9882, 4294967295;
	add.s64 	%rd9920, %rd9917, %rd9919;
	add.s64 	%rd9921, %rd9920, %rd9918;
	shr.u64 	%rd9922, %rd9921, 32;
	mul.wide.u32 	%rd9923, %r2036, %r2059;
	and.b64  	%rd9924, %rd9887, 4294967295;
	add.s64 	%rd9925, %rd9922, %rd9924;
	add.s64 	%rd9926, %rd9925, %rd9923;
	shr.u64 	%rd9927, %rd9926, 32;
	mul.wide.u32 	%rd9928, %r1698, %r2059;
	and.b64  	%rd9929, %rd9890, 4294967295;
	add.s64 	%rd9930, %rd9927, %rd9929;
	add.s64 	%rd9931, %rd9930, %rd9928;
	shr.u64 	%rd9932, %rd9931, 32;
	and.b64  	%rd9933, %rd9893, 4294967295;
	add.s64 	%rd9934, %rd9932, %rd9933;
	{ .reg .b32 tmp; mov.b64 {tmp, %r2061}, %rd9934; }
	add.s32 	%r2062, %r2058, %r2061;
	mul.lo.s32 	%r2063, %r512, %r2060;
	mul.wide.u32 	%rd9935, %r2029, %r2063;
	and.b64  	%rd9936, %rd9901, 4294967295;
	add.s64 	%rd9937, %rd9935, %rd9936;
	shr.u64 	%rd9938, %rd9937, 32;
	mul.wide.u32 	%rd9939, %r2030, %r2063;
	and.b64  	%rd9940, %rd9906, 4294967295;
	add.s64 	%rd9941, %rd9938, %rd9940;
	add.s64 	%rd24209, %rd9941, %rd9939;
	shr.u64 	%rd9942, %rd24209, 32;
	mul.wide.u32 	%rd9943, %r2032, %r2063;
	and.b64  	%rd9944, %rd9911, 4294967295;
	add.s64 	%rd9945, %rd9942, %rd9944;
	add.s64 	%rd24210, %rd9945, %rd9943;
	cvt.u32.u64 	%r513, %rd24210;
	shr.u64 	%rd9946, %rd24210, 32;
	mul.wide.u32 	%rd9947, %r2033, %r2063;
	and.b64  	%rd9948, %rd9916, 4294967295;
	add.s64 	%rd9949, %rd9946, %rd9948;
	add.s64 	%rd24211, %rd9949, %rd9947;
	cvt.u32.u64 	%r514, %rd24211;
	shr.u64 	%rd9950, %rd24211, 32;
	mul.wide.u32 	%rd9951, %r2034, %r2063;
	and.b64  	%rd9952, %rd9921, 4294967295;
	add.s64 	%rd9953, %rd9950, %rd9952;
	add.s64 	%rd24212, %rd9953, %rd9951;
	cvt.u32.u64 	%r515, %rd24212;
	shr.u64 	%rd9954, %rd24212, 32;
	mul.wide.u32 	%rd9955, %r2035, %r2063;
	and.b64  	%rd9956, %rd9926, 4294967295;
	add.s64 	%rd9957, %rd9954, %rd9956;
	add.s64 	%rd24213, %rd9957, %rd9955;
	cvt.u32.u64 	%r516, %rd24213;
	shr.u64 	%rd9958, %rd24213, 32;
	mul.wide.u32 	%rd9959, %r2036, %r2063;
	and.b64  	%rd9960, %rd9931, 4294967295;
	add.s64 	%rd9961, %rd9958, %rd9960;
	add.s64 	%rd24214, %rd9961, %rd9959;
	cvt.u32.u64 	%r517, %rd24214;
	shr.u64 	%rd9962, %rd24214, 32;
	mul.wide.u32 	%rd9963, %r1698, %r2063;
	and.b64  	%rd9964, %rd9934, 4294967295;
	add.s64 	%rd9965, %rd9962, %rd9964;
	add.s64 	%rd24215, %rd9965, %rd9963;
	cvt.u32.u64 	%r518, %rd24215;
	{ .reg .b32 tmp; mov.b64 {tmp, %r2064}, %rd24215; }
	add.s32 	%r4362, %r2062, %r2064;
	setp.gt.u32 	%p359, %r4362, %r1698;
	@%p359 bra 	$L__BB2_313;
	cvt.u32.u64 	%r2065, %rd414;
	setp.lt.u32 	%p360, %r4362, %r2065;
	@%p360 bra 	$L__BB2_314;
	cvt.u32.u64 	%r2066, %rd428;
	setp.lt.u32 	%p361, %r2066, %r518;
	@%p361 bra 	$L__BB2_313;
	setp.gt.u32 	%p362, %r2066, %r518;
	@%p362 bra 	$L__BB2_314;
	cvt.u32.u64 	%r2068, %rd427;
	setp.lt.u32 	%p363, %r2068, %r517;
	@%p363 bra 	$L__BB2_313;
	setp.gt.u32 	%p364, %r2068, %r517;
	@%p364 bra 	$L__BB2_314;
	cvt.u32.u64 	%r2070, %rd426;
	setp.lt.u32 	%p365, %r2070, %r516;
	@%p365 bra 	$L__BB2_313;
	setp.gt.u32 	%p366, %r2070, %r516;
	@%p366 bra 	$L__BB2_314;
	cvt.u32.u64 	%r2072, %rd425;
	setp.lt.u32 	%p367, %r2072, %r515;
	@%p367 bra 	$L__BB2_313;
	setp.gt.u32 	%p368, %r2072, %r515;
	@%p368 bra 	$L__BB2_314;
	cvt.u32.u64 	%r2074, %rd424;
	setp.lt.u32 	%p369, %r2074, %r514;
	@%p369 bra 	$L__BB2_313;
	setp.gt.u32 	%p370, %r2074, %r514;
	@%p370 bra 	$L__BB2_314;
	cvt.u32.u64 	%r2076, %rd423;
	setp.lt.u32 	%p371, %r2076, %r513;
	@%p371 bra 	$L__BB2_313;
	cvt.u32.u64 	%r2077, %rd422;
	setp.gt.u32 	%p372, %r2076, %r513;
	cvt.u32.u64 	%r2079, %rd24209;
	setp.gt.u32 	%p373, %r2077, %r2079;
	or.pred  	%p374, %p372, %p373;
	@%p374 bra 	$L__BB2_314;
$L__BB2_313:
	cvt.u32.u64 	%r2080, %rd414;
	and.b64  	%rd9967, %rd24209, 4294967295;
	sub.s64 	%rd24209, %rd9967, %rd422;
	shr.u64 	%rd9968, %rd24209, 63;
	and.b64  	%rd9969, %rd24210, 4294967295;
	add.s64 	%rd9970, %rd9968, %rd423;
	sub.s64 	%rd24210, %rd9969, %rd9970;
	shr.u64 	%rd9971, %rd24210, 63;
	and.b64  	%rd9972, %rd24211, 4294967295;
	add.s64 	%rd9973, %rd9971, %rd424;
	sub.s64 	%rd24211, %rd9972, %rd9973;
	shr.u64 	%rd9974, %rd24211, 63;
	and.b64  	%rd9975, %rd24212, 4294967295;
	add.s64 	%rd9976, %rd9974, %rd425;
	sub.s64 	%rd24212, %rd9975, %rd9976;
	shr.u64 	%rd9977, %rd24212, 63;
	and.b64  	%rd9978, %rd24213, 4294967295;
	add.s64 	%rd9979, %rd9977, %rd426;
	sub.s64 	%rd24213, %rd9978, %rd9979;
	shr.u64 	%rd9980, %rd24213, 63;
	and.b64  	%rd9981, %rd24214, 4294967295;
	add.s64 	%rd9982, %rd9980, %rd427;
	sub.s64 	%rd24214, %rd9981, %rd9982;
	shr.u64 	%rd9983, %rd24214, 63;
	and.b64  	%rd9984, %rd24215, 4294967295;
	add.s64 	%rd9985, %rd9983, %rd428;
	sub.s64 	%rd24215, %rd9984, %rd9985;
	shr.u64 	%rd9986, %rd24215, 63;
	cvt.u32.u64 	%r2081, %rd9986;
	add.s32 	%r2082, %r2080, %r2081;
	sub.s32 	%r4362, %r4362, %r2082;
$L__BB2_314:
	and.b64  	%rd9987, %rd24209, 4294967295;
	cvt.u64.u32 	%rd450, %r4352;
	sub.s64 	%rd9988, %rd9987, %rd450;
	shr.u64 	%rd9989, %rd9988, 63;
	cvt.u32.u64 	%r4363, %rd9988;
	and.b64  	%rd9990, %rd24210, 4294967295;
	and.b64  	%rd451, %rd24155, 4294967295;
	add.s64 	%rd9991, %rd9989, %rd451;
	sub.s64 	%rd24216, %rd9990, %rd9991;
	shr.u64 	%rd9992, %rd24216, 63;
	and.b64  	%rd9993, %rd24211, 4294967295;
	and.b64  	%rd453, %rd24156, 4294967295;
	add.s64 	%rd9994, %rd9992, %rd453;
	sub.s64 	%rd24217, %rd9993, %rd9994;
	shr.u64 	%rd9995, %rd24217, 63;
	and.b64  	%rd9996, %rd24212, 4294967295;
	and.b64  	%rd455, %rd24157, 4294967295;
	add.s64 	%rd9997, %rd9995, %rd455;
	sub.s64 	%rd24218, %rd9996, %rd9997;
	shr.u64 	%rd9998, %rd24218, 63;
	and.b64  	%rd9999, %rd24213, 4294967295;
	and.b64  	%rd457, %rd24158, 4294967295;
	add.s64 	%rd10000, %rd9998, %rd457;
	sub.s64 	%rd24219, %rd9999, %rd10000;
	shr.u64 	%rd10001, %rd24219, 63;
	and.b64  	%rd10002, %rd24214, 4294967295;
	and.b64  	%rd459, %rd24159, 4294967295;
	add.s64 	%rd10003, %rd10001, %rd459;
	sub.s64 	%rd24220, %rd10002, %rd10003;
	shr.u64 	%rd10004, %rd24220, 63;
	and.b64  	%rd10005, %rd24215, 4294967295;
	and.b64  	%rd461, %rd24160, 4294967295;
	add.s64 	%rd10006, %rd10004, %rd461;
	sub.s64 	%rd24221, %rd10005, %rd10006;
	shr.u64 	%rd10007, %rd24221, 63;
	cvt.u64.u32 	%rd10008, %r4362;
	and.b64  	%rd463, %rd24161, 4294967295;
	add.s64 	%rd10009, %rd10007, %rd463;
	sub.s64 	%rd10010, %rd10008, %rd10009;
	setp.gt.s64 	%p375, %rd10010, -1;
	cvt.u32.u64 	%r4364, %rd10010;
	@%p375 bra 	$L__BB2_316;
	cvt.u32.u64 	%r2083, %rd414;
	cvt.u32.u64 	%r2084, %rd422;
	add.s32 	%r4363, %r2084, %r4363;
	setp.lt.u32 	%p376, %r4363, %r2084;
	selp.u64 	%rd10011, 1, 0, %p376;
	and.b64  	%rd10012, %rd24216, 4294967295;
	add.s64 	%rd10013, %rd10012, %rd10011;
	add.s64 	%rd24216, %rd10013, %rd423;
	shr.u64 	%rd10014, %rd24216, 32;
	and.b64  	%rd10015, %rd24217, 4294967295;
	add.s64 	%rd10016, %rd10014, %rd10015;
	add.s64 	%rd24217, %rd10016, %rd424;
	shr.u64 	%rd10017, %rd24217, 32;
	and.b64  	%rd10018, %rd24218, 4294967295;
	add.s64 	%rd10019, %rd10017, %rd10018;
	add.s64 	%rd24218, %rd10019, %rd425;
	shr.u64 	%rd10020, %rd24218, 32;
	and.b64  	%rd10021, %rd24219, 4294967295;
	add.s64 	%rd10022, %rd10020, %rd10021;
	add.s64 	%rd24219, %rd10022, %rd426;
	shr.u64 	%rd10023, %rd24219, 32;
	and.b64  	%rd10024, %rd24220, 4294967295;
	add.s64 	%rd10025, %rd10023, %rd10024;
	add.s64 	%rd24220, %rd10025, %rd427;
	shr.u64 	%rd10026, %rd24220, 32;
	and.b64  	%rd10027, %rd24221, 4294967295;
	add.s64 	%rd10028, %rd10026, %rd10027;
	add.s64 	%rd24221, %rd10028, %rd428;
	{ .reg .b32 tmp; mov.b64 {tmp, %r2085}, %rd24221; }
	add.s32 	%r2086, %r4364, %r2085;
	add.s32 	%r4364, %r2086, %r2083;
$L__BB2_316:
	cvt.u64.u32 	%rd10029, %r4363;
	sub.s64 	%rd10030, %rd10029, %rd450;
	shr.u64 	%rd10031, %rd10030, 63;
	cvt.u32.u64 	%r4430, %rd10030;
	and.b64  	%rd10032, %rd24216, 4294967295;
	add.s64 	%rd10033, %rd10031, %rd451;
	sub.s64 	%rd24222, %rd10032, %rd10033;
	shr.u64 	%rd10034, %rd24222, 63;
	and.b64  	%rd10035, %rd24217, 4294967295;
	add.s64 	%rd10036, %rd10034, %rd453;
	sub.s64 	%rd24223, %rd10035, %rd10036;
	shr.u64 	%rd10037, %rd24223, 63;
	and.b64  	%rd10038, %rd24218, 4294967295;
	add.s64 	%rd10039, %rd10037, %rd455;
	sub.s64 	%rd24224, %rd10038, %rd10039;
	shr.u64 	%rd10040, %rd24224, 63;
	and.b64  	%rd10041, %rd24219, 4294967295;
	add.s64 	%rd10042, %rd10040, %rd457;
	sub.s64 	%rd24225, %rd10041, %rd10042;
	shr.u64 	%rd10043, %rd24225, 63;
	and.b64  	%rd10044, %rd24220, 4294967295;
	add.s64 	%rd10045, %rd10043, %rd459;
	sub.s64 	%rd24226, %rd10044, %rd10045;
	shr.u64 	%rd10046, %rd24226, 63;
	and.b64  	%rd10047, %rd24221, 4294967295;
	add.s64 	%rd10048, %rd10046, %rd461;
	sub.s64 	%rd24227, %rd10047, %rd10048;
	shr.u64 	%rd10049, %rd24227, 63;
	cvt.u64.u32 	%rd10050, %r4364;
	add.s64 	%rd10051, %rd10049, %rd463;
	sub.s64 	%rd10052, %rd10050, %rd10051;
	setp.gt.s64 	%p377, %rd10052, -1;
	cvt.u32.u64 	%r4423, %rd10052;
	@%p377 bra 	$L__BB2_318;
	cvt.u32.u64 	%r2087, %rd414;
	cvt.u32.u64 	%r2088, %rd422;
	add.s32 	%r4430, %r2088, %r4430;
	setp.lt.u32 	%p378, %r4430, %r2088;
	selp.u64 	%rd10053, 1, 0, %p378;
	and.b64  	%rd10054, %rd24222, 4294967295;
	add.s64 	%rd10055, %rd10054, %rd10053;
	add.s64 	%rd24222, %rd10055, %rd423;
	shr.u64 	%rd10056, %rd24222, 32;
	and.b64  	%rd10057, %rd24223, 4294967295;
	add.s64 	%rd10058, %rd10056, %rd10057;
	add.s64 	%rd24223, %rd10058, %rd424;
	shr.u64 	%rd10059, %rd24223, 32;
	and.b64  	%rd10060, %rd24224, 4294967295;
	add.s64 	%rd10061, %rd10059, %rd10060;
	add.s64 	%rd24224, %rd10061, %rd425;
	shr.u64 	%rd10062, %rd24224, 32;
	and.b64  	%rd10063, %rd24225, 4294967295;
	add.s64 	%rd10064, %rd10062, %rd10063;
	add.s64 	%rd24225, %rd10064, %rd426;
	shr.u64 	%rd10065, %rd24225, 32;
	and.b64  	%rd10066, %rd24226, 4294967295;
	add.s64 	%rd10067, %rd10065, %rd10066;
	add.s64 	%rd24226, %rd10067, %rd427;
	shr.u64 	%rd10068, %rd24226, 32;
	and.b64  	%rd10069, %rd24227, 4294967295;
	add.s64 	%rd10070, %rd10068, %rd10069;
	add.s64 	%rd24227, %rd10070, %rd428;
	{ .reg .b32 tmp; mov.b64 {tmp, %r2089}, %rd24227; }
	add.s32 	%r2090, %r4423, %r2089;
	add.s32 	%r4423, %r2090, %r2087;
$L__BB2_318:
	cvt.u32.u64 	%r4424, %rd24227;
	cvt.u32.u64 	%r4425, %rd24226;
	cvt.u32.u64 	%r4426, %rd24225;
	cvt.u32.u64 	%r4427, %rd24224;
	cvt.u32.u64 	%r4428, %rd24223;
	cvt.u32.u64 	%r4429, %rd24222;
	cvt.u64.u32 	%rd10071, %r4430;
	sub.s64 	%rd10072, %rd450, %rd10071;
	shr.u64 	%rd10073, %rd10072, 63;
	cvt.u32.u64 	%r4368, %rd10072;
	and.b64  	%rd10074, %rd24222, 4294967295;
	add.s64 	%rd10075, %rd10073, %rd10074;
	sub.s64 	%rd24233, %rd451, %rd10075;
	shr.u64 	%rd10076, %rd24233, 63;
	and.b64  	%rd10077, %rd24223, 4294967295;
	add.s64 	%rd10078, %rd10076, %rd10077;
	sub.s64 	%rd24232, %rd453, %rd10078;
	shr.u64 	%rd10079, %rd24232, 63;
	and.b64  	%rd10080, %rd24224, 4294967295;
	add.s64 	%rd10081, %rd10079, %rd10080;
	sub.s64 	%rd24231, %rd455, %rd10081;
	shr.u64 	%rd10082, %rd24231, 63;
	and.b64  	%rd10083, %rd24225, 4294967295;
	add.s64 	%rd10084, %rd10082, %rd10083;
	sub.s64 	%rd24230, %rd457, %rd10084;
	shr.u64 	%rd10085, %rd24230, 63;
	and.b64  	%rd10086, %rd24226, 4294967295;
	add.s64 	%rd10087, %rd10085, %rd10086;
	sub.s64 	%rd24229, %rd459, %rd10087;
	shr.u64 	%rd10088, %rd24229, 63;
	and.b64  	%rd10089, %rd24227, 4294967295;
	add.s64 	%rd10090, %rd10088, %rd10089;
	sub.s64 	%rd24228, %rd461, %rd10090;
	shr.u64 	%rd10091, %rd24228, 63;
	cvt.u64.u32 	%rd10092, %r4423;
	add.s64 	%rd10093, %rd10091, %rd10092;
	sub.s64 	%rd10094, %rd463, %rd10093;
	setp.gt.s64 	%p379, %rd10094, -1;
	cvt.u32.u64 	%r4367, %rd10094;
	@%p379 bra 	$L__BB2_320;
	cvt.u32.u64 	%r2091, %rd414;
	cvt.u32.u64 	%r2092, %rd422;
	add.s32 	%r4368, %r2092, %r4368;
	setp.lt.u32 	%p380, %r4368, %r2092;
	selp.u64 	%rd10095, 1, 0, %p380;
	and.b64  	%rd10096, %rd24233, 4294967295;
	add.s64 	%rd10097, %rd10096, %rd10095;
	add.s64 	%rd24233, %rd10097, %rd423;
	shr.u64 	%rd10098, %rd24233, 32;
	and.b64  	%rd10099, %rd24232, 4294967295;
	add.s64 	%rd10100, %rd10098, %rd10099;
	add.s64 	%rd24232, %rd10100, %rd424;
	shr.u64 	%rd10101, %rd24232, 32;
	and.b64  	%rd10102, %rd24231, 4294967295;
	add.s64 	%rd10103, %rd10101, %rd10102;
	add.s64 	%rd24231, %rd10103, %rd425;
	shr.u64 	%rd10104, %rd24231, 32;
	and.b64  	%rd10105, %rd24230, 4294967295;
	add.s64 	%rd10106, %rd10104, %rd10105;
	add.s64 	%rd24230, %rd10106, %rd426;
	shr.u64 	%rd10107, %rd24230, 32;
	and.b64  	%rd10108, %rd24229, 4294967295;
	add.s64 	%rd10109, %rd10107, %rd10108;
	add.s64 	%rd24229, %rd10109, %rd427;
	shr.u64 	%rd10110, %rd24229, 32;
	and.b64  	%rd10111, %rd24228, 4294967295;
	add.s64 	%rd10112, %rd10110, %rd10111;
	add.s64 	%rd24228, %rd10112, %rd428;
	{ .reg .b32 tmp; mov.b64 {tmp, %r2093}, %rd24228; }
	add.s32 	%r2094, %r4367, %r2093;
	add.s32 	%r4367, %r2094, %r2091;
$L__BB2_320:
	cvt.u32.u64 	%r2095, %rd414;
	cvt.u64.u32 	%rd10113, %r4368;
	mul.wide.u32 	%rd10115, %r4368, %r4361;
	cvt.u32.u64 	%r2096, %rd10115;
	shr.u64 	%rd10116, %rd10115, 32;
	and.b64  	%rd10117, %rd24233, 4294967295;
	mad.lo.s64 	%rd10118, %rd10117, %rd9331, %rd10116;
	shr.u64 	%rd10119, %rd10118, 32;
	and.b64  	%rd10120, %rd24232, 4294967295;
	mad.lo.s64 	%rd10121, %rd10120, %rd9331, %rd10119;
	shr.u64 	%rd10122, %rd10121, 32;
	and.b64  	%rd10123, %rd24231, 4294967295;
	mad.lo.s64 	%rd10124, %rd10123, %rd9331, %rd10122;
	shr.u64 	%rd10125, %rd10124, 32;
	and.b64  	%rd10126, %rd24230, 4294967295;
	mad.lo.s64 	%rd10127, %rd10126, %rd9331, %rd10125;
	shr.u64 	%rd10128, %rd10127, 32;
	and.b64  	%rd10129, %rd24229, 4294967295;
	mad.lo.s64 	%rd10130, %rd10129, %rd9331, %rd10128;
	shr.u64 	%rd10131, %rd10130, 32;
	and.b64  	%rd10132, %rd24228, 4294967295;
	mad.lo.s64 	%rd10133, %rd10132, %rd9331, %rd10131;
	shr.u64 	%rd10134, %rd10133, 32;
	cvt.u64.u32 	%rd10135, %r4367;
	mul.wide.u32 	%rd10136, %r4367, %r4361;
	add.s64 	%rd10137, %rd10134, %rd10136;
	shr.u64 	%rd10138, %rd10137, 32;
	and.b64  	%rd10139, %rd10118, 4294967295;
	mad.lo.s64 	%rd10140, %rd415, %rd10113, %rd10139;
	shr.u64 	%rd10141, %rd10140, 32;
	and.b64  	%rd10142, %rd10121, 4294967295;
	add.s64 	%rd10143, %rd10141, %rd10142;
	mad.lo.s64 	%rd10144, %rd10117, %rd415, %rd10143;
	shr.u64 	%rd10145, %rd10144, 32;
	and.b64  	%rd10146, %rd10124, 4294967295;
	add.s64 	%rd10147, %rd10145, %rd10146;
	mad.lo.s64 	%rd10148, %rd10120, %rd415, %rd10147;
	shr.u64 	%rd10149, %rd10148, 32;
	and.b64  	%rd10150, %rd10127, 4294967295;
	add.s64 	%rd10151, %rd10149, %rd10150;
	mad.lo.s64 	%rd10152, %rd10123, %rd415, %rd10151;
	shr.u64 	%rd10153, %rd10152, 32;
	and.b64  	%rd10154, %rd10130, 4294967295;
	add.s64 	%rd10155, %rd10153, %rd10154;
	mad.lo.s64 	%rd10156, %rd10126, %rd415, %rd10155;
	shr.u64 	%rd10157, %rd10156, 32;
	and.b64  	%rd10158, %rd10133, 4294967295;
	add.s64 	%rd10159, %rd10157, %rd10158;
	mad.lo.s64 	%rd10160, %rd10129, %rd415, %rd10159;
	shr.u64 	%rd10161, %rd10160, 32;
	and.b64  	%rd10162, %rd10137, 4294967295;
	add.s64 	%rd10163, %rd10161, %rd10162;
	mad.lo.s64 	%rd10164, %rd10132, %rd415, %rd10163;
	shr.u64 	%rd10165, %rd10164, 32;
	add.s64 	%rd10166, %rd10165, %rd10138;
	mad.lo.s64 	%rd10167, %rd415, %rd10135, %rd10166;
	shr.u64 	%rd10168, %rd10167, 32;
	and.b64  	%rd10169, %rd10144, 4294967295;
	mad.lo.s64 	%rd10170, %rd416, %rd10113, %rd10169;
	shr.u64 	%rd10171, %rd10170, 32;
	and.b64  	%rd10172, %rd10148, 4294967295;
	add.s64 	%rd10173, %rd10171, %rd10172;
	mad.lo.s64 	%rd10174, %rd10117, %rd416, %rd10173;
	shr.u64 	%rd10175, %rd10174, 32;
	and.b64  	%rd10176, %rd10152, 4294967295;
	add.s64 	%rd10177, %rd10175, %rd10176;
	mad.lo.s64 	%rd10178, %rd10120, %rd416, %rd10177;
	shr.u64 	%rd10179, %rd10178, 32;
	and.b64  	%rd10180, %rd10156, 4294967295;
	add.s64 	%rd10181, %rd10179, %rd10180;
	mad.lo.s64 	%rd10182, %rd10123, %rd416, %rd10181;
	shr.u64 	%rd10183, %rd10182, 32;
	and.b64  	%rd10184, %rd10160, 4294967295;
	add.s64 	%rd10185, %rd10183, %rd10184;
	mad.lo.s64 	%rd10186, %rd10126, %rd416, %rd10185;
	shr.u64 	%rd10187, %rd10186, 32;
	and.b64  	%rd10188, %rd10164, 4294967295;
	add.s64 	%rd10189, %rd10187, %rd10188;
	mad.lo.s64 	%rd10190, %rd10129, %rd416, %rd10189;
	shr.u64 	%rd10191, %rd10190, 32;
	and.b64  	%rd10192, %rd10167, 4294967295;
	add.s64 	%rd10193, %rd10191, %rd10192;
	mad.lo.s64 	%rd10194, %rd10132, %rd416, %rd10193;
	shr.u64 	%rd10195, %rd10194, 32;
	add.s64 	%rd10196, %rd10195, %rd10168;
	mad.lo.s64 	%rd10197, %rd416, %rd10135, %rd10196;
	shr.u64 	%rd10198, %rd10197, 32;
	and.b64  	%rd10199, %rd10174, 4294967295;
	mad.lo.s64 	%rd10200, %rd417, %rd10113, %rd10199;
	shr.u64 	%rd10201, %rd10200, 32;
	and.b64  	%rd10202, %rd10178, 4294967295;
	add.s64 	%rd10203, %rd10201, %rd10202;
	mad.lo.s64 	%rd10204, %rd10117, %rd417, %rd10203;
	shr.u64 	%rd10205, %rd10204, 32;
	and.b64  	%rd10206, %rd10182, 4294967295;
	add.s64 	%rd10207, %rd10205, %rd10206;
	mad.lo.s64 	%rd10208, %rd10120, %rd417, %rd10207;
	shr.u64 	%rd10209, %rd10208, 32;
	and.b64  	%rd10210, %rd10186, 4294967295;
	add.s64 	%rd10211, %rd10209, %rd10210;
	mad.lo.s64 	%rd10212, %rd10123, %rd417, %rd10211;
	shr.u64 	%rd10213, %rd10212, 32;
	and.b64  	%rd10214, %rd10190, 4294967295;
	add.s64 	%rd10215, %rd10213, %rd10214;
	mad.lo.s64 	%rd10216, %rd10126, %rd417, %rd10215;
	shr.u64 	%rd10217, %rd10216, 32;
	and.b64  	%rd10218, %rd10194, 4294967295;
	add.s64 	%rd10219, %rd10217, %rd10218;
	mad.lo.s64 	%rd10220, %rd10129, %rd417, %rd10219;
	shr.u64 	%rd10221, %rd10220, 32;
	and.b64  	%rd10222, %rd10197, 4294967295;
	add.s64 	%rd10223, %rd10221, %rd10222;
	mad.lo.s64 	%rd10224, %rd10132, %rd417, %rd10223;
	shr.u64 	%rd10225, %rd10224, 32;
	add.s64 	%rd10226, %rd10225, %rd10198;
	mad.lo.s64 	%rd10227, %rd417, %rd10135, %rd10226;
	shr.u64 	%rd10228, %rd10227, 32;
	and.b64  	%rd10229, %rd10204, 4294967295;
	mad.lo.s64 	%rd10230, %rd418, %rd10113, %rd10229;
	shr.u64 	%rd10231, %rd10230, 32;
	and.b64  	%rd10232, %rd10208, 4294967295;
	add.s64 	%rd10233, %rd10231, %rd10232;
	mad.lo.s64 	%rd10234, %rd10117, %rd418, %rd10233;
	shr.u64 	%rd10235, %rd10234, 32;
	and.b64  	%rd10236, %rd10212, 4294967295;
	add.s64 	%rd10237, %rd10235, %rd10236;
	mad.lo.s64 	%rd10238, %rd10120, %rd418, %rd10237;
	shr.u64 	%rd10239, %rd10238, 32;
	and.b64  	%rd10240, %rd10216, 4294967295;
	add.s64 	%rd10241, %rd10239, %rd10240;
	mad.lo.s64 	%rd10242, %rd10123, %rd418, %rd10241;
	shr.u64 	%rd10243, %rd10242, 32;
	and.b64  	%rd10244, %rd10220, 4294967295;
	add.s64 	%rd10245, %rd10243, %rd10244;
	mad.lo.s64 	%rd10246, %rd10126, %rd418, %rd10245;
	shr.u64 	%rd10247, %rd10246, 32;
	and.b64  	%rd10248, %rd10224, 4294967295;
	add.s64 	%rd10249, %rd10247, %rd10248;
	mad.lo.s64 	%rd10250, %rd10129, %rd418, %rd10249;
	shr.u64 	%rd10251, %rd10250, 32;
	and.b64  	%rd10252, %rd10227, 4294967295;
	add.s64 	%rd10253, %rd10251, %rd10252;
	mad.lo.s64 	%rd10254, %rd10132, %rd418, %rd10253;
	shr.u64 	%rd10255, %rd10254, 32;
	add.s64 	%rd10256, %rd10255, %rd10228;
	mad.lo.s64 	%rd10257, %rd418, %rd10135, %rd10256;
	shr.u64 	%rd10258, %rd10257, 32;
	and.b64  	%rd10259, %rd10234, 4294967295;
	mad.lo.s64 	%rd10260, %rd419, %rd10113, %rd10259;
	shr.u64 	%rd10261, %rd10260, 32;
	and.b64  	%rd10262, %rd10238, 4294967295;
	add.s64 	%rd10263, %rd10261, %rd10262;
	mad.lo.s64 	%rd10264, %rd10117, %rd419, %rd10263;
	shr.u64 	%rd10265, %rd10264, 32;
	and.b64  	%rd10266, %rd10242, 4294967295;
	add.s64 	%rd10267, %rd10265, %rd10266;
	mad.lo.s64 	%rd10268, %rd10120, %rd419, %rd10267;
	shr.u64 	%rd10269, %rd10268, 32;
	and.b64  	%rd10270, %rd10246, 4294967295;
	add.s64 	%rd10271, %rd10269, %rd10270;
	mad.lo.s64 	%rd10272, %rd10123, %rd419, %rd10271;
	shr.u64 	%rd10273, %rd10272, 32;
	and.b64  	%rd10274, %rd10250, 4294967295;
	add.s64 	%rd10275, %rd10273, %rd10274;
	mad.lo.s64 	%rd10276, %rd10126, %rd419, %rd10275;
	shr.u64 	%rd10277, %rd10276, 32;
	and.b64  	%rd10278, %rd10254, 4294967295;
	add.s64 	%rd10279, %rd10277, %rd10278;
	mad.lo.s64 	%rd10280, %rd10129, %rd419, %rd10279;
	shr.u64 	%rd10281, %rd10280, 32;
	and.b64  	%rd10282, %rd10257, 4294967295;
	add.s64 	%rd10283, %rd10281, %rd10282;
	mad.lo.s64 	%rd10284, %rd10132, %rd419, %rd10283;
	shr.u64 	%rd10285, %rd10284, 32;
	add.s64 	%rd10286, %rd10285, %rd10258;
	mad.lo.s64 	%rd10287, %rd419, %rd10135, %rd10286;
	shr.u64 	%rd10288, %rd10287, 32;
	and.b64  	%rd10289, %rd10264, 4294967295;
	mad.lo.s64 	%rd10290, %rd420, %rd10113, %rd10289;
	shr.u64 	%rd10291, %rd10290, 32;
	and.b64  	%rd10292, %rd10268, 4294967295;
	add.s64 	%rd10293, %rd10291, %rd10292;
	mad.lo.s64 	%rd10294, %rd10117, %rd420, %rd10293;
	shr.u64 	%rd10295, %rd10294, 32;
	and.b64  	%rd10296, %rd10272, 4294967295;
	add.s64 	%rd10297, %rd10295, %rd10296;
	mad.lo.s64 	%rd10298, %rd10120, %rd420, %rd10297;
	shr.u64 	%rd10299, %rd10298, 32;
	and.b64  	%rd10300, %rd10276, 4294967295;
	add.s64 	%rd10301, %rd10299, %rd10300;
	mad.lo.s64 	%rd10302, %rd10123, %rd420, %rd10301;
	shr.u64 	%rd10303, %rd10302, 32;
	and.b64  	%rd10304, %rd10280, 4294967295;
	add.s64 	%rd10305, %rd10303, %rd10304;
	mad.lo.s64 	%rd10306, %rd10126, %rd420, %rd10305;
	shr.u64 	%rd10307, %rd10306, 32;
	and.b64  	%rd10308, %rd10284, 4294967295;
	add.s64 	%rd10309, %rd10307, %rd10308;
	mad.lo.s64 	%rd10310, %rd10129, %rd420, %rd10309;
	shr.u64 	%rd10311, %rd10310, 32;
	and.b64  	%rd10312, %rd10287, 4294967295;
	add.s64 	%rd10313, %rd10311, %rd10312;
	mad.lo.s64 	%rd10314, %rd10132, %rd420, %rd10313;
	shr.u64 	%rd10315, %rd10314, 32;
	add.s64 	%rd10316, %rd10315, %rd10288;
	mad.lo.s64 	%rd10317, %rd420, %rd10135, %rd10316;
	shr.u64 	%rd10318, %rd10317, 32;
	and.b64  	%rd10319, %rd10294, 4294967295;
	mad.lo.s64 	%rd10320, %rd421, %rd10113, %rd10319;
	shr.u64 	%rd10321, %rd10320, 32;
	and.b64  	%rd10322, %rd10298, 4294967295;
	add.s64 	%rd10323, %rd10321, %rd10322;
	mad.lo.s64 	%rd10324, %rd10117, %rd421, %rd10323;
	shr.u64 	%rd10325, %rd10324, 32;
	and.b64  	%rd10326, %rd10302, 4294967295;
	add.s64 	%rd10327, %rd10325, %rd10326;
	mad.lo.s64 	%rd10328, %rd10120, %rd421, %rd10327;
	shr.u64 	%rd10329, %rd10328, 32;
	and.b64  	%rd10330, %rd10306, 4294967295;
	add.s64 	%rd10331, %rd10329, %rd10330;
	mad.lo.s64 	%rd10332, %rd10123, %rd421, %rd10331;
	shr.u64 	%rd10333, %rd10332, 32;
	and.b64  	%rd10334, %rd10310, 4294967295;
	add.s64 	%rd10335, %rd10333, %rd10334;
	mad.lo.s64 	%rd10336, %rd10126, %rd421, %rd10335;
	shr.u64 	%rd10337, %rd10336, 32;
	and.b64  	%rd10338, %rd10314, 4294967295;
	add.s64 	%rd10339, %rd10337, %rd10338;
	mad.lo.s64 	%rd10340, %rd10129, %rd421, %rd10339;
	shr.u64 	%rd10341, %rd10340, 32;
	and.b64  	%rd10342, %rd10317, 4294967295;
	add.s64 	%rd10343, %rd10341, %rd10342;
	mad.lo.s64 	%rd10344, %rd10132, %rd421, %rd10343;
	shr.u64 	%rd10345, %rd10344, 32;
	add.s64 	%rd10346, %rd10345, %rd10318;
	mad.lo.s64 	%rd10347, %rd421, %rd10135, %rd10346;
	{ .reg .b32 tmp; mov.b64 {tmp, %r2097}, %rd10347; }
	mul.lo.s32 	%r2098, %r512, %r2096;
	cvt.u64.u32 	%rd10348, %r2098;
	and.b64  	%rd10349, %rd10115, 4294967295;
	mad.lo.s64 	%rd10350, %rd422, %rd10348, %rd10349;
	shr.u64 	%rd10351, %rd10350, 32;
	and.b64  	%rd10352, %rd10140, 4294967295;
	add.s64 	%rd10353, %rd10351, %rd10352;
	mad.lo.s64 	%rd10354, %rd423, %rd10348, %rd10353;
	cvt.u32.u64 	%r2099, %rd10354;
	shr.u64 	%rd10355, %rd10354, 32;
	and.b64  	%rd10356, %rd10170, 4294967295;
	add.s64 	%rd10357, %rd10355, %rd10356;
	mad.lo.s64 	%rd10358, %rd424, %rd10348, %rd10357;
	shr.u64 	%rd10359, %rd10358, 32;
	and.b64  	%rd10360, %rd10200, 4294967295;
	add.s64 	%rd10361, %rd10359, %rd10360;
	mad.lo.s64 	%rd10362, %rd425, %rd10348, %rd10361;
	shr.u64 	%rd10363, %rd10362, 32;
	and.b64  	%rd10364, %rd10230, 4294967295;
	add.s64 	%rd10365, %rd10363, %rd10364;
	mad.lo.s64 	%rd10366, %rd426, %rd10348, %rd10365;
	shr.u64 	%rd10367, %rd10366, 32;
	and.b64  	%rd10368, %rd10260, 4294967295;
	add.s64 	%rd10369, %rd10367, %rd10368;
	mad.lo.s64 	%rd10370, %rd427, %rd10348, %rd10369;
	shr.u64 	%rd10371, %rd10370, 32;
	and.b64  	%rd10372, %rd10290, 4294967295;
	add.s64 	%rd10373, %rd10371, %rd10372;
	mad.lo.s64 	%rd10374, %rd428, %rd10348, %rd10373;
	shr.u64 	%rd10375, %rd10374, 32;
	and.b64  	%rd10376, %rd10320, 4294967295;
	add.s64 	%rd10377, %rd10375, %rd10376;
	mad.lo.s64 	%rd10378, %rd414, %rd10348, %rd10377;
	shr.u64 	%rd10379, %rd10378, 32;
	and.b64  	%rd10380, %rd10324, 4294967295;
	add.s64 	%rd10381, %rd10379, %rd10380;
	shr.u64 	%rd10382, %rd10381, 32;
	and.b64  	%rd10383, %rd10328, 4294967295;
	add.s64 	%rd10384, %rd10382, %rd10383;
	shr.u64 	%rd10385, %rd10384, 32;
	and.b64  	%rd10386, %rd10332, 4294967295;
	add.s64 	%rd10387, %rd10385, %rd10386;
	shr.u64 	%rd10388, %rd10387, 32;
	and.b64  	%rd10389, %rd10336, 4294967295;
	add.s64 	%rd10390, %rd10388, %rd10389;
	shr.u64 	%rd10391, %rd10390, 32;
	and.b64  	%rd10392, %rd10340, 4294967295;
	add.s64 	%rd10393, %rd10391, %rd10392;
	shr.u64 	%rd10394, %rd10393, 32;
	and.b64  	%rd10395, %rd10344, 4294967295;
	add.s64 	%rd10396, %rd10394, %rd10395;
	shr.u64 	%rd10397, %rd10396, 32;
	and.b64  	%rd10398, %rd10347, 4294967295;
	add.s64 	%rd10399, %rd10397, %rd10398;
	{ .reg .b32 tmp; mov.b64 {tmp, %r2100}, %rd10399; }
	add.s32 	%r2101, %r2097, %r2100;
	mul.lo.s32 	%r2102, %r512, %r2099;
	cvt.u64.u32 	%rd10400, %r2102;
	and.b64  	%rd10401, %rd10354, 4294967295;
	mad.lo.s64 	%rd10402, %rd422, %rd10400, %rd10401;
	shr.u64 	%rd10403, %rd10402, 32;
	and.b64  	%rd10404, %rd10358, 4294967295;
	add.s64 	%rd10405, %rd10403, %rd10404;
	mad.lo.s64 	%rd10406, %rd423, %rd10400, %rd10405;
	cvt.u32.u64 	%r2103, %rd10406;
	shr.u64 	%rd10407, %rd10406, 32;
	and.b64  	%rd10408, %rd10362, 4294967295;
	add.s64 	%rd10409, %rd10407, %rd10408;
	mad.lo.s64 	%rd10410, %rd424, %rd10400, %rd10409;
	shr.u64 	%rd10411, %rd10410, 32;
	and.b64  	%rd10412, %rd10366, 4294967295;
	add.s64 	%rd10413, %rd10411, %rd10412;
	mad.lo.s64 	%rd10414, %rd425, %rd10400, %rd10413;
	shr.u64 	%rd10415, %rd10414, 32;
	and.b64  	%rd10416, %rd10370, 4294967295;
	add.s64 	%rd10417, %rd10415, %rd10416;
	mad.lo.s64 	%rd10418, %rd426, %rd10400, %rd10417;
	shr.u64 	%rd10419, %rd10418, 32;
	and.b64  	%rd10420, %rd10374, 4294967295;
	add.s64 	%rd10421, %rd10419, %rd10420;
	mad.lo.s64 	%rd10422, %rd427, %rd10400, %rd10421;
	shr.u64 	%rd10423, %rd10422, 32;
	and.b64  	%rd10424, %rd10378, 4294967295;
	add.s64 	%rd10425, %rd10423, %rd10424;
	mad.lo.s64 	%rd10426, %rd428, %rd10400, %rd10425;
	shr.u64 	%rd10427, %rd10426, 32;
	and.b64  	%rd10428, %rd10381, 4294967295;
	add.s64 	%rd10429, %rd10427, %rd10428;
	mad.lo.s64 	%rd10430, %rd414, %rd10400, %rd10429;
	shr.u64 	%rd10431, %rd10430, 32;
	and.b64  	%rd10432, %rd10384, 4294967295;
	add.s64 	%rd10433, %rd10431, %rd10432;
	shr.u64 	%rd10434, %rd10433, 32;
	and.b64  	%rd10435, %rd10387, 4294967295;
	add.s64 	%rd10436, %rd10434, %rd10435;
	shr.u64 	%rd10437, %rd10436, 32;
	and.b64  	%rd10438, %rd10390, 4294967295;
	add.s64 	%rd10439, %rd10437, %rd10438;
	shr.u64 	%rd10440, %rd10439, 32;
	and.b64  	%rd10441, %rd10393, 4294967295;
	add.s64 	%rd10442, %rd10440, %rd10441;
	shr.u64 	%rd10443, %rd10442, 32;
	and.b64  	%rd10444, %rd10396, 4294967295;
	add.s64 	%rd10445, %rd10443, %rd10444;
	shr.u64 	%rd10446, %rd10445, 32;
	and.b64  	%rd10447, %rd10399, 4294967295;
	add.s64 	%rd10448, %rd10446, %rd10447;
	{ .reg .b32 tmp; mov.b64 {tmp, %r2104}, %rd10448; }
	add.s32 	%r2105, %r2101, %r2104;
	mul.lo.s32 	%r2106, %r512, %r2103;
	cvt.u64.u32 	%rd10449, %r2106;
	and.b64  	%rd10450, %rd10406, 4294967295;
	mad.lo.s64 	%rd10451, %rd422, %rd10449, %rd10450;
	shr.u64 	%rd10452, %rd10451, 32;
	and.b64  	%rd10453, %rd10410, 4294967295;
	add.s64 	%rd10454, %rd10452, %rd10453;
	mad.lo.s64 	%rd10455, %rd423, %rd10449, %rd10454;
	cvt.u32.u64 	%r2107, %rd10455;
	shr.u64 	%rd10456, %rd10455, 32;
	and.b64  	%rd10457, %rd10414, 4294967295;
	add.s64 	%rd10458, %rd10456, %rd10457;
	mad.lo.s64 	%rd10459, %rd424, %rd10449, %rd10458;
	shr.u64 	%rd10460, %rd10459, 32;
	and.b64  	%rd10461, %rd10418, 4294967295;
	add.s64 	%rd10462, %rd10460, %rd10461;
	mad.lo.s64 	%rd10463, %rd425, %rd10449, %rd10462;
	shr.u64 	%rd10464, %rd10463, 32;
	and.b64  	%rd10465, %rd10422, 4294967295;
	add.s64 	%rd10466, %rd10464, %rd10465;
	mad.lo.s64 	%rd10467, %rd426, %rd10449, %rd10466;
	shr.u64 	%rd10468, %rd10467, 32;
	and.b64  	%rd10469, %rd10426, 4294967295;
	add.s64 	%rd10470, %rd10468, %rd10469;
	mad.lo.s64 	%rd10471, %rd427, %rd10449, %rd10470;
	shr.u64 	%rd10472, %rd10471, 32;
	and.b64  	%rd10473, %rd10430, 4294967295;
	add.s64 	%rd10474, %rd10472, %rd10473;
	mad.lo.s64 	%rd10475, %rd428, %rd10449, %rd10474;
	shr.u64 	%rd10476, %rd10475, 32;
	and.b64  	%rd10477, %rd10433, 4294967295;
	add.s64 	%rd10478, %rd10476, %rd10477;
	mad.lo.s64 	%rd10479, %rd414, %rd10449, %rd10478;
	shr.u64 	%rd10480, %rd10479, 32;
	and.b64  	%rd10481, %rd10436, 4294967295;
	add.s64 	%rd10482, %rd10480, %rd10481;
	shr.u64 	%rd10483, %rd10482, 32;
	and.b64  	%rd10484, %rd10439, 4294967295;
	add.s64 	%rd10485, %rd10483, %rd10484;
	shr.u64 	%rd10486, %rd10485, 32;
	and.b64  	%rd10487, %rd10442, 4294967295;
	add.s64 	%rd10488, %rd10486, %rd10487;
	shr.u64 	%rd10489, %rd10488, 32;
	and.b64  	%rd10490, %rd10445, 4294967295;
	add.s64 	%rd10491, %rd10489, %rd10490;
	shr.u64 	%rd10492, %rd10491, 32;
	and.b64  	%rd10493, %rd10448, 4294967295;
	add.s64 	%rd10494, %rd10492, %rd10493;
	{ .reg .b32 tmp; mov.b64 {tmp, %r2108}, %rd10494; }
	add.s32 	%r2109, %r2105, %r2108;
	mul.lo.s32 	%r2110, %r512, %r2107;
	cvt.u64.u32 	%rd10495, %r2110;
	and.b64  	%rd10496, %rd10455, 4294967295;
	mad.lo.s64 	%rd10497, %rd422, %rd10495, %rd10496;
	shr.u64 	%rd10498, %rd10497, 32;
	and.b64  	%rd10499, %rd10459, 4294967295;
	add.s64 	%rd10500, %rd10498, %rd10499;
	mad.lo.s64 	%rd10501, %rd423, %rd10495, %rd10500;
	cvt.u32.u64 	%r2111, %rd10501;
	shr.u64 	%rd10502, %rd10501, 32;
	and.b64  	%rd10503, %rd10463, 4294967295;
	add.s64 	%rd10504, %rd10502, %rd10503;
	mad.lo.s64 	%rd10505, %rd424, %rd10495, %rd10504;
	shr.u64 	%rd10506, %rd10505, 32;
	and.b64  	%rd10507, %rd10467, 4294967295;
	add.s64 	%rd10508, %rd10506, %rd10507;
	mad.lo.s64 	%rd10509, %rd425, %rd10495, %rd10508;
	shr.u64 	%rd10510, %rd10509, 32;
	and.b64  	%rd10511, %rd10471, 4294967295;
	add.s64 	%rd10512, %rd10510, %rd10511;
	mad.lo.s64 	%rd10513, %rd426, %rd10495, %rd10512;
	shr.u64 	%rd10514, %rd10513, 32;
	and.b64  	%rd10515, %rd10475, 4294967295;
	add.s64 	%rd10516, %rd10514, %rd10515;
	mad.lo.s64 	%rd10517, %rd427, %rd10495, %rd10516;
	shr.u64 	%rd10518, %rd10517, 32;
	and.b64  	%rd10519, %rd10479, 4294967295;
	add.s64 	%rd10520, %rd10518, %rd10519;
	mad.lo.s64 	%rd10521, %rd428, %rd10495, %rd10520;
	shr.u64 	%rd10522, %rd10521, 32;
	and.b64  	%rd10523, %rd10482, 4294967295;
	add.s64 	%rd10524, %rd10522, %rd10523;
	mad.lo.s64 	%rd10525, %rd414, %rd10495, %rd10524;
	shr.u64 	%rd10526, %rd10525, 32;
	and.b64  	%rd10527, %rd10485, 4294967295;
	add.s64 	%rd10528, %rd10526, %rd10527;
	shr.u64 	%rd10529, %rd10528, 32;
	and.b64  	%rd10530, %rd10488, 4294967295;
	add.s64 	%rd10531, %rd10529, %rd10530;
	shr.u64 	%rd10532, %rd10531, 32;
	and.b64  	%rd10533, %rd10491, 4294967295;
	add.s64 	%rd10534, %rd10532, %rd10533;
	shr.u64 	%rd10535, %rd10534, 32;
	and.b64  	%rd10536, %rd10494, 4294967295;
	add.s64 	%rd10537, %rd10535, %rd10536;
	{ .reg .b32 tmp; mov.b64 {tmp, %r2112}, %rd10537; }
	add.s32 	%r2113, %r2109, %r2112;
	mul.lo.s32 	%r2114, %r512, %r2111;
	cvt.u64.u32 	%rd10538, %r2114;
	and.b64  	%rd10539, %rd10501, 4294967295;
	mad.lo.s64 	%rd10540, %rd422, %rd10538, %rd10539;
	shr.u64 	%rd10541, %rd10540, 32;
	and.b64  	%rd10542, %rd10505, 4294967295;
	add.s64 	%rd10543, %rd10541, %rd10542;
	mad.lo.s64 	%rd10544, %rd423, %rd10538, %rd10543;
	cvt.u32.u64 	%r2115, %rd10544;
	shr.u64 	%rd10545, %rd10544, 32;
	and.b64  	%rd10546, %rd10509, 4294967295;
	add.s64 	%rd10547, %rd10545, %rd10546;
	mad.lo.s64 	%rd10548, %rd424, %rd10538, %rd10547;
	shr.u64 	%rd10549, %rd10548, 32;
	and.b64  	%rd10550, %rd10513, 4294967295;
	add.s64 	%rd10551, %rd10549, %rd10550;
	mad.lo.s64 	%rd10552, %rd425, %rd10538, %rd10551;
	shr.u64 	%rd10553, %rd10552, 32;
	and.b64  	%rd10554, %rd10517, 4294967295;
	add.s64 	%rd10555, %rd10553, %rd10554;
	mad.lo.s64 	%rd10556, %rd426, %rd10538, %rd10555;
	shr.u64 	%rd10557, %rd10556, 32;
	and.b64  	%rd10558, %rd10521, 4294967295;
	add.s64 	%rd10559, %rd10557, %rd10558;
	mad.lo.s64 	%rd10560, %rd427, %rd10538, %rd10559;
	shr.u64 	%rd10561, %rd10560, 32;
	and.b64  	%rd10562, %rd10525, 4294967295;
	add.s64 	%rd10563, %rd10561, %rd10562;
	mad.lo.s64 	%rd10564, %rd428, %rd10538, %rd10563;
	shr.u64 	%rd10565, %rd10564, 32;
	and.b64  	%rd10566, %rd10528, 4294967295;
	add.s64 	%rd10567, %rd10565, %rd10566;
	mad.lo.s64 	%rd10568, %rd414, %rd10538, %rd10567;
	shr.u64 	%rd10569, %rd10568, 32;
	and.b64  	%rd10570, %rd10531, 4294967295;
	add.s64 	%rd10571, %rd10569, %rd10570;
	shr.u64 	%rd10572, %rd10571, 32;
	and.b64  	%rd10573, %rd10534, 4294967295;
	add.s64 	%rd10574, %rd10572, %rd10573;
	shr.u64 	%rd10575, %rd10574, 32;
	and.b64  	%rd10576, %rd10537, 4294967295;
	add.s64 	%rd10577, %rd10575, %rd10576;
	{ .reg .b32 tmp; mov.b64 {tmp, %r2116}, %rd10577; }
	add.s32 	%r2117, %r2113, %r2116;
	mul.lo.s32 	%r2118, %r512, %r2115;
	cvt.u64.u32 	%rd10578, %r2118;
	and.b64  	%rd10579, %rd10544, 4294967295;
	mad.lo.s64 	%rd10580, %rd422, %rd10578, %rd10579;
	shr.u64 	%rd10581, %rd10580, 32;
	and.b64  	%rd10582, %rd10548, 4294967295;
	add.s64 	%rd10583, %rd10581, %rd10582;
	mad.lo.s64 	%rd10584, %rd423, %rd10578, %rd10583;
	cvt.u32.u64 	%r2119, %rd10584;
	shr.u64 	%rd10585, %rd10584, 32;
	and.b64  	%rd10586, %rd10552, 4294967295;
	add.s64 	%rd10587, %rd10585, %rd10586;
	mad.lo.s64 	%rd10588, %rd424, %rd10578, %rd10587;
	shr.u64 	%rd10589, %rd10588, 32;
	and.b64  	%rd10590, %rd10556, 4294967295;
	add.s64 	%rd10591, %rd10589, %rd10590;
	mad.lo.s64 	%rd10592, %rd425, %rd10578, %rd10591;
	shr.u64 	%rd10593, %rd10592, 32;
	and.b64  	%rd10594, %rd10560, 4294967295;
	add.s64 	%rd10595, %rd10593, %rd10594;
	mad.lo.s64 	%rd10596, %rd426, %rd10578, %rd10595;
	shr.u64 	%rd10597, %rd10596, 32;
	and.b64  	%rd10598, %rd10564, 4294967295;
	add.s64 	%rd10599, %rd10597, %rd10598;
	mad.lo.s64 	%rd10600, %rd427, %rd10578, %rd10599;
	shr.u64 	%rd10601, %rd10600, 32;
	and.b64  	%rd10602, %rd10568, 4294967295;
	add.s64 	%rd10603, %rd10601, %rd10602;
	mad.lo.s64 	%rd10604, %rd428, %rd10578, %rd10603;
	shr.u64 	%rd10605, %rd10604, 32;
	and.b64  	%rd10606, %rd10571, 4294967295;
	add.s64 	%rd10607, %rd10605, %rd10606;
	mad.lo.s64 	%rd10608, %rd414, %rd10578, %rd10607;
	shr.u64 	%rd10609, %rd10608, 32;
	and.b64  	%rd10610, %rd10574, 4294967295;
	add.s64 	%rd10611, %rd10609, %rd10610;
	shr.u64 	%rd10612, %rd10611, 32;
	and.b64  	%rd10613, %rd10577, 4294967295;
	add.s64 	%rd10614, %rd10612, %rd10613;
	{ .reg .b32 tmp; mov.b64 {tmp, %r2120}, %rd10614; }
	add.s32 	%r2121, %r2117, %r2120;
	mul.lo.s32 	%r2122, %r512, %r2119;
	cvt.u64.u32 	%rd10615, %r2122;
	and.b64  	%rd10616, %rd10584, 4294967295;
	mad.lo.s64 	%rd10617, %rd422, %rd10615, %rd10616;
	shr.u64 	%rd10618, %rd10617, 32;
	and.b64  	%rd10619, %rd10588, 4294967295;
	add.s64 	%rd10620, %rd10618, %rd10619;
	mad.lo.s64 	%rd10621, %rd423, %rd10615, %rd10620;
	cvt.u32.u64 	%r2123, %rd10621;
	shr.u64 	%rd10622, %rd10621, 32;
	and.b64  	%rd10623, %rd10592, 4294967295;
	add.s64 	%rd10624, %rd10622, %rd10623;
	mad.lo.s64 	%rd10625, %rd424, %rd10615, %rd10624;
	shr.u64 	%rd10626, %rd10625, 32;
	and.b64  	%rd10627, %rd10596, 4294967295;
	add.s64 	%rd10628, %rd10626, %rd10627;
	mad.lo.s64 	%rd10629, %rd425, %rd10615, %rd10628;
	shr.u64 	%rd10630, %rd10629, 32;
	and.b64  	%rd10631, %rd10600, 4294967295;
	add.s64 	%rd10632, %rd10630, %rd10631;
	mad.lo.s64 	%rd10633, %rd426, %rd10615, %rd10632;
	shr.u64 	%rd10634, %rd10633, 32;
	and.b64  	%rd10635, %rd10604, 4294967295;
	add.s64 	%rd10636, %rd10634, %rd10635;
	mad.lo.s64 	%rd10637, %rd427, %rd10615, %rd10636;
	shr.u64 	%rd10638, %rd10637, 32;
	and.b64  	%rd10639, %rd10608, 4294967295;
	add.s64 	%rd10640, %rd10638, %rd10639;
	mad.lo.s64 	%rd10641, %rd428, %rd10615, %rd10640;
	shr.u64 	%rd10642, %rd10641, 32;
	and.b64  	%rd10643, %rd10611, 4294967295;
	add.s64 	%rd10644, %rd10642, %rd10643;
	mad.lo.s64 	%rd10645, %rd414, %rd10615, %rd10644;
	shr.u64 	%rd10646, %rd10645, 32;
	and.b64  	%rd10647, %rd10614, 4294967295;
	add.s64 	%rd10648, %rd10646, %rd10647;
	{ .reg .b32 tmp; mov.b64 {tmp, %r2124}, %rd10648; }
	add.s32 	%r2125, %r2121, %r2124;
	mul.lo.s32 	%r2126, %r512, %r2123;
	cvt.u64.u32 	%rd10649, %r2126;
	and.b64  	%rd10650, %rd10621, 4294967295;
	mad.lo.s64 	%rd10651, %rd422, %rd10649, %rd10650;
	shr.u64 	%rd10652, %rd10651, 32;
	and.b64  	%rd10653, %rd10625, 4294967295;
	add.s64 	%rd10654, %rd10652, %rd10653;
	mad.lo.s64 	%rd24240, %rd423, %rd10649, %rd10654;
	shr.u64 	%rd10655, %rd24240, 32;
	and.b64  	%rd10656, %rd10629, 4294967295;
	add.s64 	%rd10657, %rd10655, %rd10656;
	mad.lo.s64 	%rd24239, %rd424, %rd10649, %rd10657;
	cvt.u32.u64 	%r546, %rd24239;
	shr.u64 	%rd10658, %rd24239, 32;
	and.b64  	%rd10659, %rd10633, 4294967295;
	add.s64 	%rd10660, %rd10658, %rd10659;
	mad.lo.s64 	%rd24238, %rd425, %rd10649, %rd10660;
	cvt.u32.u64 	%r547, %rd24238;
	shr.u64 	%rd10661, %rd24238, 32;
	and.b64  	%rd10662, %rd10637, 4294967295;
	add.s64 	%rd10663, %rd10661, %rd10662;
	mad.lo.s64 	%rd24237, %rd426, %rd10649, %rd10663;
	cvt.u32.u64 	%r548, %rd24237;
	shr.u64 	%rd10664, %rd24237, 32;
	and.b64  	%rd10665, %rd10641, 4294967295;
	add.s64 	%rd10666, %rd10664, %rd10665;
	mad.lo.s64 	%rd24236, %rd427, %rd10649, %rd10666;
	cvt.u32.u64 	%r549, %rd24236;
	shr.u64 	%rd10667, %rd24236, 32;
	and.b64  	%rd10668, %rd10645, 4294967295;
	add.s64 	%rd10669, %rd10667, %rd10668;
	mad.lo.s64 	%rd24235, %rd428, %rd10649, %rd10669;
	cvt.u32.u64 	%r550, %rd24235;
	shr.u64 	%rd10670, %rd24235, 32;
	and.b64  	%rd10671, %rd10648, 4294967295;
	add.s64 	%rd10672, %rd10670, %rd10671;
	mad.lo.s64 	%rd24234, %rd414, %rd10649, %rd10672;
	cvt.u32.u64 	%r551, %rd24234;
	{ .reg .b32 tmp; mov.b64 {tmp, %r2127}, %rd24234; }
	add.s32 	%r4369, %r2125, %r2127;
	setp.gt.u32 	%p381, %r4369, %r2095;
	@%p381 bra 	$L__BB2_334;
	setp.lt.u32 	%p382, %r4369, %r2095;
	@%p382 bra 	$L__BB2_335;
	cvt.u32.u64 	%r2129, %rd428;
	setp.lt.u32 	%p383, %r2129, %r551;
	@%p383 bra 	$L__BB2_334;
	setp.gt.u32 	%p384, %r2129, %r551;
	@%p384 bra 	$L__BB2_335;
	cvt.u32.u64 	%r2131, %rd427;
	setp.lt.u32 	%p385, %r2131, %r550;
	@%p385 bra 	$L__BB2_334;
	setp.gt.u32 	%p386, %r2131, %r550;
	@%p386 bra 	$L__BB2_335;
	cvt.u32.u64 	%r2133, %rd426;
	setp.lt.u32 	%p387, %r2133, %r549;
	@%p387 bra 	$L__BB2_334;
	setp.gt.u32 	%p388, %r2133, %r549;
	@%p388 bra 	$L__BB2_335;
	cvt.u32.u64 	%r2135, %rd425;
	setp.lt.u32 	%p389, %r2135, %r548;
	@%p389 bra 	$L__BB2_334;
	setp.gt.u32 	%p390, %r2135, %r548;
	@%p390 bra 	$L__BB2_335;
	cvt.u32.u64 	%r2137, %rd424;
	setp.lt.u32 	%p391, %r2137, %r547;
	@%p391 bra 	$L__BB2_334;
	setp.gt.u32 	%p392, %r2137, %r547;
	@%p392 bra 	$L__BB2_335;
	cvt.u32.u64 	%r2139, %rd423;
	setp.lt.u32 	%p393, %r2139, %r546;
	@%p393 bra 	$L__BB2_334;
	cvt.u32.u64 	%r2140, %rd422;
	setp.gt.u32 	%p394, %r2139, %r546;
	cvt.u32.u64 	%r2142, %rd24240;
	setp.gt.u32 	%p395, %r2140, %r2142;
	or.pred  	%p396, %p394, %p395;
	@%p396 bra 	$L__BB2_335;
$L__BB2_334:
	and.b64  	%rd10674, %rd24240, 4294967295;
	sub.s64 	%rd24240, %rd10674, %rd422;
	shr.u64 	%rd10675, %rd24240, 63;
	and.b64  	%rd10676, %rd24239, 4294967295;
	add.s64 	%rd10677, %rd10675, %rd423;
	sub.s64 	%rd24239, %rd10676, %rd10677;
	shr.u64 	%rd10678, %rd24239, 63;
	and.b64  	%rd10679, %rd24238, 4294967295;
	add.s64 	%rd10680, %rd10678, %rd424;
	sub.s64 	%rd24238, %rd10679, %rd10680;
	shr.u64 	%rd10681, %rd24238, 63;
	and.b64  	%rd10682, %rd24237, 4294967295;
	add.s64 	%rd10683, %rd10681, %rd425;
	sub.s64 	%rd24237, %rd10682, %rd10683;
	shr.u64 	%rd10684, %rd24237, 63;
	and.b64  	%rd10685, %rd24236, 4294967295;
	add.s64 	%rd10686, %rd10684, %rd426;
	sub.s64 	%rd24236, %rd10685, %rd10686;
	shr.u64 	%rd10687, %rd24236, 63;
	and.b64  	%rd10688, %rd24235, 4294967295;
	add.s64 	%rd10689, %rd10687, %rd427;
	sub.s64 	%rd24235, %rd10688, %rd10689;
	shr.u64 	%rd10690, %rd24235, 63;
	and.b64  	%rd10691, %rd24234, 4294967295;
	add.s64 	%rd10692, %rd10690, %rd428;
	sub.s64 	%rd24234, %rd10691, %rd10692;
	shr.u64 	%rd10693, %rd24234, 63;
	cvt.u32.u64 	%r2144, %rd10693;
	add.s32 	%r2145, %r2095, %r2144;
	sub.s32 	%r4369, %r4369, %r2145;
$L__BB2_335:
	and.b64  	%rd10694, %rd24240, 4294967295;
	cvt.u64.u32 	%rd10695, %r4357;
	sub.s64 	%rd10696, %rd10694, %rd10695;
	shr.u64 	%rd10697, %rd10696, 63;
	cvt.u32.u64 	%r4422, %rd10696;
	and.b64  	%rd10698, %rd24239, 4294967295;
	and.b64  	%rd10699, %rd24182, 4294967295;
	add.s64 	%rd10700, %rd10697, %rd10699;
	sub.s64 	%rd24246, %rd10698, %rd10700;
	shr.u64 	%rd10701, %rd24246, 63;
	and.b64  	%rd10702, %rd24238, 4294967295;
	and.b64  	%rd10703, %rd24183, 4294967295;
	add.s64 	%rd10704, %rd10701, %rd10703;
	sub.s64 	%rd24245, %rd10702, %rd10704;
	shr.u64 	%rd10705, %rd24245, 63;
	and.b64  	%rd10706, %rd24237, 4294967295;
	and.b64  	%rd10707, %rd24184, 4294967295;
	add.s64 	%rd10708, %rd10705, %rd10707;
	sub.s64 	%rd24244, %rd10706, %rd10708;
	shr.u64 	%rd10709, %rd24244, 63;
	and.b64  	%rd10710, %rd24236, 4294967295;
	and.b64  	%rd10711, %rd24185, 4294967295;
	add.s64 	%rd10712, %rd10709, %rd10711;
	sub.s64 	%rd24243, %rd10710, %rd10712;
	shr.u64 	%rd10713, %rd24243, 63;
	and.b64  	%rd10714, %rd24235, 4294967295;
	and.b64  	%rd10715, %rd24186, 4294967295;
	add.s64 	%rd10716, %rd10713, %rd10715;
	sub.s64 	%rd24242, %rd10714, %rd10716;
	shr.u64 	%rd10717, %rd24242, 63;
	and.b64  	%rd10718, %rd24234, 4294967295;
	and.b64  	%rd10719, %rd24187, 4294967295;
	add.s64 	%rd10720, %rd10717, %rd10719;
	sub.s64 	%rd24241, %rd10718, %rd10720;
	shr.u64 	%rd10721, %rd24241, 63;
	cvt.u64.u32 	%rd10722, %r4369;
	and.b64  	%rd10723, %rd24188, 4294967295;
	add.s64 	%rd10724, %rd10721, %rd10723;
	sub.s64 	%rd10725, %rd10722, %rd10724;
	setp.gt.s64 	%p397, %rd10725, -1;
	cvt.u32.u64 	%r4415, %rd10725;
	@%p397 bra 	$L__BB2_337;
	cvt.u32.u64 	%r2147, %rd422;
	add.s32 	%r4422, %r2147, %r4422;
	setp.lt.u32 	%p398, %r4422, %r2147;
	selp.u64 	%rd10726, 1, 0, %p398;
	and.b64  	%rd10727, %rd24246, 4294967295;
	add.s64 	%rd10728, %rd10727, %rd10726;
	add.s64 	%rd24246, %rd10728, %rd423;
	shr.u64 	%rd10729, %rd24246, 32;
	and.b64  	%rd10730, %rd24245, 4294967295;
	add.s64 	%rd10731, %rd10729, %rd10730;
	add.s64 	%rd24245, %rd10731, %rd424;
	shr.u64 	%rd10732, %rd24245, 32;
	and.b64  	%rd10733, %rd24244, 4294967295;
	add.s64 	%rd10734, %rd10732, %rd10733;
	add.s64 	%rd24244, %rd10734, %rd425;
	shr.u64 	%rd10735, %rd24244, 32;
	and.b64  	%rd10736, %rd24243, 4294967295;
	add.s64 	%rd10737, %rd10735, %rd10736;
	add.s64 	%rd24243, %rd10737, %rd426;
	shr.u64 	%rd10738, %rd24243, 32;
	and.b64  	%rd10739, %rd24242, 4294967295;
	add.s64 	%rd10740, %rd10738, %rd10739;
	add.s64 	%rd24242, %rd10740, %rd427;
	shr.u64 	%rd10741, %rd24242, 32;
	and.b64  	%rd10742, %rd24241, 4294967295;
	add.s64 	%rd10743, %rd10741, %rd10742;
	add.s64 	%rd24241, %rd10743, %rd428;
	{ .reg .b32 tmp; mov.b64 {tmp, %r2148}, %rd24241; }
	add.s32 	%r2149, %r4415, %r2148;
	add.s32 	%r4415, %r2149, %r2095;
$L__BB2_337:
	cvt.u32.u64 	%r4421, %rd24246;
	cvt.u32.u64 	%r4420, %rd24245;
	cvt.u32.u64 	%r4419, %rd24244;
	cvt.u32.u64 	%r4418, %rd24243;
	cvt.u32.u64 	%r4417, %rd24242;
	cvt.u32.u64 	%r4416, %rd24241;
	mul.wide.u32 	%rd10744, %r4270, %r4278;
	cvt.u32.u64 	%r2151, %rd10744;
	shr.u64 	%rd10745, %rd10744, 32;
	mul.wide.u32 	%rd10746, %r4269, %r4278;
	add.s64 	%rd10747, %rd10745, %rd10746;
	shr.u64 	%rd10748, %rd10747, 32;
	mul.wide.u32 	%rd10749, %r4268, %r4278;
	add.s64 	%rd10750, %rd10748, %rd10749;
	shr.u64 	%rd10751, %rd10750, 32;
	mul.wide.u32 	%rd10752, %r4267, %r4278;
	add.s64 	%rd10753, %rd10751, %rd10752;
	shr.u64 	%rd10754, %rd10753, 32;
	mul.wide.u32 	%rd10755, %r4266, %r4278;
	add.s64 	%rd10756, %rd10754, %rd10755;
	shr.u64 	%rd10757, %rd10756, 32;
	mul.wide.u32 	%rd10758, %r4265, %r4278;
	add.s64 	%rd10759, %rd10757, %rd10758;
	shr.u64 	%rd10760, %rd10759, 32;
	mul.wide.u32 	%rd10761, %r4264, %r4278;
	add.s64 	%rd10762, %rd10760, %rd10761;
	shr.u64 	%rd10763, %rd10762, 32;
	mul.wide.u32 	%rd10764, %r4263, %r4278;
	add.s64 	%rd10765, %rd10763, %rd10764;
	shr.u64 	%rd10766, %rd10765, 32;
	mul.wide.u32 	%rd10767, %r4270, %r4277;
	and.b64  	%rd10768, %rd10747, 4294967295;
	add.s64 	%rd10769, %rd10767, %rd10768;
	shr.u64 	%rd10770, %rd10769, 32;
	mul.wide.u32 	%rd10771, %r4269, %r4277;
	and.b64  	%rd10772, %rd10750, 4294967295;
	add.s64 	%rd10773, %rd10770, %rd10772;
	add.s64 	%rd10774, %rd10773, %rd10771;
	shr.u64 	%rd10775, %rd10774, 32;
	mul.wide.u32 	%rd10776, %r4268, %r4277;
	and.b64  	%rd10777, %rd10753, 4294967295;
	add.s64 	%rd10778, %rd10775, %rd10777;
	add.s64 	%rd10779, %rd10778, %rd10776;
	shr.u64 	%rd10780, %rd10779, 32;
	mul.wide.u32 	%rd10781, %r4267, %r4277;
	and.b64  	%rd10782, %rd10756, 4294967295;
	add.s64 	%rd10783, %rd10780, %rd10782;
	add.s64 	%rd10784, %rd10783, %rd10781;
	shr.u64 	%rd10785, %rd10784, 32;
	mul.wide.u32 	%rd10786, %r4266, %r4277;
	and.b64  	%rd10787, %rd10759, 4294967295;
	add.s64 	%rd10788, %rd10785, %rd10787;
	add.s64 	%rd10789, %rd10788, %rd10786;
	shr.u64 	%rd10790, %rd10789, 32;
	mul.wide.u32 	%rd10791, %r4265, %r4277;
	and.b64  	%rd10792, %rd10762, 4294967295;
	add.s64 	%rd10793, %rd10790, %rd10792;
	add.s64 	%rd10794, %rd10793, %rd10791;
	shr.u64 	%rd10795, %rd10794, 32;
	mul.wide.u32 	%rd10796, %r4264, %r4277;
	and.b64  	%rd10797, %rd10765, 4294967295;
	add.s64 	%rd10798, %rd10795, %rd10797;
	add.s64 	%rd10799, %rd10798, %rd10796;
	shr.u64 	%rd10800, %rd10799, 32;
	mul.wide.u32 	%rd10801, %r4263, %r4277;
	add.s64 	%rd10802, %rd10800, %rd10766;
	add.s64 	%rd10803, %rd10802, %rd10801;
	shr.u64 	%rd10804, %rd10803, 32;
	mul.wide.u32 	%rd10805, %r4270, %r4276;
	and.b64  	%rd10806, %rd10774, 4294967295;
	add.s64 	%rd10807, %rd10805, %rd10806;
	shr.u64 	%rd10808, %rd10807, 32;
	mul.wide.u32 	%rd10809, %r4269, %r4276;
	and.b64  	%rd10810, %rd10779, 4294967295;
	add.s64 	%rd10811, %rd10808, %rd10810;
	add.s64 	%rd10812, %rd10811, %rd10809;
	shr.u64 	%rd10813, %rd10812, 32;
	mul.wide.u32 	%rd10814, %r4268, %r4276;
	and.b64  	%rd10815, %rd10784, 4294967295;
	add.s64 	%rd10816, %rd10813, %rd10815;
	add.s64 	%rd10817, %rd10816, %rd10814;
	shr.u64 	%rd10818, %rd10817, 32;
	mul.wide.u32 	%rd10819, %r4267, %r4276;
	and.b64  	%rd10820, %rd10789, 4294967295;
	add.s64 	%rd10821, %rd10818, %rd10820;
	add.s64 	%rd10822, %rd10821, %rd10819;
	shr.u64 	%rd10823, %rd10822, 32;
	mul.wide.u32 	%rd10824, %r4266, %r4276;
	and.b64  	%rd10825, %rd10794, 4294967295;
	add.s64 	%rd10826, %rd10823, %rd10825;
	add.s64 	%rd10827, %rd10826, %rd10824;
	shr.u64 	%rd10828, %rd10827, 32;
	mul.wide.u32 	%rd10829, %r4265, %r4276;
	and.b64  	%rd10830, %rd10799, 4294967295;
	add.s64 	%rd10831, %rd10828, %rd10830;
	add.s64 	%rd10832, %rd10831, %rd10829;
	shr.u64 	%rd10833, %rd10832, 32;
	mul.wide.u32 	%rd10834, %r4264, %r4276;
	and.b64  	%rd10835, %rd10803, 4294967295;
	add.s64 	%rd10836, %rd10833, %rd10835;
	add.s64 	%rd10837, %rd10836, %rd10834;
	shr.u64 	%rd10838, %rd10837, 32;
	mul.wide.u32 	%rd10839, %r4263, %r4276;
	add.s64 	%rd10840, %rd10838, %rd10804;
	add.s64 	%rd10841, %rd10840, %rd10839;
	shr.u64 	%rd10842, %rd10841, 32;
	mul.wide.u32 	%rd10843, %r4270, %r4275;
	and.b64  	%rd10844, %rd10812, 4294967295;
	add.s64 	%rd10845, %rd10843, %rd10844;
	shr.u64 	%rd10846, %rd10845, 32;
	mul.wide.u32 	%rd10847, %r4269, %r4275;
	and.b64  	%rd10848, %rd10817, 4294967295;
	add.s64 	%rd10849, %rd10846, %rd10848;
	add.s64 	%rd10850, %rd10849, %rd10847;
	shr.u64 	%rd10851, %rd10850, 32;
	mul.wide.u32 	%rd10852, %r4268, %r4275;
	and.b64  	%rd10853, %rd10822, 4294967295;
	add.s64 	%rd10854, %rd10851, %rd10853;
	add.s64 	%rd10855, %rd10854, %rd10852;
	shr.u64 	%rd10856, %rd10855, 32;
	mul.wide.u32 	%rd10857, %r4267, %r4275;
	and.b64  	%rd10858, %rd10827, 4294967295;
	add.s64 	%rd10859, %rd10856, %rd10858;
	add.s64 	%rd10860, %rd10859, %rd10857;
	shr.u64 	%rd10861, %rd10860, 32;
	mul.wide.u32 	%rd10862, %r4266, %r4275;
	and.b64  	%rd10863, %rd10832, 4294967295;
	add.s64 	%rd10864, %rd10861, %rd10863;
	add.s64 	%rd10865, %rd10864, %rd10862;
	shr.u64 	%rd10866, %rd10865, 32;
	mul.wide.u32 	%rd10867, %r4265, %r4275;
	and.b64  	%rd10868, %rd10837, 4294967295;
	add.s64 	%rd10869, %rd10866, %rd10868;
	add.s64 	%rd10870, %rd10869, %rd10867;
	shr.u64 	%rd10871, %rd10870, 32;
	mul.wide.u32 	%rd10872, %r4264, %r4275;
	and.b64  	%rd10873, %rd10841, 4294967295;
	add.s64 	%rd10874, %rd10871, %rd10873;
	add.s64 	%rd10875, %rd10874, %rd10872;
	shr.u64 	%rd10876, %rd10875, 32;
	mul.wide.u32 	%rd10877, %r4263, %r4275;
	add.s64 	%rd10878, %rd10876, %rd10842;
	add.s64 	%rd10879, %rd10878, %rd10877;
	shr.u64 	%rd10880, %rd10879, 32;
	mul.wide.u32 	%rd10881, %r4270, %r4274;
	and.b64  	%rd10882, %rd10850, 4294967295;
	add.s64 	%rd10883, %rd10881, %rd10882;
	shr.u64 	%rd10884, %rd10883, 32;
	mul.wide.u32 	%rd10885, %r4269, %r4274;
	and.b64  	%rd10886, %rd10855, 4294967295;
	add.s64 	%rd10887, %rd10884, %rd10886;
	add.s64 	%rd10888, %rd10887, %rd10885;
	shr.u64 	%rd10889, %rd10888, 32;
	mul.wide.u32 	%rd10890, %r4268, %r4274;
	and.b64  	%rd10891, %rd10860, 4294967295;
	add.s64 	%rd10892, %rd10889, %rd10891;
	add.s64 	%rd10893, %rd10892, %rd10890;
	shr.u64 	%rd10894, %rd10893, 32;
	mul.wide.u32 	%rd10895, %r4267, %r4274;
	and.b64  	%rd10896, %rd10865, 4294967295;
	add.s64 	%rd10897, %rd10894, %rd10896;
	add.s64 	%rd10898, %rd10897, %rd10895;
	shr.u64 	%rd10899, %rd10898, 32;
	mul.wide.u32 	%rd10900, %r4266, %r4274;
	and.b64  	%rd10901, %rd10870, 4294967295;
	add.s64 	%rd10902, %rd10899, %rd10901;
	add.s64 	%rd10903, %rd10902, %rd10900;
	shr.u64 	%rd10904, %rd10903, 32;
	mul.wide.u32 	%rd10905, %r4265, %r4274;
	and.b64  	%rd10906, %rd10875, 4294967295;
	add.s64 	%rd10907, %rd10904, %rd10906;
	add.s64 	%rd10908, %rd10907, %rd10905;
	shr.u64 	%rd10909, %rd10908, 32;
	mul.wide.u32 	%rd10910, %r4264, %r4274;
	and.b64  	%rd10911, %rd10879, 4294967295;
	add.s64 	%rd10912, %rd10909, %rd10911;
	add.s64 	%rd10913, %rd10912, %rd10910;
	shr.u64 	%rd10914, %rd10913, 32;
	mul.wide.u32 	%rd10915, %r4263, %r4274;
	add.s64 	%rd10916, %rd10914, %rd10880;
	add.s64 	%rd10917, %rd10916, %rd10915;
	shr.u64 	%rd10918, %rd10917, 32;
	mul.wide.u32 	%rd10919, %r4270, %r4273;
	and.b64  	%rd10920, %rd10888, 4294967295;
	add.s64 	%rd10921, %rd10919, %rd10920;
	shr.u64 	%rd10922, %rd10921, 32;
	mul.wide.u32 	%rd10923, %r4269, %r4273;
	and.b64  	%rd10924, %rd10893, 4294967295;
	add.s64 	%rd10925, %rd10922, %rd10924;
	add.s64 	%rd10926, %rd10925, %rd10923;
	shr.u64 	%rd10927, %rd10926, 32;
	mul.wide.u32 	%rd10928, %r4268, %r4273;
	and.b64  	%rd10929, %rd10898, 4294967295;
	add.s64 	%rd10930, %rd10927, %rd10929;
	add.s64 	%rd10931, %rd10930, %rd10928;
	shr.u64 	%rd10932, %rd10931, 32;
	mul.wide.u32 	%rd10933, %r4267, %r4273;
	and.b64  	%rd10934, %rd10903, 4294967295;
	add.s64 	%rd10935, %rd10932, %rd10934;
	add.s64 	%rd10936, %rd10935, %rd10933;
	shr.u64 	%rd10937, %rd10936, 32;
	mul.wide.u32 	%rd10938, %r4266, %r4273;
	and.b64  	%rd10939, %rd10908, 4294967295;
	add.s64 	%rd10940, %rd10937, %rd10939;
	add.s64 	%rd10941, %rd10940, %rd10938;
	shr.u64 	%rd10942, %rd10941, 32;
	mul.wide.u32 	%rd10943, %r4265, %r4273;
	and.b64  	%rd10944, %rd10913, 4294967295;
	add.s64 	%rd10945, %rd10942, %rd10944;
	add.s64 	%rd10946, %rd10945, %rd10943;
	shr.u64 	%rd10947, %rd10946, 32;
	mul.wide.u32 	%rd10948, %r4264, %r4273;
	and.b64  	%rd10949, %rd10917, 4294967295;
	add.s64 	%rd10950, %rd10947, %rd10949;
	add.s64 	%rd10951, %rd10950, %rd10948;
	shr.u64 	%rd10952, %rd10951, 32;
	mul.wide.u32 	%rd10953, %r4263, %r4273;
	add.s64 	%rd10954, %rd10952, %rd10918;
	add.s64 	%rd10955, %rd10954, %rd10953;
	shr.u64 	%rd10956, %rd10955, 32;
	mul.wide.u32 	%rd10957, %r4270, %r4272;
	and.b64  	%rd10958, %rd10926, 4294967295;
	add.s64 	%rd10959, %rd10957, %rd10958;
	shr.u64 	%rd10960, %rd10959, 32;
	mul.wide.u32 	%rd10961, %r4269, %r4272;
	and.b64  	%rd10962, %rd10931, 4294967295;
	add.s64 	%rd10963, %rd10960, %rd10962;
	add.s64 	%rd10964, %rd10963, %rd10961;
	shr.u64 	%rd10965, %rd10964, 32;
	mul.wide.u32 	%rd10966, %r4268, %r4272;
	and.b64  	%rd10967, %rd10936, 4294967295;
	add.s64 	%rd10968, %rd10965, %rd10967;
	add.s64 	%rd10969, %rd10968, %rd10966;
	shr.u64 	%rd10970, %rd10969, 32;
	mul.wide.u32 	%rd10971, %r4267, %r4272;
	and.b64  	%rd10972, %rd10941, 4294967295;
	add.s64 	%rd10973, %rd10970, %rd10972;
	add.s64 	%rd10974, %rd10973, %rd10971;
	shr.u64 	%rd10975, %rd10974, 32;
	mul.wide.u32 	%rd10976, %r4266, %r4272;
	and.b64  	%rd10977, %rd10946, 4294967295;
	add.s64 	%rd10978, %rd10975, %rd10977;
	add.s64 	%rd10979, %rd10978, %rd10976;
	shr.u64 	%rd10980, %rd10979, 32;
	mul.wide.u32 	%rd10981, %r4265, %r4272;
	and.b64  	%rd10982, %rd10951, 4294967295;
	add.s64 	%rd10983, %rd10980, %rd10982;
	add.s64 	%rd10984, %rd10983, %rd10981;
	shr.u64 	%rd10985, %rd10984, 32;
	mul.wide.u32 	%rd10986, %r4264, %r4272;
	and.b64  	%rd10987, %rd10955, 4294967295;
	add.s64 	%rd10988, %rd10985, %rd10987;
	add.s64 	%rd10989, %rd10988, %rd10986;
	shr.u64 	%rd10990, %rd10989, 32;
	mul.wide.u32 	%rd10991, %r4263, %r4272;
	add.s64 	%rd10992, %rd10990, %rd10956;
	add.s64 	%rd10993, %rd10992, %rd10991;
	shr.u64 	%rd10994, %rd10993, 32;
	mul.wide.u32 	%rd10995, %r4270, %r4271;
	and.b64  	%rd10996, %rd10964, 4294967295;
	add.s64 	%rd10997, %rd10995, %rd10996;
	shr.u64 	%rd10998, %rd10997, 32;
	mul.wide.u32 	%rd10999, %r4269, %r4271;
	and.b64  	%rd11000, %rd10969, 4294967295;
	add.s64 	%rd11001, %rd10998, %rd11000;
	add.s64 	%rd11002, %rd11001, %rd10999;
	shr.u64 	%rd11003, %rd11002, 32;
	mul.wide.u32 	%rd11004, %r4268, %r4271;
	and.b64  	%rd11005, %rd10974, 4294967295;
	add.s64 	%rd11006, %rd11003, %rd11005;
	add.s64 	%rd11007, %rd11006, %rd11004;
	shr.u64 	%rd11008, %rd11007, 32;
	mul.wide.u32 	%rd11009, %r4267, %r4271;
	and.b64  	%rd11010, %rd10979, 4294967295;
	add.s64 	%rd11011, %rd11008, %rd11010;
	add.s64 	%rd11012, %rd11011, %rd11009;
	shr.u64 	%rd11013, %rd11012, 32;
	mul.wide.u32 	%rd11014, %r4266, %r4271;
	and.b64  	%rd11015, %rd10984, 4294967295;
	add.s64 	%rd11016, %rd11013, %rd11015;
	add.s64 	%rd11017, %rd11016, %rd11014;
	shr.u64 	%rd11018, %rd11017, 32;
	mul.wide.u32 	%rd11019, %r4265, %r4271;
	and.b64  	%rd11020, %rd10989, 4294967295;
	add.s64 	%rd11021, %rd11018, %rd11020;
	add.s64 	%rd11022, %rd11021, %rd11019;
	shr.u64 	%rd11023, %rd11022, 32;
	mul.wide.u32 	%rd11024, %r4264, %r4271;
	and.b64  	%rd11025, %rd10993, 4294967295;
	add.s64 	%rd11026, %rd11023, %rd11025;
	add.s64 	%rd11027, %rd11026, %rd11024;
	shr.u64 	%rd11028, %rd11027, 32;
	mul.wide.u32 	%rd11029, %r4263, %r4271;
	add.s64 	%rd11030, %rd11028, %rd10994;
	add.s64 	%rd11031, %rd11030, %rd11029;
	{ .reg .b32 tmp; mov.b64 {tmp, %r2152}, %rd11031; }
	mul.lo.s32 	%r2153, %r512, %r2151;
	cvt.u64.u32 	%rd11032, %r2153;
	and.b64  	%rd11033, %rd10744, 4294967295;
	mad.lo.s64 	%rd11034, %rd422, %rd11032, %rd11033;
	shr.u64 	%rd11035, %rd11034, 32;
	and.b64  	%rd11036, %rd10769, 4294967295;
	add.s64 	%rd11037, %rd11035, %rd11036;
	mad.lo.s64 	%rd11038, %rd423, %rd11032, %rd11037;
	cvt.u32.u64 	%r2154, %rd11038;
	shr.u64 	%rd11039, %rd11038, 32;
	and.b64  	%rd11040, %rd10807, 4294967295;
	add.s64 	%rd11041, %rd11039, %rd11040;
	mad.lo.s64 	%rd11042, %rd424, %rd11032, %rd11041;
	shr.u64 	%rd11043, %rd11042, 32;
	and.b64  	%rd11044, %rd10845, 4294967295;
	add.s64 	%rd11045, %rd11043, %rd11044;
	mad.lo.s64 	%rd11046, %rd425, %rd11032, %rd11045;
	shr.u64 	%rd11047, %rd11046, 32;
	and.b64  	%rd11048, %rd10883, 4294967295;
	add.s64 	%rd11049, %rd11047, %rd11048;
	mad.lo.s64 	%rd11050, %rd426, %rd11032, %rd11049;
	shr.u64 	%rd11051, %rd11050, 32;
	and.b64  	%rd11052, %rd10921, 4294967295;
	add.s64 	%rd11053, %rd11051, %rd11052;
	mad.lo.s64 	%rd11054, %rd427, %rd11032, %rd11053;
	shr.u64 	%rd11055, %rd11054, 32;
	and.b64  	%rd11056, %rd10959, 4294967295;
	add.s64 	%rd11057, %rd11055, %rd11056;
	mad.lo.s64 	%rd11058, %rd428, %rd11032, %rd11057;
	shr.u64 	%rd11059, %rd11058, 32;
	and.b64  	%rd11060, %rd10997, 4294967295;
	add.s64 	%rd11061, %rd11059, %rd11060;
	mad.lo.s64 	%rd11062, %rd414, %rd11032, %rd11061;
	shr.u64 	%rd11063, %rd11062, 32;
	and.b64  	%rd11064, %rd11002, 4294967295;
	add.s64 	%rd11065, %rd11063, %rd11064;
	shr.u64 	%rd11066, %rd11065, 32;
	and.b64  	%rd11067, %rd11007, 4294967295;
	add.s64 	%rd11068, %rd11066, %rd11067;
	shr.u64 	%rd11069, %rd11068, 32;
	and.b64  	%rd11070, %rd11012, 4294967295;
	add.s64 	%rd11071, %rd11069, %rd11070;
	shr.u64 	%rd11072, %rd11071, 32;
	and.b64  	%rd11073, %rd11017, 4294967295;
	add.s64 	%rd11074, %rd11072, %rd11073;
	shr.u64 	%rd11075, %rd11074, 32;
	and.b64  	%rd11076, %rd11022, 4294967295;
	add.s64 	%rd11077, %rd11075, %rd11076;
	shr.u64 	%rd11078, %rd11077, 32;
	and.b64  	%rd11079, %rd11027, 4294967295;
	add.s64 	%rd11080, %rd11078, %rd11079;
	shr.u64 	%rd11081, %rd11080, 32;
	and.b64  	%rd11082, %rd11031, 4294967295;
	add.s64 	%rd11083, %rd11081, %rd11082;
	{ .reg .b32 tmp; mov.b64 {tmp, %r2155}, %rd11083; }
	add.s32 	%r2156, %r2152, %r2155;
	mul.lo.s32 	%r2157, %r512, %r2154;
	cvt.u64.u32 	%rd11084, %r2157;
	and.b64  	%rd11085, %rd11038, 4294967295;
	mad.lo.s64 	%rd11086, %rd422, %rd11084, %rd11085;
	shr.u64 	%rd11087, %rd11086, 32;
	and.b64  	%rd11088, %rd11042, 4294967295;
	add.s64 	%rd11089, %rd11087, %rd11088;
	mad.lo.s64 	%rd11090, %rd423, %rd11084, %rd11089;
	cvt.u32.u64 	%r2158, %rd11090;
	shr.u64 	%rd11091, %rd11090, 32;
	and.b64  	%rd11092, %rd11046, 4294967295;
	add.s64 	%rd11093, %rd11091, %rd11092;
	mad.lo.s64 	%rd11094, %rd424, %rd11084, %rd11093;
	shr.u64 	%rd11095, %rd11094, 32;
	and.b64  	%rd11096, %rd11050, 4294967295;
	add.s64 	%rd11097, %rd11095, %rd11096;
	mad.lo.s64 	%rd11098, %rd425, %rd11084, %rd11097;
	shr.u64 	%rd11099, %rd11098, 32;
	and.b64  	%rd11100, %rd11054, 4294967295;
	add.s64 	%rd11101, %rd11099, %rd11100;
	mad.lo.s64 	%rd11102, %rd426, %rd11084, %rd11101;
	shr.u64 	%rd11103, %rd11102, 32;
	and.b64  	%rd11104, %rd11058, 4294967295;
	add.s64 	%rd11105, %rd11103, %rd11104;
	mad.lo.s64 	%rd11106, %rd427, %rd11084, %rd11105;
	shr.u64 	%rd11107, %rd11106, 32;
	and.b64  	%rd11108, %rd11062, 4294967295;
	add.s64 	%rd11109, %rd11107, %rd11108;
	mad.lo.s64 	%rd11110, %rd428, %rd11084, %rd11109;
	shr.u64 	%rd11111, %rd11110, 32;
	and.b64  	%rd11112, %rd11065, 4294967295;
	add.s64 	%rd11113, %rd11111, %rd11112;
	mad.lo.s64 	%rd11114, %rd414, %rd11084, %rd11113;
	shr.u64 	%rd11115, %rd11114, 32;
	and.b64  	%rd11116, %rd11068, 4294967295;
	add.s64 	%rd11117, %rd11115, %rd11116;
	shr.u64 	%rd11118, %rd11117, 32;
	and.b64  	%rd11119, %rd11071, 4294967295;
	add.s64 	%rd11120, %rd11118, %rd11119;
	shr.u64 	%rd11121, %rd11120, 32;
	and.b64  	%rd11122, %rd11074, 4294967295;
	add.s64 	%rd11123, %rd11121, %rd11122;
	shr.u64 	%rd11124, %rd11123, 32;
	and.b64  	%rd11125, %rd11077, 4294967295;
	add.s64 	%rd11126, %rd11124, %rd11125;
	shr.u64 	%rd11127, %rd11126, 32;
	and.b64  	%rd11128, %rd11080, 4294967295;
	add.s64 	%rd11129, %rd11127, %rd11128;
	shr.u64 	%rd11130, %rd11129, 32;
	and.b64  	%rd11131, %rd11083, 4294967295;
	add.s64 	%rd11132, %rd11130, %rd11131;
	{ .reg .b32 tmp; mov.b64 {tmp, %r2159}, %rd11132; }
	add.s32 	%r2160, %r2156, %r2159;
	mul.lo.s32 	%r2161, %r512, %r2158;
	cvt.u64.u32 	%rd11133, %r2161;
	and.b64  	%rd11134, %rd11090, 4294967295;
	mad.lo.s64 	%rd11135, %rd422, %rd11133, %rd11134;
	shr.u64 	%rd11136, %rd11135, 32;
	and.b64  	%rd11137, %rd11094, 4294967295;
	add.s64 	%rd11138, %rd11136, %rd11137;
	mad.lo.s64 	%rd11139, %rd423, %rd11133, %rd11138;
	cvt.u32.u64 	%r2162, %rd11139;
	shr.u64 	%rd11140, %rd11139, 32;
	and.b64  	%rd11141, %rd11098, 4294967295;
	add.s64 	%rd11142, %rd11140, %rd11141;
	mad.lo.s64 	%rd11143, %rd424, %rd11133, %rd11142;
	shr.u64 	%rd11144, %rd11143, 32;
	and.b64  	%rd11145, %rd11102, 4294967295;
	add.s64 	%rd11146, %rd11144, %rd11145;
	mad.lo.s64 	%rd11147, %rd425, %rd11133, %rd11146;
	shr.u64 	%rd11148, %rd11147, 32;
	and.b64  	%rd11149, %rd11106, 4294967295;
	add.s64 	%rd11150, %rd11148, %rd11149;
	mad.lo.s64 	%rd11151, %rd426, %rd11133, %rd11150;
	shr.u64 	%rd11152, %rd11151, 32;
	and.b64  	%rd11153, %rd11110, 4294967295;
	add.s64 	%rd11154, %rd11152, %rd11153;
	mad.lo.s64 	%rd11155, %rd427, %rd11133, %rd11154;
	shr.u64 	%rd11156, %rd11155, 32;
	and.b64  	%rd11157, %rd11114, 4294967295;
	add.s64 	%rd11158, %rd11156, %rd11157;
	mad.lo.s64 	%rd11159, %rd428, %rd11133, %rd11158;
	shr.u64 	%rd11160, %rd11159, 32;
	and.b64  	%rd11161, %rd11117, 4294967295;
	add.s64 	%rd11162, %rd11160, %rd11161;
	mad.lo.s64 	%rd11163, %rd414, %rd11133, %rd11162;
	shr.u64 	%rd11164, %rd11163, 32;
	and.b64  	%rd11165, %rd11120, 4294967295;
	add.s64 	%rd11166, %rd11164, %rd11165;
	shr.u64 	%rd11167, %rd11166, 32;
	and.b64  	%rd11168, %rd11123, 4294967295;
	add.s64 	%rd11169, %rd11167, %rd11168;
	shr.u64 	%rd11170, %rd11169, 32;
	and.b64  	%rd11171, %rd11126, 4294967295;
	add.s64 	%rd11172, %rd11170, %rd11171;
	shr.u64 	%rd11173, %rd11172, 32;
	and.b64  	%rd11174, %rd11129, 4294967295;
	add.s64 	%rd11175, %rd11173, %rd11174;
	shr.u64 	%rd11176, %rd11175, 32;
	and.b64  	%rd11177, %rd11132, 4294967295;
	add.s64 	%rd11178, %rd11176, %rd11177;
	{ .reg .b32 tmp; mov.b64 {tmp, %r2163}, %rd11178; }
	add.s32 	%r2164, %r2160, %r2163;
	mul.lo.s32 	%r2165, %r512, %r2162;
	cvt.u64.u32 	%rd11179, %r2165;
	and.b64  	%rd11180, %rd11139, 4294967295;
	mad.lo.s64 	%rd11181, %rd422, %rd11179, %rd11180;
	shr.u64 	%rd11182, %rd11181, 32;
	and.b64  	%rd11183, %rd11143, 4294967295;
	add.s64 	%rd11184, %rd11182, %rd11183;
	mad.lo.s64 	%rd11185, %rd423, %rd11179, %rd11184;
	cvt.u32.u64 	%r2166, %rd11185;
	shr.u64 	%rd11186, %rd11185, 32;
	and.b64  	%rd11187, %rd11147, 4294967295;
	add.s64 	%rd11188, %rd11186, %rd11187;
	mad.lo.s64 	%rd11189, %rd424, %rd11179, %rd11188;
	shr.u64 	%rd11190, %rd11189, 32;
	and.b64  	%rd11191, %rd11151, 4294967295;
	add.s64 	%rd11192, %rd11190, %rd11191;
	mad.lo.s64 	%rd11193, %rd425, %rd11179, %rd11192;
	shr.u64 	%rd11194, %rd11193, 32;
	and.b64  	%rd11195, %rd11155, 4294967295;
	add.s64 	%rd11196, %rd11194, %rd11195;
	mad.lo.s64 	%rd11197, %rd426, %rd11179, %rd11196;
	shr.u64 	%rd11198, %rd11197, 32;
	and.b64  	%rd11199, %rd11159, 4294967295;
	add.s64 	%rd11200, %rd11198, %rd11199;
	mad.lo.s64 	%rd11201, %rd427, %rd11179, %rd11200;
	shr.u64 	%rd11202, %rd11201, 32;
	and.b64  	%rd11203, %rd11163, 4294967295;
	add.s64 	%rd11204, %rd11202, %rd11203;
	mad.lo.s64 	%rd11205, %rd428, %rd11179, %rd11204;
	shr.u64 	%rd11206, %rd11205, 32;
	and.b64  	%rd11207, %rd11166, 4294967295;
	add.s64 	%rd11208, %rd11206, %rd11207;
	mad.lo.s64 	%rd11209, %rd414, %rd11179, %rd11208;
	shr.u64 	%rd11210, %rd11209, 32;
	and.b64  	%rd11211, %rd11169, 4294967295;
	add.s64 	%rd11212, %rd11210, %rd11211;
	shr.u64 	%rd11213, %rd11212, 32;
	and.b64  	%rd11214, %rd11172, 4294967295;
	add.s64 	%rd11215, %rd11213, %rd11214;
	shr.u64 	%rd11216, %rd11215, 32;
	and.b64  	%rd11217, %rd11175, 4294967295;
	add.s64 	%rd11218, %rd11216, %rd11217;
	shr.u64 	%rd11219, %rd11218, 32;
	and.b64  	%rd11220, %rd11178, 4294967295;
	add.s64 	%rd11221, %rd11219, %rd11220;
	{ .reg .b32 tmp; mov.b64 {tmp, %r2167}, %rd11221; }
	add.s32 	%r2168, %r2164, %r2167;
	mul.lo.s32 	%r2169, %r512, %r2166;
	cvt.u64.u32 	%rd11222, %r2169;
	and.b64  	%rd11223, %rd11185, 4294967295;
	mad.lo.s64 	%rd11224, %rd422, %rd11222, %rd11223;
	shr.u64 	%rd11225, %rd11224, 32;
	and.b64  	%rd11226, %rd11189, 4294967295;
	add.s64 	%rd11227, %rd11225, %rd11226;
	mad.lo.s64 	%rd11228, %rd423, %rd11222, %rd11227;
	cvt.u32.u64 	%r2170, %rd11228;
	shr.u64 	%rd11229, %rd11228, 32;
	and.b64  	%rd11230, %rd11193, 4294967295;
	add.s64 	%rd11231, %rd11229, %rd11230;
	mad.lo.s64 	%rd11232, %rd424, %rd11222, %rd11231;
	shr.u64 	%rd11233, %rd11232, 32;
	and.b64  	%rd11234, %rd11197, 4294967295;
	add.s64 	%rd11235, %rd11233, %rd11234;
	mad.lo.s64 	%rd11236, %rd425, %rd11222, %rd11235;
	shr.u64 	%rd11237, %rd11236, 32;
	and.b64  	%rd11238, %rd11201, 4294967295;
	add.s64 	%rd11239, %rd11237, %rd11238;
	mad.lo.s64 	%rd11240, %rd426, %rd11222, %rd11239;
	shr.u64 	%rd11241, %rd11240, 32;
	and.b64  	%rd11242, %rd11205, 4294967295;
	add.s64 	%rd11243, %rd11241, %rd11242;
	mad.lo.s64 	%rd11244, %rd427, %rd11222, %rd11243;
	shr.u64 	%rd11245, %rd11244, 32;
	and.b64  	%rd11246, %rd11209, 4294967295;
	add.s64 	%rd11247, %rd11245, %rd11246;
	mad.lo.s64 	%rd11248, %rd428, %rd11222, %rd11247;
	shr.u64 	%rd11249, %rd11248, 32;
	and.b64  	%rd11250, %rd11212, 4294967295;
	add.s64 	%rd11251, %rd11249, %rd11250;
	mad.lo.s64 	%rd11252, %rd414, %rd11222, %rd11251;
	shr.u64 	%rd11253, %rd11252, 32;
	and.b64  	%rd11254, %rd11215, 4294967295;
	add.s64 	%rd11255, %rd11253, %rd11254;
	shr.u64 	%rd11256, %rd11255, 32;
	and.b64  	%rd11257, %rd11218, 4294967295;
	add.s64 	%rd11258, %rd11256, %rd11257;
	shr.u64 	%rd11259, %rd11258, 32;
	and.b64  	%rd11260, %rd11221, 4294967295;
	add.s64 	%rd11261, %rd11259, %rd11260;
	{ .reg .b32 tmp; mov.b64 {tmp, %r2171}, %rd11261; }
	add.s32 	%r2172, %r2168, %r2171;
	mul.lo.s32 	%r2173, %r512, %r2170;
	cvt.u64.u32 	%rd11262, %r2173;
	and.b64  	%rd11263, %rd11228, 4294967295;
	mad.lo.s64 	%rd11264, %rd422, %rd11262, %rd11263;
	shr.u64 	%rd11265, %rd11264, 32;
	and.b64  	%rd11266, %rd11232, 4294967295;
	add.s64 	%rd11267, %rd11265, %rd11266;
	mad.lo.s64 	%rd11268, %rd423, %rd11262, %rd11267;
	cvt.u32.u64 	%r2174, %rd11268;
	shr.u64 	%rd11269, %rd11268, 32;
	and.b64  	%rd11270, %rd11236, 4294967295;
	add.s64 	%rd11271, %rd11269, %rd11270;
	mad.lo.s64 	%rd11272, %rd424, %rd11262, %rd11271;
	shr.u64 	%rd11273, %rd11272, 32;
	and.b64  	%rd11274, %rd11240, 4294967295;
	add.s64 	%rd11275, %rd11273, %rd11274;
	mad.lo.s64 	%rd11276, %rd425, %rd11262, %rd11275;
	shr.u64 	%rd11277, %rd11276, 32;
	and.b64  	%rd11278, %rd11244, 4294967295;
	add.s64 	%rd11279, %rd11277, %rd11278;
	mad.lo.s64 	%rd11280, %rd426, %rd11262, %rd11279;
	shr.u64 	%rd11281, %rd11280, 32;
	and.b64  	%rd11282, %rd11248, 4294967295;
	add.s64 	%rd11283, %rd11281, %rd11282;
	mad.lo.s64 	%rd11284, %rd427, %rd11262, %rd11283;
	shr.u64 	%rd11285, %rd11284, 32;
	and.b64  	%rd11286, %rd11252, 4294967295;
	add.s64 	%rd11287, %rd11285, %rd11286;
	mad.lo.s64 	%rd11288, %rd428, %rd11262, %rd11287;
	shr.u64 	%rd11289, %rd11288, 32;
	and.b64  	%rd11290, %rd11255, 4294967295;
	add.s64 	%rd11291, %rd11289, %rd11290;
	mad.lo.s64 	%rd11292, %rd414, %rd11262, %rd11291;
	shr.u64 	%rd11293, %rd11292, 32;
	and.b64  	%rd11294, %rd11258, 4294967295;
	add.s64 	%rd11295, %rd11293, %rd11294;
	shr.u64 	%rd11296, %rd11295, 32;
	and.b64  	%rd11297, %rd11261, 4294967295;
	add.s64 	%rd11298, %rd11296, %rd11297;
	{ .reg .b32 tmp; mov.b64 {tmp, %r2175}, %rd11298; }
	add.s32 	%r2176, %r2172, %r2175;
	mul.lo.s32 	%r2177, %r512, %r2174;
	cvt.u64.u32 	%rd11299, %r2177;
	and.b64  	%rd11300, %rd11268, 4294967295;
	mad.lo.s64 	%rd11301, %rd422, %rd11299, %rd11300;
	shr.u64 	%rd11302, %rd11301, 32;
	and.b64  	%rd11303, %rd11272, 4294967295;
	add.s64 	%rd11304, %rd11302, %rd11303;
	mad.lo.s64 	%rd11305, %rd423, %rd11299, %rd11304;
	cvt.u32.u64 	%r2178, %rd11305;
	shr.u64 	%rd11306, %rd11305, 32;
	and.b64  	%rd11307, %rd11276, 4294967295;
	add.s64 	%rd11308, %rd11306, %rd11307;
	mad.lo.s64 	%rd11309, %rd424, %rd11299, %rd11308;
	shr.u64 	%rd11310, %rd11309, 32;
	and.b64  	%rd11311, %rd11280, 4294967295;
	add.s64 	%rd11312, %rd11310, %rd11311;
	mad.lo.s64 	%rd11313, %rd425, %rd11299, %rd11312;
	shr.u64 	%rd11314, %rd11313, 32;
	and.b64  	%rd11315, %rd11284, 4294967295;
	add.s64 	%rd11316, %rd11314, %rd11315;
	mad.lo.s64 	%rd11317, %rd426, %rd11299, %rd11316;
	shr.u64 	%rd11318, %rd11317, 32;
	and.b64  	%rd11319, %rd11288, 4294967295;
	add.s64 	%rd11320, %rd11318, %rd11319;
	mad.lo.s64 	%rd11321, %rd427, %rd11299, %rd11320;
	shr.u64 	%rd11322, %rd11321, 32;
	and.b64  	%rd11323, %rd11292, 4294967295;
	add.s64 	%rd11324, %rd11322, %rd11323;
	mad.lo.s64 	%rd11325, %rd428, %rd11299, %rd11324;
	shr.u64 	%rd11326, %rd11325, 32;
	and.b64  	%rd11327, %rd11295, 4294967295;
	add.s64 	%rd11328, %rd11326, %rd11327;
	mad.lo.s64 	%rd11329, %rd414, %rd11299, %rd11328;
	shr.u64 	%rd11330, %rd11329, 32;
	and.b64  	%rd11331, %rd11298, 4294967295;
	add.s64 	%rd11332, %rd11330, %rd11331;
	{ .reg .b32 tmp; mov.b64 {tmp, %r2179}, %rd11332; }
	add.s32 	%r2180, %r2176, %r2179;
	mul.lo.s32 	%r2181, %r512, %r2178;
	cvt.u64.u32 	%rd11333, %r2181;
	and.b64  	%rd11334, %rd11305, 4294967295;
	mad.lo.s64 	%rd11335, %rd422, %rd11333, %rd11334;
	shr.u64 	%rd11336, %rd11335, 32;
	and.b64  	%rd11337, %rd11309, 4294967295;
	add.s64 	%rd11338, %rd11336, %rd11337;
	mad.lo.s64 	%rd551, %rd423, %rd11333, %rd11338;
	cvt.u32.u64 	%r4373, %rd551;
	shr.u64 	%rd11339, %rd551, 32;
	and.b64  	%rd11340, %rd11313, 4294967295;
	add.s64 	%rd11341, %rd11339, %rd11340;
	mad.lo.s64 	%rd24252, %rd424, %rd11333, %rd11341;
	cvt.u32.u64 	%r568, %rd24252;
	shr.u64 	%rd11342, %rd24252, 32;
	and.b64  	%rd11343, %rd11317, 4294967295;
	add.s64 	%rd11344, %rd11342, %rd11343;
	mad.lo.s64 	%rd24251, %rd425, %rd11333, %rd11344;
	cvt.u32.u64 	%r569, %rd24251;
	shr.u64 	%rd11345, %rd24251, 32;
	and.b64  	%rd11346, %rd11321, 4294967295;
	add.s64 	%rd11347, %rd11345, %rd11346;
	mad.lo.s64 	%rd24250, %rd426, %rd11333, %rd11347;
	cvt.u32.u64 	%r570, %rd24250;
	shr.u64 	%rd11348, %rd24250, 32;
	and.b64  	%rd11349, %rd11325, 4294967295;
	add.s64 	%rd11350, %rd11348, %rd11349;
	mad.lo.s64 	%rd24249, %rd427, %rd11333, %rd11350;
	cvt.u32.u64 	%r571, %rd24249;
	shr.u64 	%rd11351, %rd24249, 32;
	and.b64  	%rd11352, %rd11329, 4294967295;
	add.s64 	%rd11353, %rd11351, %rd11352;
	mad.lo.s64 	%rd24248, %rd428, %rd11333, %rd11353;
	cvt.u32.u64 	%r572, %rd24248;
	shr.u64 	%rd11354, %rd24248, 32;
	and.b64  	%rd11355, %rd11332, 4294967295;
	add.s64 	%rd11356, %rd11354, %rd11355;
	mad.lo.s64 	%rd24247, %rd414, %rd11333, %rd11356;
	cvt.u32.u64 	%r573, %rd24247;
	{ .reg .b32 tmp; mov.b64 {tmp, %r2182}, %rd24247; }
	add.s32 	%r4372, %r2180, %r2182;
	setp.gt.u32 	%p399, %r4372, %r2095;
	@%p399 bra 	$L__BB2_351;
	setp.lt.u32 	%p400, %r4372, %r2095;
	@%p400 bra 	$L__BB2_352;
	cvt.u32.u64 	%r2184, %rd428;
	setp.lt.u32 	%p401, %r2184, %r573;
	@%p401 bra 	$L__BB2_351;
	setp.gt.u32 	%p402, %r2184, %r573;
	@%p402 bra 	$L__BB2_352;
	cvt.u32.u64 	%r2186, %rd427;
	setp.lt.u32 	%p403, %r2186, %r572;
	@%p403 bra 	$L__BB2_351;
	setp.gt.u32 	%p404, %r2186, %r572;
	@%p404 bra 	$L__BB2_352;
	cvt.u32.u64 	%r2188, %rd426;
	setp.lt.u32 	%p405, %r2188, %r571;
	@%p405 bra 	$L__BB2_351;
	setp.gt.u32 	%p406, %r2188, %r571;
	@%p406 bra 	$L__BB2_352;
	cvt.u32.u64 	%r2190, %rd425;
	setp.lt.u32 	%p407, %r2190, %r570;
	@%p407 bra 	$L__BB2_351;
	setp.gt.u32 	%p408, %r2190, %r570;
	@%p408 bra 	$L__BB2_352;
	cvt.u32.u64 	%r2192, %rd424;
	setp.lt.u32 	%p409, %r2192, %r569;
	@%p409 bra 	$L__BB2_351;
	setp.gt.u32 	%p410, %r2192, %r569;
	@%p410 bra 	$L__BB2_352;
	cvt.u32.u64 	%r2194, %rd423;
	setp.lt.u32 	%p411, %r2194, %r568;
	@%p411 bra 	$L__BB2_351;
	cvt.u32.u64 	%r2195, %rd422;
	setp.gt.u32 	%p412, %r2194, %r568;
	setp.gt.u32 	%p413, %r2195, %r4373;
	or.pred  	%p414, %p412, %p413;
	@%p414 bra 	$L__BB2_352;
$L__BB2_351:
	and.b64  	%rd11358, %rd551, 4294967295;
	sub.s64 	%rd11359, %rd11358, %rd422;
	shr.u64 	%rd11360, %rd11359, 63;
	cvt.u32.u64 	%r4373, %rd11359;
	and.b64  	%rd11361, %rd24252, 4294967295;
	add.s64 	%rd11362, %rd11360, %rd423;
	sub.s64 	%rd24252, %rd11361, %rd11362;
	shr.u64 	%rd11363, %rd24252, 63;
	and.b64  	%rd11364, %rd24251, 4294967295;
	add.s64 	%rd11365, %rd11363, %rd424;
	sub.s64 	%rd24251, %rd11364, %rd11365;
	shr.u64 	%rd11366, %rd24251, 63;
	and.b64  	%rd11367, %rd24250, 4294967295;
	add.s64 	%rd11368, %rd11366, %rd425;
	sub.s64 	%rd24250, %rd11367, %rd11368;
	shr.u64 	%rd11369, %rd24250, 63;
	and.b64  	%rd11370, %rd24249, 4294967295;
	add.s64 	%rd11371, %rd11369, %rd426;
	sub.s64 	%rd24249, %rd11370, %rd11371;
	shr.u64 	%rd11372, %rd24249, 63;
	and.b64  	%rd11373, %rd24248, 4294967295;
	add.s64 	%rd11374, %rd11372, %rd427;
	sub.s64 	%rd24248, %rd11373, %rd11374;
	shr.u64 	%rd11375, %rd24248, 63;
	and.b64  	%rd11376, %rd24247, 4294967295;
	add.s64 	%rd11377, %rd11375, %rd428;
	sub.s64 	%rd24247, %rd11376, %rd11377;
	shr.u64 	%rd11378, %rd24247, 63;
	cvt.u32.u64 	%r2198, %rd11378;
	add.s32 	%r2199, %r2095, %r2198;
	sub.s32 	%r4372, %r4372, %r2199;
$L__BB2_352:
	shl.b32 	%r4414, %r4373, 1;
	shr.u32 	%r2201, %r4373, 31;
	cvt.u64.u32 	%rd11380, %r2201;
	shl.b64 	%rd11381, %rd24252, 1;
	and.b64  	%rd11382, %rd11381, 8589934590;
	or.b64  	%rd570, %rd11382, %rd11380;
	cvt.u32.u64 	%r4413, %rd570;
	shr.u64 	%rd11383, %rd11382, 32;
	shl.b64 	%rd11384, %rd24251, 1;
	and.b64  	%rd11385, %rd11384, 8589934590;
	or.b64  	%rd571, %rd11383, %rd11385;
	cvt.u32.u64 	%r4412, %rd571;
	shr.u64 	%rd11386, %rd11385, 32;
	shl.b64 	%rd11387, %rd24250, 1;
	and.b64  	%rd11388, %rd11387, 8589934590;
	or.b64  	%rd572, %rd11386, %rd11388;
	cvt.u32.u64 	%r4411, %rd572;
	shr.u64 	%rd11389, %rd11388, 32;
	shl.b64 	%rd11390, %rd24249, 1;
	and.b64  	%rd11391, %rd11390, 8589934590;
	or.b64  	%rd573, %rd11389, %rd11391;
	cvt.u32.u64 	%r4410, %rd573;
	shr.u64 	%rd11392, %rd11391, 32;
	shl.b64 	%rd11393, %rd24248, 1;
	and.b64  	%rd11394, %rd11393, 8589934590;
	or.b64  	%rd574, %rd11392, %rd11394;
	cvt.u32.u64 	%r4409, %rd574;
	shr.u64 	%rd11395, %rd11394, 32;
	shl.b64 	%rd11396, %rd24247, 1;
	and.b64  	%rd11397, %rd11396, 8589934590;
	or.b64  	%rd575, %rd11395, %rd11397;
	cvt.u32.u64 	%r4408, %rd575;
	shr.u64 	%rd11398, %rd11397, 32;
	mul.wide.u32 	%rd11399, %r4372, 2;
	add.s64 	%rd576, %rd11398, %rd11399;
	cvt.u32.u64 	%r4407, %rd576;
	setp.gt.u64 	%p415, %rd576, 4294967295;
	setp.lt.u32 	%p416, %r2095, %r4407;
	or.pred  	%p417, %p415, %p416;
	@%p417 bra 	$L__BB2_366;
	setp.gt.u32 	%p418, %r2095, %r4407;
	mov.b32 	%r4406, 0;
	@%p418 bra 	$L__BB2_580;
	cvt.u32.u64 	%r2204, %rd428;
	setp.lt.u32 	%p419, %r2204, %r4408;
	@%p419 bra 	$L__BB2_366;
	setp.gt.u32 	%p420, %r2204, %r4408;
	@%p420 bra 	$L__BB2_580;
	cvt.u32.u64 	%r2207, %rd427;
	setp.lt.u32 	%p421, %r2207, %r4409;
	@%p421 bra 	$L__BB2_366;
	setp.gt.u32 	%p422, %r2207, %r4409;
	@%p422 bra 	$L__BB2_580;
	cvt.u32.u64 	%r2210, %rd426;
	setp.lt.u32 	%p423, %r2210, %r4410;
	@%p423 bra 	$L__BB2_366;
	setp.gt.u32 	%p424, %r2210, %r4410;
	@%p424 bra 	$L__BB2_580;
	cvt.u32.u64 	%r2213, %rd425;
	setp.lt.u32 	%p425, %r2213, %r4411;
	@%p425 bra 	$L__BB2_366;
	setp.gt.u32 	%p426, %r2213, %r4411;
	@%p426 bra 	$L__BB2_580;
	cvt.u32.u64 	%r2216, %rd424;
	setp.lt.u32 	%p427, %r2216, %r4412;
	@%p427 bra 	$L__BB2_366;
	setp.gt.u32 	%p428, %r2216, %r4412;
	@%p428 bra 	$L__BB2_580;
	cvt.u32.u64 	%r2219, %rd423;
	setp.lt.u32 	%p429, %r2219, %r4413;
	@%p429 bra 	$L__BB2_366;
	cvt.u32.u64 	%r2222, %rd422;
	setp.gt.u32 	%p430, %r2219, %r4413;
	setp.lt.u32 	%p431, %r4414, %r2222;
	or.pred  	%p432, %p430, %p431;
	@%p432 bra 	$L__BB2_580;
$L__BB2_366:
	cvt.u64.u32 	%rd11402, %r4414;
	sub.s64 	%rd11403, %rd11402, %rd422;
	shr.u64 	%rd11404, %rd11403, 63;
	cvt.u32.u64 	%r4414, %rd11403;
	and.b64  	%rd11405, %rd570, 4294967295;
	add.s64 	%rd11406, %rd11404, %rd423;
	sub.s64 	%rd11407, %rd11405, %rd11406;
	shr.u64 	%rd11408, %rd11407, 63;
	cvt.u32.u64 	%r4413, %rd11407;
	and.b64  	%rd11409, %rd571, 4294967295;
	add.s64 	%rd11410, %rd11408, %rd424;
	sub.s64 	%rd11411, %rd11409, %rd11410;
	shr.u64 	%rd11412, %rd11411, 63;
	cvt.u32.u64 	%r4412, %rd11411;
	and.b64  	%rd11413, %rd572, 4294967295;
	add.s64 	%rd11414, %rd11412, %rd425;
	sub.s64 	%rd11415, %rd11413, %rd11414;
	shr.u64 	%rd11416, %rd11415, 63;
	cvt.u32.u64 	%r4411, %rd11415;
	and.b64  	%rd11417, %rd573, 4294967295;
	add.s64 	%rd11418, %rd11416, %rd426;
	sub.s64 	%rd11419, %rd11417, %rd11418;
	shr.u64 	%rd11420, %rd11419, 63;
	cvt.u32.u64 	%r4410, %rd11419;
	and.b64  	%rd11421, %rd574, 4294967295;
	add.s64 	%rd11422, %rd11420, %rd427;
	sub.s64 	%rd11423, %rd11421, %rd11422;
	shr.u64 	%rd11424, %rd11423, 63;
	cvt.u32.u64 	%r4409, %rd11423;
	and.b64  	%rd11425, %rd575, 4294967295;
	add.s64 	%rd11426, %rd11424, %rd428;
	sub.s64 	%rd11427, %rd11425, %rd11426;
	shr.u64 	%rd11428, %rd11427, 63;
	cvt.u32.u64 	%r4408, %rd11427;
	cvt.u32.u64 	%r2224, %rd11428;
	add.s32 	%r2226, %r2224, %r2095;
	cvt.u32.u64 	%r2227, %rd576;
	sub.s32 	%r4407, %r2227, %r2226;
	mov.b32 	%r4406, 0;
	bra.uni 	$L__BB2_580;
$L__BB2_367:
	cvt.u64.u32 	%rd11429, %r4329;
	cvt.u64.u32 	%rd11430, %r4321;
	sub.s64 	%rd11431, %rd11429, %rd11430;
	shr.u64 	%rd11432, %rd11431, 63;
	cvt.u32.u64 	%r4375, %rd11431;
	cvt.u64.u32 	%rd11433, %r4328;
	cvt.u64.u32 	%rd11434, %r4320;
	add.s64 	%rd11435, %rd11432, %rd11434;
	sub.s64 	%rd24258, %rd11433, %rd11435;
	shr.u64 	%rd11436, %rd24258, 63;
	cvt.u64.u32 	%rd11437, %r4327;
	cvt.u64.u32 	%rd11438, %r4319;
	add.s64 	%rd11439, %rd11436, %rd11438;
	sub.s64 	%rd24257, %rd11437, %rd11439;
	shr.u64 	%rd11440, %rd24257, 63;
	cvt.u64.u32 	%rd11441, %r4326;
	cvt.u64.u32 	%rd11442, %r4318;
	add.s64 	%rd11443, %rd11440, %rd11442;
	sub.s64 	%rd24256, %rd11441, %rd11443;
	shr.u64 	%rd11444, %rd24256, 63;
	cvt.u64.u32 	%rd11445, %r4325;
	cvt.u64.u32 	%rd11446, %r4317;
	add.s64 	%rd11447, %rd11444, %rd11446;
	sub.s64 	%rd24255, %rd11445, %rd11447;
	shr.u64 	%rd11448, %rd24255, 63;
	cvt.u64.u32 	%rd11449, %r4324;
	cvt.u64.u32 	%rd11450, %r4316;
	add.s64 	%rd11451, %rd11448, %rd11450;
	sub.s64 	%rd24254, %rd11449, %rd11451;
	shr.u64 	%rd11452, %rd24254, 63;
	cvt.u64.u32 	%rd11453, %r4323;
	cvt.u64.u32 	%rd11454, %r4315;
	add.s64 	%rd11455, %rd11452, %rd11454;
	sub.s64 	%rd24253, %rd11453, %rd11455;
	shr.u64 	%rd11456, %rd24253, 63;
	cvt.u64.u32 	%rd11457, %r4322;
	cvt.u64.u32 	%rd11458, %r4314;
	add.s64 	%rd11459, %rd11456, %rd11458;
	sub.s64 	%rd11460, %rd11457, %rd11459;
	setp.gt.s64 	%p433, %rd11460, -1;
	cvt.u32.u64 	%r4374, %rd11460;
	@%p433 bra 	$L__BB2_369;
	ld.const.u32 	%r2228, [P_CONST+28];
	ld.const.u32 	%r2229, [P_CONST];
	add.s32 	%r4375, %r2229, %r4375;
	setp.lt.u32 	%p434, %r4375, %r2229;
	selp.u64 	%rd11461, 1, 0, %p434;
	and.b64  	%rd11462, %rd24258, 4294967295;
	add.s64 	%rd11463, %rd11462, %rd11461;
	add.s64 	%rd24258, %rd11463, %rd156;
	shr.u64 	%rd11464, %rd24258, 32;
	and.b64  	%rd11465, %rd24257, 4294967295;
	add.s64 	%rd11466, %rd11464, %rd11465;
	add.s64 	%rd24257, %rd11466, %rd155;
	shr.u64 	%rd11467, %rd24257, 32;
	and.b64  	%rd11468, %rd24256, 4294967295;
	add.s64 	%rd11469, %rd11467, %rd11468;
	add.s64 	%rd24256, %rd11469, %rd157;
	shr.u64 	%rd11470, %rd24256, 32;
	and.b64  	%rd11471, %rd24255, 4294967295;
	add.s64 	%rd11472, %rd11470, %rd11471;
	ld.const.u32 	%rd11473, [P_CONST+16];
	add.s64 	%rd24255, %rd11472, %rd11473;
	shr.u64 	%rd11474, %rd24255, 32;
	and.b64  	%rd11475, %rd24254, 4294967295;
	add.s64 	%rd11476, %rd11474, %rd11475;
	add.s64 	%rd24254, %rd11476, %rd158;
	shr.u64 	%rd11477, %rd24254, 32;
	and.b64  	%rd11478, %rd24253, 4294967295;
	add.s64 	%rd11479, %rd11477, %rd11478;
	ld.const.u32 	%rd11480, [P_CONST+24];
	add.s64 	%rd24253, %rd11479, %rd11480;
	{ .reg .b32 tmp; mov.b64 {tmp, %r2230}, %rd24253; }
	add.s32 	%r2231, %r4374, %r2230;
	add.s32 	%r4374, %r2231, %r2228;
$L__BB2_369:
	ld.const.u32 	%r2232, [P_CONST+28];
	cvt.u64.u32 	%rd11481, %r4375;
	mul.wide.u32 	%rd11482, %r4375, %r4375;
	cvt.u32.u64 	%r2233, %rd11482;
	shr.u64 	%rd11483, %rd11482, 32;
	and.b64  	%rd595, %rd24258, 4294967295;
	mul.lo.s64 	%rd11484, %rd595, %rd11481;
	add.s64 	%rd11485, %rd11483, %rd11484;
	shr.u64 	%rd11486, %rd11485, 32;
	and.b64  	%rd596, %rd24257, 4294967295;
	mul.lo.s64 	%rd11487, %rd596, %rd11481;
	add.s64 	%rd11488, %rd11486, %rd11487;
	shr.u64 	%rd11489, %rd11488, 32;
	and.b64  	%rd597, %rd24256, 4294967295;
	mul.lo.s64 	%rd11490, %rd597, %rd11481;
	add.s64 	%rd11491, %rd11489, %rd11490;
	shr.u64 	%rd11492, %rd11491, 32;
	and.b64  	%rd598, %rd24255, 4294967295;
	mul.lo.s64 	%rd11493, %rd598, %rd11481;
	add.s64 	%rd11494, %rd11492, %rd11493;
	shr.u64 	%rd11495, %rd11494, 32;
	and.b64  	%rd599, %rd24254, 4294967295;
	mul.lo.s64 	%rd11496, %rd599, %rd11481;
	add.s64 	%rd11497, %rd11495, %rd11496;
	shr.u64 	%rd11498, %rd11497, 32;
	and.b64  	%rd600, %rd24253, 4294967295;
	mul.lo.s64 	%rd11499, %rd600, %rd11481;
	add.s64 	%rd11500, %rd11498, %rd11499;
	shr.u64 	%rd11501, %rd11500, 32;
	cvt.u64.u32 	%rd11502, %r4374;
	mul.wide.u32 	%rd11503, %r4374, %r4375;
	add.s64 	%rd11504, %rd11501, %rd11503;
	shr.u64 	%rd11505, %rd11504, 32;
	and.b64  	%rd11506, %rd11485, 4294967295;
	add.s64 	%rd11507, %rd11484, %rd11506;
	shr.u64 	%rd11508, %rd11507, 32;
	and.b64  	%rd11509, %rd11488, 4294967295;
	add.s64 	%rd11510, %rd11508, %rd11509;
	mad.lo.s64 	%rd11511, %rd595, %rd595, %rd11510;
	shr.u64 	%rd11512, %rd11511, 32;
	mul.lo.s64 	%rd11513, %rd596, %rd595;
	and.b64  	%rd11514, %rd11491, 4294967295;
	add.s64 	%rd11515, %rd11512, %rd11514;
	add.s64 	%rd11516, %rd11515, %rd11513;
	shr.u64 	%rd11517, %rd11516, 32;
	mul.lo.s64 	%rd11518, %rd597, %rd595;
	and.b64  	%rd11519, %rd11494, 4294967295;
	add.s64 	%rd11520, %rd11517, %rd11519;
	add.s64 	%rd11521, %rd11520, %rd11518;
	shr.u64 	%rd11522, %rd11521, 32;
	mul.lo.s64 	%rd11523, %rd598, %rd595;
	and.b64  	%rd11524, %rd11497, 4294967295;
	add.s64 	%rd11525, %rd11522, %rd11524;
	add.s64 	%rd11526, %rd11525, %rd11523;
	shr.u64 	%rd11527, %rd11526, 32;
	mul.lo.s64 	%rd11528, %rd599, %rd595;
	and.b64  	%rd11529, %rd11500, 4294967295;
	add.s64 	%rd11530, %rd11527, %rd11529;
	add.s64 	%rd11531, %rd11530, %rd11528;
	shr.u64 	%rd11532, %rd11531, 32;
	mul.lo.s64 	%rd11533, %rd600, %rd595;
	and.b64  	%rd11534, %rd11504, 4294967295;
	add.s64 	%rd11535, %rd11532, %rd11534;
	add.s64 	%rd11536, %rd11535, %rd11533;
	shr.u64 	%rd11537, %rd11536, 32;
	mul.lo.s64 	%rd11538, %rd595, %rd11502;
	add.s64 	%rd11539, %rd11537, %rd11505;
	add.s64 	%rd11540, %rd11539, %rd11538;
	shr.u64 	%rd11541, %rd11540, 32;
	and.b64  	%rd11542, %rd11511, 4294967295;
	add.s64 	%rd11543, %rd11487, %rd11542;
	shr.u64 	%rd11544, %rd11543, 32;
	and.b64  	%rd11545, %rd11516, 4294967295;
	add.s64 	%rd11546, %rd11544, %rd11545;
	add.s64 	%rd11547, %rd11546, %rd11513;
	shr.u64 	%rd11548, %rd11547, 32;
	and.b64  	%rd11549, %rd11521, 4294967295;
	add.s64 	%rd11550, %rd11548, %rd11549;
	mad.lo.s64 	%rd11551, %rd596, %rd596, %rd11550;
	shr.u64 	%rd11552, %rd11551, 32;
	mul.lo.s64 	%rd11553, %rd597, %rd596;
	and.b64  	%rd11554, %rd11526, 4294967295;
	add.s64 	%rd11555, %rd11552, %rd11554;
	add.s64 	%rd11556, %rd11555, %rd11553;
	shr.u64 	%rd11557, %rd11556, 32;
	mul.lo.s64 	%rd11558, %rd598, %rd596;
	and.b64  	%rd11559, %rd11531, 4294967295;
	add.s64 	%rd11560, %rd11557, %rd11559;
	add.s64 	%rd11561, %rd11560, %rd11558;
	shr.u64 	%rd11562, %rd11561, 32;
	mul.lo.s64 	%rd11563, %rd599, %rd596;
	and.b64  	%rd11564, %rd11536, 4294967295;
	add.s64 	%rd11565, %rd11562, %rd11564;
	add.s64 	%rd11566, %rd11565, %rd11563;
	shr.u64 	%rd11567, %rd11566, 32;
	mul.lo.s64 	%rd11568, %rd600, %rd596;
	and.b64  	%rd11569, %rd11540, 4294967295;
	add.s64 	%rd11570, %rd11567, %rd11569;
	add.s64 	%rd11571, %rd11570, %rd11568;
	shr.u64 	%rd11572, %rd11571, 32;
	mul.lo.s64 	%rd11573, %rd596, %rd11502;
	add.s64 	%rd11574, %rd11572, %rd11541;
	add.s64 	%rd11575, %rd11574, %rd11573;
	shr.u64 	%rd11576, %rd11575, 32;
	and.b64  	%rd11577, %rd11547, 4294967295;
	add.s64 	%rd11578, %rd11490, %rd11577;
	shr.u64 	%rd11579, %rd11578, 32;
	and.b64  	%rd11580, %rd11551, 4294967295;
	add.s64 	%rd11581, %rd11579, %rd11580;
	add.s64 	%rd11582, %rd11581, %rd11518;
	shr.u64 	%rd11583, %rd11582, 32;
	and.b64  	%rd11584, %rd11556, 4294967295;
	add.s64 	%rd11585, %rd11583, %rd11584;
	add.s64 	%rd11586, %rd11585, %rd11553;
	shr.u64 	%rd11587, %rd11586, 32;
	and.b64  	%rd11588, %rd11561, 4294967295;
	add.s64 	%rd11589, %rd11587, %rd11588;
	mad.lo.s64 	%rd11590, %rd597, %rd597, %rd11589;
	shr.u64 	%rd11591, %rd11590, 32;
	mul.lo.s64 	%rd11592, %rd598, %rd597;
	and.b64  	%rd11593, %rd11566, 4294967295;
	add.s64 	%rd11594, %rd11591, %rd11593;
	add.s64 	%rd11595, %rd11594, %rd11592;
	shr.u64 	%rd11596, %rd11595, 32;
	mul.lo.s64 	%rd11597, %rd599, %rd597;
	and.b64  	%rd11598, %rd11571, 4294967295;
	add.s64 	%rd11599, %rd11596, %rd11598;
	add.s64 	%rd11600, %rd11599, %rd11597;
	shr.u64 	%rd11601, %rd11600, 32;
	mul.lo.s64 	%rd11602, %rd600, %rd597;
	and.b64  	%rd11603, %rd11575, 4294967295;
	add.s64 	%rd11604, %rd11601, %rd11603;
	add.s64 	%rd11605, %rd11604, %rd11602;
	shr.u64 	%rd11606, %rd11605, 32;
	mul.lo.s64 	%rd11607, %rd597, %rd11502;
	add.s64 	%rd11608, %rd11606, %rd11576;
	add.s64 	%rd11609, %rd11608, %rd11607;
	shr.u64 	%rd11610, %rd11609, 32;
	and.b64  	%rd11611, %rd11582, 4294967295;
	add.s64 	%rd11612, %rd11493, %rd11611;
	shr.u64 	%rd11613, %rd11612, 32;
	and.b64  	%rd11614, %rd11586, 4294967295;
	add.s64 	%rd11615, %rd11613, %rd11614;
	add.s64 	%rd11616, %rd11615, %rd11523;
	shr.u64 	%rd11617, %rd11616, 32;
	and.b64  	%rd11618, %rd11590, 4294967295;
	add.s64 	%rd11619, %rd11617, %rd11618;
	add.s64 	%rd11620, %rd11619, %rd11558;
	shr.u64 	%rd11621, %rd11620, 32;
	and.b64  	%rd11622, %rd11595, 4294967295;
	add.s64 	%rd11623, %rd11621, %rd11622;
	add.s64 	%rd11624, %rd11623, %rd11592;
	shr.u64 	%rd11625, %rd11624, 32;
	and.b64  	%rd11626, %rd11600, 4294967295;
	add.s64 	%rd11627, %rd11625, %rd11626;
	mad.lo.s64 	%rd11628, %rd598, %rd598, %rd11627;
	shr.u64 	%rd11629, %rd11628, 32;
	mul.lo.s64 	%rd11630, %rd599, %rd598;
	and.b64  	%rd11631, %rd11605, 4294967295;
	add.s64 	%rd11632, %rd11629, %rd11631;
	add.s64 	%rd11633, %rd11632, %rd11630;
	shr.u64 	%rd11634, %rd11633, 32;
	mul.lo.s64 	%rd11635, %rd600, %rd598;
	and.b64  	%rd11636, %rd11609, 4294967295;
	add.s64 	%rd11637, %rd11634, %rd11636;
	add.s64 	%rd11638, %rd11637, %rd11635;
	shr.u64 	%rd11639, %rd11638, 32;
	mul.lo.s64 	%rd11640, %rd598, %rd11502;
	add.s64 	%rd11641, %rd11639, %rd11610;
	add.s64 	%rd11642, %rd11641, %rd11640;
	shr.u64 	%rd11643, %rd11642, 32;
	and.b64  	%rd11644, %rd11616, 4294967295;
	add.s64 	%rd11645, %rd11496, %rd11644;
	shr.u64 	%rd11646, %rd11645, 32;
	and.b64  	%rd11647, %rd11620, 4294967295;
	add.s64 	%rd11648, %rd11646, %rd11647;
	add.s64 	%rd11649, %rd11648, %rd11528;
	shr.u64 	%rd11650, %rd11649, 32;
	and.b64  	%rd11651, %rd11624, 4294967295;
	add.s64 	%rd11652, %rd11650, %rd11651;
	add.s64 	%rd11653, %rd11652, %rd11563;
	shr.u64 	%rd11654, %rd11653, 32;
	and.b64  	%rd11655, %rd11628, 4294967295;
	add.s64 	%rd11656, %rd11654, %rd11655;
	add.s64 	%rd11657, %rd11656, %rd11597;
	shr.u64 	%rd11658, %rd11657, 32;
	and.b64  	%rd11659, %rd11633, 4294967295;
	add.s64 	%rd11660, %rd11658, %rd11659;
	add.s64 	%rd11661, %rd11660, %rd11630;
	shr.u64 	%rd11662, %rd11661, 32;
	and.b64  	%rd11663, %rd11638, 4294967295;
	add.s64 	%rd11664, %rd11662, %rd11663;
	mad.lo.s64 	%rd11665, %rd599, %rd599, %rd11664;
	shr.u64 	%rd11666, %rd11665, 32;
	mul.lo.s64 	%rd11667, %rd600, %rd599;
	and.b64  	%rd11668, %rd11642, 4294967295;
	add.s64 	%rd11669, %rd11666, %rd11668;
	add.s64 	%rd11670, %rd11669, %rd11667;
	shr.u64 	%rd11671, %rd11670, 32;
	mul.lo.s64 	%rd11672, %rd599, %rd11502;
	add.s64 	%rd11673, %rd11671, %rd11643;
	add.s64 	%rd11674, %rd11673, %rd11672;
	shr.u64 	%rd11675, %rd11674, 32;
	and.b64  	%rd11676, %rd11649, 4294967295;
	add.s64 	%rd11677, %rd11499, %rd11676;
	shr.u64 	%rd11678, %rd11677, 32;
	and.b64  	%rd11679, %rd11653, 4294967295;
	add.s64 	%rd11680, %rd11678, %rd11679;
	add.s64 	%rd11681, %rd11680, %rd11533;
	shr.u64 	%rd11682, %rd11681, 32;
	and.b64  	%rd11683, %rd11657, 4294967295;
	add.s64 	%rd11684, %rd11682, %rd11683;
	add.s64 	%rd11685, %rd11684, %rd11568;
	shr.u64 	%rd11686, %rd11685, 32;
	and.b64  	%rd11687, %rd11661, 4294967295;
	add.s64 	%rd11688, %rd11686, %rd11687;
	add.s64 	%rd11689, %rd11688, %rd11602;
	shr.u64 	%rd11690, %rd11689, 32;
	and.b64  	%rd11691, %rd11665, 4294967295;
	add.s64 	%rd11692, %rd11690, %rd11691;
	add.s64 	%rd11693, %rd11692, %rd11635;
	shr.u64 	%rd11694, %rd11693, 32;
	and.b64  	%rd11695, %rd11670, 4294967295;
	add.s64 	%rd11696, %rd11694, %rd11695;
	add.s64 	%rd11697, %rd11696, %rd11667;
	shr.u64 	%rd11698, %rd11697, 32;
	and.b64  	%rd11699, %rd11674, 4294967295;
	add.s64 	%rd11700, %rd11698, %rd11699;
	mad.lo.s64 	%rd11701, %rd600, %rd600, %rd11700;
	shr.u64 	%rd11702, %rd11701, 32;
	mul.lo.s64 	%rd11703, %rd600, %rd11502;
	add.s64 	%rd11704, %rd11702, %rd11675;
	add.s64 	%rd11705, %rd11704, %rd11703;
	shr.u64 	%rd11706, %rd11705, 32;
	and.b64  	%rd11707, %rd11681, 4294967295;
	add.s64 	%rd11708, %rd11503, %rd11707;
	shr.u64 	%rd11709, %rd11708, 32;
	and.b64  	%rd11710, %rd11685, 4294967295;
	add.s64 	%rd11711, %rd11709, %rd11710;
	add.s64 	%rd11712, %rd11711, %rd11538;
	shr.u64 	%rd11713, %rd11712, 32;
	and.b64  	%rd11714, %rd11689, 4294967295;
	add.s64 	%rd11715, %rd11713, %rd11714;
	add.s64 	%rd11716, %rd11715, %rd11573;
	shr.u64 	%rd11717, %rd11716, 32;
	and.b64  	%rd11718, %rd11693, 4294967295;
	add.s64 	%rd11719, %rd11717, %rd11718;
	add.s64 	%rd11720, %rd11719, %rd11607;
	shr.u64 	%rd11721, %rd11720, 32;
	and.b64  	%rd11722, %rd11697, 4294967295;
	add.s64 	%rd11723, %rd11721, %rd11722;
	add.s64 	%rd11724, %rd11723, %rd11640;
	shr.u64 	%rd11725, %rd11724, 32;
	and.b64  	%rd11726, %rd11701, 4294967295;
	add.s64 	%rd11727, %rd11725, %rd11726;
	add.s64 	%rd11728, %rd11727, %rd11672;
	shr.u64 	%rd11729, %rd11728, 32;
	and.b64  	%rd11730, %rd11705, 4294967295;
	add.s64 	%rd11731, %rd11729, %rd11730;
	add.s64 	%rd11732, %rd11731, %rd11703;
	shr.u64 	%rd11733, %rd11732, 32;
	mul.wide.u32 	%rd11734, %r4374, %r4374;
	add.s64 	%rd11735, %rd11733, %rd11706;
	add.s64 	%rd11736, %rd11735, %rd11734;
	{ .reg .b32 tmp; mov.b64 {tmp, %r2234}, %rd11736; }
	ld.const.u32 	%r2235, [MU_P];
	mul.lo.s32 	%r2236, %r2235, %r2233;
	ld.const.u32 	%r2237, [P_CONST];
	mul.wide.u32 	%rd11737, %r2237, %r2236;
	and.b64  	%rd11738, %rd11482, 4294967293;
	add.s64 	%rd11739, %rd11737, %rd11738;
	shr.u64 	%rd11740, %rd11739, 32;
	ld.const.u32 	%r2238, [P_CONST+4];
	cvt.u64.u32 	%rd601, %r2238;
	mul.wide.u32 	%rd11741, %r2238, %r2236;
	and.b64  	%rd11742, %rd11507, 4294967295;
	add.s64 	%rd11743, %rd11740, %rd11742;
	add.s64 	%rd11744, %rd11743, %rd11741;
	cvt.u32.u64 	%r2239, %rd11744;
	shr.u64 	%rd11745, %rd11744, 32;
	ld.const.u32 	%r2240, [P_CONST+8];
	cvt.u64.u32 	%rd602, %r2240;
	mul.wide.u32 	%rd11746, %r2240, %r2236;
	and.b64  	%rd11747, %rd11543, 4294967295;
	add.s64 	%rd11748, %rd11745, %rd11747;
	add.s64 	%rd11749, %rd11748, %rd11746;
	shr.u64 	%rd11750, %rd11749, 32;
	ld.const.u32 	%r2241, [P_CONST+12];
	cvt.u64.u32 	%rd603, %r2241;
	mul.wide.u32 	%rd11751, %r2241, %r2236;
	and.b64  	%rd11752, %rd11578, 4294967295;
	add.s64 	%rd11753, %rd11750, %rd11752;
	add.s64 	%rd11754, %rd11753, %rd11751;
	shr.u64 	%rd11755, %rd11754, 32;
	ld.const.u32 	%r2242, [P_CONST+16];
	cvt.u64.u32 	%rd604, %r2242;
	mul.wide.u32 	%rd11756, %r2242, %r2236;
	and.b64  	%rd11757, %rd11612, 4294967295;
	add.s64 	%rd11758, %rd11755, %rd11757;
	add.s64 	%rd11759, %rd11758, %rd11756;
	shr.u64 	%rd11760, %rd11759, 32;
	ld.const.u32 	%r2243, [P_CONST+20];
	cvt.u64.u32 	%rd605, %r2243;
	mul.wide.u32 	%rd11761, %r2243, %r2236;
	and.b64  	%rd11762, %rd11645, 4294967295;
	add.s64 	%rd11763, %rd11760, %rd11762;
	add.s64 	%rd11764, %rd11763, %rd11761;
	shr.u64 	%rd11765, %rd11764, 32;
	ld.const.u32 	%r2244, [P_CONST+24];
	mul.wide.u32 	%rd11766, %r2244, %r2236;
	and.b64  	%rd11767, %rd11677, 4294967295;
	add.s64 	%rd11768, %rd11765, %rd11767;
	add.s64 	%rd11769, %rd11768, %rd11766;
	shr.u64 	%rd11770, %rd11769, 32;
	mul.wide.u32 	%rd11771, %r2232, %r2236;
	and.b64  	%rd11772, %rd11708, 4294967295;
	add.s64 	%rd11773, %rd11770, %rd11772;
	add.s64 	%rd11774, %rd11773, %rd11771;
	shr.u64 	%rd11775, %rd11774, 32;
	and.b64  	%rd11776, %rd11712, 4294967295;
	add.s64 	%rd11777, %rd11775, %rd11776;
	shr.u64 	%rd11778, %rd11777, 32;
	and.b64  	%rd11779, %rd11716, 4294967295;
	add.s64 	%rd11780, %rd11778, %rd11779;
	shr.u64 	%rd11781, %rd11780, 32;
	and.b64  	%rd11782, %rd11720, 4294967295;
	add.s64 	%rd11783, %rd11781, %rd11782;
	shr.u64 	%rd11784, %rd11783, 32;
	and.b64  	%rd11785, %rd11724, 4294967295;
	add.s64 	%rd11786, %rd11784, %rd11785;
	shr.u64 	%rd11787, %rd11786, 32;
	and.b64  	%rd11788, %rd11728, 4294967295;
	add.s64 	%rd11789, %rd11787, %rd11788;
	shr.u64 	%rd11790, %rd11789, 32;
	and.b64  	%rd11791, %rd11732, 4294967295;
	add.s64 	%rd11792, %rd11790, %rd11791;
	shr.u64 	%rd11793, %rd11792, 32;
	and.b64  	%rd11794, %rd11736, 4294967295;
	add.s64 	%rd11795, %rd11793, %rd11794;
	{ .reg .b32 tmp; mov.b64 {tmp, %r2245}, %rd11795; }
	add.s32 	%r2246, %r2234, %r2245;
	mul.lo.s32 	%r2247, %r2235, %r2239;
	mul.wide.u32 	%rd11796, %r2237, %r2247;
	and.b64  	%rd11797, %rd11744, 4294967295;
	add.s64 	%rd11798, %rd11796, %rd11797;
	shr.u64 	%rd11799, %rd11798, 32;
	mul.wide.u32 	%rd11800, %r2238, %r2247;
	and.b64  	%rd11801, %rd11749, 4294967295;
	add.s64 	%rd11802, %rd11799, %rd11801;
	add.s64 	%rd11803, %rd11802, %rd11800;
	cvt.u32.u64 	%r2248, %rd11803;
	shr.u64 	%rd11804, %rd11803, 32;
	mul.wide.u32 	%rd11805, %r2240, %r2247;
	and.b64  	%rd11806, %rd11754, 4294967295;
	add.s64 	%rd11807, %rd11804, %rd11806;
	add.s64 	%rd11808, %rd11807, %rd11805;
	shr.u64 	%rd11809, %rd11808, 32;
	mul.wide.u32 	%rd11810, %r2241, %r2247;
	and.b64  	%rd11811, %rd11759, 4294967295;
	add.s64 	%rd11812, %rd11809, %rd11811;
	add.s64 	%rd11813, %rd11812, %rd11810;
	shr.u64 	%rd11814, %rd11813, 32;
	mul.wide.u32 	%rd11815, %r2242, %r2247;
	and.b64  	%rd11816, %rd11764, 4294967295;
	add.s64 	%rd11817, %rd11814, %rd11816;
	add.s64 	%rd11818, %rd11817, %rd11815;
	shr.u64 	%rd11819, %rd11818, 32;
	mul.wide.u32 	%rd11820, %r2243, %r2247;
	and.b64  	%rd11821, %rd11769, 4294967295;
	add.s64 	%rd11822, %rd11819, %rd11821;
	add.s64 	%rd11823, %rd11822, %rd11820;
	shr.u64 	%rd11824, %rd11823, 32;
	mul.wide.u32 	%rd11825, %r2244, %r2247;
	and.b64  	%rd11826, %rd11774, 4294967295;
	add.s64 	%rd11827, %rd11824, %rd11826;
	add.s64 	%rd11828, %rd11827, %rd11825;
	shr.u64 	%rd11829, %rd11828, 32;
	mul.wide.u32 	%rd11830, %r2232, %r2247;
	and.b64  	%rd11831, %rd11777, 4294967295;
	add.s64 	%rd11832, %rd11829, %rd11831;
	add.s64 	%rd11833, %rd11832, %rd11830;
	shr.u64 	%rd11834, %rd11833, 32;
	and.b64  	%rd11835, %rd11780, 4294967295;
	add.s64 	%rd11836, %rd11834, %rd11835;
	shr.u64 	%rd11837, %rd11836, 32;
	and.b64  	%rd11838, %rd11783, 4294967295;
	add.s64 	%rd11839, %rd11837, %rd11838;
	shr.u64 	%rd11840, %rd11839, 32;
	and.b64  	%rd11841, %rd11786, 4294967295;
	add.s64 	%rd11842, %rd11840, %rd11841;
	shr.u64 	%rd11843, %rd11842, 32;
	and.b64  	%rd11844, %rd11789, 4294967295;
	add.s64 	%rd11845, %rd11843, %rd11844;
	shr.u64 	%rd11846, %rd11845, 32;
	and.b64  	%rd11847, %rd11792, 4294967295;
	add.s64 	%rd11848, %rd11846, %rd11847;
	shr.u64 	%rd11849, %rd11848, 32;
	and.b64  	%rd11850, %rd11795, 4294967295;
	add.s64 	%rd11851, %rd11849, %rd11850;
	{ .reg .b32 tmp; mov.b64 {tmp, %r2249}, %rd11851; }
	add.s32 	%r2250, %r2246, %r2249;
	mul.lo.s32 	%r2251, %r2235, %r2248;
	mul.wide.u32 	%rd11852, %r2237, %r2251;
	and.b64  	%rd11853, %rd11803, 4294967295;
	add.s64 	%rd11854, %rd11852, %rd11853;
	shr.u64 	%rd11855, %rd11854, 32;
	mul.wide.u32 	%rd11856, %r2238, %r2251;
	and.b64  	%rd11857, %rd11808, 4294967295;
	add.s64 	%rd11858, %rd11855, %rd11857;
	add.s64 	%rd11859, %rd11858, %rd11856;
	cvt.u32.u64 	%r2252, %rd11859;
	shr.u64 	%rd11860, %rd11859, 32;
	mul.wide.u32 	%rd11861, %r2240, %r2251;
	and.b64  	%rd11862, %rd11813, 4294967295;
	add.s64 	%rd11863, %rd11860, %rd11862;
	add.s64 	%rd11864, %rd11863, %rd11861;
	shr.u64 	%rd11865, %rd11864, 32;
	mul.wide.u32 	%rd11866, %r2241, %r2251;
	and.b64  	%rd11867, %rd11818, 4294967295;
	add.s64 	%rd11868, %rd11865, %rd11867;
	add.s64 	%rd11869, %rd11868, %rd11866;
	shr.u64 	%rd11870, %rd11869, 32;
	mul.wide.u32 	%rd11871, %r2242, %r2251;
	and.b64  	%rd11872, %rd11823, 4294967295;
	add.s64 	%rd11873, %rd11870, %rd11872;
	add.s64 	%rd11874, %rd11873, %rd11871;
	shr.u64 	%rd11875, %rd11874, 32;
	mul.wide.u32 	%rd11876, %r2243, %r2251;
	and.b64  	%rd11877, %rd11828, 4294967295;
	add.s64 	%rd11878, %rd11875, %rd11877;
	add.s64 	%rd11879, %rd11878, %rd11876;
	shr.u64 	%rd11880, %rd11879, 32;
	mul.wide.u32 	%rd11881, %r2244, %r2251;
	and.b64  	%rd11882, %rd11833, 4294967295;
	add.s64 	%rd11883, %rd11880, %rd11882;
	add.s64 	%rd11884, %rd11883, %rd11881;
	shr.u64 	%rd11885, %rd11884, 32;
	mul.wide.u32 	%rd11886, %r2232, %r2251;
	and.b64  	%rd11887, %rd11836, 4294967295;
	add.s64 	%rd11888, %rd11885, %rd11887;
	add.s64 	%rd11889, %rd11888, %rd11886;
	shr.u64 	%rd11890, %rd11889, 32;
	and.b64  	%rd11891, %rd11839, 4294967295;
	add.s64 	%rd11892, %rd11890, %rd11891;
	shr.u64 	%rd11893, %rd11892, 32;
	and.b64  	%rd11894, %rd11842, 4294967295;
	add.s64 	%rd11895, %rd11893, %rd11894;
	shr.u64 	%rd11896, %rd11895, 32;
	and.b64  	%rd11897, %rd11845, 4294967295;
	add.s64 	%rd11898, %rd11896, %rd11897;
	shr.u64 	%rd11899, %rd11898, 32;
	and.b64  	%rd11900, %rd11848, 4294967295;
	add.s64 	%rd11901, %rd11899, %rd11900;
	shr.u64 	%rd11902, %rd11901, 32;
	and.b64  	%rd11903, %rd11851, 4294967295;
	add.s64 	%rd11904, %rd11902, %rd11903;
	{ .reg .b32 tmp; mov.b64 {tmp, %r2253}, %rd11904; }
	add.s32 	%r2254, %r2250, %r2253;
	mul.lo.s32 	%r2255, %r2235, %r2252;
	mul.wide.u32 	%rd11905, %r2237, %r2255;
	and.b64  	%rd11906, %rd11859, 4294967295;
	add.s64 	%rd11907, %rd11905, %rd11906;
	shr.u64 	%rd11908, %rd11907, 32;
	mul.wide.u32 	%rd11909, %r2238, %r2255;
	and.b64  	%rd11910, %rd11864, 4294967295;
	add.s64 	%rd11911, %rd11908, %rd11910;
	add.s64 	%rd11912, %rd11911, %rd11909;
	cvt.u32.u64 	%r2256, %rd11912;
	shr.u64 	%rd11913, %rd11912, 32;
	mul.wide.u32 	%rd11914, %r2240, %r2255;
	and.b64  	%rd11915, %rd11869, 4294967295;
	add.s64 	%rd11916, %rd11913, %rd11915;
	add.s64 	%rd11917, %rd11916, %rd11914;
	shr.u64 	%rd11918, %rd11917, 32;
	mul.wide.u32 	%rd11919, %r2241, %r2255;
	and.b64  	%rd11920, %rd11874, 4294967295;
	add.s64 	%rd11921, %rd11918, %rd11920;
	add.s64 	%rd11922, %rd11921, %rd11919;
	shr.u64 	%rd11923, %rd11922, 32;
	mul.wide.u32 	%rd11924, %r2242, %r2255;
	and.b64  	%rd11925, %rd11879, 4294967295;
	add.s64 	%rd11926, %rd11923, %rd11925;
	add.s64 	%rd11927, %rd11926, %rd11924;
	shr.u64 	%rd11928, %rd11927, 32;
	mul.wide.u32 	%rd11929, %r2243, %r2255;
	and.b64  	%rd11930, %rd11884, 4294967295;
	add.s64 	%rd11931, %rd11928, %rd11930;
	add.s64 	%rd11932, %rd11931, %rd11929;
	shr.u64 	%rd11933, %rd11932, 32;
	mul.wide.u32 	%rd11934, %r2244, %r2255;
	and.b64  	%rd11935, %rd11889, 4294967295;
	add.s64 	%rd11936, %rd11933, %rd11935;
	add.s64 	%rd11937, %rd11936, %rd11934;
	shr.u64 	%rd11938, %rd11937, 32;
	mul.wide.u32 	%rd11939, %r2232, %r2255;
	and.b64  	%rd11940, %rd11892, 4294967295;
	add.s64 	%rd11941, %rd11938, %rd11940;
	add.s64 	%rd11942, %rd11941, %rd11939;
	shr.u64 	%rd11943, %rd11942, 32;
	and.b64  	%rd11944, %rd11895, 4294967295;
	add.s64 	%rd11945, %rd11943, %rd11944;
	shr.u64 	%rd11946, %rd11945, 32;
	and.b64  	%rd11947, %rd11898, 4294967295;
	add.s64 	%rd11948, %rd11946, %rd11947;
	shr.u64 	%rd11949, %rd11948, 32;
	and.b64  	%rd11950, %rd11901, 4294967295;
	add.s64 	%rd11951, %rd11949, %rd11950;
	shr.u64 	%rd11952, %rd11951, 32;
	and.b64  	%rd11953, %rd11904, 4294967295;
	add.s64 	%rd11954, %rd11952, %rd11953;
	{ .reg .b32 tmp; mov.b64 {tmp, %r2257}, %rd11954; }
	add.s32 	%r2258, %r2254, %r2257;
	mul.lo.s32 	%r2259, %r2235, %r2256;
	mul.wide.u32 	%rd11955, %r2237, %r2259;
	and.b64  	%rd11956, %rd11912, 4294967295;
	add.s64 	%rd11957, %rd11955, %rd11956;
	shr.u64 	%rd11958, %rd11957, 32;
	mul.wide.u32 	%rd11959, %r2238, %r2259;
	and.b64  	%rd11960, %rd11917, 4294967295;
	add.s64 	%rd11961, %rd11958, %rd11960;
	add.s64 	%rd11962, %rd11961, %rd11959;
	cvt.u32.u64 	%r2260, %rd11962;
	shr.u64 	%rd11963, %rd11962, 32;
	mul.wide.u32 	%rd11964, %r2240, %r2259;
	and.b64  	%rd11965, %rd11922, 4294967295;
	add.s64 	%rd11966, %rd11963, %rd11965;
	add.s64 	%rd11967, %rd11966, %rd11964;
	shr.u64 	%rd11968, %rd11967, 32;
	mul.wide.u32 	%rd11969, %r2241, %r2259;
	and.b64  	%rd11970, %rd11927, 4294967295;
	add.s64 	%rd11971, %rd11968, %rd11970;
	add.s64 	%rd11972, %rd11971, %rd11969;
	shr.u64 	%rd11973, %rd11972, 32;
	mul.wide.u32 	%rd11974, %r2242, %r2259;
	and.b64  	%rd11975, %rd11932, 4294967295;
	add.s64 	%rd11976, %rd11973, %rd11975;
	add.s64 	%rd11977, %rd11976, %rd11974;
	shr.u64 	%rd11978, %rd11977, 32;
	mul.wide.u32 	%rd11979, %r2243, %r2259;
	and.b64  	%rd11980, %rd11937, 4294967295;
	add.s64 	%rd11981, %rd11978, %rd11980;
	add.s64 	%rd11982, %rd11981, %rd11979;
	shr.u64 	%rd11983, %rd11982, 32;
	mul.wide.u32 	%rd11984, %r2244, %r2259;
	and.b64  	%rd11985, %rd11942, 4294967295;
	add.s64 	%rd11986, %rd11983, %rd11985;
	add.s64 	%rd11987, %rd11986, %rd11984;
	shr.u64 	%rd11988, %rd11987, 32;
	mul.wide.u32 	%rd11989, %r2232, %r2259;
	and.b64  	%rd11990, %rd11945, 4294967295;
	add.s64 	%rd11991, %rd11988, %rd11990;
	add.s64 	%rd11992, %rd11991, %rd11989;
	shr.u64 	%rd11993, %rd11992, 32;
	and.b64  	%rd11994, %rd11948, 4294967295;
	add.s64 	%rd11995, %rd11993, %rd11994;
	shr.u64 	%rd11996, %rd11995, 32;
	and.b64  	%rd11997, %rd11951, 4294967295;
	add.s64 	%rd11998, %rd11996, %rd11997;
	shr.u64 	%rd11999, %rd11998, 32;
	and.b64  	%rd12000, %rd11954, 4294967295;
	add.s64 	%rd12001, %rd11999, %rd12000;
	{ .reg .b32 tmp; mov.b64 {tmp, %r2261}, %rd12001; }
	add.s32 	%r2262, %r2258, %r2261;
	mul.lo.s32 	%r2263, %r2235, %r2260;
	mul.wide.u32 	%rd12002, %r2237, %r2263;
	and.b64  	%rd12003, %rd11962, 4294967295;
	add.s64 	%rd12004, %rd12002, %rd12003;
	shr.u64 	%rd12005, %rd12004, 32;
	mul.wide.u32 	%rd12006, %r2238, %r2263;
	and.b64  	%rd12007, %rd11967, 4294967295;
	add.s64 	%rd12008, %rd12005, %rd12007;
	add.s64 	%rd12009, %rd12008, %rd12006;
	cvt.u32.u64 	%r2264, %rd12009;
	shr.u64 	%rd12010, %rd12009, 32;
	mul.wide.u32 	%rd12011, %r2240, %r2263;
	and.b64  	%rd12012, %rd11972, 4294967295;
	add.s64 	%rd12013, %rd12010, %rd12012;
	add.s64 	%rd12014, %rd12013, %rd12011;
	shr.u64 	%rd12015, %rd12014, 32;
	mul.wide.u32 	%rd12016, %r2241, %r2263;
	and.b64  	%rd12017, %rd11977, 4294967295;
	add.s64 	%rd12018, %rd12015, %rd12017;
	add.s64 	%rd12019, %rd12018, %rd12016;
	shr.u64 	%rd12020, %rd12019, 32;
	mul.wide.u32 	%rd12021, %r2242, %r2263;
	and.b64  	%rd12022, %rd11982, 4294967295;
	add.s64 	%rd12023, %rd12020, %rd12022;
	add.s64 	%rd12024, %rd12023, %rd12021;
	shr.u64 	%rd12025, %rd12024, 32;
	mul.wide.u32 	%rd12026, %r2243, %r2263;
	and.b64  	%rd12027, %rd11987, 4294967295;
	add.s64 	%rd12028, %rd12025, %rd12027;
	add.s64 	%rd12029, %rd12028, %rd12026;
	shr.u64 	%rd12030, %rd12029, 32;
	mul.wide.u32 	%rd12031, %r2244, %r2263;
	and.b64  	%rd12032, %rd11992, 4294967295;
	add.s64 	%rd12033, %rd12030, %rd12032;
	add.s64 	%rd12034, %rd12033, %rd12031;
	shr.u64 	%rd12035, %rd12034, 32;
	mul.wide.u32 	%rd12036, %r2232, %r2263;
	and.b64  	%rd12037, %rd11995, 4294967295;
	add.s64 	%rd12038, %rd12035, %rd12037;
	add.s64 	%rd12039, %rd12038, %rd12036;
	shr.u64 	%rd12040, %rd12039, 32;
	and.b64  	%rd12041, %rd11998, 4294967295;
	add.s64 	%rd12042, %rd12040, %rd12041;
	shr.u64 	%rd12043, %rd12042, 32;
	and.b64  	%rd12044, %rd12001, 4294967295;
	add.s64 	%rd12045, %rd12043, %rd12044;
	{ .reg .b32 tmp; mov.b64 {tmp, %r2265}, %rd12045; }
	add.s32 	%r2266, %r2262, %r2265;
	mul.lo.s32 	%r2267, %r2235, %r2264;
	mul.wide.u32 	%rd12046, %r2237, %r2267;
	and.b64  	%rd12047, %rd12009, 4294967295;
	add.s64 	%rd12048, %rd12046, %rd12047;
	shr.u64 	%rd12049, %rd12048, 32;
	mul.wide.u32 	%rd12050, %r2238, %r2267;
	and.b64  	%rd12051, %rd12014, 4294967295;
	add.s64 	%rd12052, %rd12049, %rd12051;
	add.s64 	%rd12053, %rd12052, %rd12050;
	cvt.u32.u64 	%r2268, %rd12053;
	shr.u64 	%rd12054, %rd12053, 32;
	mul.wide.u32 	%rd12055, %r2240, %r2267;
	and.b64  	%rd12056, %rd12019, 4294967295;
	add.s64 	%rd12057, %rd12054, %rd12056;
	add.s64 	%rd12058, %rd12057, %rd12055;
	shr.u64 	%rd12059, %rd12058, 32;
	mul.wide.u32 	%rd12060, %r2241, %r2267;
	and.b64  	%rd12061, %rd12024, 4294967295;
	add.s64 	%rd12062, %rd12059, %rd12061;
	add.s64 	%rd12063, %rd12062, %rd12060;
	shr.u64 	%rd12064, %rd12063, 32;
	mul.wide.u32 	%rd12065, %r2242, %r2267;
	and.b64  	%rd12066, %rd12029, 4294967295;
	add.s64 	%rd12067, %rd12064, %rd12066;
	add.s64 	%rd12068, %rd12067, %rd12065;
	shr.u64 	%rd12069, %rd12068, 32;
	mul.wide.u32 	%rd12070, %r2243, %r2267;
	and.b64  	%rd12071, %rd12034, 4294967295;
	add.s64 	%rd12072, %rd12069, %rd12071;
	add.s64 	%rd12073, %rd12072, %rd12070;
	shr.u64 	%rd12074, %rd12073, 32;
	mul.wide.u32 	%rd12075, %r2244, %r2267;
	and.b64  	%rd12076, %rd12039, 4294967295;
	add.s64 	%rd12077, %rd12074, %rd12076;
	add.s64 	%rd12078, %rd12077, %rd12075;
	shr.u64 	%rd12079, %rd12078, 32;
	mul.wide.u32 	%rd12080, %r2232, %r2267;
	and.b64  	%rd12081, %rd12042, 4294967295;
	add.s64 	%rd12082, %rd12079, %rd12081;
	add.s64 	%rd12083, %rd12082, %rd12080;
	shr.u64 	%rd12084, %rd12083, 32;
	and.b64  	%rd12085, %rd12045, 4294967295;
	add.s64 	%rd12086, %rd12084, %rd12085;
	{ .reg .b32 tmp; mov.b64 {tmp, %r2269}, %rd12086; }
	add.s32 	%r2270, %r2266, %r2269;
	mul.lo.s32 	%r2271, %r2235, %r2268;
	mul.wide.u32 	%rd12087, %r2237, %r2271;
	and.b64  	%rd12088, %rd12053, 4294967295;
	add.s64 	%rd12089, %rd12087, %rd12088;
	shr.u64 	%rd12090, %rd12089, 32;
	mul.wide.u32 	%rd12091, %r2238, %r2271;
	and.b64  	%rd12092, %rd12058, 4294967295;
	add.s64 	%rd12093, %rd12090, %rd12092;
	add.s64 	%rd606, %rd12093, %rd12091;
	shr.u64 	%rd12094, %rd606, 32;
	mul.wide.u32 	%rd12095, %r2240, %r2271;
	and.b64  	%rd12096, %rd12063, 4294967295;
	add.s64 	%rd12097, %rd12094, %rd12096;
	add.s64 	%rd24264, %rd12097, %rd12095;
	shr.u64 	%rd12098, %rd24264, 32;
	mul.wide.u32 	%rd12099, %r2241, %r2271;
	and.b64  	%rd12100, %rd12068, 4294967295;
	add.s64 	%rd12101, %rd12098, %rd12100;
	add.s64 	%rd24263, %rd12101, %rd12099;
	shr.u64 	%rd12102, %rd24263, 32;
	mul.wide.u32 	%rd12103, %r2242, %r2271;
	and.b64  	%rd12104, %rd12073, 4294967295;
	add.s64 	%rd12105, %rd12102, %rd12104;
	add.s64 	%rd24262, %rd12105, %rd12103;
	shr.u64 	%rd12106, %rd24262, 32;
	mul.wide.u32 	%rd12107, %r2243, %r2271;
	and.b64  	%rd12108, %rd12078, 4294967295;
	add.s64 	%rd12109, %rd12106, %rd12108;
	add.s64 	%rd24261, %rd12109, %rd12107;
	shr.u64 	%rd12110, %rd24261, 32;
	mul.wide.u32 	%rd12111, %r2244, %r2271;
	and.b64  	%rd12112, %rd12083, 4294967295;
	add.s64 	%rd12113, %rd12110, %rd12112;
	add.s64 	%rd24260, %rd12113, %rd12111;
	shr.u64 	%rd12114, %rd24260, 32;
	mul.wide.u32 	%rd12115, %r2232, %r2271;
	and.b64  	%rd12116, %rd12086, 4294967295;
	add.s64 	%rd12117, %rd12114, %rd12116;
	add.s64 	%rd24259, %rd12117, %rd12115;
	{ .reg .b32 tmp; mov.b64 {tmp, %r2272}, %rd24259; }
	add.s32 	%r4376, %r2270, %r2272;
	setp.gt.u32 	%p435, %r4376, %r2232;
	@%p435 bra 	$L__BB2_383;
	cvt.u32.u64 	%r4377, %rd606;
	setp.lt.u32 	%p436, %r4376, %r2232;
	@%p436 bra 	$L__BB2_384;
	cvt.u32.u64 	%r2275, %rd24259;
	setp.lt.u32 	%p437, %r2244, %r2275;
	@%p437 bra 	$L__BB2_383;
	setp.gt.u32 	%p438, %r2244, %r2275;
	@%p438 bra 	$L__BB2_384;
	cvt.u32.u64 	%r2278, %rd605;
	cvt.u32.u64 	%r2279, %rd24260;
	setp.lt.u32 	%p439, %r2278, %r2279;
	@%p439 bra 	$L__BB2_383;
	setp.gt.u32 	%p440, %r2278, %r2279;
	@%p440 bra 	$L__BB2_384;
	cvt.u32.u64 	%r2282, %rd604;
	cvt.u32.u64 	%r2283, %rd24261;
	setp.lt.u32 	%p441, %r2282, %r2283;
	@%p441 bra 	$L__BB2_383;
	setp.gt.u32 	%p442, %r2282, %r2283;
	@%p442 bra 	$L__BB2_384;
	cvt.u32.u64 	%r2286, %rd603;
	cvt.u32.u64 	%r2287, %rd24262;
	setp.lt.u32 	%p443, %r2286, %r2287;
	@%p443 bra 	$L__BB2_383;
	setp.gt.u32 	%p444, %r2286, %r2287;
	@%p444 bra 	$L__BB2_384;
	cvt.u32.u64 	%r2290, %rd602;
	cvt.u32.u64 	%r2291, %rd24263;
	setp.lt.u32 	%p445, %r2290, %r2291;
	@%p445 bra 	$L__BB2_383;
	setp.gt.u32 	%p446, %r2290, %r2291;
	@%p446 bra 	$L__BB2_384;
	cvt.u32.u64 	%r2294, %rd601;
	cvt.u32.u64 	%r2295, %rd24264;
	setp.lt.u32 	%p447, %r2294, %r2295;
	@%p447 bra 	$L__BB2_383;
	setp.gt.u32 	%p448, %r2294, %r2295;
	cvt.u32.u64 	%r4377, %rd606;
	setp.gt.u32 	%p449, %r2237, %r4377;
	or.pred  	%p450, %p448, %p449;
	@%p450 bra 	$L__BB2_384;
$L__BB2_383:
	and.b64  	%rd12118, %rd606, 4294967295;
	ld.const.u32 	%rd12119, [P_CONST];
	sub.s64 	%rd12120, %rd12118, %rd12119;
	shr.u64 	%rd12121, %rd12120, 63;
	cvt.u32.u64 	%r4377, %rd12120;
	and.b64  	%rd12122, %rd24264, 4294967295;
	add.s64 	%rd12123, %rd12121, %rd601;
	sub.s64 	%rd24264, %rd12122, %rd12123;
	shr.u64 	%rd12124, %rd24264, 63;
	and.b64  	%rd12125, %rd24263, 4294967295;
	add.s64 	%rd12126, %rd12124, %rd602;
	sub.s64 	%rd24263, %rd12125, %rd12126;
	shr.u64 	%rd12127, %rd24263, 63;
	and.b64  	%rd12128, %rd24262, 4294967295;
	add.s64 	%rd12129, %rd12127, %rd603;
	sub.s64 	%rd24262, %rd12128, %rd12129;
	shr.u64 	%rd12130, %rd24262, 63;
	and.b64  	%rd12131, %rd24261, 4294967295;
	ld.const.u32 	%rd12132, [P_CONST+16];
	add.s64 	%rd12133, %rd12130, %rd12132;
	sub.s64 	%rd24261, %rd12131, %rd12133;
	shr.u64 	%rd12134, %rd24261, 63;
	and.b64  	%rd12135, %rd24260, 4294967295;
	add.s64 	%rd12136, %rd12134, %rd605;
	sub.s64 	%rd24260, %rd12135, %rd12136;
	shr.u64 	%rd12137, %rd24260, 63;
	and.b64  	%rd12138, %rd24259, 4294967295;
	ld.const.u32 	%rd12139, [P_CONST+24];
	add.s64 	%rd12140, %rd12137, %rd12139;
	sub.s64 	%rd24259, %rd12138, %rd12140;
	shr.u64 	%rd12141, %rd24259, 63;
	cvt.u32.u64 	%r2301, %rd12141;
	add.s32 	%r2302, %r2232, %r2301;
	sub.s32 	%r4376, %r4376, %r2302;
$L__BB2_384:
	ld.const.u32 	%rd625, [P_CONST+8];
	ld.const.u32 	%rd626, [P_CONST+4];
	ld.const.u32 	%rd627, [P_CONST+12];
	ld.const.u32 	%rd628, [P_CONST+20];
	shl.b32 	%r4378, %r4377, 1;
	shr.u32 	%r2305, %r4377, 31;
	cvt.u64.u32 	%rd12142, %r2305;
	shl.b64 	%rd12143, %rd24264, 1;
	and.b64  	%rd12144, %rd12143, 8589934590;
	or.b64  	%rd24271, %rd12144, %rd12142;
	shr.u64 	%rd12145, %rd12144, 32;
	shl.b64 	%rd12146, %rd24263, 1;
	and.b64  	%rd12147, %rd12146, 8589934590;
	or.b64  	%rd24270, %rd12145, %rd12147;
	shr.u64 	%rd12148, %rd12147, 32;
	shl.b64 	%rd12149, %rd24262, 1;
	and.b64  	%rd12150, %rd12149, 8589934590;
	or.b64  	%rd24269, %rd12148, %rd12150;
	shr.u64 	%rd12151, %rd12150, 32;
	shl.b64 	%rd12152, %rd24261, 1;
	and.b64  	%rd12153, %rd12152, 8589934590;
	or.b64  	%rd24268, %rd12151, %rd12153;
	shr.u64 	%rd12154, %rd12153, 32;
	shl.b64 	%rd12155, %rd24260, 1;
	and.b64  	%rd12156, %rd12155, 8589934590;
	or.b64  	%rd24267, %rd12154, %rd12156;
	shr.u64 	%rd12157, %rd12156, 32;
	shl.b64 	%rd12158, %rd24259, 1;
	and.b64  	%rd12159, %rd12158, 8589934590;
	or.b64  	%rd634, %rd12157, %rd12159;
	shr.u64 	%rd12160, %rd12159, 32;
	mul.wide.u32 	%rd12161, %r4376, 2;
	add.s64 	%rd12163, %rd12160, %rd12161;
	cvt.u32.u64 	%r2306, %rd12163;
	setp.gt.u64 	%p451, %rd12163, 4294967295;
	setp.lt.u32 	%p452, %r2232, %r2306;
	or.pred  	%p453, %p451, %p452;
	@%p453 bra 	$L__BB2_398;
	shr.u64 	%rd12164, %rd634, 32;
	or.b64  	%rd24265, %rd12164, %rd12161;
	cvt.u32.u64 	%r2308, %rd24265;
	setp.gt.u32 	%p454, %r2232, %r2308;
	mov.u64 	%rd24266, %rd634;
	@%p454 bra 	$L__BB2_399;
	cvt.u64.u32 	%rd635, %r2244;
	cvt.u32.u64 	%r2310, %rd634;
	setp.lt.u32 	%p455, %r2244, %r2310;
	@%p455 bra 	$L__BB2_398;
	cvt.u32.u64 	%r2311, %rd635;
	setp.gt.u32 	%p456, %r2311, %r2310;
	mov.u64 	%rd24266, %rd634;
	@%p456 bra 	$L__BB2_399;
	cvt.u32.u64 	%r2313, %rd628;
	cvt.u32.u64 	%r2314, %rd24267;
	setp.lt.u32 	%p457, %r2313, %r2314;
	@%p457 bra 	$L__BB2_398;
	setp.gt.u32 	%p458, %r2313, %r2314;
	mov.u64 	%rd24266, %rd634;
	@%p458 bra 	$L__BB2_399;
	cvt.u32.u64 	%r2318, %rd24268;
	setp.lt.u32 	%p459, %r2242, %r2318;
	@%p459 bra 	$L__BB2_398;
	cvt.u32.u64 	%r2319, %rd604;
	setp.gt.u32 	%p460, %r2319, %r2318;
	mov.u64 	%rd24266, %rd634;
	@%p460 bra 	$L__BB2_399;
	cvt.u32.u64 	%r2321, %rd627;
	cvt.u32.u64 	%r2322, %rd24269;
	setp.lt.u32 	%p461, %r2321, %r2322;
	@%p461 bra 	$L__BB2_398;
	setp.gt.u32 	%p462, %r2321, %r2322;
	mov.u64 	%rd24266, %rd634;
	@%p462 bra 	$L__BB2_399;
	cvt.u32.u64 	%r2325, %rd625;
	cvt.u32.u64 	%r2326, %rd24270;
	setp.lt.u32 	%p463, %r2325, %r2326;
	@%p463 bra 	$L__BB2_398;
	setp.gt.u32 	%p464, %r2325, %r2326;
	mov.u64 	%rd24266, %rd634;
	@%p464 bra 	$L__BB2_399;
	cvt.u32.u64 	%r2329, %rd626;
	cvt.u32.u64 	%r2330, %rd24271;
	setp.lt.u32 	%p465, %r2329, %r2330;
	@%p465 bra 	$L__BB2_398;
	ld.const.u32 	%r2332, [P_CONST];
	setp.gt.u32 	%p466, %r2329, %r2330;
	setp.lt.u32 	%p467, %r4378, %r2332;
	or.pred  	%p468, %p466, %p467;
	mov.u64 	%rd24266, %rd634;
	@%p468 bra 	$L__BB2_399;
$L__BB2_398:
	cvt.u64.u32 	%rd12178, %r4378;
	ld.const.u32 	%rd12179, [P_CONST];
	sub.s64 	%rd12180, %rd12178, %rd12179;
	shr.u64 	%rd12181, %rd12180, 63;
	cvt.u32.u64 	%r4378, %rd12180;
	and.b64  	%rd12182, %rd24271, 4294967295;
	add.s64 	%rd12183, %rd12181, %rd626;
	sub.s64 	%rd24271, %rd12182, %rd12183;
	shr.u64 	%rd12184, %rd24271, 63;
	and.b64  	%rd12185, %rd24270, 4294967295;
	add.s64 	%rd12186, %rd12184, %rd625;
	sub.s64 	%rd24270, %rd12185, %rd12186;
	shr.u64 	%rd12187, %rd24270, 63;
	and.b64  	%rd12188, %rd24269, 4294967295;
	add.s64 	%rd12189, %rd12187, %rd627;
	sub.s64 	%rd24269, %rd12188, %rd12189;
	shr.u64 	%rd12190, %rd24269, 63;
	and.b64  	%rd12191, %rd24268, 4294967295;
	ld.const.u32 	%rd12192, [P_CONST+16];
	add.s64 	%rd12193, %rd12190, %rd12192;
	sub.s64 	%rd24268, %rd12191, %rd12193;
	shr.u64 	%rd12194, %rd24268, 63;
	and.b64  	%rd12195, %rd24267, 4294967295;
	add.s64 	%rd12196, %rd12194, %rd628;
	sub.s64 	%rd24267, %rd12195, %rd12196;
	shr.u64 	%rd12197, %rd24267, 63;
	and.b64  	%rd12198, %rd634, 4294967295;
	ld.const.u32 	%rd12199, [P_CONST+24];
	add.s64 	%rd12200, %rd12197, %rd12199;
	sub.s64 	%rd24266, %rd12198, %rd12200;
	shr.u64 	%rd12201, %rd24266, 63;
	shr.u64 	%rd12202, %rd634, 32;
	shl.b32 	%r2335, %r4376, 1;
	cvt.u64.u32 	%rd12203, %r2335;
	or.b64  	%rd12204, %rd12202, %rd12203;
	and.b64  	%rd12205, %rd12204, 4294967295;
	ld.const.u32 	%rd12206, [P_CONST+28];
	add.s64 	%rd12207, %rd12201, %rd12206;
	sub.s64 	%rd24265, %rd12205, %rd12207;
$L__BB2_399:
	ld.const.u32 	%rd661, [P_CONST+20];
	ld.const.u32 	%r2336, [P_CONST+28];
	shl.b32 	%r4379, %r4378, 1;
	shr.u32 	%r2338, %r4378, 31;
	cvt.u64.u32 	%rd12208, %r2338;
	shl.b64 	%rd12209, %rd24271, 1;
	and.b64  	%rd12210, %rd12209, 8589934590;
	or.b64  	%rd24278, %rd12210, %rd12208;
	shr.u64 	%rd12211, %rd12210, 32;
	shl.b64 	%rd12212, %rd24270, 1;
	and.b64  	%rd12213, %rd12212, 8589934590;
	or.b64  	%rd24277, %rd12211, %rd12213;
	shr.u64 	%rd12214, %rd12213, 32;
	shl.b64 	%rd12215, %rd24269, 1;
	and.b64  	%rd12216, %rd12215, 8589934590;
	or.b64  	%rd24276, %rd12214, %rd12216;
	shr.u64 	%rd12217, %rd12216, 32;
	shl.b64 	%rd12218, %rd24268, 1;
	and.b64  	%rd12219, %rd12218, 8589934590;
	or.b64  	%rd24275, %rd12217, %rd12219;
	shr.u64 	%rd12220, %rd12219, 32;
	shl.b64 	%rd12221, %rd24267, 1;
	and.b64  	%rd12222, %rd12221, 8589934590;
	or.b64  	%rd24274, %rd12220, %rd12222;
	shr.u64 	%rd12223, %rd12222, 32;
	shl.b64 	%rd12224, %rd24266, 1;
	and.b64  	%rd12225, %rd12224, 8589934590;
	or.b64  	%rd24273, %rd12223, %rd12225;
	shr.u64 	%rd12226, %rd12225, 32;
	shl.b64 	%rd12228, %rd24265, 1;
	and.b64  	%rd12229, %rd12228, 8589934590;
	or.b64  	%rd24272, %rd12226, %rd12229;
	cvt.u32.u64 	%r2339, %rd24272;
	setp.gt.u64 	%p469, %rd24272, 4294967295;
	setp.lt.u32 	%p470, %r2336, %r2339;
	or.pred  	%p471, %p469, %p470;
	@%p471 bra 	$L__BB2_413;
	setp.gt.u32 	%p472, %r2336, %r2339;
	@%p472 bra 	$L__BB2_414;
	cvt.u32.u64 	%r2343, %rd24273;
	setp.lt.u32 	%p473, %r2244, %r2343;
	@%p473 bra 	$L__BB2_413;
	setp.gt.u32 	%p474, %r2244, %r2343;
	@%p474 bra 	$L__BB2_414;
	cvt.u32.u64 	%r2346, %rd661;
	cvt.u32.u64 	%r2347, %rd24274;
	setp.lt.u32 	%p475, %r2346, %r2347;
	@%p475 bra 	$L__BB2_413;
	setp.gt.u32 	%p476, %r2346, %r2347;
	@%p476 bra 	$L__BB2_414;
	cvt.u32.u64 	%r2351, %rd24275;
	setp.lt.u32 	%p477, %r2242, %r2351;
	@%p477 bra 	$L__BB2_413;
	cvt.u32.u64 	%r2352, %rd604;
	setp.gt.u32 	%p478, %r2352, %r2351;
	@%p478 bra 	$L__BB2_414;
	cvt.u32.u64 	%r2354, %rd627;
	cvt.u32.u64 	%r2355, %rd24276;
	setp.lt.u32 	%p479, %r2354, %r2355;
	@%p479 bra 	$L__BB2_413;
	setp.gt.u32 	%p480, %r2354, %r2355;
	@%p480 bra 	$L__BB2_414;
	cvt.u32.u64 	%r2358, %rd625;
	cvt.u32.u64 	%r2359, %rd24277;
	setp.lt.u32 	%p481, %r2358, %r2359;
	@%p481 bra 	$L__BB2_413;
	setp.gt.u32 	%p482, %r2358, %r2359;
	@%p482 bra 	$L__BB2_414;
	cvt.u32.u64 	%r2362, %rd626;
	cvt.u32.u64 	%r2363, %rd24278;
	setp.lt.u32 	%p483, %r2362, %r2363;
	@%p483 bra 	$L__BB2_413;
	setp.gt.u32 	%p484, %r2362, %r2363;
	setp.lt.u32 	%p485, %r4379, %r2237;
	or.pred  	%p486, %p484, %p485;
	@%p486 bra 	$L__BB2_414;
$L__BB2_413:
	cvt.u64.u32 	%rd12230, %r4379;
	ld.const.u32 	%rd12231, [P_CONST];
	sub.s64 	%rd12232, %rd12230, %rd12231;
	shr.u64 	%rd12233, %rd12232, 63;
	cvt.u32.u64 	%r4379, %rd12232;
	and.b64  	%rd12234, %rd24278, 4294967295;
	add.s64 	%rd12235, %rd12233, %rd626;
	sub.s64 	%rd24278, %rd12234, %rd12235;
	shr.u64 	%rd12236, %rd24278, 63;
	and.b64  	%rd12237, %rd24277, 4294967295;
	add.s64 	%rd12238, %rd12236, %rd625;
	sub.s64 	%rd24277, %rd12237, %rd12238;
	shr.u64 	%rd12239, %rd24277, 63;
	and.b64  	%rd12240, %rd24276, 4294967295;
	add.s64 	%rd12241, %rd12239, %rd627;
	sub.s64 	%rd24276, %rd12240, %rd12241;
	shr.u64 	%rd12242, %rd24276, 63;
	and.b64  	%rd12243, %rd24275, 4294967295;
	ld.const.u32 	%rd12244, [P_CONST+16];
	add.s64 	%rd12245, %rd12242, %rd12244;
	sub.s64 	%rd24275, %rd12243, %rd12245;
	shr.u64 	%rd12246, %rd24275, 63;
	and.b64  	%rd12247, %rd24274, 4294967295;
	add.s64 	%rd12248, %rd12246, %rd661;
	sub.s64 	%rd24274, %rd12247, %rd12248;
	shr.u64 	%rd12249, %rd24274, 63;
	and.b64  	%rd12250, %rd24273, 4294967295;
	ld.const.u32 	%rd12251, [P_CONST+24];
	add.s64 	%rd12252, %rd12249, %rd12251;
	sub.s64 	%rd24273, %rd12250, %rd12252;
	shr.u64 	%rd12253, %rd24273, 63;
	and.b64  	%rd12254, %rd24272, 4294967295;
	ld.const.u32 	%rd12255, [P_CONST+28];
	add.s64 	%rd12256, %rd12253, %rd12255;
	sub.s64 	%rd24272, %rd12254, %rd12256;
$L__BB2_414:
	ld.const.u32 	%r2368, [P_CONST+28];
	cvt.u64.u32 	%rd12257, %r4379;
	cvt.u64.u32 	%rd12258, %r4375;
	mul.wide.u32 	%rd12259, %r4379, %r4375;
	cvt.u32.u64 	%r2369, %rd12259;
	shr.u64 	%rd12260, %rd12259, 32;
	and.b64  	%rd684, %rd24278, 4294967295;
	mad.lo.s64 	%rd12261, %rd684, %rd12258, %rd12260;
	shr.u64 	%rd12262, %rd12261, 32;
	and.b64  	%rd685, %rd24277, 4294967295;
	mad.lo.s64 	%rd12263, %rd685, %rd12258, %rd12262;
	shr.u64 	%rd12264, %rd12263, 32;
	and.b64  	%rd686, %rd24276, 4294967295;
	mad.lo.s64 	%rd12265, %rd686, %rd12258, %rd12264;
	shr.u64 	%rd12266, %rd12265, 32;
	and.b64  	%rd687, %rd24275, 4294967295;
	mad.lo.s64 	%rd12267, %rd687, %rd12258, %rd12266;
	shr.u64 	%rd12268, %rd12267, 32;
	and.b64  	%rd688, %rd24274, 4294967295;
	mad.lo.s64 	%rd12269, %rd688, %rd12258, %rd12268;
	shr.u64 	%rd12270, %rd12269, 32;
	and.b64  	%rd689, %rd24273, 4294967295;
	mad.lo.s64 	%rd12271, %rd689, %rd12258, %rd12270;
	shr.u64 	%rd12272, %rd12271, 32;
	and.b64  	%rd690, %rd24272, 4294967295;
	mad.lo.s64 	%rd12273, %rd690, %rd12258, %rd12272;
	shr.u64 	%rd12274, %rd12273, 32;
	and.b64  	%rd12275, %rd12261, 4294967295;
	mad.lo.s64 	%rd12276, %rd595, %rd12257, %rd12275;
	shr.u64 	%rd12277, %rd12276, 32;
	and.b64  	%rd12278, %rd12263, 4294967295;
	add.s64 	%rd12279, %rd12277, %rd12278;
	mad.lo.s64 	%rd12280, %rd595, %rd684, %rd12279;
	shr.u64 	%rd12281, %rd12280, 32;
	and.b64  	%rd12282, %rd12265, 4294967295;
	add.s64 	%rd12283, %rd12281, %rd12282;
	mad.lo.s64 	%rd12284, %rd595, %rd685, %rd12283;
	shr.u64 	%rd12285, %rd12284, 32;
	and.b64  	%rd12286, %rd12267, 4294967295;
	add.s64 	%rd12287, %rd12285, %rd12286;
	mad.lo.s64 	%rd12288, %rd595, %rd686, %rd12287;
	shr.u64 	%rd12289, %rd12288, 32;
	and.b64  	%rd12290, %rd12269, 4294967295;
	add.s64 	%rd12291, %rd12289, %rd12290;
	mad.lo.s64 	%rd12292, %rd595, %rd687, %rd12291;
	shr.u64 	%rd12293, %rd12292, 32;
	and.b64  	%rd12294, %rd12271, 4294967295;
	add.s64 	%rd12295, %rd12293, %rd12294;
	mad.lo.s64 	%rd12296, %rd595, %rd688, %rd12295;
	shr.u64 	%rd12297, %rd12296, 32;
	and.b64  	%rd12298, %rd12273, 4294967295;
	add.s64 	%rd12299, %rd12297, %rd12298;
	mad.lo.s64 	%rd12300, %rd595, %rd689, %rd12299;
	shr.u64 	%rd12301, %rd12300, 32;
	add.s64 	%rd12302, %rd12301, %rd12274;
	mad.lo.s64 	%rd12303, %rd595, %rd690, %rd12302;
	shr.u64 	%rd12304, %rd12303, 32;
	and.b64  	%rd12305, %rd12280, 4294967295;
	mad.lo.s64 	%rd12306, %rd596, %rd12257, %rd12305;
	shr.u64 	%rd12307, %rd12306, 32;
	and.b64  	%rd12308, %rd12284, 4294967295;
	add.s64 	%rd12309, %rd12307, %rd12308;
	mad.lo.s64 	%rd12310, %rd596, %rd684, %rd12309;
	shr.u64 	%rd12311, %rd12310, 32;
	and.b64  	%rd12312, %rd12288, 4294967295;
	add.s64 	%rd12313, %rd12311, %rd12312;
	mad.lo.s64 	%rd12314, %rd596, %rd685, %rd12313;
	shr.u64 	%rd12315, %rd12314, 32;
	and.b64  	%rd12316, %rd12292, 4294967295;
	add.s64 	%rd12317, %rd12315, %rd12316;
	mad.lo.s64 	%rd12318, %rd596, %rd686, %rd12317;
	shr.u64 	%rd12319, %rd12318, 32;
	and.b64  	%rd12320, %rd12296, 4294967295;
	add.s64 	%rd12321, %rd12319, %rd12320;
	mad.lo.s64 	%rd12322, %rd596, %rd687, %rd12321;
	shr.u64 	%rd12323, %rd12322, 32;
	and.b64  	%rd12324, %rd12300, 4294967295;
	add.s64 	%rd12325, %rd12323, %rd12324;
	mad.lo.s64 	%rd12326, %rd596, %rd688, %rd12325;
	shr.u64 	%rd12327, %rd12326, 32;
	and.b64  	%rd12328, %rd12303, 4294967295;
	add.s64 	%rd12329, %rd12327, %rd12328;
	mad.lo.s64 	%rd12330, %rd596, %rd689, %rd12329;
	shr.u64 	%rd12331, %rd12330, 32;
	add.s64 	%rd12332, %rd12331, %rd12304;
	mad.lo.s64 	%rd12333, %rd596, %rd690, %rd12332;
	shr.u64 	%rd12334, %rd12333, 32;
	and.b64  	%rd12335, %rd12310, 4294967295;
	mad.lo.s64 	%rd12336, %rd597, %rd12257, %rd12335;
	shr.u64 	%rd12337, %rd12336, 32;
	and.b64  	%rd12338, %rd12314, 4294967295;
	add.s64 	%rd12339, %rd12337, %rd12338;
	mad.lo.s64 	%rd12340, %rd597, %rd684, %rd12339;
	shr.u64 	%rd12341, %rd12340, 32;
	and.b64  	%rd12342, %rd12318, 4294967295;
	add.s64 	%rd12343, %rd12341, %rd12342;
	mad.lo.s64 	%rd12344, %rd597, %rd685, %rd12343;
	shr.u64 	%rd12345, %rd12344, 32;
	and.b64  	%rd12346, %rd12322, 4294967295;
	add.s64 	%rd12347, %rd12345, %rd12346;
	mad.lo.s64 	%rd12348, %rd597, %rd686, %rd12347;
	shr.u64 	%rd12349, %rd12348, 32;
	and.b64  	%rd12350, %rd12326, 4294967295;
	add.s64 	%rd12351, %rd12349, %rd12350;
	mad.lo.s64 	%rd12352, %rd597, %rd687, %rd12351;
	shr.u64 	%rd12353, %rd12352, 32;
	and.b64  	%rd12354, %rd12330, 4294967295;
	add.s64 	%rd12355, %rd12353, %rd12354;
	mad.lo.s64 	%rd12356, %rd597, %rd688, %rd12355;
	shr.u64 	%rd12357, %rd12356, 32;
	and.b64  	%rd12358, %rd12333, 4294967295;
	add.s64 	%rd12359, %rd12357, %rd12358;
	mad.lo.s64 	%rd12360, %rd597, %rd689, %rd12359;
	shr.u64 	%rd12361, %rd12360, 32;
	add.s64 	%rd12362, %rd12361, %rd12334;
	mad.lo.s64 	%rd12363, %rd597, %rd690, %rd12362;
	shr.u64 	%rd12364, %rd12363, 32;
	and.b64  	%rd12365, %rd12340, 4294967295;
	mad.lo.s64 	%rd12366, %rd598, %rd12257, %rd12365;
	shr.u64 	%rd12367, %rd12366, 32;
	and.b64  	%rd12368, %rd12344, 4294967295;
	add.s64 	%rd12369, %rd12367, %rd12368;
	mad.lo.s64 	%rd12370, %rd598, %rd684, %rd12369;
	shr.u64 	%rd12371, %rd12370, 32;
	and.b64  	%rd12372, %rd12348, 4294967295;
	add.s64 	%rd12373, %rd12371, %rd12372;
	mad.lo.s64 	%rd12374, %rd598, %rd685, %rd12373;
	shr.u64 	%rd12375, %rd12374, 32;
	and.b64  	%rd12376, %rd12352, 4294967295;
	add.s64 	%rd12377, %rd12375, %rd12376;
	mad.lo.s64 	%rd12378, %rd598, %rd686, %rd12377;
	shr.u64 	%rd12379, %rd12378, 32;
	and.b64  	%rd12380, %rd12356, 4294967295;
	add.s64 	%rd12381, %rd12379, %rd12380;
	mad.lo.s64 	%rd12382, %rd598, %rd687, %rd12381;
	shr.u64 	%rd12383, %rd12382, 32;
	and.b64  	%rd12384, %rd12360, 4294967295;
	add.s64 	%rd12385, %rd12383, %rd12384;
	mad.lo.s64 	%rd12386, %rd598, %rd688, %rd12385;
	shr.u64 	%rd12387, %rd12386, 32;
	and.b64  	%rd12388, %rd12363, 4294967295;
	add.s64 	%rd12389, %rd12387, %rd12388;
	mad.lo.s64 	%rd12390, %rd598, %rd689, %rd12389;
	shr.u64 	%rd12391, %rd12390, 32;
	add.s64 	%rd12392, %rd12391, %rd12364;
	mad.lo.s64 	%rd12393, %rd598, %rd690, %rd12392;
	shr.u64 	%rd12394, %rd12393, 32;
	and.b64  	%rd12395, %rd12370, 4294967295;
	mad.lo.s64 	%rd12396, %rd599, %rd12257, %rd12395;
	shr.u64 	%rd12397, %rd12396, 32;
	and.b64  	%rd12398, %rd12374, 4294967295;
	add.s64 	%rd12399, %rd12397, %rd12398;
	mad.lo.s64 	%rd12400, %rd599, %rd684, %rd12399;
	shr.u64 	%rd12401, %rd12400, 32;
	and.b64  	%rd12402, %rd12378, 4294967295;
	add.s64 	%rd12403, %rd12401, %rd12402;
	mad.lo.s64 	%rd12404, %rd599, %rd685, %rd12403;
	shr.u64 	%rd12405, %rd12404, 32;
	and.b64  	%rd12406, %rd12382, 4294967295;
	add.s64 	%rd12407, %rd12405, %rd12406;
	mad.lo.s64 	%rd12408, %rd599, %rd686, %rd12407;
	shr.u64 	%rd12409, %rd12408, 32;
	and.b64  	%rd12410, %rd12386, 4294967295;
	add.s64 	%rd12411, %rd12409, %rd12410;
	mad.lo.s64 	%rd12412, %rd599, %rd687, %rd12411;
	shr.u64 	%rd12413, %rd12412, 32;
	and.b64  	%rd12414, %rd12390, 4294967295;
	add.s64 	%rd12415, %rd12413, %rd12414;
	mad.lo.s64 	%rd12416, %rd599, %rd688, %rd12415;
	shr.u64 	%rd12417, %rd12416, 32;
	and.b64  	%rd12418, %rd12393, 4294967295;
	add.s64 	%rd12419, %rd12417, %rd12418;
	mad.lo.s64 	%rd12420, %rd599, %rd689, %rd12419;
	shr.u64 	%rd12421, %rd12420, 32;
	add.s64 	%rd12422, %rd12421, %rd12394;
	mad.lo.s64 	%rd12423, %rd599, %rd690, %rd12422;
	shr.u64 	%rd12424, %rd12423, 32;
	and.b64  	%rd12425, %rd12400, 4294967295;
	mad.lo.s64 	%rd12426, %rd600, %rd12257, %rd12425;
	shr.u64 	%rd12427, %rd12426, 32;
	and.b64  	%rd12428, %rd12404, 4294967295;
	add.s64 	%rd12429, %rd12427, %rd12428;
	mad.lo.s64 	%rd12430, %rd600, %rd684, %rd12429;
	shr.u64 	%rd12431, %rd12430, 32;
	and.b64  	%rd12432, %rd12408, 4294967295;
	add.s64 	%rd12433, %rd12431, %rd12432;
	mad.lo.s64 	%rd12434, %rd600, %rd685, %rd12433;
	shr.u64 	%rd12435, %rd12434, 32;
	and.b64  	%rd12436, %rd12412, 4294967295;
	add.s64 	%rd12437, %rd12435, %rd12436;
	mad.lo.s64 	%rd12438, %rd600, %rd686, %rd12437;
	shr.u64 	%rd12439, %rd12438, 32;
	and.b64  	%rd12440, %rd12416, 4294967295;
	add.s64 	%rd12441, %rd12439, %rd12440;
	mad.lo.s64 	%rd12442, %rd600, %rd687, %rd12441;
	shr.u64 	%rd12443, %rd12442, 32;
	and.b64  	%rd12444, %rd12420, 4294967295;
	add.s64 	%rd12445, %rd12443, %rd12444;
	mad.lo.s64 	%rd12446, %rd600, %rd688, %rd12445;
	shr.u64 	%rd12447, %rd12446, 32;
	and.b64  	%rd12448, %rd12423, 4294967295;
	add.s64 	%rd12449, %rd12447, %rd12448;
	mad.lo.s64 	%rd12450, %rd600, %rd689, %rd12449;
	shr.u64 	%rd12451, %rd12450, 32;
	add.s64 	%rd12452, %rd12451, %rd12424;
	mad.lo.s64 	%rd12453, %rd600, %rd690, %rd12452;
	shr.u64 	%rd12454, %rd12453, 32;
	cvt.u64.u32 	%rd12455, %r4374;
	mul.wide.u32 	%rd12456, %r4379, %r4374;
	and.b64  	%rd12457, %rd12430, 4294967295;
	add.s64 	%rd12458, %rd12456, %rd12457;
	shr.u64 	%rd12459, %rd12458, 32;
	and.b64  	%rd12460, %rd12434, 4294967295;
	add.s64 	%rd12461, %rd12459, %rd12460;
	mad.lo.s64 	%rd12462, %rd684, %rd12455, %rd12461;
	shr.u64 	%rd12463, %rd12462, 32;
	and.b64  	%rd12464, %rd12438, 4294967295;
	add.s64 	%rd12465, %rd12463, %rd12464;
	mad.lo.s64 	%rd12466, %rd685, %rd12455, %rd12465;
	shr.u64 	%rd12467, %rd12466, 32;
	and.b64  	%rd12468, %rd12442, 4294967295;
	add.s64 	%rd12469, %rd12467, %rd12468;
	mad.lo.s64 	%rd12470, %rd686, %rd12455, %rd12469;
	shr.u64 	%rd12471, %rd12470, 32;
	and.b64  	%rd12472, %rd12446, 4294967295;
	add.s64 	%rd12473, %rd12471, %rd12472;
	mad.lo.s64 	%rd12474, %rd687, %rd12455, %rd12473;
	shr.u64 	%rd12475, %rd12474, 32;
	and.b64  	%rd12476, %rd12450, 4294967295;
	add.s64 	%rd12477, %rd12475, %rd12476;
	mad.lo.s64 	%rd12478, %rd688, %rd12455, %rd12477;
	shr.u64 	%rd12479, %rd12478, 32;
	and.b64  	%rd12480, %rd12453, 4294967295;
	add.s64 	%rd12481, %rd12479, %rd12480;
	mad.lo.s64 	%rd12482, %rd689, %rd12455, %rd12481;
	shr.u64 	%rd12483, %rd12482, 32;
	add.s64 	%rd12484, %rd12483, %rd12454;
	mad.lo.s64 	%rd12485, %rd690, %rd12455, %rd12484;
	{ .reg .b32 tmp; mov.b64 {tmp, %r2370}, %rd12485; }
	ld.const.u32 	%r2371, [MU_P];
	mul.lo.s32 	%r2372, %r2371, %r2369;
	ld.const.u32 	%r2373, [P_CONST];
	mul.wide.u32 	%rd12486, %r2373, %r2372;
	and.b64  	%rd12487, %rd12259, 4294967295;
	add.s64 	%rd12488, %rd12486, %rd12487;
	shr.u64 	%rd12489, %rd12488, 32;
	ld.const.u32 	%r2374, [P_CONST+4];
	mul.wide.u32 	%rd12490, %r2374, %r2372;
	and.b64  	%rd12491, %rd12276, 4294967295;
	add.s64 	%rd12492, %rd12489, %rd12491;
	add.s64 	%rd12493, %rd12492, %rd12490;
	cvt.u32.u64 	%r2375, %rd12493;
	shr.u64 	%rd12494, %rd12493, 32;
	ld.const.u32 	%r2376, [P_CONST+8];
	mul.wide.u32 	%rd12495, %r2376, %r2372;
	and.b64  	%rd12496, %rd12306, 4294967295;
	add.s64 	%rd12497, %rd12494, %rd12496;
	add.s64 	%rd12498, %rd12497, %rd12495;
	shr.u64 	%rd12499, %rd12498, 32;
	ld.const.u32 	%r2377, [P_CONST+12];
	mul.wide.u32 	%rd12500, %r2377, %r2372;
	and.b64  	%rd12501, %rd12336, 4294967295;
	add.s64 	%rd12502, %rd12499, %rd12501;
	add.s64 	%rd12503, %rd12502, %rd12500;
	shr.u64 	%rd12504, %rd12503, 32;
	ld.const.u32 	%r2378, [P_CONST+16];
	mul.wide.u32 	%rd12505, %r2378, %r2372;
	and.b64  	%rd12506, %rd12366, 4294967295;
	add.s64 	%rd12507, %rd12504, %rd12506;
	add.s64 	%rd12508, %rd12507, %rd12505;
	shr.u64 	%rd12509, %rd12508, 32;
	ld.const.u32 	%r2379, [P_CONST+20];
	mul.wide.u32 	%rd12510, %r2379, %r2372;
	and.b64  	%rd12511, %rd12396, 4294967295;
	add.s64 	%rd12512, %rd12509, %rd12511;
	add.s64 	%rd12513, %rd12512, %rd12510;
	shr.u64 	%rd12514, %rd12513, 32;
	ld.const.u32 	%r2380, [P_CONST+24];
	mul.wide.u32 	%rd12515, %r2380, %r2372;
	and.b64  	%rd12516, %rd12426, 4294967295;
	add.s64 	%rd12517, %rd12514, %rd12516;
	add.s64 	%rd12518, %rd12517, %rd12515;
	shr.u64 	%rd12519, %rd12518, 32;
	mul.wide.u32 	%rd12520, %r2368, %r2372;
	and.b64  	%rd12521, %rd12458, 4294967295;
	add.s64 	%rd12522, %rd12519, %rd12521;
	add.s64 	%rd12523, %rd12522, %rd12520;
	shr.u64 	%rd12524, %rd12523, 32;
	and.b64  	%rd12525, %rd12462, 4294967295;
	add.s64 	%rd12526, %rd12524, %rd12525;
	shr.u64 	%rd12527, %rd12526, 32;
	and.b64  	%rd12528, %rd12466, 4294967295;
	add.s64 	%rd12529, %rd12527, %rd12528;
	shr.u64 	%rd12530, %rd12529, 32;
	and.b64  	%rd12531, %rd12470, 4294967295;
	add.s64 	%rd12532, %rd12530, %rd12531;
	shr.u64 	%rd12533, %rd12532, 32;
	and.b64  	%rd12534, %rd12474, 4294967295;
	add.s64 	%rd12535, %rd12533, %rd12534;
	shr.u64 	%rd12536, %rd12535, 32;
	and.b64  	%rd12537, %rd12478, 4294967295;
	add.s64 	%rd12538, %rd12536, %rd12537;
	shr.u64 	%rd12539, %rd12538, 32;
	and.b64  	%rd12540, %rd12482, 4294967295;
	add.s64 	%rd12541, %rd12539, %rd12540;
	shr.u64 	%rd12542, %rd12541, 32;
	and.b64  	%rd12543, %rd12485, 4294967295;
	add.s64 	%rd12544, %rd12542, %rd12543;
	{ .reg .b32 tmp; mov.b64 {tmp, %r2381}, %rd12544; }
	add.s32 	%r2382, %r2370, %r2381;
	mul.lo.s32 	%r2383, %r2371, %r2375;
	mul.wide.u32 	%rd12545, %r2373, %r2383;
	and.b64  	%rd12546, %rd12493, 4294967295;
	add.s64 	%rd12547, %rd12545, %rd12546;
	shr.u64 	%rd12548, %rd12547, 32;
	mul.wide.u32 	%rd12549, %r2374, %r2383;
	and.b64  	%rd12550, %rd12498, 4294967295;
	add.s64 	%rd12551, %rd12548, %rd12550;
	add.s64 	%rd12552, %rd12551, %rd12549;
	cvt.u32.u64 	%r2384, %rd12552;
	shr.u64 	%rd12553, %rd12552, 32;
	mul.wide.u32 	%rd12554, %r2376, %r2383;
	and.b64  	%rd12555, %rd12503, 4294967295;
	add.s64 	%rd12556, %rd12553, %rd12555;
	add.s64 	%rd12557, %rd12556, %rd12554;
	shr.u64 	%rd12558, %rd12557, 32;
	mul.wide.u32 	%rd12559, %r2377, %r2383;
	and.b64  	%rd12560, %rd12508, 4294967295;
	add.s64 	%rd12561, %rd12558, %rd12560;
	add.s64 	%rd12562, %rd12561, %rd12559;
	shr.u64 	%rd12563, %rd12562, 32;
	mul.wide.u32 	%rd12564, %r2378, %r2383;
	and.b64  	%rd12565, %rd12513, 4294967295;
	add.s64 	%rd12566, %rd12563, %rd12565;
	add.s64 	%rd12567, %rd12566, %rd12564;
	shr.u64 	%rd12568, %rd12567, 32;
	mul.wide.u32 	%rd12569, %r2379, %r2383;
	and.b64  	%rd12570, %rd12518, 4294967295;
	add.s64 	%rd12571, %rd12568, %rd12570;
	add.s64 	%rd12572, %rd12571, %rd12569;
	shr.u64 	%rd12573, %rd12572, 32;
	mul.wide.u32 	%rd12574, %r2380, %r2383;
	and.b64  	%rd12575, %rd12523, 4294967295;
	add.s64 	%rd12576, %rd12573, %rd12575;
	add.s64 	%rd12577, %rd12576, %rd12574;
	shr.u64 	%rd12578, %rd12577, 32;
	mul.wide.u32 	%rd12579, %r2368, %r2383;
	and.b64  	%rd12580, %rd12526, 4294967295;
	add.s64 	%rd12581, %rd12578, %rd12580;
	add.s64 	%rd12582, %rd12581, %rd12579;
	shr.u64 	%rd12583, %rd12582, 32;
	and.b64  	%rd12584, %rd12529, 4294967295;
	add.s64 	%rd12585, %rd12583, %rd12584;
	shr.u64 	%rd12586, %rd12585, 32;
	and.b64  	%rd12587, %rd12532, 4294967295;
	add.s64 	%rd12588, %rd12586, %rd12587;
	shr.u64 	%rd12589, %rd12588, 32;
	and.b64  	%rd12590, %rd12535, 4294967295;
	add.s64 	%rd12591, %rd12589, %rd12590;
	shr.u64 	%rd12592, %rd12591, 32;
	and.b64  	%rd12593, %rd12538, 4294967295;
	add.s64 	%rd12594, %rd12592, %rd12593;
	shr.u64 	%rd12595, %rd12594, 32;
	and.b64  	%rd12596, %rd12541, 4294967295;
	add.s64 	%rd12597, %rd12595, %rd12596;
	shr.u64 	%rd12598, %rd12597, 32;
	and.b64  	%rd12599, %rd12544, 4294967295;
	add.s64 	%rd12600, %rd12598, %rd12599;
	{ .reg .b32 tmp; mov.b64 {tmp, %r2385}, %rd12600; }
	add.s32 	%r2386, %r2382, %r2385;
	mul.lo.s32 	%r2387, %r2371, %r2384;
	mul.wide.u32 	%rd12601, %r2373, %r2387;
	and.b64  	%rd12602, %rd12552, 4294967295;
	add.s64 	%rd12603, %rd12601, %rd12602;
	shr.u64 	%rd12604, %rd12603, 32;
	mul.wide.u32 	%rd12605, %r2374, %r2387;
	and.b64  	%rd12606, %rd12557, 4294967295;
	add.s64 	%rd12607, %rd12604, %rd12606;
	add.s64 	%rd12608, %rd12607, %rd12605;
	cvt.u32.u64 	%r2388, %rd12608;
	shr.u64 	%rd12609, %rd12608, 32;
	mul.wide.u32 	%rd12610, %r2376, %r2387;
	and.b64  	%rd12611, %rd12562, 4294967295;
	add.s64 	%rd12612, %rd12609, %rd12611;
	add.s64 	%rd12613, %rd12612, %rd12610;
	shr.u64 	%rd12614, %rd12613, 32;
	mul.wide.u32 	%rd12615, %r2377, %r2387;
	and.b64  	%rd12616, %rd12567, 4294967295;
	add.s64 	%rd12617, %rd12614, %rd12616;
	add.s64 	%rd12618, %rd12617, %rd12615;
	shr.u64 	%rd12619, %rd12618, 32;
	mul.wide.u32 	%rd12620, %r2378, %r2387;
	and.b64  	%rd12621, %rd12572, 4294967295;
	add.s64 	%rd12622, %rd12619, %rd12621;
	add.s64 	%rd12623, %rd12622, %rd12620;
	shr.u64 	%rd12624, %rd12623, 32;
	mul.wide.u32 	%rd12625, %r2379, %r2387;
	and.b64  	%rd12626, %rd12577, 4294967295;
	add.s64 	%rd12627, %rd12624, %rd12626;
	add.s64 	%rd12628, %rd12627, %rd12625;
	shr.u64 	%rd12629, %rd12628, 32;
	mul.wide.u32 	%rd12630, %r2380, %r2387;
	and.b64  	%rd12631, %rd12582, 4294967295;
	add.s64 	%rd12632, %rd12629, %rd12631;
	add.s64 	%rd12633, %rd12632, %rd12630;
	shr.u64 	%rd12634, %rd12633, 32;
	mul.wide.u32 	%rd12635, %r2368, %r2387;
	and.b64  	%rd12636, %rd12585, 4294967295;
	add.s64 	%rd12637, %rd12634, %rd12636;
	add.s64 	%rd12638, %rd12637, %rd12635;
	shr.u64 	%rd12639, %rd12638, 32;
	and.b64  	%rd12640, %rd12588, 4294967295;
	add.s64 	%rd12641, %rd12639, %rd12640;
	shr.u64 	%rd12642, %rd12641, 32;
	and.b64  	%rd12643, %rd12591, 4294967295;
	add.s64 	%rd12644, %rd12642, %rd12643;
	shr.u64 	%rd12645, %rd12644, 32;
	and.b64  	%rd12646, %rd12594, 4294967295;
	add.s64 	%rd12647, %rd12645, %rd12646;
	shr.u64 	%rd12648, %rd12647, 32;
	and.b64  	%rd12649, %rd12597, 4294967295;
	add.s64 	%rd12650, %rd12648, %rd12649;
	shr.u64 	%rd12651, %rd12650, 32;
	and.b64  	%rd12652, %rd12600, 4294967295;
	add.s64 	%rd12653, %rd12651, %rd12652;
	{ .reg .b32 tmp; mov.b64 {tmp, %r2389}, %rd12653; }
	add.s32 	%r2390, %r2386, %r2389;
	mul.lo.s32 	%r2391, %r2371, %r2388;
	mul.wide.u32 	%rd12654, %r2373, %r2391;
	and.b64  	%rd12655, %rd12608, 4294967295;
	add.s64 	%rd12656, %rd12654, %rd12655;
	shr.u64 	%rd12657, %rd12656, 32;
	mul.wide.u32 	%rd12658, %r2374, %r2391;
	and.b64  	%rd12659, %rd12613, 4294967295;
	add.s64 	%rd12660, %rd12657, %rd12659;
	add.s64 	%rd12661, %rd12660, %rd12658;
	cvt.u32.u64 	%r2392, %rd12661;
	shr.u64 	%rd12662, %rd12661, 32;
	mul.wide.u32 	%rd12663, %r2376, %r2391;
	and.b64  	%rd12664, %rd12618, 4294967295;
	add.s64 	%rd12665, %rd12662, %rd12664;
	add.s64 	%rd12666, %rd12665, %rd12663;
	shr.u64 	%rd12667, %rd12666, 32;
	mul.wide.u32 	%rd12668, %r2377, %r2391;
	and.b64  	%rd12669, %rd12623, 4294967295;
	add.s64 	%rd12670, %rd12667, %rd12669;
	add.s64 	%rd12671, %rd12670, %rd12668;
	shr.u64 	%rd12672, %rd12671, 32;
	mul.wide.u32 	%rd12673, %r2378, %r2391;
	and.b64  	%rd12674, %rd12628, 4294967295;
	add.s64 	%rd12675, %rd12672, %rd12674;
	add.s64 	%rd12676, %rd12675, %rd12673;
	shr.u64 	%rd12677, %rd12676, 32;
	mul.wide.u32 	%rd12678, %r2379, %r2391;
	and.b64  	%rd12679, %rd12633, 4294967295;
	add.s64 	%rd12680, %rd12677, %rd12679;
	add.s64 	%rd12681, %rd12680, %rd12678;
	shr.u64 	%rd12682, %rd12681, 32;
	mul.wide.u32 	%rd12683, %r2380, %r2391;
	and.b64  	%rd12684, %rd12638, 4294967295;
	add.s64 	%rd12685, %rd12682, %rd12684;
	add.s64 	%rd12686, %rd12685, %rd12683;
	shr.u64 	%rd12687, %rd12686, 32;
	mul.wide.u32 	%rd12688, %r2368, %r2391;
	and.b64  	%rd12689, %rd12641, 4294967295;
	add.s64 	%rd12690, %rd12687, %rd12689;
	add.s64 	%rd12691, %rd12690, %rd12688;
	shr.u64 	%rd12692, %rd12691, 32;
	and.b64  	%rd12693, %rd12644, 4294967295;
	add.s64 	%rd12694, %rd12692, %rd12693;
	shr.u64 	%rd12695, %rd12694, 32;
	and.b64  	%rd12696, %rd12647, 4294967295;
	add.s64 	%rd12697, %rd12695, %rd12696;
	shr.u64 	%rd12698, %rd12697, 32;
	and.b64  	%rd12699, %rd12650, 4294967295;
	add.s64 	%rd12700, %rd12698, %rd12699;
	shr.u64 	%rd12701, %rd12700, 32;
	and.b64  	%rd12702, %rd12653, 4294967295;
	add.s64 	%rd12703, %rd12701, %rd12702;
	{ .reg .b32 tmp; mov.b64 {tmp, %r2393}, %rd12703; }
	add.s32 	%r2394, %r2390, %r2393;
	mul.lo.s32 	%r2395, %r2371, %r2392;
	mul.wide.u32 	%rd12704, %r2373, %r2395;
	and.b64  	%rd12705, %rd12661, 4294967295;
	add.s64 	%rd12706, %rd12704, %rd12705;
	shr.u64 	%rd12707, %rd12706, 32;
	mul.wide.u32 	%rd12708, %r2374, %r2395;
	and.b64  	%rd12709, %rd12666, 4294967295;
	add.s64 	%rd12710, %rd12707, %rd12709;
	add.s64 	%rd12711, %rd12710, %rd12708;
	cvt.u32.u64 	%r2396, %rd12711;
	shr.u64 	%rd12712, %rd12711, 32;
	mul.wide.u32 	%rd12713, %r2376, %r2395;
	and.b64  	%rd12714, %rd12671, 4294967295;
	add.s64 	%rd12715, %rd12712, %rd12714;
	add.s64 	%rd12716, %rd12715, %rd12713;
	shr.u64 	%rd12717, %rd12716, 32;
	mul.wide.u32 	%rd12718, %r2377, %r2395;
	and.b64  	%rd12719, %rd12676, 4294967295;
	add.s64 	%rd12720, %rd12717, %rd12719;
	add.s64 	%rd12721, %rd12720, %rd12718;
	shr.u64 	%rd12722, %rd12721, 32;
	mul.wide.u32 	%rd12723, %r2378, %r2395;
	and.b64  	%rd12724, %rd12681, 4294967295;
	add.s64 	%rd12725, %rd12722, %rd12724;
	add.s64 	%rd12726, %rd12725, %rd12723;
	shr.u64 	%rd12727, %rd12726, 32;
	mul.wide.u32 	%rd12728, %r2379, %r2395;
	and.b64  	%rd12729, %rd12686, 4294967295;
	add.s64 	%rd12730, %rd12727, %rd12729;
	add.s64 	%rd12731, %rd12730, %rd12728;
	shr.u64 	%rd12732, %rd12731, 32;
	mul.wide.u32 	%rd12733, %r2380, %r2395;
	and.b64  	%rd12734, %rd12691, 4294967295;
	add.s64 	%rd12735, %rd12732, %rd12734;
	add.s64 	%rd12736, %rd12735, %rd12733;
	shr.u64 	%rd12737, %rd12736, 32;
	mul.wide.u32 	%rd12738, %r2368, %r2395;
	and.b64  	%rd12739, %rd12694, 4294967295;
	add.s64 	%rd12740, %rd12737, %rd12739;
	add.s64 	%rd12741, %rd12740, %rd12738;
	shr.u64 	%rd12742, %rd12741, 32;
	and.b64  	%rd12743, %rd12697, 4294967295;
	add.s64 	%rd12744, %rd12742, %rd12743;
	shr.u64 	%rd12745, %rd12744, 32;
	and.b64  	%rd12746, %rd12700, 4294967295;
	add.s64 	%rd12747, %rd12745, %rd12746;
	shr.u64 	%rd12748, %rd12747, 32;
	and.b64  	%rd12749, %rd12703, 4294967295;
	add.s64 	%rd12750, %rd12748, %rd12749;
	{ .reg .b32 tmp; mov.b64 {tmp, %r2397}, %rd12750; }
	add.s32 	%r2398, %r2394, %r2397;
	mul.lo.s32 	%r2399, %r2371, %r2396;
	mul.wide.u32 	%rd12751, %r2373, %r2399;
	and.b64  	%rd12752, %rd12711, 4294967295;
	add.s64 	%rd12753, %rd12751, %rd12752;
	shr.u64 	%rd12754, %rd12753, 32;
	mul.wide.u32 	%rd12755, %r2374, %r2399;
	and.b64  	%rd12756, %rd12716, 4294967295;
	add.s64 	%rd12757, %rd12754, %rd12756;
	add.s64 	%rd12758, %rd12757, %rd12755;
	cvt.u32.u64 	%r2400, %rd12758;
	shr.u64 	%rd12759, %rd12758, 32;
	mul.wide.u32 	%rd12760, %r2376, %r2399;
	and.b64  	%rd12761, %rd12721, 4294967295;
	add.s64 	%rd12762, %rd12759, %rd12761;
	add.s64 	%rd12763, %rd12762, %rd12760;
	shr.u64 	%rd12764, %rd12763, 32;
	mul.wide.u32 	%rd12765, %r2377, %r2399;
	and.b64  	%rd12766, %rd12726, 4294967295;
	add.s64 	%rd12767, %rd12764, %rd12766;
	add.s64 	%rd12768, %rd12767, %rd12765;
	shr.u64 	%rd12769, %rd12768, 32;
	mul.wide.u32 	%rd12770, %r2378, %r2399;
	and.b64  	%rd12771, %rd12731, 4294967295;
	add.s64 	%rd12772, %rd12769, %rd12771;
	add.s64 	%rd12773, %rd12772, %rd12770;
	shr.u64 	%rd12774, %rd12773, 32;
	mul.wide.u32 	%rd12775, %r2379, %r2399;
	and.b64  	%rd12776, %rd12736, 4294967295;
	add.s64 	%rd12777, %rd12774, %rd12776;
	add.s64 	%rd12778, %rd12777, %rd12775;
	shr.u64 	%rd12779, %rd12778, 32;
	mul.wide.u32 	%rd12780, %r2380, %r2399;
	and.b64  	%rd12781, %rd12741, 4294967295;
	add.s64 	%rd12782, %rd12779, %rd12781;
	add.s64 	%rd12783, %rd12782, %rd12780;
	shr.u64 	%rd12784, %rd12783, 32;
	mul.wide.u32 	%rd12785, %r2368, %r2399;
	and.b64  	%rd12786, %rd12744, 4294967295;
	add.s64 	%rd12787, %rd12784, %rd12786;
	add.s64 	%rd12788, %rd12787, %rd12785;
	shr.u64 	%rd12789, %rd12788, 32;
	and.b64  	%rd12790, %rd12747, 4294967295;
	add.s64 	%rd12791, %rd12789, %rd12790;
	shr.u64 	%rd12792, %rd12791, 32;
	and.b64  	%rd12793, %rd12750, 4294967295;
	add.s64 	%rd12794, %rd12792, %rd12793;
	{ .reg .b32 tmp; mov.b64 {tmp, %r2401}, %rd12794; }
	add.s32 	%r2402, %r2398, %r2401;
	mul.lo.s32 	%r2403, %r2371, %r2400;
	mul.wide.u32 	%rd12795, %r2373, %r2403;
	and.b64  	%rd12796, %rd12758, 4294967295;
	add.s64 	%rd12797, %rd12795, %rd12796;
	shr.u64 	%rd12798, %rd12797, 32;
	mul.wide.u32 	%rd12799, %r2374, %r2403;
	and.b64  	%rd12800, %rd12763, 4294967295;
	add.s64 	%rd12801, %rd12798, %rd12800;
	add.s64 	%rd12802, %rd12801, %rd12799;
	cvt.u32.u64 	%r2404, %rd12802;
	shr.u64 	%rd12803, %rd12802, 32;
	mul.wide.u32 	%rd12804, %r2376, %r2403;
	and.b64  	%rd12805, %rd12768, 4294967295;
	add.s64 	%rd12806, %rd12803, %rd12805;
	add.s64 	%rd12807, %rd12806, %rd12804;
	shr.u64 	%rd12808, %rd12807, 32;
	mul.wide.u32 	%rd12809, %r2377, %r2403;
	and.b64  	%rd12810, %rd12773, 4294967295;
	add.s64 	%rd12811, %rd12808, %rd12810;
	add.s64 	%rd12812, %rd12811, %rd12809;
	shr.u64 	%rd12813, %rd12812, 32;
	mul.wide.u32 	%rd12814, %r2378, %r2403;
	and.b64  	%rd12815, %rd12778, 4294967295;
	add.s64 	%rd12816, %rd12813, %rd12815;
	add.s64 	%rd12817, %rd12816, %rd12814;
	shr.u64 	%rd12818, %rd12817, 32;
	mul.wide.u32 	%rd12819, %r2379, %r2403;
	and.b64  	%rd12820, %rd12783, 4294967295;
	add.s64 	%rd12821, %rd12818, %rd12820;
	add.s64 	%rd12822, %rd12821, %rd12819;
	shr.u64 	%rd12823, %rd12822, 32;
	mul.wide.u32 	%rd12824, %r2380, %r2403;
	and.b64  	%rd12825, %rd12788, 4294967295;
	add.s64 	%rd12826, %rd12823, %rd12825;
	add.s64 	%rd12827, %rd12826, %rd12824;
	shr.u64 	%rd12828, %rd12827, 32;
	mul.wide.u32 	%rd12829, %r2368, %r2403;
	and.b64  	%rd12830, %rd12791, 4294967295;
	add.s64 	%rd12831, %rd12828, %rd12830;
	add.s64 	%rd12832, %rd12831, %rd12829;
	shr.u64 	%rd12833, %rd12832, 32;
	and.b64  	%rd12834, %rd12794, 4294967295;
	add.s64 	%rd12835, %rd12833, %rd12834;
	{ .reg .b32 tmp; mov.b64 {tmp, %r2405}, %rd12835; }
	add.s32 	%r2406, %r2402, %r2405;
	mul.lo.s32 	%r2407, %r2371, %r2404;
	mul.wide.u32 	%rd12836, %r2373, %r2407;
	and.b64  	%rd12837, %rd12802, 4294967295;
	add.s64 	%rd12838, %rd12836, %rd12837;
	shr.u64 	%rd12839, %rd12838, 32;
	mul.wide.u32 	%rd12840, %r2374, %r2407;
	and.b64  	%rd12841, %rd12807, 4294967295;
	add.s64 	%rd12842, %rd12839, %rd12841;
	add.s64 	%rd24285, %rd12842, %rd12840;
	shr.u64 	%rd12843, %rd24285, 32;
	mul.wide.u32 	%rd12844, %r2376, %r2407;
	and.b64  	%rd12845, %rd12812, 4294967295;
	add.s64 	%rd12846, %rd12843, %rd12845;
	add.s64 	%rd24284, %rd12846, %rd12844;
	shr.u64 	%rd12847, %rd24284, 32;
	mul.wide.u32 	%rd12848, %r2377, %r2407;
	and.b64  	%rd12849, %rd12817, 4294967295;
	add.s64 	%rd12850, %rd12847, %rd12849;
	add.s64 	%rd24283, %rd12850, %rd12848;
	shr.u64 	%rd12851, %rd24283, 32;
	mul.wide.u32 	%rd12852, %r2378, %r2407;
	and.b64  	%rd12853, %rd12822, 4294967295;
	add.s64 	%rd12854, %rd12851, %rd12853;
	add.s64 	%rd24282, %rd12854, %rd12852;
	shr.u64 	%rd12855, %rd24282, 32;
	mul.wide.u32 	%rd12856, %r2379, %r2407;
	and.b64  	%rd12857, %rd12827, 4294967295;
	add.s64 	%rd12858, %rd12855, %rd12857;
	add.s64 	%rd24281, %rd12858, %rd12856;
	shr.u64 	%rd12859, %rd24281, 32;
	mul.wide.u32 	%rd12860, %r2380, %r2407;
	and.b64  	%rd12861, %rd12832, 4294967295;
	add.s64 	%rd12862, %rd12859, %rd12861;
	add.s64 	%rd24280, %rd12862, %rd12860;
	shr.u64 	%rd12863, %rd24280, 32;
	mul.wide.u32 	%rd12864, %r2368, %r2407;
	and.b64  	%rd12865, %rd12835, 4294967295;
	add.s64 	%rd12866, %rd12863, %rd12865;
	add.s64 	%rd24279, %rd12866, %rd12864;
	{ .reg .b32 tmp; mov.b64 {tmp, %r2408}, %rd24279; }
	add.s32 	%r4380, %r2406, %r2408;
	setp.gt.u32 	%p487, %r4380, %r2368;
	@%p487 bra 	$L__BB2_428;
	setp.lt.u32 	%p488, %r4380, %r2368;
	@%p488 bra 	$L__BB2_429;
	cvt.u32.u64 	%r2411, %rd24279;
	setp.lt.u32 	%p489, %r2380, %r2411;
	@%p489 bra 	$L__BB2_428;
	setp.gt.u32 	%p490, %r2380, %r2411;
	@%p490 bra 	$L__BB2_429;
	cvt.u32.u64 	%r2415, %rd24280;
	setp.lt.u32 	%p491, %r2379, %r2415;
	@%p491 bra 	$L__BB2_428;
	setp.gt.u32 	%p492, %r2379, %r2415;
	@%p492 bra 	$L__BB2_429;
	cvt.u32.u64 	%r2419, %rd24281;
	setp.lt.u32 	%p493, %r2378, %r2419;
	@%p493 bra 	$L__BB2_428;
	setp.gt.u32 	%p494, %r2378, %r2419;
	@%p494 bra 	$L__BB2_429;
	cvt.u32.u64 	%r2423, %rd24282;
	setp.lt.u32 	%p495, %r2377, %r2423;
	@%p495 bra 	$L__BB2_428;
	setp.gt.u32 	%p496, %r2377, %r2423;
	@%p496 bra 	$L__BB2_429;
	cvt.u32.u64 	%r2427, %rd24283;
	setp.lt.u32 	%p497, %r2376, %r2427;
	@%p497 bra 	$L__BB2_428;
	setp.gt.u32 	%p498, %r2376, %r2427;
	@%p498 bra 	$L__BB2_429;
	cvt.u32.u64 	%r2431, %rd24284;
	setp.lt.u32 	%p499, %r2374, %r2431;
	@%p499 bra 	$L__BB2_428;
	ld.const.u32 	%r2433, [P_CONST];
	setp.gt.u32 	%p500, %r2374, %r2431;
	cvt.u32.u64 	%r2436, %rd24285;
	setp.gt.u32 	%p501, %r2433, %r2436;
	or.pred  	%p502, %p500, %p501;
	@%p502 bra 	$L__BB2_429;
$L__BB2_428:
	and.b64  	%rd12867, %rd24285, 4294967295;
	ld.const.u32 	%rd12868, [P_CONST];
	sub.s64 	%rd24285, %rd12867, %rd12868;
	shr.u64 	%rd12869, %rd24285, 63;
	and.b64  	%rd12870, %rd24284, 4294967295;
	ld.const.u32 	%rd12871, [P_CONST+4];
	add.s64 	%rd12872, %rd12869, %rd12871;
	sub.s64 	%rd24284, %rd12870, %rd12872;
	shr.u64 	%rd12873, %rd24284, 63;
	and.b64  	%rd12874, %rd24283, 4294967295;
	ld.const.u32 	%rd12875, [P_CONST+8];
	add.s64 	%rd12876, %rd12873, %rd12875;
	sub.s64 	%rd24283, %rd12874, %rd12876;
	shr.u64 	%rd12877, %rd24283, 63;
	and.b64  	%rd12878, %rd24282, 4294967295;
	ld.const.u32 	%rd12879, [P_CONST+12];
	add.s64 	%rd12880, %rd12877, %rd12879;
	sub.s64 	%rd24282, %rd12878, %rd12880;
	shr.u64 	%rd12881, %rd24282, 63;
	and.b64  	%rd12882, %rd24281, 4294967295;
	ld.const.u32 	%rd12883, [P_CONST+16];
	add.s64 	%rd12884, %rd12881, %rd12883;
	sub.s64 	%rd24281, %rd12882, %rd12884;
	shr.u64 	%rd12885, %rd24281, 63;
	and.b64  	%rd12886, %rd24280, 4294967295;
	ld.const.u32 	%rd12887, [P_CONST+20];
	add.s64 	%rd12888, %rd12885, %rd12887;
	sub.s64 	%rd24280, %rd12886, %rd12888;
	shr.u64 	%rd12889, %rd24280, 63;
	and.b64  	%rd12890, %rd24279, 4294967295;
	ld.const.u32 	%rd12891, [P_CONST+24];
	add.s64 	%rd12892, %rd12889, %rd12891;
	sub.s64 	%rd24279, %rd12890, %rd12892;
	shr.u64 	%rd12893, %rd24279, 63;
	cvt.u32.u64 	%r2438, %rd12893;
	add.s32 	%r2439, %r2368, %r2438;
	sub.s32 	%r4380, %r4380, %r2439;
$L__BB2_429:
	cvt.u64.u32 	%rd12894, %r4347;
	cvt.u64.u32 	%rd12895, %r4338;
	sub.s64 	%rd12896, %rd12894, %rd12895;
	shr.u64 	%rd12897, %rd12896, 63;
	cvt.u32.u64 	%r4382, %rd12896;
	cvt.u64.u32 	%rd12898, %r4346;
	cvt.u64.u32 	%rd12899, %r4337;
	add.s64 	%rd12900, %rd12897, %rd12899;
	sub.s64 	%rd24291, %rd12898, %rd12900;
	shr.u64 	%rd12901, %rd24291, 63;
	cvt.u64.u32 	%rd12902, %r4345;
	cvt.u64.u32 	%rd12903, %r4336;
	add.s64 	%rd12904, %rd12901, %rd12903;
	sub.s64 	%rd24290, %rd12902, %rd12904;
	shr.u64 	%rd12905, %rd24290, 63;
	cvt.u64.u32 	%rd12906, %r4344;
	cvt.u64.u32 	%rd12907, %r4335;
	add.s64 	%rd12908, %rd12905, %rd12907;
	sub.s64 	%rd24289, %rd12906, %rd12908;
	shr.u64 	%rd12909, %rd24289, 63;
	cvt.u64.u32 	%rd12910, %r4343;
	cvt.u64.u32 	%rd12911, %r4334;
	add.s64 	%rd12912, %rd12909, %rd12911;
	sub.s64 	%rd24288, %rd12910, %rd12912;
	shr.u64 	%rd12913, %rd24288, 63;
	cvt.u64.u32 	%rd12914, %r4342;
	cvt.u64.u32 	%rd12915, %r4333;
	add.s64 	%rd12916, %rd12913, %rd12915;
	sub.s64 	%rd24287, %rd12914, %rd12916;
	shr.u64 	%rd12917, %rd24287, 63;
	cvt.u64.u32 	%rd12918, %r4341;
	cvt.u64.u32 	%rd12919, %r4332;
	add.s64 	%rd12920, %rd12917, %rd12919;
	sub.s64 	%rd24286, %rd12918, %rd12920;
	shr.u64 	%rd12921, %rd24286, 63;
	cvt.u64.u32 	%rd12922, %r4340;
	cvt.u64.u32 	%rd12923, %r4331;
	add.s64 	%rd12924, %rd12921, %rd12923;
	sub.s64 	%rd12925, %rd12922, %rd12924;
	setp.gt.s64 	%p503, %rd12925, -1;
	cvt.u32.u64 	%r4381, %rd12925;
	@%p503 bra 	$L__BB2_431;
	ld.const.u32 	%r2440, [P_CONST+28];
	ld.const.u32 	%r2441, [P_CONST];
	add.s32 	%r4382, %r2441, %r4382;
	setp.lt.u32 	%p504, %r4382, %r2441;
	selp.u64 	%rd12926, 1, 0, %p504;
	and.b64  	%rd12927, %rd24291, 4294967295;
	add.s64 	%rd12928, %rd12927, %rd12926;
	ld.const.u32 	%rd12929, [P_CONST+4];
	add.s64 	%rd718, %rd12928, %rd12929;
	shr.u64 	%rd12930, %rd718, 32;
	cvt.u64.u32 	%rd12931, %r4345;
	shr.u64 	%rd12932, %rd24291, 63;
	cvt.u64.u32 	%rd12933, %r4336;
	add.s64 	%rd12934, %rd12932, %rd12933;
	sub.s64 	%rd12935, %rd12931, %rd12934;
	and.b64  	%rd12936, %rd12935, 4294967295;
	add.s64 	%rd12937, %rd12930, %rd12936;
	ld.const.u32 	%rd12938, [P_CONST+8];
	add.s64 	%rd24290, %rd12937, %rd12938;
	shr.u64 	%rd12939, %rd24290, 32;
	cvt.u64.u32 	%rd12940, %r4344;
	shr.u64 	%rd12941, %rd12935, 63;
	cvt.u64.u32 	%rd12942, %r4335;
	add.s64 	%rd12943, %rd12941, %rd12942;
	sub.s64 	%rd12944, %rd12940, %rd12943;
	and.b64  	%rd12945, %rd12944, 4294967295;
	add.s64 	%rd12946, %rd12939, %rd12945;
	ld.const.u32 	%rd12947, [P_CONST+12];
	add.s64 	%rd24289, %rd12946, %rd12947;
	shr.u64 	%rd12948, %rd24289, 32;
	cvt.u64.u32 	%rd12949, %r4343;
	shr.u64 	%rd12950, %rd12944, 63;
	cvt.u64.u32 	%rd12951, %r4334;
	add.s64 	%rd12952, %rd12950, %rd12951;
	sub.s64 	%rd12953, %rd12949, %rd12952;
	and.b64  	%rd12954, %rd12953, 4294967295;
	add.s64 	%rd12955, %rd12948, %rd12954;
	ld.const.u32 	%rd12956, [P_CONST+16];
	add.s64 	%rd24288, %rd12955, %rd12956;
	shr.u64 	%rd12957, %rd24288, 32;
	cvt.u64.u32 	%rd12958, %r4342;
	shr.u64 	%rd12959, %rd12953, 63;
	cvt.u64.u32 	%rd12960, %r4333;
	add.s64 	%rd12961, %rd12959, %rd12960;
	sub.s64 	%rd12962, %rd12958, %rd12961;
	and.b64  	%rd12963, %rd12962, 4294967295;
	add.s64 	%rd12964, %rd12957, %rd12963;
	ld.const.u32 	%rd12965, [P_CONST+20];
	add.s64 	%rd24287, %rd12964, %rd12965;
	shr.u64 	%rd12966, %rd24287, 32;
	cvt.u64.u32 	%rd12967, %r4341;
	shr.u64 	%rd12968, %rd12962, 63;
	cvt.u64.u32 	%rd12969, %r4332;
	add.s64 	%rd12970, %rd12968, %rd12969;
	sub.s64 	%rd12971, %rd12967, %rd12970;
	and.b64  	%rd12972, %rd12971, 4294967295;
	add.s64 	%rd12973, %rd12966, %rd12972;
	ld.const.u32 	%rd12974, [P_CONST+24];
	add.s64 	%rd24286, %rd12973, %rd12974;
	{ .reg .b32 tmp; mov.b64 {tmp, %r2442}, %rd24286; }
	add.s32 	%r2443, %r4381, %r2442;
	add.s32 	%r4381, %r2443, %r2440;
	mov.u64 	%rd24291, %rd718;
$L__BB2_431:
	ld.const.u32 	%r2444, [P_CONST+28];
	shl.b32 	%r4383, %r4382, 1;
	shr.u32 	%r2446, %r4382, 31;
	cvt.u64.u32 	%rd12975, %r2446;
	shl.b64 	%rd12976, %rd24291, 1;
	and.b64  	%rd12977, %rd12976, 8589934590;
	or.b64  	%rd24298, %rd12977, %rd12975;
	shr.u64 	%rd12978, %rd12977, 32;
	shl.b64 	%rd12979, %rd24290, 1;
	and.b64  	%rd12980, %rd12979, 8589934590;
	or.b64  	%rd24297, %rd12978, %rd12980;
	shr.u64 	%rd12981, %rd12980, 32;
	shl.b64 	%rd12982, %rd24289, 1;
	and.b64  	%rd12983, %rd12982, 8589934590;
	or.b64  	%rd24296, %rd12981, %rd12983;
	shr.u64 	%rd12984, %rd12983, 32;
	shl.b64 	%rd12985, %rd24288, 1;
	and.b64  	%rd12986, %rd12985, 8589934590;
	or.b64  	%rd24295, %rd12984, %rd12986;
	shr.u64 	%rd12987, %rd12986, 32;
	shl.b64 	%rd12988, %rd24287, 1;
	and.b64  	%rd12989, %rd12988, 8589934590;
	or.b64  	%rd24294, %rd12987, %rd12989;
	shr.u64 	%rd12990, %rd12989, 32;
	shl.b64 	%rd12991, %rd24286, 1;
	and.b64  	%rd12992, %rd12991, 8589934590;
	or.b64  	%rd735, %rd12990, %rd12992;
	shr.u64 	%rd12993, %rd12992, 32;
	mul.wide.u32 	%rd12994, %r4381, 2;
	add.s64 	%rd12995, %rd12993, %rd12994;
	cvt.u32.u64 	%r2447, %rd12995;
	setp.gt.u64 	%p505, %rd12995, 4294967295;
	setp.lt.u32 	%p506, %r2444, %r2447;
	or.pred  	%p507, %p505, %p506;
	@%p507 bra 	$L__BB2_445;
	ld.const.u32 	%r2448, [P_CONST+28];
	shr.u64 	%rd12997, %rd735, 32;
	mul.wide.u32 	%rd12998, %r4381, 2;
	or.b64  	%rd24292, %rd12997, %rd12998;
	cvt.u32.u64 	%r2449, %rd24292;
	setp.gt.u32 	%p508, %r2448, %r2449;
	mov.u64 	%rd24293, %rd735;
	@%p508 bra 	$L__BB2_446;
	ld.const.u32 	%r2450, [P_CONST+24];
	cvt.u32.u64 	%r2451, %rd735;
	setp.lt.u32 	%p509, %r2450, %r2451;
	@%p509 bra 	$L__BB2_445;
	shr.u64 	%rd12999, %rd735, 32;
	mul.wide.u32 	%rd13000, %r4381, 2;
	or.b64  	%rd24292, %rd12999, %rd13000;
	ld.const.u32 	%r2452, [P_CONST+24];
	cvt.u32.u64 	%r2453, %rd735;
	setp.gt.u32 	%p510, %r2452, %r2453;
	mov.u64 	%rd24293, %rd735;
	@%p510 bra 	$L__BB2_446;
	ld.const.u32 	%r2454, [P_CONST+20];
	cvt.u32.u64 	%r2455, %rd24294;
	setp.lt.u32 	%p511, %r2454, %r2455;
	@%p511 bra 	$L__BB2_445;
	shr.u64 	%rd13001, %rd735, 32;
	mul.wide.u32 	%rd13002, %r4381, 2;
	or.b64  	%rd24292, %rd13001, %rd13002;
	ld.const.u32 	%r2456, [P_CONST+20];
	cvt.u32.u64 	%r2457, %rd24294;
	setp.gt.u32 	%p512, %r2456, %r2457;
	mov.u64 	%rd24293, %rd735;
	@%p512 bra 	$L__BB2_446;
	ld.const.u32 	%r2458, [P_CONST+16];
	cvt.u32.u64 	%r2459, %rd24295;
	setp.lt.u32 	%p513, %r2458, %r2459;
	@%p513 bra 	$L__BB2_445;
	shr.u64 	%rd13003, %rd735, 32;
	mul.wide.u32 	%rd13004, %r4381, 2;
	or.b64  	%rd24292, %rd13003, %rd13004;
	ld.const.u32 	%r2460, [P_CONST+16];
	cvt.u32.u64 	%r2461, %rd24295;
	setp.gt.u32 	%p514, %r2460, %r2461;
	mov.u64 	%rd24293, %rd735;
	@%p514 bra 	$L__BB2_446;
	ld.const.u32 	%r2462, [P_CONST+12];
	cvt.u32.u64 	%r2463, %rd24296;
	setp.lt.u32 	%p515, %r2462, %r2463;
	@%p515 bra 	$L__BB2_445;
	shr.u64 	%rd13005, %rd735, 32;
	mul.wide.u32 	%rd13006, %r4381, 2;
	or.b64  	%rd24292, %rd13005, %rd13006;
	ld.const.u32 	%r2464, [P_CONST+12];
	cvt.u32.u64 	%r2465, %rd24296;
	setp.gt.u32 	%p516, %r2464, %r2465;
	mov.u64 	%rd24293, %rd735;
	@%p516 bra 	$L__BB2_446;
	ld.const.u32 	%r2466, [P_CONST+8];
	cvt.u32.u64 	%r2467, %rd24297;
	setp.lt.u32 	%p517, %r2466, %r2467;
	@%p517 bra 	$L__BB2_445;
	shr.u64 	%rd13007, %rd735, 32;
	mul.wide.u32 	%rd13008, %r4381, 2;
	or.b64  	%rd24292, %rd13007, %rd13008;
	ld.const.u32 	%r2468, [P_CONST+8];
	cvt.u32.u64 	%r2469, %rd24297;
	setp.gt.u32 	%p518, %r2468, %r2469;
	mov.u64 	%rd24293, %rd735;
	@%p518 bra 	$L__BB2_446;
	ld.const.u32 	%r2470, [P_CONST+4];
	cvt.u32.u64 	%r2471, %rd24298;
	setp.lt.u32 	%p519, %r2470, %r2471;
	@%p519 bra 	$L__BB2_445;
	shr.u64 	%rd13009, %rd735, 32;
	mul.wide.u32 	%rd13010, %r4381, 2;
	or.b64  	%rd24292, %rd13009, %rd13010;
	ld.const.u32 	%r2472, [P_CONST+4];
	ld.const.u32 	%r2473, [P_CONST];
	cvt.u32.u64 	%r2475, %rd24298;
	setp.gt.u32 	%p520, %r2472, %r2475;
	setp.lt.u32 	%p521, %r4383, %r2473;
	or.pred  	%p522, %p520, %p521;
	mov.u64 	%rd24293, %rd735;
	@%p522 bra 	$L__BB2_446;
$L__BB2_445:
	cvt.u64.u32 	%rd13011, %r4383;
	ld.const.u32 	%rd13012, [P_CONST];
	sub.s64 	%rd13013, %rd13011, %rd13012;
	shr.u64 	%rd13014, %rd13013, 63;
	cvt.u32.u64 	%r4383, %rd13013;
	and.b64  	%rd13015, %rd24298, 4294967295;
	ld.const.u32 	%rd13016, [P_CONST+4];
	add.s64 	%rd13017, %rd13014, %rd13016;
	sub.s64 	%rd24298, %rd13015, %rd13017;
	shr.u64 	%rd13018, %rd24298, 63;
	and.b64  	%rd13019, %rd24297, 4294967295;
	ld.const.u32 	%rd13020, [P_CONST+8];
	add.s64 	%rd13021, %rd13018, %rd13020;
	sub.s64 	%rd24297, %rd13019, %rd13021;
	shr.u64 	%rd13022, %rd24297, 63;
	and.b64  	%rd13023, %rd24296, 4294967295;
	ld.const.u32 	%rd13024, [P_CONST+12];
	add.s64 	%rd13025, %rd13022, %rd13024;
	sub.s64 	%rd24296, %rd13023, %rd13025;
	shr.u64 	%rd13026, %rd24296, 63;
	and.b64  	%rd13027, %rd24295, 4294967295;
	ld.const.u32 	%rd13028, [P_CONST+16];
	add.s64 	%rd13029, %rd13026, %rd13028;
	sub.s64 	%rd24295, %rd13027, %rd13029;
	shr.u64 	%rd13030, %rd24295, 63;
	and.b64  	%rd13031, %rd24294, 4294967295;
	ld.const.u32 	%rd13032, [P_CONST+20];
	add.s64 	%rd13033, %rd13030, %rd13032;
	sub.s64 	%rd24294, %rd13031, %rd13033;
	shr.u64 	%rd13034, %rd24294, 63;
	and.b64  	%rd13035, %rd735, 4294967295;
	ld.const.u32 	%rd13036, [P_CONST+24];
	add.s64 	%rd13037, %rd13034, %rd13036;
	sub.s64 	%rd24293, %rd13035, %rd13037;
	shr.u64 	%rd13038, %rd24293, 63;
	shr.u64 	%rd13039, %rd735, 32;
	shl.b32 	%r2476, %r4381, 1;
	cvt.u64.u32 	%rd13040, %r2476;
	or.b64  	%rd13041, %rd13039, %rd13040;
	and.b64  	%rd13042, %rd13041, 4294967295;
	ld.const.u32 	%rd13043, [P_CONST+28];
	add.s64 	%rd13044, %rd13038, %rd13043;
	sub.s64 	%rd24292, %rd13042, %rd13044;
$L__BB2_446:
	ld.const.u32 	%r2477, [P_CONST+28];
	cvt.u64.u32 	%rd13045, %r4321;
	mul.wide.u32 	%rd13046, %r4379, %r4321;
	cvt.u32.u64 	%r2478, %rd13046;
	shr.u64 	%rd13047, %rd13046, 32;
	mad.lo.s64 	%rd13048, %rd684, %rd13045, %rd13047;
	shr.u64 	%rd13049, %rd13048, 32;
	mad.lo.s64 	%rd13050, %rd685, %rd13045, %rd13049;
	shr.u64 	%rd13051, %rd13050, 32;
	mad.lo.s64 	%rd13052, %rd686, %rd13045, %rd13051;
	shr.u64 	%rd13053, %rd13052, 32;
	mad.lo.s64 	%rd13054, %rd687, %rd13045, %rd13053;
	shr.u64 	%rd13055, %rd13054, 32;
	mad.lo.s64 	%rd13056, %rd688, %rd13045, %rd13055;
	shr.u64 	%rd13057, %rd13056, 32;
	mad.lo.s64 	%rd13058, %rd689, %rd13045, %rd13057;
	shr.u64 	%rd13059, %rd13058, 32;
	mad.lo.s64 	%rd13060, %rd690, %rd13045, %rd13059;
	shr.u64 	%rd13061, %rd13060, 32;
	cvt.u64.u32 	%rd13062, %r4320;
	mul.wide.u32 	%rd13063, %r4379, %r4320;
	and.b64  	%rd13064, %rd13048, 4294967295;
	add.s64 	%rd13065, %rd13063, %rd13064;
	shr.u64 	%rd13066, %rd13065, 32;
	and.b64  	%rd13067, %rd13050, 4294967295;
	add.s64 	%rd13068, %rd13066, %rd13067;
	mad.lo.s64 	%rd13069, %rd684, %rd13062, %rd13068;
	shr.u64 	%rd13070, %rd13069, 32;
	and.b64  	%rd13071, %rd13052, 4294967295;
	add.s64 	%rd13072, %rd13070, %rd13071;
	mad.lo.s64 	%rd13073, %rd685, %rd13062, %rd13072;
	shr.u64 	%rd13074, %rd13073, 32;
	and.b64  	%rd13075, %rd13054, 4294967295;
	add.s64 	%rd13076, %rd13074, %rd13075;
	mad.lo.s64 	%rd13077, %rd686, %rd13062, %rd13076;
	shr.u64 	%rd13078, %rd13077, 32;
	and.b64  	%rd13079, %rd13056, 4294967295;
	add.s64 	%rd13080, %rd13078, %rd13079;
	mad.lo.s64 	%rd13081, %rd687, %rd13062, %rd13080;
	shr.u64 	%rd13082, %rd13081, 32;
	and.b64  	%rd13083, %rd13058, 4294967295;
	add.s64 	%rd13084, %rd13082, %rd13083;
	mad.lo.s64 	%rd13085, %rd688, %rd13062, %rd13084;
	shr.u64 	%rd13086, %rd13085, 32;
	and.b64  	%rd13087, %rd13060, 4294967295;
	add.s64 	%rd13088, %rd13086, %rd13087;
	mad.lo.s64 	%rd13089, %rd689, %rd13062, %rd13088;
	shr.u64 	%rd13090, %rd13089, 32;
	add.s64 	%rd13091, %rd13090, %rd13061;
	mad.lo.s64 	%rd13092, %rd690, %rd13062, %rd13091;
	shr.u64 	%rd13093, %rd13092, 32;
	cvt.u64.u32 	%rd13094, %r4319;
	mul.wide.u32 	%rd13095, %r4379, %r4319;
	and.b64  	%rd13096, %rd13069, 4294967295;
	add.s64 	%rd13097, %rd13095, %rd13096;
	shr.u64 	%rd13098, %rd13097, 32;
	and.b64  	%rd13099, %rd13073, 4294967295;
	add.s64 	%rd13100, %rd13098, %rd13099;
	mad.lo.s64 	%rd13101, %rd684, %rd13094, %rd13100;
	shr.u64 	%rd13102, %rd13101, 32;
	and.b64  	%rd13103, %rd13077, 4294967295;
	add.s64 	%rd13104, %rd13102, %rd13103;
	mad.lo.s64 	%rd13105, %rd685, %rd13094, %rd13104;
	shr.u64 	%rd13106, %rd13105, 32;
	and.b64  	%rd13107, %rd13081, 4294967295;
	add.s64 	%rd13108, %rd13106, %rd13107;
	mad.lo.s64 	%rd13109, %rd686, %rd13094, %rd13108;
	shr.u64 	%rd13110, %rd13109, 32;
	and.b64  	%rd13111, %rd13085, 4294967295;
	add.s64 	%rd13112, %rd13110, %rd13111;
	mad.lo.s64 	%rd13113, %rd687, %rd13094, %rd13112;
	shr.u64 	%rd13114, %rd13113, 32;
	and.b64  	%rd13115, %rd13089, 4294967295;
	add.s64 	%rd13116, %rd13114, %rd13115;
	mad.lo.s64 	%rd13117, %rd688, %rd13094, %rd13116;
	shr.u64 	%rd13118, %rd13117, 32;
	and.b64  	%rd13119, %rd13092, 4294967295;
	add.s64 	%rd13120, %rd13118, %rd13119;
	mad.lo.s64 	%rd13121, %rd689, %rd13094, %rd13120;
	shr.u64 	%rd13122, %rd13121, 32;
	add.s64 	%rd13123, %rd13122, %rd13093;
	mad.lo.s64 	%rd13124, %rd690, %rd13094, %rd13123;
	shr.u64 	%rd13125, %rd13124, 32;
	cvt.u64.u32 	%rd13126, %r4318;
	mul.wide.u32 	%rd13127, %r4379, %r4318;
	and.b64  	%rd13128, %rd13101, 4294967295;
	add.s64 	%rd13129, %rd13127, %rd13128;
	shr.u64 	%rd13130, %rd13129, 32;
	and.b64  	%rd13131, %rd13105, 4294967295;
	add.s64 	%rd13132, %rd13130, %rd13131;
	mad.lo.s64 	%rd13133, %rd684, %rd13126, %rd13132;
	shr.u64 	%rd13134, %rd13133, 32;
	and.b64  	%rd13135, %rd13109, 4294967295;
	add.s64 	%rd13136, %rd13134, %rd13135;
	mad.lo.s64 	%rd13137, %rd685, %rd13126, %rd13136;
	shr.u64 	%rd13138, %rd13137, 32;
	and.b64  	%rd13139, %rd13113, 4294967295;
	add.s64 	%rd13140, %rd13138, %rd13139;
	mad.lo.s64 	%rd13141, %rd686, %rd13126, %rd13140;
	shr.u64 	%rd13142, %rd13141, 32;
	and.b64  	%rd13143, %rd13117, 4294967295;
	add.s64 	%rd13144, %rd13142, %rd13143;
	mad.lo.s64 	%rd13145, %rd687, %rd13126, %rd13144;
	shr.u64 	%rd13146, %rd13145, 32;
	and.b64  	%rd13147, %rd13121, 4294967295;
	add.s64 	%rd13148, %rd13146, %rd13147;
	mad.lo.s64 	%rd13149, %rd688, %rd13126, %rd13148;
	shr.u64 	%rd13150, %rd13149, 32;
	and.b64  	%rd13151, %rd13124, 4294967295;
	add.s64 	%rd13152, %rd13150, %rd13151;
	mad.lo.s64 	%rd13153, %rd689, %rd13126, %rd13152;
	shr.u64 	%rd13154, %rd13153, 32;
	add.s64 	%rd13155, %rd13154, %rd13125;
	mad.lo.s64 	%rd13156, %rd690, %rd13126, %rd13155;
	shr.u64 	%rd13157, %rd13156, 32;
	cvt.u64.u32 	%rd13158, %r4317;
	mul.wide.u32 	%rd13159, %r4379, %r4317;
	and.b64  	%rd13160, %rd13133, 4294967295;
	add.s64 	%rd13161, %rd13159, %rd13160;
	shr.u64 	%rd13162, %rd13161, 32;
	and.b64  	%rd13163, %rd13137, 4294967295;
	add.s64 	%rd13164, %rd13162, %rd13163;
	mad.lo.s64 	%rd13165, %rd684, %rd13158, %rd13164;
	shr.u64 	%rd13166, %rd13165, 32;
	and.b64  	%rd13167, %rd13141, 4294967295;
	add.s64 	%rd13168, %rd13166, %rd13167;
	mad.lo.s64 	%rd13169, %rd685, %rd13158, %rd13168;
	shr.u64 	%rd13170, %rd13169, 32;
	and.b64  	%rd13171, %rd13145, 4294967295;
	add.s64 	%rd13172, %rd13170, %rd13171;
	mad.lo.s64 	%rd13173, %rd686, %rd13158, %rd13172;
	shr.u64 	%rd13174, %rd13173, 32;
	and.b64  	%rd13175, %rd13149, 4294967295;
	add.s64 	%rd13176, %rd13174, %rd13175;
	mad.lo.s64 	%rd13177, %rd687, %rd13158, %rd13176;
	shr.u64 	%rd13178, %rd13177, 32;
	and.b64  	%rd13179, %rd13153, 4294967295;
	add.s64 	%rd13180, %rd13178, %rd13179;
	mad.lo.s64 	%rd13181, %rd688, %rd13158, %rd13180;
	shr.u64 	%rd13182, %rd13181, 32;
	and.b64  	%rd13183, %rd13156, 4294967295;
	add.s64 	%rd13184, %rd13182, %rd13183;
	mad.lo.s64 	%rd13185, %rd689, %rd13158, %rd13184;
	shr.u64 	%rd13186, %rd13185, 32;
	add.s64 	%rd13187, %rd13186, %rd13157;
	mad.lo.s64 	%rd13188, %rd690, %rd13158, %rd13187;
	shr.u64 	%rd13189, %rd13188, 32;
	cvt.u64.u32 	%rd13190, %r4316;
	mul.wide.u32 	%rd13191, %r4379, %r4316;
	and.b64  	%rd13192, %rd13165, 4294967295;
	add.s64 	%rd13193, %rd13191, %rd13192;
	shr.u64 	%rd13194, %rd13193, 32;
	and.b64  	%rd13195, %rd13169, 4294967295;
	add.s64 	%rd13196, %rd13194, %rd13195;
	mad.lo.s64 	%rd13197, %rd684, %rd13190, %rd13196;
	shr.u64 	%rd13198, %rd13197, 32;
	and.b64  	%rd13199, %rd13173, 4294967295;
	add.s64 	%rd13200, %rd13198, %rd13199;
	mad.lo.s64 	%rd13201, %rd685, %rd13190, %rd13200;
	shr.u64 	%rd13202, %rd13201, 32;
	and.b64  	%rd13203, %rd13177, 4294967295;
	add.s64 	%rd13204, %rd13202, %rd13203;
	mad.lo.s64 	%rd13205, %rd686, %rd13190, %rd13204;
	shr.u64 	%rd13206, %rd13205, 32;
	and.b64  	%rd13207, %rd13181, 4294967295;
	add.s64 	%rd13208, %rd13206, %rd13207;
	mad.lo.s64 	%rd13209, %rd687, %rd13190, %rd13208;
	shr.u64 	%rd13210, %rd13209, 32;
	and.b64  	%rd13211, %rd13185, 4294967295;
	add.s64 	%rd13212, %rd13210, %rd13211;
	mad.lo.s64 	%rd13213, %rd688, %rd13190, %rd13212;
	shr.u64 	%rd13214, %rd13213, 32;
	and.b64  	%rd13215, %rd13188, 4294967295;
	add.s64 	%rd13216, %rd13214, %rd13215;
	mad.lo.s64 	%rd13217, %rd689, %rd13190, %rd13216;
	shr.u64 	%rd13218, %rd13217, 32;
	add.s64 	%rd13219, %rd13218, %rd13189;
	mad.lo.s64 	%rd13220, %rd690, %rd13190, %rd13219;
	shr.u64 	%rd13221, %rd13220, 32;
	cvt.u64.u32 	%rd13222, %r4315;
	mul.wide.u32 	%rd13223, %r4379, %r4315;
	and.b64  	%rd13224, %rd13197, 4294967295;
	add.s64 	%rd13225, %rd13223, %rd13224;
	shr.u64 	%rd13226, %rd13225, 32;
	and.b64  	%rd13227, %rd13201, 4294967295;
	add.s64 	%rd13228, %rd13226, %rd13227;
	mad.lo.s64 	%rd13229, %rd684, %rd13222, %rd13228;
	shr.u64 	%rd13230, %rd13229, 32;
	and.b64  	%rd13231, %rd13205, 4294967295;
	add.s64 	%rd13232, %rd13230, %rd13231;
	mad.lo.s64 	%rd13233, %rd685, %rd13222, %rd13232;
	shr.u64 	%rd13234, %rd13233, 32;
	and.b64  	%rd13235, %rd13209, 4294967295;
	add.s64 	%rd13236, %rd13234, %rd13235;
	mad.lo.s64 	%rd13237, %rd686, %rd13222, %rd13236;
	shr.u64 	%rd13238, %rd13237, 32;
	and.b64  	%rd13239, %rd13213, 4294967295;
	add.s64 	%rd13240, %rd13238, %rd13239;
	mad.lo.s64 	%rd13241, %rd687, %rd13222, %rd13240;
	shr.u64 	%rd13242, %rd13241, 32;
	and.b64  	%rd13243, %rd13217, 4294967295;
	add.s64 	%rd13244, %rd13242, %rd13243;
	mad.lo.s64 	%rd13245, %rd688, %rd13222, %rd13244;
	shr.u64 	%rd13246, %rd13245, 32;
	and.b64  	%rd13247, %rd13220, 4294967295;
	add.s64 	%rd13248, %rd13246, %rd13247;
	mad.lo.s64 	%rd13249, %rd689, %rd13222, %rd13248;
	shr.u64 	%rd13250, %rd13249, 32;
	add.s64 	%rd13251, %rd13250, %rd13221;
	mad.lo.s64 	%rd13252, %rd690, %rd13222, %rd13251;
	shr.u64 	%rd13253, %rd13252, 32;
	cvt.u64.u32 	%rd13254, %r4314;
	mul.wide.u32 	%rd13255, %r4379, %r4314;
	and.b64  	%rd13256, %rd13229, 4294967295;
	add.s64 	%rd13257, %rd13255, %rd13256;
	shr.u64 	%rd13258, %rd13257, 32;
	and.b64  	%rd13259, %rd13233, 4294967295;
	add.s64 	%rd13260, %rd13258, %rd13259;
	mad.lo.s64 	%rd13261, %rd684, %rd13254, %rd13260;
	shr.u64 	%rd13262, %rd13261, 32;
	and.b64  	%rd13263, %rd13237, 4294967295;
	add.s64 	%rd13264, %rd13262, %rd13263;
	mad.lo.s64 	%rd13265, %rd685, %rd13254, %rd13264;
	shr.u64 	%rd13266, %rd13265, 32;
	and.b64  	%rd13267, %rd13241, 4294967295;
	add.s64 	%rd13268, %rd13266, %rd13267;
	mad.lo.s64 	%rd13269, %rd686, %rd13254, %rd13268;
	shr.u64 	%rd13270, %rd13269, 32;
	and.b64  	%rd13271, %rd13245, 4294967295;
	add.s64 	%rd13272, %rd13270, %rd13271;
	mad.lo.s64 	%rd13273, %rd687, %rd13254, %rd13272;
	shr.u64 	%rd13274, %rd13273, 32;
	and.b64  	%rd13275, %rd13249, 4294967295;
	add.s64 	%rd13276, %rd13274, %rd13275;
	mad.lo.s64 	%rd13277, %rd688, %rd13254, %rd13276;
	shr.u64 	%rd13278, %rd13277, 32;
	and.b64  	%rd13279, %rd13252, 4294967295;
	add.s64 	%rd13280, %rd13278, %rd13279;
	mad.lo.s64 	%rd13281, %rd689, %rd13254, %rd13280;
	shr.u64 	%rd13282, %rd13281, 32;
	add.s64 	%rd13283, %rd13282, %rd13253;
	mad.lo.s64 	%rd13284, %rd690, %rd13254, %rd13283;
	{ .reg .b32 tmp; mov.b64 {tmp, %r2479}, %rd13284; }
	ld.const.u32 	%r2480, [MU_P];
	mul.lo.s32 	%r2481, %r2480, %r2478;
	ld.const.u32 	%r2482, [P_CONST];
	mul.wide.u32 	%rd13285, %r2482, %r2481;
	and.b64  	%rd13286, %rd13046, 4294967295;
	add.s64 	%rd13287, %rd13285, %rd13286;
	shr.u64 	%rd13288, %rd13287, 32;
	ld.const.u32 	%r2483, [P_CONST+4];
	mul.wide.u32 	%rd13289, %r2483, %r2481;
	and.b64  	%rd13290, %rd13065, 4294967295;
	add.s64 	%rd13291, %rd13288, %rd13290;
	add.s64 	%rd13292, %rd13291, %rd13289;
	cvt.u32.u64 	%r2484, %rd13292;
	shr.u64 	%rd13293, %rd13292, 32;
	ld.const.u32 	%r2485, [P_CONST+8];
	mul.wide.u32 	%rd13294, %r2485, %r2481;
	and.b64  	%rd13295, %rd13097, 4294967295;
	add.s64 	%rd13296, %rd13293, %rd13295;
	add.s64 	%rd13297, %rd13296, %rd13294;
	shr.u64 	%rd13298, %rd13297, 32;
	ld.const.u32 	%r2486, [P_CONST+12];
	mul.wide.u32 	%rd13299, %r2486, %r2481;
	and.b64  	%rd13300, %rd13129, 4294967295;
	add.s64 	%rd13301, %rd13298, %rd13300;
	add.s64 	%rd13302, %rd13301, %rd13299;
	shr.u64 	%rd13303, %rd13302, 32;
	ld.const.u32 	%r2487, [P_CONST+16];
	mul.wide.u32 	%rd13304, %r2487, %r2481;
	and.b64  	%rd13305, %rd13161, 4294967295;
	add.s64 	%rd13306, %rd13303, %rd13305;
	add.s64 	%rd13307, %rd13306, %rd13304;
	shr.u64 	%rd13308, %rd13307, 32;
	ld.const.u32 	%r2488, [P_CONST+20];
	mul.wide.u32 	%rd13309, %r2488, %r2481;
	and.b64  	%rd13310, %rd13193, 4294967295;
	add.s64 	%rd13311, %rd13308, %rd13310;
	add.s64 	%rd13312, %rd13311, %rd13309;
	shr.u64 	%rd13313, %rd13312, 32;
	ld.const.u32 	%r2489, [P_CONST+24];
	mul.wide.u32 	%rd13314, %r2489, %r2481;
	and.b64  	%rd13315, %rd13225, 4294967295;
	add.s64 	%rd13316, %rd13313, %rd13315;
	add.s64 	%rd13317, %rd13316, %rd13314;
	shr.u64 	%rd13318, %rd13317, 32;
	mul.wide.u32 	%rd13319, %r2477, %r2481;
	and.b64  	%rd13320, %rd13257, 4294967295;
	add.s64 	%rd13321, %rd13318, %rd13320;
	add.s64 	%rd13322, %rd13321, %rd13319;
	shr.u64 	%rd13323, %rd13322, 32;
	and.b64  	%rd13324, %rd13261, 4294967295;
	add.s64 	%rd13325, %rd13323, %rd13324;
	shr.u64 	%rd13326, %rd13325, 32;
	and.b64  	%rd13327, %rd13265, 4294967295;
	add.s64 	%rd13328, %rd13326, %rd13327;
	shr.u64 	%rd13329, %rd13328, 32;
	and.b64  	%rd13330, %rd13269, 4294967295;
	add.s64 	%rd13331, %rd13329, %rd13330;
	shr.u64 	%rd13332, %rd13331, 32;
	and.b64  	%rd13333, %rd13273, 4294967295;
	add.s64 	%rd13334, %rd13332, %rd13333;
	shr.u64 	%rd13335, %rd13334, 32;
	and.b64  	%rd13336, %rd13277, 4294967295;
	add.s64 	%rd13337, %rd13335, %rd13336;
	shr.u64 	%rd13338, %rd13337, 32;
	and.b64  	%rd13339, %rd13281, 4294967295;
	add.s64 	%rd13340, %rd13338, %rd13339;
	shr.u64 	%rd13341, %rd13340, 32;
	and.b64  	%rd13342, %rd13284, 4294967295;
	add.s64 	%rd13343, %rd13341, %rd13342;
	{ .reg .b32 tmp; mov.b64 {tmp, %r2490}, %rd13343; }
	add.s32 	%r2491, %r2479, %r2490;
	mul.lo.s32 	%r2492, %r2480, %r2484;
	mul.wide.u32 	%rd13344, %r2482, %r2492;
	and.b64  	%rd13345, %rd13292, 4294967295;
	add.s64 	%rd13346, %rd13344, %rd13345;
	shr.u64 	%rd13347, %rd13346, 32;
	mul.wide.u32 	%rd13348, %r2483, %r2492;
	and.b64  	%rd13349, %rd13297, 4294967295;
	add.s64 	%rd13350, %rd13347, %rd13349;
	add.s64 	%rd13351, %rd13350, %rd13348;
	cvt.u32.u64 	%r2493, %rd13351;
	shr.u64 	%rd13352, %rd13351, 32;
	mul.wide.u32 	%rd13353, %r2485, %r2492;
	and.b64  	%rd13354, %rd13302, 4294967295;
	add.s64 	%rd13355, %rd13352, %rd13354;
	add.s64 	%rd13356, %rd13355, %rd13353;
	shr.u64 	%rd13357, %rd13356, 32;
	mul.wide.u32 	%rd13358, %r2486, %r2492;
	and.b64  	%rd13359, %rd13307, 4294967295;
	add.s64 	%rd13360, %rd13357, %rd13359;
	add.s64 	%rd13361, %rd13360, %rd13358;
	shr.u64 	%rd13362, %rd13361, 32;
	mul.wide.u32 	%rd13363, %r2487, %r2492;
	and.b64  	%rd13364, %rd13312, 4294967295;
	add.s64 	%rd13365, %rd13362, %rd13364;
	add.s64 	%rd13366, %rd13365, %rd13363;
	shr.u64 	%rd13367, %rd13366, 32;
	mul.wide.u32 	%rd13368, %r2488, %r2492;
	and.b64  	%rd13369, %rd13317, 4294967295;
	add.s64 	%rd13370, %rd13367, %rd13369;
	add.s64 	%rd13371, %rd13370, %rd13368;
	shr.u64 	%rd13372, %rd13371, 32;
	mul.wide.u32 	%rd13373, %r2489, %r2492;
	and.b64  	%rd13374, %rd13322, 4294967295;
	add.s64 	%rd13375, %rd13372, %rd13374;
	add.s64 	%rd13376, %rd13375, %rd13373;
	shr.u64 	%rd13377, %rd13376, 32;
	mul.wide.u32 	%rd13378, %r2477, %r2492;
	and.b64  	%rd13379, %rd13325, 4294967295;
	add.s64 	%rd13380, %rd13377, %rd13379;
	add.s64 	%rd13381, %rd13380, %rd13378;
	shr.u64 	%rd13382, %rd13381, 32;
	and.b64  	%rd13383, %rd13328, 4294967295;
	add.s64 	%rd13384, %rd13382, %rd13383;
	shr.u64 	%rd13385, %rd13384, 32;
	and.b64  	%rd13386, %rd13331, 4294967295;
	add.s64 	%rd13387, %rd13385, %rd13386;
	shr.u64 	%rd13388, %rd13387, 32;
	and.b64  	%rd13389, %rd13334, 4294967295;
	add.s64 	%rd13390, %rd13388, %rd13389;
	shr.u64 	%rd13391, %rd13390, 32;
	and.b64  	%rd13392, %rd13337, 4294967295;
	add.s64 	%rd13393, %rd13391, %rd13392;
	shr.u64 	%rd13394, %rd13393, 32;
	and.b64  	%rd13395, %rd13340, 4294967295;
	add.s64 	%rd13396, %rd13394, %rd13395;
	shr.u64 	%rd13397, %rd13396, 32;
	and.b64  	%rd13398, %rd13343, 4294967295;
	add.s64 	%rd13399, %rd13397, %rd13398;
	{ .reg .b32 tmp; mov.b64 {tmp, %r2494}, %rd13399; }
	add.s32 	%r2495, %r2491, %r2494;
	mul.lo.s32 	%r2496, %r2480, %r2493;
	mul.wide.u32 	%rd13400, %r2482, %r2496;
	and.b64  	%rd13401, %rd13351, 4294967295;
	add.s64 	%rd13402, %rd13400, %rd13401;
	shr.u64 	%rd13403, %rd13402, 32;
	mul.wide.u32 	%rd13404, %r2483, %r2496;
	and.b64  	%rd13405, %rd13356, 4294967295;
	add.s64 	%rd13406, %rd13403, %rd13405;
	add.s64 	%rd13407, %rd13406, %rd13404;
	cvt.u32.u64 	%r2497, %rd13407;
	shr.u64 	%rd13408, %rd13407, 32;
	mul.wide.u32 	%rd13409, %r2485, %r2496;
	and.b64  	%rd13410, %rd13361, 4294967295;
	add.s64 	%rd13411, %rd13408, %rd13410;
	add.s64 	%rd13412, %rd13411, %rd13409;
	shr.u64 	%rd13413, %rd13412, 32;
	mul.wide.u32 	%rd13414, %r2486, %r2496;
	and.b64  	%rd13415, %rd13366, 4294967295;
	add.s64 	%rd13416, %rd13413, %rd13415;
	add.s64 	%rd13417, %rd13416, %rd13414;
	shr.u64 	%rd13418, %rd13417, 32;
	mul.wide.u32 	%rd13419, %r2487, %r2496;
	and.b64  	%rd13420, %rd13371, 4294967295;
	add.s64 	%rd13421, %rd13418, %rd13420;
	add.s64 	%rd13422, %rd13421, %rd13419;
	shr.u64 	%rd13423, %rd13422, 32;
	mul.wide.u32 	%rd13424, %r2488, %r2496;
	and.b64  	%rd13425, %rd13376, 4294967295;
	add.s64 	%rd13426, %rd13423, %rd13425;
	add.s64 	%rd13427, %rd13426, %rd13424;
	shr.u64 	%rd13428, %rd13427, 32;
	mul.wide.u32 	%rd13429, %r2489, %r2496;
	and.b64  	%rd13430, %rd13381, 4294967295;
	add.s64 	%rd13431, %rd13428, %rd13430;
	add.s64 	%rd13432, %rd13431, %rd13429;
	shr.u64 	%rd13433, %rd13432, 32;
	mul.wide.u32 	%rd13434, %r2477, %r2496;
	and.b64  	%rd13435, %rd13384, 4294967295;
	add.s64 	%rd13436, %rd13433, %rd13435;
	add.s64 	%rd13437, %rd13436, %rd13434;
	shr.u64 	%rd13438, %rd13437, 32;
	and.b64  	%rd13439, %rd13387, 4294967295;
	add.s64 	%rd13440, %rd13438, %rd13439;
	shr.u64 	%rd13441, %rd13440, 32;
	and.b64  	%rd13442, %rd13390, 4294967295;
	add.s64 	%rd13443, %rd13441, %rd13442;
	shr.u64 	%rd13444, %rd13443, 32;
	and.b64  	%rd13445, %rd13393, 4294967295;
	add.s64 	%rd13446, %rd13444, %rd13445;
	shr.u64 	%rd13447, %rd13446, 32;
	and.b64  	%rd13448, %rd13396, 4294967295;
	add.s64 	%rd13449, %rd13447, %rd13448;
	shr.u64 	%rd13450, %rd13449, 32;
	and.b64  	%rd13451, %rd13399, 4294967295;
	add.s64 	%rd13452, %rd13450, %rd13451;
	{ .reg .b32 tmp; mov.b64 {tmp, %r2498}, %rd13452; }
	add.s32 	%r2499, %r2495, %r2498;
	mul.lo.s32 	%r2500, %r2480, %r2497;
	mul.wide.u32 	%rd13453, %r2482, %r2500;
	and.b64  	%rd13454, %rd13407, 4294967295;
	add.s64 	%rd13455, %rd13453, %rd13454;
	shr.u64 	%rd13456, %rd13455, 32;
	mul.wide.u32 	%rd13457, %r2483, %r2500;
	and.b64  	%rd13458, %rd13412, 4294967295;
	add.s64 	%rd13459, %rd13456, %rd13458;
	add.s64 	%rd13460, %rd13459, %rd13457;
	cvt.u32.u64 	%r2501, %rd13460;
	shr.u64 	%rd13461, %rd13460, 32;
	mul.wide.u32 	%rd13462, %r2485, %r2500;
	and.b64  	%rd13463, %rd13417, 4294967295;
	add.s64 	%rd13464, %rd13461, %rd13463;
	add.s64 	%rd13465, %rd13464, %rd13462;
	shr.u64 	%rd13466, %rd13465, 32;
	mul.wide.u32 	%rd13467, %r2486, %r2500;
	and.b64  	%rd13468, %rd13422, 4294967295;
	add.s64 	%rd13469, %rd13466, %rd13468;
	add.s64 	%rd13470, %rd13469, %rd13467;
	shr.u64 	%rd13471, %rd13470, 32;
	mul.wide.u32 	%rd13472, %r2487, %r2500;
	and.b64  	%rd13473, %rd13427, 4294967295;
	add.s64 	%rd13474, %rd13471, %rd13473;
	add.s64 	%rd13475, %rd13474, %rd13472;
	shr.u64 	%rd13476, %rd13475, 32;
	mul.wide.u32 	%rd13477, %r2488, %r2500;
	and.b64  	%rd13478, %rd13432, 4294967295;
	add.s64 	%rd13479, %rd13476, %rd13478;
	add.s64 	%rd13480, %rd13479, %rd13477;
	shr.u64 	%rd13481, %rd13480, 32;
	mul.wide.u32 	%rd13482, %r2489, %r2500;
	and.b64  	%rd13483, %rd13437, 4294967295;
	add.s64 	%rd13484, %rd13481, %rd13483;
	add.s64 	%rd13485, %rd13484, %rd13482;
	shr.u64 	%rd13486, %rd13485, 32;
	mul.wide.u32 	%rd13487, %r2477, %r2500;
	and.b64  	%rd13488, %rd13440, 4294967295;
	add.s64 	%rd13489, %rd13486, %rd13488;
	add.s64 	%rd13490, %rd13489, %rd13487;
	shr.u64 	%rd13491, %rd13490, 32;
	and.b64  	%rd13492, %rd13443, 4294967295;
	add.s64 	%rd13493, %rd13491, %rd13492;
	shr.u64 	%rd13494, %rd13493, 32;
	and.b64  	%rd13495, %rd13446, 4294967295;
	add.s64 	%rd13496, %rd13494, %rd13495;
	shr.u64 	%rd13497, %rd13496, 32;
	and.b64  	%rd13498, %rd13449, 4294967295;
	add.s64 	%rd13499, %rd13497, %rd13498;
	shr.u64 	%rd13500, %rd13499, 32;
	and.b64  	%rd13501, %rd13452, 4294967295;
	add.s64 	%rd13502, %rd13500, %rd13501;
	{ .reg .b32 tmp; mov.b64 {tmp, %r2502}, %rd13502; }
	add.s32 	%r2503, %r2499, %r2502;
	mul.lo.s32 	%r2504, %r2480, %r2501;
	mul.wide.u32 	%rd13503, %r2482, %r2504;
	and.b64  	%rd13504, %rd13460, 4294967295;
	add.s64 	%rd13505, %rd13503, %rd13504;
	shr.u64 	%rd13506, %rd13505, 32;
	mul.wide.u32 	%rd13507, %r2483, %r2504;
	and.b64  	%rd13508, %rd13465, 4294967295;
	add.s64 	%rd13509, %rd13506, %rd13508;
	add.s64 	%rd13510, %rd13509, %rd13507;
	cvt.u32.u64 	%r2505, %rd13510;
	shr.u64 	%rd13511, %rd13510, 32;
	mul.wide.u32 	%rd13512, %r2485, %r2504;
	and.b64  	%rd13513, %rd13470, 4294967295;
	add.s64 	%rd13514, %rd13511, %rd13513;
	add.s64 	%rd13515, %rd13514, %rd13512;
	shr.u64 	%rd13516, %rd13515, 32;
	mul.wide.u32 	%rd13517, %r2486, %r2504;
	and.b64  	%rd13518, %rd13475, 4294967295;
	add.s64 	%rd13519, %rd13516, %rd13518;
	add.s64 	%rd13520, %rd13519, %rd13517;
	shr.u64 	%rd13521, %rd13520, 32;
	mul.wide.u32 	%rd13522, %r2487, %r2504;
	and.b64  	%rd13523, %rd13480, 4294967295;
	add.s64 	%rd13524, %rd13521, %rd13523;
	add.s64 	%rd13525, %rd13524, %rd13522;
	shr.u64 	%rd13526, %rd13525, 32;
	mul.wide.u32 	%rd13527, %r2488, %r2504;
	and.b64  	%rd13528, %rd13485, 4294967295;
	add.s64 	%rd13529, %rd13526, %rd13528;
	add.s64 	%rd13530, %rd13529, %rd13527;
	shr.u64 	%rd13531, %rd13530, 32;
	mul.wide.u32 	%rd13532, %r2489, %r2504;
	and.b64  	%rd13533, %rd13490, 4294967295;
	add.s64 	%rd13534, %rd13531, %rd13533;
	add.s64 	%rd13535, %rd13534, %rd13532;
	shr.u64 	%rd13536, %rd13535, 32;
	mul.wide.u32 	%rd13537, %r2477, %r2504;
	and.b64  	%rd13538, %rd13493, 4294967295;
	add.s64 	%rd13539, %rd13536, %rd13538;
	add.s64 	%rd13540, %rd13539, %rd13537;
	shr.u64 	%rd13541, %rd13540, 32;
	and.b64  	%rd13542, %rd13496, 4294967295;
	add.s64 	%rd13543, %rd13541, %rd13542;
	shr.u64 	%rd13544, %rd13543, 32;
	and.b64  	%rd13545, %rd13499, 4294967295;
	add.s64 	%rd13546, %rd13544, %rd13545;
	shr.u64 	%rd13547, %rd13546, 32;
	and.b64  	%rd13548, %rd13502, 4294967295;
	add.s64 	%rd13549, %rd13547, %rd13548;
	{ .reg .b32 tmp; mov.b64 {tmp, %r2506}, %rd13549; }
	add.s32 	%r2507, %r2503, %r2506;
	mul.lo.s32 	%r2508, %r2480, %r2505;
	mul.wide.u32 	%rd13550, %r2482, %r2508;
	and.b64  	%rd13551, %rd13510, 4294967295;
	add.s64 	%rd13552, %rd13550, %rd13551;
	shr.u64 	%rd13553, %rd13552, 32;
	mul.wide.u32 	%rd13554, %r2483, %r2508;
	and.b64  	%rd13555, %rd13515, 4294967295;
	add.s64 	%rd13556, %rd13553, %rd13555;
	add.s64 	%rd13557, %rd13556, %rd13554;
	cvt.u32.u64 	%r2509, %rd13557;
	shr.u64 	%rd13558, %rd13557, 32;
	mul.wide.u32 	%rd13559, %r2485, %r2508;
	and.b64  	%rd13560, %rd13520, 4294967295;
	add.s64 	%rd13561, %rd13558, %rd13560;
	add.s64 	%rd13562, %rd13561, %rd13559;
	shr.u64 	%rd13563, %rd13562, 32;
	mul.wide.u32 	%rd13564, %r2486, %r2508;
	and.b64  	%rd13565, %rd13525, 4294967295;
	add.s64 	%rd13566, %rd13563, %rd13565;
	add.s64 	%rd13567, %rd13566, %rd13564;
	shr.u64 	%rd13568, %rd13567, 32;
	mul.wide.u32 	%rd13569, %r2487, %r2508;
	and.b64  	%rd13570, %rd13530, 4294967295;
	add.s64 	%rd13571, %rd13568, %rd13570;
	add.s64 	%rd13572, %rd13571, %rd13569;
	shr.u64 	%rd13573, %rd13572, 32;
	mul.wide.u32 	%rd13574, %r2488, %r2508;
	and.b64  	%rd13575, %rd13535, 4294967295;
	add.s64 	%rd13576, %rd13573, %rd13575;
	add.s64 	%rd13577, %rd13576, %rd13574;
	shr.u64 	%rd13578, %rd13577, 32;
	mul.wide.u32 	%rd13579, %r2489, %r2508;
	and.b64  	%rd13580, %rd13540, 4294967295;
	add.s64 	%rd13581, %rd13578, %rd13580;
	add.s64 	%rd13582, %rd13581, %rd13579;
	shr.u64 	%rd13583, %rd13582, 32;
	mul.wide.u32 	%rd13584, %r2477, %r2508;
	and.b64  	%rd13585, %rd13543, 4294967295;
	add.s64 	%rd13586, %rd13583, %rd13585;
	add.s64 	%rd13587, %rd13586, %rd13584;
	shr.u64 	%rd13588, %rd13587, 32;
	and.b64  	%rd13589, %rd13546, 4294967295;
	add.s64 	%rd13590, %rd13588, %rd13589;
	shr.u64 	%rd13591, %rd13590, 32;
	and.b64  	%rd13592, %rd13549, 4294967295;
	add.s64 	%rd13593, %rd13591, %rd13592;
	{ .reg .b32 tmp; mov.b64 {tmp, %r2510}, %rd13593; }
	add.s32 	%r2511, %r2507, %r2510;
	mul.lo.s32 	%r2512, %r2480, %r2509;
	mul.wide.u32 	%rd13594, %r2482, %r2512;
	and.b64  	%rd13595, %rd13557, 4294967295;
	add.s64 	%rd13596, %rd13594, %rd13595;
	shr.u64 	%rd13597, %rd13596, 32;
	mul.wide.u32 	%rd13598, %r2483, %r2512;
	and.b64  	%rd13599, %rd13562, 4294967295;
	add.s64 	%rd13600, %rd13597, %rd13599;
	add.s64 	%rd13601, %rd13600, %rd13598;
	cvt.u32.u64 	%r2513, %rd13601;
	shr.u64 	%rd13602, %rd13601, 32;
	mul.wide.u32 	%rd13603, %r2485, %r2512;
	and.b64  	%rd13604, %rd13567, 4294967295;
	add.s64 	%rd13605, %rd13602, %rd13604;
	add.s64 	%rd13606, %rd13605, %rd13603;
	shr.u64 	%rd13607, %rd13606, 32;
	mul.wide.u32 	%rd13608, %r2486, %r2512;
	and.b64  	%rd13609, %rd13572, 4294967295;
	add.s64 	%rd13610, %rd13607, %rd13609;
	add.s64 	%rd13611, %rd13610, %rd13608;
	shr.u64 	%rd13612, %rd13611, 32;
	mul.wide.u32 	%rd13613, %r2487, %r2512;
	and.b64  	%rd13614, %rd13577, 4294967295;
	add.s64 	%rd13615, %rd13612, %rd13614;
	add.s64 	%rd13616, %rd13615, %rd13613;
	shr.u64 	%rd13617, %rd13616, 32;
	mul.wide.u32 	%rd13618, %r2488, %r2512;
	and.b64  	%rd13619, %rd13582, 4294967295;
	add.s64 	%rd13620, %rd13617, %rd13619;
	add.s64 	%rd13621, %rd13620, %rd13618;
	shr.u64 	%rd13622, %rd13621, 32;
	mul.wide.u32 	%rd13623, %r2489, %r2512;
	and.b64  	%rd13624, %rd13587, 4294967295;
	add.s64 	%rd13625, %rd13622, %rd13624;
	add.s64 	%rd13626, %rd13625, %rd13623;
	shr.u64 	%rd13627, %rd13626, 32;
	mul.wide.u32 	%rd13628, %r2477, %r2512;
	and.b64  	%rd13629, %rd13590, 4294967295;
	add.s64 	%rd13630, %rd13627, %rd13629;
	add.s64 	%rd13631, %rd13630, %rd13628;
	shr.u64 	%rd13632, %rd13631, 32;
	and.b64  	%rd13633, %rd13593, 4294967295;
	add.s64 	%rd13634, %rd13632, %rd13633;
	{ .reg .b32 tmp; mov.b64 {tmp, %r2514}, %rd13634; }
	add.s32 	%r2515, %r2511, %r2514;
	mul.lo.s32 	%r2516, %r2480, %r2513;
	mul.wide.u32 	%rd13635, %r2482, %r2516;
	and.b64  	%rd13636, %rd13601, 4294967295;
	add.s64 	%rd13637, %rd13635, %rd13636;
	shr.u64 	%rd13638, %rd13637, 32;
	mul.wide.u32 	%rd13639, %r2483, %r2516;
	and.b64  	%rd13640, %rd13606, 4294967295;
	add.s64 	%rd13641, %rd13638, %rd13640;
	add.s64 	%rd24305, %rd13641, %rd13639;
	shr.u64 	%rd13642, %rd24305, 32;
	mul.wide.u32 	%rd13643, %r2485, %r2516;
	and.b64  	%rd13644, %rd13611, 4294967295;
	add.s64 	%rd13645, %rd13642, %rd13644;
	add.s64 	%rd24304, %rd13645, %rd13643;
	shr.u64 	%rd13646, %rd24304, 32;
	mul.wide.u32 	%rd13647, %r2486, %r2516;
	and.b64  	%rd13648, %rd13616, 4294967295;
	add.s64 	%rd13649, %rd13646, %rd13648;
	add.s64 	%rd24303, %rd13649, %rd13647;
	shr.u64 	%rd13650, %rd24303, 32;
	mul.wide.u32 	%rd13651, %r2487, %r2516;
	and.b64  	%rd13652, %rd13621, 4294967295;
	add.s64 	%rd13653, %rd13650, %rd13652;
	add.s64 	%rd24302, %rd13653, %rd13651;
	shr.u64 	%rd13654, %rd24302, 32;
	mul.wide.u32 	%rd13655, %r2488, %r2516;
	and.b64  	%rd13656, %rd13626, 4294967295;
	add.s64 	%rd13657, %rd13654, %rd13656;
	add.s64 	%rd24301, %rd13657, %rd13655;
	shr.u64 	%rd13658, %rd24301, 32;
	mul.wide.u32 	%rd13659, %r2489, %r2516;
	and.b64  	%rd13660, %rd13631, 4294967295;
	add.s64 	%rd13661, %rd13658, %rd13660;
	add.s64 	%rd24300, %rd13661, %rd13659;
	shr.u64 	%rd13662, %rd24300, 32;
	mul.wide.u32 	%rd13663, %r2477, %r2516;
	and.b64  	%rd13664, %rd13634, 4294967295;
	add.s64 	%rd13665, %rd13662, %rd13664;
	add.s64 	%rd24299, %rd13665, %rd13663;
	{ .reg .b32 tmp; mov.b64 {tmp, %r2517}, %rd24299; }
	add.s32 	%r4384, %r2515, %r2517;
	setp.gt.u32 	%p523, %r4384, %r2477;
	@%p523 bra 	$L__BB2_460;
	setp.lt.u32 	%p524, %r4384, %r2477;
	@%p524 bra 	$L__BB2_461;
	cvt.u32.u64 	%r2520, %rd24299;
	setp.lt.u32 	%p525, %r2489, %r2520;
	@%p525 bra 	$L__BB2_460;
	setp.gt.u32 	%p526, %r2489, %r2520;
	@%p526 bra 	$L__BB2_461;
	cvt.u32.u64 	%r2524, %rd24300;
	setp.lt.u32 	%p527, %r2488, %r2524;
	@%p527 bra 	$L__BB2_460;
	setp.gt.u32 	%p528, %r2488, %r2524;
	@%p528 bra 	$L__BB2_461;
	cvt.u32.u64 	%r2528, %rd24301;
	setp.lt.u32 	%p529, %r2487, %r2528;
	@%p529 bra 	$L__BB2_460;
	setp.gt.u32 	%p530, %r2487, %r2528;
	@%p530 bra 	$L__BB2_461;
	cvt.u32.u64 	%r2532, %rd24302;
	setp.lt.u32 	%p531, %r2486, %r2532;
	@%p531 bra 	$L__BB2_460;
	setp.gt.u32 	%p532, %r2486, %r2532;
	@%p532 bra 	$L__BB2_461;
	cvt.u32.u64 	%r2536, %rd24303;
	setp.lt.u32 	%p533, %r2485, %r2536;
	@%p533 bra 	$L__BB2_460;
	setp.gt.u32 	%p534, %r2485, %r2536;
	@%p534 bra 	$L__BB2_461;
	cvt.u32.u64 	%r2540, %rd24304;
	setp.lt.u32 	%p535, %r2483, %r2540;
	@%p535 bra 	$L__BB2_460;
	setp.gt.u32 	%p536, %r2483, %r2540;
	cvt.u32.u64 	%r2545, %rd24305;
	setp.gt.u32 	%p537, %r2482, %r2545;
	or.pred  	%p538, %p536, %p537;
	@%p538 bra 	$L__BB2_461;
$L__BB2_460:
	and.b64  	%rd13666, %rd24305, 4294967295;
	ld.const.u32 	%rd13667, [P_CONST];
	sub.s64 	%rd24305, %rd13666, %rd13667;
	shr.u64 	%rd13668, %rd24305, 63;
	and.b64  	%rd13669, %rd24304, 4294967295;
	ld.const.u32 	%rd13670, [P_CONST+4];
	add.s64 	%rd13671, %rd13668, %rd13670;
	sub.s64 	%rd24304, %rd13669, %rd13671;
	shr.u64 	%rd13672, %rd24304, 63;
	and.b64  	%rd13673, %rd24303, 4294967295;
	ld.const.u32 	%rd13674, [P_CONST+8];
	add.s64 	%rd13675, %rd13672, %rd13674;
	sub.s64 	%rd24303, %rd13673, %rd13675;
	shr.u64 	%rd13676, %rd24303, 63;
	and.b64  	%rd13677, %rd24302, 4294967295;
	ld.const.u32 	%rd13678, [P_CONST+12];
	add.s64 	%rd13679, %rd13676, %rd13678;
	sub.s64 	%rd24302, %rd13677, %rd13679;
	shr.u64 	%rd13680, %rd24302, 63;
	and.b64  	%rd13681, %rd24301, 4294967295;
	ld.const.u32 	%rd13682, [P_CONST+16];
	add.s64 	%rd13683, %rd13680, %rd13682;
	sub.s64 	%rd24301, %rd13681, %rd13683;
	shr.u64 	%rd13684, %rd24301, 63;
	and.b64  	%rd13685, %rd24300, 4294967295;
	ld.const.u32 	%rd13686, [P_CONST+20];
	add.s64 	%rd13687, %rd13684, %rd13686;
	sub.s64 	%rd24300, %rd13685, %rd13687;
	shr.u64 	%rd13688, %rd24300, 63;
	and.b64  	%rd13689, %rd24299, 4294967295;
	ld.const.u32 	%rd13690, [P_CONST+24];
	add.s64 	%rd13691, %rd13688, %rd13690;
	sub.s64 	%rd24299, %rd13689, %rd13691;
	shr.u64 	%rd13692, %rd24299, 63;
	cvt.u32.u64 	%r2547, %rd13692;
	add.s32 	%r2548, %r2477, %r2547;
	sub.s32 	%r4384, %r4384, %r2548;
$L__BB2_461:
	ld.const.u32 	%r2549, [P_CONST+28];
	cvt.u64.u32 	%rd13693, %r4383;
	mul.wide.u32 	%rd13694, %r4383, %r4383;
	cvt.u32.u64 	%r2550, %rd13694;
	shr.u64 	%rd13695, %rd13694, 32;
	and.b64  	%rd778, %rd24298, 4294967295;
	mul.lo.s64 	%rd13696, %rd778, %rd13693;
	add.s64 	%rd13697, %rd13695, %rd13696;
	shr.u64 	%rd13698, %rd13697, 32;
	and.b64  	%rd779, %rd24297, 4294967295;
	mul.lo.s64 	%rd13699, %rd779, %rd13693;
	add.s64 	%rd13700, %rd13698, %rd13699;
	shr.u64 	%rd13701, %rd13700, 32;
	and.b64  	%rd780, %rd24296, 4294967295;
	mul.lo.s64 	%rd13702, %rd780, %rd13693;
	add.s64 	%rd13703, %rd13701, %rd13702;
	shr.u64 	%rd13704, %rd13703, 32;
	and.b64  	%rd781, %rd24295, 4294967295;
	mul.lo.s64 	%rd13705, %rd781, %rd13693;
	add.s64 	%rd13706, %rd13704, %rd13705;
	shr.u64 	%rd13707, %rd13706, 32;
	and.b64  	%rd782, %rd24294, 4294967295;
	mul.lo.s64 	%rd13708, %rd782, %rd13693;
	add.s64 	%rd13709, %rd13707, %rd13708;
	shr.u64 	%rd13710, %rd13709, 32;
	and.b64  	%rd783, %rd24293, 4294967295;
	mul.lo.s64 	%rd13711, %rd783, %rd13693;
	add.s64 	%rd13712, %rd13710, %rd13711;
	shr.u64 	%rd13713, %rd13712, 32;
	and.b64  	%rd784, %rd24292, 4294967295;
	mul.lo.s64 	%rd13714, %rd784, %rd13693;
	add.s64 	%rd13715, %rd13713, %rd13714;
	shr.u64 	%rd13716, %rd13715, 32;
	and.b64  	%rd13717, %rd13697, 4294967295;
	add.s64 	%rd13718, %rd13696, %rd13717;
	shr.u64 	%rd13719, %rd13718, 32;
	and.b64  	%rd13720, %rd13700, 4294967295;
	add.s64 	%rd13721, %rd13719, %rd13720;
	mad.lo.s64 	%rd13722, %rd778, %rd778, %rd13721;
	shr.u64 	%rd13723, %rd13722, 32;
	mul.lo.s64 	%rd13724, %rd779, %rd778;
	and.b64  	%rd13725, %rd13703, 4294967295;
	add.s64 	%rd13726, %rd13723, %rd13725;
	add.s64 	%rd13727, %rd13726, %rd13724;
	shr.u64 	%rd13728, %rd13727, 32;
	mul.lo.s64 	%rd13729, %rd780, %rd778;
	and.b64  	%rd13730, %rd13706, 4294967295;
	add.s64 	%rd13731, %rd13728, %rd13730;
	add.s64 	%rd13732, %rd13731, %rd13729;
	shr.u64 	%rd13733, %rd13732, 32;
	mul.lo.s64 	%rd13734, %rd781, %rd778;
	and.b64  	%rd13735, %rd13709, 4294967295;
	add.s64 	%rd13736, %rd13733, %rd13735;
	add.s64 	%rd13737, %rd13736, %rd13734;
	shr.u64 	%rd13738, %rd13737, 32;
	mul.lo.s64 	%rd13739, %rd782, %rd778;
	and.b64  	%rd13740, %rd13712, 4294967295;
	add.s64 	%rd13741, %rd13738, %rd13740;
	add.s64 	%rd13742, %rd13741, %rd13739;
	shr.u64 	%rd13743, %rd13742, 32;
	mul.lo.s64 	%rd13744, %rd783, %rd778;
	and.b64  	%rd13745, %rd13715, 4294967295;
	add.s64 	%rd13746, %rd13743, %rd13745;
	add.s64 	%rd13747, %rd13746, %rd13744;
	shr.u64 	%rd13748, %rd13747, 32;
	mul.lo.s64 	%rd13749, %rd784, %rd778;
	add.s64 	%rd13750, %rd13748, %rd13716;
	add.s64 	%rd13751, %rd13750, %rd13749;
	shr.u64 	%rd13752, %rd13751, 32;
	and.b64  	%rd13753, %rd13722, 4294967295;
	add.s64 	%rd13754, %rd13699, %rd13753;
	shr.u64 	%rd13755, %rd13754, 32;
	and.b64  	%rd13756, %rd13727, 4294967295;
	add.s64 	%rd13757, %rd13755, %rd13756;
	add.s64 	%rd13758, %rd13757, %rd13724;
	shr.u64 	%rd13759, %rd13758, 32;
	and.b64  	%rd13760, %rd13732, 4294967295;
	add.s64 	%rd13761, %rd13759, %rd13760;
	mad.lo.s64 	%rd13762, %rd779, %rd779, %rd13761;
	shr.u64 	%rd13763, %rd13762, 32;
	mul.lo.s64 	%rd13764, %rd780, %rd779;
	and.b64  	%rd13765, %rd13737, 4294967295;
	add.s64 	%rd13766, %rd13763, %rd13765;
	add.s64 	%rd13767, %rd13766, %rd13764;
	shr.u64 	%rd13768, %rd13767, 32;
	mul.lo.s64 	%rd13769, %rd781, %rd779;
	and.b64  	%rd13770, %rd13742, 4294967295;
	add.s64 	%rd13771, %rd13768, %rd13770;
	add.s64 	%rd13772, %rd13771, %rd13769;
	shr.u64 	%rd13773, %rd13772, 32;
	mul.lo.s64 	%rd13774, %rd782, %rd779;
	and.b64  	%rd13775, %rd13747, 4294967295;
	add.s64 	%rd13776, %rd13773, %rd13775;
	add.s64 	%rd13777, %rd13776, %rd13774;
	shr.u64 	%rd13778, %rd13777, 32;
	mul.lo.s64 	%rd13779, %rd783, %rd779;
	and.b64  	%rd13780, %rd13751, 4294967295;
	add.s64 	%rd13781, %rd13778, %rd13780;
	add.s64 	%rd13782, %rd13781, %rd13779;
	shr.u64 	%rd13783, %rd13782, 32;
	mul.lo.s64 	%rd13784, %rd784, %rd779;
	add.s64 	%rd13785, %rd13783, %rd13752;
	add.s64 	%rd13786, %rd13785, %rd13784;
	shr.u64 	%rd13787, %rd13786, 32;
	and.b64  	%rd13788, %rd13758, 4294967295;
	add.s64 	%rd13789, %rd13702, %rd13788;
	shr.u64 	%rd13790, %rd13789, 32;
	and.b64  	%rd13791, %rd13762, 4294967295;
	add.s64 	%rd13792, %rd13790, %rd13791;
	add.s64 	%rd13793, %rd13792, %rd13729;
	shr.u64 	%rd13794, %rd13793, 32;
	and.b64  	%rd13795, %rd13767, 4294967295;
	add.s64 	%rd13796, %rd13794, %rd13795;
	add.s64 	%rd13797, %rd13796, %rd13764;
	shr.u64 	%rd13798, %rd13797, 32;
	and.b64  	%rd13799, %rd13772, 4294967295;
	add.s64 	%rd13800, %rd13798, %rd13799;
	mad.lo.s64 	%rd13801, %rd780, %rd780, %rd13800;
	shr.u64 	%rd13802, %rd13801, 32;
	mul.lo.s64 	%rd13803, %rd781, %rd780;
	and.b64  	%rd13804, %rd13777, 4294967295;
	add.s64 	%rd13805, %rd13802, %rd13804;
	add.s64 	%rd13806, %rd13805, %rd13803;
	shr.u64 	%rd13807, %rd13806, 32;
	mul.lo.s64 	%rd13808, %rd782, %rd780;
	and.b64  	%rd13809, %rd13782, 4294967295;
	add.s64 	%rd13810, %rd13807, %rd13809;
	add.s64 	%rd13811, %rd13810, %rd13808;
	shr.u64 	%rd13812, %rd13811, 32;
	mul.lo.s64 	%rd13813, %rd783, %rd780;
	and.b64  	%rd13814, %rd13786, 4294967295;
	add.s64 	%rd13815, %rd13812, %rd13814;
	add.s64 	%rd13816, %rd13815, %rd13813;
	shr.u64 	%rd13817, %rd13816, 32;
	mul.lo.s64 	%rd13818, %rd784, %rd780;
	add.s64 	%rd13819, %rd13817, %rd13787;
	add.s64 	%rd13820, %rd13819, %rd13818;
	shr.u64 	%rd13821, %rd13820, 32;
	and.b64  	%rd13822, %rd13793, 4294967295;
	add.s64 	%rd13823, %rd13705, %rd13822;
	shr.u64 	%rd13824, %rd13823, 32;
	and.b64  	%rd13825, %rd13797, 4294967295;
	add.s64 	%rd13826, %rd13824, %rd13825;
	add.s64 	%rd13827, %rd13826, %rd13734;
	shr.u64 	%rd13828, %rd13827, 32;
	and.b64  	%rd13829, %rd13801, 4294967295;
	add.s64 	%rd13830, %rd13828, %rd13829;
	add.s64 	%rd13831, %rd13830, %rd13769;
	shr.u64 	%rd13832, %rd13831, 32;
	and.b64  	%rd13833, %rd13806, 4294967295;
	add.s64 	%rd13834, %rd13832, %rd13833;
	add.s64 	%rd13835, %rd13834, %rd13803;
	shr.u64 	%rd13836, %rd13835, 32;
	and.b64  	%rd13837, %rd13811, 4294967295;
	add.s64 	%rd13838, %rd13836, %rd13837;
	mad.lo.s64 	%rd13839, %rd781, %rd781, %rd13838;
	shr.u64 	%rd13840, %rd13839, 32;
	mul.lo.s64 	%rd13841, %rd782, %rd781;
	and.b64  	%rd13842, %rd13816, 4294967295;
	add.s64 	%rd13843, %rd13840, %rd13842;
	add.s64 	%rd13844, %rd13843, %rd13841;
	shr.u64 	%rd13845, %rd13844, 32;
	mul.lo.s64 	%rd13846, %rd783, %rd781;
	and.b64  	%rd13847, %rd13820, 4294967295;
	add.s64 	%rd13848, %rd13845, %rd13847;
	add.s64 	%rd13849, %rd13848, %rd13846;
	shr.u64 	%rd13850, %rd13849, 32;
	mul.lo.s64 	%rd13851, %rd784, %rd781;
	add.s64 	%rd13852, %rd13850, %rd13821;
	add.s64 	%rd13853, %rd13852, %rd13851;
	shr.u64 	%rd13854, %rd13853, 32;
	and.b64  	%rd13855, %rd13827, 4294967295;
	add.s64 	%rd13856, %rd13708, %rd13855;
	shr.u64 	%rd13857, %rd13856, 32;
	and.b64  	%rd13858, %rd13831, 4294967295;
	add.s64 	%rd13859, %rd13857, %rd13858;
	add.s64 	%rd13860, %rd13859, %rd13739;
	shr.u64 	%rd13861, %rd13860, 32;
	and.b64  	%rd13862, %rd13835, 4294967295;
	add.s64 	%rd13863, %rd13861, %rd13862;
	add.s64 	%rd13864, %rd13863, %rd13774;
	shr.u64 	%rd13865, %rd13864, 32;
	and.b64  	%rd13866, %rd13839, 4294967295;
	add.s64 	%rd13867, %rd13865, %rd13866;
	add.s64 	%rd13868, %rd13867, %rd13808;
	shr.u64 	%rd13869, %rd13868, 32;
	and.b64  	%rd13870, %rd13844, 4294967295;
	add.s64 	%rd13871, %rd13869, %rd13870;
	add.s64 	%rd13872, %rd13871, %rd13841;
	shr.u64 	%rd13873, %rd13872, 32;
	and.b64  	%rd13874, %rd13849, 4294967295;
	add.s64 	%rd13875, %rd13873, %rd13874;
	mad.lo.s64 	%rd13876, %rd782, %rd782, %rd13875;
	shr.u64 	%rd13877, %rd13876, 32;
	mul.lo.s64 	%rd13878, %rd783, %rd782;
	and.b64  	%rd13879, %rd13853, 4294967295;
	add.s64 	%rd13880, %rd13877, %rd13879;
	add.s64 	%rd13881, %rd13880, %rd13878;
	shr.u64 	%rd13882, %rd13881, 32;
	mul.lo.s64 	%rd13883, %rd784, %rd782;
	add.s64 	%rd13884, %rd13882, %rd13854;
	add.s64 	%rd13885, %rd13884, %rd13883;
	shr.u64 	%rd13886, %rd13885, 32;
	and.b64  	%rd13887, %rd13860, 4294967295;
	add.s64 	%rd13888, %rd13711, %rd13887;
	shr.u64 	%rd13889, %rd13888, 32;
	and.b64  	%rd13890, %rd13864, 4294967295;
	add.s64 	%rd13891, %rd13889, %rd13890;
	add.s64 	%rd13892, %rd13891, %rd13744;
	shr.u64 	%rd13893, %rd13892, 32;
	and.b64  	%rd13894, %rd13868, 4294967295;
	add.s64 	%rd13895, %rd13893, %rd13894;
	add.s64 	%rd13896, %rd13895, %rd13779;
	shr.u64 	%rd13897, %rd13896, 32;
	and.b64  	%rd13898, %rd13872, 4294967295;
	add.s64 	%rd13899, %rd13897, %rd13898;
	add.s64 	%rd13900, %rd13899, %rd13813;
	shr.u64 	%rd13901, %rd13900, 32;
	and.b64  	%rd13902, %rd13876, 4294967295;
	add.s64 	%rd13903, %rd13901, %rd13902;
	add.s64 	%rd13904, %rd13903, %rd13846;
	shr.u64 	%rd13905, %rd13904, 32;
	and.b64  	%rd13906, %rd13881, 4294967295;
	add.s64 	%rd13907, %rd13905, %rd13906;
	add.s64 	%rd13908, %rd13907, %rd13878;
	shr.u64 	%rd13909, %rd13908, 32;
	and.b64  	%rd13910, %rd13885, 4294967295;
	add.s64 	%rd13911, %rd13909, %rd13910;
	mad.lo.s64 	%rd13912, %rd783, %rd783, %rd13911;
	shr.u64 	%rd13913, %rd13912, 32;
	mul.lo.s64 	%rd13914, %rd784, %rd783;
	add.s64 	%rd13915, %rd13913, %rd13886;
	add.s64 	%rd13916, %rd13915, %rd13914;
	shr.u64 	%rd13917, %rd13916, 32;
	and.b64  	%rd13918, %rd13892, 4294967295;
	add.s64 	%rd13919, %rd13714, %rd13918;
	shr.u64 	%rd13920, %rd13919, 32;
	and.b64  	%rd13921, %rd13896, 4294967295;
	add.s64 	%rd13922, %rd13920, %rd13921;
	add.s64 	%rd13923, %rd13922, %rd13749;
	shr.u64 	%rd13924, %rd13923, 32;
	and.b64  	%rd13925, %rd13900, 4294967295;
	add.s64 	%rd13926, %rd13924, %rd13925;
	add.s64 	%rd13927, %rd13926, %rd13784;
	shr.u64 	%rd13928, %rd13927, 32;
	and.b64  	%rd13929, %rd13904, 4294967295;
	add.s64 	%rd13930, %rd13928, %rd13929;
	add.s64 	%rd13931, %rd13930, %rd13818;
	shr.u64 	%rd13932, %rd13931, 32;
	and.b64  	%rd13933, %rd13908, 4294967295;
	add.s64 	%rd13934, %rd13932, %rd13933;
	add.s64 	%rd13935, %rd13934, %rd13851;
	shr.u64 	%rd13936, %rd13935, 32;
	and.b64  	%rd13937, %rd13912, 4294967295;
	add.s64 	%rd13938, %rd13936, %rd13937;
	add.s64 	%rd13939, %rd13938, %rd13883;
	shr.u64 	%rd13940, %rd13939, 32;
	and.b64  	%rd13941, %rd13916, 4294967295;
	add.s64 	%rd13942, %rd13940, %rd13941;
	add.s64 	%rd13943, %rd13942, %rd13914;
	shr.u64 	%rd13944, %rd13943, 32;
	add.s64 	%rd13945, %rd13944, %rd13917;
	mad.lo.s64 	%rd13946, %rd784, %rd784, %rd13945;
	{ .reg .b32 tmp; mov.b64 {tmp, %r2551}, %rd13946; }
	ld.const.u32 	%r2552, [MU_P];
	mul.lo.s32 	%r2553, %r2552, %r2550;
	ld.const.u32 	%r2554, [P_CONST];
	mul.wide.u32 	%rd13947, %r2554, %r2553;
	and.b64  	%rd13948, %rd13694, 4294967293;
	add.s64 	%rd13949, %rd13947, %rd13948;
	shr.u64 	%rd13950, %rd13949, 32;
	ld.const.u32 	%r2555, [P_CONST+4];
	mul.wide.u32 	%rd13951, %r2555, %r2553;
	and.b64  	%rd13952, %rd13718, 4294967295;
	add.s64 	%rd13953, %rd13950, %rd13952;
	add.s64 	%rd13954, %rd13953, %rd13951;
	cvt.u32.u64 	%r2556, %rd13954;
	shr.u64 	%rd13955, %rd13954, 32;
	ld.const.u32 	%r2557, [P_CONST+8];
	mul.wide.u32 	%rd13956, %r2557, %r2553;
	and.b64  	%rd13957, %rd13754, 4294967295;
	add.s64 	%rd13958, %rd13955, %rd13957;
	add.s64 	%rd13959, %rd13958, %rd13956;
	shr.u64 	%rd13960, %rd13959, 32;
	ld.const.u32 	%r2558, [P_CONST+12];
	mul.wide.u32 	%rd13961, %r2558, %r2553;
	and.b64  	%rd13962, %rd13789, 4294967295;
	add.s64 	%rd13963, %rd13960, %rd13962;
	add.s64 	%rd13964, %rd13963, %rd13961;
	shr.u64 	%rd13965, %rd13964, 32;
	ld.const.u32 	%r2559, [P_CONST+16];
	mul.wide.u32 	%rd13966, %r2559, %r2553;
	and.b64  	%rd13967, %rd13823, 4294967295;
	add.s64 	%rd13968, %rd13965, %rd13967;
	add.s64 	%rd13969, %rd13968, %rd13966;
	shr.u64 	%rd13970, %rd13969, 32;
	ld.const.u32 	%r2560, [P_CONST+20];
	mul.wide.u32 	%rd13971, %r2560, %r2553;
	and.b64  	%rd13972, %rd13856, 4294967295;
	add.s64 	%rd13973, %rd13970, %rd13972;
	add.s64 	%rd13974, %rd13973, %rd13971;
	shr.u64 	%rd13975, %rd13974, 32;
	ld.const.u32 	%r2561, [P_CONST+24];
	mul.wide.u32 	%rd13976, %r2561, %r2553;
	and.b64  	%rd13977, %rd13888, 4294967295;
	add.s64 	%rd13978, %rd13975, %rd13977;
	add.s64 	%rd13979, %rd13978, %rd13976;
	shr.u64 	%rd13980, %rd13979, 32;
	mul.wide.u32 	%rd13981, %r2549, %r2553;
	and.b64  	%rd13982, %rd13919, 4294967295;
	add.s64 	%rd13983, %rd13980, %rd13982;
	add.s64 	%rd13984, %rd13983, %rd13981;
	shr.u64 	%rd13985, %rd13984, 32;
	and.b64  	%rd13986, %rd13923, 4294967295;
	add.s64 	%rd13987, %rd13985, %rd13986;
	shr.u64 	%rd13988, %rd13987, 32;
	and.b64  	%rd13989, %rd13927, 4294967295;
	add.s64 	%rd13990, %rd13988, %rd13989;
	shr.u64 	%rd13991, %rd13990, 32;
	and.b64  	%rd13992, %rd13931, 4294967295;
	add.s64 	%rd13993, %rd13991, %rd13992;
	shr.u64 	%rd13994, %rd13993, 32;
	and.b64  	%rd13995, %rd13935, 4294967295;
	add.s64 	%rd13996, %rd13994, %rd13995;
	shr.u64 	%rd13997, %rd13996, 32;
	and.b64  	%rd13998, %rd13939, 4294967295;
	add.s64 	%rd13999, %rd13997, %rd13998;
	shr.u64 	%rd14000, %rd13999, 32;
	and.b64  	%rd14001, %rd13943, 4294967295;
	add.s64 	%rd14002, %rd14000, %rd14001;
	shr.u64 	%rd14003, %rd14002, 32;
	and.b64  	%rd14004, %rd13946, 4294967295;
	add.s64 	%rd14005, %rd14003, %rd14004;
	{ .reg .b32 tmp; mov.b64 {tmp, %r2562}, %rd14005; }
	add.s32 	%r2563, %r2551, %r2562;
	mul.lo.s32 	%r2564, %r2552, %r2556;
	mul.wide.u32 	%rd14006, %r2554, %r2564;
	and.b64  	%rd14007, %rd13954, 4294967295;
	add.s64 	%rd14008, %rd14006, %rd14007;
	shr.u64 	%rd14009, %rd14008, 32;
	mul.wide.u32 	%rd14010, %r2555, %r2564;
	and.b64  	%rd14011, %rd13959, 4294967295;
	add.s64 	%rd14012, %rd14009, %rd14011;
	add.s64 	%rd14013, %rd14012, %rd14010;
	cvt.u32.u64 	%r2565, %rd14013;
	shr.u64 	%rd14014, %rd14013, 32;
	mul.wide.u32 	%rd14015, %r2557, %r2564;
	and.b64  	%rd14016, %rd13964, 4294967295;
	add.s64 	%rd14017, %rd14014, %rd14016;
	add.s64 	%rd14018, %rd14017, %rd14015;
	shr.u64 	%rd14019, %rd14018, 32;
	mul.wide.u32 	%rd14020, %r2558, %r2564;
	and.b64  	%rd14021, %rd13969, 4294967295;
	add.s64 	%rd14022, %rd14019, %rd14021;
	add.s64 	%rd14023, %rd14022, %rd14020;
	shr.u64 	%rd14024, %rd14023, 32;
	mul.wide.u32 	%rd14025, %r2559, %r2564;
	and.b64  	%rd14026, %rd13974, 4294967295;
	add.s64 	%rd14027, %rd14024, %rd14026;
	add.s64 	%rd14028, %rd14027, %rd14025;
	shr.u64 	%rd14029, %rd14028, 32;
	mul.wide.u32 	%rd14030, %r2560, %r2564;
	and.b64  	%rd14031, %rd13979, 4294967295;
	add.s64 	%rd14032, %rd14029, %rd14031;
	add.s64 	%rd14033, %rd14032, %rd14030;
	shr.u64 	%rd14034, %rd14033, 32;
	mul.wide.u32 	%rd14035, %r2561, %r2564;
	and.b64  	%rd14036, %rd13984, 4294967295;
	add.s64 	%rd14037, %rd14034, %rd14036;
	add.s64 	%rd14038, %rd14037, %rd14035;
	shr.u64 	%rd14039, %rd14038, 32;
	mul.wide.u32 	%rd14040, %r2549, %r2564;
	and.b64  	%rd14041, %rd13987, 4294967295;
	add.s64 	%rd14042, %rd14039, %rd14041;
	add.s64 	%rd14043, %rd14042, %rd14040;
	shr.u64 	%rd14044, %rd14043, 32;
	and.b64  	%rd14045, %rd13990, 4294967295;
	add.s64 	%rd14046, %rd14044, %rd14045;
	shr.u64 	%rd14047, %rd14046, 32;
	and.b64  	%rd14048, %rd13993, 4294967295;
	add.s64 	%rd14049, %rd14047, %rd14048;
	shr.u64 	%rd14050, %rd14049, 32;
	and.b64  	%rd14051, %rd13996, 4294967295;
	add.s64 	%rd14052, %rd14050, %rd14051;
	shr.u64 	%rd14053, %rd14052, 32;
	and.b64  	%rd14054, %rd13999, 4294967295;
	add.s64 	%rd14055, %rd14053, %rd14054;
	shr.u64 	%rd14056, %rd14055, 32;
	and.b64  	%rd14057, %rd14002, 4294967295;
	add.s64 	%rd14058, %rd14056, %rd14057;
	shr.u64 	%rd14059, %rd14058, 32;
	and.b64  	%rd14060, %rd14005, 4294967295;
	add.s64 	%rd14061, %rd14059, %rd14060;
	{ .reg .b32 tmp; mov.b64 {tmp, %r2566}, %rd14061; }
	add.s32 	%r2567, %r2563, %r2566;
	mul.lo.s32 	%r2568, %r2552, %r2565;
	mul.wide.u32 	%rd14062, %r2554, %r2568;
	and.b64  	%rd14063, %rd14013, 4294967295;
	add.s64 	%rd14064, %rd14062, %rd14063;
	shr.u64 	%rd14065, %rd14064, 32;
	mul.wide.u32 	%rd14066, %r2555, %r2568;
	and.b64  	%rd14067, %rd14018, 4294967295;
	add.s64 	%rd14068, %rd14065, %rd14067;
	add.s64 	%rd14069, %rd14068, %rd14066;
	cvt.u32.u64 	%r2569, %rd14069;
	shr.u64 	%rd14070, %rd14069, 32;
	mul.wide.u32 	%rd14071, %r2557, %r2568;
	and.b64  	%rd14072, %rd14023, 4294967295;
	add.s64 	%rd14073, %rd14070, %rd14072;
	add.s64 	%rd14074, %rd14073, %rd14071;
	shr.u64 	%rd14075, %rd14074, 32;
	mul.wide.u32 	%rd14076, %r2558, %r2568;
	and.b64  	%rd14077, %rd14028, 4294967295;
	add.s64 	%rd14078, %rd14075, %rd14077;
	add.s64 	%rd14079, %rd14078, %rd14076;
	shr.u64 	%rd14080, %rd14079, 32;
	mul.wide.u32 	%rd14081, %r2559, %r2568;
	and.b64  	%rd14082, %rd14033, 4294967295;
	add.s64 	%rd14083, %rd14080, %rd14082;
	add.s64 	%rd14084, %rd14083, %rd14081;
	shr.u64 	%rd14085, %rd14084, 32;
	mul.wide.u32 	%rd14086, %r2560, %r2568;
	and.b64  	%rd14087, %rd14038, 4294967295;
	add.s64 	%rd14088, %rd14085, %rd14087;
	add.s64 	%rd14089, %rd14088, %rd14086;
	shr.u64 	%rd14090, %rd14089, 32;
	mul.wide.u32 	%rd14091, %r2561, %r2568;
	and.b64  	%rd14092, %rd14043, 4294967295;
	add.s64 	%rd14093, %rd14090, %rd14092;
	add.s64 	%rd14094, %rd14093, %rd14091;
	shr.u64 	%rd14095, %rd14094, 32;
	mul.wide.u32 	%rd14096, %r2549, %r2568;
	and.b64  	%rd14097, %rd14046, 4294967295;
	add.s64 	%rd14098, %rd14095, %rd14097;
	add.s64 	%rd14099, %rd14098, %rd14096;
	shr.u64 	%rd14100, %rd14099, 32;
	and.b64  	%rd14101, %rd14049, 4294967295;
	add.s64 	%rd14102, %rd14100, %rd14101;
	shr.u64 	%rd14103, %rd14102, 32;
	and.b64  	%rd14104, %rd14052, 4294967295;
	add.s64 	%rd14105, %rd14103, %rd14104;
	shr.u64 	%rd14106, %rd14105, 32;
	and.b64  	%rd14107, %rd14055, 4294967295;
	add.s64 	%rd14108, %rd14106, %rd14107;
	shr.u64 	%rd14109, %rd14108, 32;
	and.b64  	%rd14110, %rd14058, 4294967295;
	add.s64 	%rd14111, %rd14109, %rd14110;
	shr.u64 	%rd14112, %rd14111, 32;
	and.b64  	%rd14113, %rd14061, 4294967295;
	add.s64 	%rd14114, %rd14112, %rd14113;
	{ .reg .b32 tmp; mov.b64 {tmp, %r2570}, %rd14114; }
	add.s32 	%r2571, %r2567, %r2570;
	mul.lo.s32 	%r2572, %r2552, %r2569;
	mul.wide.u32 	%rd14115, %r2554, %r2572;
	and.b64  	%rd14116, %rd14069, 4294967295;
	add.s64 	%rd14117, %rd14115, %rd14116;
	shr.u64 	%rd14118, %rd14117, 32;
	mul.wide.u32 	%rd14119, %r2555, %r2572;
	and.b64  	%rd14120, %rd14074, 4294967295;
	add.s64 	%rd14121, %rd14118, %rd14120;
	add.s64 	%rd14122, %rd14121, %rd14119;
	cvt.u32.u64 	%r2573, %rd14122;
	shr.u64 	%rd14123, %rd14122, 32;
	mul.wide.u32 	%rd14124, %r2557, %r2572;
	and.b64  	%rd14125, %rd14079, 4294967295;
	add.s64 	%rd14126, %rd14123, %rd14125;
	add.s64 	%rd14127, %rd14126, %rd14124;
	shr.u64 	%rd14128, %rd14127, 32;
	mul.wide.u32 	%rd14129, %r2558, %r2572;
	and.b64  	%rd14130, %rd14084, 4294967295;
	add.s64 	%rd14131, %rd14128, %rd14130;
	add.s64 	%rd14132, %rd14131, %rd14129;
	shr.u64 	%rd14133, %rd14132, 32;
	mul.wide.u32 	%rd14134, %r2559, %r2572;
	and.b64  	%rd14135, %rd14089, 4294967295;
	add.s64 	%rd14136, %rd14133, %rd14135;
	add.s64 	%rd14137, %rd14136, %rd14134;
	shr.u64 	%rd14138, %rd14137, 32;
	mul.wide.u32 	%rd14139, %r2560, %r2572;
	and.b64  	%rd14140, %rd14094, 4294967295;
	add.s64 	%rd14141, %rd14138, %rd14140;
	add.s64 	%rd14142, %rd14141, %rd14139;
	shr.u64 	%rd14143, %rd14142, 32;
	mul.wide.u32 	%rd14144, %r2561, %r2572;
	and.b64  	%rd14145, %rd14099, 4294967295;
	add.s64 	%rd14146, %rd14143, %rd14145;
	add.s64 	%rd14147, %rd14146, %rd14144;
	shr.u64 	%rd14148, %rd14147, 32;
	mul.wide.u32 	%rd14149, %r2549, %r2572;
	and.b64  	%rd14150, %rd14102, 4294967295;
	add.s64 	%rd14151, %rd14148, %rd14150;
	add.s64 	%rd14152, %rd14151, %rd14149;
	shr.u64 	%rd14153, %rd14152, 32;
	and.b64  	%rd14154, %rd14105, 4294967295;
	add.s64 	%rd14155, %rd14153, %rd14154;
	shr.u64 	%rd14156, %rd14155, 32;
	and.b64  	%rd14157, %rd14108, 4294967295;
	add.s64 	%rd14158, %rd14156, %rd14157;
	shr.u64 	%rd14159, %rd14158, 32;
	and.b64  	%rd14160, %rd14111, 4294967295;
	add.s64 	%rd14161, %rd14159, %rd14160;
	shr.u64 	%rd14162, %rd14161, 32;
	and.b64  	%rd14163, %rd14114, 4294967295;
	add.s64 	%rd14164, %rd14162, %rd14163;
	{ .reg .b32 tmp; mov.b64 {tmp, %r2574}, %rd14164; }
	add.s32 	%r2575, %r2571, %r2574;
	mul.lo.s32 	%r2576, %r2552, %r2573;
	mul.wide.u32 	%rd14165, %r2554, %r2576;
	and.b64  	%rd14166, %rd14122, 4294967295;
	add.s64 	%rd14167, %rd14165, %rd14166;
	shr.u64 	%rd14168, %rd14167, 32;
	mul.wide.u32 	%rd14169, %r2555, %r2576;
	and.b64  	%rd14170, %rd14127, 4294967295;
	add.s64 	%rd14171, %rd14168, %rd14170;
	add.s64 	%rd14172, %rd14171, %rd14169;
	cvt.u32.u64 	%r2577, %rd14172;
	shr.u64 	%rd14173, %rd14172, 32;
	mul.wide.u32 	%rd14174, %r2557, %r2576;
	and.b64  	%rd14175, %rd14132, 4294967295;
	add.s64 	%rd14176, %rd14173, %rd14175;
	add.s64 	%rd14177, %rd14176, %rd14174;
	shr.u64 	%rd14178, %rd14177, 32;
	mul.wide.u32 	%rd14179, %r2558, %r2576;
	and.b64  	%rd14180, %rd14137, 4294967295;
	add.s64 	%rd14181, %rd14178, %rd14180;
	add.s64 	%rd14182, %rd14181, %rd14179;
	shr.u64 	%rd14183, %rd14182, 32;
	mul.wide.u32 	%rd14184, %r2559, %r2576;
	and.b64  	%rd14185, %rd14142, 4294967295;
	add.s64 	%rd14186, %rd14183, %rd14185;
	add.s64 	%rd14187, %rd14186, %rd14184;
	shr.u64 	%rd14188, %rd14187, 32;
	mul.wide.u32 	%rd14189, %r2560, %r2576;
	and.b64  	%rd14190, %rd14147, 4294967295;
	add.s64 	%rd14191, %rd14188, %rd14190;
	add.s64 	%rd14192, %rd14191, %rd14189;
	shr.u64 	%rd14193, %rd14192, 32;
	mul.wide.u32 	%rd14194, %r2561, %r2576;
	and.b64  	%rd14195, %rd14152, 4294967295;
	add.s64 	%rd14196, %rd14193, %rd14195;
	add.s64 	%rd14197, %rd14196, %rd14194;
	shr.u64 	%rd14198, %rd14197, 32;
	mul.wide.u32 	%rd14199, %r2549, %r2576;
	and.b64  	%rd14200, %rd14155, 4294967295;
	add.s64 	%rd14201, %rd14198, %rd14200;
	add.s64 	%rd14202, %rd14201, %rd14199;
	shr.u64 	%rd14203, %rd14202, 32;
	and.b64  	%rd14204, %rd14158, 4294967295;
	add.s64 	%rd14205, %rd14203, %rd14204;
	shr.u64 	%rd14206, %rd14205, 32;
	and.b64  	%rd14207, %rd14161, 4294967295;
	add.s64 	%rd14208, %rd14206, %rd14207;
	shr.u64 	%rd14209, %rd14208, 32;
	and.b64  	%rd14210, %rd14164, 4294967295;
	add.s64 	%rd14211, %rd14209, %rd14210;
	{ .reg .b32 tmp; mov.b64 {tmp, %r2578}, %rd14211; }
	add.s32 	%r2579, %r2575, %r2578;
	mul.lo.s32 	%r2580, %r2552, %r2577;
	mul.wide.u32 	%rd14212, %r2554, %r2580;
	and.b64  	%rd14213, %rd14172, 4294967295;
	add.s64 	%rd14214, %rd14212, %rd14213;
	shr.u64 	%rd14215, %rd14214, 32;
	mul.wide.u32 	%rd14216, %r2555, %r2580;
	and.b64  	%rd14217, %rd14177, 4294967295;
	add.s64 	%rd14218, %rd14215, %rd14217;
	add.s64 	%rd14219, %rd14218, %rd14216;
	cvt.u32.u64 	%r2581, %rd14219;
	shr.u64 	%rd14220, %rd14219, 32;
	mul.wide.u32 	%rd14221, %r2557, %r2580;
	and.b64  	%rd14222, %rd14182, 4294967295;
	add.s64 	%rd14223, %rd14220, %rd14222;
	add.s64 	%rd14224, %rd14223, %rd14221;
	shr.u64 	%rd14225, %rd14224, 32;
	mul.wide.u32 	%rd14226, %r2558, %r2580;
	and.b64  	%rd14227, %rd14187, 4294967295;
	add.s64 	%rd14228, %rd14225, %rd14227;
	add.s64 	%rd14229, %rd14228, %rd14226;
	shr.u64 	%rd14230, %rd14229, 32;
	mul.wide.u32 	%rd14231, %r2559, %r2580;
	and.b64  	%rd14232, %rd14192, 4294967295;
	add.s64 	%rd14233, %rd14230, %rd14232;
	add.s64 	%rd14234, %rd14233, %rd14231;
	shr.u64 	%rd14235, %rd14234, 32;
	mul.wide.u32 	%rd14236, %r2560, %r2580;
	and.b64  	%rd14237, %rd14197, 4294967295;
	add.s64 	%rd14238, %rd14235, %rd14237;
	add.s64 	%rd14239, %rd14238, %rd14236;
	shr.u64 	%rd14240, %rd14239, 32;
	mul.wide.u32 	%rd14241, %r2561, %r2580;
	and.b64  	%rd14242, %rd14202, 4294967295;
	add.s64 	%rd14243, %rd14240, %rd14242;
	add.s64 	%rd14244, %rd14243, %rd14241;
	shr.u64 	%rd14245, %rd14244, 32;
	mul.wide.u32 	%rd14246, %r2549, %r2580;
	and.b64  	%rd14247, %rd14205, 4294967295;
	add.s64 	%rd14248, %rd14245, %rd14247;
	add.s64 	%rd14249, %rd14248, %rd14246;
	shr.u64 	%rd14250, %rd14249, 32;
	and.b64  	%rd14251, %rd14208, 4294967295;
	add.s64 	%rd14252, %rd14250, %rd14251;
	shr.u64 	%rd14253, %rd14252, 32;
	and.b64  	%rd14254, %rd14211, 4294967295;
	add.s64 	%rd14255, %rd14253, %rd14254;
	{ .reg .b32 tmp; mov.b64 {tmp, %r2582}, %rd14255; }
	add.s32 	%r2583, %r2579, %r2582;
	mul.lo.s32 	%r2584, %r2552, %r2581;
	mul.wide.u32 	%rd14256, %r2554, %r2584;
	and.b64  	%rd14257, %rd14219, 4294967295;
	add.s64 	%rd14258, %rd14256, %rd14257;
	shr.u64 	%rd14259, %rd14258, 32;
	mul.wide.u32 	%rd14260, %r2555, %r2584;
	and.b64  	%rd14261, %rd14224, 4294967295;
	add.s64 	%rd14262, %rd14259, %rd14261;
	add.s64 	%rd14263, %rd14262, %rd14260;
	cvt.u32.u64 	%r2585, %rd14263;
	shr.u64 	%rd14264, %rd14263, 32;
	mul.wide.u32 	%rd14265, %r2557, %r2584;
	and.b64  	%rd14266, %rd14229, 4294967295;
	add.s64 	%rd14267, %rd14264, %rd14266;
	add.s64 	%rd14268, %rd14267, %rd14265;
	shr.u64 	%rd14269, %rd14268, 32;
	mul.wide.u32 	%rd14270, %r2558, %r2584;
	and.b64  	%rd14271, %rd14234, 4294967295;
	add.s64 	%rd14272, %rd14269, %rd14271;
	add.s64 	%rd14273, %rd14272, %rd14270;
	shr.u64 	%rd14274, %rd14273, 32;
	mul.wide.u32 	%rd14275, %r2559, %r2584;
	and.b64  	%rd14276, %rd14239, 4294967295;
	add.s64 	%rd14277, %rd14274, %rd14276;
	add.s64 	%rd14278, %rd14277, %rd14275;
	shr.u64 	%rd14279, %rd14278, 32;
	mul.wide.u32 	%rd14280, %r2560, %r2584;
	and.b64  	%rd14281, %rd14244, 4294967295;
	add.s64 	%rd14282, %rd14279, %rd14281;
	add.s64 	%rd14283, %rd14282, %rd14280;
	shr.u64 	%rd14284, %rd14283, 32;
	mul.wide.u32 	%rd14285, %r2561, %r2584;
	and.b64  	%rd14286, %rd14249, 4294967295;
	add.s64 	%rd14287, %rd14284, %rd14286;
	add.s64 	%rd14288, %rd14287, %rd14285;
	shr.u64 	%rd14289, %rd14288, 32;
	mul.wide.u32 	%rd14290, %r2549, %r2584;
	and.b64  	%rd14291, %rd14252, 4294967295;
	add.s64 	%rd14292, %rd14289, %rd14291;
	add.s64 	%rd14293, %rd14292, %rd14290;
	shr.u64 	%rd14294, %rd14293, 32;
	and.b64  	%rd14295, %rd14255, 4294967295;
	add.s64 	%rd14296, %rd14294, %rd14295;
	{ .reg .b32 tmp; mov.b64 {tmp, %r2586}, %rd14296; }
	add.s32 	%r2587, %r2583, %r2586;
	mul.lo.s32 	%r2588, %r2552, %r2585;
	mul.wide.u32 	%rd14297, %r2554, %r2588;
	and.b64  	%rd14298, %rd14263, 4294967295;
	add.s64 	%rd14299, %rd14297, %rd14298;
	shr.u64 	%rd14300, %rd14299, 32;
	mul.wide.u32 	%rd14301, %r2555, %r2588;
	and.b64  	%rd14302, %rd14268, 4294967295;
	add.s64 	%rd14303, %rd14300, %rd14302;
	add.s64 	%rd24312, %rd14303, %rd14301;
	shr.u64 	%rd14304, %rd24312, 32;
	mul.wide.u32 	%rd14305, %r2557, %r2588;
	and.b64  	%rd14306, %rd14273, 4294967295;
	add.s64 	%rd14307, %rd14304, %rd14306;
	add.s64 	%rd24311, %rd14307, %rd14305;
	shr.u64 	%rd14308, %rd24311, 32;
	mul.wide.u32 	%rd14309, %r2558, %r2588;
	and.b64  	%rd14310, %rd14278, 4294967295;
	add.s64 	%rd14311, %rd14308, %rd14310;
	add.s64 	%rd24310, %rd14311, %rd14309;
	shr.u64 	%rd14312, %rd24310, 32;
	mul.wide.u32 	%rd14313, %r2559, %r2588;
	and.b64  	%rd14314, %rd14283, 4294967295;
	add.s64 	%rd14315, %rd14312, %rd14314;
	add.s64 	%rd24309, %rd14315, %rd14313;
	shr.u64 	%rd14316, %rd24309, 32;
	mul.wide.u32 	%rd14317, %r2560, %r2588;
	and.b64  	%rd14318, %rd14288, 4294967295;
	add.s64 	%rd14319, %rd14316, %rd14318;
	add.s64 	%rd24308, %rd14319, %rd14317;
	shr.u64 	%rd14320, %rd24308, 32;
	mul.wide.u32 	%rd14321, %r2561, %r2588;
	and.b64  	%rd14322, %rd14293, 4294967295;
	add.s64 	%rd14323, %rd14320, %rd14322;
	add.s64 	%rd24307, %rd14323, %rd14321;
	shr.u64 	%rd14324, %rd24307, 32;
	mul.wide.u32 	%rd14325, %r2549, %r2588;
	and.b64  	%rd14326, %rd14296, 4294967295;
	add.s64 	%rd14327, %rd14324, %rd14326;
	add.s64 	%rd24306, %rd14327, %rd14325;
	{ .reg .b32 tmp; mov.b64 {tmp, %r2589}, %rd24306; }
	add.s32 	%r4385, %r2587, %r2589;
	setp.gt.u32 	%p539, %r4385, %r2549;
	@%p539 bra 	$L__BB2_475;
	ld.const.u32 	%r2590, [P_CONST+28];
	setp.lt.u32 	%p540, %r4385, %r2590;
	@%p540 bra 	$L__BB2_476;
	ld.const.u32 	%r2591, [P_CONST+24];
	cvt.u32.u64 	%r2592, %rd24306;
	setp.lt.u32 	%p541, %r2591, %r2592;
	@%p541 bra 	$L__BB2_475;
	ld.const.u32 	%r2593, [P_CONST+24];
	cvt.u32.u64 	%r2594, %rd24306;
	setp.gt.u32 	%p542, %r2593, %r2594;
	@%p542 bra 	$L__BB2_476;
	ld.const.u32 	%r2595, [P_CONST+20];
	cvt.u32.u64 	%r2596, %rd24307;
	setp.lt.u32 	%p543, %r2595, %r2596;
	@%p543 bra 	$L__BB2_475;
	ld.const.u32 	%r2597, [P_CONST+20];
	cvt.u32.u64 	%r2598, %rd24307;
	setp.gt.u32 	%p544, %r2597, %r2598;
	@%p544 bra 	$L__BB2_476;
	ld.const.u32 	%r2599, [P_CONST+16];
	cvt.u32.u64 	%r2600, %rd24308;
	setp.lt.u32 	%p545, %r2599, %r2600;
	@%p545 bra 	$L__BB2_475;
	ld.const.u32 	%r2601, [P_CONST+16];
	cvt.u32.u64 	%r2602, %rd24308;
	setp.gt.u32 	%p546, %r2601, %r2602;
	@%p546 bra 	$L__BB2_476;
	ld.const.u32 	%r2603, [P_CONST+12];
	cvt.u32.u64 	%r2604, %rd24309;
	setp.lt.u32 	%p547, %r2603, %r2604;
	@%p547 bra 	$L__BB2_475;
	ld.const.u32 	%r2605, [P_CONST+12];
	cvt.u32.u64 	%r2606, %rd24309;
	setp.gt.u32 	%p548, %r2605, %r2606;
	@%p548 bra 	$L__BB2_476;
	ld.const.u32 	%r2607, [P_CONST+8];
	cvt.u32.u64 	%r2608, %rd24310;
	setp.lt.u32 	%p549, %r2607, %r2608;
	@%p549 bra 	$L__BB2_475;
	ld.const.u32 	%r2609, [P_CONST+8];
	cvt.u32.u64 	%r2610, %rd24310;
	setp.gt.u32 	%p550, %r2609, %r2610;
	@%p550 bra 	$L__BB2_476;
	ld.const.u32 	%r2611, [P_CONST+4];
	cvt.u32.u64 	%r2612, %rd24311;
	setp.lt.u32 	%p551, %r2611, %r2612;
	@%p551 bra 	$L__BB2_475;
	ld.const.u32 	%r2613, [P_CONST+4];
	ld.const.u32 	%r2614, [P_CONST];
	cvt.u32.u64 	%r2616, %rd24311;
	setp.gt.u32 	%p552, %r2613, %r2616;
	cvt.u32.u64 	%r2617, %rd24312;
	setp.gt.u32 	%p553, %r2614, %r2617;
	or.pred  	%p554, %p552, %p553;
	@%p554 bra 	$L__BB2_476;
$L__BB2_475:
	ld.const.u32 	%r2618, [P_CONST+28];
	and.b64  	%rd14328, %rd24312, 4294967295;
	ld.const.u32 	%rd14329, [P_CONST];
	sub.s64 	%rd24312, %rd14328, %rd14329;
	shr.u64 	%rd14330, %rd24312, 63;
	and.b64  	%rd14331, %rd24311, 4294967295;
	ld.const.u32 	%rd14332, [P_CONST+4];
	add.s64 	%rd14333, %rd14330, %rd14332;
	sub.s64 	%rd24311, %rd14331, %rd14333;
	shr.u64 	%rd14334, %rd24311, 63;
	and.b64  	%rd14335, %rd24310, 4294967295;
	ld.const.u32 	%rd14336, [P_CONST+8];
	add.s64 	%rd14337, %rd14334, %rd14336;
	sub.s64 	%rd24310, %rd14335, %rd14337;
	shr.u64 	%rd14338, %rd24310, 63;
	and.b64  	%rd14339, %rd24309, 4294967295;
	ld.const.u32 	%rd14340, [P_CONST+12];
	add.s64 	%rd14341, %rd14338, %rd14340;
	sub.s64 	%rd24309, %rd14339, %rd14341;
	shr.u64 	%rd14342, %rd24309, 63;
	and.b64  	%rd14343, %rd24308, 4294967295;
	ld.const.u32 	%rd14344, [P_CONST+16];
	add.s64 	%rd14345, %rd14342, %rd14344;
	sub.s64 	%rd24308, %rd14343, %rd14345;
	shr.u64 	%rd14346, %rd24308, 63;
	and.b64  	%rd14347, %rd24307, 4294967295;
	ld.const.u32 	%rd14348, [P_CONST+20];
	add.s64 	%rd14349, %rd14346, %rd14348;
	sub.s64 	%rd24307, %rd14347, %rd14349;
	shr.u64 	%rd14350, %rd24307, 63;
	and.b64  	%rd14351, %rd24306, 4294967295;
	ld.const.u32 	%rd14352, [P_CONST+24];
	add.s64 	%rd14353, %rd14350, %rd14352;
	sub.s64 	%rd24306, %rd14351, %rd14353;
	shr.u64 	%rd14354, %rd24306, 63;
	cvt.u32.u64 	%r2619, %rd14354;
	add.s32 	%r2620, %r2618, %r2619;
	sub.s32 	%r4385, %r4385, %r2620;
$L__BB2_476:
	and.b64  	%rd14355, %rd24312, 4294967295;
	and.b64  	%rd806, %rd24285, 4294967295;
	sub.s64 	%rd14356, %rd14355, %rd806;
	shr.u64 	%rd14357, %rd14356, 63;
	cvt.u32.u64 	%r4387, %rd14356;
	and.b64  	%rd14358, %rd24311, 4294967295;
	and.b64  	%rd807, %rd24284, 4294967295;
	add.s64 	%rd14359, %rd14357, %rd807;
	sub.s64 	%rd24318, %rd14358, %rd14359;
	shr.u64 	%rd14360, %rd24318, 63;
	and.b64  	%rd14361, %rd24310, 4294967295;
	and.b64  	%rd809, %rd24283, 4294967295;
	add.s64 	%rd14362, %rd14360, %rd809;
	sub.s64 	%rd24317, %rd14361, %rd14362;
	shr.u64 	%rd14363, %rd24317, 63;
	and.b64  	%rd14364, %rd24309, 4294967295;
	and.b64  	%rd811, %rd24282, 4294967295;
	add.s64 	%rd14365, %rd14363, %rd811;
	sub.s64 	%rd24316, %rd14364, %rd14365;
	shr.u64 	%rd14366, %rd24316, 63;
	and.b64  	%rd14367, %rd24308, 4294967295;
	and.b64  	%rd813, %rd24281, 4294967295;
	add.s64 	%rd14368, %rd14366, %rd813;
	sub.s64 	%rd24315, %rd14367, %rd14368;
	shr.u64 	%rd14369, %rd24315, 63;
	and.b64  	%rd14370, %rd24307, 4294967295;
	and.b64  	%rd815, %rd24280, 4294967295;
	add.s64 	%rd14371, %rd14369, %rd815;
	sub.s64 	%rd24314, %rd14370, %rd14371;
	shr.u64 	%rd14372, %rd24314, 63;
	and.b64  	%rd14373, %rd24306, 4294967295;
	and.b64  	%rd817, %rd24279, 4294967295;
	add.s64 	%rd14374, %rd14372, %rd817;
	sub.s64 	%rd24313, %rd14373, %rd14374;
	shr.u64 	%rd14375, %rd24313, 63;
	cvt.u64.u32 	%rd14376, %r4385;
	cvt.u64.u32 	%rd14377, %r4380;
	add.s64 	%rd14378, %rd14375, %rd14377;
	sub.s64 	%rd14379, %rd14376, %rd14378;
	setp.gt.s64 	%p555, %rd14379, -1;
	cvt.u32.u64 	%r4386, %rd14379;
	@%p555 bra 	$L__BB2_478;
	ld.const.u32 	%r2621, [P_CONST+28];
	ld.const.u32 	%r2622, [P_CONST];
	add.s32 	%r4387, %r2622, %r4387;
	setp.lt.u32 	%p556, %r4387, %r2622;
	selp.u64 	%rd14380, 1, 0, %p556;
	and.b64  	%rd14381, %rd24318, 4294967295;
	add.s64 	%rd14382, %rd14381, %rd14380;
	ld.const.u32 	%rd14383, [P_CONST+4];
	add.s64 	%rd24318, %rd14382, %rd14383;
	shr.u64 	%rd14384, %rd24318, 32;
	and.b64  	%rd14385, %rd24317, 4294967295;
	add.s64 	%rd14386, %rd14384, %rd14385;
	ld.const.u32 	%rd14387, [P_CONST+8];
	add.s64 	%rd24317, %rd14386, %rd14387;
	shr.u64 	%rd14388, %rd24317, 32;
	and.b64  	%rd14389, %rd24316, 4294967295;
	add.s64 	%rd14390, %rd14388, %rd14389;
	ld.const.u32 	%rd14391, [P_CONST+12];
	add.s64 	%rd24316, %rd14390, %rd14391;
	shr.u64 	%rd14392, %rd24316, 32;
	and.b64  	%rd14393, %rd24315, 4294967295;
	add.s64 	%rd14394, %rd14392, %rd14393;
	ld.const.u32 	%rd14395, [P_CONST+16];
	add.s64 	%rd24315, %rd14394, %rd14395;
	shr.u64 	%rd14396, %rd24315, 32;
	and.b64  	%rd14397, %rd24314, 4294967295;
	add.s64 	%rd14398, %rd14396, %rd14397;
	ld.const.u32 	%rd14399, [P_CONST+20];
	add.s64 	%rd24314, %rd14398, %rd14399;
	shr.u64 	%rd14400, %rd24314, 32;
	and.b64  	%rd14401, %rd24313, 4294967295;
	add.s64 	%rd14402, %rd14400, %rd14401;
	ld.const.u32 	%rd14403, [P_CONST+24];
	add.s64 	%rd24313, %rd14402, %rd14403;
	{ .reg .b32 tmp; mov.b64 {tmp, %r2623}, %rd24313; }
	add.s32 	%r2624, %r4386, %r2623;
	add.s32 	%r4386, %r2624, %r2621;
$L__BB2_478:
	cvt.u64.u32 	%rd14404, %r4387;
	and.b64  	%rd831, %rd24305, 4294967295;
	sub.s64 	%rd14405, %rd14404, %rd831;
	shr.u64 	%rd14406, %rd14405, 63;
	cvt.u32.u64 	%r4389, %rd14405;
	and.b64  	%rd14407, %rd24318, 4294967295;
	and.b64  	%rd832, %rd24304, 4294967295;
	add.s64 	%rd14408, %rd14406, %rd832;
	sub.s64 	%rd24324, %rd14407, %rd14408;
	shr.u64 	%rd14409, %rd24324, 63;
	and.b64  	%rd14410, %rd24317, 4294967295;
	and.b64  	%rd834, %rd24303, 4294967295;
	add.s64 	%rd14411, %rd14409, %rd834;
	sub.s64 	%rd24323, %rd14410, %rd14411;
	shr.u64 	%rd14412, %rd24323, 63;
	and.b64  	%rd14413, %rd24316, 4294967295;
	and.b64  	%rd836, %rd24302, 4294967295;
	add.s64 	%rd14414, %rd14412, %rd836;
	sub.s64 	%rd24322, %rd14413, %rd14414;
	shr.u64 	%rd14415, %rd24322, 63;
	and.b64  	%rd14416, %rd24315, 4294967295;
	and.b64  	%rd838, %rd24301, 4294967295;
	add.s64 	%rd14417, %rd14415, %rd838;
	sub.s64 	%rd24321, %rd14416, %rd14417;
	shr.u64 	%rd14418, %rd24321, 63;
	and.b64  	%rd14419, %rd24314, 4294967295;
	and.b64  	%rd840, %rd24300, 4294967295;
	add.s64 	%rd14420, %rd14418, %rd840;
	sub.s64 	%rd24320, %rd14419, %rd14420;
	shr.u64 	%rd14421, %rd24320, 63;
	and.b64  	%rd14422, %rd24313, 4294967295;
	and.b64  	%rd842, %rd24299, 4294967295;
	add.s64 	%rd14423, %rd14421, %rd842;
	sub.s64 	%rd24319, %rd14422, %rd14423;
	shr.u64 	%rd14424, %rd24319, 63;
	cvt.u64.u32 	%rd14425, %r4386;
	cvt.u64.u32 	%rd14426, %r4384;
	add.s64 	%rd14427, %rd14424, %rd14426;
	sub.s64 	%rd14428, %rd14425, %rd14427;
	setp.gt.s64 	%p557, %rd14428, -1;
	cvt.u32.u64 	%r4388, %rd14428;
	@%p557 bra 	$L__BB2_480;
	ld.const.u32 	%r2625, [P_CONST+28];
	ld.const.u32 	%r2626, [P_CONST];
	add.s32 	%r4389, %r2626, %r4389;
	setp.lt.u32 	%p558, %r4389, %r2626;
	selp.u64 	%rd14429, 1, 0, %p558;
	and.b64  	%rd14430, %rd24324, 4294967295;
	add.s64 	%rd14431, %rd14430, %rd14429;
	ld.const.u32 	%rd14432, [P_CONST+4];
	add.s64 	%rd24324, %rd14431, %rd14432;
	shr.u64 	%rd14433, %rd24324, 32;
	and.b64  	%rd14434, %rd24323, 4294967295;
	add.s64 	%rd14435, %rd14433, %rd14434;
	ld.const.u32 	%rd14436, [P_CONST+8];
	add.s64 	%rd24323, %rd14435, %rd14436;
	shr.u64 	%rd14437, %rd24323, 32;
	and.b64  	%rd14438, %rd24322, 4294967295;
	add.s64 	%rd14439, %rd14437, %rd14438;
	ld.const.u32 	%rd14440, [P_CONST+12];
	add.s64 	%rd24322, %rd14439, %rd14440;
	shr.u64 	%rd14441, %rd24322, 32;
	and.b64  	%rd14442, %rd24321, 4294967295;
	add.s64 	%rd14443, %rd14441, %rd14442;
	ld.const.u32 	%rd14444, [P_CONST+16];
	add.s64 	%rd24321, %rd14443, %rd14444;
	shr.u64 	%rd14445, %rd24321, 32;
	and.b64  	%rd14446, %rd24320, 4294967295;
	add.s64 	%rd14447, %rd14445, %rd14446;
	ld.const.u32 	%rd14448, [P_CONST+20];
	add.s64 	%rd24320, %rd14447, %rd14448;
	shr.u64 	%rd14449, %rd24320, 32;
	and.b64  	%rd14450, %rd24319, 4294967295;
	add.s64 	%rd14451, %rd14449, %rd14450;
	ld.const.u32 	%rd14452, [P_CONST+24];
	add.s64 	%rd24319, %rd14451, %rd14452;
	{ .reg .b32 tmp; mov.b64 {tmp, %r2627}, %rd24319; }
	add.s32 	%r2628, %r4388, %r2627;
	add.s32 	%r4388, %r2628, %r2625;
$L__BB2_480:
	cvt.u64.u32 	%rd14453, %r4389;
	sub.s64 	%rd14454, %rd14453, %rd831;
	shr.u64 	%rd14455, %rd14454, 63;
	cvt.u32.u64 	%r4430, %rd14454;
	and.b64  	%rd14456, %rd24324, 4294967295;
	add.s64 	%rd14457, %rd14455, %rd832;
	sub.s64 	%rd24330, %rd14456, %rd14457;
	shr.u64 	%rd14458, %rd24330, 63;
	and.b64  	%rd14459, %rd24323, 4294967295;
	add.s64 	%rd14460, %rd14458, %rd834;
	sub.s64 	%rd24329, %rd14459, %rd14460;
	shr.u64 	%rd14461, %rd24329, 63;
	and.b64  	%rd14462, %rd24322, 4294967295;
	add.s64 	%rd14463, %rd14461, %rd836;
	sub.s64 	%rd24328, %rd14462, %rd14463;
	shr.u64 	%rd14464, %rd24328, 63;
	and.b64  	%rd14465, %rd24321, 4294967295;
	add.s64 	%rd14466, %rd14464, %rd838;
	sub.s64 	%rd24327, %rd14465, %rd14466;
	shr.u64 	%rd14467, %rd24327, 63;
	and.b64  	%rd14468, %rd24320, 4294967295;
	add.s64 	%rd14469, %rd14467, %rd840;
	sub.s64 	%rd24326, %rd14468, %rd14469;
	shr.u64 	%rd14470, %rd24326, 63;
	and.b64  	%rd14471, %rd24319, 4294967295;
	add.s64 	%rd14472, %rd14470, %rd842;
	sub.s64 	%rd24325, %rd14471, %rd14472;
	shr.u64 	%rd14473, %rd24325, 63;
	cvt.u64.u32 	%rd14474, %r4388;
	cvt.u64.u32 	%rd14475, %r4384;
	add.s64 	%rd14476, %rd14473, %rd14475;
	sub.s64 	%rd14477, %rd14474, %rd14476;
	setp.gt.s64 	%p559, %rd14477, -1;
	cvt.u32.u64 	%r4423, %rd14477;
	@%p559 bra 	$L__BB2_482;
	ld.const.u32 	%r2629, [P_CONST+28];
	ld.const.u32 	%r2630, [P_CONST];
	add.s32 	%r4430, %r2630, %r4430;
	setp.lt.u32 	%p560, %r4430, %r2630;
	selp.u64 	%rd14478, 1, 0, %p560;
	and.b64  	%rd14479, %rd24330, 4294967295;
	add.s64 	%rd14480, %rd14479, %rd14478;
	ld.const.u32 	%rd14481, [P_CONST+4];
	add.s64 	%rd24330, %rd14480, %rd14481;
	shr.u64 	%rd14482, %rd24330, 32;
	and.b64  	%rd14483, %rd24329, 4294967295;
	add.s64 	%rd14484, %rd14482, %rd14483;
	ld.const.u32 	%rd14485, [P_CONST+8];
	add.s64 	%rd24329, %rd14484, %rd14485;
	shr.u64 	%rd14486, %rd24329, 32;
	and.b64  	%rd14487, %rd24328, 4294967295;
	add.s64 	%rd14488, %rd14486, %rd14487;
	ld.const.u32 	%rd14489, [P_CONST+12];
	add.s64 	%rd24328, %rd14488, %rd14489;
	shr.u64 	%rd14490, %rd24328, 32;
	and.b64  	%rd14491, %rd24327, 4294967295;
	add.s64 	%rd14492, %rd14490, %rd14491;
	ld.const.u32 	%rd14493, [P_CONST+16];
	add.s64 	%rd24327, %rd14492, %rd14493;
	shr.u64 	%rd14494, %rd24327, 32;
	and.b64  	%rd14495, %rd24326, 4294967295;
	add.s64 	%rd14496, %rd14494, %rd14495;
	ld.const.u32 	%rd14497, [P_CONST+20];
	add.s64 	%rd24326, %rd14496, %rd14497;
	shr.u64 	%rd14498, %rd24326, 32;
	and.b64  	%rd14499, %rd24325, 4294967295;
	add.s64 	%rd14500, %rd14498, %rd14499;
	ld.const.u32 	%rd14501, [P_CONST+24];
	add.s64 	%rd24325, %rd14500, %rd14501;
	{ .reg .b32 tmp; mov.b64 {tmp, %r2631}, %rd24325; }
	add.s32 	%r2632, %r4423, %r2631;
	add.s32 	%r4423, %r2632, %r2629;
$L__BB2_482:
	cvt.u32.u64 	%r4429, %rd24330;
	cvt.u32.u64 	%r4428, %rd24329;
	cvt.u32.u64 	%r4427, %rd24328;
	cvt.u32.u64 	%r4426, %rd24327;
	cvt.u32.u64 	%r4425, %rd24326;
	cvt.u32.u64 	%r4424, %rd24325;
	cvt.u64.u32 	%rd14502, %r4430;
	sub.s64 	%rd14503, %rd831, %rd14502;
	shr.u64 	%rd14504, %rd14503, 63;
	cvt.u32.u64 	%r4393, %rd14503;
	and.b64  	%rd14505, %rd24330, 4294967295;
	add.s64 	%rd14506, %rd14504, %rd14505;
	sub.s64 	%rd24336, %rd832, %rd14506;
	shr.u64 	%rd14507, %rd24336, 63;
	and.b64  	%rd14508, %rd24329, 4294967295;
	add.s64 	%rd14509, %rd14507, %rd14508;
	sub.s64 	%rd24335, %rd834, %rd14509;
	shr.u64 	%rd14510, %rd24335, 63;
	and.b64  	%rd14511, %rd24328, 4294967295;
	add.s64 	%rd14512, %rd14510, %rd14511;
	sub.s64 	%rd24334, %rd836, %rd14512;
	shr.u64 	%rd14513, %rd24334, 63;
	and.b64  	%rd14514, %rd24327, 4294967295;
	add.s64 	%rd14515, %rd14513, %rd14514;
	sub.s64 	%rd24333, %rd838, %rd14515;
	shr.u64 	%rd14516, %rd24333, 63;
	and.b64  	%rd14517, %rd24326, 4294967295;
	add.s64 	%rd14518, %rd14516, %rd14517;
	sub.s64 	%rd24332, %rd840, %rd14518;
	shr.u64 	%rd14519, %rd24332, 63;
	and.b64  	%rd14520, %rd24325, 4294967295;
	add.s64 	%rd14521, %rd14519, %rd14520;
	sub.s64 	%rd24331, %rd842, %rd14521;
	shr.u64 	%rd14522, %rd24331, 63;
	cvt.u64.u32 	%rd14523, %r4423;
	add.s64 	%rd14524, %rd14522, %rd14523;
	cvt.u64.u32 	%rd14525, %r4384;
	sub.s64 	%rd14526, %rd14525, %rd14524;
	setp.gt.s64 	%p561, %rd14526, -1;
	cvt.u32.u64 	%r4392, %rd14526;
	@%p561 bra 	$L__BB2_484;
	ld.const.u32 	%r2633, [P_CONST+28];
	ld.const.u32 	%r2634, [P_CONST];
	add.s32 	%r4393, %r2634, %r4393;
	setp.lt.u32 	%p562, %r4393, %r2634;
	selp.u64 	%rd14527, 1, 0, %p562;
	and.b64  	%rd14528, %rd24336, 4294967295;
	add.s64 	%rd14529, %rd14528, %rd14527;
	ld.const.u32 	%rd14530, [P_CONST+4];
	add.s64 	%rd24336, %rd14529, %rd14530;
	shr.u64 	%rd14531, %rd24336, 32;
	and.b64  	%rd14532, %rd24335, 4294967295;
	add.s64 	%rd14533, %rd14531, %rd14532;
	ld.const.u32 	%rd14534, [P_CONST+8];
	add.s64 	%rd24335, %rd14533, %rd14534;
	shr.u64 	%rd14535, %rd24335, 32;
	and.b64  	%rd14536, %rd24334, 4294967295;
	add.s64 	%rd14537, %rd14535, %rd14536;
	ld.const.u32 	%rd14538, [P_CONST+12];
	add.s64 	%rd24334, %rd14537, %rd14538;
	shr.u64 	%rd14539, %rd24334, 32;
	and.b64  	%rd14540, %rd24333, 4294967295;
	add.s64 	%rd14541, %rd14539, %rd14540;
	ld.const.u32 	%rd14542, [P_CONST+16];
	add.s64 	%rd24333, %rd14541, %rd14542;
	shr.u64 	%rd14543, %rd24333, 32;
	and.b64  	%rd14544, %rd24332, 4294967295;
	add.s64 	%rd14545, %rd14543, %rd14544;
	ld.const.u32 	%rd14546, [P_CONST+20];
	add.s64 	%rd24332, %rd14545, %rd14546;
	shr.u64 	%rd14547, %rd24332, 32;
	and.b64  	%rd14548, %rd24331, 4294967295;
	add.s64 	%rd14549, %rd14547, %rd14548;
	ld.const.u32 	%rd14550, [P_CONST+24];
	add.s64 	%rd24331, %rd14549, %rd14550;
	{ .reg .b32 tmp; mov.b64 {tmp, %r2635}, %rd24331; }
	add.s32 	%r2636, %r4392, %r2635;
	add.s32 	%r4392, %r2636, %r2633;
$L__BB2_484:
	ld.const.u32 	%r2637, [P_CONST+28];
	cvt.u64.u32 	%rd14551, %r4393;
	cvt.u64.u32 	%rd14552, %r4383;
	mul.wide.u32 	%rd14553, %r4393, %r4383;
	cvt.u32.u64 	%r2638, %rd14553;
	shr.u64 	%rd14554, %rd14553, 32;
	and.b64  	%rd14555, %rd24336, 4294967295;
	mad.lo.s64 	%rd14556, %rd14555, %rd14552, %rd14554;
	shr.u64 	%rd14557, %rd14556, 32;
	and.b64  	%rd14558, %rd24335, 4294967295;
	mad.lo.s64 	%rd14559, %rd14558, %rd14552, %rd14557;
	shr.u64 	%rd14560, %rd14559, 32;
	and.b64  	%rd14561, %rd24334, 4294967295;
	mad.lo.s64 	%rd14562, %rd14561, %rd14552, %rd14560;
	shr.u64 	%rd14563, %rd14562, 32;
	and.b64  	%rd14564, %rd24333, 4294967295;
	mad.lo.s64 	%rd14565, %rd14564, %rd14552, %rd14563;
	shr.u64 	%rd14566, %rd14565, 32;
	and.b64  	%rd14567, %rd24332, 4294967295;
	mad.lo.s64 	%rd14568, %rd14567, %rd14552, %rd14566;
	shr.u64 	%rd14569, %rd14568, 32;
	and.b64  	%rd14570, %rd24331, 4294967295;
	mad.lo.s64 	%rd14571, %rd14570, %rd14552, %rd14569;
	shr.u64 	%rd14572, %rd14571, 32;
	cvt.u64.u32 	%rd14573, %r4392;
	mul.wide.u32 	%rd14574, %r4392, %r4383;
	add.s64 	%rd14575, %rd14572, %rd14574;
	shr.u64 	%rd14576, %rd14575, 32;
	and.b64  	%rd14577, %rd14556, 4294967295;
	mad.lo.s64 	%rd14578, %rd778, %rd14551, %rd14577;
	shr.u64 	%rd14579, %rd14578, 32;
	and.b64  	%rd14580, %rd14559, 4294967295;
	add.s64 	%rd14581, %rd14579, %rd14580;
	mad.lo.s64 	%rd14582, %rd14555, %rd778, %rd14581;
	shr.u64 	%rd14583, %rd14582, 32;
	and.b64  	%rd14584, %rd14562, 4294967295;
	add.s64 	%rd14585, %rd14583, %rd14584;
	mad.lo.s64 	%rd14586, %rd14558, %rd778, %rd14585;
	shr.u64 	%rd14587, %rd14586, 32;
	and.b64  	%rd14588, %rd14565, 4294967295;
	add.s64 	%rd14589, %rd14587, %rd14588;
	mad.lo.s64 	%rd14590, %rd14561, %rd778, %rd14589;
	shr.u64 	%rd14591, %rd14590, 32;
	and.b64  	%rd14592, %rd14568, 4294967295;
	add.s64 	%rd14593, %rd14591, %rd14592;
	mad.lo.s64 	%rd14594, %rd14564, %rd778, %rd14593;
	shr.u64 	%rd14595, %rd14594, 32;
	and.b64  	%rd14596, %rd14571, 4294967295;
	add.s64 	%rd14597, %rd14595, %rd14596;
	mad.lo.s64 	%rd14598, %rd14567, %rd778, %rd14597;
	shr.u64 	%rd14599, %rd14598, 32;
	and.b64  	%rd14600, %rd14575, 4294967295;
	add.s64 	%rd14601, %rd14599, %rd14600;
	mad.lo.s64 	%rd14602, %rd14570, %rd778, %rd14601;
	shr.u64 	%rd14603, %rd14602, 32;
	add.s64 	%rd14604, %rd14603, %rd14576;
	mad.lo.s64 	%rd14605, %rd778, %rd14573, %rd14604;
	shr.u64 	%rd14606, %rd14605, 32;
	and.b64  	%rd14607, %rd14582, 4294967295;
	mad.lo.s64 	%rd14608, %rd779, %rd14551, %rd14607;
	shr.u64 	%rd14609, %rd14608, 32;
	and.b64  	%rd14610, %rd14586, 4294967295;
	add.s64 	%rd14611, %rd14609, %rd14610;
	mad.lo.s64 	%rd14612, %rd14555, %rd779, %rd14611;
	shr.u64 	%rd14613, %rd14612, 32;
	and.b64  	%rd14614, %rd14590, 4294967295;
	add.s64 	%rd14615, %rd14613, %rd14614;
	mad.lo.s64 	%rd14616, %rd14558, %rd779, %rd14615;
	shr.u64 	%rd14617, %rd14616, 32;
	and.b64  	%rd14618, %rd14594, 4294967295;
	add.s64 	%rd14619, %rd14617, %rd14618;
	mad.lo.s64 	%rd14620, %rd14561, %rd779, %rd14619;
	shr.u64 	%rd14621, %rd14620, 32;
	and.b64  	%rd14622, %rd14598, 4294967295;
	add.s64 	%rd14623, %rd14621, %rd14622;
	mad.lo.s64 	%rd14624, %rd14564, %rd779, %rd14623;
	shr.u64 	%rd14625, %rd14624, 32;
	and.b64  	%rd14626, %rd14602, 4294967295;
	add.s64 	%rd14627, %rd14625, %rd14626;
	mad.lo.s64 	%rd14628, %rd14567, %rd779, %rd14627;
	shr.u64 	%rd14629, %rd14628, 32;
	and.b64  	%rd14630, %rd14605, 4294967295;
	add.s64 	%rd14631, %rd14629, %rd14630;
	mad.lo.s64 	%rd14632, %rd14570, %rd779, %rd14631;
	shr.u64 	%rd14633, %rd14632, 32;
	add.s64 	%rd14634, %rd14633, %rd14606;
	mad.lo.s64 	%rd14635, %rd779, %rd14573, %rd14634;
	shr.u64 	%rd14636, %rd14635, 32;
	and.b64  	%rd14637, %rd14612, 4294967295;
	mad.lo.s64 	%rd14638, %rd780, %rd14551, %rd14637;
	shr.u64 	%rd14639, %rd14638, 32;
	and.b64  	%rd14640, %rd14616, 4294967295;
	add.s64 	%rd14641, %rd14639, %rd14640;
	mad.lo.s64 	%rd14642, %rd14555, %rd780, %rd14641;
	shr.u64 	%rd14643, %rd14642, 32;
	and.b64  	%rd14644, %rd14620, 4294967295;
	add.s64 	%rd14645, %rd14643, %rd14644;
	mad.lo.s64 	%rd14646, %rd14558, %rd780, %rd14645;
	shr.u64 	%rd14647, %rd14646, 32;
	and.b64  	%rd14648, %rd14624, 4294967295;
	add.s64 	%rd14649, %rd14647, %rd14648;
	mad.lo.s64 	%rd14650, %rd14561, %rd780, %rd14649;
	shr.u64 	%rd14651, %rd14650, 32;
	and.b64  	%rd14652, %rd14628, 4294967295;
	add.s64 	%rd14653, %rd14651, %rd14652;
	mad.lo.s64 	%rd14654, %rd14564, %rd780, %rd14653;
	shr.u64 	%rd14655, %rd14654, 32;
	and.b64  	%rd14656, %rd14632, 4294967295;
	add.s64 	%rd14657, %rd14655, %rd14656;
	mad.lo.s64 	%rd14658, %rd14567, %rd780, %rd14657;
	shr.u64 	%rd14659, %rd14658, 32;
	and.b64  	%rd14660, %rd14635, 4294967295;
	add.s64 	%rd14661, %rd14659, %rd14660;
	mad.lo.s64 	%rd14662, %rd14570, %rd780, %rd14661;
	shr.u64 	%rd14663, %rd14662, 32;
	add.s64 	%rd14664, %rd14663, %rd14636;
	mad.lo.s64 	%rd14665, %rd780, %rd14573, %rd14664;
	shr.u64 	%rd14666, %rd14665, 32;
	and.b64  	%rd14667, %rd14642, 4294967295;
	mad.lo.s64 	%rd14668, %rd781, %rd14551, %rd14667;
	shr.u64 	%rd14669, %rd14668, 32;
	and.b64  	%rd14670, %rd14646, 4294967295;
	add.s64 	%rd14671, %rd14669, %rd14670;
	mad.lo.s64 	%rd14672, %rd14555, %rd781, %rd14671;
	shr.u64 	%rd14673, %rd14672, 32;
	and.b64  	%rd14674, %rd14650, 4294967295;
	add.s64 	%rd14675, %rd14673, %rd14674;
	mad.lo.s64 	%rd14676, %rd14558, %rd781, %rd14675;
	shr.u64 	%rd14677, %rd14676, 32;
	and.b64  	%rd14678, %rd14654, 4294967295;
	add.s64 	%rd14679, %rd14677, %rd14678;
	mad.lo.s64 	%rd14680, %rd14561, %rd781, %rd14679;
	shr.u64 	%rd14681, %rd14680, 32;
	and.b64  	%rd14682, %rd14658, 4294967295;
	add.s64 	%rd14683, %rd14681, %rd14682;
	mad.lo.s64 	%rd14684, %rd14564, %rd781, %rd14683;
	shr.u64 	%rd14685, %rd14684, 32;
	and.b64  	%rd14686, %rd14662, 4294967295;
	add.s64 	%rd14687, %rd14685, %rd14686;
	mad.lo.s64 	%rd14688, %rd14567, %rd781, %rd14687;
	shr.u64 	%rd14689, %rd14688, 32;
	and.b64  	%rd14690, %rd14665, 4294967295;
	add.s64 	%rd14691, %rd14689, %rd14690;
	mad.lo.s64 	%rd14692, %rd14570, %rd781, %rd14691;
	shr.u64 	%rd14693, %rd14692, 32;
	add.s64 	%rd14694, %rd14693, %rd14666;
	mad.lo.s64 	%rd14695, %rd781, %rd14573, %rd14694;
	shr.u64 	%rd14696, %rd14695, 32;
	and.b64  	%rd14697, %rd14672, 4294967295;
	mad.lo.s64 	%rd14698, %rd782, %rd14551, %rd14697;
	shr.u64 	%rd14699, %rd14698, 32;
	and.b64  	%rd14700, %rd14676, 4294967295;
	add.s64 	%rd14701, %rd14699, %rd14700;
	mad.lo.s64 	%rd14702, %rd14555, %rd782, %rd14701;
	shr.u64 	%rd14703, %rd14702, 32;
	and.b64  	%rd14704, %rd14680, 4294967295;
	add.s64 	%rd14705, %rd14703, %rd14704;
	mad.lo.s64 	%rd14706, %rd14558, %rd782, %rd14705;
	shr.u64 	%rd14707, %rd14706, 32;
	and.b64  	%rd14708, %rd14684, 4294967295;
	add.s64 	%rd14709, %rd14707, %rd14708;
	mad.lo.s64 	%rd14710, %rd14561, %rd782, %rd14709;
	shr.u64 	%rd14711, %rd14710, 32;
	and.b64  	%rd14712, %rd14688, 4294967295;
	add.s64 	%rd14713, %rd14711, %rd14712;
	mad.lo.s64 	%rd14714, %rd14564, %rd782, %rd14713;
	shr.u64 	%rd14715, %rd14714, 32;
	and.b64  	%rd14716, %rd14692, 4294967295;
	add.s64 	%rd14717, %rd14715, %rd14716;
	mad.lo.s64 	%rd14718, %rd14567, %rd782, %rd14717;
	shr.u64 	%rd14719, %rd14718, 32;
	and.b64  	%rd14720, %rd14695, 4294967295;
	add.s64 	%rd14721, %rd14719, %rd14720;
	mad.lo.s64 	%rd14722, %rd14570, %rd782, %rd14721;
	shr.u64 	%rd14723, %rd14722, 32;
	add.s64 	%rd14724, %rd14723, %rd14696;
	mad.lo.s64 	%rd14725, %rd782, %rd14573, %rd14724;
	shr.u64 	%rd14726, %rd14725, 32;
	and.b64  	%rd14727, %rd14702, 4294967295;
	mad.lo.s64 	%rd14728, %rd783, %rd14551, %rd14727;
	shr.u64 	%rd14729, %rd14728, 32;
	and.b64  	%rd14730, %rd14706, 4294967295;
	add.s64 	%rd14731, %rd14729, %rd14730;
	mad.lo.s64 	%rd14732, %rd14555, %rd783, %rd14731;
	shr.u64 	%rd14733, %rd14732, 32;
	and.b64  	%rd14734, %rd14710, 4294967295;
	add.s64 	%rd14735, %rd14733, %rd14734;
	mad.lo.s64 	%rd14736, %rd14558, %rd783, %rd14735;
	shr.u64 	%rd14737, %rd14736, 32;
	and.b64  	%rd14738, %rd14714, 4294967295;
	add.s64 	%rd14739, %rd14737, %rd14738;
	mad.lo.s64 	%rd14740, %rd14561, %rd783, %rd14739;
	shr.u64 	%rd14741, %rd14740, 32;
	and.b64  	%rd14742, %rd14718, 4294967295;
	add.s64 	%rd14743, %rd14741, %rd14742;
	mad.lo.s64 	%rd14744, %rd14564, %rd783, %rd14743;
	shr.u64 	%rd14745, %rd14744, 32;
	and.b64  	%rd14746, %rd14722, 4294967295;
	add.s64 	%rd14747, %rd14745, %rd14746;
	mad.lo.s64 	%rd14748, %rd14567, %rd783, %rd14747;
	shr.u64 	%rd14749, %rd14748, 32;
	and.b64  	%rd14750, %rd14725, 4294967295;
	add.s64 	%rd14751, %rd14749, %rd14750;
	mad.lo.s64 	%rd14752, %rd14570, %rd783, %rd14751;
	shr.u64 	%rd14753, %rd14752, 32;
	add.s64 	%rd14754, %rd14753, %rd14726;
	mad.lo.s64 	%rd14755, %rd783, %rd14573, %rd14754;
	shr.u64 	%rd14756, %rd14755, 32;
	and.b64  	%rd14757, %rd14732, 4294967295;
	mad.lo.s64 	%rd14758, %rd784, %rd14551, %rd14757;
	shr.u64 	%rd14759, %rd14758, 32;
	and.b64  	%rd14760, %rd14736, 4294967295;
	add.s64 	%rd14761, %rd14759, %rd14760;
	mad.lo.s64 	%rd14762, %rd14555, %rd784, %rd14761;
	shr.u64 	%rd14763, %rd14762, 32;
	and.b64  	%rd14764, %rd14740, 4294967295;
	add.s64 	%rd14765, %rd14763, %rd14764;
	mad.lo.s64 	%rd14766, %rd14558, %rd784, %rd14765;
	shr.u64 	%rd14767, %rd14766, 32;
	and.b64  	%rd14768, %rd14744, 4294967295;
	add.s64 	%rd14769, %rd14767, %rd14768;
	mad.lo.s64 	%rd14770, %rd14561, %rd784, %rd14769;
	shr.u64 	%rd14771, %rd14770, 32;
	and.b64  	%rd14772, %rd14748, 4294967295;
	add.s64 	%rd14773, %rd14771, %rd14772;
	mad.lo.s64 	%rd14774, %rd14564, %rd784, %rd14773;
	shr.u64 	%rd14775, %rd14774, 32;
	and.b64  	%rd14776, %rd14752, 4294967295;
	add.s64 	%rd14777, %rd14775, %rd14776;
	mad.lo.s64 	%rd14778, %rd14567, %rd784, %rd14777;
	shr.u64 	%rd14779, %rd14778, 32;
	and.b64  	%rd14780, %rd14755, 4294967295;
	add.s64 	%rd14781, %rd14779, %rd14780;
	mad.lo.s64 	%rd14782, %rd14570, %rd784, %rd14781;
	shr.u64 	%rd14783, %rd14782, 32;
	add.s64 	%rd14784, %rd14783, %rd14756;
	mad.lo.s64 	%rd14785, %rd784, %rd14573, %rd14784;
	{ .reg .b32 tmp; mov.b64 {tmp, %r2639}, %rd14785; }
	ld.const.u32 	%r2640, [MU_P];
	mul.lo.s32 	%r2641, %r2640, %r2638;
	ld.const.u32 	%r2642, [P_CONST];
	mul.wide.u32 	%rd14786, %r2642, %r2641;
	and.b64  	%rd14787, %rd14553, 4294967295;
	add.s64 	%rd14788, %rd14786, %rd14787;
	shr.u64 	%rd14789, %rd14788, 32;
	ld.const.u32 	%r2643, [P_CONST+4];
	cvt.u64.u32 	%rd892, %r2643;
	mul.wide.u32 	%rd14790, %r2643, %r2641;
	and.b64  	%rd14791, %rd14578, 4294967295;
	add.s64 	%rd14792, %rd14789, %rd14791;
	add.s64 	%rd14793, %rd14792, %rd14790;
	cvt.u32.u64 	%r2644, %rd14793;
	shr.u64 	%rd14794, %rd14793, 32;
	ld.const.u32 	%r2645, [P_CONST+8];
	cvt.u64.u32 	%rd893, %r2645;
	mul.wide.u32 	%rd14795, %r2645, %r2641;
	and.b64  	%rd14796, %rd14608, 4294967295;
	add.s64 	%rd14797, %rd14794, %rd14796;
	add.s64 	%rd14798, %rd14797, %rd14795;
	shr.u64 	%rd14799, %rd14798, 32;
	ld.const.u32 	%r2646, [P_CONST+12];
	mul.wide.u32 	%rd14800, %r2646, %r2641;
	and.b64  	%rd14801, %rd14638, 4294967295;
	add.s64 	%rd14802, %rd14799, %rd14801;
	add.s64 	%rd14803, %rd14802, %rd14800;
	shr.u64 	%rd14804, %rd14803, 32;
	ld.const.u32 	%r2647, [P_CONST+16];
	mul.wide.u32 	%rd14805, %r2647, %r2641;
	and.b64  	%rd14806, %rd14668, 4294967295;
	add.s64 	%rd14807, %rd14804, %rd14806;
	add.s64 	%rd14808, %rd14807, %rd14805;
	shr.u64 	%rd14809, %rd14808, 32;
	ld.const.u32 	%r2648, [P_CONST+20];
	mul.wide.u32 	%rd14810, %r2648, %r2641;
	and.b64  	%rd14811, %rd14698, 4294967295;
	add.s64 	%rd14812, %rd14809, %rd14811;
	add.s64 	%rd14813, %rd14812, %rd14810;
	shr.u64 	%rd14814, %rd14813, 32;
	ld.const.u32 	%r2649, [P_CONST+24];
	mul.wide.u32 	%rd14815, %r2649, %r2641;
	and.b64  	%rd14816, %rd14728, 4294967295;
	add.s64 	%rd14817, %rd14814, %rd14816;
	add.s64 	%rd14818, %rd14817, %rd14815;
	shr.u64 	%rd14819, %rd14818, 32;
	mul.wide.u32 	%rd14820, %r2637, %r2641;
	and.b64  	%rd14821, %rd14758, 4294967295;
	add.s64 	%rd14822, %rd14819, %rd14821;
	add.s64 	%rd14823, %rd14822, %rd14820;
	shr.u64 	%rd14824, %rd14823, 32;
	and.b64  	%rd14825, %rd14762, 4294967295;
	add.s64 	%rd14826, %rd14824, %rd14825;
	shr.u64 	%rd14827, %rd14826, 32;
	and.b64  	%rd14828, %rd14766, 4294967295;
	add.s64 	%rd14829, %rd14827, %rd14828;
	shr.u64 	%rd14830, %rd14829, 32;
	and.b64  	%rd14831, %rd14770, 4294967295;
	add.s64 	%rd14832, %rd14830, %rd14831;
	shr.u64 	%rd14833, %rd14832, 32;
	and.b64  	%rd14834, %rd14774, 4294967295;
	add.s64 	%rd14835, %rd14833, %rd14834;
	shr.u64 	%rd14836, %rd14835, 32;
	and.b64  	%rd14837, %rd14778, 4294967295;
	add.s64 	%rd14838, %rd14836, %rd14837;
	shr.u64 	%rd14839, %rd14838, 32;
	and.b64  	%rd14840, %rd14782, 4294967295;
	add.s64 	%rd14841, %rd14839, %rd14840;
	shr.u64 	%rd14842, %rd14841, 32;
	and.b64  	%rd14843, %rd14785, 4294967295;
	add.s64 	%rd14844, %rd14842, %rd14843;
	{ .reg .b32 tmp; mov.b64 {tmp, %r2650}, %rd14844; }
	add.s32 	%r2651, %r2639, %r2650;
	mul.lo.s32 	%r2652, %r2640, %r2644;
	mul.wide.u32 	%rd14845, %r2642, %r2652;
	and.b64  	%rd14846, %rd14793, 4294967295;
	add.s64 	%rd14847, %rd14845, %rd14846;
	shr.u64 	%rd14848, %rd14847, 32;
	mul.wide.u32 	%rd14849, %r2643, %r2652;
	and.b64  	%rd14850, %rd14798, 4294967295;
	add.s64 	%rd14851, %rd14848, %rd14850;
	add.s64 	%rd14852, %rd14851, %rd14849;
	cvt.u32.u64 	%r2653, %rd14852;
	shr.u64 	%rd14853, %rd14852, 32;
	mul.wide.u32 	%rd14854, %r2645, %r2652;
	and.b64  	%rd14855, %rd14803, 4294967295;
	add.s64 	%rd14856, %rd14853, %rd14855;
	add.s64 	%rd14857, %rd14856, %rd14854;
	shr.u64 	%rd14858, %rd14857, 32;
	mul.wide.u32 	%rd14859, %r2646, %r2652;
	and.b64  	%rd14860, %rd14808, 4294967295;
	add.s64 	%rd14861, %rd14858, %rd14860;
	add.s64 	%rd14862, %rd14861, %rd14859;
	shr.u64 	%rd14863, %rd14862, 32;
	mul.wide.u32 	%rd14864, %r2647, %r2652;
	and.b64  	%rd14865, %rd14813, 4294967295;
	add.s64 	%rd14866, %rd14863, %rd14865;
	add.s64 	%rd14867, %rd14866, %rd14864;
	shr.u64 	%rd14868, %rd14867, 32;
	mul.wide.u32 	%rd14869, %r2648, %r2652;
	and.b64  	%rd14870, %rd14818, 4294967295;
	add.s64 	%rd14871, %rd14868, %rd14870;
	add.s64 	%rd14872, %rd14871, %rd14869;
	shr.u64 	%rd14873, %rd14872, 32;
	mul.wide.u32 	%rd14874, %r2649, %r2652;
	and.b64  	%rd14875, %rd14823, 4294967295;
	add.s64 	%rd14876, %rd14873, %rd14875;
	add.s64 	%rd14877, %rd14876, %rd14874;
	shr.u64 	%rd14878, %rd14877, 32;
	mul.wide.u32 	%rd14879, %r2637, %r2652;
	and.b64  	%rd14880, %rd14826, 4294967295;
	add.s64 	%rd14881, %rd14878, %rd14880;
	add.s64 	%rd14882, %rd14881, %rd14879;
	shr.u64 	%rd14883, %rd14882, 32;
	and.b64  	%rd14884, %rd14829, 4294967295;
	add.s64 	%rd14885, %rd14883, %rd14884;
	shr.u64 	%rd14886, %rd14885, 32;
	and.b64  	%rd14887, %rd14832, 4294967295;
	add.s64 	%rd14888, %rd14886, %rd14887;
	shr.u64 	%rd14889, %rd14888, 32;
	and.b64  	%rd14890, %rd14835, 4294967295;
	add.s64 	%rd14891, %rd14889, %rd14890;
	shr.u64 	%rd14892, %rd14891, 32;
	and.b64  	%rd14893, %rd14838, 4294967295;
	add.s64 	%rd14894, %rd14892, %rd14893;
	shr.u64 	%rd14895, %rd14894, 32;
	and.b64  	%rd14896, %rd14841, 4294967295;
	add.s64 	%rd14897, %rd14895, %rd14896;
	shr.u64 	%rd14898, %rd14897, 32;
	and.b64  	%rd14899, %rd14844, 4294967295;
	add.s64 	%rd14900, %rd14898, %rd14899;
	{ .reg .b32 tmp; mov.b64 {tmp, %r2654}, %rd14900; }
	add.s32 	%r2655, %r2651, %r2654;
	mul.lo.s32 	%r2656, %r2640, %r2653;
	mul.wide.u32 	%rd14901, %r2642, %r2656;
	and.b64  	%rd14902, %rd14852, 4294967295;
	add.s64 	%rd14903, %rd14901, %rd14902;
	shr.u64 	%rd14904, %rd14903, 32;
	mul.wide.u32 	%rd14905, %r2643, %r2656;
	and.b64  	%rd14906, %rd14857, 4294967295;
	add.s64 	%rd14907, %rd14904, %rd14906;
	add.s64 	%rd14908, %rd14907, %rd14905;
	cvt.u32.u64 	%r2657, %rd14908;
	shr.u64 	%rd14909, %rd14908, 32;
	mul.wide.u32 	%rd14910, %r2645, %r2656;
	and.b64  	%rd14911, %rd14862, 4294967295;
	add.s64 	%rd14912, %rd14909, %rd14911;
	add.s64 	%rd14913, %rd14912, %rd14910;
	shr.u64 	%rd14914, %rd14913, 32;
	mul.wide.u32 	%rd14915, %r2646, %r2656;
	and.b64  	%rd14916, %rd14867, 4294967295;
	add.s64 	%rd14917, %rd14914, %rd14916;
	add.s64 	%rd14918, %rd14917, %rd14915;
	shr.u64 	%rd14919, %rd14918, 32;
	mul.wide.u32 	%rd14920, %r2647, %r2656;
	and.b64  	%rd14921, %rd14872, 4294967295;
	add.s64 	%rd14922, %rd14919, %rd14921;
	add.s64 	%rd14923, %rd14922, %rd14920;
	shr.u64 	%rd14924, %rd14923, 32;
	mul.wide.u32 	%rd14925, %r2648, %r2656;
	and.b64  	%rd14926, %rd14877, 4294967295;
	add.s64 	%rd14927, %rd14924, %rd14926;
	add.s64 	%rd14928, %rd14927, %rd14925;
	shr.u64 	%rd14929, %rd14928, 32;
	mul.wide.u32 	%rd14930, %r2649, %r2656;
	and.b64  	%rd14931, %rd14882, 4294967295;
	add.s64 	%rd14932, %rd14929, %rd14931;
	add.s64 	%rd14933, %rd14932, %rd14930;
	shr.u64 	%rd14934, %rd14933, 32;
	mul.wide.u32 	%rd14935, %r2637, %r2656;
	and.b64  	%rd14936, %rd14885, 4294967295;
	add.s64 	%rd14937, %rd14934, %rd14936;
	add.s64 	%rd14938, %rd14937, %rd14935;
	shr.u64 	%rd14939, %rd14938, 32;
	and.b64  	%rd14940, %rd14888, 4294967295;
	add.s64 	%rd14941, %rd14939, %rd14940;
	shr.u64 	%rd14942, %rd14941, 32;
	and.b64  	%rd14943, %rd14891, 4294967295;
	add.s64 	%rd14944, %rd14942, %rd14943;
	shr.u64 	%rd14945, %rd14944, 32;
	and.b64  	%rd14946, %rd14894, 4294967295;
	add.s64 	%rd14947, %rd14945, %rd14946;
	shr.u64 	%rd14948, %rd14947, 32;
	and.b64  	%rd14949, %rd14897, 4294967295;
	add.s64 	%rd14950, %rd14948, %rd14949;
	shr.u64 	%rd14951, %rd14950, 32;
	and.b64  	%rd14952, %rd14900, 4294967295;
	add.s64 	%rd14953, %rd14951, %rd14952;
	{ .reg .b32 tmp; mov.b64 {tmp, %r2658}, %rd14953; }
	add.s32 	%r2659, %r2655, %r2658;
	mul.lo.s32 	%r2660, %r2640, %r2657;
	mul.wide.u32 	%rd14954, %r2642, %r2660;
	and.b64  	%rd14955, %rd14908, 4294967295;
	add.s64 	%rd14956, %rd14954, %rd14955;
	shr.u64 	%rd14957, %rd14956, 32;
	mul.wide.u32 	%rd14958, %r2643, %r2660;
	and.b64  	%rd14959, %rd14913, 4294967295;
	add.s64 	%rd14960, %rd14957, %rd14959;
	add.s64 	%rd14961, %rd14960, %rd14958;
	cvt.u32.u64 	%r2661, %rd14961;
	shr.u64 	%rd14962, %rd14961, 32;
	mul.wide.u32 	%rd14963, %r2645, %r2660;
	and.b64  	%rd14964, %rd14918, 4294967295;
	add.s64 	%rd14965, %rd14962, %rd14964;
	add.s64 	%rd14966, %rd14965, %rd14963;
	shr.u64 	%rd14967, %rd14966, 32;
	mul.wide.u32 	%rd14968, %r2646, %r2660;
	and.b64  	%rd14969, %rd14923, 4294967295;
	add.s64 	%rd14970, %rd14967, %rd14969;
	add.s64 	%rd14971, %rd14970, %rd14968;
	shr.u64 	%rd14972, %rd14971, 32;
	mul.wide.u32 	%rd14973, %r2647, %r2660;
	and.b64  	%rd14974, %rd14928, 4294967295;
	add.s64 	%rd14975, %rd14972, %rd14974;
	add.s64 	%rd14976, %rd14975, %rd14973;
	shr.u64 	%rd14977, %rd14976, 32;
	mul.wide.u32 	%rd14978, %r2648, %r2660;
	and.b64  	%rd14979, %rd14933, 4294967295;
	add.s64 	%rd14980, %rd14977, %rd14979;
	add.s64 	%rd14981, %rd14980, %rd14978;
	shr.u64 	%rd14982, %rd14981, 32;
	mul.wide.u32 	%rd14983, %r2649, %r2660;
	and.b64  	%rd14984, %rd14938, 4294967295;
	add.s64 	%rd14985, %rd14982, %rd14984;
	add.s64 	%rd14986, %rd14985, %rd14983;
	shr.u64 	%rd14987, %rd14986, 32;
	mul.wide.u32 	%rd14988, %r2637, %r2660;
	and.b64  	%rd14989, %rd14941, 4294967295;
	add.s64 	%rd14990, %rd14987, %rd14989;
	add.s64 	%rd14991, %rd14990, %rd14988;
	shr.u64 	%rd14992, %rd14991, 32;
	and.b64  	%rd14993, %rd14944, 4294967295;
	add.s64 	%rd14994, %rd14992, %rd14993;
	shr.u64 	%rd14995, %rd14994, 32;
	and.b64  	%rd14996, %rd14947, 4294967295;
	add.s64 	%rd14997, %rd14995, %rd14996;
	shr.u64 	%rd14998, %rd14997, 32;
	and.b64  	%rd14999, %rd14950, 4294967295;
	add.s64 	%rd15000, %rd14998, %rd14999;
	shr.u64 	%rd15001, %rd15000, 32;
	and.b64  	%rd15002, %rd14953, 4294967295;
	add.s64 	%rd15003, %rd15001, %rd15002;
	{ .reg .b32 tmp; mov.b64 {tmp, %r2662}, %rd15003; }
	add.s32 	%r2663, %r2659, %r2662;
	mul.lo.s32 	%r2664, %r2640, %r2661;
	mul.wide.u32 	%rd15004, %r2642, %r2664;
	and.b64  	%rd15005, %rd14961, 4294967295;
	add.s64 	%rd15006, %rd15004, %rd15005;
	shr.u64 	%rd15007, %rd15006, 32;
	mul.wide.u32 	%rd15008, %r2643, %r2664;
	and.b64  	%rd15009, %rd14966, 4294967295;
	add.s64 	%rd15010, %rd15007, %rd15009;
	add.s64 	%rd15011, %rd15010, %rd15008;
	cvt.u32.u64 	%r2665, %rd15011;
	shr.u64 	%rd15012, %rd15011, 32;
	mul.wide.u32 	%rd15013, %r2645, %r2664;
	and.b64  	%rd15014, %rd14971, 4294967295;
	add.s64 	%rd15015, %rd15012, %rd15014;
	add.s64 	%rd15016, %rd15015, %rd15013;
	shr.u64 	%rd15017, %rd15016, 32;
	mul.wide.u32 	%rd15018, %r2646, %r2664;
	and.b64  	%rd15019, %rd14976, 4294967295;
	add.s64 	%rd15020, %rd15017, %rd15019;
	add.s64 	%rd15021, %rd15020, %rd15018;
	shr.u64 	%rd15022, %rd15021, 32;
	mul.wide.u32 	%rd15023, %r2647, %r2664;
	and.b64  	%rd15024, %rd14981, 4294967295;
	add.s64 	%rd15025, %rd15022, %rd15024;
	add.s64 	%rd15026, %rd15025, %rd15023;
	shr.u64 	%rd15027, %rd15026, 32;
	mul.wide.u32 	%rd15028, %r2648, %r2664;
	and.b64  	%rd15029, %rd14986, 4294967295;
	add.s64 	%rd15030, %rd15027, %rd15029;
	add.s64 	%rd15031, %rd15030, %rd15028;
	shr.u64 	%rd15032, %rd15031, 32;
	mul.wide.u32 	%rd15033, %r2649, %r2664;
	and.b64  	%rd15034, %rd14991, 4294967295;
	add.s64 	%rd15035, %rd15032, %rd15034;
	add.s64 	%rd15036, %rd15035, %rd15033;
	shr.u64 	%rd15037, %rd15036, 32;
	mul.wide.u32 	%rd15038, %r2637, %r2664;
	and.b64  	%rd15039, %rd14994, 4294967295;
	add.s64 	%rd15040, %rd15037, %rd15039;
	add.s64 	%rd15041, %rd15040, %rd15038;
	shr.u64 	%rd15042, %rd15041, 32;
	and.b64  	%rd15043, %rd14997, 4294967295;
	add.s64 	%rd15044, %rd15042, %rd15043;
	shr.u64 	%rd15045, %rd15044, 32;
	and.b64  	%rd15046, %rd15000, 4294967295;
	add.s64 	%rd15047, %rd15045, %rd15046;
	shr.u64 	%rd15048, %rd15047, 32;
	and.b64  	%rd15049, %rd15003, 4294967295;
	add.s64 	%rd15050, %rd15048, %rd15049;
	{ .reg .b32 tmp; mov.b64 {tmp, %r2666}, %rd15050; }
	add.s32 	%r2667, %r2663, %r2666;
	mul.lo.s32 	%r2668, %r2640, %r2665;
	mul.wide.u32 	%rd15051, %r2642, %r2668;
	and.b64  	%rd15052, %rd15011, 4294967295;
	add.s64 	%rd15053, %rd15051, %rd15052;
	shr.u64 	%rd15054, %rd15053, 32;
	mul.wide.u32 	%rd15055, %r2643, %r2668;
	and.b64  	%rd15056, %rd15016, 4294967295;
	add.s64 	%rd15057, %rd15054, %rd15056;
	add.s64 	%rd15058, %rd15057, %rd15055;
	cvt.u32.u64 	%r2669, %rd15058;
	shr.u64 	%rd15059, %rd15058, 32;
	mul.wide.u32 	%rd15060, %r2645, %r2668;
	and.b64  	%rd15061, %rd15021, 4294967295;
	add.s64 	%rd15062, %rd15059, %rd15061;
	add.s64 	%rd15063, %rd15062, %rd15060;
	shr.u64 	%rd15064, %rd15063, 32;
	mul.wide.u32 	%rd15065, %r2646, %r2668;
	and.b64  	%rd15066, %rd15026, 4294967295;
	add.s64 	%rd15067, %rd15064, %rd15066;
	add.s64 	%rd15068, %rd15067, %rd15065;
	shr.u64 	%rd15069, %rd15068, 32;
	mul.wide.u32 	%rd15070, %r2647, %r2668;
	and.b64  	%rd15071, %rd15031, 4294967295;
	add.s64 	%rd15072, %rd15069, %rd15071;
	add.s64 	%rd15073, %rd15072, %rd15070;
	shr.u64 	%rd15074, %rd15073, 32;
	mul.wide.u32 	%rd15075, %r2648, %r2668;
	and.b64  	%rd15076, %rd15036, 4294967295;
	add.s64 	%rd15077, %rd15074, %rd15076;
	add.s64 	%rd15078, %rd15077, %rd15075;
	shr.u64 	%rd15079, %rd15078, 32;
	mul.wide.u32 	%rd15080, %r2649, %r2668;
	and.b64  	%rd15081, %rd15041, 4294967295;
	add.s64 	%rd15082, %rd15079, %rd15081;
	add.s64 	%rd15083, %rd15082, %rd15080;
	shr.u64 	%rd15084, %rd15083, 32;
	mul.wide.u32 	%rd15085, %r2637, %r2668;
	and.b64  	%rd15086, %rd15044, 4294967295;
	add.s64 	%rd15087, %rd15084, %rd15086;
	add.s64 	%rd15088, %rd15087, %rd15085;
	shr.u64 	%rd15089, %rd15088, 32;
	and.b64  	%rd15090, %rd15047, 4294967295;
	add.s64 	%rd15091, %rd15089, %rd15090;
	shr.u64 	%rd15092, %rd15091, 32;
	and.b64  	%rd15093, %rd15050, 4294967295;
	add.s64 	%rd15094, %rd15092, %rd15093;
	{ .reg .b32 tmp; mov.b64 {tmp, %r2670}, %rd15094; }
	add.s32 	%r2671, %r2667, %r2670;
	mul.lo.s32 	%r2672, %r2640, %r2669;
	mul.wide.u32 	%rd15095, %r2642, %r2672;
	and.b64  	%rd15096, %rd15058, 4294967295;
	add.s64 	%rd15097, %rd15095, %rd15096;
	shr.u64 	%rd15098, %rd15097, 32;
	mul.wide.u32 	%rd15099, %r2643, %r2672;
	and.b64  	%rd15100, %rd15063, 4294967295;
	add.s64 	%rd15101, %rd15098, %rd15100;
	add.s64 	%rd15102, %rd15101, %rd15099;
	cvt.u32.u64 	%r2673, %rd15102;
	shr.u64 	%rd15103, %rd15102, 32;
	mul.wide.u32 	%rd15104, %r2645, %r2672;
	and.b64  	%rd15105, %rd15068, 4294967295;
	add.s64 	%rd15106, %rd15103, %rd15105;
	add.s64 	%rd15107, %rd15106, %rd15104;
	shr.u64 	%rd15108, %rd15107, 32;
	mul.wide.u32 	%rd15109, %r2646, %r2672;
	and.b64  	%rd15110, %rd15073, 4294967295;
	add.s64 	%rd15111, %rd15108, %rd15110;
	add.s64 	%rd15112, %rd15111, %rd15109;
	shr.u64 	%rd15113, %rd15112, 32;
	mul.wide.u32 	%rd15114, %r2647, %r2672;
	and.b64  	%rd15115, %rd15078, 4294967295;
	add.s64 	%rd15116, %rd15113, %rd15115;
	add.s64 	%rd15117, %rd15116, %rd15114;
	shr.u64 	%rd15118, %rd15117, 32;
	mul.wide.u32 	%rd15119, %r2648, %r2672;
	and.b64  	%rd15120, %rd15083, 4294967295;
	add.s64 	%rd15121, %rd15118, %rd15120;
	add.s64 	%rd15122, %rd15121, %rd15119;
	shr.u64 	%rd15123, %rd15122, 32;
	mul.wide.u32 	%rd15124, %r2649, %r2672;
	and.b64  	%rd15125, %rd15088, 4294967295;
	add.s64 	%rd15126, %rd15123, %rd15125;
	add.s64 	%rd15127, %rd15126, %rd15124;
	shr.u64 	%rd15128, %rd15127, 32;
	mul.wide.u32 	%rd15129, %r2637, %r2672;
	and.b64  	%rd15130, %rd15091, 4294967295;
	add.s64 	%rd15131, %rd15128, %rd15130;
	add.s64 	%rd15132, %rd15131, %rd15129;
	shr.u64 	%rd15133, %rd15132, 32;
	and.b64  	%rd15134, %rd15094, 4294967295;
	add.s64 	%rd15135, %rd15133, %rd15134;
	{ .reg .b32 tmp; mov.b64 {tmp, %r2674}, %rd15135; }
	add.s32 	%r2675, %r2671, %r2674;
	mul.lo.s32 	%r2676, %r2640, %r2673;
	mul.wide.u32 	%rd15136, %r2642, %r2676;
	and.b64  	%rd15137, %rd15102, 4294967295;
	add.s64 	%rd15138, %rd15136, %rd15137;
	shr.u64 	%rd15139, %rd15138, 32;
	mul.wide.u32 	%rd15140, %r2643, %r2676;
	and.b64  	%rd15141, %rd15107, 4294967295;
	add.s64 	%rd15142, %rd15139, %rd15141;
	add.s64 	%rd24343, %rd15142, %rd15140;
	shr.u64 	%rd15143, %rd24343, 32;
	mul.wide.u32 	%rd15144, %r2645, %r2676;
	and.b64  	%rd15145, %rd15112, 4294967295;
	add.s64 	%rd15146, %rd15143, %rd15145;
	add.s64 	%rd24342, %rd15146, %rd15144;
	shr.u64 	%rd15147, %rd24342, 32;
	mul.wide.u32 	%rd15148, %r2646, %r2676;
	and.b64  	%rd15149, %rd15117, 4294967295;
	add.s64 	%rd15150, %rd15147, %rd15149;
	add.s64 	%rd24341, %rd15150, %rd15148;
	shr.u64 	%rd15151, %rd24341, 32;
	mul.wide.u32 	%rd15152, %r2647, %r2676;
	and.b64  	%rd15153, %rd15122, 4294967295;
	add.s64 	%rd15154, %rd15151, %rd15153;
	add.s64 	%rd24340, %rd15154, %rd15152;
	shr.u64 	%rd15155, %rd24340, 32;
	mul.wide.u32 	%rd15156, %r2648, %r2676;
	and.b64  	%rd15157, %rd15127, 4294967295;
	add.s64 	%rd15158, %rd15155, %rd15157;
	add.s64 	%rd24339, %rd15158, %rd15156;
	shr.u64 	%rd15159, %rd24339, 32;
	mul.wide.u32 	%rd15160, %r2649, %r2676;
	and.b64  	%rd15161, %rd15132, 4294967295;
	add.s64 	%rd15162, %rd15159, %rd15161;
	add.s64 	%rd24338, %rd15162, %rd15160;
	shr.u64 	%rd15163, %rd24338, 32;
	mul.wide.u32 	%rd15164, %r2637, %r2676;
	and.b64  	%rd15165, %rd15135, 4294967295;
	add.s64 	%rd15166, %rd15163, %rd15165;
	add.s64 	%rd24337, %rd15166, %rd15164;
	{ .reg .b32 tmp; mov.b64 {tmp, %r2677}, %rd24337; }
	add.s32 	%r4394, %r2675, %r2677;
	setp.gt.u32 	%p563, %r4394, %r2637;
	@%p563 bra 	$L__BB2_498;
	setp.lt.u32 	%p564, %r4394, %r2637;
	@%p564 bra 	$L__BB2_499;
	cvt.u32.u64 	%r2680, %rd24337;
	setp.lt.u32 	%p565, %r2649, %r2680;
	@%p565 bra 	$L__BB2_498;
	setp.gt.u32 	%p566, %r2649, %r2680;
	@%p566 bra 	$L__BB2_499;
	cvt.u32.u64 	%r2684, %rd24338;
	setp.lt.u32 	%p567, %r2648, %r2684;
	@%p567 bra 	$L__BB2_498;
	setp.gt.u32 	%p568, %r2648, %r2684;
	@%p568 bra 	$L__BB2_499;
	cvt.u32.u64 	%r2688, %rd24339;
	setp.lt.u32 	%p569, %r2647, %r2688;
	@%p569 bra 	$L__BB2_498;
	setp.gt.u32 	%p570, %r2647, %r2688;
	@%p570 bra 	$L__BB2_499;
	cvt.u32.u64 	%r2692, %rd24340;
	setp.lt.u32 	%p571, %r2646, %r2692;
	@%p571 bra 	$L__BB2_498;
	setp.gt.u32 	%p572, %r2646, %r2692;
	@%p572 bra 	$L__BB2_499;
	cvt.u32.u64 	%r2695, %rd893;
	cvt.u32.u64 	%r2696, %rd24341;
	setp.lt.u32 	%p573, %r2695, %r2696;
	@%p573 bra 	$L__BB2_498;
	setp.gt.u32 	%p574, %r2695, %r2696;
	@%p574 bra 	$L__BB2_499;
	cvt.u32.u64 	%r2699, %rd892;
	cvt.u32.u64 	%r2700, %rd24342;
	setp.lt.u32 	%p575, %r2699, %r2700;
	@%p575 bra 	$L__BB2_498;
	setp.gt.u32 	%p576, %r2643, %r2700;
	cvt.u32.u64 	%r2705, %rd24343;
	setp.gt.u32 	%p577, %r2642, %r2705;
	or.pred  	%p578, %p576, %p577;
	@%p578 bra 	$L__BB2_499;
$L__BB2_498:
	and.b64  	%rd15167, %rd24343, 4294967295;
	ld.const.u32 	%rd15168, [P_CONST];
	sub.s64 	%rd24343, %rd15167, %rd15168;
	shr.u64 	%rd15169, %rd24343, 63;
	and.b64  	%rd15170, %rd24342, 4294967295;
	ld.const.u32 	%rd15171, [P_CONST+4];
	add.s64 	%rd15172, %rd15169, %rd15171;
	sub.s64 	%rd24342, %rd15170, %rd15172;
	shr.u64 	%rd15173, %rd24342, 63;
	and.b64  	%rd15174, %rd24341, 4294967295;
	ld.const.u32 	%rd15175, [P_CONST+8];
	add.s64 	%rd15176, %rd15173, %rd15175;
	sub.s64 	%rd24341, %rd15174, %rd15176;
	shr.u64 	%rd15177, %rd24341, 63;
	and.b64  	%rd15178, %rd24340, 4294967295;
	ld.const.u32 	%rd15179, [P_CONST+12];
	add.s64 	%rd15180, %rd15177, %rd15179;
	sub.s64 	%rd24340, %rd15178, %rd15180;
	shr.u64 	%rd15181, %rd24340, 63;
	and.b64  	%rd15182, %rd24339, 4294967295;
	ld.const.u32 	%rd15183, [P_CONST+16];
	add.s64 	%rd15184, %rd15181, %rd15183;
	sub.s64 	%rd24339, %rd15182, %rd15184;
	shr.u64 	%rd15185, %rd24339, 63;
	and.b64  	%rd15186, %rd24338, 4294967295;
	ld.const.u32 	%rd15187, [P_CONST+20];
	add.s64 	%rd15188, %rd15185, %rd15187;
	sub.s64 	%rd24338, %rd15186, %rd15188;
	shr.u64 	%rd15189, %rd24338, 63;
	and.b64  	%rd15190, %rd24337, 4294967295;
	ld.const.u32 	%rd15191, [P_CONST+24];
	add.s64 	%rd15192, %rd15189, %rd15191;
	sub.s64 	%rd24337, %rd15190, %rd15192;
	shr.u64 	%rd15193, %rd24337, 63;
	cvt.u32.u64 	%r2707, %rd15193;
	add.s32 	%r2708, %r2637, %r2707;
	sub.s32 	%r4394, %r4394, %r2708;
$L__BB2_499:
	ld.const.u32 	%r2709, [P_CONST+28];
	cvt.u64.u32 	%rd15194, %r4338;
	mul.lo.s64 	%rd15195, %rd806, %rd15194;
	cvt.u32.u64 	%r2710, %rd15195;
	shr.u64 	%rd15196, %rd15195, 32;
	mad.lo.s64 	%rd15197, %rd807, %rd15194, %rd15196;
	shr.u64 	%rd15198, %rd15197, 32;
	mad.lo.s64 	%rd15199, %rd809, %rd15194, %rd15198;
	shr.u64 	%rd15200, %rd15199, 32;
	mad.lo.s64 	%rd15201, %rd811, %rd15194, %rd15200;
	shr.u64 	%rd15202, %rd15201, 32;
	mad.lo.s64 	%rd15203, %rd813, %rd15194, %rd15202;
	shr.u64 	%rd15204, %rd15203, 32;
	mad.lo.s64 	%rd15205, %rd815, %rd15194, %rd15204;
	shr.u64 	%rd15206, %rd15205, 32;
	mad.lo.s64 	%rd15207, %rd817, %rd15194, %rd15206;
	shr.u64 	%rd15208, %rd15207, 32;
	mul.wide.u32 	%rd15209, %r4380, %r4338;
	add.s64 	%rd15210, %rd15208, %rd15209;
	shr.u64 	%rd15211, %rd15210, 32;
	cvt.u64.u32 	%rd15212, %r4337;
	and.b64  	%rd15213, %rd15197, 4294967295;
	mad.lo.s64 	%rd15214, %rd806, %rd15212, %rd15213;
	shr.u64 	%rd15215, %rd15214, 32;
	and.b64  	%rd15216, %rd15199, 4294967295;
	add.s64 	%rd15217, %rd15215, %rd15216;
	mad.lo.s64 	%rd15218, %rd807, %rd15212, %rd15217;
	shr.u64 	%rd15219, %rd15218, 32;
	and.b64  	%rd15220, %rd15201, 4294967295;
	add.s64 	%rd15221, %rd15219, %rd15220;
	mad.lo.s64 	%rd15222, %rd809, %rd15212, %rd15221;
	shr.u64 	%rd15223, %rd15222, 32;
	and.b64  	%rd15224, %rd15203, 4294967295;
	add.s64 	%rd15225, %rd15223, %rd15224;
	mad.lo.s64 	%rd15226, %rd811, %rd15212, %rd15225;
	shr.u64 	%rd15227, %rd15226, 32;
	and.b64  	%rd15228, %rd15205, 4294967295;
	add.s64 	%rd15229, %rd15227, %rd15228;
	mad.lo.s64 	%rd15230, %rd813, %rd15212, %rd15229;
	shr.u64 	%rd15231, %rd15230, 32;
	and.b64  	%rd15232, %rd15207, 4294967295;
	add.s64 	%rd15233, %rd15231, %rd15232;
	mad.lo.s64 	%rd15234, %rd815, %rd15212, %rd15233;
	shr.u64 	%rd15235, %rd15234, 32;
	and.b64  	%rd15236, %rd15210, 4294967295;
	add.s64 	%rd15237, %rd15235, %rd15236;
	mad.lo.s64 	%rd15238, %rd817, %rd15212, %rd15237;
	shr.u64 	%rd15239, %rd15238, 32;
	mul.wide.u32 	%rd15240, %r4380, %r4337;
	add.s64 	%rd15241, %rd15239, %rd15211;
	add.s64 	%rd15242, %rd15241, %rd15240;
	shr.u64 	%rd15243, %rd15242, 32;
	cvt.u64.u32 	%rd15244, %r4336;
	and.b64  	%rd15245, %rd15218, 4294967295;
	mad.lo.s64 	%rd15246, %rd806, %rd15244, %rd15245;
	shr.u64 	%rd15247, %rd15246, 32;
	and.b64  	%rd15248, %rd15222, 4294967295;
	add.s64 	%rd15249, %rd15247, %rd15248;
	mad.lo.s64 	%rd15250, %rd807, %rd15244, %rd15249;
	shr.u64 	%rd15251, %rd15250, 32;
	and.b64  	%rd15252, %rd15226, 4294967295;
	add.s64 	%rd15253, %rd15251, %rd15252;
	mad.lo.s64 	%rd15254, %rd809, %rd15244, %rd15253;
	shr.u64 	%rd15255, %rd15254, 32;
	and.b64  	%rd15256, %rd15230, 4294967295;
	add.s64 	%rd15257, %rd15255, %rd15256;
	mad.lo.s64 	%rd15258, %rd811, %rd15244, %rd15257;
	shr.u64 	%rd15259, %rd15258, 32;
	and.b64  	%rd15260, %rd15234, 4294967295;
	add.s64 	%rd15261, %rd15259, %rd15260;
	mad.lo.s64 	%rd15262, %rd813, %rd15244, %rd15261;
	shr.u64 	%rd15263, %rd15262, 32;
	and.b64  	%rd15264, %rd15238, 4294967295;
	add.s64 	%rd15265, %rd15263, %rd15264;
	mad.lo.s64 	%rd15266, %rd815, %rd15244, %rd15265;
	shr.u64 	%rd15267, %rd15266, 32;
	and.b64  	%rd15268, %rd15242, 4294967295;
	add.s64 	%rd15269, %rd15267, %rd15268;
	mad.lo.s64 	%rd15270, %rd817, %rd15244, %rd15269;
	shr.u64 	%rd15271, %rd15270, 32;
	mul.wide.u32 	%rd15272, %r4380, %r4336;
	add.s64 	%rd15273, %rd15271, %rd15243;
	add.s64 	%rd15274, %rd15273, %rd15272;
	shr.u64 	%rd15275, %rd15274, 32;
	cvt.u64.u32 	%rd15276, %r4335;
	and.b64  	%rd15277, %rd15250, 4294967295;
	mad.lo.s64 	%rd15278, %rd806, %rd15276, %rd15277;
	shr.u64 	%rd15279, %rd15278, 32;
	and.b64  	%rd15280, %rd15254, 4294967295;
	add.s64 	%rd15281, %rd15279, %rd15280;
	mad.lo.s64 	%rd15282, %rd807, %rd15276, %rd15281;
	shr.u64 	%rd15283, %rd15282, 32;
	and.b64  	%rd15284, %rd15258, 4294967295;
	add.s64 	%rd15285, %rd15283, %rd15284;
	mad.lo.s64 	%rd15286, %rd809, %rd15276, %rd15285;
	shr.u64 	%rd15287, %rd15286, 32;
	and.b64  	%rd15288, %rd15262, 4294967295;
	add.s64 	%rd15289, %rd15287, %rd15288;
	mad.lo.s64 	%rd15290, %rd811, %rd15276, %rd15289;
	shr.u64 	%rd15291, %rd15290, 32;
	and.b64  	%rd15292, %rd15266, 4294967295;
	add.s64 	%rd15293, %rd15291, %rd15292;
	mad.lo.s64 	%rd15294, %rd813, %rd15276, %rd15293;
	shr.u64 	%rd15295, %rd15294, 32;
	and.b64  	%rd15296, %rd15270, 4294967295;
	add.s64 	%rd15297, %rd15295, %rd15296;
	mad.lo.s64 	%rd15298, %rd815, %rd15276, %rd15297;
	shr.u64 	%rd15299, %rd15298, 32;
	and.b64  	%rd15300, %rd15274, 4294967295;
	add.s64 	%rd15301, %rd15299, %rd15300;
	mad.lo.s64 	%rd15302, %rd817, %rd15276, %rd15301;
	shr.u64 	%rd15303, %rd15302, 32;
	mul.wide.u32 	%rd15304, %r4380, %r4335;
	add.s64 	%rd15305, %rd15303, %rd15275;
	add.s64 	%rd15306, %rd15305, %rd15304;
	shr.u64 	%rd15307, %rd15306, 32;
	cvt.u64.u32 	%rd15308, %r4334;
	and.b64  	%rd15309, %rd15282, 4294967295;
	mad.lo.s64 	%rd15310, %rd806, %rd15308, %rd15309;
	shr.u64 	%rd15311, %rd15310, 32;
	and.b64  	%rd15312, %rd15286, 4294967295;
	add.s64 	%rd15313, %rd15311, %rd15312;
	mad.lo.s64 	%rd15314, %rd807, %rd15308, %rd15313;
	shr.u64 	%rd15315, %rd15314, 32;
	and.b64  	%rd15316, %rd15290, 4294967295;
	add.s64 	%rd15317, %rd15315, %rd15316;
	mad.lo.s64 	%rd15318, %rd809, %rd15308, %rd15317;
	shr.u64 	%rd15319, %rd15318, 32;
	and.b64  	%rd15320, %rd15294, 4294967295;
	add.s64 	%rd15321, %rd15319, %rd15320;
	mad.lo.s64 	%rd15322, %rd811, %rd15308, %rd15321;
	shr.u64 	%rd15323, %rd15322, 32;
	and.b64  	%rd15324, %rd15298, 4294967295;
	add.s64 	%rd15325, %rd15323, %rd15324;
	mad.lo.s64 	%rd15326, %rd813, %rd15308, %rd15325;
	shr.u64 	%rd15327, %rd15326, 32;
	and.b64  	%rd15328, %rd15302, 4294967295;
	add.s64 	%rd15329, %rd15327, %rd15328;
	mad.lo.s64 	%rd15330, %rd815, %rd15308, %rd15329;
	shr.u64 	%rd15331, %rd15330, 32;
	and.b64  	%rd15332, %rd15306, 4294967295;
	add.s64 	%rd15333, %rd15331, %rd15332;
	mad.lo.s64 	%rd15334, %rd817, %rd15308, %rd15333;
	shr.u64 	%rd15335, %rd15334, 32;
	mul.wide.u32 	%rd15336, %r4380, %r4334;
	add.s64 	%rd15337, %rd15335, %rd15307;
	add.s64 	%rd15338, %rd15337, %rd15336;
	shr.u64 	%rd15339, %rd15338, 32;
	cvt.u64.u32 	%rd15340, %r4333;
	and.b64  	%rd15341, %rd15314, 4294967295;
	mad.lo.s64 	%rd15342, %rd806, %rd15340, %rd15341;
	shr.u64 	%rd15343, %rd15342, 32;
	and.b64  	%rd15344, %rd15318, 4294967295;
	add.s64 	%rd15345, %rd15343, %rd15344;
	mad.lo.s64 	%rd15346, %rd807, %rd15340, %rd15345;
	shr.u64 	%rd15347, %rd15346, 32;
	and.b64  	%rd15348, %rd15322, 4294967295;
	add.s64 	%rd15349, %rd15347, %rd15348;
	mad.lo.s64 	%rd15350, %rd809, %rd15340, %rd15349;
	shr.u64 	%rd15351, %rd15350, 32;
	and.b64  	%rd15352, %rd15326, 4294967295;
	add.s64 	%rd15353, %rd15351, %rd15352;
	mad.lo.s64 	%rd15354, %rd811, %rd15340, %rd15353;
	shr.u64 	%rd15355, %rd15354, 32;
	and.b64  	%rd15356, %rd15330, 4294967295;
	add.s64 	%rd15357, %rd15355, %rd15356;
	mad.lo.s64 	%rd15358, %rd813, %rd15340, %rd15357;
	shr.u64 	%rd15359, %rd15358, 32;
	and.b64  	%rd15360, %rd15334, 4294967295;
	add.s64 	%rd15361, %rd15359, %rd15360;
	mad.lo.s64 	%rd15362, %rd815, %rd15340, %rd15361;
	shr.u64 	%rd15363, %rd15362, 32;
	and.b64  	%rd15364, %rd15338, 4294967295;
	add.s64 	%rd15365, %rd15363, %rd15364;
	mad.lo.s64 	%rd15366, %rd817, %rd15340, %rd15365;
	shr.u64 	%rd15367, %rd15366, 32;
	mul.wide.u32 	%rd15368, %r4380, %r4333;
	add.s64 	%rd15369, %rd15367, %rd15339;
	add.s64 	%rd15370, %rd15369, %rd15368;
	shr.u64 	%rd15371, %rd15370, 32;
	cvt.u64.u32 	%rd15372, %r4332;
	and.b64  	%rd15373, %rd15346, 4294967295;
	mad.lo.s64 	%rd15374, %rd806, %rd15372, %rd15373;
	shr.u64 	%rd15375, %rd15374, 32;
	and.b64  	%rd15376, %rd15350, 4294967295;
	add.s64 	%rd15377, %rd15375, %rd15376;
	mad.lo.s64 	%rd15378, %rd807, %rd15372, %rd15377;
	shr.u64 	%rd15379, %rd15378, 32;
	and.b64  	%rd15380, %rd15354, 4294967295;
	add.s64 	%rd15381, %rd15379, %rd15380;
	mad.lo.s64 	%rd15382, %rd809, %rd15372, %rd15381;
	shr.u64 	%rd15383, %rd15382, 32;
	and.b64  	%rd15384, %rd15358, 4294967295;
	add.s64 	%rd15385, %rd15383, %rd15384;
	mad.lo.s64 	%rd15386, %rd811, %rd15372, %rd15385;
	shr.u64 	%rd15387, %rd15386, 32;
	and.b64  	%rd15388, %rd15362, 4294967295;
	add.s64 	%rd15389, %rd15387, %rd15388;
	mad.lo.s64 	%rd15390, %rd813, %rd15372, %rd15389;
	shr.u64 	%rd15391, %rd15390, 32;
	and.b64  	%rd15392, %rd15366, 4294967295;
	add.s64 	%rd15393, %rd15391, %rd15392;
	mad.lo.s64 	%rd15394, %rd815, %rd15372, %rd15393;
	shr.u64 	%rd15395, %rd15394, 32;
	and.b64  	%rd15396, %rd15370, 4294967295;
	add.s64 	%rd15397, %rd15395, %rd15396;
	mad.lo.s64 	%rd15398, %rd817, %rd15372, %rd15397;
	shr.u64 	%rd15399, %rd15398, 32;
	mul.wide.u32 	%rd15400, %r4380, %r4332;
	add.s64 	%rd15401, %rd15399, %rd15371;
	add.s64 	%rd15402, %rd15401, %rd15400;
	shr.u64 	%rd15403, %rd15402, 32;
	cvt.u64.u32 	%rd15404, %r4331;
	and.b64  	%rd15405, %rd15378, 4294967295;
	mad.lo.s64 	%rd15406, %rd806, %rd15404, %rd15405;
	shr.u64 	%rd15407, %rd15406, 32;
	and.b64  	%rd15408, %rd15382, 4294967295;
	add.s64 	%rd15409, %rd15407, %rd15408;
	mad.lo.s64 	%rd15410, %rd807, %rd15404, %rd15409;
	shr.u64 	%rd15411, %rd15410, 32;
	and.b64  	%rd15412, %rd15386, 4294967295;
	add.s64 	%rd15413, %rd15411, %rd15412;
	mad.lo.s64 	%rd15414, %rd809, %rd15404, %rd15413;
	shr.u64 	%rd15415, %rd15414, 32;
	and.b64  	%rd15416, %rd15390, 4294967295;
	add.s64 	%rd15417, %rd15415, %rd15416;
	mad.lo.s64 	%rd15418, %rd811, %rd15404, %rd15417;
	shr.u64 	%rd15419, %rd15418, 32;
	and.b64  	%rd15420, %rd15394, 4294967295;
	add.s64 	%rd15421, %rd15419, %rd15420;
	mad.lo.s64 	%rd15422, %rd813, %rd15404, %rd15421;
	shr.u64 	%rd15423, %rd15422, 32;
	and.b64  	%rd15424, %rd15398, 4294967295;
	add.s64 	%rd15425, %rd15423, %rd15424;
	mad.lo.s64 	%rd15426, %rd815, %rd15404, %rd15425;
	shr.u64 	%rd15427, %rd15426, 32;
	and.b64  	%rd15428, %rd15402, 4294967295;
	add.s64 	%rd15429, %rd15427, %rd15428;
	mad.lo.s64 	%rd15430, %rd817, %rd15404, %rd15429;
	shr.u64 	%rd15431, %rd15430, 32;
	mul.wide.u32 	%rd15432, %r4380, %r4331;
	add.s64 	%rd15433, %rd15431, %rd15403;
	add.s64 	%rd15434, %rd15433, %rd15432;
	{ .reg .b32 tmp; mov.b64 {tmp, %r2711}, %rd15434; }
	ld.const.u32 	%r2712, [MU_P];
	mul.lo.s32 	%r2713, %r2712, %r2710;
	ld.const.u32 	%r2714, [P_CONST];
	mul.wide.u32 	%rd15435, %r2714, %r2713;
	and.b64  	%rd15436, %rd15195, 4294967295;
	add.s64 	%rd15437, %rd15435, %rd15436;
	shr.u64 	%rd15438, %rd15437, 32;
	ld.const.u32 	%r2715, [P_CONST+4];
	cvt.u64.u32 	%rd915, %r2715;
	mul.wide.u32 	%rd15439, %r2715, %r2713;
	and.b64  	%rd15440, %rd15214, 4294967295;
	add.s64 	%rd15441, %rd15438, %rd15440;
	add.s64 	%rd15442, %rd15441, %rd15439;
	cvt.u32.u64 	%r2716, %rd15442;
	shr.u64 	%rd15443, %rd15442, 32;
	ld.const.u32 	%r2717, [P_CONST+8];
	cvt.u64.u32 	%rd916, %r2717;
	mul.wide.u32 	%rd15444, %r2717, %r2713;
	and.b64  	%rd15445, %rd15246, 4294967295;
	add.s64 	%rd15446, %rd15443, %rd15445;
	add.s64 	%rd15447, %rd15446, %rd15444;
	shr.u64 	%rd15448, %rd15447, 32;
	ld.const.u32 	%r2718, [P_CONST+12];
	cvt.u64.u32 	%rd917, %r2718;
	mul.wide.u32 	%rd15449, %r2718, %r2713;
	and.b64  	%rd15450, %rd15278, 4294967295;
	add.s64 	%rd15451, %rd15448, %rd15450;
	add.s64 	%rd15452, %rd15451, %rd15449;
	shr.u64 	%rd15453, %rd15452, 32;
	ld.const.u32 	%r2719, [P_CONST+16];
	cvt.u64.u32 	%rd918, %r2719;
	mul.wide.u32 	%rd15454, %r2719, %r2713;
	and.b64  	%rd15455, %rd15310, 4294967295;
	add.s64 	%rd15456, %rd15453, %rd15455;
	add.s64 	%rd15457, %rd15456, %rd15454;
	shr.u64 	%rd15458, %rd15457, 32;
	ld.const.u32 	%r2720, [P_CONST+20];
	cvt.u64.u32 	%rd919, %r2720;
	mul.wide.u32 	%rd15459, %r2720, %r2713;
	and.b64  	%rd15460, %rd15342, 4294967295;
	add.s64 	%rd15461, %rd15458, %rd15460;
	add.s64 	%rd15462, %rd15461, %rd15459;
	shr.u64 	%rd15463, %rd15462, 32;
	ld.const.u32 	%r2721, [P_CONST+24];
	cvt.u64.u32 	%rd920, %r2721;
	mul.wide.u32 	%rd15464, %r2721, %r2713;
	and.b64  	%rd15465, %rd15374, 4294967295;
	add.s64 	%rd15466, %rd15463, %rd15465;
	add.s64 	%rd15467, %rd15466, %rd15464;
	shr.u64 	%rd15468, %rd15467, 32;
	mul.wide.u32 	%rd15469, %r2709, %r2713;
	and.b64  	%rd15470, %rd15406, 4294967295;
	add.s64 	%rd15471, %rd15468, %rd15470;
	add.s64 	%rd15472, %rd15471, %rd15469;
	shr.u64 	%rd15473, %rd15472, 32;
	and.b64  	%rd15474, %rd15410, 4294967295;
	add.s64 	%rd15475, %rd15473, %rd15474;
	shr.u64 	%rd15476, %rd15475, 32;
	and.b64  	%rd15477, %rd15414, 4294967295;
	add.s64 	%rd15478, %rd15476, %rd15477;
	shr.u64 	%rd15479, %rd15478, 32;
	and.b64  	%rd15480, %rd15418, 4294967295;
	add.s64 	%rd15481, %rd15479, %rd15480;
	shr.u64 	%rd15482, %rd15481, 32;
	and.b64  	%rd15483, %rd15422, 4294967295;
	add.s64 	%rd15484, %rd15482, %rd15483;
	shr.u64 	%rd15485, %rd15484, 32;
	and.b64  	%rd15486, %rd15426, 4294967295;
	add.s64 	%rd15487, %rd15485, %rd15486;
	shr.u64 	%rd15488, %rd15487, 32;
	and.b64  	%rd15489, %rd15430, 4294967295;
	add.s64 	%rd15490, %rd15488, %rd15489;
	shr.u64 	%rd15491, %rd15490, 32;
	and.b64  	%rd15492, %rd15434, 4294967295;
	add.s64 	%rd15493, %rd15491, %rd15492;
	{ .reg .b32 tmp; mov.b64 {tmp, %r2722}, %rd15493; }
	add.s32 	%r2723, %r2711, %r2722;
	mul.lo.s32 	%r2724, %r2712, %r2716;
	mul.wide.u32 	%rd15494, %r2714, %r2724;
	and.b64  	%rd15495, %rd15442, 4294967295;
	add.s64 	%rd15496, %rd15494, %rd15495;
	shr.u64 	%rd15497, %rd15496, 32;
	mul.wide.u32 	%rd15498, %r2715, %r2724;
	and.b64  	%rd15499, %rd15447, 4294967295;
	add.s64 	%rd15500, %rd15497, %rd15499;
	add.s64 	%rd15501, %rd15500, %rd15498;
	cvt.u32.u64 	%r2725, %rd15501;
	shr.u64 	%rd15502, %rd15501, 32;
	mul.wide.u32 	%rd15503, %r2717, %r2724;
	and.b64  	%rd15504, %rd15452, 4294967295;
	add.s64 	%rd15505, %rd15502, %rd15504;
	add.s64 	%rd15506, %rd15505, %rd15503;
	shr.u64 	%rd15507, %rd15506, 32;
	mul.wide.u32 	%rd15508, %r2718, %r2724;
	and.b64  	%rd15509, %rd15457, 4294967295;
	add.s64 	%rd15510, %rd15507, %rd15509;
	add.s64 	%rd15511, %rd15510, %rd15508;
	shr.u64 	%rd15512, %rd15511, 32;
	mul.wide.u32 	%rd15513, %r2719, %r2724;
	and.b64  	%rd15514, %rd15462, 4294967295;
	add.s64 	%rd15515, %rd15512, %rd15514;
	add.s64 	%rd15516, %rd15515, %rd15513;
	shr.u64 	%rd15517, %rd15516, 32;
	mul.wide.u32 	%rd15518, %r2720, %r2724;
	and.b64  	%rd15519, %rd15467, 4294967295;
	add.s64 	%rd15520, %rd15517, %rd15519;
	add.s64 	%rd15521, %rd15520, %rd15518;
	shr.u64 	%rd15522, %rd15521, 32;
	mul.wide.u32 	%rd15523, %r2721, %r2724;
	and.b64  	%rd15524, %rd15472, 4294967295;
	add.s64 	%rd15525, %rd15522, %rd15524;
	add.s64 	%rd15526, %rd15525, %rd15523;
	shr.u64 	%rd15527, %rd15526, 32;
	mul.wide.u32 	%rd15528, %r2709, %r2724;
	and.b64  	%rd15529, %rd15475, 4294967295;
	add.s64 	%rd15530, %rd15527, %rd15529;
	add.s64 	%rd15531, %rd15530, %rd15528;
	shr.u64 	%rd15532, %rd15531, 32;
	and.b64  	%rd15533, %rd15478, 4294967295;
	add.s64 	%rd15534, %rd15532, %rd15533;
	shr.u64 	%rd15535, %rd15534, 32;
	and.b64  	%rd15536, %rd15481, 4294967295;
	add.s64 	%rd15537, %rd15535, %rd15536;
	shr.u64 	%rd15538, %rd15537, 32;
	and.b64  	%rd15539, %rd15484, 4294967295;
	add.s64 	%rd15540, %rd15538, %rd15539;
	shr.u64 	%rd15541, %rd15540, 32;
	and.b64  	%rd15542, %rd15487, 4294967295;
	add.s64 	%rd15543, %rd15541, %rd15542;
	shr.u64 	%rd15544, %rd15543, 32;
	and.b64  	%rd15545, %rd15490, 4294967295;
	add.s64 	%rd15546, %rd15544, %rd15545;
	shr.u64 	%rd15547, %rd15546, 32;
	and.b64  	%rd15548, %rd15493, 4294967295;
	add.s64 	%rd15549, %rd15547, %rd15548;
	{ .reg .b32 tmp; mov.b64 {tmp, %r2726}, %rd15549; }
	add.s32 	%r2727, %r2723, %r2726;
	mul.lo.s32 	%r2728, %r2712, %r2725;
	mul.wide.u32 	%rd15550, %r2714, %r2728;
	and.b64  	%rd15551, %rd15501, 4294967295;
	add.s64 	%rd15552, %rd15550, %rd15551;
	shr.u64 	%rd15553, %rd15552, 32;
	mul.wide.u32 	%rd15554, %r2715, %r2728;
	and.b64  	%rd15555, %rd15506, 4294967295;
	add.s64 	%rd15556, %rd15553, %rd15555;
	add.s64 	%rd15557, %rd15556, %rd15554;
	cvt.u32.u64 	%r2729, %rd15557;
	shr.u64 	%rd15558, %rd15557, 32;
	mul.wide.u32 	%rd15559, %r2717, %r2728;
	and.b64  	%rd15560, %rd15511, 4294967295;
	add.s64 	%rd15561, %rd15558, %rd15560;
	add.s64 	%rd15562, %rd15561, %rd15559;
	shr.u64 	%rd15563, %rd15562, 32;
	mul.wide.u32 	%rd15564, %r2718, %r2728;
	and.b64  	%rd15565, %rd15516, 4294967295;
	add.s64 	%rd15566, %rd15563, %rd15565;
	add.s64 	%rd15567, %rd15566, %rd15564;
	shr.u64 	%rd15568, %rd15567, 32;
	mul.wide.u32 	%rd15569, %r2719, %r2728;
	and.b64  	%rd15570, %rd15521, 4294967295;
	add.s64 	%rd15571, %rd15568, %rd15570;
	add.s64 	%rd15572, %rd15571, %rd15569;
	shr.u64 	%rd15573, %rd15572, 32;
	mul.wide.u32 	%rd15574, %r2720, %r2728;
	and.b64  	%rd15575, %rd15526, 4294967295;
	add.s64 	%rd15576, %rd15573, %rd15575;
	add.s64 	%rd15577, %rd15576, %rd15574;
	shr.u64 	%rd15578, %rd15577, 32;
	mul.wide.u32 	%rd15579, %r2721, %r2728;
	and.b64  	%rd15580, %rd15531, 4294967295;
	add.s64 	%rd15581, %rd15578, %rd15580;
	add.s64 	%rd15582, %rd15581, %rd15579;
	shr.u64 	%rd15583, %rd15582, 32;
	mul.wide.u32 	%rd15584, %r2709, %r2728;
	and.b64  	%rd15585, %rd15534, 4294967295;
	add.s64 	%rd15586, %rd15583, %rd15585;
	add.s64 	%rd15587, %rd15586, %rd15584;
	shr.u64 	%rd15588, %rd15587, 32;
	and.b64  	%rd15589, %rd15537, 4294967295;
	add.s64 	%rd15590, %rd15588, %rd15589;
	shr.u64 	%rd15591, %rd15590, 32;
	and.b64  	%rd15592, %rd15540, 4294967295;
	add.s64 	%rd15593, %rd15591, %rd15592;
	shr.u64 	%rd15594, %rd15593, 32;
	and.b64  	%rd15595, %rd15543, 4294967295;
	add.s64 	%rd15596, %rd15594, %rd15595;
	shr.u64 	%rd15597, %rd15596, 32;
	and.b64  	%rd15598, %rd15546, 4294967295;
	add.s64 	%rd15599, %rd15597, %rd15598;
	shr.u64 	%rd15600, %rd15599, 32;
	and.b64  	%rd15601, %rd15549, 4294967295;
	add.s64 	%rd15602, %rd15600, %rd15601;
	{ .reg .b32 tmp; mov.b64 {tmp, %r2730}, %rd15602; }
	add.s32 	%r2731, %r2727, %r2730;
	mul.lo.s32 	%r2732, %r2712, %r2729;
	mul.wide.u32 	%rd15603, %r2714, %r2732;
	and.b64  	%rd15604, %rd15557, 4294967295;
	add.s64 	%rd15605, %rd15603, %rd15604;
	shr.u64 	%rd15606, %rd15605, 32;
	mul.wide.u32 	%rd15607, %r2715, %r2732;
	and.b64  	%rd15608, %rd15562, 4294967295;
	add.s64 	%rd15609, %rd15606, %rd15608;
	add.s64 	%rd15610, %rd15609, %rd15607;
	cvt.u32.u64 	%r2733, %rd15610;
	shr.u64 	%rd15611, %rd15610, 32;
	mul.wide.u32 	%rd15612, %r2717, %r2732;
	and.b64  	%rd15613, %rd15567, 4294967295;
	add.s64 	%rd15614, %rd15611, %rd15613;
	add.s64 	%rd15615, %rd15614, %rd15612;
	shr.u64 	%rd15616, %rd15615, 32;
	mul.wide.u32 	%rd15617, %r2718, %r2732;
	and.b64  	%rd15618, %rd15572, 4294967295;
	add.s64 	%rd15619, %rd15616, %rd15618;
	add.s64 	%rd15620, %rd15619, %rd15617;
	shr.u64 	%rd15621, %rd15620, 32;
	mul.wide.u32 	%rd15622, %r2719, %r2732;
	and.b64  	%rd15623, %rd15577, 4294967295;
	add.s64 	%rd15624, %rd15621, %rd15623;
	add.s64 	%rd15625, %rd15624, %rd15622;
	shr.u64 	%rd15626, %rd15625, 32;
	mul.wide.u32 	%rd15627, %r2720, %r2732;
	and.b64  	%rd15628, %rd15582, 4294967295;
	add.s64 	%rd15629, %rd15626, %rd15628;
	add.s64 	%rd15630, %rd15629, %rd15627;
	shr.u64 	%rd15631, %rd15630, 32;
	mul.wide.u32 	%rd15632, %r2721, %r2732;
	and.b64  	%rd15633, %rd15587, 4294967295;
	add.s64 	%rd15634, %rd15631, %rd15633;
	add.s64 	%rd15635, %rd15634, %rd15632;
	shr.u64 	%rd15636, %rd15635, 32;
	mul.wide.u32 	%rd15637, %r2709, %r2732;
	and.b64  	%rd15638, %rd15590, 4294967295;
	add.s64 	%rd15639, %rd15636, %rd15638;
	add.s64 	%rd15640, %rd15639, %rd15637;
	shr.u64 	%rd15641, %rd15640, 32;
	and.b64  	%rd15642, %rd15593, 4294967295;
	add.s64 	%rd15643, %rd15641, %rd15642;
	shr.u64 	%rd15644, %rd15643, 32;
	and.b64  	%rd15645, %rd15596, 4294967295;
	add.s64 	%rd15646, %rd15644, %rd15645;
	shr.u64 	%rd15647, %rd15646, 32;
	and.b64  	%rd15648, %rd15599, 4294967295;
	add.s64 	%rd15649, %rd15647, %rd15648;
	shr.u64 	%rd15650, %rd15649, 32;
	and.b64  	%rd15651, %rd15602, 4294967295;
	add.s64 	%rd15652, %rd15650, %rd15651;
	{ .reg .b32 tmp; mov.b64 {tmp, %r2734}, %rd15652; }
	add.s32 	%r2735, %r2731, %r2734;
	mul.lo.s32 	%r2736, %r2712, %r2733;
	mul.wide.u32 	%rd15653, %r2714, %r2736;
	and.b64  	%rd15654, %rd15610, 4294967295;
	add.s64 	%rd15655, %rd15653, %rd15654;
	shr.u64 	%rd15656, %rd15655, 32;
	mul.wide.u32 	%rd15657, %r2715, %r2736;
	and.b64  	%rd15658, %rd15615, 4294967295;
	add.s64 	%rd15659, %rd15656, %rd15658;
	add.s64 	%rd15660, %rd15659, %rd15657;
	cvt.u32.u64 	%r2737, %rd15660;
	shr.u64 	%rd15661, %rd15660, 32;
	mul.wide.u32 	%rd15662, %r2717, %r2736;
	and.b64  	%rd15663, %rd15620, 4294967295;
	add.s64 	%rd15664, %rd15661, %rd15663;
	add.s64 	%rd15665, %rd15664, %rd15662;
	shr.u64 	%rd15666, %rd15665, 32;
	mul.wide.u32 	%rd15667, %r2718, %r2736;
	and.b64  	%rd15668, %rd15625, 4294967295;
	add.s64 	%rd15669, %rd15666, %rd15668;
	add.s64 	%rd15670, %rd15669, %rd15667;
	shr.u64 	%rd15671, %rd15670, 32;
	mul.wide.u32 	%rd15672, %r2719, %r2736;
	and.b64  	%rd15673, %rd15630, 4294967295;
	add.s64 	%rd15674, %rd15671, %rd15673;
	add.s64 	%rd15675, %rd15674, %rd15672;
	shr.u64 	%rd15676, %rd15675, 32;
	mul.wide.u32 	%rd15677, %r2720, %r2736;
	and.b64  	%rd15678, %rd15635, 4294967295;
	add.s64 	%rd15679, %rd15676, %rd15678;
	add.s64 	%rd15680, %rd15679, %rd15677;
	shr.u64 	%rd15681, %rd15680, 32;
	mul.wide.u32 	%rd15682, %r2721, %r2736;
	and.b64  	%rd15683, %rd15640, 4294967295;
	add.s64 	%rd15684, %rd15681, %rd15683;
	add.s64 	%rd15685, %rd15684, %rd15682;
	shr.u64 	%rd15686, %rd15685, 32;
	mul.wide.u32 	%rd15687, %r2709, %r2736;
	and.b64  	%rd15688, %rd15643, 4294967295;
	add.s64 	%rd15689, %rd15686, %rd15688;
	add.s64 	%rd15690, %rd15689, %rd15687;
	shr.u64 	%rd15691, %rd15690, 32;
	and.b64  	%rd15692, %rd15646, 4294967295;
	add.s64 	%rd15693, %rd15691, %rd15692;
	shr.u64 	%rd15694, %rd15693, 32;
	and.b64  	%rd15695, %rd15649, 4294967295;
	add.s64 	%rd15696, %rd15694, %rd15695;
	shr.u64 	%rd15697, %rd15696, 32;
	and.b64  	%rd15698, %rd15652, 4294967295;
	add.s64 	%rd15699, %rd15697, %rd15698;
	{ .reg .b32 tmp; mov.b64 {tmp, %r2738}, %rd15699; }
	add.s32 	%r2739, %r2735, %r2738;
	mul.lo.s32 	%r2740, %r2712, %r2737;
	mul.wide.u32 	%rd15700, %r2714, %r2740;
	and.b64  	%rd15701, %rd15660, 4294967295;
	add.s64 	%rd15702, %rd15700, %rd15701;
	shr.u64 	%rd15703, %rd15702, 32;
	mul.wide.u32 	%rd15704, %r2715, %r2740;
	and.b64  	%rd15705, %rd15665, 4294967295;
	add.s64 	%rd15706, %rd15703, %rd15705;
	add.s64 	%rd15707, %rd15706, %rd15704;
	cvt.u32.u64 	%r2741, %rd15707;
	shr.u64 	%rd15708, %rd15707, 32;
	mul.wide.u32 	%rd15709, %r2717, %r2740;
	and.b64  	%rd15710, %rd15670, 4294967295;
	add.s64 	%rd15711, %rd15708, %rd15710;
	add.s64 	%rd15712, %rd15711, %rd15709;
	shr.u64 	%rd15713, %rd15712, 32;
	mul.wide.u32 	%rd15714, %r2718, %r2740;
	and.b64  	%rd15715, %rd15675, 4294967295;
	add.s64 	%rd15716, %rd15713, %rd15715;
	add.s64 	%rd15717, %rd15716, %rd15714;
	shr.u64 	%rd15718, %rd15717, 32;
	mul.wide.u32 	%rd15719, %r2719, %r2740;
	and.b64  	%rd15720, %rd15680, 4294967295;
	add.s64 	%rd15721, %rd15718, %rd15720;
	add.s64 	%rd15722, %rd15721, %rd15719;
	shr.u64 	%rd15723, %rd15722, 32;
	mul.wide.u32 	%rd15724, %r2720, %r2740;
	and.b64  	%rd15725, %rd15685, 4294967295;
	add.s64 	%rd15726, %rd15723, %rd15725;
	add.s64 	%rd15727, %rd15726, %rd15724;
	shr.u64 	%rd15728, %rd15727, 32;
	mul.wide.u32 	%rd15729, %r2721, %r2740;
	and.b64  	%rd15730, %rd15690, 4294967295;
	add.s64 	%rd15731, %rd15728, %rd15730;
	add.s64 	%rd15732, %rd15731, %rd15729;
	shr.u64 	%rd15733, %rd15732, 32;
	mul.wide.u32 	%rd15734, %r2709, %r2740;
	and.b64  	%rd15735, %rd15693, 4294967295;
	add.s64 	%rd15736, %rd15733, %rd15735;
	add.s64 	%rd15737, %rd15736, %rd15734;
	shr.u64 	%rd15738, %rd15737, 32;
	and.b64  	%rd15739, %rd15696, 4294967295;
	add.s64 	%rd15740, %rd15738, %rd15739;
	shr.u64 	%rd15741, %rd15740, 32;
	and.b64  	%rd15742, %rd15699, 4294967295;
	add.s64 	%rd15743, %rd15741, %rd15742;
	{ .reg .b32 tmp; mov.b64 {tmp, %r2742}, %rd15743; }
	add.s32 	%r2743, %r2739, %r2742;
	mul.lo.s32 	%r2744, %r2712, %r2741;
	mul.wide.u32 	%rd15744, %r2714, %r2744;
	and.b64  	%rd15745, %rd15707, 4294967295;
	add.s64 	%rd15746, %rd15744, %rd15745;
	shr.u64 	%rd15747, %rd15746, 32;
	mul.wide.u32 	%rd15748, %r2715, %r2744;
	and.b64  	%rd15749, %rd15712, 4294967295;
	add.s64 	%rd15750, %rd15747, %rd15749;
	add.s64 	%rd15751, %rd15750, %rd15748;
	cvt.u32.u64 	%r2745, %rd15751;
	shr.u64 	%rd15752, %rd15751, 32;
	mul.wide.u32 	%rd15753, %r2717, %r2744;
	and.b64  	%rd15754, %rd15717, 4294967295;
	add.s64 	%rd15755, %rd15752, %rd15754;
	add.s64 	%rd15756, %rd15755, %rd15753;
	shr.u64 	%rd15757, %rd15756, 32;
	mul.wide.u32 	%rd15758, %r2718, %r2744;
	and.b64  	%rd15759, %rd15722, 4294967295;
	add.s64 	%rd15760, %rd15757, %rd15759;
	add.s64 	%rd15761, %rd15760, %rd15758;
	shr.u64 	%rd15762, %rd15761, 32;
	mul.wide.u32 	%rd15763, %r2719, %r2744;
	and.b64  	%rd15764, %rd15727, 4294967295;
	add.s64 	%rd15765, %rd15762, %rd15764;
	add.s64 	%rd15766, %rd15765, %rd15763;
	shr.u64 	%rd15767, %rd15766, 32;
	mul.wide.u32 	%rd15768, %r2720, %r2744;
	and.b64  	%rd15769, %rd15732, 4294967295;
	add.s64 	%rd15770, %rd15767, %rd15769;
	add.s64 	%rd15771, %rd15770, %rd15768;
	shr.u64 	%rd15772, %rd15771, 32;
	mul.wide.u32 	%rd15773, %r2721, %r2744;
	and.b64  	%rd15774, %rd15737, 4294967295;
	add.s64 	%rd15775, %rd15772, %rd15774;
	add.s64 	%rd15776, %rd15775, %rd15773;
	shr.u64 	%rd15777, %rd15776, 32;
	mul.wide.u32 	%rd15778, %r2709, %r2744;
	and.b64  	%rd15779, %rd15740, 4294967295;
	add.s64 	%rd15780, %rd15777, %rd15779;
	add.s64 	%rd15781, %rd15780, %rd15778;
	shr.u64 	%rd15782, %rd15781, 32;
	and.b64  	%rd15783, %rd15743, 4294967295;
	add.s64 	%rd15784, %rd15782, %rd15783;
	{ .reg .b32 tmp; mov.b64 {tmp, %r2746}, %rd15784; }
	add.s32 	%r2747, %r2743, %r2746;
	mul.lo.s32 	%r2748, %r2712, %r2745;
	mul.wide.u32 	%rd15785, %r2714, %r2748;
	and.b64  	%rd15786, %rd15751, 4294967295;
	add.s64 	%rd15787, %rd15785, %rd15786;
	shr.u64 	%rd15788, %rd15787, 32;
	mul.wide.u32 	%rd15789, %r2715, %r2748;
	and.b64  	%rd15790, %rd15756, 4294967295;
	add.s64 	%rd15791, %rd15788, %rd15790;
	add.s64 	%rd921, %rd15791, %rd15789;
	shr.u64 	%rd15792, %rd921, 32;
	mul.wide.u32 	%rd15793, %r2717, %r2748;
	and.b64  	%rd15794, %rd15761, 4294967295;
	add.s64 	%rd15795, %rd15792, %rd15794;
	add.s64 	%rd24349, %rd15795, %rd15793;
	shr.u64 	%rd15796, %rd24349, 32;
	mul.wide.u32 	%rd15797, %r2718, %r2748;
	and.b64  	%rd15798, %rd15766, 4294967295;
	add.s64 	%rd15799, %rd15796, %rd15798;
	add.s64 	%rd24348, %rd15799, %rd15797;
	shr.u64 	%rd15800, %rd24348, 32;
	mul.wide.u32 	%rd15801, %r2719, %r2748;
	and.b64  	%rd15802, %rd15771, 4294967295;
	add.s64 	%rd15803, %rd15800, %rd15802;
	add.s64 	%rd24347, %rd15803, %rd15801;
	shr.u64 	%rd15804, %rd24347, 32;
	mul.wide.u32 	%rd15805, %r2720, %r2748;
	and.b64  	%rd15806, %rd15776, 4294967295;
	add.s64 	%rd15807, %rd15804, %rd15806;
	add.s64 	%rd24346, %rd15807, %rd15805;
	shr.u64 	%rd15808, %rd24346, 32;
	mul.wide.u32 	%rd15809, %r2721, %r2748;
	and.b64  	%rd15810, %rd15781, 4294967295;
	add.s64 	%rd15811, %rd15808, %rd15810;
	add.s64 	%rd24345, %rd15811, %rd15809;
	shr.u64 	%rd15812, %rd24345, 32;
	mul.wide.u32 	%rd15813, %r2709, %r2748;
	and.b64  	%rd15814, %rd15784, 4294967295;
	add.s64 	%rd15815, %rd15812, %rd15814;
	add.s64 	%rd24344, %rd15815, %rd15813;
	{ .reg .b32 tmp; mov.b64 {tmp, %r2749}, %rd24344; }
	add.s32 	%r4395, %r2747, %r2749;
	setp.gt.u32 	%p579, %r4395, %r2709;
	@%p579 bra 	$L__BB2_513;
	cvt.u32.u64 	%r4396, %rd921;
	setp.lt.u32 	%p580, %r4395, %r2709;
	@%p580 bra 	$L__BB2_514;
	cvt.u32.u64 	%r2751, %rd920;
	cvt.u32.u64 	%r2752, %rd24344;
	setp.lt.u32 	%p581, %r2751, %r2752;
	@%p581 bra 	$L__BB2_513;
	setp.gt.u32 	%p582, %r2751, %r2752;
	@%p582 bra 	$L__BB2_514;
	cvt.u32.u64 	%r2755, %rd919;
	cvt.u32.u64 	%r2756, %rd24345;
	setp.lt.u32 	%p583, %r2755, %r2756;
	@%p583 bra 	$L__BB2_513;
	setp.gt.u32 	%p584, %r2755, %r2756;
	@%p584 bra 	$L__BB2_514;
	cvt.u32.u64 	%r2759, %rd918;
	cvt.u32.u64 	%r2760, %rd24346;
	setp.lt.u32 	%p585, %r2759, %r2760;
	@%p585 bra 	$L__BB2_513;
	setp.gt.u32 	%p586, %r2759, %r2760;
	@%p586 bra 	$L__BB2_514;
	cvt.u32.u64 	%r2763, %rd917;
	cvt.u32.u64 	%r2764, %rd24347;
	setp.lt.u32 	%p587, %r2763, %r2764;
	@%p587 bra 	$L__BB2_513;
	setp.gt.u32 	%p588, %r2763, %r2764;
	@%p588 bra 	$L__BB2_514;
	cvt.u32.u64 	%r2767, %rd916;
	cvt.u32.u64 	%r2768, %rd24348;
	setp.lt.u32 	%p589, %r2767, %r2768;
	@%p589 bra 	$L__BB2_513;
	setp.gt.u32 	%p590, %r2767, %r2768;
	@%p590 bra 	$L__BB2_514;
	cvt.u32.u64 	%r2771, %rd915;
	cvt.u32.u64 	%r2772, %rd24349;
	setp.lt.u32 	%p591, %r2771, %r2772;
	@%p591 bra 	$L__BB2_513;
	setp.gt.u32 	%p592, %r2771, %r2772;
	cvt.u32.u64 	%r4396, %rd921;
	setp.gt.u32 	%p593, %r2714, %r4396;
	or.pred  	%p594, %p592, %p593;
	@%p594 bra 	$L__BB2_514;
$L__BB2_513:
	and.b64  	%rd15816, %rd921, 4294967295;
	ld.const.u32 	%rd15817, [P_CONST];
	sub.s64 	%rd15818, %rd15816, %rd15817;
	shr.u64 	%rd15819, %rd15818, 63;
	cvt.u32.u64 	%r4396, %rd15818;
	and.b64  	%rd15820, %rd24349, 4294967295;
	add.s64 	%rd15821, %rd15819, %rd915;
	sub.s64 	%rd24349, %rd15820, %rd15821;
	shr.u64 	%rd15822, %rd24349, 63;
	and.b64  	%rd15823, %rd24348, 4294967295;
	add.s64 	%rd15824, %rd15822, %rd916;
	sub.s64 	%rd24348, %rd15823, %rd15824;
	shr.u64 	%rd15825, %rd24348, 63;
	and.b64  	%rd15826, %rd24347, 4294967295;
	add.s64 	%rd15827, %rd15825, %rd917;
	sub.s64 	%rd24347, %rd15826, %rd15827;
	shr.u64 	%rd15828, %rd24347, 63;
	and.b64  	%rd15829, %rd24346, 4294967295;
	ld.const.u32 	%rd15830, [P_CONST+16];
	add.s64 	%rd15831, %rd15828, %rd15830;
	sub.s64 	%rd24346, %rd15829, %rd15831;
	shr.u64 	%rd15832, %rd24346, 63;
	and.b64  	%rd15833, %rd24345, 4294967295;
	add.s64 	%rd15834, %rd15832, %rd919;
	sub.s64 	%rd24345, %rd15833, %rd15834;
	shr.u64 	%rd15835, %rd24345, 63;
	and.b64  	%rd15836, %rd24344, 4294967295;
	ld.const.u32 	%rd15837, [P_CONST+24];
	add.s64 	%rd15838, %rd15835, %rd15837;
	sub.s64 	%rd24344, %rd15836, %rd15838;
	shr.u64 	%rd15839, %rd24344, 63;
	cvt.u32.u64 	%r2778, %rd15839;
	add.s32 	%r2779, %r2709, %r2778;
	sub.s32 	%r4395, %r4395, %r2779;
$L__BB2_514:
	ld.const.u32 	%rd940, [P_CONST+4];
	ld.const.u32 	%rd941, [P_CONST+12];
	ld.const.u32 	%rd942, [P_CONST+20];
	ld.const.u32 	%rd943, [P_CONST+16];
	shl.b32 	%r4397, %r4396, 1;
	shr.u32 	%r2782, %r4396, 31;
	cvt.u64.u32 	%rd15840, %r2782;
	shl.b64 	%rd15841, %rd24349, 1;
	and.b64  	%rd15842, %rd15841, 8589934590;
	or.b64  	%rd24356, %rd15842, %rd15840;
	shr.u64 	%rd15843, %rd15842, 32;
	shl.b64 	%rd15844, %rd24348, 1;
	and.b64  	%rd15845, %rd15844, 8589934590;
	or.b64  	%rd24355, %rd15843, %rd15845;
	shr.u64 	%rd15846, %rd15845, 32;
	shl.b64 	%rd15847, %rd24347, 1;
	and.b64  	%rd15848, %rd15847, 8589934590;
	or.b64  	%rd24354, %rd15846, %rd15848;
	shr.u64 	%rd15849, %rd15848, 32;
	shl.b64 	%rd15850, %rd24346, 1;
	and.b64  	%rd15851, %rd15850, 8589934590;
	or.b64  	%rd24353, %rd15849, %rd15851;
	shr.u64 	%rd15852, %rd15851, 32;
	shl.b64 	%rd15853, %rd24345, 1;
	and.b64  	%rd15854, %rd15853, 8589934590;
	or.b64  	%rd24352, %rd15852, %rd15854;
	shr.u64 	%rd15855, %rd15854, 32;
	shl.b64 	%rd15856, %rd24344, 1;
	and.b64  	%rd15857, %rd15856, 8589934590;
	or.b64  	%rd949, %rd15855, %rd15857;
	shr.u64 	%rd15858, %rd15857, 32;
	mul.wide.u32 	%rd15859, %r4395, 2;
	add.s64 	%rd15861, %rd15858, %rd15859;
	cvt.u32.u64 	%r2783, %rd15861;
	setp.gt.u64 	%p595, %rd15861, 4294967295;
	setp.lt.u32 	%p596, %r2709, %r2783;
	or.pred  	%p597, %p595, %p596;
	@%p597 bra 	$L__BB2_528;
	shr.u64 	%rd15862, %rd949, 32;
	or.b64  	%rd24350, %rd15862, %rd15859;
	cvt.u32.u64 	%r2785, %rd24350;
	setp.gt.u32 	%p598, %r2709, %r2785;
	mov.u64 	%rd24351, %rd949;
	@%p598 bra 	$L__BB2_529;
	cvt.u32.u64 	%r2787, %rd949;
	setp.lt.u32 	%p599, %r2721, %r2787;
	@%p599 bra 	$L__BB2_528;
	cvt.u32.u64 	%r2788, %rd920;
	setp.gt.u32 	%p600, %r2788, %r2787;
	mov.u64 	%rd24351, %rd949;
	@%p600 bra 	$L__BB2_529;
	cvt.u32.u64 	%r2790, %rd942;
	cvt.u32.u64 	%r2791, %rd24352;
	setp.lt.u32 	%p601, %r2790, %r2791;
	@%p601 bra 	$L__BB2_528;
	setp.gt.u32 	%p602, %r2790, %r2791;
	mov.u64 	%rd24351, %rd949;
	@%p602 bra 	$L__BB2_529;
	cvt.u32.u64 	%r2794, %rd943;
	cvt.u32.u64 	%r2795, %rd24353;
	setp.lt.u32 	%p603, %r2794, %r2795;
	@%p603 bra 	$L__BB2_528;
	setp.gt.u32 	%p604, %r2794, %r2795;
	mov.u64 	%rd24351, %rd949;
	@%p604 bra 	$L__BB2_529;
	cvt.u32.u64 	%r2798, %rd941;
	cvt.u32.u64 	%r2799, %rd24354;
	setp.lt.u32 	%p605, %r2798, %r2799;
	@%p605 bra 	$L__BB2_528;
	setp.gt.u32 	%p606, %r2798, %r2799;
	mov.u64 	%rd24351, %rd949;
	@%p606 bra 	$L__BB2_529;
	cvt.u32.u64 	%r2802, %rd916;
	cvt.u32.u64 	%r2803, %rd24355;
	setp.lt.u32 	%p607, %r2802, %r2803;
	@%p607 bra 	$L__BB2_528;
	setp.gt.u32 	%p608, %r2802, %r2803;
	mov.u64 	%rd24351, %rd949;
	@%p608 bra 	$L__BB2_529;
	cvt.u32.u64 	%r2806, %rd940;
	cvt.u32.u64 	%r2807, %rd24356;
	setp.lt.u32 	%p609, %r2806, %r2807;
	@%p609 bra 	$L__BB2_528;
	ld.const.u32 	%r2808, [P_CONST];
	setp.gt.u32 	%p610, %r2806, %r2807;
	setp.lt.u32 	%p611, %r4397, %r2808;
	or.pred  	%p612, %p610, %p611;
	mov.u64 	%rd24351, %rd949;
	@%p612 bra 	$L__BB2_529;
$L__BB2_528:
	cvt.u64.u32 	%rd15876, %r4397;
	ld.const.u32 	%rd15877, [P_CONST];
	sub.s64 	%rd15878, %rd15876, %rd15877;
	shr.u64 	%rd15879, %rd15878, 63;
	cvt.u32.u64 	%r4397, %rd15878;
	and.b64  	%rd15880, %rd24356, 4294967295;
	add.s64 	%rd15881, %rd15879, %rd940;
	sub.s64 	%rd24356, %rd15880, %rd15881;
	shr.u64 	%rd15882, %rd24356, 63;
	and.b64  	%rd15883, %rd24355, 4294967295;
	add.s64 	%rd15884, %rd15882, %rd916;
	sub.s64 	%rd24355, %rd15883, %rd15884;
	shr.u64 	%rd15885, %rd24355, 63;
	and.b64  	%rd15886, %rd24354, 4294967295;
	add.s64 	%rd15887, %rd15885, %rd941;
	sub.s64 	%rd24354, %rd15886, %rd15887;
	shr.u64 	%rd15888, %rd24354, 63;
	and.b64  	%rd15889, %rd24353, 4294967295;
	add.s64 	%rd15890, %rd15888, %rd943;
	sub.s64 	%rd24353, %rd15889, %rd15890;
	shr.u64 	%rd15891, %rd24353, 63;
	and.b64  	%rd15892, %rd24352, 4294967295;
	add.s64 	%rd15893, %rd15891, %rd942;
	sub.s64 	%rd24352, %rd15892, %rd15893;
	shr.u64 	%rd15894, %rd24352, 63;
	and.b64  	%rd15895, %rd949, 4294967295;
	ld.const.u32 	%rd15896, [P_CONST+24];
	add.s64 	%rd15897, %rd15894, %rd15896;
	sub.s64 	%rd24351, %rd15895, %rd15897;
	shr.u64 	%rd15898, %rd24351, 63;
	shr.u64 	%rd15899, %rd949, 32;
	shl.b32 	%r2812, %r4395, 1;
	cvt.u64.u32 	%rd15900, %r2812;
	or.b64  	%rd15901, %rd15899, %rd15900;
	and.b64  	%rd15902, %rd15901, 4294967295;
	ld.const.u32 	%rd15903, [P_CONST+28];
	add.s64 	%rd15904, %rd15898, %rd15903;
	sub.s64 	%rd24350, %rd15902, %rd15904;
$L__BB2_529:
	ld.const.u32 	%rd972, [P_CONST+24];
	ld.const.u32 	%rd973, [P_CONST+28];
	ld.const.u32 	%rd974, [P_CONST];
	and.b64  	%rd15905, %rd24343, 4294967295;
	cvt.u64.u32 	%rd15906, %r4397;
	sub.s64 	%rd15907, %rd15905, %rd15906;
	shr.u64 	%rd15908, %rd15907, 63;
	cvt.u32.u64 	%r4422, %rd15907;
	and.b64  	%rd15909, %rd24342, 4294967295;
	and.b64  	%rd15910, %rd24356, 4294967295;
	add.s64 	%rd15911, %rd15908, %rd15910;
	sub.s64 	%rd24362, %rd15909, %rd15911;
	shr.u64 	%rd15912, %rd24362, 63;
	and.b64  	%rd15913, %rd24341, 4294967295;
	and.b64  	%rd15914, %rd24355, 4294967295;
	add.s64 	%rd15915, %rd15912, %rd15914;
	sub.s64 	%rd24361, %rd15913, %rd15915;
	shr.u64 	%rd15916, %rd24361, 63;
	and.b64  	%rd15917, %rd24340, 4294967295;
	and.b64  	%rd15918, %rd24354, 4294967295;
	add.s64 	%rd15919, %rd15916, %rd15918;
	sub.s64 	%rd24360, %rd15917, %rd15919;
	shr.u64 	%rd15920, %rd24360, 63;
	and.b64  	%rd15921, %rd24339, 4294967295;
	and.b64  	%rd15922, %rd24353, 4294967295;
	add.s64 	%rd15923, %rd15920, %rd15922;
	sub.s64 	%rd24359, %rd15921, %rd15923;
	shr.u64 	%rd15924, %rd24359, 63;
	and.b64  	%rd15925, %rd24338, 4294967295;
	and.b64  	%rd15926, %rd24352, 4294967295;
	add.s64 	%rd15927, %rd15924, %rd15926;
	sub.s64 	%rd24358, %rd15925, %rd15927;
	shr.u64 	%rd15928, %rd24358, 63;
	and.b64  	%rd15929, %rd24337, 4294967295;
	and.b64  	%rd15930, %rd24351, 4294967295;
	add.s64 	%rd15931, %rd15928, %rd15930;
	sub.s64 	%rd24357, %rd15929, %rd15931;
	shr.u64 	%rd15932, %rd24357, 63;
	cvt.u64.u32 	%rd15933, %r4394;
	and.b64  	%rd15934, %rd24350, 4294967295;
	add.s64 	%rd15935, %rd15932, %rd15934;
	sub.s64 	%rd15936, %rd15933, %rd15935;
	setp.gt.s64 	%p613, %rd15936, -1;
	cvt.u32.u64 	%r4415, %rd15936;
	@%p613 bra 	$L__BB2_531;
	cvt.u32.u64 	%r2813, %rd973;
	cvt.u32.u64 	%r2814, %rd974;
	add.s32 	%r4422, %r2814, %r4422;
	setp.lt.u32 	%p614, %r4422, %r2814;
	selp.u64 	%rd15937, 1, 0, %p614;
	and.b64  	%rd15938, %rd24362, 4294967295;
	add.s64 	%rd15939, %rd15938, %rd15937;
	add.s64 	%rd24362, %rd15939, %rd940;
	shr.u64 	%rd15940, %rd24362, 32;
	and.b64  	%rd15941, %rd24361, 4294967295;
	add.s64 	%rd15942, %rd15940, %rd15941;
	add.s64 	%rd24361, %rd15942, %rd916;
	shr.u64 	%rd15943, %rd24361, 32;
	and.b64  	%rd15944, %rd24360, 4294967295;
	add.s64 	%rd15945, %rd15943, %rd15944;
	add.s64 	%rd24360, %rd15945, %rd941;
	shr.u64 	%rd15946, %rd24360, 32;
	and.b64  	%rd15947, %rd24359, 4294967295;
	add.s64 	%rd15948, %rd15946, %rd15947;
	add.s64 	%rd24359, %rd15948, %rd943;
	shr.u64 	%rd15949, %rd24359, 32;
	and.b64  	%rd15950, %rd24358, 4294967295;
	add.s64 	%rd15951, %rd15949, %rd15950;
	add.s64 	%rd24358, %rd15951, %rd942;
	shr.u64 	%rd15952, %rd24358, 32;
	and.b64  	%rd15953, %rd24357, 4294967295;
	add.s64 	%rd15954, %rd15952, %rd15953;
	add.s64 	%rd24357, %rd15954, %rd972;
	{ .reg .b32 tmp; mov.b64 {tmp, %r2815}, %rd24357; }
	add.s32 	%r2816, %r4415, %r2815;
	add.s32 	%r4415, %r2816, %r2813;
$L__BB2_531:
	cvt.u32.u64 	%r2817, %rd973;
	cvt.u32.u64 	%r4421, %rd24362;
	cvt.u32.u64 	%r4420, %rd24361;
	cvt.u32.u64 	%r4419, %rd24360;
	cvt.u32.u64 	%r4418, %rd24359;
	cvt.u32.u64 	%r4417, %rd24358;
	cvt.u32.u64 	%r4416, %rd24357;
	add.s32 	%r4400, %r4270, %r4295;
	setp.lt.u32 	%p615, %r4400, %r4270;
	selp.u64 	%rd15956, 1, 0, %p615;
	cvt.u64.u32 	%rd15957, %r4269;
	add.s64 	%rd15958, %rd15956, %rd15957;
	cvt.u64.u32 	%rd15959, %r4294;
	add.s64 	%rd24369, %rd15958, %rd15959;
	cvt.u32.u64 	%r698, %rd24369;
	shr.u64 	%rd15960, %rd24369, 32;
	cvt.u64.u32 	%rd15961, %r4268;
	add.s64 	%rd15962, %rd15960, %rd15961;
	cvt.u64.u32 	%rd15963, %r4293;
	add.s64 	%rd24368, %rd15962, %rd15963;
	cvt.u32.u64 	%r699, %rd24368;
	shr.u64 	%rd15964, %rd24368, 32;
	cvt.u64.u32 	%rd15965, %r4267;
	add.s64 	%rd15966, %rd15964, %rd15965;
	cvt.u64.u32 	%rd15967, %r4292;
	add.s64 	%rd24367, %rd15966, %rd15967;
	cvt.u32.u64 	%r700, %rd24367;
	shr.u64 	%rd15968, %rd24367, 32;
	cvt.u64.u32 	%rd15969, %r4266;
	add.s64 	%rd15970, %rd15968, %rd15969;
	cvt.u64.u32 	%rd15971, %r4291;
	add.s64 	%rd24366, %rd15970, %rd15971;
	cvt.u32.u64 	%r701, %rd24366;
	shr.u64 	%rd15972, %rd24366, 32;
	cvt.u64.u32 	%rd15973, %r4265;
	add.s64 	%rd15974, %rd15972, %rd15973;
	cvt.u64.u32 	%rd15975, %r4290;
	add.s64 	%rd24365, %rd15974, %rd15975;
	cvt.u32.u64 	%r702, %rd24365;
	shr.u64 	%rd15976, %rd24365, 32;
	cvt.u64.u32 	%rd15977, %r4264;
	add.s64 	%rd15978, %rd15976, %rd15977;
	cvt.u64.u32 	%rd15979, %r4289;
	add.s64 	%rd24364, %rd15978, %rd15979;
	cvt.u32.u64 	%r703, %rd24364;
	shr.u64 	%rd15980, %rd24364, 32;
	cvt.u64.u32 	%rd15982, %r4263;
	add.s64 	%rd15983, %rd15980, %rd15982;
	cvt.u64.u32 	%rd15984, %r4288;
	add.s64 	%rd24363, %rd15983, %rd15984;
	cvt.u32.u64 	%r704, %rd24363;
	setp.gt.u64 	%p616, %rd24363, 4294967295;
	setp.lt.u32 	%p617, %r2817, %r704;
	or.pred  	%p618, %p616, %p617;
	@%p618 bra 	$L__BB2_545;
	setp.gt.u32 	%p619, %r2817, %r704;
	@%p619 bra 	$L__BB2_546;
	cvt.u32.u64 	%r2819, %rd972;
	setp.lt.u32 	%p620, %r2819, %r703;
	@%p620 bra 	$L__BB2_545;
	setp.gt.u32 	%p621, %r2819, %r703;
	@%p621 bra 	$L__BB2_546;
	cvt.u32.u64 	%r2821, %rd942;
	setp.lt.u32 	%p622, %r2821, %r702;
	@%p622 bra 	$L__BB2_545;
	setp.gt.u32 	%p623, %r2821, %r702;
	@%p623 bra 	$L__BB2_546;
	cvt.u32.u64 	%r2823, %rd943;
	setp.lt.u32 	%p624, %r2823, %r701;
	@%p624 bra 	$L__BB2_545;
	setp.gt.u32 	%p625, %r2823, %r701;
	@%p625 bra 	$L__BB2_546;
	cvt.u32.u64 	%r2825, %rd941;
	setp.lt.u32 	%p626, %r2825, %r700;
	@%p626 bra 	$L__BB2_545;
	setp.gt.u32 	%p627, %r2825, %r700;
	@%p627 bra 	$L__BB2_546;
	cvt.u32.u64 	%r2827, %rd916;
	setp.lt.u32 	%p628, %r2827, %r699;
	@%p628 bra 	$L__BB2_545;
	setp.gt.u32 	%p629, %r2827, %r699;
	@%p629 bra 	$L__BB2_546;
	cvt.u32.u64 	%r2829, %rd940;
	setp.lt.u32 	%p630, %r2829, %r698;
	@%p630 bra 	$L__BB2_545;
	cvt.u32.u64 	%r2830, %rd974;
	setp.gt.u32 	%p631, %r2829, %r698;
	setp.lt.u32 	%p632, %r4400, %r2830;
	or.pred  	%p633, %p631, %p632;
	@%p633 bra 	$L__BB2_546;
$L__BB2_545:
	cvt.u64.u32 	%rd15986, %r4400;
	sub.s64 	%rd15987, %rd15986, %rd974;
	shr.u64 	%rd15988, %rd15987, 63;
	cvt.u32.u64 	%r4400, %rd15987;
	and.b64  	%rd15989, %rd24369, 4294967295;
	add.s64 	%rd15990, %rd15988, %rd940;
	sub.s64 	%rd24369, %rd15989, %rd15990;
	shr.u64 	%rd15991, %rd24369, 63;
	and.b64  	%rd15992, %rd24368, 4294967295;
	add.s64 	%rd15993, %rd15991, %rd916;
	sub.s64 	%rd24368, %rd15992, %rd15993;
	shr.u64 	%rd15994, %rd24368, 63;
	and.b64  	%rd15995, %rd24367, 4294967295;
	add.s64 	%rd15996, %rd15994, %rd941;
	sub.s64 	%rd24367, %rd15995, %rd15996;
	shr.u64 	%rd15997, %rd24367, 63;
	and.b64  	%rd15998, %rd24366, 4294967295;
	add.s64 	%rd15999, %rd15997, %rd943;
	sub.s64 	%rd24366, %rd15998, %rd15999;
	shr.u64 	%rd16000, %rd24366, 63;
	and.b64  	%rd16001, %rd24365, 4294967295;
	add.s64 	%rd16002, %rd16000, %rd942;
	sub.s64 	%rd24365, %rd16001, %rd16002;
	shr.u64 	%rd16003, %rd24365, 63;
	and.b64  	%rd16004, %rd24364, 4294967295;
	add.s64 	%rd16005, %rd16003, %rd972;
	sub.s64 	%rd24364, %rd16004, %rd16005;
	shr.u64 	%rd16006, %rd24364, 63;
	and.b64  	%rd16007, %rd24363, 4294967295;
	add.s64 	%rd16008, %rd16006, %rd973;
	sub.s64 	%rd24363, %rd16007, %rd16008;
$L__BB2_546:
	ld.const.u32 	%r2832, [P_CONST+28];
	cvt.u64.u32 	%rd1014, %r2832;
	cvt.u64.u32 	%rd16009, %r4400;
	mul.wide.u32 	%rd16010, %r4400, %r4400;
	cvt.u32.u64 	%r2833, %rd16010;
	shr.u64 	%rd16011, %rd16010, 32;
	and.b64  	%rd16012, %rd24369, 4294967295;
	mul.lo.s64 	%rd16013, %rd16012, %rd16009;
	add.s64 	%rd16014, %rd16011, %rd16013;
	shr.u64 	%rd16015, %rd16014, 32;
	and.b64  	%rd16016, %rd24368, 4294967295;
	mul.lo.s64 	%rd16017, %rd16016, %rd16009;
	add.s64 	%rd16018, %rd16015, %rd16017;
	shr.u64 	%rd16019, %rd16018, 32;
	and.b64  	%rd16020, %rd24367, 4294967295;
	mul.lo.s64 	%rd16021, %rd16020, %rd16009;
	add.s64 	%rd16022, %rd16019, %rd16021;
	shr.u64 	%rd16023, %rd16022, 32;
	and.b64  	%rd16024, %rd24366, 4294967295;
	mul.lo.s64 	%rd16025, %rd16024, %rd16009;
	add.s64 	%rd16026, %rd16023, %rd16025;
	shr.u64 	%rd16027, %rd16026, 32;
	and.b64  	%rd16028, %rd24365, 4294967295;
	mul.lo.s64 	%rd16029, %rd16028, %rd16009;
	add.s64 	%rd16030, %rd16027, %rd16029;
	shr.u64 	%rd16031, %rd16030, 32;
	and.b64  	%rd16032, %rd24364, 4294967295;
	mul.lo.s64 	%rd16033, %rd16032, %rd16009;
	add.s64 	%rd16034, %rd16031, %rd16033;
	shr.u64 	%rd16035, %rd16034, 32;
	and.b64  	%rd16036, %rd24363, 4294967295;
	mul.lo.s64 	%rd16037, %rd16036, %rd16009;
	add.s64 	%rd16038, %rd16035, %rd16037;
	shr.u64 	%rd16039, %rd16038, 32;
	and.b64  	%rd16040, %rd16014, 4294967295;
	add.s64 	%rd16041, %rd16013, %rd16040;
	shr.u64 	%rd16042, %rd16041, 32;
	and.b64  	%rd16043, %rd16018, 4294967295;
	add.s64 	%rd16044, %rd16042, %rd16043;
	mad.lo.s64 	%rd16045, %rd16012, %rd16012, %rd16044;
	shr.u64 	%rd16046, %rd16045, 32;
	mul.lo.s64 	%rd16047, %rd16016, %rd16012;
	and.b64  	%rd16048, %rd16022, 4294967295;
	add.s64 	%rd16049, %rd16046, %rd16048;
	add.s64 	%rd16050, %rd16049, %rd16047;
	shr.u64 	%rd16051, %rd16050, 32;
	mul.lo.s64 	%rd16052, %rd16020, %rd16012;
	and.b64  	%rd16053, %rd16026, 4294967295;
	add.s64 	%rd16054, %rd16051, %rd16053;
	add.s64 	%rd16055, %rd16054, %rd16052;
	shr.u64 	%rd16056, %rd16055, 32;
	mul.lo.s64 	%rd16057, %rd16024, %rd16012;
	and.b64  	%rd16058, %rd16030, 4294967295;
	add.s64 	%rd16059, %rd16056, %rd16058;
	add.s64 	%rd16060, %rd16059, %rd16057;
	shr.u64 	%rd16061, %rd16060, 32;
	mul.lo.s64 	%rd16062, %rd16028, %rd16012;
	and.b64  	%rd16063, %rd16034, 4294967295;
	add.s64 	%rd16064, %rd16061, %rd16063;
	add.s64 	%rd16065, %rd16064, %rd16062;
	shr.u64 	%rd16066, %rd16065, 32;
	mul.lo.s64 	%rd16067, %rd16032, %rd16012;
	and.b64  	%rd16068, %rd16038, 4294967295;
	add.s64 	%rd16069, %rd16066, %rd16068;
	add.s64 	%rd16070, %rd16069, %rd16067;
	shr.u64 	%rd16071, %rd16070, 32;
	mul.lo.s64 	%rd16072, %rd16036, %rd16012;
	add.s64 	%rd16073, %rd16071, %rd16039;
	add.s64 	%rd16074, %rd16073, %rd16072;
	shr.u64 	%rd16075, %rd16074, 32;
	and.b64  	%rd16076, %rd16045, 4294967295;
	add.s64 	%rd16077, %rd16017, %rd16076;
	shr.u64 	%rd16078, %rd16077, 32;
	and.b64  	%rd16079, %rd16050, 4294967295;
	add.s64 	%rd16080, %rd16078, %rd16079;
	add.s64 	%rd16081, %rd16080, %rd16047;
	shr.u64 	%rd16082, %rd16081, 32;
	and.b64  	%rd16083, %rd16055, 4294967295;
	add.s64 	%rd16084, %rd16082, %rd16083;
	mad.lo.s64 	%rd16085, %rd16016, %rd16016, %rd16084;
	shr.u64 	%rd16086, %rd16085, 32;
	mul.lo.s64 	%rd16087, %rd16020, %rd16016;
	and.b64  	%rd16088, %rd16060, 4294967295;
	add.s64 	%rd16089, %rd16086, %rd16088;
	add.s64 	%rd16090, %rd16089, %rd16087;
	shr.u64 	%rd16091, %rd16090, 32;
	mul.lo.s64 	%rd16092, %rd16024, %rd16016;
	and.b64  	%rd16093, %rd16065, 4294967295;
	add.s64 	%rd16094, %rd16091, %rd16093;
	add.s64 	%rd16095, %rd16094, %rd16092;
	shr.u64 	%rd16096, %rd16095, 32;
	mul.lo.s64 	%rd16097, %rd16028, %rd16016;
	and.b64  	%rd16098, %rd16070, 4294967295;
	add.s64 	%rd16099, %rd16096, %rd16098;
	add.s64 	%rd16100, %rd16099, %rd16097;
	shr.u64 	%rd16101, %rd16100, 32;
	mul.lo.s64 	%rd16102, %rd16032, %rd16016;
	and.b64  	%rd16103, %rd16074, 4294967295;
	add.s64 	%rd16104, %rd16101, %rd16103;
	add.s64 	%rd16105, %rd16104, %rd16102;
	shr.u64 	%rd16106, %rd16105, 32;
	mul.lo.s64 	%rd16107, %rd16036, %rd16016;
	add.s64 	%rd16108, %rd16106, %rd16075;
	add.s64 	%rd16109, %rd16108, %rd16107;
	shr.u64 	%rd16110, %rd16109, 32;
	and.b64  	%rd16111, %rd16081, 4294967295;
	add.s64 	%rd16112, %rd16021, %rd16111;
	shr.u64 	%rd16113, %rd16112, 32;
	and.b64  	%rd16114, %rd16085, 4294967295;
	add.s64 	%rd16115, %rd16113, %rd16114;
	add.s64 	%rd16116, %rd16115, %rd16052;
	shr.u64 	%rd16117, %rd16116, 32;
	and.b64  	%rd16118, %rd16090, 4294967295;
	add.s64 	%rd16119, %rd16117, %rd16118;
	add.s64 	%rd16120, %rd16119, %rd16087;
	shr.u64 	%rd16121, %rd16120, 32;
	and.b64  	%rd16122, %rd16095, 4294967295;
	add.s64 	%rd16123, %rd16121, %rd16122;
	mad.lo.s64 	%rd16124, %rd16020, %rd16020, %rd16123;
	shr.u64 	%rd16125, %rd16124, 32;
	mul.lo.s64 	%rd16126, %rd16024, %rd16020;
	and.b64  	%rd16127, %rd16100, 4294967295;
	add.s64 	%rd16128, %rd16125, %rd16127;
	add.s64 	%rd16129, %rd16128, %rd16126;
	shr.u64 	%rd16130, %rd16129, 32;
	mul.lo.s64 	%rd16131, %rd16028, %rd16020;
	and.b64  	%rd16132, %rd16105, 4294967295;
	add.s64 	%rd16133, %rd16130, %rd16132;
	add.s64 	%rd16134, %rd16133, %rd16131;
	shr.u64 	%rd16135, %rd16134, 32;
	mul.lo.s64 	%rd16136, %rd16032, %rd16020;
	and.b64  	%rd16137, %rd16109, 4294967295;
	add.s64 	%rd16138, %rd16135, %rd16137;
	add.s64 	%rd16139, %rd16138, %rd16136;
	shr.u64 	%rd16140, %rd16139, 32;
	mul.lo.s64 	%rd16141, %rd16036, %rd16020;
	add.s64 	%rd16142, %rd16140, %rd16110;
	add.s64 	%rd16143, %rd16142, %rd16141;
	shr.u64 	%rd16144, %rd16143, 32;
	and.b64  	%rd16145, %rd16116, 4294967295;
	add.s64 	%rd16146, %rd16025, %rd16145;
	shr.u64 	%rd16147, %rd16146, 32;
	and.b64  	%rd16148, %rd16120, 4294967295;
	add.s64 	%rd16149, %rd16147, %rd16148;
	add.s64 	%rd16150, %rd16149, %rd16057;
	shr.u64 	%rd16151, %rd16150, 32;
	and.b64  	%rd16152, %rd16124, 4294967295;
	add.s64 	%rd16153, %rd16151, %rd16152;
	add.s64 	%rd16154, %rd16153, %rd16092;
	shr.u64 	%rd16155, %rd16154, 32;
	and.b64  	%rd16156, %rd16129, 4294967295;
	add.s64 	%rd16157, %rd16155, %rd16156;
	add.s64 	%rd16158, %rd16157, %rd16126;
	shr.u64 	%rd16159, %rd16158, 32;
	and.b64  	%rd16160, %rd16134, 4294967295;
	add.s64 	%rd16161, %rd16159, %rd16160;
	mad.lo.s64 	%rd16162, %rd16024, %rd16024, %rd16161;
	shr.u64 	%rd16163, %rd16162, 32;
	mul.lo.s64 	%rd16164, %rd16028, %rd16024;
	and.b64  	%rd16165, %rd16139, 4294967295;
	add.s64 	%rd16166, %rd16163, %rd16165;
	add.s64 	%rd16167, %rd16166, %rd16164;
	shr.u64 	%rd16168, %rd16167, 32;
	mul.lo.s64 	%rd16169, %rd16032, %rd16024;
	and.b64  	%rd16170, %rd16143, 4294967295;
	add.s64 	%rd16171, %rd16168, %rd16170;
	add.s64 	%rd16172, %rd16171, %rd16169;
	shr.u64 	%rd16173, %rd16172, 32;
	mul.lo.s64 	%rd16174, %rd16036, %rd16024;
	add.s64 	%rd16175, %rd16173, %rd16144;
	add.s64 	%rd16176, %rd16175, %rd16174;
	shr.u64 	%rd16177, %rd16176, 32;
	and.b64  	%rd16178, %rd16150, 4294967295;
	add.s64 	%rd16179, %rd16029, %rd16178;
	shr.u64 	%rd16180, %rd16179, 32;
	and.b64  	%rd16181, %rd16154, 4294967295;
	add.s64 	%rd16182, %rd16180, %rd16181;
	add.s64 	%rd16183, %rd16182, %rd16062;
	shr.u64 	%rd16184, %rd16183, 32;
	and.b64  	%rd16185, %rd16158, 4294967295;
	add.s64 	%rd16186, %rd16184, %rd16185;
	add.s64 	%rd16187, %rd16186, %rd16097;
	shr.u64 	%rd16188, %rd16187, 32;
	and.b64  	%rd16189, %rd16162, 4294967295;
	add.s64 	%rd16190, %rd16188, %rd16189;
	add.s64 	%rd16191, %rd16190, %rd16131;
	shr.u64 	%rd16192, %rd16191, 32;
	and.b64  	%rd16193, %rd16167, 4294967295;
	add.s64 	%rd16194, %rd16192, %rd16193;
	add.s64 	%rd16195, %rd16194, %rd16164;
	shr.u64 	%rd16196, %rd16195, 32;
	and.b64  	%rd16197, %rd16172, 4294967295;
	add.s64 	%rd16198, %rd16196, %rd16197;
	mad.lo.s64 	%rd16199, %rd16028, %rd16028, %rd16198;
	shr.u64 	%rd16200, %rd16199, 32;
	mul.lo.s64 	%rd16201, %rd16032, %rd16028;
	and.b64  	%rd16202, %rd16176, 4294967295;
	add.s64 	%rd16203, %rd16200, %rd16202;
	add.s64 	%rd16204, %rd16203, %rd16201;
	shr.u64 	%rd16205, %rd16204, 32;
	mul.lo.s64 	%rd16206, %rd16036, %rd16028;
	add.s64 	%rd16207, %rd16205, %rd16177;
	add.s64 	%rd16208, %rd16207, %rd16206;
	shr.u64 	%rd16209, %rd16208, 32;
	and.b64  	%rd16210, %rd16183, 4294967295;
	add.s64 	%rd16211, %rd16033, %rd16210;
	shr.u64 	%rd16212, %rd16211, 32;
	and.b64  	%rd16213, %rd16187, 4294967295;
	add.s64 	%rd16214, %rd16212, %rd16213;
	add.s64 	%rd16215, %rd16214, %rd16067;
	shr.u64 	%rd16216, %rd16215, 32;
	and.b64  	%rd16217, %rd16191, 4294967295;
	add.s64 	%rd16218, %rd16216, %rd16217;
	add.s64 	%rd16219, %rd16218, %rd16102;
	shr.u64 	%rd16220, %rd16219, 32;
	and.b64  	%rd16221, %rd16195, 4294967295;
	add.s64 	%rd16222, %rd16220, %rd16221;
	add.s64 	%rd16223, %rd16222, %rd16136;
	shr.u64 	%rd16224, %rd16223, 32;
	and.b64  	%rd16225, %rd16199, 4294967295;
	add.s64 	%rd16226, %rd16224, %rd16225;
	add.s64 	%rd16227, %rd16226, %rd16169;
	shr.u64 	%rd16228, %rd16227, 32;
	and.b64  	%rd16229, %rd16204, 4294967295;
	add.s64 	%rd16230, %rd16228, %rd16229;
	add.s64 	%rd16231, %rd16230, %rd16201;
	shr.u64 	%rd16232, %rd16231, 32;
	and.b64  	%rd16233, %rd16208, 4294967295;
	add.s64 	%rd16234, %rd16232, %rd16233;
	mad.lo.s64 	%rd16235, %rd16032, %rd16032, %rd16234;
	shr.u64 	%rd16236, %rd16235, 32;
	mul.lo.s64 	%rd16237, %rd16036, %rd16032;
	add.s64 	%rd16238, %rd16236, %rd16209;
	add.s64 	%rd16239, %rd16238, %rd16237;
	shr.u64 	%rd16240, %rd16239, 32;
	and.b64  	%rd16241, %rd16215, 4294967295;
	add.s64 	%rd16242, %rd16037, %rd16241;
	shr.u64 	%rd16243, %rd16242, 32;
	and.b64  	%rd16244, %rd16219, 4294967295;
	add.s64 	%rd16245, %rd16243, %rd16244;
	add.s64 	%rd16246, %rd16245, %rd16072;
	shr.u64 	%rd16247, %rd16246, 32;
	and.b64  	%rd16248, %rd16223, 4294967295;
	add.s64 	%rd16249, %rd16247, %rd16248;
	add.s64 	%rd16250, %rd16249, %rd16107;
	shr.u64 	%rd16251, %rd16250, 32;
	and.b64  	%rd16252, %rd16227, 4294967295;
	add.s64 	%rd16253, %rd16251, %rd16252;
	add.s64 	%rd16254, %rd16253, %rd16141;
	shr.u64 	%rd16255, %rd16254, 32;
	and.b64  	%rd16256, %rd16231, 4294967295;
	add.s64 	%rd16257, %rd16255, %rd16256;
	add.s64 	%rd16258, %rd16257, %rd16174;
	shr.u64 	%rd16259, %rd16258, 32;
	and.b64  	%rd16260, %rd16235, 4294967295;
	add.s64 	%rd16261, %rd16259, %rd16260;
	add.s64 	%rd16262, %rd16261, %rd16206;
	shr.u64 	%rd16263, %rd16262, 32;
	and.b64  	%rd16264, %rd16239, 4294967295;
	add.s64 	%rd16265, %rd16263, %rd16264;
	add.s64 	%rd16266, %rd16265, %rd16237;
	shr.u64 	%rd16267, %rd16266, 32;
	add.s64 	%rd16268, %rd16267, %rd16240;
	mad.lo.s64 	%rd16269, %rd16036, %rd16036, %rd16268;
	{ .reg .b32 tmp; mov.b64 {tmp, %r2834}, %rd16269; }
	ld.const.u32 	%r707, [MU_P];
	mul.lo.s32 	%r2835, %r707, %r2833;
	ld.const.u32 	%r2836, [P_CONST];
	cvt.u64.u32 	%rd1015, %r2836;
	mul.wide.u32 	%rd16270, %r2836, %r2835;
	and.b64  	%rd16271, %rd16010, 4294967293;
	add.s64 	%rd16272, %rd16270, %rd16271;
	shr.u64 	%rd16273, %rd16272, 32;
	ld.const.u32 	%r2837, [P_CONST+4];
	cvt.u64.u32 	%rd1016, %r2837;
	mul.wide.u32 	%rd16274, %r2837, %r2835;
	and.b64  	%rd16275, %rd16041, 4294967295;
	add.s64 	%rd16276, %rd16273, %rd16275;
	add.s64 	%rd16277, %rd16276, %rd16274;
	cvt.u32.u64 	%r2838, %rd16277;
	shr.u64 	%rd16278, %rd16277, 32;
	ld.const.u32 	%r2839, [P_CONST+8];
	cvt.u64.u32 	%rd1017, %r2839;
	mul.wide.u32 	%rd16279, %r2839, %r2835;
	and.b64  	%rd16280, %rd16077, 4294967295;
	add.s64 	%rd16281, %rd16278, %rd16280;
	add.s64 	%rd16282, %rd16281, %rd16279;
	shr.u64 	%rd16283, %rd16282, 32;
	ld.const.u32 	%r2840, [P_CONST+12];
	cvt.u64.u32 	%rd1018, %r2840;
	mul.wide.u32 	%rd16284, %r2840, %r2835;
	and.b64  	%rd16285, %rd16112, 4294967295;
	add.s64 	%rd16286, %rd16283, %rd16285;
	add.s64 	%rd16287, %rd16286, %rd16284;
	shr.u64 	%rd16288, %rd16287, 32;
	ld.const.u32 	%r2841, [P_CONST+16];
	cvt.u64.u32 	%rd1019, %r2841;
	mul.wide.u32 	%rd16289, %r2841, %r2835;
	and.b64  	%rd16290, %rd16146, 4294967295;
	add.s64 	%rd16291, %rd16288, %rd16290;
	add.s64 	%rd16292, %rd16291, %rd16289;
	shr.u64 	%rd16293, %rd16292, 32;
	ld.const.u32 	%r2842, [P_CONST+20];
	cvt.u64.u32 	%rd1020, %r2842;
	mul.wide.u32 	%rd16294, %r2842, %r2835;
	and.b64  	%rd16295, %rd16179, 4294967295;
	add.s64 	%rd16296, %rd16293, %rd16295;
	add.s64 	%rd16297, %rd16296, %rd16294;
	shr.u64 	%rd16298, %rd16297, 32;
	ld.const.u32 	%r2843, [P_CONST+24];
	cvt.u64.u32 	%rd1021, %r2843;
	mul.wide.u32 	%rd16299, %r2843, %r2835;
	and.b64  	%rd16300, %rd16211, 4294967295;
	add.s64 	%rd16301, %rd16298, %rd16300;
	add.s64 	%rd16302, %rd16301, %rd16299;
	shr.u64 	%rd16303, %rd16302, 32;
	mul.wide.u32 	%rd16304, %r2832, %r2835;
	and.b64  	%rd16305, %rd16242, 4294967295;
	add.s64 	%rd16306, %rd16303, %rd16305;
	add.s64 	%rd16307, %rd16306, %rd16304;
	shr.u64 	%rd16308, %rd16307, 32;
	and.b64  	%rd16309, %rd16246, 4294967295;
	add.s64 	%rd16310, %rd16308, %rd16309;
	shr.u64 	%rd16311, %rd16310, 32;
	and.b64  	%rd16312, %rd16250, 4294967295;
	add.s64 	%rd16313, %rd16311, %rd16312;
	shr.u64 	%rd16314, %rd16313, 32;
	and.b64  	%rd16315, %rd16254, 4294967295;
	add.s64 	%rd16316, %rd16314, %rd16315;
	shr.u64 	%rd16317, %rd16316, 32;
	and.b64  	%rd16318, %rd16258, 4294967295;
	add.s64 	%rd16319, %rd16317, %rd16318;
	shr.u64 	%rd16320, %rd16319, 32;
	and.b64  	%rd16321, %rd16262, 4294967295;
	add.s64 	%rd16322, %rd16320, %rd16321;
	shr.u64 	%rd16323, %rd16322, 32;
	and.b64  	%rd16324, %rd16266, 4294967295;
	add.s64 	%rd16325, %rd16323, %rd16324;
	shr.u64 	%rd16326, %rd16325, 32;
	and.b64  	%rd16327, %rd16269, 4294967295;
	add.s64 	%rd16328, %rd16326, %rd16327;
	{ .reg .b32 tmp; mov.b64 {tmp, %r2844}, %rd16328; }
	add.s32 	%r2845, %r2834, %r2844;
	mul.lo.s32 	%r2846, %r707, %r2838;
	mul.wide.u32 	%rd16329, %r2836, %r2846;
	and.b64  	%rd16330, %rd16277, 4294967295;
	add.s64 	%rd16331, %rd16329, %rd16330;
	shr.u64 	%rd16332, %rd16331, 32;
	mul.wide.u32 	%rd16333, %r2837, %r2846;
	and.b64  	%rd16334, %rd16282, 4294967295;
	add.s64 	%rd16335, %rd16332, %rd16334;
	add.s64 	%rd16336, %rd16335, %rd16333;
	cvt.u32.u64 	%r2847, %rd16336;
	shr.u64 	%rd16337, %rd16336, 32;
	mul.wide.u32 	%rd16338, %r2839, %r2846;
	and.b64  	%rd16339, %rd16287, 4294967295;
	add.s64 	%rd16340, %rd16337, %rd16339;
	add.s64 	%rd16341, %rd16340, %rd16338;
	shr.u64 	%rd16342, %rd16341, 32;
	mul.wide.u32 	%rd16343, %r2840, %r2846;
	and.b64  	%rd16344, %rd16292, 4294967295;
	add.s64 	%rd16345, %rd16342, %rd16344;
	add.s64 	%rd16346, %rd16345, %rd16343;
	shr.u64 	%rd16347, %rd16346, 32;
	mul.wide.u32 	%rd16348, %r2841, %r2846;
	and.b64  	%rd16349, %rd16297, 4294967295;
	add.s64 	%rd16350, %rd16347, %rd16349;
	add.s64 	%rd16351, %rd16350, %rd16348;
	shr.u64 	%rd16352, %rd16351, 32;
	mul.wide.u32 	%rd16353, %r2842, %r2846;
	and.b64  	%rd16354, %rd16302, 4294967295;
	add.s64 	%rd16355, %rd16352, %rd16354;
	add.s64 	%rd16356, %rd16355, %rd16353;
	shr.u64 	%rd16357, %rd16356, 32;
	mul.wide.u32 	%rd16358, %r2843, %r2846;
	and.b64  	%rd16359, %rd16307, 4294967295;
	add.s64 	%rd16360, %rd16357, %rd16359;
	add.s64 	%rd16361, %rd16360, %rd16358;
	shr.u64 	%rd16362, %rd16361, 32;
	mul.wide.u32 	%rd16363, %r2832, %r2846;
	and.b64  	%rd16364, %rd16310, 4294967295;
	add.s64 	%rd16365, %rd16362, %rd16364;
	add.s64 	%rd16366, %rd16365, %rd16363;
	shr.u64 	%rd16367, %rd16366, 32;
	and.b64  	%rd16368, %rd16313, 4294967295;
	add.s64 	%rd16369, %rd16367, %rd16368;
	shr.u64 	%rd16370, %rd16369, 32;
	and.b64  	%rd16371, %rd16316, 4294967295;
	add.s64 	%rd16372, %rd16370, %rd16371;
	shr.u64 	%rd16373, %rd16372, 32;
	and.b64  	%rd16374, %rd16319, 4294967295;
	add.s64 	%rd16375, %rd16373, %rd16374;
	shr.u64 	%rd16376, %rd16375, 32;
	and.b64  	%rd16377, %rd16322, 4294967295;
	add.s64 	%rd16378, %rd16376, %rd16377;
	shr.u64 	%rd16379, %rd16378, 32;
	and.b64  	%rd16380, %rd16325, 4294967295;
	add.s64 	%rd16381, %rd16379, %rd16380;
	shr.u64 	%rd16382, %rd16381, 32;
	and.b64  	%rd16383, %rd16328, 4294967295;
	add.s64 	%rd16384, %rd16382, %rd16383;
	{ .reg .b32 tmp; mov.b64 {tmp, %r2848}, %rd16384; }
	add.s32 	%r2849, %r2845, %r2848;
	mul.lo.s32 	%r2850, %r707, %r2847;
	mul.wide.u32 	%rd16385, %r2836, %r2850;
	and.b64  	%rd16386, %rd16336, 4294967295;
	add.s64 	%rd16387, %rd16385, %rd16386;
	shr.u64 	%rd16388, %rd16387, 32;
	mul.wide.u32 	%rd16389, %r2837, %r2850;
	and.b64  	%rd16390, %rd16341, 4294967295;
	add.s64 	%rd16391, %rd16388, %rd16390;
	add.s64 	%rd16392, %rd16391, %rd16389;
	cvt.u32.u64 	%r2851, %rd16392;
	shr.u64 	%rd16393, %rd16392, 32;
	mul.wide.u32 	%rd16394, %r2839, %r2850;
	and.b64  	%rd16395, %rd16346, 4294967295;
	add.s64 	%rd16396, %rd16393, %rd16395;
	add.s64 	%rd16397, %rd16396, %rd16394;
	shr.u64 	%rd16398, %rd16397, 32;
	mul.wide.u32 	%rd16399, %r2840, %r2850;
	and.b64  	%rd16400, %rd16351, 4294967295;
	add.s64 	%rd16401, %rd16398, %rd16400;
	add.s64 	%rd16402, %rd16401, %rd16399;
	shr.u64 	%rd16403, %rd16402, 32;
	mul.wide.u32 	%rd16404, %r2841, %r2850;
	and.b64  	%rd16405, %rd16356, 4294967295;
	add.s64 	%rd16406, %rd16403, %rd16405;
	add.s64 	%rd16407, %rd16406, %rd16404;
	shr.u64 	%rd16408, %rd16407, 32;
	mul.wide.u32 	%rd16409, %r2842, %r2850;
	and.b64  	%rd16410, %rd16361, 4294967295;
	add.s64 	%rd16411, %rd16408, %rd16410;
	add.s64 	%rd16412, %rd16411, %rd16409;
	shr.u64 	%rd16413, %rd16412, 32;
	mul.wide.u32 	%rd16414, %r2843, %r2850;
	and.b64  	%rd16415, %rd16366, 4294967295;
	add.s64 	%rd16416, %rd16413, %rd16415;
	add.s64 	%rd16417, %rd16416, %rd16414;
	shr.u64 	%rd16418, %rd16417, 32;
	mul.wide.u32 	%rd16419, %r2832, %r2850;
	and.b64  	%rd16420, %rd16369, 4294967295;
	add.s64 	%rd16421, %rd16418, %rd16420;
	add.s64 	%rd16422, %rd16421, %rd16419;
	shr.u64 	%rd16423, %rd16422, 32;
	and.b64  	%rd16424, %rd16372, 4294967295;
	add.s64 	%rd16425, %rd16423, %rd16424;
	shr.u64 	%rd16426, %rd16425, 32;
	and.b64  	%rd16427, %rd16375, 4294967295;
	add.s64 	%rd16428, %rd16426, %rd16427;
	shr.u64 	%rd16429, %rd16428, 32;
	and.b64  	%rd16430, %rd16378, 4294967295;
	add.s64 	%rd16431, %rd16429, %rd16430;
	shr.u64 	%rd16432, %rd16431, 32;
	and.b64  	%rd16433, %rd16381, 4294967295;
	add.s64 	%rd16434, %rd16432, %rd16433;
	shr.u64 	%rd16435, %rd16434, 32;
	and.b64  	%rd16436, %rd16384, 4294967295;
	add.s64 	%rd16437, %rd16435, %rd16436;
	{ .reg .b32 tmp; mov.b64 {tmp, %r2852}, %rd16437; }
	add.s32 	%r2853, %r2849, %r2852;
	mul.lo.s32 	%r2854, %r707, %r2851;
	mul.wide.u32 	%rd16438, %r2836, %r2854;
	and.b64  	%rd16439, %rd16392, 4294967295;
	add.s64 	%rd16440, %rd16438, %rd16439;
	shr.u64 	%rd16441, %rd16440, 32;
	mul.wide.u32 	%rd16442, %r2837, %r2854;
	and.b64  	%rd16443, %rd16397, 4294967295;
	add.s64 	%rd16444, %rd16441, %rd16443;
	add.s64 	%rd16445, %rd16444, %rd16442;
	cvt.u32.u64 	%r2855, %rd16445;
	shr.u64 	%rd16446, %rd16445, 32;
	mul.wide.u32 	%rd16447, %r2839, %r2854;
	and.b64  	%rd16448, %rd16402, 4294967295;
	add.s64 	%rd16449, %rd16446, %rd16448;
	add.s64 	%rd16450, %rd16449, %rd16447;
	shr.u64 	%rd16451, %rd16450, 32;
	mul.wide.u32 	%rd16452, %r2840, %r2854;
	and.b64  	%rd16453, %rd16407, 4294967295;
	add.s64 	%rd16454, %rd16451, %rd16453;
	add.s64 	%rd16455, %rd16454, %rd16452;
	shr.u64 	%rd16456, %rd16455, 32;
	mul.wide.u32 	%rd16457, %r2841, %r2854;
	and.b64  	%rd16458, %rd16412, 4294967295;
	add.s64 	%rd16459, %rd16456, %rd16458;
	add.s64 	%rd16460, %rd16459, %rd16457;
	shr.u64 	%rd16461, %rd16460, 32;
	mul.wide.u32 	%rd16462, %r2842, %r2854;
	and.b64  	%rd16463, %rd16417, 4294967295;
	add.s64 	%rd16464, %rd16461, %rd16463;
	add.s64 	%rd16465, %rd16464, %rd16462;
	shr.u64 	%rd16466, %rd16465, 32;
	mul.wide.u32 	%rd16467, %r2843, %r2854;
	and.b64  	%rd16468, %rd16422, 4294967295;
	add.s64 	%rd16469, %rd16466, %rd16468;
	add.s64 	%rd16470, %rd16469, %rd16467;
	shr.u64 	%rd16471, %rd16470, 32;
	mul.wide.u32 	%rd16472, %r2832, %r2854;
	and.b64  	%rd16473, %rd16425, 4294967295;
	add.s64 	%rd16474, %rd16471, %rd16473;
	add.s64 	%rd16475, %rd16474, %rd16472;
	shr.u64 	%rd16476, %rd16475, 32;
	and.b64  	%rd16477, %rd16428, 4294967295;
	add.s64 	%rd16478, %rd16476, %rd16477;
	shr.u64 	%rd16479, %rd16478, 32;
	and.b64  	%rd16480, %rd16431, 4294967295;
	add.s64 	%rd16481, %rd16479, %rd16480;
	shr.u64 	%rd16482, %rd16481, 32;
	and.b64  	%rd16483, %rd16434, 4294967295;
	add.s64 	%rd16484, %rd16482, %rd16483;
	shr.u64 	%rd16485, %rd16484, 32;
	and.b64  	%rd16486, %rd16437, 4294967295;
	add.s64 	%rd16487, %rd16485, %rd16486;
	{ .reg .b32 tmp; mov.b64 {tmp, %r2856}, %rd16487; }
	add.s32 	%r2857, %r2853, %r2856;
	mul.lo.s32 	%r2858, %r707, %r2855;
	mul.wide.u32 	%rd16488, %r2836, %r2858;
	and.b64  	%rd16489, %rd16445, 4294967295;
	add.s64 	%rd16490, %rd16488, %rd16489;
	shr.u64 	%rd16491, %rd16490, 32;
	mul.wide.u32 	%rd16492, %r2837, %r2858;
	and.b64  	%rd16493, %rd16450, 4294967295;
	add.s64 	%rd16494, %rd16491, %rd16493;
	add.s64 	%rd16495, %rd16494, %rd16492;
	cvt.u32.u64 	%r2859, %rd16495;
	shr.u64 	%rd16496, %rd16495, 32;
	mul.wide.u32 	%rd16497, %r2839, %r2858;
	and.b64  	%rd16498, %rd16455, 4294967295;
	add.s64 	%rd16499, %rd16496, %rd16498;
	add.s64 	%rd16500, %rd16499, %rd16497;
	shr.u64 	%rd16501, %rd16500, 32;
	mul.wide.u32 	%rd16502, %r2840, %r2858;
	and.b64  	%rd16503, %rd16460, 4294967295;
	add.s64 	%rd16504, %rd16501, %rd16503;
	add.s64 	%rd16505, %rd16504, %rd16502;
	shr.u64 	%rd16506, %rd16505, 32;
	mul.wide.u32 	%rd16507, %r2841, %r2858;
	and.b64  	%rd16508, %rd16465, 4294967295;
	add.s64 	%rd16509, %rd16506, %rd16508;
	add.s64 	%rd16510, %rd16509, %rd16507;
	shr.u64 	%rd16511, %rd16510, 32;
	mul.wide.u32 	%rd16512, %r2842, %r2858;
	and.b64  	%rd16513, %rd16470, 4294967295;
	add.s64 	%rd16514, %rd16511, %rd16513;
	add.s64 	%rd16515, %rd16514, %rd16512;
	shr.u64 	%rd16516, %rd16515, 32;
	mul.wide.u32 	%rd16517, %r2843, %r2858;
	and.b64  	%rd16518, %rd16475, 4294967295;
	add.s64 	%rd16519, %rd16516, %rd16518;
	add.s64 	%rd16520, %rd16519, %rd16517;
	shr.u64 	%rd16521, %rd16520, 32;
	mul.wide.u32 	%rd16522, %r2832, %r2858;
	and.b64  	%rd16523, %rd16478, 4294967295;
	add.s64 	%rd16524, %rd16521, %rd16523;
	add.s64 	%rd16525, %rd16524, %rd16522;
	shr.u64 	%rd16526, %rd16525, 32;
	and.b64  	%rd16527, %rd16481, 4294967295;
	add.s64 	%rd16528, %rd16526, %rd16527;
	shr.u64 	%rd16529, %rd16528, 32;
	and.b64  	%rd16530, %rd16484, 4294967295;
	add.s64 	%rd16531, %rd16529, %rd16530;
	shr.u64 	%rd16532, %rd16531, 32;
	and.b64  	%rd16533, %rd16487, 4294967295;
	add.s64 	%rd16534, %rd16532, %rd16533;
	{ .reg .b32 tmp; mov.b64 {tmp, %r2860}, %rd16534; }
	add.s32 	%r2861, %r2857, %r2860;
	mul.lo.s32 	%r2862, %r707, %r2859;
	mul.wide.u32 	%rd16535, %r2836, %r2862;
	and.b64  	%rd16536, %rd16495, 4294967295;
	add.s64 	%rd16537, %rd16535, %rd16536;
	shr.u64 	%rd16538, %rd16537, 32;
	mul.wide.u32 	%rd16539, %r2837, %r2862;
	and.b64  	%rd16540, %rd16500, 4294967295;
	add.s64 	%rd16541, %rd16538, %rd16540;
	add.s64 	%rd16542, %rd16541, %rd16539;
	cvt.u32.u64 	%r2863, %rd16542;
	shr.u64 	%rd16543, %rd16542, 32;
	mul.wide.u32 	%rd16544, %r2839, %r2862;
	and.b64  	%rd16545, %rd16505, 4294967295;
	add.s64 	%rd16546, %rd16543, %rd16545;
	add.s64 	%rd16547, %rd16546, %rd16544;
	shr.u64 	%rd16548, %rd16547, 32;
	mul.wide.u32 	%rd16549, %r2840, %r2862;
	and.b64  	%rd16550, %rd16510, 4294967295;
	add.s64 	%rd16551, %rd16548, %rd16550;
	add.s64 	%rd16552, %rd16551, %rd16549;
	shr.u64 	%rd16553, %rd16552, 32;
	mul.wide.u32 	%rd16554, %r2841, %r2862;
	and.b64  	%rd16555, %rd16515, 4294967295;
	add.s64 	%rd16556, %rd16553, %rd16555;
	add.s64 	%rd16557, %rd16556, %rd16554;
	shr.u64 	%rd16558, %rd16557, 32;
	mul.wide.u32 	%rd16559, %r2842, %r2862;
	and.b64  	%rd16560, %rd16520, 4294967295;
	add.s64 	%rd16561, %rd16558, %rd16560;
	add.s64 	%rd16562, %rd16561, %rd16559;
	shr.u64 	%rd16563, %rd16562, 32;
	mul.wide.u32 	%rd16564, %r2843, %r2862;
	and.b64  	%rd16565, %rd16525, 4294967295;
	add.s64 	%rd16566, %rd16563, %rd16565;
	add.s64 	%rd16567, %rd16566, %rd16564;
	shr.u64 	%rd16568, %rd16567, 32;
	mul.wide.u32 	%rd16569, %r2832, %r2862;
	and.b64  	%rd16570, %rd16528, 4294967295;
	add.s64 	%rd16571, %rd16568, %rd16570;
	add.s64 	%rd16572, %rd16571, %rd16569;
	shr.u64 	%rd16573, %rd16572, 32;
	and.b64  	%rd16574, %rd16531, 4294967295;
	add.s64 	%rd16575, %rd16573, %rd16574;
	shr.u64 	%rd16576, %rd16575, 32;
	and.b64  	%rd16577, %rd16534, 4294967295;
	add.s64 	%rd16578, %rd16576, %rd16577;
	{ .reg .b32 tmp; mov.b64 {tmp, %r2864}, %rd16578; }
	add.s32 	%r2865, %r2861, %r2864;
	mul.lo.s32 	%r2866, %r707, %r2863;
	mul.wide.u32 	%rd16579, %r2836, %r2866;
	and.b64  	%rd16580, %rd16542, 4294967295;
	add.s64 	%rd16581, %rd16579, %rd16580;
	shr.u64 	%rd16582, %rd16581, 32;
	mul.wide.u32 	%rd16583, %r2837, %r2866;
	and.b64  	%rd16584, %rd16547, 4294967295;
	add.s64 	%rd16585, %rd16582, %rd16584;
	add.s64 	%rd16586, %rd16585, %rd16583;
	cvt.u32.u64 	%r2867, %rd16586;
	shr.u64 	%rd16587, %rd16586, 32;
	mul.wide.u32 	%rd16588, %r2839, %r2866;
	and.b64  	%rd16589, %rd16552, 4294967295;
	add.s64 	%rd16590, %rd16587, %rd16589;
	add.s64 	%rd16591, %rd16590, %rd16588;
	shr.u64 	%rd16592, %rd16591, 32;
	mul.wide.u32 	%rd16593, %r2840, %r2866;
	and.b64  	%rd16594, %rd16557, 4294967295;
	add.s64 	%rd16595, %rd16592, %rd16594;
	add.s64 	%rd16596, %rd16595, %rd16593;
	shr.u64 	%rd16597, %rd16596, 32;
	mul.wide.u32 	%rd16598, %r2841, %r2866;
	and.b64  	%rd16599, %rd16562, 4294967295;
	add.s64 	%rd16600, %rd16597, %rd16599;
	add.s64 	%rd16601, %rd16600, %rd16598;
	shr.u64 	%rd16602, %rd16601, 32;
	mul.wide.u32 	%rd16603, %r2842, %r2866;
	and.b64  	%rd16604, %rd16567, 4294967295;
	add.s64 	%rd16605, %rd16602, %rd16604;
	add.s64 	%rd16606, %rd16605, %rd16603;
	shr.u64 	%rd16607, %rd16606, 32;
	mul.wide.u32 	%rd16608, %r2843, %r2866;
	and.b64  	%rd16609, %rd16572, 4294967295;
	add.s64 	%rd16610, %rd16607, %rd16609;
	add.s64 	%rd16611, %rd16610, %rd16608;
	shr.u64 	%rd16612, %rd16611, 32;
	mul.wide.u32 	%rd16613, %r2832, %r2866;
	and.b64  	%rd16614, %rd16575, 4294967295;
	add.s64 	%rd16615, %rd16612, %rd16614;
	add.s64 	%rd16616, %rd16615, %rd16613;
	shr.u64 	%rd16617, %rd16616, 32;
	and.b64  	%rd16618, %rd16578, 4294967295;
	add.s64 	%rd16619, %rd16617, %rd16618;
	{ .reg .b32 tmp; mov.b64 {tmp, %r2868}, %rd16619; }
	add.s32 	%r2869, %r2865, %r2868;
	mul.lo.s32 	%r2870, %r707, %r2867;
	mul.wide.u32 	%rd16620, %r2836, %r2870;
	and.b64  	%rd16621, %rd16586, 4294967295;
	add.s64 	%rd16622, %rd16620, %rd16621;
	shr.u64 	%rd16623, %rd16622, 32;
	mul.wide.u32 	%rd16624, %r2837, %r2870;
	and.b64  	%rd16625, %rd16591, 4294967295;
	add.s64 	%rd16626, %rd16623, %rd16625;
	add.s64 	%rd24376, %rd16626, %rd16624;
	shr.u64 	%rd16627, %rd24376, 32;
	mul.wide.u32 	%rd16628, %r2839, %r2870;
	and.b64  	%rd16629, %rd16596, 4294967295;
	add.s64 	%rd16630, %rd16627, %rd16629;
	add.s64 	%rd24375, %rd16630, %rd16628;
	cvt.u32.u64 	%r708, %rd24375;
	shr.u64 	%rd16631, %rd24375, 32;
	mul.wide.u32 	%rd16632, %r2840, %r2870;
	and.b64  	%rd16633, %rd16601, 4294967295;
	add.s64 	%rd16634, %rd16631, %rd16633;
	add.s64 	%rd24374, %rd16634, %rd16632;
	cvt.u32.u64 	%r709, %rd24374;
	shr.u64 	%rd16635, %rd24374, 32;
	mul.wide.u32 	%rd16636, %r2841, %r2870;
	and.b64  	%rd16637, %rd16606, 4294967295;
	add.s64 	%rd16638, %rd16635, %rd16637;
	add.s64 	%rd24373, %rd16638, %rd16636;
	cvt.u32.u64 	%r710, %rd24373;
	shr.u64 	%rd16639, %rd24373, 32;
	mul.wide.u32 	%rd16640, %r2842, %r2870;
	and.b64  	%rd16641, %rd16611, 4294967295;
	add.s64 	%rd16642, %rd16639, %rd16641;
	add.s64 	%rd24372, %rd16642, %rd16640;
	cvt.u32.u64 	%r711, %rd24372;
	shr.u64 	%rd16643, %rd24372, 32;
	mul.wide.u32 	%rd16644, %r2843, %r2870;
	and.b64  	%rd16645, %rd16616, 4294967295;
	add.s64 	%rd16646, %rd16643, %rd16645;
	add.s64 	%rd24371, %rd16646, %rd16644;
	cvt.u32.u64 	%r712, %rd24371;
	shr.u64 	%rd16647, %rd24371, 32;
	mul.wide.u32 	%rd16648, %r2832, %r2870;
	and.b64  	%rd16649, %rd16619, 4294967295;
	add.s64 	%rd16650, %rd16647, %rd16649;
	add.s64 	%rd24370, %rd16650, %rd16648;
	cvt.u32.u64 	%r713, %rd24370;
	{ .reg .b32 tmp; mov.b64 {tmp, %r2871}, %rd24370; }
	add.s32 	%r4401, %r2869, %r2871;
	setp.gt.u32 	%p634, %r4401, %r2832;
	@%p634 bra 	$L__BB2_560;
	cvt.u32.u64 	%r2872, %rd1014;
	setp.lt.u32 	%p635, %r4401, %r2872;
	@%p635 bra 	$L__BB2_561;
	cvt.u32.u64 	%r2873, %rd1021;
	setp.lt.u32 	%p636, %r2873, %r713;
	@%p636 bra 	$L__BB2_560;
	setp.gt.u32 	%p637, %r2873, %r713;
	@%p637 bra 	$L__BB2_561;
	cvt.u32.u64 	%r2875, %rd1020;
	setp.lt.u32 	%p638, %r2875, %r712;
	@%p638 bra 	$L__BB2_560;
	setp.gt.u32 	%p639, %r2875, %r712;
	@%p639 bra 	$L__BB2_561;
	cvt.u32.u64 	%r2877, %rd1019;
	setp.lt.u32 	%p640, %r2877, %r711;
	@%p640 bra 	$L__BB2_560;
	setp.gt.u32 	%p641, %r2877, %r711;
	@%p641 bra 	$L__BB2_561;
	cvt.u32.u64 	%r2879, %rd1018;
	setp.lt.u32 	%p642, %r2879, %r710;
	@%p642 bra 	$L__BB2_560;
	setp.gt.u32 	%p643, %r2879, %r710;
	@%p643 bra 	$L__BB2_561;
	cvt.u32.u64 	%r2881, %rd1017;
	setp.lt.u32 	%p644, %r2881, %r709;
	@%p644 bra 	$L__BB2_560;
	setp.gt.u32 	%p645, %r2881, %r709;
	@%p645 bra 	$L__BB2_561;
	cvt.u32.u64 	%r2883, %rd1016;
	setp.lt.u32 	%p646, %r2883, %r708;
	@%p646 bra 	$L__BB2_560;
	cvt.u32.u64 	%r2884, %rd1015;
	setp.gt.u32 	%p647, %r2883, %r708;
	cvt.u32.u64 	%r2886, %rd24376;
	setp.gt.u32 	%p648, %r2884, %r2886;
	or.pred  	%p649, %p647, %p648;
	@%p649 bra 	$L__BB2_561;
$L__BB2_560:
	cvt.u32.u64 	%r2887, %rd1014;
	and.b64  	%rd16652, %rd24376, 4294967295;
	sub.s64 	%rd24376, %rd16652, %rd1015;
	shr.u64 	%rd16653, %rd24376, 63;
	and.b64  	%rd16654, %rd24375, 4294967295;
	add.s64 	%rd16655, %rd16653, %rd1016;
	sub.s64 	%rd24375, %rd16654, %rd16655;
	shr.u64 	%rd16656, %rd24375, 63;
	and.b64  	%rd16657, %rd24374, 4294967295;
	add.s64 	%rd16658, %rd16656, %rd1017;
	sub.s64 	%rd24374, %rd16657, %rd16658;
	shr.u64 	%rd16659, %rd24374, 63;
	and.b64  	%rd16660, %rd24373, 4294967295;
	add.s64 	%rd16661, %rd16659, %rd1018;
	sub.s64 	%rd24373, %rd16660, %rd16661;
	shr.u64 	%rd16662, %rd24373, 63;
	and.b64  	%rd16663, %rd24372, 4294967295;
	add.s64 	%rd16664, %rd16662, %rd1019;
	sub.s64 	%rd24372, %rd16663, %rd16664;
	shr.u64 	%rd16665, %rd24372, 63;
	and.b64  	%rd16666, %rd24371, 4294967295;
	add.s64 	%rd16667, %rd16665, %rd1020;
	sub.s64 	%rd24371, %rd16666, %rd16667;
	shr.u64 	%rd16668, %rd24371, 63;
	and.b64  	%rd16669, %rd24370, 4294967295;
	add.s64 	%rd16670, %rd16668, %rd1021;
	sub.s64 	%rd24370, %rd16669, %rd16670;
	shr.u64 	%rd16671, %rd24370, 63;
	cvt.u32.u64 	%r2888, %rd16671;
	add.s32 	%r2889, %r2887, %r2888;
	sub.s32 	%r4401, %r4401, %r2889;
$L__BB2_561:
	and.b64  	%rd16672, %rd24376, 4294967295;
	sub.s64 	%rd16673, %rd16672, %rd81;
	shr.u64 	%rd16674, %rd16673, 63;
	cvt.u32.u64 	%r4403, %rd16673;
	and.b64  	%rd16675, %rd24375, 4294967295;
	add.s64 	%rd16676, %rd16674, %rd82;
	sub.s64 	%rd24382, %rd16675, %rd16676;
	shr.u64 	%rd16677, %rd24382, 63;
	and.b64  	%rd16678, %rd24374, 4294967295;
	add.s64 	%rd16679, %rd16677, %rd83;
	sub.s64 	%rd24381, %rd16678, %rd16679;
	shr.u64 	%rd16680, %rd24381, 63;
	and.b64  	%rd16681, %rd24373, 4294967295;
	add.s64 	%rd16682, %rd16680, %rd84;
	sub.s64 	%rd24380, %rd16681, %rd16682;
	shr.u64 	%rd16683, %rd24380, 63;
	and.b64  	%rd16684, %rd24372, 4294967295;
	add.s64 	%rd16685, %rd16683, %rd85;
	sub.s64 	%rd24379, %rd16684, %rd16685;
	shr.u64 	%rd16686, %rd24379, 63;
	and.b64  	%rd16687, %rd24371, 4294967295;
	add.s64 	%rd16688, %rd16686, %rd86;
	sub.s64 	%rd24378, %rd16687, %rd16688;
	shr.u64 	%rd16689, %rd24378, 63;
	and.b64  	%rd16690, %rd24370, 4294967295;
	add.s64 	%rd16691, %rd16689, %rd87;
	sub.s64 	%rd24377, %rd16690, %rd16691;
	shr.u64 	%rd16692, %rd24377, 63;
	cvt.u64.u32 	%rd16693, %r4401;
	cvt.u64.u32 	%rd16694, %r4312;
	add.s64 	%rd16695, %rd16692, %rd16694;
	sub.s64 	%rd16696, %rd16693, %rd16695;
	setp.gt.s64 	%p650, %rd16696, -1;
	cvt.u32.u64 	%r4402, %rd16696;
	@%p650 bra 	$L__BB2_563;
	cvt.u32.u64 	%r2890, %rd1014;
	cvt.u32.u64 	%r2891, %rd1015;
	add.s32 	%r4403, %r2891, %r4403;
	setp.lt.u32 	%p651, %r4403, %r2891;
	selp.u64 	%rd16697, 1, 0, %p651;
	and.b64  	%rd16698, %rd24382, 4294967295;
	add.s64 	%rd16699, %rd16698, %rd16697;
	add.s64 	%rd24382, %rd16699, %rd1016;
	shr.u64 	%rd16700, %rd24382, 32;
	and.b64  	%rd16701, %rd24381, 4294967295;
	add.s64 	%rd16702, %rd16700, %rd16701;
	add.s64 	%rd24381, %rd16702, %rd1017;
	shr.u64 	%rd16703, %rd24381, 32;
	and.b64  	%rd16704, %rd24380, 4294967295;
	add.s64 	%rd16705, %rd16703, %rd16704;
	add.s64 	%rd24380, %rd16705, %rd1018;
	shr.u64 	%rd16706, %rd24380, 32;
	and.b64  	%rd16707, %rd24379, 4294967295;
	add.s64 	%rd16708, %rd16706, %rd16707;
	add.s64 	%rd24379, %rd16708, %rd1019;
	shr.u64 	%rd16709, %rd24379, 32;
	and.b64  	%rd16710, %rd24378, 4294967295;
	add.s64 	%rd16711, %rd16709, %rd16710;
	add.s64 	%rd24378, %rd16711, %rd1020;
	shr.u64 	%rd16712, %rd24378, 32;
	and.b64  	%rd16713, %rd24377, 4294967295;
	add.s64 	%rd16714, %rd16712, %rd16713;
	add.s64 	%rd24377, %rd16714, %rd1021;
	{ .reg .b32 tmp; mov.b64 {tmp, %r2892}, %rd24377; }
	add.s32 	%r2893, %r4402, %r2892;
	add.s32 	%r4402, %r2893, %r2890;
$L__BB2_563:
	cvt.u64.u32 	%rd16715, %r4403;
	sub.s64 	%rd16716, %rd16715, %rd63;
	shr.u64 	%rd16717, %rd16716, 63;
	cvt.u32.u64 	%r4405, %rd16716;
	and.b64  	%rd16718, %rd24382, 4294967295;
	add.s64 	%rd16719, %rd16717, %rd64;
	sub.s64 	%rd24388, %rd16718, %rd16719;
	shr.u64 	%rd16720, %rd24388, 63;
	and.b64  	%rd16721, %rd24381, 4294967295;
	add.s64 	%rd16722, %rd16720, %rd65;
	sub.s64 	%rd24387, %rd16721, %rd16722;
	shr.u64 	%rd16723, %rd24387, 63;
	and.b64  	%rd16724, %rd24380, 4294967295;
	add.s64 	%rd16725, %rd16723, %rd66;
	sub.s64 	%rd24386, %rd16724, %rd16725;
	shr.u64 	%rd16726, %rd24386, 63;
	and.b64  	%rd16727, %rd24379, 4294967295;
	add.s64 	%rd16728, %rd16726, %rd67;
	sub.s64 	%rd24385, %rd16727, %rd16728;
	shr.u64 	%rd16729, %rd24385, 63;
	and.b64  	%rd16730, %rd24378, 4294967295;
	add.s64 	%rd16731, %rd16729, %rd68;
	sub.s64 	%rd24384, %rd16730, %rd16731;
	shr.u64 	%rd16732, %rd24384, 63;
	and.b64  	%rd16733, %rd24377, 4294967295;
	add.s64 	%rd16734, %rd16732, %rd69;
	sub.s64 	%rd24383, %rd16733, %rd16734;
	shr.u64 	%rd16735, %rd24383, 63;
	cvt.u64.u32 	%rd16736, %r4402;
	cvt.u64.u32 	%rd16737, %r4313;
	add.s64 	%rd16738, %rd16735, %rd16737;
	sub.s64 	%rd16739, %rd16736, %rd16738;
	setp.gt.s64 	%p652, %rd16739, -1;
	cvt.u32.u64 	%r4404, %rd16739;
	@%p652 bra 	$L__BB2_565;
	cvt.u32.u64 	%r2894, %rd1014;
	cvt.u32.u64 	%r2895, %rd1015;
	add.s32 	%r4405, %r2895, %r4405;
	setp.lt.u32 	%p653, %r4405, %r2895;
	selp.u64 	%rd16740, 1, 0, %p653;
	and.b64  	%rd16741, %rd24388, 4294967295;
	add.s64 	%rd16742, %rd16741, %rd16740;
	add.s64 	%rd24388, %rd16742, %rd1016;
	shr.u64 	%rd16743, %rd24388, 32;
	and.b64  	%rd16744, %rd24387, 4294967295;
	add.s64 	%rd16745, %rd16743, %rd16744;
	add.s64 	%rd24387, %rd16745, %rd1017;
	shr.u64 	%rd16746, %rd24387, 32;
	and.b64  	%rd16747, %rd24386, 4294967295;
	add.s64 	%rd16748, %rd16746, %rd16747;
	add.s64 	%rd24386, %rd16748, %rd1018;
	shr.u64 	%rd16749, %rd24386, 32;
	and.b64  	%rd16750, %rd24385, 4294967295;
	add.s64 	%rd16751, %rd16749, %rd16750;
	add.s64 	%rd24385, %rd16751, %rd1019;
	shr.u64 	%rd16752, %rd24385, 32;
	and.b64  	%rd16753, %rd24384, 4294967295;
	add.s64 	%rd16754, %rd16752, %rd16753;
	add.s64 	%rd24384, %rd16754, %rd1020;
	shr.u64 	%rd16755, %rd24384, 32;
	and.b64  	%rd16756, %rd24383, 4294967295;
	add.s64 	%rd16757, %rd16755, %rd16756;
	add.s64 	%rd24383, %rd16757, %rd1021;
	{ .reg .b32 tmp; mov.b64 {tmp, %r2896}, %rd24383; }
	add.s32 	%r2897, %r4404, %r2896;
	add.s32 	%r4404, %r2897, %r2894;
$L__BB2_565:
	cvt.u32.u64 	%r2898, %rd1014;
	cvt.u64.u32 	%rd16758, %r4405;
	cvt.u64.u32 	%rd16759, %r4375;
	mul.wide.u32 	%rd16760, %r4375, %r4405;
	cvt.u32.u64 	%r2899, %rd16760;
	shr.u64 	%rd16761, %rd16760, 32;
	mad.lo.s64 	%rd16762, %rd595, %rd16758, %rd16761;
	shr.u64 	%rd16763, %rd16762, 32;
	mad.lo.s64 	%rd16764, %rd596, %rd16758, %rd16763;
	shr.u64 	%rd16765, %rd16764, 32;
	mad.lo.s64 	%rd16766, %rd597, %rd16758, %rd16765;
	shr.u64 	%rd16767, %rd16766, 32;
	mad.lo.s64 	%rd16768, %rd598, %rd16758, %rd16767;
	shr.u64 	%rd16769, %rd16768, 32;
	mad.lo.s64 	%rd16770, %rd599, %rd16758, %rd16769;
	shr.u64 	%rd16771, %rd16770, 32;
	mad.lo.s64 	%rd16772, %rd600, %rd16758, %rd16771;
	shr.u64 	%rd16773, %rd16772, 32;
	cvt.u64.u32 	%rd16774, %r4374;
	mul.wide.u32 	%rd16775, %r4374, %r4405;
	add.s64 	%rd16776, %rd16773, %rd16775;
	shr.u64 	%rd16777, %rd16776, 32;
	and.b64  	%rd16778, %rd24388, 4294967295;
	and.b64  	%rd16779, %rd16762, 4294967295;
	mad.lo.s64 	%rd16780, %rd16778, %rd16759, %rd16779;
	shr.u64 	%rd16781, %rd16780, 32;
	and.b64  	%rd16782, %rd16764, 4294967295;
	add.s64 	%rd16783, %rd16781, %rd16782;
	mad.lo.s64 	%rd16784, %rd595, %rd16778, %rd16783;
	shr.u64 	%rd16785, %rd16784, 32;
	and.b64  	%rd16786, %rd16766, 4294967295;
	add.s64 	%rd16787, %rd16785, %rd16786;
	mad.lo.s64 	%rd16788, %rd596, %rd16778, %rd16787;
	shr.u64 	%rd16789, %rd16788, 32;
	and.b64  	%rd16790, %rd16768, 4294967295;
	add.s64 	%rd16791, %rd16789, %rd16790;
	mad.lo.s64 	%rd16792, %rd597, %rd16778, %rd16791;
	shr.u64 	%rd16793, %rd16792, 32;
	and.b64  	%rd16794, %rd16770, 4294967295;
	add.s64 	%rd16795, %rd16793, %rd16794;
	mad.lo.s64 	%rd16796, %rd598, %rd16778, %rd16795;
	shr.u64 	%rd16797, %rd16796, 32;
	and.b64  	%rd16798, %rd16772, 4294967295;
	add.s64 	%rd16799, %rd16797, %rd16798;
	mad.lo.s64 	%rd16800, %rd599, %rd16778, %rd16799;
	shr.u64 	%rd16801, %rd16800, 32;
	and.b64  	%rd16802, %rd16776, 4294967295;
	add.s64 	%rd16803, %rd16801, %rd16802;
	mad.lo.s64 	%rd16804, %rd600, %rd16778, %rd16803;
	shr.u64 	%rd16805, %rd16804, 32;
	add.s64 	%rd16806, %rd16805, %rd16777;
	mad.lo.s64 	%rd16807, %rd16778, %rd16774, %rd16806;
	shr.u64 	%rd16808, %rd16807, 32;
	and.b64  	%rd16809, %rd24387, 4294967295;
	and.b64  	%rd16810, %rd16784, 4294967295;
	mad.lo.s64 	%rd16811, %rd16809, %rd16759, %rd16810;
	shr.u64 	%rd16812, %rd16811, 32;
	and.b64  	%rd16813, %rd16788, 4294967295;
	add.s64 	%rd16814, %rd16812, %rd16813;
	mad.lo.s64 	%rd16815, %rd595, %rd16809, %rd16814;
	shr.u64 	%rd16816, %rd16815, 32;
	and.b64  	%rd16817, %rd16792, 4294967295;
	add.s64 	%rd16818, %rd16816, %rd16817;
	mad.lo.s64 	%rd16819, %rd596, %rd16809, %rd16818;
	shr.u64 	%rd16820, %rd16819, 32;
	and.b64  	%rd16821, %rd16796, 4294967295;
	add.s64 	%rd16822, %rd16820, %rd16821;
	mad.lo.s64 	%rd16823, %rd597, %rd16809, %rd16822;
	shr.u64 	%rd16824, %rd16823, 32;
	and.b64  	%rd16825, %rd16800, 4294967295;
	add.s64 	%rd16826, %rd16824, %rd16825;
	mad.lo.s64 	%rd16827, %rd598, %rd16809, %rd16826;
	shr.u64 	%rd16828, %rd16827, 32;
	and.b64  	%rd16829, %rd16804, 4294967295;
	add.s64 	%rd16830, %rd16828, %rd16829;
	mad.lo.s64 	%rd16831, %rd599, %rd16809, %rd16830;
	shr.u64 	%rd16832, %rd16831, 32;
	and.b64  	%rd16833, %rd16807, 4294967295;
	add.s64 	%rd16834, %rd16832, %rd16833;
	mad.lo.s64 	%rd16835, %rd600, %rd16809, %rd16834;
	shr.u64 	%rd16836, %rd16835, 32;
	add.s64 	%rd16837, %rd16836, %rd16808;
	mad.lo.s64 	%rd16838, %rd16809, %rd16774, %rd16837;
	shr.u64 	%rd16839, %rd16838, 32;
	and.b64  	%rd16840, %rd24386, 4294967295;
	and.b64  	%rd16841, %rd16815, 4294967295;
	mad.lo.s64 	%rd16842, %rd16840, %rd16759, %rd16841;
	shr.u64 	%rd16843, %rd16842, 32;
	and.b64  	%rd16844, %rd16819, 4294967295;
	add.s64 	%rd16845, %rd16843, %rd16844;
	mad.lo.s64 	%rd16846, %rd595, %rd16840, %rd16845;
	shr.u64 	%rd16847, %rd16846, 32;
	and.b64  	%rd16848, %rd16823, 4294967295;
	add.s64 	%rd16849, %rd16847, %rd16848;
	mad.lo.s64 	%rd16850, %rd596, %rd16840, %rd16849;
	shr.u64 	%rd16851, %rd16850, 32;
	and.b64  	%rd16852, %rd16827, 4294967295;
	add.s64 	%rd16853, %rd16851, %rd16852;
	mad.lo.s64 	%rd16854, %rd597, %rd16840, %rd16853;
	shr.u64 	%rd16855, %rd16854, 32;
	and.b64  	%rd16856, %rd16831, 4294967295;
	add.s64 	%rd16857, %rd16855, %rd16856;
	mad.lo.s64 	%rd16858, %rd598, %rd16840, %rd16857;
	shr.u64 	%rd16859, %rd16858, 32;
	and.b64  	%rd16860, %rd16835, 4294967295;
	add.s64 	%rd16861, %rd16859, %rd16860;
	mad.lo.s64 	%rd16862, %rd599, %rd16840, %rd16861;
	shr.u64 	%rd16863, %rd16862, 32;
	and.b64  	%rd16864, %rd16838, 4294967295;
	add.s64 	%rd16865, %rd16863, %rd16864;
	mad.lo.s64 	%rd16866, %rd600, %rd16840, %rd16865;
	shr.u64 	%rd16867, %rd16866, 32;
	add.s64 	%rd16868, %rd16867, %rd16839;
	mad.lo.s64 	%rd16869, %rd16840, %rd16774, %rd16868;
	shr.u64 	%rd16870, %rd16869, 32;
	and.b64  	%rd16871, %rd24385, 4294967295;
	and.b64  	%rd16872, %rd16846, 4294967295;
	mad.lo.s64 	%rd16873, %rd16871, %rd16759, %rd16872;
	shr.u64 	%rd16874, %rd16873, 32;
	and.b64  	%rd16875, %rd16850, 4294967295;
	add.s64 	%rd16876, %rd16874, %rd16875;
	mad.lo.s64 	%rd16877, %rd595, %rd16871, %rd16876;
	shr.u64 	%rd16878, %rd16877, 32;
	and.b64  	%rd16879, %rd16854, 4294967295;
	add.s64 	%rd16880, %rd16878, %rd16879;
	mad.lo.s64 	%rd16881, %rd596, %rd16871, %rd16880;
	shr.u64 	%rd16882, %rd16881, 32;
	and.b64  	%rd16883, %rd16858, 4294967295;
	add.s64 	%rd16884, %rd16882, %rd16883;
	mad.lo.s64 	%rd16885, %rd597, %rd16871, %rd16884;
	shr.u64 	%rd16886, %rd16885, 32;
	and.b64  	%rd16887, %rd16862, 4294967295;
	add.s64 	%rd16888, %rd16886, %rd16887;
	mad.lo.s64 	%rd16889, %rd598, %rd16871, %rd16888;
	shr.u64 	%rd16890, %rd16889, 32;
	and.b64  	%rd16891, %rd16866, 4294967295;
	add.s64 	%rd16892, %rd16890, %rd16891;
	mad.lo.s64 	%rd16893, %rd599, %rd16871, %rd16892;
	shr.u64 	%rd16894, %rd16893, 32;
	and.b64  	%rd16895, %rd16869, 4294967295;
	add.s64 	%rd16896, %rd16894, %rd16895;
	mad.lo.s64 	%rd16897, %rd600, %rd16871, %rd16896;
	shr.u64 	%rd16898, %rd16897, 32;
	add.s64 	%rd16899, %rd16898, %rd16870;
	mad.lo.s64 	%rd16900, %rd16871, %rd16774, %rd16899;
	shr.u64 	%rd16901, %rd16900, 32;
	and.b64  	%rd16902, %rd24384, 4294967295;
	and.b64  	%rd16903, %rd16877, 4294967295;
	mad.lo.s64 	%rd16904, %rd16902, %rd16759, %rd16903;
	shr.u64 	%rd16905, %rd16904, 32;
	and.b64  	%rd16906, %rd16881, 4294967295;
	add.s64 	%rd16907, %rd16905, %rd16906;
	mad.lo.s64 	%rd16908, %rd595, %rd16902, %rd16907;
	shr.u64 	%rd16909, %rd16908, 32;
	and.b64  	%rd16910, %rd16885, 4294967295;
	add.s64 	%rd16911, %rd16909, %rd16910;
	mad.lo.s64 	%rd16912, %rd596, %rd16902, %rd16911;
	shr.u64 	%rd16913, %rd16912, 32;
	and.b64  	%rd16914, %rd16889, 4294967295;
	add.s64 	%rd16915, %rd16913, %rd16914;
	mad.lo.s64 	%rd16916, %rd597, %rd16902, %rd16915;
	shr.u64 	%rd16917, %rd16916, 32;
	and.b64  	%rd16918, %rd16893, 4294967295;
	add.s64 	%rd16919, %rd16917, %rd16918;
	mad.lo.s64 	%rd16920, %rd598, %rd16902, %rd16919;
	shr.u64 	%rd16921, %rd16920, 32;
	and.b64  	%rd16922, %rd16897, 4294967295;
	add.s64 	%rd16923, %rd16921, %rd16922;
	mad.lo.s64 	%rd16924, %rd599, %rd16902, %rd16923;
	shr.u64 	%rd16925, %rd16924, 32;
	and.b64  	%rd16926, %rd16900, 4294967295;
	add.s64 	%rd16927, %rd16925, %rd16926;
	mad.lo.s64 	%rd16928, %rd600, %rd16902, %rd16927;
	shr.u64 	%rd16929, %rd16928, 32;
	add.s64 	%rd16930, %rd16929, %rd16901;
	mad.lo.s64 	%rd16931, %rd16902, %rd16774, %rd16930;
	shr.u64 	%rd16932, %rd16931, 32;
	and.b64  	%rd16933, %rd24383, 4294967295;
	and.b64  	%rd16934, %rd16908, 4294967295;
	mad.lo.s64 	%rd16935, %rd16933, %rd16759, %rd16934;
	shr.u64 	%rd16936, %rd16935, 32;
	and.b64  	%rd16937, %rd16912, 4294967295;
	add.s64 	%rd16938, %rd16936, %rd16937;
	mad.lo.s64 	%rd16939, %rd595, %rd16933, %rd16938;
	shr.u64 	%rd16940, %rd16939, 32;
	and.b64  	%rd16941, %rd16916, 4294967295;
	add.s64 	%rd16942, %rd16940, %rd16941;
	mad.lo.s64 	%rd16943, %rd596, %rd16933, %rd16942;
	shr.u64 	%rd16944, %rd16943, 32;
	and.b64  	%rd16945, %rd16920, 4294967295;
	add.s64 	%rd16946, %rd16944, %rd16945;
	mad.lo.s64 	%rd16947, %rd597, %rd16933, %rd16946;
	shr.u64 	%rd16948, %rd16947, 32;
	and.b64  	%rd16949, %rd16924, 4294967295;
	add.s64 	%rd16950, %rd16948, %rd16949;
	mad.lo.s64 	%rd16951, %rd598, %rd16933, %rd16950;
	shr.u64 	%rd16952, %rd16951, 32;
	and.b64  	%rd16953, %rd16928, 4294967295;
	add.s64 	%rd16954, %rd16952, %rd16953;
	mad.lo.s64 	%rd16955, %rd599, %rd16933, %rd16954;
	shr.u64 	%rd16956, %rd16955, 32;
	and.b64  	%rd16957, %rd16931, 4294967295;
	add.s64 	%rd16958, %rd16956, %rd16957;
	mad.lo.s64 	%rd16959, %rd600, %rd16933, %rd16958;
	shr.u64 	%rd16960, %rd16959, 32;
	add.s64 	%rd16961, %rd16960, %rd16932;
	mad.lo.s64 	%rd16962, %rd16933, %rd16774, %rd16961;
	shr.u64 	%rd16963, %rd16962, 32;
	cvt.u64.u32 	%rd16964, %r4404;
	mul.wide.u32 	%rd16965, %r4375, %r4404;
	and.b64  	%rd16966, %rd16939, 4294967295;
	add.s64 	%rd16967, %rd16965, %rd16966;
	shr.u64 	%rd16968, %rd16967, 32;
	and.b64  	%rd16969, %rd16943, 4294967295;
	add.s64 	%rd16970, %rd16968, %rd16969;
	mad.lo.s64 	%rd16971, %rd595, %rd16964, %rd16970;
	shr.u64 	%rd16972, %rd16971, 32;
	and.b64  	%rd16973, %rd16947, 4294967295;
	add.s64 	%rd16974, %rd16972, %rd16973;
	mad.lo.s64 	%rd16975, %rd596, %rd16964, %rd16974;
	shr.u64 	%rd16976, %rd16975, 32;
	and.b64  	%rd16977, %rd16951, 4294967295;
	add.s64 	%rd16978, %rd16976, %rd16977;
	mad.lo.s64 	%rd16979, %rd597, %rd16964, %rd16978;
	shr.u64 	%rd16980, %rd16979, 32;
	and.b64  	%rd16981, %rd16955, 4294967295;
	add.s64 	%rd16982, %rd16980, %rd16981;
	mad.lo.s64 	%rd16983, %rd598, %rd16964, %rd16982;
	shr.u64 	%rd16984, %rd16983, 32;
	and.b64  	%rd16985, %rd16959, 4294967295;
	add.s64 	%rd16986, %rd16984, %rd16985;
	mad.lo.s64 	%rd16987, %rd599, %rd16964, %rd16986;
	shr.u64 	%rd16988, %rd16987, 32;
	and.b64  	%rd16989, %rd16962, 4294967295;
	add.s64 	%rd16990, %rd16988, %rd16989;
	mad.lo.s64 	%rd16991, %rd600, %rd16964, %rd16990;
	shr.u64 	%rd16992, %rd16991, 32;
	mul.wide.u32 	%rd16993, %r4374, %r4404;
	add.s64 	%rd16994, %rd16992, %rd16963;
	add.s64 	%rd16995, %rd16994, %rd16993;
	{ .reg .b32 tmp; mov.b64 {tmp, %r2900}, %rd16995; }
	mul.lo.s32 	%r2901, %r707, %r2899;
	cvt.u64.u32 	%rd16996, %r2901;
	and.b64  	%rd16997, %rd16760, 4294967295;
	mad.lo.s64 	%rd16998, %rd1015, %rd16996, %rd16997;
	shr.u64 	%rd16999, %rd16998, 32;
	and.b64  	%rd17000, %rd16780, 4294967295;
	add.s64 	%rd17001, %rd16999, %rd17000;
	mad.lo.s64 	%rd17002, %rd1016, %rd16996, %rd17001;
	cvt.u32.u64 	%r2902, %rd17002;
	shr.u64 	%rd17003, %rd17002, 32;
	and.b64  	%rd17004, %rd16811, 4294967295;
	add.s64 	%rd17005, %rd17003, %rd17004;
	mad.lo.s64 	%rd17006, %rd1017, %rd16996, %rd17005;
	shr.u64 	%rd17007, %rd17006, 32;
	and.b64  	%rd17008, %rd16842, 4294967295;
	add.s64 	%rd17009, %rd17007, %rd17008;
	mad.lo.s64 	%rd17010, %rd1018, %rd16996, %rd17009;
	shr.u64 	%rd17011, %rd17010, 32;
	and.b64  	%rd17012, %rd16873, 4294967295;
	add.s64 	%rd17013, %rd17011, %rd17012;
	mad.lo.s64 	%rd17014, %rd1019, %rd16996, %rd17013;
	shr.u64 	%rd17015, %rd17014, 32;
	and.b64  	%rd17016, %rd16904, 4294967295;
	add.s64 	%rd17017, %rd17015, %rd17016;
	mad.lo.s64 	%rd17018, %rd1020, %rd16996, %rd17017;
	shr.u64 	%rd17019, %rd17018, 32;
	and.b64  	%rd17020, %rd16935, 4294967295;
	add.s64 	%rd17021, %rd17019, %rd17020;
	mad.lo.s64 	%rd17022, %rd1021, %rd16996, %rd17021;
	shr.u64 	%rd17023, %rd17022, 32;
	and.b64  	%rd17024, %rd16967, 4294967295;
	add.s64 	%rd17025, %rd17023, %rd17024;
	mad.lo.s64 	%rd17026, %rd1014, %rd16996, %rd17025;
	shr.u64 	%rd17027, %rd17026, 32;
	and.b64  	%rd17028, %rd16971, 4294967295;
	add.s64 	%rd17029, %rd17027, %rd17028;
	shr.u64 	%rd17030, %rd17029, 32;
	and.b64  	%rd17031, %rd16975, 4294967295;
	add.s64 	%rd17032, %rd17030, %rd17031;
	shr.u64 	%rd17033, %rd17032, 32;
	and.b64  	%rd17034, %rd16979, 4294967295;
	add.s64 	%rd17035, %rd17033, %rd17034;
	shr.u64 	%rd17036, %rd17035, 32;
	and.b64  	%rd17037, %rd16983, 4294967295;
	add.s64 	%rd17038, %rd17036, %rd17037;
	shr.u64 	%rd17039, %rd17038, 32;
	and.b64  	%rd17040, %rd16987, 4294967295;
	add.s64 	%rd17041, %rd17039, %rd17040;
	shr.u64 	%rd17042, %rd17041, 32;
	and.b64  	%rd17043, %rd16991, 4294967295;
	add.s64 	%rd17044, %rd17042, %rd17043;
	shr.u64 	%rd17045, %rd17044, 32;
	and.b64  	%rd17046, %rd16995, 4294967295;
	add.s64 	%rd17047, %rd17045, %rd17046;
	{ .reg .b32 tmp; mov.b64 {tmp, %r2903}, %rd17047; }
	add.s32 	%r2904, %r2900, %r2903;
	mul.lo.s32 	%r2905, %r707, %r2902;
	cvt.u64.u32 	%rd17048, %r2905;
	and.b64  	%rd17049, %rd17002, 4294967295;
	mad.lo.s64 	%rd17050, %rd1015, %rd17048, %rd17049;
	shr.u64 	%rd17051, %rd17050, 32;
	and.b64  	%rd17052, %rd17006, 4294967295;
	add.s64 	%rd17053, %rd17051, %rd17052;
	mad.lo.s64 	%rd17054, %rd1016, %rd17048, %rd17053;
	cvt.u32.u64 	%r2906, %rd17054;
	shr.u64 	%rd17055, %rd17054, 32;
	and.b64  	%rd17056, %rd17010, 4294967295;
	add.s64 	%rd17057, %rd17055, %rd17056;
	mad.lo.s64 	%rd17058, %rd1017, %rd17048, %rd17057;
	shr.u64 	%rd17059, %rd17058, 32;
	and.b64  	%rd17060, %rd17014, 4294967295;
	add.s64 	%rd17061, %rd17059, %rd17060;
	mad.lo.s64 	%rd17062, %rd1018, %rd17048, %rd17061;
	shr.u64 	%rd17063, %rd17062, 32;
	and.b64  	%rd17064, %rd17018, 4294967295;
	add.s64 	%rd17065, %rd17063, %rd17064;
	mad.lo.s64 	%rd17066, %rd1019, %rd17048, %rd17065;
	shr.u64 	%rd17067, %rd17066, 32;
	and.b64  	%rd17068, %rd17022, 4294967295;
	add.s64 	%rd17069, %rd17067, %rd17068;
	mad.lo.s64 	%rd17070, %rd1020, %rd17048, %rd17069;
	shr.u64 	%rd17071, %rd17070, 32;
	and.b64  	%rd17072, %rd17026, 4294967295;
	add.s64 	%rd17073, %rd17071, %rd17072;
	mad.lo.s64 	%rd17074, %rd1021, %rd17048, %rd17073;
	shr.u64 	%rd17075, %rd17074, 32;
	and.b64  	%rd17076, %rd17029, 4294967295;
	add.s64 	%rd17077, %rd17075, %rd17076;
	mad.lo.s64 	%rd17078, %rd1014, %rd17048, %rd17077;
	shr.u64 	%rd17079, %rd17078, 32;
	and.b64  	%rd17080, %rd17032, 4294967295;
	add.s64 	%rd17081, %rd17079, %rd17080;
	shr.u64 	%rd17082, %rd17081, 32;
	and.b64  	%rd17083, %rd17035, 4294967295;
	add.s64 	%rd17084, %rd17082, %rd17083;
	shr.u64 	%rd17085, %rd17084, 32;
	and.b64  	%rd17086, %rd17038, 4294967295;
	add.s64 	%rd17087, %rd17085, %rd17086;
	shr.u64 	%rd17088, %rd17087, 32;
	and.b64  	%rd17089, %rd17041, 4294967295;
	add.s64 	%rd17090, %rd17088, %rd17089;
	shr.u64 	%rd17091, %rd17090, 32;
	and.b64  	%rd17092, %rd17044, 4294967295;
	add.s64 	%rd17093, %rd17091, %rd17092;
	shr.u64 	%rd17094, %rd17093, 32;
	and.b64  	%rd17095, %rd17047, 4294967295;
	add.s64 	%rd17096, %rd17094, %rd17095;
	{ .reg .b32 tmp; mov.b64 {tmp, %r2907}, %rd17096; }
	add.s32 	%r2908, %r2904, %r2907;
	mul.lo.s32 	%r2909, %r707, %r2906;
	cvt.u64.u32 	%rd17097, %r2909;
	and.b64  	%rd17098, %rd17054, 4294967295;
	mad.lo.s64 	%rd17099, %rd1015, %rd17097, %rd17098;
	shr.u64 	%rd17100, %rd17099, 32;
	and.b64  	%rd17101, %rd17058, 4294967295;
	add.s64 	%rd17102, %rd17100, %rd17101;
	mad.lo.s64 	%rd17103, %rd1016, %rd17097, %rd17102;
	cvt.u32.u64 	%r2910, %rd17103;
	shr.u64 	%rd17104, %rd17103, 32;
	and.b64  	%rd17105, %rd17062, 4294967295;
	add.s64 	%rd17106, %rd17104, %rd17105;
	mad.lo.s64 	%rd17107, %rd1017, %rd17097, %rd17106;
	shr.u64 	%rd17108, %rd17107, 32;
	and.b64  	%rd17109, %rd17066, 4294967295;
	add.s64 	%rd17110, %rd17108, %rd17109;
	mad.lo.s64 	%rd17111, %rd1018, %rd17097, %rd17110;
	shr.u64 	%rd17112, %rd17111, 32;
	and.b64  	%rd17113, %rd17070, 4294967295;
	add.s64 	%rd17114, %rd17112, %rd17113;
	mad.lo.s64 	%rd17115, %rd1019, %rd17097, %rd17114;
	shr.u64 	%rd17116, %rd17115, 32;
	and.b64  	%rd17117, %rd17074, 4294967295;
	add.s64 	%rd17118, %rd17116, %rd17117;
	mad.lo.s64 	%rd17119, %rd1020, %rd17097, %rd17118;
	shr.u64 	%rd17120, %rd17119, 32;
	and.b64  	%rd17121, %rd17078, 4294967295;
	add.s64 	%rd17122, %rd17120, %rd17121;
	mad.lo.s64 	%rd17123, %rd1021, %rd17097, %rd17122;
	shr.u64 	%rd17124, %rd17123, 32;
	and.b64  	%rd17125, %rd17081, 4294967295;
	add.s64 	%rd17126, %rd17124, %rd17125;
	mad.lo.s64 	%rd17127, %rd1014, %rd17097, %rd17126;
	shr.u64 	%rd17128, %rd17127, 32;
	and.b64  	%rd17129, %rd17084, 4294967295;
	add.s64 	%rd17130, %rd17128, %rd17129;
	shr.u64 	%rd17131, %rd17130, 32;
	and.b64  	%rd17132, %rd17087, 4294967295;
	add.s64 	%rd17133, %rd17131, %rd17132;
	shr.u64 	%rd17134, %rd17133, 32;
	and.b64  	%rd17135, %rd17090, 4294967295;
	add.s64 	%rd17136, %rd17134, %rd17135;
	shr.u64 	%rd17137, %rd17136, 32;
	and.b64  	%rd17138, %rd17093, 4294967295;
	add.s64 	%rd17139, %rd17137, %rd17138;
	shr.u64 	%rd17140, %rd17139, 32;
	and.b64  	%rd17141, %rd17096, 4294967295;
	add.s64 	%rd17142, %rd17140, %rd17141;
	{ .reg .b32 tmp; mov.b64 {tmp, %r2911}, %rd17142; }
	add.s32 	%r2912, %r2908, %r2911;
	mul.lo.s32 	%r2913, %r707, %r2910;
	cvt.u64.u32 	%rd17143, %r2913;
	and.b64  	%rd17144, %rd17103, 4294967295;
	mad.lo.s64 	%rd17145, %rd1015, %rd17143, %rd17144;
	shr.u64 	%rd17146, %rd17145, 32;
	and.b64  	%rd17147, %rd17107, 4294967295;
	add.s64 	%rd17148, %rd17146, %rd17147;
	mad.lo.s64 	%rd17149, %rd1016, %rd17143, %rd17148;
	cvt.u32.u64 	%r2914, %rd17149;
	shr.u64 	%rd17150, %rd17149, 32;
	and.b64  	%rd17151, %rd17111, 4294967295;
	add.s64 	%rd17152, %rd17150, %rd17151;
	mad.lo.s64 	%rd17153, %rd1017, %rd17143, %rd17152;
	shr.u64 	%rd17154, %rd17153, 32;
	and.b64  	%rd17155, %rd17115, 4294967295;
	add.s64 	%rd17156, %rd17154, %rd17155;
	mad.lo.s64 	%rd17157, %rd1018, %rd17143, %rd17156;
	shr.u64 	%rd17158, %rd17157, 32;
	and.b64  	%rd17159, %rd17119, 4294967295;
	add.s64 	%rd17160, %rd17158, %rd17159;
	mad.lo.s64 	%rd17161, %rd1019, %rd17143, %rd17160;
	shr.u64 	%rd17162, %rd17161, 32;
	and.b64  	%rd17163, %rd17123, 4294967295;
	add.s64 	%rd17164, %rd17162, %rd17163;
	mad.lo.s64 	%rd17165, %rd1020, %rd17143, %rd17164;
	shr.u64 	%rd17166, %rd17165, 32;
	and.b64  	%rd17167, %rd17127, 4294967295;
	add.s64 	%rd17168, %rd17166, %rd17167;
	mad.lo.s64 	%rd17169, %rd1021, %rd17143, %rd17168;
	shr.u64 	%rd17170, %rd17169, 32;
	and.b64  	%rd17171, %rd17130, 4294967295;
	add.s64 	%rd17172, %rd17170, %rd17171;
	mad.lo.s64 	%rd17173, %rd1014, %rd17143, %rd17172;
	shr.u64 	%rd17174, %rd17173, 32;
	and.b64  	%rd17175, %rd17133, 4294967295;
	add.s64 	%rd17176, %rd17174, %rd17175;
	shr.u64 	%rd17177, %rd17176, 32;
	and.b64  	%rd17178, %rd17136, 4294967295;
	add.s64 	%rd17179, %rd17177, %rd17178;
	shr.u64 	%rd17180, %rd17179, 32;
	and.b64  	%rd17181, %rd17139, 4294967295;
	add.s64 	%rd17182, %rd17180, %rd17181;
	shr.u64 	%rd17183, %rd17182, 32;
	and.b64  	%rd17184, %rd17142, 4294967295;
	add.s64 	%rd17185, %rd17183, %rd17184;
	{ .reg .b32 tmp; mov.b64 {tmp, %r2915}, %rd17185; }
	add.s32 	%r2916, %r2912, %r2915;
	mul.lo.s32 	%r2917, %r707, %r2914;
	cvt.u64.u32 	%rd17186, %r2917;
	and.b64  	%rd17187, %rd17149, 4294967295;
	mad.lo.s64 	%rd17188, %rd1015, %rd17186, %rd17187;
	shr.u64 	%rd17189, %rd17188, 32;
	and.b64  	%rd17190, %rd17153, 4294967295;
	add.s64 	%rd17191, %rd17189, %rd17190;
	mad.lo.s64 	%rd17192, %rd1016, %rd17186, %rd17191;
	cvt.u32.u64 	%r2918, %rd17192;
	shr.u64 	%rd17193, %rd17192, 32;
	and.b64  	%rd17194, %rd17157, 4294967295;
	add.s64 	%rd17195, %rd17193, %rd17194;
	mad.lo.s64 	%rd17196, %rd1017, %rd17186, %rd17195;
	shr.u64 	%rd17197, %rd17196, 32;
	and.b64  	%rd17198, %rd17161, 4294967295;
	add.s64 	%rd17199, %rd17197, %rd17198;
	mad.lo.s64 	%rd17200, %rd1018, %rd17186, %rd17199;
	shr.u64 	%rd17201, %rd17200, 32;
	and.b64  	%rd17202, %rd17165, 4294967295;
	add.s64 	%rd17203, %rd17201, %rd17202;
	mad.lo.s64 	%rd17204, %rd1019, %rd17186, %rd17203;
	shr.u64 	%rd17205, %rd17204, 32;
	and.b64  	%rd17206, %rd17169, 4294967295;
	add.s64 	%rd17207, %rd17205, %rd17206;
	mad.lo.s64 	%rd17208, %rd1020, %rd17186, %rd17207;
	shr.u64 	%rd17209, %rd17208, 32;
	and.b64  	%rd17210, %rd17173, 4294967295;
	add.s64 	%rd17211, %rd17209, %rd17210;
	mad.lo.s64 	%rd17212, %rd1021, %rd17186, %rd17211;
	shr.u64 	%rd17213, %rd17212, 32;
	and.b64  	%rd17214, %rd17176, 4294967295;
	add.s64 	%rd17215, %rd17213, %rd17214;
	mad.lo.s64 	%rd17216, %rd1014, %rd17186, %rd17215;
	shr.u64 	%rd17217, %rd17216, 32;
	and.b64  	%rd17218, %rd17179, 4294967295;
	add.s64 	%rd17219, %rd17217, %rd17218;
	shr.u64 	%rd17220, %rd17219, 32;
	and.b64  	%rd17221, %rd17182, 4294967295;
	add.s64 	%rd17222, %rd17220, %rd17221;
	shr.u64 	%rd17223, %rd17222, 32;
	and.b64  	%rd17224, %rd17185, 4294967295;
	add.s64 	%rd17225, %rd17223, %rd17224;
	{ .reg .b32 tmp; mov.b64 {tmp, %r2919}, %rd17225; }
	add.s32 	%r2920, %r2916, %r2919;
	mul.lo.s32 	%r2921, %r707, %r2918;
	cvt.u64.u32 	%rd17226, %r2921;
	and.b64  	%rd17227, %rd17192, 4294967295;
	mad.lo.s64 	%rd17228, %rd1015, %rd17226, %rd17227;
	shr.u64 	%rd17229, %rd17228, 32;
	and.b64  	%rd17230, %rd17196, 4294967295;
	add.s64 	%rd17231, %rd17229, %rd17230;
	mad.lo.s64 	%rd17232, %rd1016, %rd17226, %rd17231;
	cvt.u32.u64 	%r2922, %rd17232;
	shr.u64 	%rd17233, %rd17232, 32;
	and.b64  	%rd17234, %rd17200, 4294967295;
	add.s64 	%rd17235, %rd17233, %rd17234;
	mad.lo.s64 	%rd17236, %rd1017, %rd17226, %rd17235;
	shr.u64 	%rd17237, %rd17236, 32;
	and.b64  	%rd17238, %rd17204, 4294967295;
	add.s64 	%rd17239, %rd17237, %rd17238;
	mad.lo.s64 	%rd17240, %rd1018, %rd17226, %rd17239;
	shr.u64 	%rd17241, %rd17240, 32;
	and.b64  	%rd17242, %rd17208, 4294967295;
	add.s64 	%rd17243, %rd17241, %rd17242;
	mad.lo.s64 	%rd17244, %rd1019, %rd17226, %rd17243;
	shr.u64 	%rd17245, %rd17244, 32;
	and.b64  	%rd17246, %rd17212, 4294967295;
	add.s64 	%rd17247, %rd17245, %rd17246;
	mad.lo.s64 	%rd17248, %rd1020, %rd17226, %rd17247;
	shr.u64 	%rd17249, %rd17248, 32;
	and.b64  	%rd17250, %rd17216, 4294967295;
	add.s64 	%rd17251, %rd17249, %rd17250;
	mad.lo.s64 	%rd17252, %rd1021, %rd17226, %rd17251;
	shr.u64 	%rd17253, %rd17252, 32;
	and.b64  	%rd17254, %rd17219, 4294967295;
	add.s64 	%rd17255, %rd17253, %rd17254;
	mad.lo.s64 	%rd17256, %rd1014, %rd17226, %rd17255;
	shr.u64 	%rd17257, %rd17256, 32;
	and.b64  	%rd17258, %rd17222, 4294967295;
	add.s64 	%rd17259, %rd17257, %rd17258;
	shr.u64 	%rd17260, %rd17259, 32;
	and.b64  	%rd17261, %rd17225, 4294967295;
	add.s64 	%rd17262, %rd17260, %rd17261;
	{ .reg .b32 tmp; mov.b64 {tmp, %r2923}, %rd17262; }
	add.s32 	%r2924, %r2920, %r2923;
	mul.lo.s32 	%r2925, %r707, %r2922;
	cvt.u64.u32 	%rd17263, %r2925;
	and.b64  	%rd17264, %rd17232, 4294967295;
	mad.lo.s64 	%rd17265, %rd1015, %rd17263, %rd17264;
	shr.u64 	%rd17266, %rd17265, 32;
	and.b64  	%rd17267, %rd17236, 4294967295;
	add.s64 	%rd17268, %rd17266, %rd17267;
	mad.lo.s64 	%rd17269, %rd1016, %rd17263, %rd17268;
	cvt.u32.u64 	%r2926, %rd17269;
	shr.u64 	%rd17270, %rd17269, 32;
	and.b64  	%rd17271, %rd17240, 4294967295;
	add.s64 	%rd17272, %rd17270, %rd17271;
	mad.lo.s64 	%rd17273, %rd1017, %rd17263, %rd17272;
	shr.u64 	%rd17274, %rd17273, 32;
	and.b64  	%rd17275, %rd17244, 4294967295;
	add.s64 	%rd17276, %rd17274, %rd17275;
	mad.lo.s64 	%rd17277, %rd1018, %rd17263, %rd17276;
	shr.u64 	%rd17278, %rd17277, 32;
	and.b64  	%rd17279, %rd17248, 4294967295;
	add.s64 	%rd17280, %rd17278, %rd17279;
	mad.lo.s64 	%rd17281, %rd1019, %rd17263, %rd17280;
	shr.u64 	%rd17282, %rd17281, 32;
	and.b64  	%rd17283, %rd17252, 4294967295;
	add.s64 	%rd17284, %rd17282, %rd17283;
	mad.lo.s64 	%rd17285, %rd1020, %rd17263, %rd17284;
	shr.u64 	%rd17286, %rd17285, 32;
	and.b64  	%rd17287, %rd17256, 4294967295;
	add.s64 	%rd17288, %rd17286, %rd17287;
	mad.lo.s64 	%rd17289, %rd1021, %rd17263, %rd17288;
	shr.u64 	%rd17290, %rd17289, 32;
	and.b64  	%rd17291, %rd17259, 4294967295;
	add.s64 	%rd17292, %rd17290, %rd17291;
	mad.lo.s64 	%rd17293, %rd1014, %rd17263, %rd17292;
	shr.u64 	%rd17294, %rd17293, 32;
	and.b64  	%rd17295, %rd17262, 4294967295;
	add.s64 	%rd17296, %rd17294, %rd17295;
	{ .reg .b32 tmp; mov.b64 {tmp, %r2927}, %rd17296; }
	add.s32 	%r2928, %r2924, %r2927;
	mul.lo.s32 	%r2929, %r707, %r2926;
	cvt.u64.u32 	%rd17297, %r2929;
	and.b64  	%rd17298, %rd17269, 4294967295;
	mad.lo.s64 	%rd17299, %rd1015, %rd17297, %rd17298;
	shr.u64 	%rd17300, %rd17299, 32;
	and.b64  	%rd17301, %rd17273, 4294967295;
	add.s64 	%rd17302, %rd17300, %rd17301;
	mad.lo.s64 	%rd1079, %rd1016, %rd17297, %rd17302;
	cvt.u32.u64 	%r4414, %rd1079;
	shr.u64 	%rd17303, %rd1079, 32;
	and.b64  	%rd17304, %rd17277, 4294967295;
	add.s64 	%rd17305, %rd17303, %rd17304;
	mad.lo.s64 	%rd1080, %rd1017, %rd17297, %rd17305;
	cvt.u32.u64 	%r4413, %rd1080;
	shr.u64 	%rd17306, %rd1080, 32;
	and.b64  	%rd17307, %rd17281, 4294967295;
	add.s64 	%rd17308, %rd17306, %rd17307;
	mad.lo.s64 	%rd1081, %rd1018, %rd17297, %rd17308;
	cvt.u32.u64 	%r4412, %rd1081;
	shr.u64 	%rd17309, %rd1081, 32;
	and.b64  	%rd17310, %rd17285, 4294967295;
	add.s64 	%rd17311, %rd17309, %rd17310;
	mad.lo.s64 	%rd1082, %rd1019, %rd17297, %rd17311;
	cvt.u32.u64 	%r4411, %rd1082;
	shr.u64 	%rd17312, %rd1082, 32;
	and.b64  	%rd17313, %rd17289, 4294967295;
	add.s64 	%rd17314, %rd17312, %rd17313;
	mad.lo.s64 	%rd1083, %rd1020, %rd17297, %rd17314;
	cvt.u32.u64 	%r4410, %rd1083;
	shr.u64 	%rd17315, %rd1083, 32;
	and.b64  	%rd17316, %rd17293, 4294967295;
	add.s64 	%rd17317, %rd17315, %rd17316;
	mad.lo.s64 	%rd1084, %rd1021, %rd17297, %rd17317;
	cvt.u32.u64 	%r4409, %rd1084;
	shr.u64 	%rd17318, %rd1084, 32;
	and.b64  	%rd17319, %rd17296, 4294967295;
	add.s64 	%rd17320, %rd17318, %rd17319;
	mad.lo.s64 	%rd1085, %rd1014, %rd17297, %rd17320;
	cvt.u32.u64 	%r4408, %rd1085;
	{ .reg .b32 tmp; mov.b64 {tmp, %r2930}, %rd1085; }
	add.s32 	%r4407, %r2928, %r2930;
	setp.gt.u32 	%p654, %r4407, %r2898;
	@%p654 bra 	$L__BB2_579;
	setp.lt.u32 	%p655, %r4407, %r2898;
	mov.b32 	%r4406, 0;
	@%p655 bra 	$L__BB2_580;
	cvt.u32.u64 	%r2933, %rd1021;
	setp.lt.u32 	%p656, %r2933, %r4408;
	@%p656 bra 	$L__BB2_579;
	setp.gt.u32 	%p657, %r2933, %r4408;
	@%p657 bra 	$L__BB2_580;
	cvt.u32.u64 	%r2936, %rd1020;
	setp.lt.u32 	%p658, %r2936, %r4409;
	@%p658 bra 	$L__BB2_579;
	setp.gt.u32 	%p659, %r2936, %r4409;
	@%p659 bra 	$L__BB2_580;
	cvt.u32.u64 	%r2939, %rd1019;
	setp.lt.u32 	%p660, %r2939, %r4410;
	@%p660 bra 	$L__BB2_579;
	setp.gt.u32 	%p661, %r2939, %r4410;
	@%p661 bra 	$L__BB2_580;
	cvt.u32.u64 	%r2942, %rd1018;
	setp.lt.u32 	%p662, %r2942, %r4411;
	@%p662 bra 	$L__BB2_579;
	setp.gt.u32 	%p663, %r2942, %r4411;
	@%p663 bra 	$L__BB2_580;
	cvt.u32.u64 	%r2945, %rd1017;
	setp.lt.u32 	%p664, %r2945, %r4412;
	@%p664 bra 	$L__BB2_579;
	setp.gt.u32 	%p665, %r2945, %r4412;
	@%p665 bra 	$L__BB2_580;
	cvt.u32.u64 	%r2948, %rd1016;
	setp.lt.u32 	%p666, %r2948, %r4413;
	@%p666 bra 	$L__BB2_579;
	cvt.u32.u64 	%r2950, %rd1015;
	setp.gt.u32 	%p667, %r2948, %r4413;
	setp.gt.u32 	%p668, %r2950, %r4414;
	or.pred  	%p669, %p667, %p668;
	@%p669 bra 	$L__BB2_580;
$L__BB2_579:
	and.b64  	%rd17322, %rd1079, 4294967295;
	sub.s64 	%rd17323, %rd17322, %rd1015;
	shr.u64 	%rd17324, %rd17323, 63;
	cvt.u32.u64 	%r4414, %rd17323;
	and.b64  	%rd17325, %rd1080, 4294967295;
	add.s64 	%rd17326, %rd17324, %rd1016;
	sub.s64 	%rd17327, %rd17325, %rd17326;
	shr.u64 	%rd17328, %rd17327, 63;
	cvt.u32.u64 	%r4413, %rd17327;
	and.b64  	%rd17329, %rd1081, 4294967295;
	add.s64 	%rd17330, %rd17328, %rd1017;
	sub.s64 	%rd17331, %rd17329, %rd17330;
	shr.u64 	%rd17332, %rd17331, 63;
	cvt.u32.u64 	%r4412, %rd17331;
	and.b64  	%rd17333, %rd1082, 4294967295;
	add.s64 	%rd17334, %rd17332, %rd1018;
	sub.s64 	%rd17335, %rd17333, %rd17334;
	shr.u64 	%rd17336, %rd17335, 63;
	cvt.u32.u64 	%r4411, %rd17335;
	and.b64  	%rd17337, %rd1083, 4294967295;
	add.s64 	%rd17338, %rd17336, %rd1019;
	sub.s64 	%rd17339, %rd17337, %rd17338;
	shr.u64 	%rd17340, %rd17339, 63;
	cvt.u32.u64 	%r4410, %rd17339;
	and.b64  	%rd17341, %rd1084, 4294967295;
	add.s64 	%rd17342, %rd17340, %rd1020;
	sub.s64 	%rd17343, %rd17341, %rd17342;
	shr.u64 	%rd17344, %rd17343, 63;
	cvt.u32.u64 	%r4409, %rd17343;
	and.b64  	%rd17345, %rd1085, 4294967295;
	add.s64 	%rd17346, %rd17344, %rd1021;
	sub.s64 	%rd17347, %rd17345, %rd17346;
	shr.u64 	%rd17348, %rd17347, 63;
	cvt.u32.u64 	%r4408, %rd17347;
	cvt.u32.u64 	%r2954, %rd17348;
	add.s32 	%r2955, %r2898, %r2954;
	sub.s32 	%r4407, %r4407, %r2955;
	mov.b32 	%r4406, 0;
$L__BB2_580:
	setp.ne.s32 	%p670, %r4406, 0;
	@%p670 bra 	$L__BB2_582;
	or.b32  	%r2956, %r4414, %r4413;
	or.b32  	%r2957, %r2956, %r4412;
	or.b32  	%r2958, %r2957, %r4411;
	or.b32  	%r2959, %r2958, %r4410;
	or.b32  	%r2960, %r2959, %r4409;
	or.b32  	%r2961, %r2960, %r4408;
	or.b32  	%r2962, %r2961, %r4407;
	setp.ne.s32 	%p671, %r2962, 0;
	@%p671 bra 	$L__BB2_596;
$L__BB2_582:
	ld.param.u64 	%rd24106, [_Z9point_addP7ECPointPKS_S2__param_0];
	cvta.to.global.u64 	%rd24104, %rd24106;
	mov.b32 	%r4252, 0;
	st.global.u32 	[%rd24104], %r4252;
	st.global.u32 	[%rd24104+4], %r4252;
	st.global.u32 	[%rd24104+8], %r4252;
	st.global.u32 	[%rd24104+12], %r4252;
	st.global.u32 	[%rd24104+16], %r4252;
	st.global.u32 	[%rd24104+20], %r4252;
	st.global.u32 	[%rd24104+24], %r4252;
	st.global.u32 	[%rd24104+28], %r4252;
	st.global.u32 	[%rd24104+32], %r4252;
	st.global.u32 	[%rd24104+36], %r4252;
	st.global.u32 	[%rd24104+40], %r4252;
	st.global.u32 	[%rd24104+44], %r4252;
	st.global.u32 	[%rd24104+48], %r4252;
	st.global.u32 	[%rd24104+52], %r4252;
	st.global.u32 	[%rd24104+56], %r4252;
	st.global.u32 	[%rd24104+60], %r4252;
	mov.b32 	%r4253, 1;
	st.global.u32 	[%rd24104+64], %r4253;
	bra.uni 	$L__BB2_826;
$L__BB2_583:
	cvt.u32.u64 	%r2985, %rd1092;
	setp.lt.u32 	%p674, %r2985, %r4437;
	@%p674 bra 	$L__BB2_595;
	setp.gt.u32 	%p675, %r2985, %r4437;
	@%p675 bra 	$L__BB2_598;
	cvt.u32.u64 	%r2987, %rd1091;
	setp.lt.u32 	%p676, %r2987, %r4436;
	@%p676 bra 	$L__BB2_595;
	setp.gt.u32 	%p677, %r2987, %r4436;
	@%p677 bra 	$L__BB2_598;
	cvt.u32.u64 	%r2989, %rd1090;
	setp.lt.u32 	%p678, %r2989, %r4435;
	@%p678 bra 	$L__BB2_595;
	setp.gt.u32 	%p679, %r2989, %r4435;
	@%p679 bra 	$L__BB2_598;
	cvt.u32.u64 	%r2991, %rd1089;
	setp.lt.u32 	%p680, %r2991, %r4434;
	@%p680 bra 	$L__BB2_595;
	setp.gt.u32 	%p681, %r2991, %r4434;
	@%p681 bra 	$L__BB2_598;
	cvt.u32.u64 	%r2993, %rd1088;
	setp.lt.u32 	%p682, %r2993, %r4433;
	@%p682 bra 	$L__BB2_595;
	setp.gt.u32 	%p683, %r2993, %r4433;
	@%p683 bra 	$L__BB2_598;
	cvt.u32.u64 	%r2995, %rd1087;
	setp.lt.u32 	%p684, %r2995, %r4432;
	@%p684 bra 	$L__BB2_595;
	cvt.u32.u64 	%r2997, %rd1086;
	setp.gt.u32 	%p685, %r2995, %r4432;
	setp.gt.u32 	%p686, %r2997, %r4431;
	or.pred  	%p687, %p685, %p686;
	@%p687 bra 	$L__BB2_598;
$L__BB2_595:
	and.b64  	%rd17647, %rd1093, 4294967295;
	sub.s64 	%rd17648, %rd17647, %rd1086;
	shr.u64 	%rd17649, %rd17648, 63;
	cvt.u32.u64 	%r4431, %rd17648;
	and.b64  	%rd17650, %rd1094, 4294967295;
	add.s64 	%rd17651, %rd17649, %rd1087;
	sub.s64 	%rd17652, %rd17650, %rd17651;
	shr.u64 	%rd17653, %rd17652, 63;
	cvt.u32.u64 	%r4432, %rd17652;
	and.b64  	%rd17654, %rd1095, 4294967295;
	add.s64 	%rd17655, %rd17653, %rd1088;
	sub.s64 	%rd17656, %rd17654, %rd17655;
	shr.u64 	%rd17657, %rd17656, 63;
	cvt.u32.u64 	%r4433, %rd17656;
	and.b64  	%rd17658, %rd1096, 4294967295;
	add.s64 	%rd17659, %rd17657, %rd1089;
	sub.s64 	%rd17660, %rd17658, %rd17659;
	shr.u64 	%rd17661, %rd17660, 63;
	cvt.u32.u64 	%r4434, %rd17660;
	and.b64  	%rd17662, %rd1097, 4294967295;
	add.s64 	%rd17663, %rd17661, %rd1090;
	sub.s64 	%rd17664, %rd17662, %rd17663;
	shr.u64 	%rd17665, %rd17664, 63;
	cvt.u32.u64 	%r4435, %rd17664;
	and.b64  	%rd17666, %rd1098, 4294967295;
	add.s64 	%rd17667, %rd17665, %rd1091;
	sub.s64 	%rd17668, %rd17666, %rd17667;
	shr.u64 	%rd17669, %rd17668, 63;
	cvt.u32.u64 	%r4436, %rd17668;
	and.b64  	%rd17670, %rd1099, 4294967295;
	add.s64 	%rd17671, %rd17669, %rd1092;
	sub.s64 	%rd17672, %rd17670, %rd17671;
	shr.u64 	%rd17673, %rd17672, 63;
	cvt.u32.u64 	%r4437, %rd17672;
	cvt.u32.u64 	%r2998, %rd17673;
	add.s32 	%r2999, %r771, %r2998;
	sub.s32 	%r4438, %r4438, %r2999;
	bra.uni 	$L__BB2_598;
$L__BB2_596:
	ld.const.u32 	%r770, [MU_P];
	mul.lo.s32 	%r2963, %r770, %r4414;
	ld.const.u32 	%r2964, [P_CONST];
	cvt.u64.u32 	%rd1086, %r2964;
	mul.wide.u32 	%rd17349, %r2964, %r2963;
	cvt.u64.u32 	%rd17350, %r4414;
	add.s64 	%rd17351, %rd17349, %rd17350;
	shr.u64 	%rd17352, %rd17351, 32;
	ld.const.u32 	%r2965, [P_CONST+4];
	cvt.u64.u32 	%rd1087, %r2965;
	mul.wide.u32 	%rd17353, %r2965, %r2963;
	cvt.u64.u32 	%rd17354, %r4413;
	add.s64 	%rd17355, %rd17352, %rd17354;
	add.s64 	%rd17356, %rd17355, %rd17353;
	cvt.u32.u64 	%r2966, %rd17356;
	shr.u64 	%rd17357, %rd17356, 32;
	ld.const.u32 	%r2967, [P_CONST+8];
	cvt.u64.u32 	%rd1088, %r2967;
	mul.wide.u32 	%rd17358, %r2967, %r2963;
	cvt.u64.u32 	%rd17359, %r4412;
	add.s64 	%rd17360, %rd17357, %rd17359;
	add.s64 	%rd17361, %rd17360, %rd17358;
	shr.u64 	%rd17362, %rd17361, 32;
	ld.const.u32 	%r2968, [P_CONST+12];
	cvt.u64.u32 	%rd1089, %r2968;
	mul.wide.u32 	%rd17363, %r2968, %r2963;
	cvt.u64.u32 	%rd17364, %r4411;
	add.s64 	%rd17365, %rd17362, %rd17364;
	add.s64 	%rd17366, %rd17365, %rd17363;
	shr.u64 	%rd17367, %rd17366, 32;
	ld.const.u32 	%r2969, [P_CONST+16];
	cvt.u64.u32 	%rd1090, %r2969;
	mul.wide.u32 	%rd17368, %r2969, %r2963;
	cvt.u64.u32 	%rd17369, %r4410;
	add.s64 	%rd17370, %rd17367, %rd17369;
	add.s64 	%rd17371, %rd17370, %rd17368;
	shr.u64 	%rd17372, %rd17371, 32;
	ld.const.u32 	%r2970, [P_CONST+20];
	cvt.u64.u32 	%rd1091, %r2970;
	mul.wide.u32 	%rd17373, %r2970, %r2963;
	cvt.u64.u32 	%rd17374, %r4409;
	add.s64 	%rd17375, %rd17372, %rd17374;
	add.s64 	%rd17376, %rd17375, %rd17373;
	shr.u64 	%rd17377, %rd17376, 32;
	ld.const.u32 	%r2971, [P_CONST+24];
	cvt.u64.u32 	%rd1092, %r2971;
	mul.wide.u32 	%rd17378, %r2971, %r2963;
	cvt.u64.u32 	%rd17379, %r4408;
	add.s64 	%rd17380, %rd17377, %rd17379;
	add.s64 	%rd17381, %rd17380, %rd17378;
	shr.u64 	%rd17382, %rd17381, 32;
	ld.const.u32 	%r771, [P_CONST+28];
	mul.wide.u32 	%rd17383, %r771, %r2963;
	cvt.u64.u32 	%rd17384, %r4407;
	add.s64 	%rd17385, %rd17382, %rd17384;
	add.s64 	%rd17386, %rd17385, %rd17383;
	shr.u64 	%rd17387, %rd17386, 32;
	mul.lo.s32 	%r2972, %r770, %r2966;
	mul.wide.u32 	%rd17388, %r2964, %r2972;
	and.b64  	%rd17389, %rd17356, 4294967295;
	add.s64 	%rd17390, %rd17388, %rd17389;
	shr.u64 	%rd17391, %rd17390, 32;
	mul.wide.u32 	%rd17392, %r2965, %r2972;
	and.b64  	%rd17393, %rd17361, 4294967295;
	add.s64 	%rd17394, %rd17391, %rd17393;
	add.s64 	%rd17395, %rd17394, %rd17392;
	cvt.u32.u64 	%r2973, %rd17395;
	shr.u64 	%rd17396, %rd17395, 32;
	mul.wide.u32 	%rd17397, %r2967, %r2972;
	and.b64  	%rd17398, %rd17366, 4294967295;
	add.s64 	%rd17399, %rd17396, %rd17398;
	add.s64 	%rd17400, %rd17399, %rd17397;
	shr.u64 	%rd17401, %rd17400, 32;
	mul.wide.u32 	%rd17402, %r2968, %r2972;
	and.b64  	%rd17403, %rd17371, 4294967295;
	add.s64 	%rd17404, %rd17401, %rd17403;
	add.s64 	%rd17405, %rd17404, %rd17402;
	shr.u64 	%rd17406, %rd17405, 32;
	mul.wide.u32 	%rd17407, %r2969, %r2972;
	and.b64  	%rd17408, %rd17376, 4294967295;
	add.s64 	%rd17409, %rd17406, %rd17408;
	add.s64 	%rd17410, %rd17409, %rd17407;
	shr.u64 	%rd17411, %rd17410, 32;
	mul.wide.u32 	%rd17412, %r2970, %r2972;
	and.b64  	%rd17413, %rd17381, 4294967295;
	add.s64 	%rd17414, %rd17411, %rd17413;
	add.s64 	%rd17415, %rd17414, %rd17412;
	shr.u64 	%rd17416, %rd17415, 32;
	mul.wide.u32 	%rd17417, %r2971, %r2972;
	and.b64  	%rd17418, %rd17386, 4294967295;
	add.s64 	%rd17419, %rd17416, %rd17418;
	add.s64 	%rd17420, %rd17419, %rd17417;
	shr.u64 	%rd17421, %rd17420, 32;
	mul.wide.u32 	%rd17422, %r771, %r2972;
	add.s64 	%rd17423, %rd17421, %rd17387;
	add.s64 	%rd17424, %rd17423, %rd17422;
	shr.u64 	%rd17425, %rd17424, 32;
	mul.lo.s32 	%r2974, %r770, %r2973;
	mul.wide.u32 	%rd17426, %r2964, %r2974;
	and.b64  	%rd17427, %rd17395, 4294967295;
	add.s64 	%rd17428, %rd17426, %rd17427;
	shr.u64 	%rd17429, %rd17428, 32;
	mul.wide.u32 	%rd17430, %r2965, %r2974;
	and.b64  	%rd17431, %rd17400, 4294967295;
	add.s64 	%rd17432, %rd17429, %rd17431;
	add.s64 	%rd17433, %rd17432, %rd17430;
	cvt.u32.u64 	%r2975, %rd17433;
	shr.u64 	%rd17434, %rd17433, 32;
	mul.wide.u32 	%rd17435, %r2967, %r2974;
	and.b64  	%rd17436, %rd17405, 4294967295;
	add.s64 	%rd17437, %rd17434, %rd17436;
	add.s64 	%rd17438, %rd17437, %rd17435;
	shr.u64 	%rd17439, %rd17438, 32;
	mul.wide.u32 	%rd17440, %r2968, %r2974;
	and.b64  	%rd17441, %rd17410, 4294967295;
	add.s64 	%rd17442, %rd17439, %rd17441;
	add.s64 	%rd17443, %rd17442, %rd17440;
	shr.u64 	%rd17444, %rd17443, 32;
	mul.wide.u32 	%rd17445, %r2969, %r2974;
	and.b64  	%rd17446, %rd17415, 4294967295;
	add.s64 	%rd17447, %rd17444, %rd17446;
	add.s64 	%rd17448, %rd17447, %rd17445;
	shr.u64 	%rd17449, %rd17448, 32;
	mul.wide.u32 	%rd17450, %r2970, %r2974;
	and.b64  	%rd17451, %rd17420, 4294967295;
	add.s64 	%rd17452, %rd17449, %rd17451;
	add.s64 	%rd17453, %rd17452, %rd17450;
	shr.u64 	%rd17454, %rd17453, 32;
	mul.wide.u32 	%rd17455, %r2971, %r2974;
	and.b64  	%rd17456, %rd17424, 4294967295;
	add.s64 	%rd17457, %rd17454, %rd17456;
	add.s64 	%rd17458, %rd17457, %rd17455;
	shr.u64 	%rd17459, %rd17458, 32;
	mul.wide.u32 	%rd17460, %r771, %r2974;
	add.s64 	%rd17461, %rd17459, %rd17425;
	add.s64 	%rd17462, %rd17461, %rd17460;
	shr.u64 	%rd17463, %rd17462, 32;
	mul.lo.s32 	%r2976, %r770, %r2975;
	mul.wide.u32 	%rd17464, %r2964, %r2976;
	and.b64  	%rd17465, %rd17433, 4294967295;
	add.s64 	%rd17466, %rd17464, %rd17465;
	shr.u64 	%rd17467, %rd17466, 32;
	mul.wide.u32 	%rd17468, %r2965, %r2976;
	and.b64  	%rd17469, %rd17438, 4294967295;
	add.s64 	%rd17470, %rd17467, %rd17469;
	add.s64 	%rd17471, %rd17470, %rd17468;
	cvt.u32.u64 	%r2977, %rd17471;
	shr.u64 	%rd17472, %rd17471, 32;
	mul.wide.u32 	%rd17473, %r2967, %r2976;
	and.b64  	%rd17474, %rd17443, 4294967295;
	add.s64 	%rd17475, %rd17472, %rd17474;
	add.s64 	%rd17476, %rd17475, %rd17473;
	shr.u64 	%rd17477, %rd17476, 32;
	mul.wide.u32 	%rd17478, %r2968, %r2976;
	and.b64  	%rd17479, %rd17448, 4294967295;
	add.s64 	%rd17480, %rd17477, %rd17479;
	add.s64 	%rd17481, %rd17480, %rd17478;
	shr.u64 	%rd17482, %rd17481, 32;
	mul.wide.u32 	%rd17483, %r2969, %r2976;
	and.b64  	%rd17484, %rd17453, 4294967295;
	add.s64 	%rd17485, %rd17482, %rd17484;
	add.s64 	%rd17486, %rd17485, %rd17483;
	shr.u64 	%rd17487, %rd17486, 32;
	mul.wide.u32 	%rd17488, %r2970, %r2976;
	and.b64  	%rd17489, %rd17458, 4294967295;
	add.s64 	%rd17490, %rd17487, %rd17489;
	add.s64 	%rd17491, %rd17490, %rd17488;
	shr.u64 	%rd17492, %rd17491, 32;
	mul.wide.u32 	%rd17493, %r2971, %r2976;
	and.b64  	%rd17494, %rd17462, 4294967295;
	add.s64 	%rd17495, %rd17492, %rd17494;
	add.s64 	%rd17496, %rd17495, %rd17493;
	shr.u64 	%rd17497, %rd17496, 32;
	mul.wide.u32 	%rd17498, %r771, %r2976;
	add.s64 	%rd17499, %rd17497, %rd17463;
	add.s64 	%rd17500, %rd17499, %rd17498;
	shr.u64 	%rd17501, %rd17500, 32;
	mul.lo.s32 	%r2978, %r770, %r2977;
	mul.wide.u32 	%rd17502, %r2964, %r2978;
	and.b64  	%rd17503, %rd17471, 4294967295;
	add.s64 	%rd17504, %rd17502, %rd17503;
	shr.u64 	%rd17505, %rd17504, 32;
	mul.wide.u32 	%rd17506, %r2965, %r2978;
	and.b64  	%rd17507, %rd17476, 4294967295;
	add.s64 	%rd17508, %rd17505, %rd17507;
	add.s64 	%rd17509, %rd17508, %rd17506;
	cvt.u32.u64 	%r2979, %rd17509;
	shr.u64 	%rd17510, %rd17509, 32;
	mul.wide.u32 	%rd17511, %r2967, %r2978;
	and.b64  	%rd17512, %rd17481, 4294967295;
	add.s64 	%rd17513, %rd17510, %rd17512;
	add.s64 	%rd17514, %rd17513, %rd17511;
	shr.u64 	%rd17515, %rd17514, 32;
	mul.wide.u32 	%rd17516, %r2968, %r2978;
	and.b64  	%rd17517, %rd17486, 4294967295;
	add.s64 	%rd17518, %rd17515, %rd17517;
	add.s64 	%rd17519, %rd17518, %rd17516;
	shr.u64 	%rd17520, %rd17519, 32;
	mul.wide.u32 	%rd17521, %r2969, %r2978;
	and.b64  	%rd17522, %rd17491, 4294967295;
	add.s64 	%rd17523, %rd17520, %rd17522;
	add.s64 	%rd17524, %rd17523, %rd17521;
	shr.u64 	%rd17525, %rd17524, 32;
	mul.wide.u32 	%rd17526, %r2970, %r2978;
	and.b64  	%rd17527, %rd17496, 4294967295;
	add.s64 	%rd17528, %rd17525, %rd17527;
	add.s64 	%rd17529, %rd17528, %rd17526;
	shr.u64 	%rd17530, %rd17529, 32;
	mul.wide.u32 	%rd17531, %r2971, %r2978;
	and.b64  	%rd17532, %rd17500, 4294967295;
	add.s64 	%rd17533, %rd17530, %rd17532;
	add.s64 	%rd17534, %rd17533, %rd17531;
	shr.u64 	%rd17535, %rd17534, 32;
	mul.wide.u32 	%rd17536, %r771, %r2978;
	add.s64 	%rd17537, %rd17535, %rd17501;
	add.s64 	%rd17538, %rd17537, %rd17536;
	shr.u64 	%rd17539, %rd17538, 32;
	mul.lo.s32 	%r2980, %r770, %r2979;
	mul.wide.u32 	%rd17540, %r2964, %r2980;
	and.b64  	%rd17541, %rd17509, 4294967295;
	add.s64 	%rd17542, %rd17540, %rd17541;
	shr.u64 	%rd17543, %rd17542, 32;
	mul.wide.u32 	%rd17544, %r2965, %r2980;
	and.b64  	%rd17545, %rd17514, 4294967295;
	add.s64 	%rd17546, %rd17543, %rd17545;
	add.s64 	%rd17547, %rd17546, %rd17544;
	cvt.u32.u64 	%r2981, %rd17547;
	shr.u64 	%rd17548, %rd17547, 32;
	mul.wide.u32 	%rd17549, %r2967, %r2980;
	and.b64  	%rd17550, %rd17519, 4294967295;
	add.s64 	%rd17551, %rd17548, %rd17550;
	add.s64 	%rd17552, %rd17551, %rd17549;
	shr.u64 	%rd17553, %rd17552, 32;
	mul.wide.u32 	%rd17554, %r2968, %r2980;
	and.b64  	%rd17555, %rd17524, 4294967295;
	add.s64 	%rd17556, %rd17553, %rd17555;
	add.s64 	%rd17557, %rd17556, %rd17554;
	shr.u64 	%rd17558, %rd17557, 32;
	mul.wide.u32 	%rd17559, %r2969, %r2980;
	and.b64  	%rd17560, %rd17529, 4294967295;
	add.s64 	%rd17561, %rd17558, %rd17560;
	add.s64 	%rd17562, %rd17561, %rd17559;
	shr.u64 	%rd17563, %rd17562, 32;
	mul.wide.u32 	%rd17564, %r2970, %r2980;
	and.b64  	%rd17565, %rd17534, 4294967295;
	add.s64 	%rd17566, %rd17563, %rd17565;
	add.s64 	%rd17567, %rd17566, %rd17564;
	shr.u64 	%rd17568, %rd17567, 32;
	mul.wide.u32 	%rd17569, %r2971, %r2980;
	and.b64  	%rd17570, %rd17538, 4294967295;
	add.s64 	%rd17571, %rd17568, %rd17570;
	add.s64 	%rd17572, %rd17571, %rd17569;
	shr.u64 	%rd17573, %rd17572, 32;
	mul.wide.u32 	%rd17574, %r771, %r2980;
	add.s64 	%rd17575, %rd17573, %rd17539;
	add.s64 	%rd17576, %rd17575, %rd17574;
	shr.u64 	%rd17577, %rd17576, 32;
	mul.lo.s32 	%r2982, %r770, %r2981;
	mul.wide.u32 	%rd17578, %r2964, %r2982;
	and.b64  	%rd17579, %rd17547, 4294967295;
	add.s64 	%rd17580, %rd17578, %rd17579;
	shr.u64 	%rd17581, %rd17580, 32;
	mul.wide.u32 	%rd17582, %r2965, %r2982;
	and.b64  	%rd17583, %rd17552, 4294967295;
	add.s64 	%rd17584, %rd17581, %rd17583;
	add.s64 	%rd17585, %rd17584, %rd17582;
	cvt.u32.u64 	%r2983, %rd17585;
	shr.u64 	%rd17586, %rd17585, 32;
	mul.wide.u32 	%rd17587, %r2967, %r2982;
	and.b64  	%rd17588, %rd17557, 4294967295;
	add.s64 	%rd17589, %rd17586, %rd17588;
	add.s64 	%rd17590, %rd17589, %rd17587;
	shr.u64 	%rd17591, %rd17590, 32;
	mul.wide.u32 	%rd17592, %r2968, %r2982;
	and.b64  	%rd17593, %rd17562, 4294967295;
	add.s64 	%rd17594, %rd17591, %rd17593;
	add.s64 	%rd17595, %rd17594, %rd17592;
	shr.u64 	%rd17596, %rd17595, 32;
	mul.wide.u32 	%rd17597, %r2969, %r2982;
	and.b64  	%rd17598, %rd17567, 4294967295;
	add.s64 	%rd17599, %rd17596, %rd17598;
	add.s64 	%rd17600, %rd17599, %rd17597;
	shr.u64 	%rd17601, %rd17600, 32;
	mul.wide.u32 	%rd17602, %r2970, %r2982;
	and.b64  	%rd17603, %rd17572, 4294967295;
	add.s64 	%rd17604, %rd17601, %rd17603;
	add.s64 	%rd17605, %rd17604, %rd17602;
	shr.u64 	%rd17606, %rd17605, 32;
	mul.wide.u32 	%rd17607, %r2971, %r2982;
	and.b64  	%rd17608, %rd17576, 4294967295;
	add.s64 	%rd17609, %rd17606, %rd17608;
	add.s64 	%rd17610, %rd17609, %rd17607;
	shr.u64 	%rd17611, %rd17610, 32;
	mul.wide.u32 	%rd17612, %r771, %r2982;
	add.s64 	%rd17613, %rd17611, %rd17577;
	add.s64 	%rd17614, %rd17613, %rd17612;
	shr.u64 	%rd17615, %rd17614, 32;
	mul.lo.s32 	%r2984, %r770, %r2983;
	mul.wide.u32 	%rd17616, %r2964, %r2984;
	and.b64  	%rd17617, %rd17585, 4294967295;
	add.s64 	%rd17618, %rd17616, %rd17617;
	shr.u64 	%rd17619, %rd17618, 32;
	mul.wide.u32 	%rd17620, %r2965, %r2984;
	and.b64  	%rd17621, %rd17590, 4294967295;
	add.s64 	%rd17622, %rd17619, %rd17621;
	add.s64 	%rd1093, %rd17622, %rd17620;
	cvt.u32.u64 	%r4431, %rd1093;
	shr.u64 	%rd17623, %rd1093, 32;
	mul.wide.u32 	%rd17624, %r2967, %r2984;
	and.b64  	%rd17625, %rd17595, 4294967295;
	add.s64 	%rd17626, %rd17623, %rd17625;
	add.s64 	%rd1094, %rd17626, %rd17624;
	cvt.u32.u64 	%r4432, %rd1094;
	shr.u64 	%rd17627, %rd1094, 32;
	mul.wide.u32 	%rd17628, %r2968, %r2984;
	and.b64  	%rd17629, %rd17600, 4294967295;
	add.s64 	%rd17630, %rd17627, %rd17629;
	add.s64 	%rd1095, %rd17630, %rd17628;
	cvt.u32.u64 	%r4433, %rd1095;
	shr.u64 	%rd17631, %rd1095, 32;
	mul.wide.u32 	%rd17632, %r2969, %r2984;
	and.b64  	%rd17633, %rd17605, 4294967295;
	add.s64 	%rd17634, %rd17631, %rd17633;
	add.s64 	%rd1096, %rd17634, %rd17632;
	cvt.u32.u64 	%r4434, %rd1096;
	shr.u64 	%rd17635, %rd1096, 32;
	mul.wide.u32 	%rd17636, %r2970, %r2984;
	and.b64  	%rd17637, %rd17610, 4294967295;
	add.s64 	%rd17638, %rd17635, %rd17637;
	add.s64 	%rd1097, %rd17638, %rd17636;
	cvt.u32.u64 	%r4435, %rd1097;
	shr.u64 	%rd17639, %rd1097, 32;
	mul.wide.u32 	%rd17640, %r2971, %r2984;
	and.b64  	%rd17641, %rd17614, 4294967295;
	add.s64 	%rd17642, %rd17639, %rd17641;
	add.s64 	%rd1098, %rd17642, %rd17640;
	cvt.u32.u64 	%r4436, %rd1098;
	shr.u64 	%rd17643, %rd1098, 32;
	mul.wide.u32 	%rd17644, %r771, %r2984;
	add.s64 	%rd17645, %rd17643, %rd17615;
	add.s64 	%rd1099, %rd17645, %rd17644;
	cvt.u32.u64 	%r4437, %rd1099;
	{ .reg .b32 tmp; mov.b64 {tmp, %r4438}, %rd1099; }
	setp.lt.u32 	%p672, %r771, %r4438;
	@%p672 bra 	$L__BB2_595;
	setp.gt.u32 	%p673, %r771, %r4438;
	@%p673 bra 	$L__BB2_598;
	bra.uni 	$L__BB2_583;
$L__BB2_598:
	or.b32  	%r3001, %r4431, %r4432;
	or.b32  	%r3002, %r3001, %r4433;
	or.b32  	%r3003, %r3002, %r4434;
	or.b32  	%r3004, %r3003, %r4435;
	or.b32  	%r3005, %r3004, %r4436;
	or.b32  	%r3006, %r3005, %r4437;
	or.b32  	%r3007, %r3006, %r4438;
	setp.eq.s32 	%p688, %r3007, 0;
	mov.b32 	%r3000, 0;
	mov.u32 	%r4475, %r3000;
	mov.u32 	%r4476, %r3000;
	mov.u32 	%r4477, %r3000;
	mov.u32 	%r4478, %r3000;
	mov.u32 	%r4479, %r3000;
	mov.u32 	%r4480, %r3000;
	mov.u32 	%r4481, %r3000;
	mov.u32 	%r4482, %r3000;
	@%p688 bra 	$L__BB2_765;
	ld.const.u32 	%r3008, [R2_MOD_P];
	mul.wide.u32 	%rd17674, %r3008, %r4431;
	cvt.u32.u64 	%r3009, %rd17674;
	shr.u64 	%rd17675, %rd17674, 32;
	ld.const.u32 	%r3010, [R2_MOD_P+4];
	mul.wide.u32 	%rd17676, %r3010, %r4431;
	add.s64 	%rd17677, %rd17675, %rd17676;
	shr.u64 	%rd17678, %rd17677, 32;
	ld.const.u32 	%r3011, [R2_MOD_P+8];
	mul.wide.u32 	%rd17679, %r3011, %r4431;
	add.s64 	%rd17680, %rd17678, %rd17679;
	shr.u64 	%rd17681, %rd17680, 32;
	ld.const.u32 	%r3012, [R2_MOD_P+12];
	mul.wide.u32 	%rd17682, %r3012, %r4431;
	add.s64 	%rd17683, %rd17681, %rd17682;
	shr.u64 	%rd17684, %rd17683, 32;
	ld.const.u32 	%r3013, [R2_MOD_P+16];
	mul.wide.u32 	%rd17685, %r3013, %r4431;
	add.s64 	%rd17686, %rd17684, %rd17685;
	shr.u64 	%rd17687, %rd17686, 32;
	ld.const.u32 	%r3014, [R2_MOD_P+20];
	mul.wide.u32 	%rd17688, %r3014, %r4431;
	add.s64 	%rd17689, %rd17687, %rd17688;
	shr.u64 	%rd17690, %rd17689, 32;
	ld.const.u32 	%r3015, [R2_MOD_P+24];
	mul.wide.u32 	%rd17691, %r3015, %r4431;
	add.s64 	%rd17692, %rd17690, %rd17691;
	shr.u64 	%rd17693, %rd17692, 32;
	ld.const.u32 	%r3016, [R2_MOD_P+28];
	mul.wide.u32 	%rd17694, %r3016, %r4431;
	add.s64 	%rd17695, %rd17693, %rd17694;
	shr.u64 	%rd17696, %rd17695, 32;
	mul.wide.u32 	%rd17697, %r3008, %r4432;
	and.b64  	%rd17698, %rd17677, 4294967295;
	add.s64 	%rd17699, %rd17697, %rd17698;
	shr.u64 	%rd17700, %rd17699, 32;
	mul.wide.u32 	%rd17701, %r3010, %r4432;
	and.b64  	%rd17702, %rd17680, 4294967295;
	add.s64 	%rd17703, %rd17700, %rd17702;
	add.s64 	%rd17704, %rd17703, %rd17701;
	shr.u64 	%rd17705, %rd17704, 32;
	mul.wide.u32 	%rd17706, %r3011, %r4432;
	and.b64  	%rd17707, %rd17683, 4294967295;
	add.s64 	%rd17708, %rd17705, %rd17707;
	add.s64 	%rd17709, %rd17708, %rd17706;
	shr.u64 	%rd17710, %rd17709, 32;
	mul.wide.u32 	%rd17711, %r3012, %r4432;
	and.b64  	%rd17712, %rd17686, 4294967295;
	add.s64 	%rd17713, %rd17710, %rd17712;
	add.s64 	%rd17714, %rd17713, %rd17711;
	shr.u64 	%rd17715, %rd17714, 32;
	mul.wide.u32 	%rd17716, %r3013, %r4432;
	and.b64  	%rd17717, %rd17689, 4294967295;
	add.s64 	%rd17718, %rd17715, %rd17717;
	add.s64 	%rd17719, %rd17718, %rd17716;
	shr.u64 	%rd17720, %rd17719, 32;
	mul.wide.u32 	%rd17721, %r3014, %r4432;
	and.b64  	%rd17722, %rd17692, 4294967295;
	add.s64 	%rd17723, %rd17720, %rd17722;
	add.s64 	%rd17724, %rd17723, %rd17721;
	shr.u64 	%rd17725, %rd17724, 32;
	mul.wide.u32 	%rd17726, %r3015, %r4432;
	and.b64  	%rd17727, %rd17695, 4294967295;
	add.s64 	%rd17728, %rd17725, %rd17727;
	add.s64 	%rd17729, %rd17728, %rd17726;
	shr.u64 	%rd17730, %rd17729, 32;
	mul.wide.u32 	%rd17731, %r3016, %r4432;
	add.s64 	%rd17732, %rd17730, %rd17696;
	add.s64 	%rd17733, %rd17732, %rd17731;
	shr.u64 	%rd17734, %rd17733, 32;
	mul.wide.u32 	%rd17735, %r3008, %r4433;
	and.b64  	%rd17736, %rd17704, 4294967295;
	add.s64 	%rd17737, %rd17735, %rd17736;
	shr.u64 	%rd17738, %rd17737, 32;
	mul.wide.u32 	%rd17739, %r3010, %r4433;
	and.b64  	%rd17740, %rd17709, 4294967295;
	add.s64 	%rd17741, %rd17738, %rd17740;
	add.s64 	%rd17742, %rd17741, %rd17739;
	shr.u64 	%rd17743, %rd17742, 32;
	mul.wide.u32 	%rd17744, %r3011, %r4433;
	and.b64  	%rd17745, %rd17714, 4294967295;
	add.s64 	%rd17746, %rd17743, %rd17745;
	add.s64 	%rd17747, %rd17746, %rd17744;
	shr.u64 	%rd17748, %rd17747, 32;
	mul.wide.u32 	%rd17749, %r3012, %r4433;
	and.b64  	%rd17750, %rd17719, 4294967295;
	add.s64 	%rd17751, %rd17748, %rd17750;
	add.s64 	%rd17752, %rd17751, %rd17749;
	shr.u64 	%rd17753, %rd17752, 32;
	mul.wide.u32 	%rd17754, %r3013, %r4433;
	and.b64  	%rd17755, %rd17724, 4294967295;
	add.s64 	%rd17756, %rd17753, %rd17755;
	add.s64 	%rd17757, %rd17756, %rd17754;
	shr.u64 	%rd17758, %rd17757, 32;
	mul.wide.u32 	%rd17759, %r3014, %r4433;
	and.b64  	%rd17760, %rd17729, 4294967295;
	add.s64 	%rd17761, %rd17758, %rd17760;
	add.s64 	%rd17762, %rd17761, %rd17759;
	shr.u64 	%rd17763, %rd17762, 32;
	mul.wide.u32 	%rd17764, %r3015, %r4433;
	and.b64  	%rd17765, %rd17733, 4294967295;
	add.s64 	%rd17766, %rd17763, %rd17765;
	add.s64 	%rd17767, %rd17766, %rd17764;
	shr.u64 	%rd17768, %rd17767, 32;
	mul.wide.u32 	%rd17769, %r3016, %r4433;
	add.s64 	%rd17770, %rd17768, %rd17734;
	add.s64 	%rd17771, %rd17770, %rd17769;
	shr.u64 	%rd17772, %rd17771, 32;
	mul.wide.u32 	%rd17773, %r3008, %r4434;
	and.b64  	%rd17774, %rd17742, 4294967295;
	add.s64 	%rd17775, %rd17773, %rd17774;
	shr.u64 	%rd17776, %rd17775, 32;
	mul.wide.u32 	%rd17777, %r3010, %r4434;
	and.b64  	%rd17778, %rd17747, 4294967295;
	add.s64 	%rd17779, %rd17776, %rd17778;
	add.s64 	%rd17780, %rd17779, %rd17777;
	shr.u64 	%rd17781, %rd17780, 32;
	mul.wide.u32 	%rd17782, %r3011, %r4434;
	and.b64  	%rd17783, %rd17752, 4294967295;
	add.s64 	%rd17784, %rd17781, %rd17783;
	add.s64 	%rd17785, %rd17784, %rd17782;
	shr.u64 	%rd17786, %rd17785, 32;
	mul.wide.u32 	%rd17787, %r3012, %r4434;
	and.b64  	%rd17788, %rd17757, 4294967295;
	add.s64 	%rd17789, %rd17786, %rd17788;
	add.s64 	%rd17790, %rd17789, %rd17787;
	shr.u64 	%rd17791, %rd17790, 32;
	mul.wide.u32 	%rd17792, %r3013, %r4434;
	and.b64  	%rd17793, %rd17762, 4294967295;
	add.s64 	%rd17794, %rd17791, %rd17793;
	add.s64 	%rd17795, %rd17794, %rd17792;
	shr.u64 	%rd17796, %rd17795, 32;
	mul.wide.u32 	%rd17797, %r3014, %r4434;
	and.b64  	%rd17798, %rd17767, 4294967295;
	add.s64 	%rd17799, %rd17796, %rd17798;
	add.s64 	%rd17800, %rd17799, %rd17797;
	shr.u64 	%rd17801, %rd17800, 32;
	mul.wide.u32 	%rd17802, %r3015, %r4434;
	and.b64  	%rd17803, %rd17771, 4294967295;
	add.s64 	%rd17804, %rd17801, %rd17803;
	add.s64 	%rd17805, %rd17804, %rd17802;
	shr.u64 	%rd17806, %rd17805, 32;
	mul.wide.u32 	%rd17807, %r3016, %r4434;
	add.s64 	%rd17808, %rd17806, %rd17772;
	add.s64 	%rd17809, %rd17808, %rd17807;
	shr.u64 	%rd17810, %rd17809, 32;
	mul.wide.u32 	%rd17811, %r3008, %r4435;
	and.b64  	%rd17812, %rd17780, 4294967295;
	add.s64 	%rd17813, %rd17811, %rd17812;
	shr.u64 	%rd17814, %rd17813, 32;
	mul.wide.u32 	%rd17815, %r3010, %r4435;
	and.b64  	%rd17816, %rd17785, 4294967295;
	add.s64 	%rd17817, %rd17814, %rd17816;
	add.s64 	%rd17818, %rd17817, %rd17815;
	shr.u64 	%rd17819, %rd17818, 32;
	mul.wide.u32 	%rd17820, %r3011, %r4435;
	and.b64  	%rd17821, %rd17790, 4294967295;
	add.s64 	%rd17822, %rd17819, %rd17821;
	add.s64 	%rd17823, %rd17822, %rd17820;
	shr.u64 	%rd17824, %rd17823, 32;
	mul.wide.u32 	%rd17825, %r3012, %r4435;
	and.b64  	%rd17826, %rd17795, 4294967295;
	add.s64 	%rd17827, %rd17824, %rd17826;
	add.s64 	%rd17828, %rd17827, %rd17825;
	shr.u64 	%rd17829, %rd17828, 32;
	mul.wide.u32 	%rd17830, %r3013, %r4435;
	and.b64  	%rd17831, %rd17800, 4294967295;
	add.s64 	%rd17832, %rd17829, %rd17831;
	add.s64 	%rd17833, %rd17832, %rd17830;
	shr.u64 	%rd17834, %rd17833, 32;
	mul.wide.u32 	%rd17835, %r3014, %r4435;
	and.b64  	%rd17836, %rd17805, 4294967295;
	add.s64 	%rd17837, %rd17834, %rd17836;
	add.s64 	%rd17838, %rd17837, %rd17835;
	shr.u64 	%rd17839, %rd17838, 32;
	mul.wide.u32 	%rd17840, %r3015, %r4435;
	and.b64  	%rd17841, %rd17809, 4294967295;
	add.s64 	%rd17842, %rd17839, %rd17841;
	add.s64 	%rd17843, %rd17842, %rd17840;
	shr.u64 	%rd17844, %rd17843, 32;
	mul.wide.u32 	%rd17845, %r3016, %r4435;
	add.s64 	%rd17846, %rd17844, %rd17810;
	add.s64 	%rd17847, %rd17846, %rd17845;
	shr.u64 	%rd17848, %rd17847, 32;
	mul.wide.u32 	%rd17849, %r3008, %r4436;
	and.b64  	%rd17850, %rd17818, 4294967295;
	add.s64 	%rd17851, %rd17849, %rd17850;
	shr.u64 	%rd17852, %rd17851, 32;
	mul.wide.u32 	%rd17853, %r3010, %r4436;
	and.b64  	%rd17854, %rd17823, 4294967295;
	add.s64 	%rd17855, %rd17852, %rd17854;
	add.s64 	%rd17856, %rd17855, %rd17853;
	shr.u64 	%rd17857, %rd17856, 32;
	mul.wide.u32 	%rd17858, %r3011, %r4436;
	and.b64  	%rd17859, %rd17828, 4294967295;
	add.s64 	%rd17860, %rd17857, %rd17859;
	add.s64 	%rd17861, %rd17860, %rd17858;
	shr.u64 	%rd17862, %rd17861, 32;
	mul.wide.u32 	%rd17863, %r3012, %r4436;
	and.b64  	%rd17864, %rd17833, 4294967295;
	add.s64 	%rd17865, %rd17862, %rd17864;
	add.s64 	%rd17866, %rd17865, %rd17863;
	shr.u64 	%rd17867, %rd17866, 32;
	mul.wide.u32 	%rd17868, %r3013, %r4436;
	and.b64  	%rd17869, %rd17838, 4294967295;
	add.s64 	%rd17870, %rd17867, %rd17869;
	add.s64 	%rd17871, %rd17870, %rd17868;
	shr.u64 	%rd17872, %rd17871, 32;
	mul.wide.u32 	%rd17873, %r3014, %r4436;
	and.b64  	%rd17874, %rd17843, 4294967295;
	add.s64 	%rd17875, %rd17872, %rd17874;
	add.s64 	%rd17876, %rd17875, %rd17873;
	shr.u64 	%rd17877, %rd17876, 32;
	mul.wide.u32 	%rd17878, %r3015, %r4436;
	and.b64  	%rd17879, %rd17847, 4294967295;
	add.s64 	%rd17880, %rd17877, %rd17879;
	add.s64 	%rd17881, %rd17880, %rd17878;
	shr.u64 	%rd17882, %rd17881, 32;
	mul.wide.u32 	%rd17883, %r3016, %r4436;
	add.s64 	%rd17884, %rd17882, %rd17848;
	add.s64 	%rd17885, %rd17884, %rd17883;
	shr.u64 	%rd17886, %rd17885, 32;
	mul.wide.u32 	%rd17887, %r3008, %r4437;
	and.b64  	%rd17888, %rd17856, 4294967295;
	add.s64 	%rd17889, %rd17887, %rd17888;
	shr.u64 	%rd17890, %rd17889, 32;
	mul.wide.u32 	%rd17891, %r3010, %r4437;
	and.b64  	%rd17892, %rd17861, 4294967295;
	add.s64 	%rd17893, %rd17890, %rd17892;
	add.s64 	%rd17894, %rd17893, %rd17891;
	shr.u64 	%rd17895, %rd17894, 32;
	mul.wide.u32 	%rd17896, %r3011, %r4437;
	and.b64  	%rd17897, %rd17866, 4294967295;
	add.s64 	%rd17898, %rd17895, %rd17897;
	add.s64 	%rd17899, %rd17898, %rd17896;
	shr.u64 	%rd17900, %rd17899, 32;
	mul.wide.u32 	%rd17901, %r3012, %r4437;
	and.b64  	%rd17902, %rd17871, 4294967295;
	add.s64 	%rd17903, %rd17900, %rd17902;
	add.s64 	%rd17904, %rd17903, %rd17901;
	shr.u64 	%rd17905, %rd17904, 32;
	mul.wide.u32 	%rd17906, %r3013, %r4437;
	and.b64  	%rd17907, %rd17876, 4294967295;
	add.s64 	%rd17908, %rd17905, %rd17907;
	add.s64 	%rd17909, %rd17908, %rd17906;
	shr.u64 	%rd17910, %rd17909, 32;
	mul.wide.u32 	%rd17911, %r3014, %r4437;
	and.b64  	%rd17912, %rd17881, 4294967295;
	add.s64 	%rd17913, %rd17910, %rd17912;
	add.s64 	%rd17914, %rd17913, %rd17911;
	shr.u64 	%rd17915, %rd17914, 32;
	mul.wide.u32 	%rd17916, %r3015, %r4437;
	and.b64  	%rd17917, %rd17885, 4294967295;
	add.s64 	%rd17918, %rd17915, %rd17917;
	add.s64 	%rd17919, %rd17918, %rd17916;
	shr.u64 	%rd17920, %rd17919, 32;
	mul.wide.u32 	%rd17921, %r3016, %r4437;
	add.s64 	%rd17922, %rd17920, %rd17886;
	add.s64 	%rd17923, %rd17922, %rd17921;
	shr.u64 	%rd17924, %rd17923, 32;
	mul.wide.u32 	%rd17925, %r3008, %r4438;
	and.b64  	%rd17926, %rd17894, 4294967295;
	add.s64 	%rd17927, %rd17925, %rd17926;
	shr.u64 	%rd17928, %rd17927, 32;
	mul.wide.u32 	%rd17929, %r3010, %r4438;
	and.b64  	%rd17930, %rd17899, 4294967295;
	add.s64 	%rd17931, %rd17928, %rd17930;
	add.s64 	%rd17932, %rd17931, %rd17929;
	shr.u64 	%rd17933, %rd17932, 32;
	mul.wide.u32 	%rd17934, %r3011, %r4438;
	and.b64  	%rd17935, %rd17904, 4294967295;
	add.s64 	%rd17936, %rd17933, %rd17935;
	add.s64 	%rd17937, %rd17936, %rd17934;
	shr.u64 	%rd17938, %rd17937, 32;
	mul.wide.u32 	%rd17939, %r3012, %r4438;
	and.b64  	%rd17940, %rd17909, 4294967295;
	add.s64 	%rd17941, %rd17938, %rd17940;
	add.s64 	%rd17942, %rd17941, %rd17939;
	shr.u64 	%rd17943, %rd17942, 32;
	mul.wide.u32 	%rd17944, %r3013, %r4438;
	and.b64  	%rd17945, %rd17914, 4294967295;
	add.s64 	%rd17946, %rd17943, %rd17945;
	add.s64 	%rd17947, %rd17946, %rd17944;
	shr.u64 	%rd17948, %rd17947, 32;
	mul.wide.u32 	%rd17949, %r3014, %r4438;
	and.b64  	%rd17950, %rd17919, 4294967295;
	add.s64 	%rd17951, %rd17948, %rd17950;
	add.s64 	%rd17952, %rd17951, %rd17949;
	shr.u64 	%rd17953, %rd17952, 32;
	mul.wide.u32 	%rd17954, %r3015, %r4438;
	and.b64  	%rd17955, %rd17923, 4294967295;
	add.s64 	%rd17956, %rd17953, %rd17955;
	add.s64 	%rd17957, %rd17956, %rd17954;
	shr.u64 	%rd17958, %rd17957, 32;
	mul.wide.u32 	%rd17959, %r3016, %r4438;
	add.s64 	%rd17960, %rd17958, %rd17924;
	add.s64 	%rd17961, %rd17960, %rd17959;
	{ .reg .b32 tmp; mov.b64 {tmp, %r3017}, %rd17961; }
	mul.lo.s32 	%r3018, %r770, %r3009;
	cvt.u64.u32 	%rd17962, %r3018;
	and.b64  	%rd17963, %rd17674, 4294967295;
	mad.lo.s64 	%rd17964, %rd1086, %rd17962, %rd17963;
	shr.u64 	%rd17965, %rd17964, 32;
	and.b64  	%rd17966, %rd17699, 4294967295;
	add.s64 	%rd17967, %rd17965, %rd17966;
	mad.lo.s64 	%rd17968, %rd1087, %rd17962, %rd17967;
	cvt.u32.u64 	%r3019, %rd17968;
	shr.u64 	%rd17969, %rd17968, 32;
	and.b64  	%rd17970, %rd17737, 4294967295;
	add.s64 	%rd17971, %rd17969, %rd17970;
	mad.lo.s64 	%rd17972, %rd1088, %rd17962, %rd17971;
	shr.u64 	%rd17973, %rd17972, 32;
	and.b64  	%rd17974, %rd17775, 4294967295;
	add.s64 	%rd17975, %rd17973, %rd17974;
	mad.lo.s64 	%rd17976, %rd1089, %rd17962, %rd17975;
	shr.u64 	%rd17977, %rd17976, 32;
	and.b64  	%rd17978, %rd17813, 4294967295;
	add.s64 	%rd17979, %rd17977, %rd17978;
	mad.lo.s64 	%rd17980, %rd1090, %rd17962, %rd17979;
	shr.u64 	%rd17981, %rd17980, 32;
	and.b64  	%rd17982, %rd17851, 4294967295;
	add.s64 	%rd17983, %rd17981, %rd17982;
	mad.lo.s64 	%rd17984, %rd1091, %rd17962, %rd17983;
	shr.u64 	%rd17985, %rd17984, 32;
	and.b64  	%rd17986, %rd17889, 4294967295;
	add.s64 	%rd17987, %rd17985, %rd17986;
	mad.lo.s64 	%rd17988, %rd1092, %rd17962, %rd17987;
	shr.u64 	%rd17989, %rd17988, 32;
	mul.wide.u32 	%rd17990, %r771, %r3018;
	and.b64  	%rd17991, %rd17927, 4294967295;
	add.s64 	%rd17992, %rd17989, %rd17991;
	add.s64 	%rd17993, %rd17992, %rd17990;
	shr.u64 	%rd17994, %rd17993, 32;
	and.b64  	%rd17995, %rd17932, 4294967295;
	add.s64 	%rd17996, %rd17994, %rd17995;
	shr.u64 	%rd17997, %rd17996, 32;
	and.b64  	%rd17998, %rd17937, 4294967295;
	add.s64 	%rd17999, %rd17997, %rd17998;
	shr.u64 	%rd18000, %rd17999, 32;
	and.b64  	%rd18001, %rd17942, 4294967295;
	add.s64 	%rd18002, %rd18000, %rd18001;
	shr.u64 	%rd18003, %rd18002, 32;
	and.b64  	%rd18004, %rd17947, 4294967295;
	add.s64 	%rd18005, %rd18003, %rd18004;
	shr.u64 	%rd18006, %rd18005, 32;
	and.b64  	%rd18007, %rd17952, 4294967295;
	add.s64 	%rd18008, %rd18006, %rd18007;
	shr.u64 	%rd18009, %rd18008, 32;
	and.b64  	%rd18010, %rd17957, 4294967295;
	add.s64 	%rd18011, %rd18009, %rd18010;
	shr.u64 	%rd18012, %rd18011, 32;
	and.b64  	%rd18013, %rd17961, 4294967295;
	add.s64 	%rd18014, %rd18012, %rd18013;
	{ .reg .b32 tmp; mov.b64 {tmp, %r3020}, %rd18014; }
	add.s32 	%r3021, %r3017, %r3020;
	mul.lo.s32 	%r3022, %r770, %r3019;
	cvt.u64.u32 	%rd18015, %r3022;
	and.b64  	%rd18016, %rd17968, 4294967295;
	mad.lo.s64 	%rd18017, %rd1086, %rd18015, %rd18016;
	shr.u64 	%rd18018, %rd18017, 32;
	and.b64  	%rd18019, %rd17972, 4294967295;
	add.s64 	%rd18020, %rd18018, %rd18019;
	mad.lo.s64 	%rd18021, %rd1087, %rd18015, %rd18020;
	cvt.u32.u64 	%r3023, %rd18021;
	shr.u64 	%rd18022, %rd18021, 32;
	and.b64  	%rd18023, %rd17976, 4294967295;
	add.s64 	%rd18024, %rd18022, %rd18023;
	mad.lo.s64 	%rd18025, %rd1088, %rd18015, %rd18024;
	shr.u64 	%rd18026, %rd18025, 32;
	and.b64  	%rd18027, %rd17980, 4294967295;
	add.s64 	%rd18028, %rd18026, %rd18027;
	mad.lo.s64 	%rd18029, %rd1089, %rd18015, %rd18028;
	shr.u64 	%rd18030, %rd18029, 32;
	and.b64  	%rd18031, %rd17984, 4294967295;
	add.s64 	%rd18032, %rd18030, %rd18031;
	mad.lo.s64 	%rd18033, %rd1090, %rd18015, %rd18032;
	shr.u64 	%rd18034, %rd18033, 32;
	and.b64  	%rd18035, %rd17988, 4294967295;
	add.s64 	%rd18036, %rd18034, %rd18035;
	mad.lo.s64 	%rd18037, %rd1091, %rd18015, %rd18036;
	shr.u64 	%rd18038, %rd18037, 32;
	and.b64  	%rd18039, %rd17993, 4294967295;
	add.s64 	%rd18040, %rd18038, %rd18039;
	mad.lo.s64 	%rd18041, %rd1092, %rd18015, %rd18040;
	shr.u64 	%rd18042, %rd18041, 32;
	mul.wide.u32 	%rd18043, %r771, %r3022;
	and.b64  	%rd18044, %rd17996, 4294967295;
	add.s64 	%rd18045, %rd18042, %rd18044;
	add.s64 	%rd18046, %rd18045, %rd18043;
	shr.u64 	%rd18047, %rd18046, 32;
	and.b64  	%rd18048, %rd17999, 4294967295;
	add.s64 	%rd18049, %rd18047, %rd18048;
	shr.u64 	%rd18050, %rd18049, 32;
	and.b64  	%rd18051, %rd18002, 4294967295;
	add.s64 	%rd18052, %rd18050, %rd18051;
	shr.u64 	%rd18053, %rd18052, 32;
	and.b64  	%rd18054, %rd18005, 4294967295;
	add.s64 	%rd18055, %rd18053, %rd18054;
	shr.u64 	%rd18056, %rd18055, 32;
	and.b64  	%rd18057, %rd18008, 4294967295;
	add.s64 	%rd18058, %rd18056, %rd18057;
	shr.u64 	%rd18059, %rd18058, 32;
	and.b64  	%rd18060, %rd18011, 4294967295;
	add.s64 	%rd18061, %rd18059, %rd18060;
	shr.u64 	%rd18062, %rd18061, 32;
	and.b64  	%rd18063, %rd18014, 4294967295;
	add.s64 	%rd18064, %rd18062, %rd18063;
	{ .reg .b32 tmp; mov.b64 {tmp, %r3024}, %rd18064; }
	add.s32 	%r3025, %r3021, %r3024;
	mul.lo.s32 	%r3026, %r770, %r3023;
	cvt.u64.u32 	%rd18065, %r3026;
	and.b64  	%rd18066, %rd18021, 4294967295;
	mad.lo.s64 	%rd18067, %rd1086, %rd18065, %rd18066;
	shr.u64 	%rd18068, %rd18067, 32;
	and.b64  	%rd18069, %rd18025, 4294967295;
	add.s64 	%rd18070, %rd18068, %rd18069;
	mad.lo.s64 	%rd18071, %rd1087, %rd18065, %rd18070;
	cvt.u32.u64 	%r3027, %rd18071;
	shr.u64 	%rd18072, %rd18071, 32;
	and.b64  	%rd18073, %rd18029, 4294967295;
	add.s64 	%rd18074, %rd18072, %rd18073;
	mad.lo.s64 	%rd18075, %rd1088, %rd18065, %rd18074;
	shr.u64 	%rd18076, %rd18075, 32;
	and.b64  	%rd18077, %rd18033, 4294967295;
	add.s64 	%rd18078, %rd18076, %rd18077;
	mad.lo.s64 	%rd18079, %rd1089, %rd18065, %rd18078;
	shr.u64 	%rd18080, %rd18079, 32;
	and.b64  	%rd18081, %rd18037, 4294967295;
	add.s64 	%rd18082, %rd18080, %rd18081;
	mad.lo.s64 	%rd18083, %rd1090, %rd18065, %rd18082;
	shr.u64 	%rd18084, %rd18083, 32;
	and.b64  	%rd18085, %rd18041, 4294967295;
	add.s64 	%rd18086, %rd18084, %rd18085;
	mad.lo.s64 	%rd18087, %rd1091, %rd18065, %rd18086;
	shr.u64 	%rd18088, %rd18087, 32;
	and.b64  	%rd18089, %rd18046, 4294967295;
	add.s64 	%rd18090, %rd18088, %rd18089;
	mad.lo.s64 	%rd18091, %rd1092, %rd18065, %rd18090;
	shr.u64 	%rd18092, %rd18091, 32;
	mul.wide.u32 	%rd18093, %r771, %r3026;
	and.b64  	%rd18094, %rd18049, 4294967295;
	add.s64 	%rd18095, %rd18092, %rd18094;
	add.s64 	%rd18096, %rd18095, %rd18093;
	shr.u64 	%rd18097, %rd18096, 32;
	and.b64  	%rd18098, %rd18052, 4294967295;
	add.s64 	%rd18099, %rd18097, %rd18098;
	shr.u64 	%rd18100, %rd18099, 32;
	and.b64  	%rd18101, %rd18055, 4294967295;
	add.s64 	%rd18102, %rd18100, %rd18101;
	shr.u64 	%rd18103, %rd18102, 32;
	and.b64  	%rd18104, %rd18058, 4294967295;
	add.s64 	%rd18105, %rd18103, %rd18104;
	shr.u64 	%rd18106, %rd18105, 32;
	and.b64  	%rd18107, %rd18061, 4294967295;
	add.s64 	%rd18108, %rd18106, %rd18107;
	shr.u64 	%rd18109, %rd18108, 32;
	and.b64  	%rd18110, %rd18064, 4294967295;
	add.s64 	%rd18111, %rd18109, %rd18110;
	{ .reg .b32 tmp; mov.b64 {tmp, %r3028}, %rd18111; }
	add.s32 	%r3029, %r3025, %r3028;
	mul.lo.s32 	%r3030, %r770, %r3027;
	cvt.u64.u32 	%rd18112, %r3030;
	and.b64  	%rd18113, %rd18071, 4294967295;
	mad.lo.s64 	%rd18114, %rd1086, %rd18112, %rd18113;
	shr.u64 	%rd18115, %rd18114, 32;
	and.b64  	%rd18116, %rd18075, 4294967295;
	add.s64 	%rd18117, %rd18115, %rd18116;
	mad.lo.s64 	%rd18118, %rd1087, %rd18112, %rd18117;
	cvt.u32.u64 	%r3031, %rd18118;
	shr.u64 	%rd18119, %rd18118, 32;
	and.b64  	%rd18120, %rd18079, 4294967295;
	add.s64 	%rd18121, %rd18119, %rd18120;
	mad.lo.s64 	%rd18122, %rd1088, %rd18112, %rd18121;
	shr.u64 	%rd18123, %rd18122, 32;
	and.b64  	%rd18124, %rd18083, 4294967295;
	add.s64 	%rd18125, %rd18123, %rd18124;
	mad.lo.s64 	%rd18126, %rd1089, %rd18112, %rd18125;
	shr.u64 	%rd18127, %rd18126, 32;
	and.b64  	%rd18128, %rd18087, 4294967295;
	add.s64 	%rd18129, %rd18127, %rd18128;
	mad.lo.s64 	%rd18130, %rd1090, %rd18112, %rd18129;
	shr.u64 	%rd18131, %rd18130, 32;
	and.b64  	%rd18132, %rd18091, 4294967295;
	add.s64 	%rd18133, %rd18131, %rd18132;
	mad.lo.s64 	%rd18134, %rd1091, %rd18112, %rd18133;
	shr.u64 	%rd18135, %rd18134, 32;
	and.b64  	%rd18136, %rd18096, 4294967295;
	add.s64 	%rd18137, %rd18135, %rd18136;
	mad.lo.s64 	%rd18138, %rd1092, %rd18112, %rd18137;
	shr.u64 	%rd18139, %rd18138, 32;
	mul.wide.u32 	%rd18140, %r771, %r3030;
	and.b64  	%rd18141, %rd18099, 4294967295;
	add.s64 	%rd18142, %rd18139, %rd18141;
	add.s64 	%rd18143, %rd18142, %rd18140;
	shr.u64 	%rd18144, %rd18143, 32;
	and.b64  	%rd18145, %rd18102, 4294967295;
	add.s64 	%rd18146, %rd18144, %rd18145;
	shr.u64 	%rd18147, %rd18146, 32;
	and.b64  	%rd18148, %rd18105, 4294967295;
	add.s64 	%rd18149, %rd18147, %rd18148;
	shr.u64 	%rd18150, %rd18149, 32;
	and.b64  	%rd18151, %rd18108, 4294967295;
	add.s64 	%rd18152, %rd18150, %rd18151;
	shr.u64 	%rd18153, %rd18152, 32;
	and.b64  	%rd18154, %rd18111, 4294967295;
	add.s64 	%rd18155, %rd18153, %rd18154;
	{ .reg .b32 tmp; mov.b64 {tmp, %r3032}, %rd18155; }
	add.s32 	%r3033, %r3029, %r3032;
	mul.lo.s32 	%r3034, %r770, %r3031;
	cvt.u64.u32 	%rd18156, %r3034;
	and.b64  	%rd18157, %rd18118, 4294967295;
	mad.lo.s64 	%rd18158, %rd1086, %rd18156, %rd18157;
	shr.u64 	%rd18159, %rd18158, 32;
	and.b64  	%rd18160, %rd18122, 4294967295;
	add.s64 	%rd18161, %rd18159, %rd18160;
	mad.lo.s64 	%rd18162, %rd1087, %rd18156, %rd18161;
	cvt.u32.u64 	%r3035, %rd18162;
	shr.u64 	%rd18163, %rd18162, 32;
	and.b64  	%rd18164, %rd18126, 4294967295;
	add.s64 	%rd18165, %rd18163, %rd18164;
	mad.lo.s64 	%rd18166, %rd1088, %rd18156, %rd18165;
	shr.u64 	%rd18167, %rd18166, 32;
	and.b64  	%rd18168, %rd18130, 4294967295;
	add.s64 	%rd18169, %rd18167, %rd18168;
	mad.lo.s64 	%rd18170, %rd1089, %rd18156, %rd18169;
	shr.u64 	%rd18171, %rd18170, 32;
	and.b64  	%rd18172, %rd18134, 4294967295;
	add.s64 	%rd18173, %rd18171, %rd18172;
	mad.lo.s64 	%rd18174, %rd1090, %rd18156, %rd18173;
	shr.u64 	%rd18175, %rd18174, 32;
	and.b64  	%rd18176, %rd18138, 4294967295;
	add.s64 	%rd18177, %rd18175, %rd18176;
	mad.lo.s64 	%rd18178, %rd1091, %rd18156, %rd18177;
	shr.u64 	%rd18179, %rd18178, 32;
	and.b64  	%rd18180, %rd18143, 4294967295;
	add.s64 	%rd18181, %rd18179, %rd18180;
	mad.lo.s64 	%rd18182, %rd1092, %rd18156, %rd18181;
	shr.u64 	%rd18183, %rd18182, 32;
	mul.wide.u32 	%rd18184, %r771, %r3034;
	and.b64  	%rd18185, %rd18146, 4294967295;
	add.s64 	%rd18186, %rd18183, %rd18185;
	add.s64 	%rd18187, %rd18186, %rd18184;
	shr.u64 	%rd18188, %rd18187, 32;
	and.b64  	%rd18189, %rd18149, 4294967295;
	add.s64 	%rd18190, %rd18188, %rd18189;
	shr.u64 	%rd18191, %rd18190, 32;
	and.b64  	%rd18192, %rd18152, 4294967295;
	add.s64 	%rd18193, %rd18191, %rd18192;
	shr.u64 	%rd18194, %rd18193, 32;
	and.b64  	%rd18195, %rd18155, 4294967295;
	add.s64 	%rd18196, %rd18194, %rd18195;
	{ .reg .b32 tmp; mov.b64 {tmp, %r3036}, %rd18196; }
	add.s32 	%r3037, %r3033, %r3036;
	mul.lo.s32 	%r3038, %r770, %r3035;
	cvt.u64.u32 	%rd18197, %r3038;
	and.b64  	%rd18198, %rd18162, 4294967295;
	mad.lo.s64 	%rd18199, %rd1086, %rd18197, %rd18198;
	shr.u64 	%rd18200, %rd18199, 32;
	and.b64  	%rd18201, %rd18166, 4294967295;
	add.s64 	%rd18202, %rd18200, %rd18201;
	mad.lo.s64 	%rd18203, %rd1087, %rd18197, %rd18202;
	cvt.u32.u64 	%r3039, %rd18203;
	shr.u64 	%rd18204, %rd18203, 32;
	and.b64  	%rd18205, %rd18170, 4294967295;
	add.s64 	%rd18206, %rd18204, %rd18205;
	mad.lo.s64 	%rd18207, %rd1088, %rd18197, %rd18206;
	shr.u64 	%rd18208, %rd18207, 32;
	and.b64  	%rd18209, %rd18174, 4294967295;
	add.s64 	%rd18210, %rd18208, %rd18209;
	mad.lo.s64 	%rd18211, %rd1089, %rd18197, %rd18210;
	shr.u64 	%rd18212, %rd18211, 32;
	and.b64  	%rd18213, %rd18178, 4294967295;
	add.s64 	%rd18214, %rd18212, %rd18213;
	mad.lo.s64 	%rd18215, %rd1090, %rd18197, %rd18214;
	shr.u64 	%rd18216, %rd18215, 32;
	and.b64  	%rd18217, %rd18182, 4294967295;
	add.s64 	%rd18218, %rd18216, %rd18217;
	mad.lo.s64 	%rd18219, %rd1091, %rd18197, %rd18218;
	shr.u64 	%rd18220, %rd18219, 32;
	and.b64  	%rd18221, %rd18187, 4294967295;
	add.s64 	%rd18222, %rd18220, %rd18221;
	mad.lo.s64 	%rd18223, %rd1092, %rd18197, %rd18222;
	shr.u64 	%rd18224, %rd18223, 32;
	mul.wide.u32 	%rd18225, %r771, %r3038;
	and.b64  	%rd18226, %rd18190, 4294967295;
	add.s64 	%rd18227, %rd18224, %rd18226;
	add.s64 	%rd18228, %rd18227, %rd18225;
	shr.u64 	%rd18229, %rd18228, 32;
	and.b64  	%rd18230, %rd18193, 4294967295;
	add.s64 	%rd18231, %rd18229, %rd18230;
	shr.u64 	%rd18232, %rd18231, 32;
	and.b64  	%rd18233, %rd18196, 4294967295;
	add.s64 	%rd18234, %rd18232, %rd18233;
	{ .reg .b32 tmp; mov.b64 {tmp, %r3040}, %rd18234; }
	add.s32 	%r3041, %r3037, %r3040;
	mul.lo.s32 	%r3042, %r770, %r3039;
	cvt.u64.u32 	%rd18235, %r3042;
	and.b64  	%rd18236, %rd18203, 4294967295;
	mad.lo.s64 	%rd18237, %rd1086, %rd18235, %rd18236;
	shr.u64 	%rd18238, %rd18237, 32;
	and.b64  	%rd18239, %rd18207, 4294967295;
	add.s64 	%rd18240, %rd18238, %rd18239;
	mad.lo.s64 	%rd18241, %rd1087, %rd18235, %rd18240;
	cvt.u32.u64 	%r3043, %rd18241;
	shr.u64 	%rd18242, %rd18241, 32;
	and.b64  	%rd18243, %rd18211, 4294967295;
	add.s64 	%rd18244, %rd18242, %rd18243;
	mad.lo.s64 	%rd18245, %rd1088, %rd18235, %rd18244;
	shr.u64 	%rd18246, %rd18245, 32;
	and.b64  	%rd18247, %rd18215, 4294967295;
	add.s64 	%rd18248, %rd18246, %rd18247;
	mad.lo.s64 	%rd18249, %rd1089, %rd18235, %rd18248;
	shr.u64 	%rd18250, %rd18249, 32;
	and.b64  	%rd18251, %rd18219, 4294967295;
	add.s64 	%rd18252, %rd18250, %rd18251;
	mad.lo.s64 	%rd18253, %rd1090, %rd18235, %rd18252;
	shr.u64 	%rd18254, %rd18253, 32;
	and.b64  	%rd18255, %rd18223, 4294967295;
	add.s64 	%rd18256, %rd18254, %rd18255;
	mad.lo.s64 	%rd18257, %rd1091, %rd18235, %rd18256;
	shr.u64 	%rd18258, %rd18257, 32;
	and.b64  	%rd18259, %rd18228, 4294967295;
	add.s64 	%rd18260, %rd18258, %rd18259;
	mad.lo.s64 	%rd18261, %rd1092, %rd18235, %rd18260;
	shr.u64 	%rd18262, %rd18261, 32;
	mul.wide.u32 	%rd18263, %r771, %r3042;
	and.b64  	%rd18264, %rd18231, 4294967295;
	add.s64 	%rd18265, %rd18262, %rd18264;
	add.s64 	%rd18266, %rd18265, %rd18263;
	shr.u64 	%rd18267, %rd18266, 32;
	and.b64  	%rd18268, %rd18234, 4294967295;
	add.s64 	%rd18269, %rd18267, %rd18268;
	{ .reg .b32 tmp; mov.b64 {tmp, %r3044}, %rd18269; }
	add.s32 	%r3045, %r3041, %r3044;
	mul.lo.s32 	%r3046, %r770, %r3043;
	cvt.u64.u32 	%rd18270, %r3046;
	and.b64  	%rd18271, %rd18241, 4294967295;
	mad.lo.s64 	%rd18272, %rd1086, %rd18270, %rd18271;
	shr.u64 	%rd18273, %rd18272, 32;
	and.b64  	%rd18274, %rd18245, 4294967295;
	add.s64 	%rd18275, %rd18273, %rd18274;
	mad.lo.s64 	%rd1100, %rd1087, %rd18270, %rd18275;
	cvt.u32.u64 	%r4439, %rd1100;
	shr.u64 	%rd18276, %rd1100, 32;
	and.b64  	%rd18277, %rd18249, 4294967295;
	add.s64 	%rd18278, %rd18276, %rd18277;
	mad.lo.s64 	%rd1101, %rd1088, %rd18270, %rd18278;
	cvt.u32.u64 	%r4440, %rd1101;
	shr.u64 	%rd18279, %rd1101, 32;
	and.b64  	%rd18280, %rd18253, 4294967295;
	add.s64 	%rd18281, %rd18279, %rd18280;
	mad.lo.s64 	%rd1102, %rd1089, %rd18270, %rd18281;
	cvt.u32.u64 	%r4441, %rd1102;
	shr.u64 	%rd18282, %rd1102, 32;
	and.b64  	%rd18283, %rd18257, 4294967295;
	add.s64 	%rd18284, %rd18282, %rd18283;
	mad.lo.s64 	%rd1103, %rd1090, %rd18270, %rd18284;
	cvt.u32.u64 	%r4442, %rd1103;
	shr.u64 	%rd18285, %rd1103, 32;
	and.b64  	%rd18286, %rd18261, 4294967295;
	add.s64 	%rd18287, %rd18285, %rd18286;
	mad.lo.s64 	%rd1104, %rd1091, %rd18270, %rd18287;
	cvt.u32.u64 	%r4443, %rd1104;
	shr.u64 	%rd18288, %rd1104, 32;
	and.b64  	%rd18289, %rd18266, 4294967295;
	add.s64 	%rd18290, %rd18288, %rd18289;
	mad.lo.s64 	%rd1105, %rd1092, %rd18270, %rd18290;
	cvt.u32.u64 	%r4444, %rd1105;
	shr.u64 	%rd18291, %rd1105, 32;
	mul.wide.u32 	%rd18292, %r771, %r3046;
	and.b64  	%rd18293, %rd18269, 4294967295;
	add.s64 	%rd18294, %rd18291, %rd18293;
	add.s64 	%rd1106, %rd18294, %rd18292;
	cvt.u32.u64 	%r4445, %rd1106;
	{ .reg .b32 tmp; mov.b64 {tmp, %r3047}, %rd1106; }
	add.s32 	%r4446, %r3045, %r3047;
	setp.gt.u32 	%p689, %r4446, %r771;
	@%p689 bra 	$L__BB2_613;
	setp.lt.u32 	%p690, %r4446, %r771;
	@%p690 bra 	$L__BB2_614;
	cvt.u32.u64 	%r3048, %rd1092;
	setp.lt.u32 	%p691, %r3048, %r4445;
	@%p691 bra 	$L__BB2_613;
	setp.gt.u32 	%p692, %r3048, %r4445;
	@%p692 bra 	$L__BB2_614;
	cvt.u32.u64 	%r3050, %rd1091;
	setp.lt.u32 	%p693, %r3050, %r4444;
	@%p693 bra 	$L__BB2_613;
	setp.gt.u32 	%p694, %r3050, %r4444;
	@%p694 bra 	$L__BB2_614;
	cvt.u32.u64 	%r3052, %rd1090;
	setp.lt.u32 	%p695, %r3052, %r4443;
	@%p695 bra 	$L__BB2_613;
	setp.gt.u32 	%p696, %r3052, %r4443;
	@%p696 bra 	$L__BB2_614;
	cvt.u32.u64 	%r3054, %rd1089;
	setp.lt.u32 	%p697, %r3054, %r4442;
	@%p697 bra 	$L__BB2_613;
	setp.gt.u32 	%p698, %r3054, %r4442;
	@%p698 bra 	$L__BB2_614;
	cvt.u32.u64 	%r3056, %rd1088;
	setp.lt.u32 	%p699, %r3056, %r4441;
	@%p699 bra 	$L__BB2_613;
	setp.gt.u32 	%p700, %r3056, %r4441;
	@%p700 bra 	$L__BB2_614;
	cvt.u32.u64 	%r3058, %rd1087;
	setp.lt.u32 	%p701, %r3058, %r4440;
	@%p701 bra 	$L__BB2_613;
	cvt.u32.u64 	%r3060, %rd1086;
	setp.gt.u32 	%p702, %r3058, %r4440;
	setp.gt.u32 	%p703, %r3060, %r4439;
	or.pred  	%p704, %p702, %p703;
	@%p704 bra 	$L__BB2_614;
$L__BB2_613:
	and.b64  	%rd18296, %rd1100, 4294967295;
	sub.s64 	%rd18297, %rd18296, %rd1086;
	shr.u64 	%rd18298, %rd18297, 63;
	cvt.u32.u64 	%r4439, %rd18297;
	and.b64  	%rd18299, %rd1101, 4294967295;
	add.s64 	%rd18300, %rd18298, %rd1087;
	sub.s64 	%rd18301, %rd18299, %rd18300;
	shr.u64 	%rd18302, %rd18301, 63;
	cvt.u32.u64 	%r4440, %rd18301;
	and.b64  	%rd18303, %rd1102, 4294967295;
	add.s64 	%rd18304, %rd18302, %rd1088;
	sub.s64 	%rd18305, %rd18303, %rd18304;
	shr.u64 	%rd18306, %rd18305, 63;
	cvt.u32.u64 	%r4441, %rd18305;
	and.b64  	%rd18307, %rd1103, 4294967295;
	add.s64 	%rd18308, %rd18306, %rd1089;
	sub.s64 	%rd18309, %rd18307, %rd18308;
	shr.u64 	%rd18310, %rd18309, 63;
	cvt.u32.u64 	%r4442, %rd18309;
	and.b64  	%rd18311, %rd1104, 4294967295;
	add.s64 	%rd18312, %rd18310, %rd1090;
	sub.s64 	%rd18313, %rd18311, %rd18312;
	shr.u64 	%rd18314, %rd18313, 63;
	cvt.u32.u64 	%r4443, %rd18313;
	and.b64  	%rd18315, %rd1105, 4294967295;
	add.s64 	%rd18316, %rd18314, %rd1091;
	sub.s64 	%rd18317, %rd18315, %rd18316;
	shr.u64 	%rd18318, %rd18317, 63;
	cvt.u32.u64 	%r4444, %rd18317;
	and.b64  	%rd18319, %rd1106, 4294967295;
	add.s64 	%rd18320, %rd18318, %rd1092;
	sub.s64 	%rd18321, %rd18319, %rd18320;
	shr.u64 	%rd18322, %rd18321, 63;
	cvt.u32.u64 	%r4445, %rd18321;
	cvt.u32.u64 	%r3061, %rd18322;
	add.s32 	%r3062, %r771, %r3061;
	sub.s32 	%r4446, %r4446, %r3062;
$L__BB2_614:
	mov.b32 	%r3064, -1;
	mov.b32 	%r3065, -2;
	mov.b32 	%r3066, -979;
	st.local.v4.u32 	[%rd3], {%r3066, %r3065, %r3064, %r3064};
	st.local.v4.u32 	[%rd3+16], {%r3064, %r3064, %r3064, %r3064};
	mov.b32 	%r4447, 255;
$L__BB2_615:
	shr.u32 	%r3067, %r4447, 5;
	and.b32  	%r3068, %r4447, 31;
	mul.wide.u32 	%rd18323, %r3067, 4;
	add.s64 	%rd18324, %rd3, %rd18323;
	ld.local.u32 	%r3069, [%rd18324];
	shr.u32 	%r3070, %r3069, %r3068;
	and.b32  	%r3071, %r3070, 1;
	setp.eq.b32 	%p705, %r3071, 1;
	mov.u32 	%r4448, %r4447;
	@%p705 bra 	$L__BB2_633;
	add.s32 	%r4448, %r4447, -1;
	shr.u32 	%r3072, %r4448, 5;
	and.b32  	%r3073, %r4448, 31;
	mul.wide.u32 	%rd18325, %r3072, 4;
	add.s64 	%rd18326, %rd3, %rd18325;
	ld.local.u32 	%r3074, [%rd18326];
	shr.u32 	%r3075, %r3074, %r3073;
	and.b32  	%r3076, %r3075, 1;
	setp.eq.b32 	%p706, %r3076, 1;
	@%p706 bra 	$L__BB2_633;
	add.s32 	%r4448, %r4447, -2;
	shr.u32 	%r3077, %r4448, 5;
	and.b32  	%r3078, %r4448, 31;
	mul.wide.u32 	%rd18327, %r3077, 4;
	add.s64 	%rd18328, %rd3, %rd18327;
	ld.local.u32 	%r3079, [%rd18328];
	shr.u32 	%r3080, %r3079, %r3078;
	and.b32  	%r3081, %r3080, 1;
	setp.eq.b32 	%p707, %r3081, 1;
	@%p707 bra 	$L__BB2_633;
	add.s32 	%r4448, %r4447, -3;
	shr.u32 	%r3082, %r4448, 5;
	and.b32  	%r3083, %r4448, 31;
	mul.wide.u32 	%rd18329, %r3082, 4;
	add.s64 	%rd18330, %rd3, %rd18329;
	ld.local.u32 	%r3084, [%rd18330];
	shr.u32 	%r3085, %r3084, %r3083;
	and.b32  	%r3086, %r3085, 1;
	setp.eq.b32 	%p708, %r3086, 1;
	@%p708 bra 	$L__BB2_633;
	add.s32 	%r4448, %r4447, -4;
	shr.u32 	%r3087, %r4448, 5;
	and.b32  	%r3088, %r4448, 31;
	mul.wide.u32 	%rd18331, %r3087, 4;
	add.s64 	%rd18332, %rd3, %rd18331;
	ld.local.u32 	%r3089, [%rd18332];
	shr.u32 	%r3090, %r3089, %r3088;
	and.b32  	%r3091, %r3090, 1;
	setp.eq.b32 	%p709, %r3091, 1;
	@%p709 bra 	$L__BB2_633;
	add.s32 	%r4448, %r4447, -5;
	shr.u32 	%r3092, %r4448, 5;
	and.b32  	%r3093, %r4448, 31;
	mul.wide.u32 	%rd18333, %r3092, 4;
	add.s64 	%rd18334, %rd3, %rd18333;
	ld.local.u32 	%r3094, [%rd18334];
	shr.u32 	%r3095, %r3094, %r3093;
	and.b32  	%r3096, %r3095, 1;
	setp.eq.b32 	%p710, %r3096, 1;
	@%p710 bra 	$L__BB2_633;
	add.s32 	%r4448, %r4447, -6;
	shr.u32 	%r3097, %r4448, 5;
	and.b32  	%r3098, %r4448, 31;
	mul.wide.u32 	%rd18335, %r3097, 4;
	add.s64 	%rd18336, %rd3, %rd18335;
	ld.local.u32 	%r3099, [%rd18336];
	shr.u32 	%r3100, %r3099, %r3098;
	and.b32  	%r3101, %r3100, 1;
	setp.eq.b32 	%p711, %r3101, 1;
	@%p711 bra 	$L__BB2_633;
	add.s32 	%r4448, %r4447, -7;
	shr.u32 	%r3102, %r4448, 5;
	and.b32  	%r3103, %r4448, 31;
	mul.wide.u32 	%rd18337, %r3102, 4;
	add.s64 	%rd18338, %rd3, %rd18337;
	ld.local.u32 	%r3104, [%rd18338];
	shr.u32 	%r3105, %r3104, %r3103;
	and.b32  	%r3106, %r3105, 1;
	setp.eq.b32 	%p712, %r3106, 1;
	@%p712 bra 	$L__BB2_633;
	add.s32 	%r4448, %r4447, -8;
	shr.u32 	%r3107, %r4448, 5;
	and.b32  	%r3108, %r4448, 31;
	mul.wide.u32 	%rd18339, %r3107, 4;
	add.s64 	%rd18340, %rd3, %rd18339;
	ld.local.u32 	%r3109, [%rd18340];
	shr.u32 	%r3110, %r3109, %r3108;
	and.b32  	%r3111, %r3110, 1;
	setp.eq.b32 	%p713, %r3111, 1;
	@%p713 bra 	$L__BB2_633;
	add.s32 	%r4448, %r4447, -9;
	shr.u32 	%r3112, %r4448, 5;
	and.b32  	%r3113, %r4448, 31;
	mul.wide.u32 	%rd18341, %r3112, 4;
	add.s64 	%rd18342, %rd3, %rd18341;
	ld.local.u32 	%r3114, [%rd18342];
	shr.u32 	%r3115, %r3114, %r3113;
	and.b32  	%r3116, %r3115, 1;
	setp.eq.b32 	%p714, %r3116, 1;
	@%p714 bra 	$L__BB2_633;
	add.s32 	%r4448, %r4447, -10;
	shr.u32 	%r3117, %r4448, 5;
	and.b32  	%r3118, %r4448, 31;
	mul.wide.u32 	%rd18343, %r3117, 4;
	add.s64 	%rd18344, %rd3, %rd18343;
	ld.local.u32 	%r3119, [%rd18344];
	shr.u32 	%r3120, %r3119, %r3118;
	and.b32  	%r3121, %r3120, 1;
	setp.eq.b32 	%p715, %r3121, 1;
	@%p715 bra 	$L__BB2_633;
	add.s32 	%r4448, %r4447, -11;
	shr.u32 	%r3122, %r4448, 5;
	and.b32  	%r3123, %r4448, 31;
	mul.wide.u32 	%rd18345, %r3122, 4;
	add.s64 	%rd18346, %rd3, %rd18345;
	ld.local.u32 	%r3124, [%rd18346];
	shr.u32 	%r3125, %r3124, %r3123;
	and.b32  	%r3126, %r3125, 1;
	setp.eq.b32 	%p716, %r3126, 1;
	@%p716 bra 	$L__BB2_633;
	add.s32 	%r4448, %r4447, -12;
	shr.u32 	%r3127, %r4448, 5;
	and.b32  	%r3128, %r4448, 31;
	mul.wide.u32 	%rd18347, %r3127, 4;
	add.s64 	%rd18348, %rd3, %rd18347;
	ld.local.u32 	%r3129, [%rd18348];
	shr.u32 	%r3130, %r3129, %r3128;
	and.b32  	%r3131, %r3130, 1;
	setp.eq.b32 	%p717, %r3131, 1;
	@%p717 bra 	$L__BB2_633;
	add.s32 	%r4448, %r4447, -13;
	shr.u32 	%r3132, %r4448, 5;
	and.b32  	%r3133, %r4448, 31;
	mul.wide.u32 	%rd18349, %r3132, 4;
	add.s64 	%rd18350, %rd3, %rd18349;
	ld.local.u32 	%r3134, [%rd18350];
	shr.u32 	%r3135, %r3134, %r3133;
	and.b32  	%r3136, %r3135, 1;
	setp.eq.b32 	%p718, %r3136, 1;
	@%p718 bra 	$L__BB2_633;
	add.s32 	%r4448, %r4447, -14;
	shr.u32 	%r3137, %r4448, 5;
	and.b32  	%r3138, %r4448, 31;
	mul.wide.u32 	%rd18351, %r3137, 4;
	add.s64 	%rd18352, %rd3, %rd18351;
	ld.local.u32 	%r3139, [%rd18352];
	shr.u32 	%r3140, %r3139, %r3138;
	and.b32  	%r3141, %r3140, 1;
	setp.eq.b32 	%p719, %r3141, 1;
	@%p719 bra 	$L__BB2_633;
	add.s32 	%r4448, %r4447, -15;
	shr.u32 	%r3142, %r4448, 5;
	and.b32  	%r3143, %r4448, 31;
	mul.wide.u32 	%rd18353, %r3142, 4;
	add.s64 	%rd18354, %rd3, %rd18353;
	ld.local.u32 	%r3144, [%rd18354];
	shr.u32 	%r3145, %r3144, %r3143;
	and.b32  	%r3146, %r3145, 1;
	setp.eq.b32 	%p720, %r3146, 1;
	@%p720 bra 	$L__BB2_633;
	add.s32 	%r4447, %r4447, -16;
	setp.ne.s32 	%p856, %r4448, 0;
	@%p856 bra 	$L__BB2_615;
	ld.const.u32 	%r4475, [ONE_MONT];
	ld.const.u32 	%r4476, [ONE_MONT+4];
	ld.const.u32 	%r4477, [ONE_MONT+8];
	ld.const.u32 	%r4478, [ONE_MONT+12];
	ld.const.u32 	%r4479, [ONE_MONT+16];
	ld.const.u32 	%r4480, [ONE_MONT+20];
	ld.const.u32 	%r4481, [ONE_MONT+24];
	ld.const.u32 	%r4482, [ONE_MONT+28];
	bra.uni 	$L__BB2_765;
$L__BB2_633:
	st.local.v4.u32 	[%rd4+32], {%r4439, %r4440, %r4441, %r4442};
	st.local.v4.u32 	[%rd4+48], {%r4443, %r4444, %r4445, %r4446};
	mov.b32 	%r4457, 2;
	mov.u32 	%r4458, %r4446;
	mov.u32 	%r4459, %r4445;
	mov.u32 	%r4460, %r4444;
	mov.u32 	%r4461, %r4443;
	mov.u32 	%r4462, %r4442;
	mov.u32 	%r4463, %r4441;
	mov.u32 	%r4464, %r4440;
	mov.u32 	%r4465, %r4439;
$L__BB2_634:
	mul.wide.u32 	%rd18355, %r4457, 32;
	add.s64 	%rd1107, %rd4, %rd18355;
	mul.wide.u32 	%rd18356, %r4439, %r4465;
	cvt.u32.u64 	%r3148, %rd18356;
	shr.u64 	%rd18357, %rd18356, 32;
	mul.wide.u32 	%rd18358, %r4440, %r4465;
	add.s64 	%rd18359, %rd18357, %rd18358;
	shr.u64 	%rd18360, %rd18359, 32;
	mul.wide.u32 	%rd18361, %r4441, %r4465;
	add.s64 	%rd18362, %rd18360, %rd18361;
	shr.u64 	%rd18363, %rd18362, 32;
	mul.wide.u32 	%rd18364, %r4442, %r4465;
	add.s64 	%rd18365, %rd18363, %rd18364;
	shr.u64 	%rd18366, %rd18365, 32;
	mul.wide.u32 	%rd18367, %r4443, %r4465;
	add.s64 	%rd18368, %rd18366, %rd18367;
	shr.u64 	%rd18369, %rd18368, 32;
	mul.wide.u32 	%rd18370, %r4444, %r4465;
	add.s64 	%rd18371, %rd18369, %rd18370;
	shr.u64 	%rd18372, %rd18371, 32;
	mul.wide.u32 	%rd18373, %r4445, %r4465;
	add.s64 	%rd18374, %rd18372, %rd18373;
	shr.u64 	%rd18375, %rd18374, 32;
	mul.wide.u32 	%rd18376, %r4446, %r4465;
	add.s64 	%rd18377, %rd18375, %rd18376;
	shr.u64 	%rd18378, %rd18377, 32;
	mul.wide.u32 	%rd18379, %r4439, %r4464;
	and.b64  	%rd18380, %rd18359, 4294967295;
	add.s64 	%rd18381, %rd18379, %rd18380;
	shr.u64 	%rd18382, %rd18381, 32;
	mul.wide.u32 	%rd18383, %r4440, %r4464;
	and.b64  	%rd18384, %rd18362, 4294967295;
	add.s64 	%rd18385, %rd18382, %rd18384;
	add.s64 	%rd18386, %rd18385, %rd18383;
	shr.u64 	%rd18387, %rd18386, 32;
	mul.wide.u32 	%rd18388, %r4441, %r4464;
	and.b64  	%rd18389, %rd18365, 4294967295;
	add.s64 	%rd18390, %rd18387, %rd18389;
	add.s64 	%rd18391, %rd18390, %rd18388;
	shr.u64 	%rd18392, %rd18391, 32;
	mul.wide.u32 	%rd18393, %r4442, %r4464;
	and.b64  	%rd18394, %rd18368, 4294967295;
	add.s64 	%rd18395, %rd18392, %rd18394;
	add.s64 	%rd18396, %rd18395, %rd18393;
	shr.u64 	%rd18397, %rd18396, 32;
	mul.wide.u32 	%rd18398, %r4443, %r4464;
	and.b64  	%rd18399, %rd18371, 4294967295;
	add.s64 	%rd18400, %rd18397, %rd18399;
	add.s64 	%rd18401, %rd18400, %rd18398;
	shr.u64 	%rd18402, %rd18401, 32;
	mul.wide.u32 	%rd18403, %r4444, %r4464;
	and.b64  	%rd18404, %rd18374, 4294967295;
	add.s64 	%rd18405, %rd18402, %rd18404;
	add.s64 	%rd18406, %rd18405, %rd18403;
	shr.u64 	%rd18407, %rd18406, 32;
	mul.wide.u32 	%rd18408, %r4445, %r4464;
	and.b64  	%rd18409, %rd18377, 4294967295;
	add.s64 	%rd18410, %rd18407, %rd18409;
	add.s64 	%rd18411, %rd18410, %rd18408;
	shr.u64 	%rd18412, %rd18411, 32;
	mul.wide.u32 	%rd18413, %r4446, %r4464;
	add.s64 	%rd18414, %rd18412, %rd18378;
	add.s64 	%rd18415, %rd18414, %rd18413;
	shr.u64 	%rd18416, %rd18415, 32;
	mul.wide.u32 	%rd18417, %r4439, %r4463;
	and.b64  	%rd18418, %rd18386, 4294967295;
	add.s64 	%rd18419, %rd18417, %rd18418;
	shr.u64 	%rd18420, %rd18419, 32;
	mul.wide.u32 	%rd18421, %r4440, %r4463;
	and.b64  	%rd18422, %rd18391, 4294967295;
	add.s64 	%rd18423, %rd18420, %rd18422;
	add.s64 	%rd18424, %rd18423, %rd18421;
	shr.u64 	%rd18425, %rd18424, 32;
	mul.wide.u32 	%rd18426, %r4441, %r4463;
	and.b64  	%rd18427, %rd18396, 4294967295;
	add.s64 	%rd18428, %rd18425, %rd18427;
	add.s64 	%rd18429, %rd18428, %rd18426;
	shr.u64 	%rd18430, %rd18429, 32;
	mul.wide.u32 	%rd18431, %r4442, %r4463;
	and.b64  	%rd18432, %rd18401, 4294967295;
	add.s64 	%rd18433, %rd18430, %rd18432;
	add.s64 	%rd18434, %rd18433, %rd18431;
	shr.u64 	%rd18435, %rd18434, 32;
	mul.wide.u32 	%rd18436, %r4443, %r4463;
	and.b64  	%rd18437, %rd18406, 4294967295;
	add.s64 	%rd18438, %rd18435, %rd18437;
	add.s64 	%rd18439, %rd18438, %rd18436;
	shr.u64 	%rd18440, %rd18439, 32;
	mul.wide.u32 	%rd18441, %r4444, %r4463;
	and.b64  	%rd18442, %rd18411, 4294967295;
	add.s64 	%rd18443, %rd18440, %rd18442;
	add.s64 	%rd18444, %rd18443, %rd18441;
	shr.u64 	%rd18445, %rd18444, 32;
	mul.wide.u32 	%rd18446, %r4445, %r4463;
	and.b64  	%rd18447, %rd18415, 4294967295;
	add.s64 	%rd18448, %rd18445, %rd18447;
	add.s64 	%rd18449, %rd18448, %rd18446;
	shr.u64 	%rd18450, %rd18449, 32;
	mul.wide.u32 	%rd18451, %r4446, %r4463;
	add.s64 	%rd18452, %rd18450, %rd18416;
	add.s64 	%rd18453, %rd18452, %rd18451;
	shr.u64 	%rd18454, %rd18453, 32;
	mul.wide.u32 	%rd18455, %r4439, %r4462;
	and.b64  	%rd18456, %rd18424, 4294967295;
	add.s64 	%rd18457, %rd18455, %rd18456;
	shr.u64 	%rd18458, %rd18457, 32;
	mul.wide.u32 	%rd18459, %r4440, %r4462;
	and.b64  	%rd18460, %rd18429, 4294967295;
	add.s64 	%rd18461, %rd18458, %rd18460;
	add.s64 	%rd18462, %rd18461, %rd18459;
	shr.u64 	%rd18463, %rd18462, 32;
	mul.wide.u32 	%rd18464, %r4441, %r4462;
	and.b64  	%rd18465, %rd18434, 4294967295;
	add.s64 	%rd18466, %rd18463, %rd18465;
	add.s64 	%rd18467, %rd18466, %rd18464;
	shr.u64 	%rd18468, %rd18467, 32;
	mul.wide.u32 	%rd18469, %r4442, %r4462;
	and.b64  	%rd18470, %rd18439, 4294967295;
	add.s64 	%rd18471, %rd18468, %rd18470;
	add.s64 	%rd18472, %rd18471, %rd18469;
	shr.u64 	%rd18473, %rd18472, 32;
	mul.wide.u32 	%rd18474, %r4443, %r4462;
	and.b64  	%rd18475, %rd18444, 4294967295;
	add.s64 	%rd18476, %rd18473, %rd18475;
	add.s64 	%rd18477, %rd18476, %rd18474;
	shr.u64 	%rd18478, %rd18477, 32;
	mul.wide.u32 	%rd18479, %r4444, %r4462;
	and.b64  	%rd18480, %rd18449, 4294967295;
	add.s64 	%rd18481, %rd18478, %rd18480;
	add.s64 	%rd18482, %rd18481, %rd18479;
	shr.u64 	%rd18483, %rd18482, 32;
	mul.wide.u32 	%rd18484, %r4445, %r4462;
	and.b64  	%rd18485, %rd18453, 4294967295;
	add.s64 	%rd18486, %rd18483, %rd18485;
	add.s64 	%rd18487, %rd18486, %rd18484;
	shr.u64 	%rd18488, %rd18487, 32;
	mul.wide.u32 	%rd18489, %r4446, %r4462;
	add.s64 	%rd18490, %rd18488, %rd18454;
	add.s64 	%rd18491, %rd18490, %rd18489;
	shr.u64 	%rd18492, %rd18491, 32;
	mul.wide.u32 	%rd18493, %r4439, %r4461;
	and.b64  	%rd18494, %rd18462, 4294967295;
	add.s64 	%rd18495, %rd18493, %rd18494;
	shr.u64 	%rd18496, %rd18495, 32;
	mul.wide.u32 	%rd18497, %r4440, %r4461;
	and.b64  	%rd18498, %rd18467, 4294967295;
	add.s64 	%rd18499, %rd18496, %rd18498;
	add.s64 	%rd18500, %rd18499, %rd18497;
	shr.u64 	%rd18501, %rd18500, 32;
	mul.wide.u32 	%rd18502, %r4441, %r4461;
	and.b64  	%rd18503, %rd18472, 4294967295;
	add.s64 	%rd18504, %rd18501, %rd18503;
	add.s64 	%rd18505, %rd18504, %rd18502;
	shr.u64 	%rd18506, %rd18505, 32;
	mul.wide.u32 	%rd18507, %r4442, %r4461;
	and.b64  	%rd18508, %rd18477, 4294967295;
	add.s64 	%rd18509, %rd18506, %rd18508;
	add.s64 	%rd18510, %rd18509, %rd18507;
	shr.u64 	%rd18511, %rd18510, 32;
	mul.wide.u32 	%rd18512, %r4443, %r4461;
	and.b64  	%rd18513, %rd18482, 4294967295;
	add.s64 	%rd18514, %rd18511, %rd18513;
	add.s64 	%rd18515, %rd18514, %rd18512;
	shr.u64 	%rd18516, %rd18515, 32;
	mul.wide.u32 	%rd18517, %r4444, %r4461;
	and.b64  	%rd18518, %rd18487, 4294967295;
	add.s64 	%rd18519, %rd18516, %rd18518;
	add.s64 	%rd18520, %rd18519, %rd18517;
	shr.u64 	%rd18521, %rd18520, 32;
	mul.wide.u32 	%rd18522, %r4445, %r4461;
	and.b64  	%rd18523, %rd18491, 4294967295;
	add.s64 	%rd18524, %rd18521, %rd18523;
	add.s64 	%rd18525, %rd18524, %rd18522;
	shr.u64 	%rd18526, %rd18525, 32;
	mul.wide.u32 	%rd18527, %r4446, %r4461;
	add.s64 	%rd18528, %rd18526, %rd18492;
	add.s64 	%rd18529, %rd18528, %rd18527;
	shr.u64 	%rd18530, %rd18529, 32;
	mul.wide.u32 	%rd18531, %r4439, %r4460;
	and.b64  	%rd18532, %rd18500, 4294967295;
	add.s64 	%rd18533, %rd18531, %rd18532;
	shr.u64 	%rd18534, %rd18533, 32;
	mul.wide.u32 	%rd18535, %r4440, %r4460;
	and.b64  	%rd18536, %rd18505, 4294967295;
	add.s64 	%rd18537, %rd18534, %rd18536;
	add.s64 	%rd18538, %rd18537, %rd18535;
	shr.u64 	%rd18539, %rd18538, 32;
	mul.wide.u32 	%rd18540, %r4441, %r4460;
	and.b64  	%rd18541, %rd18510, 4294967295;
	add.s64 	%rd18542, %rd18539, %rd18541;
	add.s64 	%rd18543, %rd18542, %rd18540;
	shr.u64 	%rd18544, %rd18543, 32;
	mul.wide.u32 	%rd18545, %r4442, %r4460;
	and.b64  	%rd18546, %rd18515, 4294967295;
	add.s64 	%rd18547, %rd18544, %rd18546;
	add.s64 	%rd18548, %rd18547, %rd18545;
	shr.u64 	%rd18549, %rd18548, 32;
	mul.wide.u32 	%rd18550, %r4443, %r4460;
	and.b64  	%rd18551, %rd18520, 4294967295;
	add.s64 	%rd18552, %rd18549, %rd18551;
	add.s64 	%rd18553, %rd18552, %rd18550;
	shr.u64 	%rd18554, %rd18553, 32;
	mul.wide.u32 	%rd18555, %r4444, %r4460;
	and.b64  	%rd18556, %rd18525, 4294967295;
	add.s64 	%rd18557, %rd18554, %rd18556;
	add.s64 	%rd18558, %rd18557, %rd18555;
	shr.u64 	%rd18559, %rd18558, 32;
	mul.wide.u32 	%rd18560, %r4445, %r4460;
	and.b64  	%rd18561, %rd18529, 4294967295;
	add.s64 	%rd18562, %rd18559, %rd18561;
	add.s64 	%rd18563, %rd18562, %rd18560;
	shr.u64 	%rd18564, %rd18563, 32;
	mul.wide.u32 	%rd18565, %r4446, %r4460;
	add.s64 	%rd18566, %rd18564, %rd18530;
	add.s64 	%rd18567, %rd18566, %rd18565;
	shr.u64 	%rd18568, %rd18567, 32;
	mul.wide.u32 	%rd18569, %r4439, %r4459;
	and.b64  	%rd18570, %rd18538, 4294967295;
	add.s64 	%rd18571, %rd18569, %rd18570;
	shr.u64 	%rd18572, %rd18571, 32;
	mul.wide.u32 	%rd18573, %r4440, %r4459;
	and.b64  	%rd18574, %rd18543, 4294967295;
	add.s64 	%rd18575, %rd18572, %rd18574;
	add.s64 	%rd18576, %rd18575, %rd18573;
	shr.u64 	%rd18577, %rd18576, 32;
	mul.wide.u32 	%rd18578, %r4441, %r4459;
	and.b64  	%rd18579, %rd18548, 4294967295;
	add.s64 	%rd18580, %rd18577, %rd18579;
	add.s64 	%rd18581, %rd18580, %rd18578;
	shr.u64 	%rd18582, %rd18581, 32;
	mul.wide.u32 	%rd18583, %r4442, %r4459;
	and.b64  	%rd18584, %rd18553, 4294967295;
	add.s64 	%rd18585, %rd18582, %rd18584;
	add.s64 	%rd18586, %rd18585, %rd18583;
	shr.u64 	%rd18587, %rd18586, 32;
	mul.wide.u32 	%rd18588, %r4443, %r4459;
	and.b64  	%rd18589, %rd18558, 4294967295;
	add.s64 	%rd18590, %rd18587, %rd18589;
	add.s64 	%rd18591, %rd18590, %rd18588;
	shr.u64 	%rd18592, %rd18591, 32;
	mul.wide.u32 	%rd18593, %r4444, %r4459;
	and.b64  	%rd18594, %rd18563, 4294967295;
	add.s64 	%rd18595, %rd18592, %rd18594;
	add.s64 	%rd18596, %rd18595, %rd18593;
	shr.u64 	%rd18597, %rd18596, 32;
	mul.wide.u32 	%rd18598, %r4445, %r4459;
	and.b64  	%rd18599, %rd18567, 4294967295;
	add.s64 	%rd18600, %rd18597, %rd18599;
	add.s64 	%rd18601, %rd18600, %rd18598;
	shr.u64 	%rd18602, %rd18601, 32;
	mul.wide.u32 	%rd18603, %r4446, %r4459;
	add.s64 	%rd18604, %rd18602, %rd18568;
	add.s64 	%rd18605, %rd18604, %rd18603;
	shr.u64 	%rd18606, %rd18605, 32;
	mul.wide.u32 	%rd18607, %r4439, %r4458;
	and.b64  	%rd18608, %rd18576, 4294967295;
	add.s64 	%rd18609, %rd18607, %rd18608;
	shr.u64 	%rd18610, %rd18609, 32;
	mul.wide.u32 	%rd18611, %r4440, %r4458;
	and.b64  	%rd18612, %rd18581, 4294967295;
	add.s64 	%rd18613, %rd18610, %rd18612;
	add.s64 	%rd18614, %rd18613, %rd18611;
	shr.u64 	%rd18615, %rd18614, 32;
	mul.wide.u32 	%rd18616, %r4441, %r4458;
	and.b64  	%rd18617, %rd18586, 4294967295;
	add.s64 	%rd18618, %rd18615, %rd18617;
	add.s64 	%rd18619, %rd18618, %rd18616;
	shr.u64 	%rd18620, %rd18619, 32;
	mul.wide.u32 	%rd18621, %r4442, %r4458;
	and.b64  	%rd18622, %rd18591, 4294967295;
	add.s64 	%rd18623, %rd18620, %rd18622;
	add.s64 	%rd18624, %rd18623, %rd18621;
	shr.u64 	%rd18625, %rd18624, 32;
	mul.wide.u32 	%rd18626, %r4443, %r4458;
	and.b64  	%rd18627, %rd18596, 4294967295;
	add.s64 	%rd18628, %rd18625, %rd18627;
	add.s64 	%rd18629, %rd18628, %rd18626;
	shr.u64 	%rd18630, %rd18629, 32;
	mul.wide.u32 	%rd18631, %r4444, %r4458;
	and.b64  	%rd18632, %rd18601, 4294967295;
	add.s64 	%rd18633, %rd18630, %rd18632;
	add.s64 	%rd18634, %rd18633, %rd18631;
	shr.u64 	%rd18635, %rd18634, 32;
	mul.wide.u32 	%rd18636, %r4445, %r4458;
	and.b64  	%rd18637, %rd18605, 4294967295;
	add.s64 	%rd18638, %rd18635, %rd18637;
	add.s64 	%rd18639, %rd18638, %rd18636;
	shr.u64 	%rd18640, %rd18639, 32;
	mul.wide.u32 	%rd18641, %r4446, %r4458;
	add.s64 	%rd18642, %rd18640, %rd18606;
	add.s64 	%rd18643, %rd18642, %rd18641;
	{ .reg .b32 tmp; mov.b64 {tmp, %r3149}, %rd18643; }
	mul.lo.s32 	%r3150, %r770, %r3148;
	cvt.u64.u32 	%rd18644, %r3150;
	and.b64  	%rd18645, %rd18356, 4294967295;
	mad.lo.s64 	%rd18646, %rd1086, %rd18644, %rd18645;
	shr.u64 	%rd18647, %rd18646, 32;
	and.b64  	%rd18648, %rd18381, 4294967295;
	add.s64 	%rd18649, %rd18647, %rd18648;
	mad.lo.s64 	%rd18650, %rd1087, %rd18644, %rd18649;
	cvt.u32.u64 	%r3151, %rd18650;
	shr.u64 	%rd18651, %rd18650, 32;
	and.b64  	%rd18652, %rd18419, 4294967295;
	add.s64 	%rd18653, %rd18651, %rd18652;
	mad.lo.s64 	%rd18654, %rd1088, %rd18644, %rd18653;
	shr.u64 	%rd18655, %rd18654, 32;
	and.b64  	%rd18656, %rd18457, 4294967295;
	add.s64 	%rd18657, %rd18655, %rd18656;
	mad.lo.s64 	%rd18658, %rd1089, %rd18644, %rd18657;
	shr.u64 	%rd18659, %rd18658, 32;
	and.b64  	%rd18660, %rd18495, 4294967295;
	add.s64 	%rd18661, %rd18659, %rd18660;
	mad.lo.s64 	%rd18662, %rd1090, %rd18644, %rd18661;
	shr.u64 	%rd18663, %rd18662, 32;
	and.b64  	%rd18664, %rd18533, 4294967295;
	add.s64 	%rd18665, %rd18663, %rd18664;
	mad.lo.s64 	%rd18666, %rd1091, %rd18644, %rd18665;
	shr.u64 	%rd18667, %rd18666, 32;
	and.b64  	%rd18668, %rd18571, 4294967295;
	add.s64 	%rd18669, %rd18667, %rd18668;
	mad.lo.s64 	%rd18670, %rd1092, %rd18644, %rd18669;
	shr.u64 	%rd18671, %rd18670, 32;
	mul.wide.u32 	%rd18672, %r771, %r3150;
	and.b64  	%rd18673, %rd18609, 4294967295;
	add.s64 	%rd18674, %rd18671, %rd18673;
	add.s64 	%rd18675, %rd18674, %rd18672;
	shr.u64 	%rd18676, %rd18675, 32;
	and.b64  	%rd18677, %rd18614, 4294967295;
	add.s64 	%rd18678, %rd18676, %rd18677;
	shr.u64 	%rd18679, %rd18678, 32;
	and.b64  	%rd18680, %rd18619, 4294967295;
	add.s64 	%rd18681, %rd18679, %rd18680;
	shr.u64 	%rd18682, %rd18681, 32;
	and.b64  	%rd18683, %rd18624, 4294967295;
	add.s64 	%rd18684, %rd18682, %rd18683;
	shr.u64 	%rd18685, %rd18684, 32;
	and.b64  	%rd18686, %rd18629, 4294967295;
	add.s64 	%rd18687, %rd18685, %rd18686;
	shr.u64 	%rd18688, %rd18687, 32;
	and.b64  	%rd18689, %rd18634, 4294967295;
	add.s64 	%rd18690, %rd18688, %rd18689;
	shr.u64 	%rd18691, %rd18690, 32;
	and.b64  	%rd18692, %rd18639, 4294967295;
	add.s64 	%rd18693, %rd18691, %rd18692;
	shr.u64 	%rd18694, %rd18693, 32;
	and.b64  	%rd18695, %rd18643, 4294967295;
	add.s64 	%rd18696, %rd18694, %rd18695;
	{ .reg .b32 tmp; mov.b64 {tmp, %r3152}, %rd18696; }
	add.s32 	%r3153, %r3149, %r3152;
	mul.lo.s32 	%r3154, %r770, %r3151;
	cvt.u64.u32 	%rd18697, %r3154;
	and.b64  	%rd18698, %rd18650, 4294967295;
	mad.lo.s64 	%rd18699, %rd1086, %rd18697, %rd18698;
	shr.u64 	%rd18700, %rd18699, 32;
	and.b64  	%rd18701, %rd18654, 4294967295;
	add.s64 	%rd18702, %rd18700, %rd18701;
	mad.lo.s64 	%rd18703, %rd1087, %rd18697, %rd18702;
	cvt.u32.u64 	%r3155, %rd18703;
	shr.u64 	%rd18704, %rd18703, 32;
	and.b64  	%rd18705, %rd18658, 4294967295;
	add.s64 	%rd18706, %rd18704, %rd18705;
	mad.lo.s64 	%rd18707, %rd1088, %rd18697, %rd18706;
	shr.u64 	%rd18708, %rd18707, 32;
	and.b64  	%rd18709, %rd18662, 4294967295;
	add.s64 	%rd18710, %rd18708, %rd18709;
	mad.lo.s64 	%rd18711, %rd1089, %rd18697, %rd18710;
	shr.u64 	%rd18712, %rd18711, 32;
	and.b64  	%rd18713, %rd18666, 4294967295;
	add.s64 	%rd18714, %rd18712, %rd18713;
	mad.lo.s64 	%rd18715, %rd1090, %rd18697, %rd18714;
	shr.u64 	%rd18716, %rd18715, 32;
	and.b64  	%rd18717, %rd18670, 4294967295;
	add.s64 	%rd18718, %rd18716, %rd18717;
	mad.lo.s64 	%rd18719, %rd1091, %rd18697, %rd18718;
	shr.u64 	%rd18720, %rd18719, 32;
	and.b64  	%rd18721, %rd18675, 4294967295;
	add.s64 	%rd18722, %rd18720, %rd18721;
	mad.lo.s64 	%rd18723, %rd1092, %rd18697, %rd18722;
	shr.u64 	%rd18724, %rd18723, 32;
	mul.wide.u32 	%rd18725, %r771, %r3154;
	and.b64  	%rd18726, %rd18678, 4294967295;
	add.s64 	%rd18727, %rd18724, %rd18726;
	add.s64 	%rd18728, %rd18727, %rd18725;
	shr.u64 	%rd18729, %rd18728, 32;
	and.b64  	%rd18730, %rd18681, 4294967295;
	add.s64 	%rd18731, %rd18729, %rd18730;
	shr.u64 	%rd18732, %rd18731, 32;
	and.b64  	%rd18733, %rd18684, 4294967295;
	add.s64 	%rd18734, %rd18732, %rd18733;
	shr.u64 	%rd18735, %rd18734, 32;
	and.b64  	%rd18736, %rd18687, 4294967295;
	add.s64 	%rd18737, %rd18735, %rd18736;
	shr.u64 	%rd18738, %rd18737, 32;
	and.b64  	%rd18739, %rd18690, 4294967295;
	add.s64 	%rd18740, %rd18738, %rd18739;
	shr.u64 	%rd18741, %rd18740, 32;
	and.b64  	%rd18742, %rd18693, 4294967295;
	add.s64 	%rd18743, %rd18741, %rd18742;
	shr.u64 	%rd18744, %rd18743, 32;
	and.b64  	%rd18745, %rd18696, 4294967295;
	add.s64 	%rd18746, %rd18744, %rd18745;
	{ .reg .b32 tmp; mov.b64 {tmp, %r3156}, %rd18746; }
	add.s32 	%r3157, %r3153, %r3156;
	mul.lo.s32 	%r3158, %r770, %r3155;
	cvt.u64.u32 	%rd18747, %r3158;
	and.b64  	%rd18748, %rd18703, 4294967295;
	mad.lo.s64 	%rd18749, %rd1086, %rd18747, %rd18748;
	shr.u64 	%rd18750, %rd18749, 32;
	and.b64  	%rd18751, %rd18707, 4294967295;
	add.s64 	%rd18752, %rd18750, %rd18751;
	mad.lo.s64 	%rd18753, %rd1087, %rd18747, %rd18752;
	cvt.u32.u64 	%r3159, %rd18753;
	shr.u64 	%rd18754, %rd18753, 32;
	and.b64  	%rd18755, %rd18711, 4294967295;
	add.s64 	%rd18756, %rd18754, %rd18755;
	mad.lo.s64 	%rd18757, %rd1088, %rd18747, %rd18756;
	shr.u64 	%rd18758, %rd18757, 32;
	and.b64  	%rd18759, %rd18715, 4294967295;
	add.s64 	%rd18760, %rd18758, %rd18759;
	mad.lo.s64 	%rd18761, %rd1089, %rd18747, %rd18760;
	shr.u64 	%rd18762, %rd18761, 32;
	and.b64  	%rd18763, %rd18719, 4294967295;
	add.s64 	%rd18764, %rd18762, %rd18763;
	mad.lo.s64 	%rd18765, %rd1090, %rd18747, %rd18764;
	shr.u64 	%rd18766, %rd18765, 32;
	and.b64  	%rd18767, %rd18723, 4294967295;
	add.s64 	%rd18768, %rd18766, %rd18767;
	mad.lo.s64 	%rd18769, %rd1091, %rd18747, %rd18768;
	shr.u64 	%rd18770, %rd18769, 32;
	and.b64  	%rd18771, %rd18728, 4294967295;
	add.s64 	%rd18772, %rd18770, %rd18771;
	mad.lo.s64 	%rd18773, %rd1092, %rd18747, %rd18772;
	shr.u64 	%rd18774, %rd18773, 32;
	mul.wide.u32 	%rd18775, %r771, %r3158;
	and.b64  	%rd18776, %rd18731, 4294967295;
	add.s64 	%rd18777, %rd18774, %rd18776;
	add.s64 	%rd18778, %rd18777, %rd18775;
	shr.u64 	%rd18779, %rd18778, 32;
	and.b64  	%rd18780, %rd18734, 4294967295;
	add.s64 	%rd18781, %rd18779, %rd18780;
	shr.u64 	%rd18782, %rd18781, 32;
	and.b64  	%rd18783, %rd18737, 4294967295;
	add.s64 	%rd18784, %rd18782, %rd18783;
	shr.u64 	%rd18785, %rd18784, 32;
	and.b64  	%rd18786, %rd18740, 4294967295;
	add.s64 	%rd18787, %rd18785, %rd18786;
	shr.u64 	%rd18788, %rd18787, 32;
	and.b64  	%rd18789, %rd18743, 4294967295;
	add.s64 	%rd18790, %rd18788, %rd18789;
	shr.u64 	%rd18791, %rd18790, 32;
	and.b64  	%rd18792, %rd18746, 4294967295;
	add.s64 	%rd18793, %rd18791, %rd18792;
	{ .reg .b32 tmp; mov.b64 {tmp, %r3160}, %rd18793; }
	add.s32 	%r3161, %r3157, %r3160;
	mul.lo.s32 	%r3162, %r770, %r3159;
	cvt.u64.u32 	%rd18794, %r3162;
	and.b64  	%rd18795, %rd18753, 4294967295;
	mad.lo.s64 	%rd18796, %rd1086, %rd18794, %rd18795;
	shr.u64 	%rd18797, %rd18796, 32;
	and.b64  	%rd18798, %rd18757, 4294967295;
	add.s64 	%rd18799, %rd18797, %rd18798;
	mad.lo.s64 	%rd18800, %rd1087, %rd18794, %rd18799;
	cvt.u32.u64 	%r3163, %rd18800;
	shr.u64 	%rd18801, %rd18800, 32;
	and.b64  	%rd18802, %rd18761, 4294967295;
	add.s64 	%rd18803, %rd18801, %rd18802;
	mad.lo.s64 	%rd18804, %rd1088, %rd18794, %rd18803;
	shr.u64 	%rd18805, %rd18804, 32;
	and.b64  	%rd18806, %rd18765, 4294967295;
	add.s64 	%rd18807, %rd18805, %rd18806;
	mad.lo.s64 	%rd18808, %rd1089, %rd18794, %rd18807;
	shr.u64 	%rd18809, %rd18808, 32;
	and.b64  	%rd18810, %rd18769, 4294967295;
	add.s64 	%rd18811, %rd18809, %rd18810;
	mad.lo.s64 	%rd18812, %rd1090, %rd18794, %rd18811;
	shr.u64 	%rd18813, %rd18812, 32;
	and.b64  	%rd18814, %rd18773, 4294967295;
	add.s64 	%rd18815, %rd18813, %rd18814;
	mad.lo.s64 	%rd18816, %rd1091, %rd18794, %rd18815;
	shr.u64 	%rd18817, %rd18816, 32;
	and.b64  	%rd18818, %rd18778, 4294967295;
	add.s64 	%rd18819, %rd18817, %rd18818;
	mad.lo.s64 	%rd18820, %rd1092, %rd18794, %rd18819;
	shr.u64 	%rd18821, %rd18820, 32;
	mul.wide.u32 	%rd18822, %r771, %r3162;
	and.b64  	%rd18823, %rd18781, 4294967295;
	add.s64 	%rd18824, %rd18821, %rd18823;
	add.s64 	%rd18825, %rd18824, %rd18822;
	shr.u64 	%rd18826, %rd18825, 32;
	and.b64  	%rd18827, %rd18784, 4294967295;
	add.s64 	%rd18828, %rd18826, %rd18827;
	shr.u64 	%rd18829, %rd18828, 32;
	and.b64  	%rd18830, %rd18787, 4294967295;
	add.s64 	%rd18831, %rd18829, %rd18830;
	shr.u64 	%rd18832, %rd18831, 32;
	and.b64  	%rd18833, %rd18790, 4294967295;
	add.s64 	%rd18834, %rd18832, %rd18833;
	shr.u64 	%rd18835, %rd18834, 32;
	and.b64  	%rd18836, %rd18793, 4294967295;
	add.s64 	%rd18837, %rd18835, %rd18836;
	{ .reg .b32 tmp; mov.b64 {tmp, %r3164}, %rd18837; }
	add.s32 	%r3165, %r3161, %r3164;
	mul.lo.s32 	%r3166, %r770, %r3163;
	cvt.u64.u32 	%rd18838, %r3166;
	and.b64  	%rd18839, %rd18800, 4294967295;
	mad.lo.s64 	%rd18840, %rd1086, %rd18838, %rd18839;
	shr.u64 	%rd18841, %rd18840, 32;
	and.b64  	%rd18842, %rd18804, 4294967295;
	add.s64 	%rd18843, %rd18841, %rd18842;
	mad.lo.s64 	%rd18844, %rd1087, %rd18838, %rd18843;
	cvt.u32.u64 	%r3167, %rd18844;
	shr.u64 	%rd18845, %rd18844, 32;
	and.b64  	%rd18846, %rd18808, 4294967295;
	add.s64 	%rd18847, %rd18845, %rd18846;
	mad.lo.s64 	%rd18848, %rd1088, %rd18838, %rd18847;
	shr.u64 	%rd18849, %rd18848, 32;
	and.b64  	%rd18850, %rd18812, 4294967295;
	add.s64 	%rd18851, %rd18849, %rd18850;
	mad.lo.s64 	%rd18852, %rd1089, %rd18838, %rd18851;
	shr.u64 	%rd18853, %rd18852, 32;
	and.b64  	%rd18854, %rd18816, 4294967295;
	add.s64 	%rd18855, %rd18853, %rd18854;
	mad.lo.s64 	%rd18856, %rd1090, %rd18838, %rd18855;
	shr.u64 	%rd18857, %rd18856, 32;
	and.b64  	%rd18858, %rd18820, 4294967295;
	add.s64 	%rd18859, %rd18857, %rd18858;
	mad.lo.s64 	%rd18860, %rd1091, %rd18838, %rd18859;
	shr.u64 	%rd18861, %rd18860, 32;
	and.b64  	%rd18862, %rd18825, 4294967295;
	add.s64 	%rd18863, %rd18861, %rd18862;
	mad.lo.s64 	%rd18864, %rd1092, %rd18838, %rd18863;
	shr.u64 	%rd18865, %rd18864, 32;
	mul.wide.u32 	%rd18866, %r771, %r3166;
	and.b64  	%rd18867, %rd18828, 4294967295;
	add.s64 	%rd18868, %rd18865, %rd18867;
	add.s64 	%rd18869, %rd18868, %rd18866;
	shr.u64 	%rd18870, %rd18869, 32;
	and.b64  	%rd18871, %rd18831, 4294967295;
	add.s64 	%rd18872, %rd18870, %rd18871;
	shr.u64 	%rd18873, %rd18872, 32;
	and.b64  	%rd18874, %rd18834, 4294967295;
	add.s64 	%rd18875, %rd18873, %rd18874;
	shr.u64 	%rd18876, %rd18875, 32;
	and.b64  	%rd18877, %rd18837, 4294967295;
	add.s64 	%rd18878, %rd18876, %rd18877;
	{ .reg .b32 tmp; mov.b64 {tmp, %r3168}, %rd18878; }
	add.s32 	%r3169, %r3165, %r3168;
	mul.lo.s32 	%r3170, %r770, %r3167;
	cvt.u64.u32 	%rd18879, %r3170;
	and.b64  	%rd18880, %rd18844, 4294967295;
	mad.lo.s64 	%rd18881, %rd1086, %rd18879, %rd18880;
	shr.u64 	%rd18882, %rd18881, 32;
	and.b64  	%rd18883, %rd18848, 4294967295;
	add.s64 	%rd18884, %rd18882, %rd18883;
	mad.lo.s64 	%rd18885, %rd1087, %rd18879, %rd18884;
	cvt.u32.u64 	%r3171, %rd18885;
	shr.u64 	%rd18886, %rd18885, 32;
	and.b64  	%rd18887, %rd18852, 4294967295;
	add.s64 	%rd18888, %rd18886, %rd18887;
	mad.lo.s64 	%rd18889, %rd1088, %rd18879, %rd18888;
	shr.u64 	%rd18890, %rd18889, 32;
	and.b64  	%rd18891, %rd18856, 4294967295;
	add.s64 	%rd18892, %rd18890, %rd18891;
	mad.lo.s64 	%rd18893, %rd1089, %rd18879, %rd18892;
	shr.u64 	%rd18894, %rd18893, 32;
	and.b64  	%rd18895, %rd18860, 4294967295;
	add.s64 	%rd18896, %rd18894, %rd18895;
	mad.lo.s64 	%rd18897, %rd1090, %rd18879, %rd18896;
	shr.u64 	%rd18898, %rd18897, 32;
	and.b64  	%rd18899, %rd18864, 4294967295;
	add.s64 	%rd18900, %rd18898, %rd18899;
	mad.lo.s64 	%rd18901, %rd1091, %rd18879, %rd18900;
	shr.u64 	%rd18902, %rd18901, 32;
	and.b64  	%rd18903, %rd18869, 4294967295;
	add.s64 	%rd18904, %rd18902, %rd18903;
	mad.lo.s64 	%rd18905, %rd1092, %rd18879, %rd18904;
	shr.u64 	%rd18906, %rd18905, 32;
	mul.wide.u32 	%rd18907, %r771, %r3170;
	and.b64  	%rd18908, %rd18872, 4294967295;
	add.s64 	%rd18909, %rd18906, %rd18908;
	add.s64 	%rd18910, %rd18909, %rd18907;
	shr.u64 	%rd18911, %rd18910, 32;
	and.b64  	%rd18912, %rd18875, 4294967295;
	add.s64 	%rd18913, %rd18911, %rd18912;
	shr.u64 	%rd18914, %rd18913, 32;
	and.b64  	%rd18915, %rd18878, 4294967295;
	add.s64 	%rd18916, %rd18914, %rd18915;
	{ .reg .b32 tmp; mov.b64 {tmp, %r3172}, %rd18916; }
	add.s32 	%r3173, %r3169, %r3172;
	mul.lo.s32 	%r3174, %r770, %r3171;
	cvt.u64.u32 	%rd18917, %r3174;
	and.b64  	%rd18918, %rd18885, 4294967295;
	mad.lo.s64 	%rd18919, %rd1086, %rd18917, %rd18918;
	shr.u64 	%rd18920, %rd18919, 32;
	and.b64  	%rd18921, %rd18889, 4294967295;
	add.s64 	%rd18922, %rd18920, %rd18921;
	mad.lo.s64 	%rd18923, %rd1087, %rd18917, %rd18922;
	cvt.u32.u64 	%r3175, %rd18923;
	shr.u64 	%rd18924, %rd18923, 32;
	and.b64  	%rd18925, %rd18893, 4294967295;
	add.s64 	%rd18926, %rd18924, %rd18925;
	mad.lo.s64 	%rd18927, %rd1088, %rd18917, %rd18926;
	shr.u64 	%rd18928, %rd18927, 32;
	and.b64  	%rd18929, %rd18897, 4294967295;
	add.s64 	%rd18930, %rd18928, %rd18929;
	mad.lo.s64 	%rd18931, %rd1089, %rd18917, %rd18930;
	shr.u64 	%rd18932, %rd18931, 32;
	and.b64  	%rd18933, %rd18901, 4294967295;
	add.s64 	%rd18934, %rd18932, %rd18933;
	mad.lo.s64 	%rd18935, %rd1090, %rd18917, %rd18934;
	shr.u64 	%rd18936, %rd18935, 32;
	and.b64  	%rd18937, %rd18905, 4294967295;
	add.s64 	%rd18938, %rd18936, %rd18937;
	mad.lo.s64 	%rd18939, %rd1091, %rd18917, %rd18938;
	shr.u64 	%rd18940, %rd18939, 32;
	and.b64  	%rd18941, %rd18910, 4294967295;
	add.s64 	%rd18942, %rd18940, %rd18941;
	mad.lo.s64 	%rd18943, %rd1092, %rd18917, %rd18942;
	shr.u64 	%rd18944, %rd18943, 32;
	mul.wide.u32 	%rd18945, %r771, %r3174;
	and.b64  	%rd18946, %rd18913, 4294967295;
	add.s64 	%rd18947, %rd18944, %rd18946;
	add.s64 	%rd18948, %rd18947, %rd18945;
	shr.u64 	%rd18949, %rd18948, 32;
	and.b64  	%rd18950, %rd18916, 4294967295;
	add.s64 	%rd18951, %rd18949, %rd18950;
	{ .reg .b32 tmp; mov.b64 {tmp, %r3176}, %rd18951; }
	add.s32 	%r3177, %r3173, %r3176;
	mul.lo.s32 	%r3178, %r770, %r3175;
	cvt.u64.u32 	%rd18952, %r3178;
	and.b64  	%rd18953, %rd18923, 4294967295;
	mad.lo.s64 	%rd18954, %rd1086, %rd18952, %rd18953;
	shr.u64 	%rd18955, %rd18954, 32;
	and.b64  	%rd18956, %rd18927, 4294967295;
	add.s64 	%rd18957, %rd18955, %rd18956;
	mad.lo.s64 	%rd1108, %rd1087, %rd18952, %rd18957;
	cvt.u32.u64 	%r4465, %rd1108;
	shr.u64 	%rd18958, %rd1108, 32;
	and.b64  	%rd18959, %rd18931, 4294967295;
	add.s64 	%rd18960, %rd18958, %rd18959;
	mad.lo.s64 	%rd1109, %rd1088, %rd18952, %rd18960;
	cvt.u32.u64 	%r4464, %rd1109;
	shr.u64 	%rd18961, %rd1109, 32;
	and.b64  	%rd18962, %rd18935, 4294967295;
	add.s64 	%rd18963, %rd18961, %rd18962;
	mad.lo.s64 	%rd1110, %rd1089, %rd18952, %rd18963;
	cvt.u32.u64 	%r4463, %rd1110;
	shr.u64 	%rd18964, %rd1110, 32;
	and.b64  	%rd18965, %rd18939, 4294967295;
	add.s64 	%rd18966, %rd18964, %rd18965;
	mad.lo.s64 	%rd1111, %rd1090, %rd18952, %rd18966;
	cvt.u32.u64 	%r4462, %rd1111;
	shr.u64 	%rd18967, %rd1111, 32;
	and.b64  	%rd18968, %rd18943, 4294967295;
	add.s64 	%rd18969, %rd18967, %rd18968;
	mad.lo.s64 	%rd1112, %rd1091, %rd18952, %rd18969;
	cvt.u32.u64 	%r4461, %rd1112;
	shr.u64 	%rd18970, %rd1112, 32;
	and.b64  	%rd18971, %rd18948, 4294967295;
	add.s64 	%rd18972, %rd18970, %rd18971;
	mad.lo.s64 	%rd1113, %rd1092, %rd18952, %rd18972;
	cvt.u32.u64 	%r4460, %rd1113;
	shr.u64 	%rd18973, %rd1113, 32;
	mul.wide.u32 	%rd18974, %r771, %r3178;
	and.b64  	%rd18975, %rd18951, 4294967295;
	add.s64 	%rd18976, %rd18973, %rd18975;
	add.s64 	%rd1114, %rd18976, %rd18974;
	cvt.u32.u64 	%r4459, %rd1114;
	{ .reg .b32 tmp; mov.b64 {tmp, %r3179}, %rd1114; }
	add.s32 	%r4458, %r3177, %r3179;
	st.local.v4.u32 	[%rd1107], {%r4465, %r4464, %r4463, %r4462};
	st.local.v4.u32 	[%rd1107+16], {%r4461, %r4460, %r4459, %r4458};
	setp.gt.u32 	%p721, %r4458, %r771;
	@%p721 bra 	$L__BB2_648;
	setp.lt.u32 	%p722, %r4458, %r771;
	@%p722 bra 	$L__BB2_649;
	cvt.u32.u64 	%r3180, %rd1092;
	setp.lt.u32 	%p723, %r3180, %r4459;
	@%p723 bra 	$L__BB2_648;
	setp.gt.u32 	%p724, %r3180, %r4459;
	@%p724 bra 	$L__BB2_649;
	cvt.u32.u64 	%r3182, %rd1091;
	setp.lt.u32 	%p725, %r3182, %r4460;
	@%p725 bra 	$L__BB2_648;
	setp.gt.u32 	%p726, %r3182, %r4460;
	@%p726 bra 	$L__BB2_649;
	cvt.u32.u64 	%r3184, %rd1090;
	setp.lt.u32 	%p727, %r3184, %r4461;
	@%p727 bra 	$L__BB2_648;
	setp.gt.u32 	%p728, %r3184, %r4461;
	@%p728 bra 	$L__BB2_649;
	cvt.u32.u64 	%r3186, %rd1089;
	setp.lt.u32 	%p729, %r3186, %r4462;
	@%p729 bra 	$L__BB2_648;
	setp.gt.u32 	%p730, %r3186, %r4462;
	@%p730 bra 	$L__BB2_649;
	cvt.u32.u64 	%r3188, %rd1088;
	setp.lt.u32 	%p731, %r3188, %r4463;
	@%p731 bra 	$L__BB2_648;
	setp.gt.u32 	%p732, %r3188, %r4463;
	@%p732 bra 	$L__BB2_649;
	cvt.u32.u64 	%r3190, %rd1087;
	setp.lt.u32 	%p733, %r3190, %r4464;
	@%p733 bra 	$L__BB2_648;
	cvt.u32.u64 	%r3191, %rd1086;
	setp.gt.u32 	%p734, %r3190, %r4464;
	setp.gt.u32 	%p735, %r3191, %r4465;
	or.pred  	%p736, %p734, %p735;
	@%p736 bra 	$L__BB2_649;
$L__BB2_648:
	and.b64  	%rd18978, %rd1108, 4294967295;
	sub.s64 	%rd18979, %rd18978, %rd1086;
	shr.u64 	%rd18980, %rd18979, 63;
	cvt.u32.u64 	%r4465, %rd18979;
	and.b64  	%rd18981, %rd1109, 4294967295;
	add.s64 	%rd18982, %rd18980, %rd1087;
	sub.s64 	%rd18983, %rd18981, %rd18982;
	shr.u64 	%rd18984, %rd18983, 63;
	cvt.u32.u64 	%r4464, %rd18983;
	and.b64  	%rd18985, %rd1110, 4294967295;
	add.s64 	%rd18986, %rd18984, %rd1088;
	sub.s64 	%rd18987, %rd18985, %rd18986;
	shr.u64 	%rd18988, %rd18987, 63;
	cvt.u32.u64 	%r4463, %rd18987;
	and.b64  	%rd18989, %rd1111, 4294967295;
	add.s64 	%rd18990, %rd18988, %rd1089;
	sub.s64 	%rd18991, %rd18989, %rd18990;
	shr.u64 	%rd18992, %rd18991, 63;
	cvt.u32.u64 	%r4462, %rd18991;
	st.local.v4.u32 	[%rd1107], {%r4465, %r4464, %r4463, %r4462};
	and.b64  	%rd18993, %rd1112, 4294967295;
	add.s64 	%rd18994, %rd18992, %rd1090;
	sub.s64 	%rd18995, %rd18993, %rd18994;
	shr.u64 	%rd18996, %rd18995, 63;
	cvt.u32.u64 	%r4461, %rd18995;
	and.b64  	%rd18997, %rd1113, 4294967295;
	add.s64 	%rd18998, %rd18996, %rd1091;
	sub.s64 	%rd18999, %rd18997, %rd18998;
	shr.u64 	%rd19000, %rd18999, 63;
	cvt.u32.u64 	%r4460, %rd18999;
	and.b64  	%rd19001, %rd1114, 4294967295;
	add.s64 	%rd19002, %rd19000, %rd1092;
	sub.s64 	%rd19003, %rd19001, %rd19002;
	shr.u64 	%rd19004, %rd19003, 63;
	cvt.u32.u64 	%r4459, %rd19003;
	cvt.u32.u64 	%r3193, %rd19004;
	add.s32 	%r3194, %r771, %r3193;
	sub.s32 	%r4458, %r4458, %r3194;
	st.local.v4.u32 	[%rd1107+16], {%r4461, %r4460, %r4459, %r4458};
$L__BB2_649:
	add.s32 	%r4457, %r4457, 1;
	setp.ne.s32 	%p737, %r4457, 16;
	@%p737 bra 	$L__BB2_634;
	ld.const.u32 	%r880, [ONE_MONT];
	ld.const.u32 	%r881, [ONE_MONT+4];
	ld.const.u32 	%r882, [ONE_MONT+8];
	ld.const.u32 	%r883, [ONE_MONT+12];
	ld.const.u32 	%r884, [ONE_MONT+16];
	ld.const.u32 	%r885, [ONE_MONT+20];
	ld.const.u32 	%r886, [ONE_MONT+24];
	ld.const.u32 	%r887, [ONE_MONT+28];
	mov.u32 	%r4475, %r880;
	mov.u32 	%r4476, %r881;
	mov.u32 	%r4477, %r882;
	mov.u32 	%r4478, %r883;
	mov.u32 	%r4479, %r884;
	mov.u32 	%r4480, %r885;
	mov.u32 	%r4481, %r886;
	mov.u32 	%r4482, %r887;
$L__BB2_651:
	shr.u32 	%r3195, %r4448, 5;
	and.b32  	%r897, %r4448, 31;
	mul.wide.u32 	%rd19005, %r3195, 4;
	add.s64 	%rd19006, %rd3, %rd19005;
	ld.local.u32 	%r898, [%rd19006];
	shr.u32 	%r3196, %r898, %r897;
	and.b32  	%r4483, %r3196, 1;
	setp.eq.b32 	%p738, %r4483, 1;
	@%p738 bra 	$L__BB2_668;
	mul.wide.u32 	%rd20429, %r4475, %r4475;
	cvt.u32.u64 	%r3964, %rd20429;
	shr.u64 	%rd20430, %rd20429, 32;
	mul.wide.u32 	%rd20431, %r4476, %r4475;
	add.s64 	%rd20432, %rd20430, %rd20431;
	shr.u64 	%rd20433, %rd20432, 32;
	mul.wide.u32 	%rd20434, %r4477, %r4475;
	add.s64 	%rd20435, %rd20433, %rd20434;
	shr.u64 	%rd20436, %rd20435, 32;
	mul.wide.u32 	%rd20437, %r4478, %r4475;
	add.s64 	%rd20438, %rd20436, %rd20437;
	shr.u64 	%rd20439, %rd20438, 32;
	mul.wide.u32 	%rd20440, %r4479, %r4475;
	add.s64 	%rd20441, %rd20439, %rd20440;
	shr.u64 	%rd20442, %rd20441, 32;
	mul.wide.u32 	%rd20443, %r4480, %r4475;
	add.s64 	%rd20444, %rd20442, %rd20443;
	shr.u64 	%rd20445, %rd20444, 32;
	mul.wide.u32 	%rd20446, %r4481, %r4475;
	add.s64 	%rd20447, %rd20445, %rd20446;
	shr.u64 	%rd20448, %rd20447, 32;
	mul.wide.u32 	%rd20449, %r4482, %r4475;
	add.s64 	%rd20450, %rd20448, %rd20449;
	shr.u64 	%rd20451, %rd20450, 32;
	and.b64  	%rd20452, %rd20432, 4294967295;
	add.s64 	%rd20453, %rd20431, %rd20452;
	shr.u64 	%rd20454, %rd20453, 32;
	mul.wide.u32 	%rd20455, %r4476, %r4476;
	and.b64  	%rd20456, %rd20435, 4294967295;
	add.s64 	%rd20457, %rd20454, %rd20456;
	add.s64 	%rd20458, %rd20457, %rd20455;
	shr.u64 	%rd20459, %rd20458, 32;
	mul.wide.u32 	%rd20460, %r4477, %r4476;
	and.b64  	%rd20461, %rd20438, 4294967295;
	add.s64 	%rd20462, %rd20459, %rd20461;
	add.s64 	%rd20463, %rd20462, %rd20460;
	shr.u64 	%rd20464, %rd20463, 32;
	mul.wide.u32 	%rd20465, %r4478, %r4476;
	and.b64  	%rd20466, %rd20441, 4294967295;
	add.s64 	%rd20467, %rd20464, %rd20466;
	add.s64 	%rd20468, %rd20467, %rd20465;
	shr.u64 	%rd20469, %rd20468, 32;
	mul.wide.u32 	%rd20470, %r4479, %r4476;
	and.b64  	%rd20471, %rd20444, 4294967295;
	add.s64 	%rd20472, %rd20469, %rd20471;
	add.s64 	%rd20473, %rd20472, %rd20470;
	shr.u64 	%rd20474, %rd20473, 32;
	mul.wide.u32 	%rd20475, %r4480, %r4476;
	and.b64  	%rd20476, %rd20447, 4294967295;
	add.s64 	%rd20477, %rd20474, %rd20476;
	add.s64 	%rd20478, %rd20477, %rd20475;
	shr.u64 	%rd20479, %rd20478, 32;
	mul.wide.u32 	%rd20480, %r4481, %r4476;
	and.b64  	%rd20481, %rd20450, 4294967295;
	add.s64 	%rd20482, %rd20479, %rd20481;
	add.s64 	%rd20483, %rd20482, %rd20480;
	shr.u64 	%rd20484, %rd20483, 32;
	mul.wide.u32 	%rd20485, %r4482, %r4476;
	add.s64 	%rd20486, %rd20484, %rd20451;
	add.s64 	%rd20487, %rd20486, %rd20485;
	shr.u64 	%rd20488, %rd20487, 32;
	and.b64  	%rd20489, %rd20458, 4294967295;
	add.s64 	%rd20490, %rd20434, %rd20489;
	shr.u64 	%rd20491, %rd20490, 32;
	and.b64  	%rd20492, %rd20463, 4294967295;
	add.s64 	%rd20493, %rd20491, %rd20492;
	add.s64 	%rd20494, %rd20493, %rd20460;
	shr.u64 	%rd20495, %rd20494, 32;
	mul.wide.u32 	%rd20496, %r4477, %r4477;
	and.b64  	%rd20497, %rd20468, 4294967295;
	add.s64 	%rd20498, %rd20495, %rd20497;
	add.s64 	%rd20499, %rd20498, %rd20496;
	shr.u64 	%rd20500, %rd20499, 32;
	mul.wide.u32 	%rd20501, %r4478, %r4477;
	and.b64  	%rd20502, %rd20473, 4294967295;
	add.s64 	%rd20503, %rd20500, %rd20502;
	add.s64 	%rd20504, %rd20503, %rd20501;
	shr.u64 	%rd20505, %rd20504, 32;
	mul.wide.u32 	%rd20506, %r4479, %r4477;
	and.b64  	%rd20507, %rd20478, 4294967295;
	add.s64 	%rd20508, %rd20505, %rd20507;
	add.s64 	%rd20509, %rd20508, %rd20506;
	shr.u64 	%rd20510, %rd20509, 32;
	mul.wide.u32 	%rd20511, %r4480, %r4477;
	and.b64  	%rd20512, %rd20483, 4294967295;
	add.s64 	%rd20513, %rd20510, %rd20512;
	add.s64 	%rd20514, %rd20513, %rd20511;
	shr.u64 	%rd20515, %rd20514, 32;
	mul.wide.u32 	%rd20516, %r4481, %r4477;
	and.b64  	%rd20517, %rd20487, 4294967295;
	add.s64 	%rd20518, %rd20515, %rd20517;
	add.s64 	%rd20519, %rd20518, %rd20516;
	shr.u64 	%rd20520, %rd20519, 32;
	mul.wide.u32 	%rd20521, %r4482, %r4477;
	add.s64 	%rd20522, %rd20520, %rd20488;
	add.s64 	%rd20523, %rd20522, %rd20521;
	shr.u64 	%rd20524, %rd20523, 32;
	and.b64  	%rd20525, %rd20494, 4294967295;
	add.s64 	%rd20526, %rd20437, %rd20525;
	shr.u64 	%rd20527, %rd20526, 32;
	and.b64  	%rd20528, %rd20499, 4294967295;
	add.s64 	%rd20529, %rd20527, %rd20528;
	add.s64 	%rd20530, %rd20529, %rd20465;
	shr.u64 	%rd20531, %rd20530, 32;
	and.b64  	%rd20532, %rd20504, 4294967295;
	add.s64 	%rd20533, %rd20531, %rd20532;
	add.s64 	%rd20534, %rd20533, %rd20501;
	shr.u64 	%rd20535, %rd20534, 32;
	mul.wide.u32 	%rd20536, %r4478, %r4478;
	and.b64  	%rd20537, %rd20509, 4294967295;
	add.s64 	%rd20538, %rd20535, %rd20537;
	add.s64 	%rd20539, %rd20538, %rd20536;
	shr.u64 	%rd20540, %rd20539, 32;
	mul.wide.u32 	%rd20541, %r4479, %r4478;
	and.b64  	%rd20542, %rd20514, 4294967295;
	add.s64 	%rd20543, %rd20540, %rd20542;
	add.s64 	%rd20544, %rd20543, %rd20541;
	shr.u64 	%rd20545, %rd20544, 32;
	mul.wide.u32 	%rd20546, %r4480, %r4478;
	and.b64  	%rd20547, %rd20519, 4294967295;
	add.s64 	%rd20548, %rd20545, %rd20547;
	add.s64 	%rd20549, %rd20548, %rd20546;
	shr.u64 	%rd20550, %rd20549, 32;
	mul.wide.u32 	%rd20551, %r4481, %r4478;
	and.b64  	%rd20552, %rd20523, 4294967295;
	add.s64 	%rd20553, %rd20550, %rd20552;
	add.s64 	%rd20554, %rd20553, %rd20551;
	shr.u64 	%rd20555, %rd20554, 32;
	mul.wide.u32 	%rd20556, %r4482, %r4478;
	add.s64 	%rd20557, %rd20555, %rd20524;
	add.s64 	%rd20558, %rd20557, %rd20556;
	shr.u64 	%rd20559, %rd20558, 32;
	and.b64  	%rd20560, %rd20530, 4294967295;
	add.s64 	%rd20561, %rd20440, %rd20560;
	shr.u64 	%rd20562, %rd20561, 32;
	and.b64  	%rd20563, %rd20534, 4294967295;
	add.s64 	%rd20564, %rd20562, %rd20563;
	add.s64 	%rd20565, %rd20564, %rd20470;
	shr.u64 	%rd20566, %rd20565, 32;
	and.b64  	%rd20567, %rd20539, 4294967295;
	add.s64 	%rd20568, %rd20566, %rd20567;
	add.s64 	%rd20569, %rd20568, %rd20506;
	shr.u64 	%rd20570, %rd20569, 32;
	and.b64  	%rd20571, %rd20544, 4294967295;
	add.s64 	%rd20572, %rd20570, %rd20571;
	add.s64 	%rd20573, %rd20572, %rd20541;
	shr.u64 	%rd20574, %rd20573, 32;
	mul.wide.u32 	%rd20575, %r4479, %r4479;
	and.b64  	%rd20576, %rd20549, 4294967295;
	add.s64 	%rd20577, %rd20574, %rd20576;
	add.s64 	%rd20578, %rd20577, %rd20575;
	shr.u64 	%rd20579, %rd20578, 32;
	mul.wide.u32 	%rd20580, %r4480, %r4479;
	and.b64  	%rd20581, %rd20554, 4294967295;
	add.s64 	%rd20582, %rd20579, %rd20581;
	add.s64 	%rd20583, %rd20582, %rd20580;
	shr.u64 	%rd20584, %rd20583, 32;
	mul.wide.u32 	%rd20585, %r4481, %r4479;
	and.b64  	%rd20586, %rd20558, 4294967295;
	add.s64 	%rd20587, %rd20584, %rd20586;
	add.s64 	%rd20588, %rd20587, %rd20585;
	shr.u64 	%rd20589, %rd20588, 32;
	mul.wide.u32 	%rd20590, %r4482, %r4479;
	add.s64 	%rd20591, %rd20589, %rd20559;
	add.s64 	%rd20592, %rd20591, %rd20590;
	shr.u64 	%rd20593, %rd20592, 32;
	and.b64  	%rd20594, %rd20565, 4294967295;
	add.s64 	%rd20595, %rd20443, %rd20594;
	shr.u64 	%rd20596, %rd20595, 32;
	and.b64  	%rd20597, %rd20569, 4294967295;
	add.s64 	%rd20598, %rd20596, %rd20597;
	add.s64 	%rd20599, %rd20598, %rd20475;
	shr.u64 	%rd20600, %rd20599, 32;
	and.b64  	%rd20601, %rd20573, 4294967295;
	add.s64 	%rd20602, %rd20600, %rd20601;
	add.s64 	%rd20603, %rd20602, %rd20511;
	shr.u64 	%rd20604, %rd20603, 32;
	and.b64  	%rd20605, %rd20578, 4294967295;
	add.s64 	%rd20606, %rd20604, %rd20605;
	add.s64 	%rd20607, %rd20606, %rd20546;
	shr.u64 	%rd20608, %rd20607, 32;
	and.b64  	%rd20609, %rd20583, 4294967295;
	add.s64 	%rd20610, %rd20608, %rd20609;
	add.s64 	%rd20611, %rd20610, %rd20580;
	shr.u64 	%rd20612, %rd20611, 32;
	mul.wide.u32 	%rd20613, %r4480, %r4480;
	and.b64  	%rd20614, %rd20588, 4294967295;
	add.s64 	%rd20615, %rd20612, %rd20614;
	add.s64 	%rd20616, %rd20615, %rd20613;
	shr.u64 	%rd20617, %rd20616, 32;
	mul.wide.u32 	%rd20618, %r4481, %r4480;
	and.b64  	%rd20619, %rd20592, 4294967295;
	add.s64 	%rd20620, %rd20617, %rd20619;
	add.s64 	%rd20621, %rd20620, %rd20618;
	shr.u64 	%rd20622, %rd20621, 32;
	mul.wide.u32 	%rd20623, %r4482, %r4480;
	add.s64 	%rd20624, %rd20622, %rd20593;
	add.s64 	%rd20625, %rd20624, %rd20623;
	shr.u64 	%rd20626, %rd20625, 32;
	and.b64  	%rd20627, %rd20599, 4294967295;
	add.s64 	%rd20628, %rd20446, %rd20627;
	shr.u64 	%rd20629, %rd20628, 32;
	and.b64  	%rd20630, %rd20603, 4294967295;
	add.s64 	%rd20631, %rd20629, %rd20630;
	add.s64 	%rd20632, %rd20631, %rd20480;
	shr.u64 	%rd20633, %rd20632, 32;
	and.b64  	%rd20634, %rd20607, 4294967295;
	add.s64 	%rd20635, %rd20633, %rd20634;
	add.s64 	%rd20636, %rd20635, %rd20516;
	shr.u64 	%rd20637, %rd20636, 32;
	and.b64  	%rd20638, %rd20611, 4294967295;
	add.s64 	%rd20639, %rd20637, %rd20638;
	add.s64 	%rd20640, %rd20639, %rd20551;
	shr.u64 	%rd20641, %rd20640, 32;
	and.b64  	%rd20642, %rd20616, 4294967295;
	add.s64 	%rd20643, %rd20641, %rd20642;
	add.s64 	%rd20644, %rd20643, %rd20585;
	shr.u64 	%rd20645, %rd20644, 32;
	and.b64  	%rd20646, %rd20621, 4294967295;
	add.s64 	%rd20647, %rd20645, %rd20646;
	add.s64 	%rd20648, %rd20647, %rd20618;
	shr.u64 	%rd20649, %rd20648, 32;
	mul.wide.u32 	%rd20650, %r4481, %r4481;
	and.b64  	%rd20651, %rd20625, 4294967295;
	add.s64 	%rd20652, %rd20649, %rd20651;
	add.s64 	%rd20653, %rd20652, %rd20650;
	shr.u64 	%rd20654, %rd20653, 32;
	mul.wide.u32 	%rd20655, %r4482, %r4481;
	add.s64 	%rd20656, %rd20654, %rd20626;
	add.s64 	%rd20657, %rd20656, %rd20655;
	shr.u64 	%rd20658, %rd20657, 32;
	and.b64  	%rd20659, %rd20632, 4294967295;
	add.s64 	%rd20660, %rd20449, %rd20659;
	shr.u64 	%rd20661, %rd20660, 32;
	and.b64  	%rd20662, %rd20636, 4294967295;
	add.s64 	%rd20663, %rd20661, %rd20662;
	add.s64 	%rd20664, %rd20663, %rd20485;
	shr.u64 	%rd20665, %rd20664, 32;
	and.b64  	%rd20666, %rd20640, 4294967295;
	add.s64 	%rd20667, %rd20665, %rd20666;
	add.s64 	%rd20668, %rd20667, %rd20521;
	shr.u64 	%rd20669, %rd20668, 32;
	and.b64  	%rd20670, %rd20644, 4294967295;
	add.s64 	%rd20671, %rd20669, %rd20670;
	add.s64 	%rd20672, %rd20671, %rd20556;
	shr.u64 	%rd20673, %rd20672, 32;
	and.b64  	%rd20674, %rd20648, 4294967295;
	add.s64 	%rd20675, %rd20673, %rd20674;
	add.s64 	%rd20676, %rd20675, %rd20590;
	shr.u64 	%rd20677, %rd20676, 32;
	and.b64  	%rd20678, %rd20653, 4294967295;
	add.s64 	%rd20679, %rd20677, %rd20678;
	add.s64 	%rd20680, %rd20679, %rd20623;
	shr.u64 	%rd20681, %rd20680, 32;
	and.b64  	%rd20682, %rd20657, 4294967295;
	add.s64 	%rd20683, %rd20681, %rd20682;
	add.s64 	%rd20684, %rd20683, %rd20655;
	shr.u64 	%rd20685, %rd20684, 32;
	mul.wide.u32 	%rd20686, %r4482, %r4482;
	add.s64 	%rd20687, %rd20685, %rd20658;
	add.s64 	%rd20688, %rd20687, %rd20686;
	{ .reg .b32 tmp; mov.b64 {tmp, %r3965}, %rd20688; }
	mul.lo.s32 	%r3966, %r770, %r3964;
	cvt.u64.u32 	%rd20689, %r3966;
	and.b64  	%rd20690, %rd20429, 4294967293;
	mad.lo.s64 	%rd20691, %rd1086, %rd20689, %rd20690;
	shr.u64 	%rd20692, %rd20691, 32;
	and.b64  	%rd20693, %rd20453, 4294967295;
	add.s64 	%rd20694, %rd20692, %rd20693;
	mad.lo.s64 	%rd20695, %rd1087, %rd20689, %rd20694;
	cvt.u32.u64 	%r3967, %rd20695;
	shr.u64 	%rd20696, %rd20695, 32;
	and.b64  	%rd20697, %rd20490, 4294967295;
	add.s64 	%rd20698, %rd20696, %rd20697;
	mad.lo.s64 	%rd20699, %rd1088, %rd20689, %rd20698;
	shr.u64 	%rd20700, %rd20699, 32;
	and.b64  	%rd20701, %rd20526, 4294967295;
	add.s64 	%rd20702, %rd20700, %rd20701;
	mad.lo.s64 	%rd20703, %rd1089, %rd20689, %rd20702;
	shr.u64 	%rd20704, %rd20703, 32;
	and.b64  	%rd20705, %rd20561, 4294967295;
	add.s64 	%rd20706, %rd20704, %rd20705;
	mad.lo.s64 	%rd20707, %rd1090, %rd20689, %rd20706;
	shr.u64 	%rd20708, %rd20707, 32;
	and.b64  	%rd20709, %rd20595, 4294967295;
	add.s64 	%rd20710, %rd20708, %rd20709;
	mad.lo.s64 	%rd20711, %rd1091, %rd20689, %rd20710;
	shr.u64 	%rd20712, %rd20711, 32;
	and.b64  	%rd20713, %rd20628, 4294967295;
	add.s64 	%rd20714, %rd20712, %rd20713;
	mad.lo.s64 	%rd20715, %rd1092, %rd20689, %rd20714;
	shr.u64 	%rd20716, %rd20715, 32;
	mul.wide.u32 	%rd20717, %r771, %r3966;
	and.b64  	%rd20718, %rd20660, 4294967295;
	add.s64 	%rd20719, %rd20716, %rd20718;
	add.s64 	%rd20720, %rd20719, %rd20717;
	shr.u64 	%rd20721, %rd20720, 32;
	and.b64  	%rd20722, %rd20664, 4294967295;
	add.s64 	%rd20723, %rd20721, %rd20722;
	shr.u64 	%rd20724, %rd20723, 32;
	and.b64  	%rd20725, %rd20668, 4294967295;
	add.s64 	%rd20726, %rd20724, %rd20725;
	shr.u64 	%rd20727, %rd20726, 32;
	and.b64  	%rd20728, %rd20672, 4294967295;
	add.s64 	%rd20729, %rd20727, %rd20728;
	shr.u64 	%rd20730, %rd20729, 32;
	and.b64  	%rd20731, %rd20676, 4294967295;
	add.s64 	%rd20732, %rd20730, %rd20731;
	shr.u64 	%rd20733, %rd20732, 32;
	and.b64  	%rd20734, %rd20680, 4294967295;
	add.s64 	%rd20735, %rd20733, %rd20734;
	shr.u64 	%rd20736, %rd20735, 32;
	and.b64  	%rd20737, %rd20684, 4294967295;
	add.s64 	%rd20738, %rd20736, %rd20737;
	shr.u64 	%rd20739, %rd20738, 32;
	and.b64  	%rd20740, %rd20688, 4294967295;
	add.s64 	%rd20741, %rd20739, %rd20740;
	{ .reg .b32 tmp; mov.b64 {tmp, %r3968}, %rd20741; }
	add.s32 	%r3969, %r3965, %r3968;
	mul.lo.s32 	%r3970, %r770, %r3967;
	cvt.u64.u32 	%rd20742, %r3970;
	and.b64  	%rd20743, %rd20695, 4294967295;
	mad.lo.s64 	%rd20744, %rd1086, %rd20742, %rd20743;
	shr.u64 	%rd20745, %rd20744, 32;
	and.b64  	%rd20746, %rd20699, 4294967295;
	add.s64 	%rd20747, %rd20745, %rd20746;
	mad.lo.s64 	%rd20748, %rd1087, %rd20742, %rd20747;
	cvt.u32.u64 	%r3971, %rd20748;
	shr.u64 	%rd20749, %rd20748, 32;
	and.b64  	%rd20750, %rd20703, 4294967295;
	add.s64 	%rd20751, %rd20749, %rd20750;
	mad.lo.s64 	%rd20752, %rd1088, %rd20742, %rd20751;
	shr.u64 	%rd20753, %rd20752, 32;
	and.b64  	%rd20754, %rd20707, 4294967295;
	add.s64 	%rd20755, %rd20753, %rd20754;
	mad.lo.s64 	%rd20756, %rd1089, %rd20742, %rd20755;
	shr.u64 	%rd20757, %rd20756, 32;
	and.b64  	%rd20758, %rd20711, 4294967295;
	add.s64 	%rd20759, %rd20757, %rd20758;
	mad.lo.s64 	%rd20760, %rd1090, %rd20742, %rd20759;
	shr.u64 	%rd20761, %rd20760, 32;
	and.b64  	%rd20762, %rd20715, 4294967295;
	add.s64 	%rd20763, %rd20761, %rd20762;
	mad.lo.s64 	%rd20764, %rd1091, %rd20742, %rd20763;
	shr.u64 	%rd20765, %rd20764, 32;
	and.b64  	%rd20766, %rd20720, 4294967295;
	add.s64 	%rd20767, %rd20765, %rd20766;
	mad.lo.s64 	%rd20768, %rd1092, %rd20742, %rd20767;
	shr.u64 	%rd20769, %rd20768, 32;
	mul.wide.u32 	%rd20770, %r771, %r3970;
	and.b64  	%rd20771, %rd20723, 4294967295;
	add.s64 	%rd20772, %rd20769, %rd20771;
	add.s64 	%rd20773, %rd20772, %rd20770;
	shr.u64 	%rd20774, %rd20773, 32;
	and.b64  	%rd20775, %rd20726, 4294967295;
	add.s64 	%rd20776, %rd20774, %rd20775;
	shr.u64 	%rd20777, %rd20776, 32;
	and.b64  	%rd20778, %rd20729, 4294967295;
	add.s64 	%rd20779, %rd20777, %rd20778;
	shr.u64 	%rd20780, %rd20779, 32;
	and.b64  	%rd20781, %rd20732, 4294967295;
	add.s64 	%rd20782, %rd20780, %rd20781;
	shr.u64 	%rd20783, %rd20782, 32;
	and.b64  	%rd20784, %rd20735, 4294967295;
	add.s64 	%rd20785, %rd20783, %rd20784;
	shr.u64 	%rd20786, %rd20785, 32;
	and.b64  	%rd20787, %rd20738, 4294967295;
	add.s64 	%rd20788, %rd20786, %rd20787;
	shr.u64 	%rd20789, %rd20788, 32;
	and.b64  	%rd20790, %rd20741, 4294967295;
	add.s64 	%rd20791, %rd20789, %rd20790;
	{ .reg .b32 tmp; mov.b64 {tmp, %r3972}, %rd20791; }
	add.s32 	%r3973, %r3969, %r3972;
	mul.lo.s32 	%r3974, %r770, %r3971;
	cvt.u64.u32 	%rd20792, %r3974;
	and.b64  	%rd20793, %rd20748, 4294967295;
	mad.lo.s64 	%rd20794, %rd1086, %rd20792, %rd20793;
	shr.u64 	%rd20795, %rd20794, 32;
	and.b64  	%rd20796, %rd20752, 4294967295;
	add.s64 	%rd20797, %rd20795, %rd20796;
	mad.lo.s64 	%rd20798, %rd1087, %rd20792, %rd20797;
	cvt.u32.u64 	%r3975, %rd20798;
	shr.u64 	%rd20799, %rd20798, 32;
	and.b64  	%rd20800, %rd20756, 4294967295;
	add.s64 	%rd20801, %rd20799, %rd20800;
	mad.lo.s64 	%rd20802, %rd1088, %rd20792, %rd20801;
	shr.u64 	%rd20803, %rd20802, 32;
	and.b64  	%rd20804, %rd20760, 4294967295;
	add.s64 	%rd20805, %rd20803, %rd20804;
	mad.lo.s64 	%rd20806, %rd1089, %rd20792, %rd20805;
	shr.u64 	%rd20807, %rd20806, 32;
	and.b64  	%rd20808, %rd20764, 4294967295;
	add.s64 	%rd20809, %rd20807, %rd20808;
	mad.lo.s64 	%rd20810, %rd1090, %rd20792, %rd20809;
	shr.u64 	%rd20811, %rd20810, 32;
	and.b64  	%rd20812, %rd20768, 4294967295;
	add.s64 	%rd20813, %rd20811, %rd20812;
	mad.lo.s64 	%rd20814, %rd1091, %rd20792, %rd20813;
	shr.u64 	%rd20815, %rd20814, 32;
	and.b64  	%rd20816, %rd20773, 4294967295;
	add.s64 	%rd20817, %rd20815, %rd20816;
	mad.lo.s64 	%rd20818, %rd1092, %rd20792, %rd20817;
	shr.u64 	%rd20819, %rd20818, 32;
	mul.wide.u32 	%rd20820, %r771, %r3974;
	and.b64  	%rd20821, %rd20776, 4294967295;
	add.s64 	%rd20822, %rd20819, %rd20821;
	add.s64 	%rd20823, %rd20822, %rd20820;
	shr.u64 	%rd20824, %rd20823, 32;
	and.b64  	%rd20825, %rd20779, 4294967295;
	add.s64 	%rd20826, %rd20824, %rd20825;
	shr.u64 	%rd20827, %rd20826, 32;
	and.b64  	%rd20828, %rd20782, 4294967295;
	add.s64 	%rd20829, %rd20827, %rd20828;
	shr.u64 	%rd20830, %rd20829, 32;
	and.b64  	%rd20831, %rd20785, 4294967295;
	add.s64 	%rd20832, %rd20830, %rd20831;
	shr.u64 	%rd20833, %rd20832, 32;
	and.b64  	%rd20834, %rd20788, 4294967295;
	add.s64 	%rd20835, %rd20833, %rd20834;
	shr.u64 	%rd20836, %rd20835, 32;
	and.b64  	%rd20837, %rd20791, 4294967295;
	add.s64 	%rd20838, %rd20836, %rd20837;
	{ .reg .b32 tmp; mov.b64 {tmp, %r3976}, %rd20838; }
	add.s32 	%r3977, %r3973, %r3976;
	mul.lo.s32 	%r3978, %r770, %r3975;
	cvt.u64.u32 	%rd20839, %r3978;
	and.b64  	%rd20840, %rd20798, 4294967295;
	mad.lo.s64 	%rd20841, %rd1086, %rd20839, %rd20840;
	shr.u64 	%rd20842, %rd20841, 32;
	and.b64  	%rd20843, %rd20802, 4294967295;
	add.s64 	%rd20844, %rd20842, %rd20843;
	mad.lo.s64 	%rd20845, %rd1087, %rd20839, %rd20844;
	cvt.u32.u64 	%r3979, %rd20845;
	shr.u64 	%rd20846, %rd20845, 32;
	and.b64  	%rd20847, %rd20806, 4294967295;
	add.s64 	%rd20848, %rd20846, %rd20847;
	mad.lo.s64 	%rd20849, %rd1088, %rd20839, %rd20848;
	shr.u64 	%rd20850, %rd20849, 32;
	and.b64  	%rd20851, %rd20810, 4294967295;
	add.s64 	%rd20852, %rd20850, %rd20851;
	mad.lo.s64 	%rd20853, %rd1089, %rd20839, %rd20852;
	shr.u64 	%rd20854, %rd20853, 32;
	and.b64  	%rd20855, %rd20814, 4294967295;
	add.s64 	%rd20856, %rd20854, %rd20855;
	mad.lo.s64 	%rd20857, %rd1090, %rd20839, %rd20856;
	shr.u64 	%rd20858, %rd20857, 32;
	and.b64  	%rd20859, %rd20818, 4294967295;
	add.s64 	%rd20860, %rd20858, %rd20859;
	mad.lo.s64 	%rd20861, %rd1091, %rd20839, %rd20860;
	shr.u64 	%rd20862, %rd20861, 32;
	and.b64  	%rd20863, %rd20823, 4294967295;
	add.s64 	%rd20864, %rd20862, %rd20863;
	mad.lo.s64 	%rd20865, %rd1092, %rd20839, %rd20864;
	shr.u64 	%rd20866, %rd20865, 32;
	mul.wide.u32 	%rd20867, %r771, %r3978;
	and.b64  	%rd20868, %rd20826, 4294967295;
	add.s64 	%rd20869, %rd20866, %rd20868;
	add.s64 	%rd20870, %rd20869, %rd20867;
	shr.u64 	%rd20871, %rd20870, 32;
	and.b64  	%rd20872, %rd20829, 4294967295;
	add.s64 	%rd20873, %rd20871, %rd20872;
	shr.u64 	%rd20874, %rd20873, 32;
	and.b64  	%rd20875, %rd20832, 4294967295;
	add.s64 	%rd20876, %rd20874, %rd20875;
	shr.u64 	%rd20877, %rd20876, 32;
	and.b64  	%rd20878, %rd20835, 4294967295;
	add.s64 	%rd20879, %rd20877, %rd20878;
	shr.u64 	%rd20880, %rd20879, 32;
	and.b64  	%rd20881, %rd20838, 4294967295;
	add.s64 	%rd20882, %rd20880, %rd20881;
	{ .reg .b32 tmp; mov.b64 {tmp, %r3980}, %rd20882; }
	add.s32 	%r3981, %r3977, %r3980;
	mul.lo.s32 	%r3982, %r770, %r3979;
	cvt.u64.u32 	%rd20883, %r3982;
	and.b64  	%rd20884, %rd20845, 4294967295;
	mad.lo.s64 	%rd20885, %rd1086, %rd20883, %rd20884;
	shr.u64 	%rd20886, %rd20885, 32;
	and.b64  	%rd20887, %rd20849, 4294967295;
	add.s64 	%rd20888, %rd20886, %rd20887;
	mad.lo.s64 	%rd20889, %rd1087, %rd20883, %rd20888;
	cvt.u32.u64 	%r3983, %rd20889;
	shr.u64 	%rd20890, %rd20889, 32;
	and.b64  	%rd20891, %rd20853, 4294967295;
	add.s64 	%rd20892, %rd20890, %rd20891;
	mad.lo.s64 	%rd20893, %rd1088, %rd20883, %rd20892;
	shr.u64 	%rd20894, %rd20893, 32;
	and.b64  	%rd20895, %rd20857, 4294967295;
	add.s64 	%rd20896, %rd20894, %rd20895;
	mad.lo.s64 	%rd20897, %rd1089, %rd20883, %rd20896;
	shr.u64 	%rd20898, %rd20897, 32;
	and.b64  	%rd20899, %rd20861, 4294967295;
	add.s64 	%rd20900, %rd20898, %rd20899;
	mad.lo.s64 	%rd20901, %rd1090, %rd20883, %rd20900;
	shr.u64 	%rd20902, %rd20901, 32;
	and.b64  	%rd20903, %rd20865, 4294967295;
	add.s64 	%rd20904, %rd20902, %rd20903;
	mad.lo.s64 	%rd20905, %rd1091, %rd20883, %rd20904;
	shr.u64 	%rd20906, %rd20905, 32;
	and.b64  	%rd20907, %rd20870, 4294967295;
	add.s64 	%rd20908, %rd20906, %rd20907;
	mad.lo.s64 	%rd20909, %rd1092, %rd20883, %rd20908;
	shr.u64 	%rd20910, %rd20909, 32;
	mul.wide.u32 	%rd20911, %r771, %r3982;
	and.b64  	%rd20912, %rd20873, 4294967295;
	add.s64 	%rd20913, %rd20910, %rd20912;
	add.s64 	%rd20914, %rd20913, %rd20911;
	shr.u64 	%rd20915, %rd20914, 32;
	and.b64  	%rd20916, %rd20876, 4294967295;
	add.s64 	%rd20917, %rd20915, %rd20916;
	shr.u64 	%rd20918, %rd20917, 32;
	and.b64  	%rd20919, %rd20879, 4294967295;
	add.s64 	%rd20920, %rd20918, %rd20919;
	shr.u64 	%rd20921, %rd20920, 32;
	and.b64  	%rd20922, %rd20882, 4294967295;
	add.s64 	%rd20923, %rd20921, %rd20922;
	{ .reg .b32 tmp; mov.b64 {tmp, %r3984}, %rd20923; }
	add.s32 	%r3985, %r3981, %r3984;
	mul.lo.s32 	%r3986, %r770, %r3983;
	cvt.u64.u32 	%rd20924, %r3986;
	and.b64  	%rd20925, %rd20889, 4294967295;
	mad.lo.s64 	%rd20926, %rd1086, %rd20924, %rd20925;
	shr.u64 	%rd20927, %rd20926, 32;
	and.b64  	%rd20928, %rd20893, 4294967295;
	add.s64 	%rd20929, %rd20927, %rd20928;
	mad.lo.s64 	%rd20930, %rd1087, %rd20924, %rd20929;
	cvt.u32.u64 	%r3987, %rd20930;
	shr.u64 	%rd20931, %rd20930, 32;
	and.b64  	%rd20932, %rd20897, 4294967295;
	add.s64 	%rd20933, %rd20931, %rd20932;
	mad.lo.s64 	%rd20934, %rd1088, %rd20924, %rd20933;
	shr.u64 	%rd20935, %rd20934, 32;
	and.b64  	%rd20936, %rd20901, 4294967295;
	add.s64 	%rd20937, %rd20935, %rd20936;
	mad.lo.s64 	%rd20938, %rd1089, %rd20924, %rd20937;
	shr.u64 	%rd20939, %rd20938, 32;
	and.b64  	%rd20940, %rd20905, 4294967295;
	add.s64 	%rd20941, %rd20939, %rd20940;
	mad.lo.s64 	%rd20942, %rd1090, %rd20924, %rd20941;
	shr.u64 	%rd20943, %rd20942, 32;
	and.b64  	%rd20944, %rd20909, 4294967295;
	add.s64 	%rd20945, %rd20943, %rd20944;
	mad.lo.s64 	%rd20946, %rd1091, %rd20924, %rd20945;
	shr.u64 	%rd20947, %rd20946, 32;
	and.b64  	%rd20948, %rd20914, 4294967295;
	add.s64 	%rd20949, %rd20947, %rd20948;
	mad.lo.s64 	%rd20950, %rd1092, %rd20924, %rd20949;
	shr.u64 	%rd20951, %rd20950, 32;
	mul.wide.u32 	%rd20952, %r771, %r3986;
	and.b64  	%rd20953, %rd20917, 4294967295;
	add.s64 	%rd20954, %rd20951, %rd20953;
	add.s64 	%rd20955, %rd20954, %rd20952;
	shr.u64 	%rd20956, %rd20955, 32;
	and.b64  	%rd20957, %rd20920, 4294967295;
	add.s64 	%rd20958, %rd20956, %rd20957;
	shr.u64 	%rd20959, %rd20958, 32;
	and.b64  	%rd20960, %rd20923, 4294967295;
	add.s64 	%rd20961, %rd20959, %rd20960;
	{ .reg .b32 tmp; mov.b64 {tmp, %r3988}, %rd20961; }
	add.s32 	%r3989, %r3985, %r3988;
	mul.lo.s32 	%r3990, %r770, %r3987;
	cvt.u64.u32 	%rd20962, %r3990;
	and.b64  	%rd20963, %rd20930, 4294967295;
	mad.lo.s64 	%rd20964, %rd1086, %rd20962, %rd20963;
	shr.u64 	%rd20965, %rd20964, 32;
	and.b64  	%rd20966, %rd20934, 4294967295;
	add.s64 	%rd20967, %rd20965, %rd20966;
	mad.lo.s64 	%rd20968, %rd1087, %rd20962, %rd20967;
	cvt.u32.u64 	%r3991, %rd20968;
	shr.u64 	%rd20969, %rd20968, 32;
	and.b64  	%rd20970, %rd20938, 4294967295;
	add.s64 	%rd20971, %rd20969, %rd20970;
	mad.lo.s64 	%rd20972, %rd1088, %rd20962, %rd20971;
	shr.u64 	%rd20973, %rd20972, 32;
	and.b64  	%rd20974, %rd20942, 4294967295;
	add.s64 	%rd20975, %rd20973, %rd20974;
	mad.lo.s64 	%rd20976, %rd1089, %rd20962, %rd20975;
	shr.u64 	%rd20977, %rd20976, 32;
	and.b64  	%rd20978, %rd20946, 4294967295;
	add.s64 	%rd20979, %rd20977, %rd20978;
	mad.lo.s64 	%rd20980, %rd1090, %rd20962, %rd20979;
	shr.u64 	%rd20981, %rd20980, 32;
	and.b64  	%rd20982, %rd20950, 4294967295;
	add.s64 	%rd20983, %rd20981, %rd20982;
	mad.lo.s64 	%rd20984, %rd1091, %rd20962, %rd20983;
	shr.u64 	%rd20985, %rd20984, 32;
	and.b64  	%rd20986, %rd20955, 4294967295;
	add.s64 	%rd20987, %rd20985, %rd20986;
	mad.lo.s64 	%rd20988, %rd1092, %rd20962, %rd20987;
	shr.u64 	%rd20989, %rd20988, 32;
	mul.wide.u32 	%rd20990, %r771, %r3990;
	and.b64  	%rd20991, %rd20958, 4294967295;
	add.s64 	%rd20992, %rd20989, %rd20991;
	add.s64 	%rd20993, %rd20992, %rd20990;
	shr.u64 	%rd20994, %rd20993, 32;
	and.b64  	%rd20995, %rd20961, 4294967295;
	add.s64 	%rd20996, %rd20994, %rd20995;
	{ .reg .b32 tmp; mov.b64 {tmp, %r3992}, %rd20996; }
	add.s32 	%r3993, %r3989, %r3992;
	mul.lo.s32 	%r3994, %r770, %r3991;
	cvt.u64.u32 	%rd20997, %r3994;
	and.b64  	%rd20998, %rd20968, 4294967295;
	mad.lo.s64 	%rd20999, %rd1086, %rd20997, %rd20998;
	shr.u64 	%rd21000, %rd20999, 32;
	and.b64  	%rd21001, %rd20972, 4294967295;
	add.s64 	%rd21002, %rd21000, %rd21001;
	mad.lo.s64 	%rd1115, %rd1087, %rd20997, %rd21002;
	cvt.u32.u64 	%r4475, %rd1115;
	shr.u64 	%rd21003, %rd1115, 32;
	and.b64  	%rd21004, %rd20976, 4294967295;
	add.s64 	%rd21005, %rd21003, %rd21004;
	mad.lo.s64 	%rd1116, %rd1088, %rd20997, %rd21005;
	cvt.u32.u64 	%r4476, %rd1116;
	shr.u64 	%rd21006, %rd1116, 32;
	and.b64  	%rd21007, %rd20980, 4294967295;
	add.s64 	%rd21008, %rd21006, %rd21007;
	mad.lo.s64 	%rd1117, %rd1089, %rd20997, %rd21008;
	cvt.u32.u64 	%r4477, %rd1117;
	shr.u64 	%rd21009, %rd1117, 32;
	and.b64  	%rd21010, %rd20984, 4294967295;
	add.s64 	%rd21011, %rd21009, %rd21010;
	mad.lo.s64 	%rd1118, %rd1090, %rd20997, %rd21011;
	cvt.u32.u64 	%r4478, %rd1118;
	shr.u64 	%rd21012, %rd1118, 32;
	and.b64  	%rd21013, %rd20988, 4294967295;
	add.s64 	%rd21014, %rd21012, %rd21013;
	mad.lo.s64 	%rd1119, %rd1091, %rd20997, %rd21014;
	cvt.u32.u64 	%r4479, %rd1119;
	shr.u64 	%rd21015, %rd1119, 32;
	and.b64  	%rd21016, %rd20993, 4294967295;
	add.s64 	%rd21017, %rd21015, %rd21016;
	mad.lo.s64 	%rd1120, %rd1092, %rd20997, %rd21017;
	cvt.u32.u64 	%r4480, %rd1120;
	shr.u64 	%rd21018, %rd1120, 32;
	mul.wide.u32 	%rd21019, %r771, %r3994;
	and.b64  	%rd21020, %rd20996, 4294967295;
	add.s64 	%rd21021, %rd21018, %rd21020;
	add.s64 	%rd1121, %rd21021, %rd21019;
	cvt.u32.u64 	%r4481, %rd1121;
	{ .reg .b32 tmp; mov.b64 {tmp, %r3995}, %rd1121; }
	add.s32 	%r4482, %r3993, %r3995;
	setp.gt.u32 	%p807, %r4482, %r771;
	@%p807 bra 	$L__BB2_666;
	setp.lt.u32 	%p808, %r4482, %r771;
	@%p808 bra 	$L__BB2_667;
	cvt.u32.u64 	%r3996, %rd1092;
	setp.lt.u32 	%p809, %r3996, %r4481;
	@%p809 bra 	$L__BB2_666;
	setp.gt.u32 	%p810, %r3996, %r4481;
	@%p810 bra 	$L__BB2_667;
	cvt.u32.u64 	%r3998, %rd1091;
	setp.lt.u32 	%p811, %r3998, %r4480;
	@%p811 bra 	$L__BB2_666;
	setp.gt.u32 	%p812, %r3998, %r4480;
	@%p812 bra 	$L__BB2_667;
	cvt.u32.u64 	%r4000, %rd1090;
	setp.lt.u32 	%p813, %r4000, %r4479;
	@%p813 bra 	$L__BB2_666;
	setp.gt.u32 	%p814, %r4000, %r4479;
	@%p814 bra 	$L__BB2_667;
	cvt.u32.u64 	%r4002, %rd1089;
	setp.lt.u32 	%p815, %r4002, %r4478;
	@%p815 bra 	$L__BB2_666;
	setp.gt.u32 	%p816, %r4002, %r4478;
	@%p816 bra 	$L__BB2_667;
	cvt.u32.u64 	%r4004, %rd1088;
	setp.lt.u32 	%p817, %r4004, %r4477;
	@%p817 bra 	$L__BB2_666;
	setp.gt.u32 	%p818, %r4004, %r4477;
	@%p818 bra 	$L__BB2_667;
	cvt.u32.u64 	%r4006, %rd1087;
	setp.lt.u32 	%p819, %r4006, %r4476;
	@%p819 bra 	$L__BB2_666;
	cvt.u32.u64 	%r4007, %rd1086;
	setp.gt.u32 	%p820, %r4006, %r4476;
	setp.gt.u32 	%p821, %r4007, %r4475;
	or.pred  	%p822, %p820, %p821;
	@%p822 bra 	$L__BB2_667;
$L__BB2_666:
	and.b64  	%rd21023, %rd1115, 4294967295;
	sub.s64 	%rd21024, %rd21023, %rd1086;
	shr.u64 	%rd21025, %rd21024, 63;
	cvt.u32.u64 	%r4475, %rd21024;
	and.b64  	%rd21026, %rd1116, 4294967295;
	add.s64 	%rd21027, %rd21025, %rd1087;
	sub.s64 	%rd21028, %rd21026, %rd21027;
	shr.u64 	%rd21029, %rd21028, 63;
	cvt.u32.u64 	%r4476, %rd21028;
	and.b64  	%rd21030, %rd1117, 4294967295;
	add.s64 	%rd21031, %rd21029, %rd1088;
	sub.s64 	%rd21032, %rd21030, %rd21031;
	shr.u64 	%rd21033, %rd21032, 63;
	cvt.u32.u64 	%r4477, %rd21032;
	and.b64  	%rd21034, %rd1118, 4294967295;
	add.s64 	%rd21035, %rd21033, %rd1089;
	sub.s64 	%rd21036, %rd21034, %rd21035;
	shr.u64 	%rd21037, %rd21036, 63;
	cvt.u32.u64 	%r4478, %rd21036;
	and.b64  	%rd21038, %rd1119, 4294967295;
	add.s64 	%rd21039, %rd21037, %rd1090;
	sub.s64 	%rd21040, %rd21038, %rd21039;
	shr.u64 	%rd21041, %rd21040, 63;
	cvt.u32.u64 	%r4479, %rd21040;
	and.b64  	%rd21042, %rd1120, 4294967295;
	add.s64 	%rd21043, %rd21041, %rd1091;
	sub.s64 	%rd21044, %rd21042, %rd21043;
	shr.u64 	%rd21045, %rd21044, 63;
	cvt.u32.u64 	%r4480, %rd21044;
	and.b64  	%rd21046, %rd1121, 4294967295;
	add.s64 	%rd21047, %rd21045, %rd1092;
	sub.s64 	%rd21048, %rd21046, %rd21047;
	shr.u64 	%rd21049, %rd21048, 63;
	cvt.u32.u64 	%r4481, %rd21048;
	cvt.u32.u64 	%r4009, %rd21049;
	add.s32 	%r4010, %r771, %r4009;
	sub.s32 	%r4482, %r4482, %r4010;
$L__BB2_667:
	add.s32 	%r4448, %r4448, -1;
	bra.uni 	$L__BB2_746;
$L__BB2_668:
	min.u32 	%r924, %r4448, 3;
	add.s32 	%r925, %r924, 1;
	setp.eq.s32 	%p739, %r4448, 0;
	@%p739 bra 	$L__BB2_672;
	add.s32 	%r3199, %r4448, -1;
	shr.u32 	%r3200, %r3199, 5;
	and.b32  	%r3201, %r3199, 31;
	mul.wide.u32 	%rd19007, %r3200, 4;
	add.s64 	%rd19008, %rd3, %rd19007;
	ld.local.u32 	%r3202, [%rd19008];
	shr.u32 	%r3203, %r3202, %r3201;
	shl.b32 	%r3204, %r3203, 1;
	and.b32  	%r3205, %r3204, 2;
	or.b32  	%r4483, %r3205, %r4483;
	setp.eq.s32 	%p740, %r925, 2;
	@%p740 bra 	$L__BB2_672;
	add.s32 	%r3206, %r4448, -2;
	shr.u32 	%r3207, %r3206, 5;
	and.b32  	%r3208, %r3206, 31;
	mul.wide.u32 	%rd19009, %r3207, 4;
	add.s64 	%rd19010, %rd3, %rd19009;
	ld.local.u32 	%r3209, [%rd19010];
	shr.u32 	%r3210, %r3209, %r3208;
	shl.b32 	%r3211, %r3210, 2;
	and.b32  	%r3212, %r3211, 4;
	or.b32  	%r4483, %r3212, %r4483;
	setp.eq.s32 	%p741, %r925, 3;
	@%p741 bra 	$L__BB2_672;
	add.s32 	%r3213, %r4448, -3;
	shr.u32 	%r3214, %r3213, 5;
	and.b32  	%r3215, %r3213, 31;
	mul.wide.u32 	%rd19011, %r3214, 4;
	add.s64 	%rd19012, %rd3, %rd19011;
	ld.local.u32 	%r3216, [%rd19012];
	shr.u32 	%r3217, %r3216, %r3215;
	shl.b32 	%r3218, %r3217, 3;
	and.b32  	%r3219, %r3218, 8;
	or.b32  	%r4483, %r3219, %r4483;
$L__BB2_672:
	setp.lt.u32 	%p742, %r4448, 3;
	mov.b32 	%r4485, 0;
	mov.u32 	%r4487, %r4485;
	@%p742 bra 	$L__BB2_674;
	shr.s32 	%r3223, %r4448, 5;
	mul.wide.s32 	%rd19013, %r3223, 4;
	add.s64 	%rd19014, %rd3, %rd19013;
	ld.local.u32 	%r3224, [%rd19014];
	shr.u32 	%r3225, %r3224, %r897;
	and.b32  	%r3226, %r3225, 1;
	add.s32 	%r3227, %r4448, -1;
	shr.s32 	%r3228, %r3227, 5;
	and.b32  	%r3229, %r3227, 31;
	mul.wide.s32 	%rd19015, %r3228, 4;
	add.s64 	%rd19016, %rd3, %rd19015;
	ld.local.u32 	%r3230, [%rd19016];
	shr.u32 	%r3231, %r3230, %r3229;
	shl.b32 	%r3232, %r3231, 1;
	and.b32  	%r3233, %r3232, 2;
	or.b32  	%r3234, %r3233, %r3226;
	add.s32 	%r3235, %r4448, -2;
	shr.s32 	%r3236, %r3235, 5;
	and.b32  	%r3237, %r3235, 31;
	mul.wide.s32 	%rd19017, %r3236, 4;
	add.s64 	%rd19018, %rd3, %rd19017;
	ld.local.u32 	%r3238, [%rd19018];
	shr.u32 	%r3239, %r3238, %r3237;
	shl.b32 	%r3240, %r3239, 2;
	and.b32  	%r3241, %r3240, 4;
	or.b32  	%r3242, %r3241, %r3234;
	add.s32 	%r3243, %r4448, -3;
	shr.s32 	%r3244, %r3243, 5;
	and.b32  	%r3245, %r3243, 31;
	mul.wide.s32 	%rd19019, %r3244, 4;
	add.s64 	%rd19020, %rd3, %rd19019;
	ld.local.u32 	%r3246, [%rd19020];
	shr.u32 	%r3247, %r3246, %r3245;
	shl.b32 	%r3248, %r3247, 3;
	and.b32  	%r3249, %r3248, 8;
	or.b32  	%r4487, %r3249, %r3242;
	mov.b32 	%r4485, 4;
$L__BB2_674:
	setp.gt.u32 	%p743, %r4448, 2;
	@%p743 bra 	$L__BB2_678;
	setp.eq.s32 	%p744, %r4448, 0;
	sub.s32 	%r3250, %r4448, %r4485;
	shr.s32 	%r3251, %r3250, 5;
	and.b32  	%r3252, %r3250, 31;
	mul.wide.s32 	%rd19021, %r3251, 4;
	add.s64 	%rd19022, %rd3, %rd19021;
	ld.local.u32 	%r3253, [%rd19022];
	shr.u32 	%r3254, %r3253, %r3252;
	and.b32  	%r3255, %r3254, 1;
	shl.b32 	%r3256, %r3255, %r4485;
	or.b32  	%r4487, %r3256, %r4487;
	@%p744 bra 	$L__BB2_678;
	add.s32 	%r3257, %r4485, 1;
	sub.s32 	%r3258, %r4448, %r3257;
	shr.s32 	%r3259, %r3258, 5;
	and.b32  	%r3260, %r3258, 31;
	mul.wide.s32 	%rd19023, %r3259, 4;
	add.s64 	%rd19024, %rd3, %rd19023;
	ld.local.u32 	%r3261, [%rd19024];
	shr.u32 	%r3262, %r3261, %r3260;
	and.b32  	%r3263, %r3262, 1;
	shl.b32 	%r3264, %r3263, %r3257;
	or.b32  	%r4487, %r3264, %r4487;
	setp.eq.s32 	%p745, %r4448, 1;
	@%p745 bra 	$L__BB2_678;
	add.s32 	%r3265, %r4485, 2;
	sub.s32 	%r3266, %r4448, %r3265;
	shr.s32 	%r3267, %r3266, 5;
	and.b32  	%r3268, %r3266, 31;
	mul.wide.s32 	%rd19025, %r3267, 4;
	add.s64 	%rd19026, %rd3, %rd19025;
	ld.local.u32 	%r3269, [%rd19026];
	shr.u32 	%r3270, %r3269, %r3268;
	and.b32  	%r3271, %r3270, 1;
	shl.b32 	%r3272, %r3271, %r3265;
	or.b32  	%r4487, %r3272, %r4487;
$L__BB2_678:
	setp.eq.s32 	%p746, %r4448, 0;
	shr.u32 	%r3273, %r4487, %r924;
	and.b32  	%r3274, %r3273, 1;
	setp.eq.b32 	%p747, %r3274, 1;
	or.pred  	%p748, %p747, %p746;
	selp.b32 	%r4515, %r4487, %r4483, %p747;
	selp.b32 	%r4516, %r925, 1, %p747;
	@%p748 bra 	$L__BB2_713;
	shr.s32 	%r3275, %r4448, 5;
	mul.wide.s32 	%rd19027, %r3275, 4;
	add.s64 	%rd19028, %rd3, %rd19027;
	ld.local.u32 	%r3276, [%rd19028];
	shr.u32 	%r3277, %r3276, %r897;
	and.b32  	%r4515, %r3277, 1;
	setp.eq.s32 	%p749, %r4448, 1;
	@%p749 bra 	$L__BB2_682;
	add.s32 	%r3278, %r4448, -1;
	shr.s32 	%r3279, %r3278, 5;
	and.b32  	%r3280, %r3278, 31;
	mul.wide.s32 	%rd19029, %r3279, 4;
	add.s64 	%rd19030, %rd3, %rd19029;
	ld.local.u32 	%r3281, [%rd19030];
	shr.u32 	%r3282, %r3281, %r3280;
	shl.b32 	%r3283, %r3282, 1;
	and.b32  	%r3284, %r3283, 2;
	or.b32  	%r4515, %r3284, %r4515;
	setp.eq.s32 	%p750, %r4448, 2;
	@%p750 bra 	$L__BB2_682;
	add.s32 	%r3285, %r4448, -2;
	shr.s32 	%r3286, %r3285, 5;
	and.b32  	%r3287, %r3285, 31;
	mul.wide.s32 	%rd19031, %r3286, 4;
	add.s64 	%rd19032, %rd3, %rd19031;
	ld.local.u32 	%r3288, [%rd19032];
	shr.u32 	%r3289, %r3288, %r3287;
	shl.b32 	%r3290, %r3289, 2;
	and.b32  	%r3291, %r3290, 4;
	or.b32  	%r4515, %r3291, %r4515;
$L__BB2_682:
	add.s32 	%r945, %r924, -1;
	shr.u32 	%r3292, %r4515, %r945;
	and.b32  	%r3293, %r3292, 1;
	setp.eq.b32 	%p751, %r3293, 1;
	mov.u32 	%r4516, %r924;
	@%p751 bra 	$L__BB2_713;
	setp.eq.s32 	%p752, %r4448, 1;
	mov.b32 	%r3294, 1;
	mov.u32 	%r4515, %r4483;
	mov.u32 	%r4516, %r3294;
	@%p752 bra 	$L__BB2_713;
	add.s32 	%r946, %r924, -2;
	setp.lt.u32 	%p753, %r946, 15;
	mov.b32 	%r4493, 0;
	mov.u32 	%r4515, %r4493;
	@%p753 bra 	$L__BB2_687;
	and.b32  	%r947, %r945, -16;
	add.s32 	%r4489, %r4448, -7;
	mov.b32 	%r4493, 0;
$L__BB2_686:
	.pragma "nounroll";
	add.s32 	%r3298, %r4489, 7;
	shr.s32 	%r3299, %r3298, 5;
	and.b32  	%r3300, %r3298, 31;
	mul.wide.s32 	%rd19033, %r3299, 4;
	add.s64 	%rd19034, %rd3, %rd19033;
	ld.local.u32 	%r3301, [%rd19034];
	shr.u32 	%r3302, %r3301, %r3300;
	and.b32  	%r3303, %r3302, 1;
	shl.b32 	%r3304, %r3303, %r4493;
	or.b32  	%r3305, %r3304, %r4515;
	add.s32 	%r3306, %r4489, 6;
	shr.s32 	%r3307, %r3306, 5;
	and.b32  	%r3308, %r3306, 31;
	mul.wide.s32 	%rd19035, %r3307, 4;
	add.s64 	%rd19036, %rd3, %rd19035;
	ld.local.u32 	%r3309, [%rd19036];
	shr.u32 	%r3310, %r3309, %r3308;
	and.b32  	%r3311, %r3310, 1;
	add.s32 	%r3312, %r4493, 1;
	shl.b32 	%r3313, %r3311, %r3312;
	or.b32  	%r3314, %r3313, %r3305;
	add.s32 	%r3315, %r4489, 5;
	shr.s32 	%r3316, %r3315, 5;
	and.b32  	%r3317, %r3315, 31;
	mul.wide.s32 	%rd19037, %r3316, 4;
	add.s64 	%rd19038, %rd3, %rd19037;
	ld.local.u32 	%r3318, [%rd19038];
	shr.u32 	%r3319, %r3318, %r3317;
	and.b32  	%r3320, %r3319, 1;
	add.s32 	%r3321, %r4493, 2;
	shl.b32 	%r3322, %r3320, %r3321;
	or.b32  	%r3323, %r3322, %r3314;
	add.s32 	%r3324, %r4489, 4;
	shr.s32 	%r3325, %r3324, 5;
	and.b32  	%r3326, %r3324, 31;
	mul.wide.s32 	%rd19039, %r3325, 4;
	add.s64 	%rd19040, %rd3, %rd19039;
	ld.local.u32 	%r3327, [%rd19040];
	shr.u32 	%r3328, %r3327, %r3326;
	and.b32  	%r3329, %r3328, 1;
	add.s32 	%r3330, %r4493, 3;
	shl.b32 	%r3331, %r3329, %r3330;
	or.b32  	%r3332, %r3331, %r3323;
	add.s32 	%r3333, %r4489, 3;
	shr.s32 	%r3334, %r3333, 5;
	and.b32  	%r3335, %r3333, 31;
	mul.wide.s32 	%rd19041, %r3334, 4;
	add.s64 	%rd19042, %rd3, %rd19041;
	ld.local.u32 	%r3336, [%rd19042];
	shr.u32 	%r3337, %r3336, %r3335;
	and.b32  	%r3338, %r3337, 1;
	add.s32 	%r3339, %r4493, 4;
	shl.b32 	%r3340, %r3338, %r3339;
	or.b32  	%r3341, %r3340, %r3332;
	add.s32 	%r3342, %r4489, 2;
	shr.s32 	%r3343, %r3342, 5;
	and.b32  	%r3344, %r3342, 31;
	mul.wide.s32 	%rd19043, %r3343, 4;
	add.s64 	%rd19044, %rd3, %rd19043;
	ld.local.u32 	%r3345, [%rd19044];
	shr.u32 	%r3346, %r3345, %r3344;
	and.b32  	%r3347, %r3346, 1;
	add.s32 	%r3348, %r4493, 5;
	shl.b32 	%r3349, %r3347, %r3348;
	or.b32  	%r3350, %r3349, %r3341;
	add.s32 	%r3351, %r4489, 1;
	shr.s32 	%r3352, %r3351, 5;
	and.b32  	%r3353, %r3351, 31;
	mul.wide.s32 	%rd19045, %r3352, 4;
	add.s64 	%rd19046, %rd3, %rd19045;
	ld.local.u32 	%r3354, [%rd19046];
	shr.u32 	%r3355, %r3354, %r3353;
	and.b32  	%r3356, %r3355, 1;
	add.s32 	%r3357, %r4493, 6;
	shl.b32 	%r3358, %r3356, %r3357;
	or.b32  	%r3359, %r3358, %r3350;
	add.s32 	%r3360, %r4489, -8;
	shr.s32 	%r3361, %r4489, 5;
	and.b32  	%r3362, %r4489, 31;
	mul.wide.s32 	%rd19047, %r3361, 4;
	add.s64 	%rd19048, %rd3, %rd19047;
	ld.local.u32 	%r3363, [%rd19048];
	shr.u32 	%r3364, %r3363, %r3362;
	and.b32  	%r3365, %r3364, 1;
	add.s32 	%r3366, %r4493, 7;
	shl.b32 	%r3367, %r3365, %r3366;
	or.b32  	%r3368, %r3367, %r3359;
	add.s32 	%r3369, %r4489, -1;
	shr.s32 	%r3370, %r3369, 5;
	and.b32  	%r3371, %r3369, 31;
	mul.wide.s32 	%rd19049, %r3370, 4;
	add.s64 	%rd19050, %rd3, %rd19049;
	ld.local.u32 	%r3372, [%rd19050];
	shr.u32 	%r3373, %r3372, %r3371;
	and.b32  	%r3374, %r3373, 1;
	add.s32 	%r3375, %r4493, 8;
	shl.b32 	%r3376, %r3374, %r3375;
	or.b32  	%r3377, %r3376, %r3368;
	add.s32 	%r3378, %r4489, -2;
	shr.s32 	%r3379, %r3378, 5;
	and.b32  	%r3380, %r3378, 31;
	mul.wide.s32 	%rd19051, %r3379, 4;
	add.s64 	%rd19052, %rd3, %rd19051;
	ld.local.u32 	%r3381, [%rd19052];
	shr.u32 	%r3382, %r3381, %r3380;
	and.b32  	%r3383, %r3382, 1;
	add.s32 	%r3384, %r4493, 9;
	shl.b32 	%r3385, %r3383, %r3384;
	or.b32  	%r3386, %r3385, %r3377;
	add.s32 	%r3387, %r4489, -3;
	shr.s32 	%r3388, %r3387, 5;
	and.b32  	%r3389, %r3387, 31;
	mul.wide.s32 	%rd19053, %r3388, 4;
	add.s64 	%rd19054, %rd3, %rd19053;
	ld.local.u32 	%r3390, [%rd19054];
	shr.u32 	%r3391, %r3390, %r3389;
	and.b32  	%r3392, %r3391, 1;
	add.s32 	%r3393, %r4493, 10;
	shl.b32 	%r3394, %r3392, %r3393;
	or.b32  	%r3395, %r3394, %r3386;
	add.s32 	%r3396, %r4489, -4;
	shr.s32 	%r3397, %r3396, 5;
	and.b32  	%r3398, %r3396, 31;
	mul.wide.s32 	%rd19055, %r3397, 4;
	add.s64 	%rd19056, %rd3, %rd19055;
	ld.local.u32 	%r3399, [%rd19056];
	shr.u32 	%r3400, %r3399, %r3398;
	and.b32  	%r3401, %r3400, 1;
	add.s32 	%r3402, %r4493, 11;
	shl.b32 	%r3403, %r3401, %r3402;
	or.b32  	%r3404, %r3403, %r3395;
	add.s32 	%r3405, %r4489, -5;
	shr.s32 	%r3406, %r3405, 5;
	and.b32  	%r3407, %r3405, 31;
	mul.wide.s32 	%rd19057, %r3406, 4;
	add.s64 	%rd19058, %rd3, %rd19057;
	ld.local.u32 	%r3408, [%rd19058];
	shr.u32 	%r3409, %r3408, %r3407;
	and.b32  	%r3410, %r3409, 1;
	add.s32 	%r3411, %r4493, 12;
	shl.b32 	%r3412, %r3410, %r3411;
	or.b32  	%r3413, %r3412, %r3404;
	add.s32 	%r3414, %r4489, -6;
	shr.s32 	%r3415, %r3414, 5;
	and.b32  	%r3416, %r3414, 31;
	mul.wide.s32 	%rd19059, %r3415, 4;
	add.s64 	%rd19060, %rd3, %rd19059;
	ld.local.u32 	%r3417, [%rd19060];
	shr.u32 	%r3418, %r3417, %r3416;
	and.b32  	%r3419, %r3418, 1;
	add.s32 	%r3420, %r4493, 13;
	shl.b32 	%r3421, %r3419, %r3420;
	or.b32  	%r3422, %r3421, %r3413;
	add.s32 	%r3423, %r4489, -7;
	shr.s32 	%r3424, %r3423, 5;
	and.b32  	%r3425, %r3423, 31;
	mul.wide.s32 	%rd19061, %r3424, 4;
	add.s64 	%rd19062, %rd3, %rd19061;
	ld.local.u32 	%r3426, [%rd19062];
	shr.u32 	%r3427, %r3426, %r3425;
	and.b32  	%r3428, %r3427, 1;
	add.s32 	%r3429, %r4493, 14;
	shl.b32 	%r3430, %r3428, %r3429;
	or.b32  	%r3431, %r3430, %r3422;
	shr.s32 	%r3432, %r3360, 5;
	and.b32  	%r3433, %r3360, 31;
	mul.wide.s32 	%rd19063, %r3432, 4;
	add.s64 	%rd19064, %rd3, %rd19063;
	ld.local.u32 	%r3434, [%rd19064];
	shr.u32 	%r3435, %r3434, %r3433;
	and.b32  	%r3436, %r3435, 1;
	add.s32 	%r3437, %r4493, 15;
	shl.b32 	%r3438, %r3436, %r3437;
	or.b32  	%r4515, %r3438, %r3431;
	add.s32 	%r4493, %r4493, 16;
	add.s32 	%r4489, %r4489, -16;
	setp.ne.s32 	%p754, %r4493, %r947;
	@%p754 bra 	$L__BB2_686;
$L__BB2_687:
	and.b32  	%r3439, %r945, 15;
	setp.eq.s32 	%p755, %r3439, 0;
	@%p755 bra 	$L__BB2_697;
	add.s32 	%r959, %r924, 15;
	and.b32  	%r3441, %r959, 15;
	add.s32 	%r3442, %r3441, -1;
	setp.lt.u32 	%p756, %r3442, 7;
	@%p756 bra 	$L__BB2_690;
	sub.s32 	%r3443, %r4448, %r4493;
	shr.s32 	%r3444, %r3443, 5;
	and.b32  	%r3445, %r3443, 31;
	mul.wide.s32 	%rd19065, %r3444, 4;
	add.s64 	%rd19066, %rd3, %rd19065;
	ld.local.u32 	%r3446, [%rd19066];
	shr.u32 	%r3447, %r3446, %r3445;
	and.b32  	%r3448, %r3447, 1;
	shl.b32 	%r3449, %r3448, %r4493;
	add.s32 	%r3450, %r4493, 1;
	sub.s32 	%r3451, %r4448, %r3450;
	shr.s32 	%r3452, %r3451, 5;
	and.b32  	%r3453, %r3451, 31;
	mul.wide.s32 	%rd19067, %r3452, 4;
	add.s64 	%rd19068, %rd3, %rd19067;
	ld.local.u32 	%r3454, [%rd19068];
	shr.u32 	%r3455, %r3454, %r3453;
	and.b32  	%r3456, %r3455, 1;
	shl.b32 	%r3457, %r3456, %r3450;
	or.b32  	%r3458, %r3449, %r3457;
	add.s32 	%r3459, %r4493, 2;
	sub.s32 	%r3460, %r4448, %r3459;
	shr.s32 	%r3461, %r3460, 5;
	and.b32  	%r3462, %r3460, 31;
	mul.wide.s32 	%rd19069, %r3461, 4;
	add.s64 	%rd19070, %rd3, %rd19069;
	ld.local.u32 	%r3463, [%rd19070];
	shr.u32 	%r3464, %r3463, %r3462;
	and.b32  	%r3465, %r3464, 1;
	shl.b32 	%r3466, %r3465, %r3459;
	or.b32  	%r3467, %r3458, %r3466;
	add.s32 	%r3468, %r4493, 3;
	sub.s32 	%r3469, %r4448, %r3468;
	shr.s32 	%r3470, %r3469, 5;
	and.b32  	%r3471, %r3469, 31;
	mul.wide.s32 	%rd19071, %r3470, 4;
	add.s64 	%rd19072, %rd3, %rd19071;
	ld.local.u32 	%r3472, [%rd19072];
	shr.u32 	%r3473, %r3472, %r3471;
	and.b32  	%r3474, %r3473, 1;
	shl.b32 	%r3475, %r3474, %r3468;
	or.b32  	%r3476, %r3467, %r3475;
	add.s32 	%r3477, %r4493, 4;
	sub.s32 	%r3478, %r4448, %r3477;
	shr.s32 	%r3479, %r3478, 5;
	and.b32  	%r3480, %r3478, 31;
	mul.wide.s32 	%rd19073, %r3479, 4;
	add.s64 	%rd19074, %rd3, %rd19073;
	ld.local.u32 	%r3481, [%rd19074];
	shr.u32 	%r3482, %r3481, %r3480;
	and.b32  	%r3483, %r3482, 1;
	shl.b32 	%r3484, %r3483, %r3477;
	or.b32  	%r3485, %r3476, %r3484;
	add.s32 	%r3486, %r4493, 5;
	sub.s32 	%r3487, %r4448, %r3486;
	shr.s32 	%r3488, %r3487, 5;
	and.b32  	%r3489, %r3487, 31;
	mul.wide.s32 	%rd19075, %r3488, 4;
	add.s64 	%rd19076, %rd3, %rd19075;
	ld.local.u32 	%r3490, [%rd19076];
	shr.u32 	%r3491, %r3490, %r3489;
	and.b32  	%r3492, %r3491, 1;
	shl.b32 	%r3493, %r3492, %r3486;
	or.b32  	%r3494, %r3485, %r3493;
	add.s32 	%r3495, %r4493, 6;
	sub.s32 	%r3496, %r4448, %r3495;
	shr.s32 	%r3497, %r3496, 5;
	and.b32  	%r3498, %r3496, 31;
	mul.wide.s32 	%rd19077, %r3497, 4;
	add.s64 	%rd19078, %rd3, %rd19077;
	ld.local.u32 	%r3499, [%rd19078];
	shr.u32 	%r3500, %r3499, %r3498;
	and.b32  	%r3501, %r3500, 1;
	shl.b32 	%r3502, %r3501, %r3495;
	or.b32  	%r3503, %r3494, %r3502;
	add.s32 	%r3504, %r4493, 7;
	sub.s32 	%r3505, %r4448, %r3504;
	shr.s32 	%r3506, %r3505, 5;
	and.b32  	%r3507, %r3505, 31;
	mul.wide.s32 	%rd19079, %r3506, 4;
	add.s64 	%rd19080, %rd3, %rd19079;
	ld.local.u32 	%r3508, [%rd19080];
	shr.u32 	%r3509, %r3508, %r3507;
	and.b32  	%r3510, %r3509, 1;
	shl.b32 	%r3511, %r3510, %r3504;
	or.b32  	%r3512, %r3503, %r3511;
	or.b32  	%r4515, %r3512, %r4515;
	add.s32 	%r4493, %r4493, 8;
$L__BB2_690:
	and.b32  	%r3513, %r959, 7;
	setp.eq.s32 	%p757, %r3513, 0;
	@%p757 bra 	$L__BB2_697;
	add.s32 	%r3515, %r924, 7;
	and.b32  	%r965, %r3515, 3;
	and.b32  	%r3516, %r3515, 7;
	add.s32 	%r3517, %r3516, -1;
	setp.lt.u32 	%p758, %r3517, 3;
	@%p758 bra 	$L__BB2_693;
	sub.s32 	%r3518, %r4448, %r4493;
	shr.s32 	%r3519, %r3518, 5;
	and.b32  	%r3520, %r3518, 31;
	mul.wide.s32 	%rd19081, %r3519, 4;
	add.s64 	%rd19082, %rd3, %rd19081;
	ld.local.u32 	%r3521, [%rd19082];
	shr.u32 	%r3522, %r3521, %r3520;
	and.b32  	%r3523, %r3522, 1;
	shl.b32 	%r3524, %r3523, %r4493;
	add.s32 	%r3525, %r4493, 1;
	sub.s32 	%r3526, %r4448, %r3525;
	shr.s32 	%r3527, %r3526, 5;
	and.b32  	%r3528, %r3526, 31;
	mul.wide.s32 	%rd19083, %r3527, 4;
	add.s64 	%rd19084, %rd3, %rd19083;
	ld.local.u32 	%r3529, [%rd19084];
	shr.u32 	%r3530, %r3529, %r3528;
	and.b32  	%r3531, %r3530, 1;
	shl.b32 	%r3532, %r3531, %r3525;
	or.b32  	%r3533, %r3524, %r3532;
	add.s32 	%r3534, %r4493, 2;
	sub.s32 	%r3535, %r4448, %r3534;
	shr.s32 	%r3536, %r3535, 5;
	and.b32  	%r3537, %r3535, 31;
	mul.wide.s32 	%rd19085, %r3536, 4;
	add.s64 	%rd19086, %rd3, %rd19085;
	ld.local.u32 	%r3538, [%rd19086];
	shr.u32 	%r3539, %r3538, %r3537;
	and.b32  	%r3540, %r3539, 1;
	shl.b32 	%r3541, %r3540, %r3534;
	or.b32  	%r3542, %r3533, %r3541;
	add.s32 	%r3543, %r4493, 3;
	sub.s32 	%r3544, %r4448, %r3543;
	shr.s32 	%r3545, %r3544, 5;
	and.b32  	%r3546, %r3544, 31;
	mul.wide.s32 	%rd19087, %r3545, 4;
	add.s64 	%rd19088, %rd3, %rd19087;
	ld.local.u32 	%r3547, [%rd19088];
	shr.u32 	%r3548, %r3547, %r3546;
	and.b32  	%r3549, %r3548, 1;
	shl.b32 	%r3550, %r3549, %r3543;
	or.b32  	%r3551, %r3542, %r3550;
	or.b32  	%r4515, %r3551, %r4515;
	add.s32 	%r4493, %r4493, 4;
$L__BB2_693:
	setp.eq.s32 	%p759, %r965, 0;
	@%p759 bra 	$L__BB2_697;
	sub.s32 	%r3552, %r4448, %r4493;
	shr.s32 	%r3553, %r3552, 5;
	and.b32  	%r3554, %r3552, 31;
	mul.wide.s32 	%rd19089, %r3553, 4;
	add.s64 	%rd19090, %rd3, %rd19089;
	ld.local.u32 	%r3555, [%rd19090];
	shr.u32 	%r3556, %r3555, %r3554;
	and.b32  	%r3557, %r3556, 1;
	shl.b32 	%r3558, %r3557, %r4493;
	or.b32  	%r4515, %r3558, %r4515;
	setp.eq.s32 	%p760, %r965, 1;
	@%p760 bra 	$L__BB2_697;
	add.s32 	%r3559, %r4493, 1;
	sub.s32 	%r3560, %r4448, %r3559;
	shr.s32 	%r3561, %r3560, 5;
	and.b32  	%r3562, %r3560, 31;
	mul.wide.s32 	%rd19091, %r3561, 4;
	add.s64 	%rd19092, %rd3, %rd19091;
	ld.local.u32 	%r3563, [%rd19092];
	shr.u32 	%r3564, %r3563, %r3562;
	and.b32  	%r3565, %r3564, 1;
	shl.b32 	%r3566, %r3565, %r3559;
	or.b32  	%r4515, %r3566, %r4515;
	setp.eq.s32 	%p761, %r965, 2;
	@%p761 bra 	$L__BB2_697;
	add.s32 	%r3567, %r4493, 2;
	sub.s32 	%r3568, %r4448, %r3567;
	shr.s32 	%r3569, %r3568, 5;
	and.b32  	%r3570, %r3568, 31;
	mul.wide.s32 	%rd19093, %r3569, 4;
	add.s64 	%rd19094, %rd3, %rd19093;
	ld.local.u32 	%r3571, [%rd19094];
	shr.u32 	%r3572, %r3571, %r3570;
	and.b32  	%r3573, %r3572, 1;
	shl.b32 	%r3574, %r3573, %r3567;
	or.b32  	%r4515, %r3574, %r4515;
$L__BB2_697:
	shr.u32 	%r3575, %r4515, %r946;
	and.b32  	%r3576, %r3575, 1;
	setp.eq.b32 	%p762, %r3576, 1;
	mov.u32 	%r4516, %r945;
	@%p762 bra 	$L__BB2_713;
	setp.lt.u32 	%p763, %r4448, 3;
	mov.u32 	%r4515, %r4483;
	mov.u32 	%r4516, %r3294;
	@%p763 bra 	$L__BB2_713;
	add.s32 	%r975, %r924, -3;
	setp.lt.u32 	%p764, %r975, 15;
	mov.b32 	%r4506, 0;
	mov.u32 	%r4514, %r4506;
	@%p764 bra 	$L__BB2_702;
	and.b32  	%r976, %r946, -16;
	mov.b32 	%r4506, 0;
	mov.u32 	%r4504, %r4506;
$L__BB2_701:
	.pragma "nounroll";
	sub.s32 	%r3581, %r4448, %r4506;
	shr.s32 	%r3582, %r3581, 5;
	and.b32  	%r3583, %r3581, 31;
	mul.wide.s32 	%rd19095, %r3582, 4;
	add.s64 	%rd19096, %rd3, %rd19095;
	ld.local.u32 	%r3584, [%rd19096];
	shr.u32 	%r3585, %r3584, %r3583;
	and.b32  	%r3586, %r3585, 1;
	shl.b32 	%r3587, %r3586, %r4506;
	or.b32  	%r3588, %r3587, %r4514;
	add.s32 	%r3589, %r4506, 1;
	sub.s32 	%r3590, %r4448, %r3589;
	shr.s32 	%r3591, %r3590, 5;
	and.b32  	%r3592, %r3590, 31;
	mul.wide.s32 	%rd19097, %r3591, 4;
	add.s64 	%rd19098, %rd3, %rd19097;
	ld.local.u32 	%r3593, [%rd19098];
	shr.u32 	%r3594, %r3593, %r3592;
	and.b32  	%r3595, %r3594, 1;
	shl.b32 	%r3596, %r3595, %r3589;
	or.b32  	%r3597, %r3596, %r3588;
	add.s32 	%r3598, %r4506, 2;
	sub.s32 	%r3599, %r4448, %r3598;
	shr.s32 	%r3600, %r3599, 5;
	and.b32  	%r3601, %r3599, 31;
	mul.wide.s32 	%rd19099, %r3600, 4;
	add.s64 	%rd19100, %rd3, %rd19099;
	ld.local.u32 	%r3602, [%rd19100];
	shr.u32 	%r3603, %r3602, %r3601;
	and.b32  	%r3604, %r3603, 1;
	shl.b32 	%r3605, %r3604, %r3598;
	or.b32  	%r3606, %r3605, %r3597;
	add.s32 	%r3607, %r4506, 3;
	sub.s32 	%r3608, %r4448, %r3607;
	shr.s32 	%r3609, %r3608, 5;
	and.b32  	%r3610, %r3608, 31;
	mul.wide.s32 	%rd19101, %r3609, 4;
	add.s64 	%rd19102, %rd3, %rd19101;
	ld.local.u32 	%r3611, [%rd19102];
	shr.u32 	%r3612, %r3611, %r3610;
	and.b32  	%r3613, %r3612, 1;
	shl.b32 	%r3614, %r3613, %r3607;
	or.b32  	%r3615, %r3614, %r3606;
	add.s32 	%r3616, %r4506, 4;
	sub.s32 	%r3617, %r4448, %r3616;
	shr.s32 	%r3618, %r3617, 5;
	and.b32  	%r3619, %r3617, 31;
	mul.wide.s32 	%rd19103, %r3618, 4;
	add.s64 	%rd19104, %rd3, %rd19103;
	ld.local.u32 	%r3620, [%rd19104];
	shr.u32 	%r3621, %r3620, %r3619;
	and.b32  	%r3622, %r3621, 1;
	shl.b32 	%r3623, %r3622, %r3616;
	or.b32  	%r3624, %r3623, %r3615;
	add.s32 	%r3625, %r4506, 5;
	sub.s32 	%r3626, %r4448, %r3625;
	shr.s32 	%r3627, %r3626, 5;
	and.b32  	%r3628, %r3626, 31;
	mul.wide.s32 	%rd19105, %r3627, 4;
	add.s64 	%rd19106, %rd3, %rd19105;
	ld.local.u32 	%r3629, [%rd19106];
	shr.u32 	%r3630, %r3629, %r3628;
	and.b32  	%r3631, %r3630, 1;
	shl.b32 	%r3632, %r3631, %r3625;
	or.b32  	%r3633, %r3632, %r3624;
	add.s32 	%r3634, %r4506, 6;
	sub.s32 	%r3635, %r4448, %r3634;
	shr.s32 	%r3636, %r3635, 5;
	and.b32  	%r3637, %r3635, 31;
	mul.wide.s32 	%rd19107, %r3636, 4;
	add.s64 	%rd19108, %rd3, %rd19107;
	ld.local.u32 	%r3638, [%rd19108];
	shr.u32 	%r3639, %r3638, %r3637;
	and.b32  	%r3640, %r3639, 1;
	shl.b32 	%r3641, %r3640, %r3634;
	or.b32  	%r3642, %r3641, %r3633;
	add.s32 	%r3643, %r4506, 7;
	sub.s32 	%r3644, %r4448, %r3643;
	shr.s32 	%r3645, %r3644, 5;
	and.b32  	%r3646, %r3644, 31;
	mul.wide.s32 	%rd19109, %r3645, 4;
	add.s64 	%rd19110, %rd3, %rd19109;
	ld.local.u32 	%r3647, [%rd19110];
	shr.u32 	%r3648, %r3647, %r3646;
	and.b32  	%r3649, %r3648, 1;
	shl.b32 	%r3650, %r3649, %r3643;
	or.b32  	%r3651, %r3650, %r3642;
	add.s32 	%r3652, %r4506, 8;
	sub.s32 	%r3653, %r4448, %r3652;
	shr.s32 	%r3654, %r3653, 5;
	and.b32  	%r3655, %r3653, 31;
	mul.wide.s32 	%rd19111, %r3654, 4;
	add.s64 	%rd19112, %rd3, %rd19111;
	ld.local.u32 	%r3656, [%rd19112];
	shr.u32 	%r3657, %r3656, %r3655;
	and.b32  	%r3658, %r3657, 1;
	shl.b32 	%r3659, %r3658, %r3652;
	or.b32  	%r3660, %r3659, %r3651;
	add.s32 	%r3661, %r4506, 9;
	sub.s32 	%r3662, %r4448, %r3661;
	shr.s32 	%r3663, %r3662, 5;
	and.b32  	%r3664, %r3662, 31;
	mul.wide.s32 	%rd19113, %r3663, 4;
	add.s64 	%rd19114, %rd3, %rd19113;
	ld.local.u32 	%r3665, [%rd19114];
	shr.u32 	%r3666, %r3665, %r3664;
	and.b32  	%r3667, %r3666, 1;
	shl.b32 	%r3668, %r3667, %r3661;
	or.b32  	%r3669, %r3668, %r3660;
	add.s32 	%r3670, %r4506, 10;
	sub.s32 	%r3671, %r4448, %r3670;
	shr.s32 	%r3672, %r3671, 5;
	and.b32  	%r3673, %r3671, 31;
	mul.wide.s32 	%rd19115, %r3672, 4;
	add.s64 	%rd19116, %rd3, %rd19115;
	ld.local.u32 	%r3674, [%rd19116];
	shr.u32 	%r3675, %r3674, %r3673;
	and.b32  	%r3676, %r3675, 1;
	shl.b32 	%r3677, %r3676, %r3670;
	or.b32  	%r3678, %r3677, %r3669;
	add.s32 	%r3679, %r4506, 11;
	sub.s32 	%r3680, %r4448, %r3679;
	shr.s32 	%r3681, %r3680, 5;
	and.b32  	%r3682, %r3680, 31;
	mul.wide.s32 	%rd19117, %r3681, 4;
	add.s64 	%rd19118, %rd3, %rd19117;
	ld.local.u32 	%r3683, [%rd19118];
	shr.u32 	%r3684, %r3683, %r3682;
	and.b32  	%r3685, %r3684, 1;
	shl.b32 	%r3686, %r3685, %r3679;
	or.b32  	%r3687, %r3686, %r3678;
	add.s32 	%r3688, %r4506, 12;
	sub.s32 	%r3689, %r4448, %r3688;
	shr.s32 	%r3690, %r3689, 5;
	and.b32  	%r3691, %r3689, 31;
	mul.wide.s32 	%rd19119, %r3690, 4;
	add.s64 	%rd19120, %rd3, %rd19119;
	ld.local.u32 	%r3692, [%rd19120];
	shr.u32 	%r3693, %r3692, %r3691;
	and.b32  	%r3694, %r3693, 1;
	shl.b32 	%r3695, %r3694, %r3688;
	or.b32  	%r3696, %r3695, %r3687;
	add.s32 	%r3697, %r4506, 13;
	sub.s32 	%r3698, %r4448, %r3697;
	shr.s32 	%r3699, %r3698, 5;
	and.b32  	%r3700, %r3698, 31;
	mul.wide.s32 	%rd19121, %r3699, 4;
	add.s64 	%rd19122, %rd3, %rd19121;
	ld.local.u32 	%r3701, [%rd19122];
	shr.u32 	%r3702, %r3701, %r3700;
	and.b32  	%r3703, %r3702, 1;
	shl.b32 	%r3704, %r3703, %r3697;
	or.b32  	%r3705, %r3704, %r3696;
	add.s32 	%r3706, %r4506, 14;
	sub.s32 	%r3707, %r4448, %r3706;
	shr.s32 	%r3708, %r3707, 5;
	and.b32  	%r3709, %r3707, 31;
	mul.wide.s32 	%rd19123, %r3708, 4;
	add.s64 	%rd19124, %rd3, %rd19123;
	ld.local.u32 	%r3710, [%rd19124];
	shr.u32 	%r3711, %r3710, %r3709;
	and.b32  	%r3712, %r3711, 1;
	shl.b32 	%r3713, %r3712, %r3706;
	or.b32  	%r3714, %r3713, %r3705;
	add.s32 	%r3715, %r4506, 15;
	sub.s32 	%r3716, %r4448, %r3715;
	shr.s32 	%r3717, %r3716, 5;
	and.b32  	%r3718, %r3716, 31;
	mul.wide.s32 	%rd19125, %r3717, 4;
	add.s64 	%rd19126, %rd3, %rd19125;
	ld.local.u32 	%r3719, [%rd19126];
	shr.u32 	%r3720, %r3719, %r3718;
	and.b32  	%r3721, %r3720, 1;
	shl.b32 	%r3722, %r3721, %r3715;
	or.b32  	%r4514, %r3722, %r3714;
	add.s32 	%r4506, %r4506, 16;
	add.s32 	%r4504, %r4504, 16;
	setp.ne.s32 	%p765, %r4504, %r976;
	@%p765 bra 	$L__BB2_701;
$L__BB2_702:
	and.b32  	%r3723, %r946, 15;
	setp.eq.s32 	%p766, %r3723, 0;
	@%p766 bra 	$L__BB2_712;
	add.s32 	%r986, %r924, 14;
	and.b32  	%r3725, %r986, 15;
	add.s32 	%r3726, %r3725, -1;
	setp.lt.u32 	%p767, %r3726, 7;
	@%p767 bra 	$L__BB2_705;
	sub.s32 	%r3727, %r4448, %r4506;
	shr.s32 	%r3728, %r3727, 5;
	and.b32  	%r3729, %r3727, 31;
	mul.wide.s32 	%rd19127, %r3728, 4;
	add.s64 	%rd19128, %rd3, %rd19127;
	ld.local.u32 	%r3730, [%rd19128];
	shr.u32 	%r3731, %r3730, %r3729;
	and.b32  	%r3732, %r3731, 1;
	shl.b32 	%r3733, %r3732, %r4506;
	add.s32 	%r3734, %r4506, 1;
	sub.s32 	%r3735, %r4448, %r3734;
	shr.s32 	%r3736, %r3735, 5;
	and.b32  	%r3737, %r3735, 31;
	mul.wide.s32 	%rd19129, %r3736, 4;
	add.s64 	%rd19130, %rd3, %rd19129;
	ld.local.u32 	%r3738, [%rd19130];
	shr.u32 	%r3739, %r3738, %r3737;
	and.b32  	%r3740, %r3739, 1;
	shl.b32 	%r3741, %r3740, %r3734;
	or.b32  	%r3742, %r3733, %r3741;
	add.s32 	%r3743, %r4506, 2;
	sub.s32 	%r3744, %r4448, %r3743;
	shr.s32 	%r3745, %r3744, 5;
	and.b32  	%r3746, %r3744, 31;
	mul.wide.s32 	%rd19131, %r3745, 4;
	add.s64 	%rd19132, %rd3, %rd19131;
	ld.local.u32 	%r3747, [%rd19132];
	shr.u32 	%r3748, %r3747, %r3746;
	and.b32  	%r3749, %r3748, 1;
	shl.b32 	%r3750, %r3749, %r3743;
	or.b32  	%r3751, %r3742, %r3750;
	add.s32 	%r3752, %r4506, 3;
	sub.s32 	%r3753, %r4448, %r3752;
	shr.s32 	%r3754, %r3753, 5;
	and.b32  	%r3755, %r3753, 31;
	mul.wide.s32 	%rd19133, %r3754, 4;
	add.s64 	%rd19134, %rd3, %rd19133;
	ld.local.u32 	%r3756, [%rd19134];
	shr.u32 	%r3757, %r3756, %r3755;
	and.b32  	%r3758, %r3757, 1;
	shl.b32 	%r3759, %r3758, %r3752;
	or.b32  	%r3760, %r3751, %r3759;
	add.s32 	%r3761, %r4506, 4;
	sub.s32 	%r3762, %r4448, %r3761;
	shr.s32 	%r3763, %r3762, 5;
	and.b32  	%r3764, %r3762, 31;
	mul.wide.s32 	%rd19135, %r3763, 4;
	add.s64 	%rd19136, %rd3, %rd19135;
	ld.local.u32 	%r3765, [%rd19136];
	shr.u32 	%r3766, %r3765, %r3764;
	and.b32  	%r3767, %r3766, 1;
	shl.b32 	%r3768, %r3767, %r3761;
	or.b32  	%r3769, %r3760, %r3768;
	add.s32 	%r3770, %r4506, 5;
	sub.s32 	%r3771, %r4448, %r3770;
	shr.s32 	%r3772, %r3771, 5;
	and.b32  	%r3773, %r3771, 31;
	mul.wide.s32 	%rd19137, %r3772, 4;
	add.s64 	%rd19138, %rd3, %rd19137;
	ld.local.u32 	%r3774, [%rd19138];
	shr.u32 	%r3775, %r3774, %r3773;
	and.b32  	%r3776, %r3775, 1;
	shl.b32 	%r3777, %r3776, %r3770;
	or.b32  	%r3778, %r3769, %r3777;
	add.s32 	%r3779, %r4506, 6;
	sub.s32 	%r3780, %r4448, %r3779;
	shr.s32 	%r3781, %r3780, 5;
	and.b32  	%r3782, %r3780, 31;
	mul.wide.s32 	%rd19139, %r3781, 4;
	add.s64 	%rd19140, %rd3, %rd19139;
	ld.local.u32 	%r3783, [%rd19140];
	shr.u32 	%r3784, %r3783, %r3782;
	and.b32  	%r3785, %r3784, 1;
	shl.b32 	%r3786, %r3785, %r3779;
	or.b32  	%r3787, %r3778, %r3786;
	add.s32 	%r3788, %r4506, 7;
	sub.s32 	%r3789, %r4448, %r3788;
	shr.s32 	%r3790, %r3789, 5;
	and.b32  	%r3791, %r3789, 31;
	mul.wide.s32 	%rd19141, %r3790, 4;
	add.s64 	%rd19142, %rd3, %rd19141;
	ld.local.u32 	%r3792, [%rd19142];
	shr.u32 	%r3793, %r3792, %r3791;
	and.b32  	%r3794, %r3793, 1;
	shl.b32 	%r3795, %r3794, %r3788;
	or.b32  	%r3796, %r3787, %r3795;
	or.b32  	%r4514, %r3796, %r4514;
	add.s32 	%r4506, %r4506, 8;
$L__BB2_705:
	and.b32  	%r3797, %r986, 7;
	setp.eq.s32 	%p768, %r3797, 0;
	@%p768 bra 	$L__BB2_712;
	add.s32 	%r3799, %r924, 6;
	and.b32  	%r992, %r3799, 3;
	and.b32  	%r3800, %r3799, 7;
	add.s32 	%r3801, %r3800, -1;
	setp.lt.u32 	%p769, %r3801, 3;
	@%p769 bra 	$L__BB2_708;
	sub.s32 	%r3802, %r4448, %r4506;
	shr.s32 	%r3803, %r3802, 5;
	and.b32  	%r3804, %r3802, 31;
	mul.wide.s32 	%rd19143, %r3803, 4;
	add.s64 	%rd19144, %rd3, %rd19143;
	ld.local.u32 	%r3805, [%rd19144];
	shr.u32 	%r3806, %r3805, %r3804;
	and.b32  	%r3807, %r3806, 1;
	shl.b32 	%r3808, %r3807, %r4506;
	add.s32 	%r3809, %r4506, 1;
	sub.s32 	%r3810, %r4448, %r3809;
	shr.s32 	%r3811, %r3810, 5;
	and.b32  	%r3812, %r3810, 31;
	mul.wide.s32 	%rd19145, %r3811, 4;
	add.s64 	%rd19146, %rd3, %rd19145;
	ld.local.u32 	%r3813, [%rd19146];
	shr.u32 	%r3814, %r3813, %r3812;
	and.b32  	%r3815, %r3814, 1;
	shl.b32 	%r3816, %r3815, %r3809;
	or.b32  	%r3817, %r3808, %r3816;
	add.s32 	%r3818, %r4506, 2;
	sub.s32 	%r3819, %r4448, %r3818;
	shr.s32 	%r3820, %r3819, 5;
	and.b32  	%r3821, %r3819, 31;
	mul.wide.s32 	%rd19147, %r3820, 4;
	add.s64 	%rd19148, %rd3, %rd19147;
	ld.local.u32 	%r3822, [%rd19148];
	shr.u32 	%r3823, %r3822, %r3821;
	and.b32  	%r3824, %r3823, 1;
	shl.b32 	%r3825, %r3824, %r3818;
	or.b32  	%r3826, %r3817, %r3825;
	add.s32 	%r3827, %r4506, 3;
	sub.s32 	%r3828, %r4448, %r3827;
	shr.s32 	%r3829, %r3828, 5;
	and.b32  	%r3830, %r3828, 31;
	mul.wide.s32 	%rd19149, %r3829, 4;
	add.s64 	%rd19150, %rd3, %rd19149;
	ld.local.u32 	%r3831, [%rd19150];
	shr.u32 	%r3832, %r3831, %r3830;
	and.b32  	%r3833, %r3832, 1;
	shl.b32 	%r3834, %r3833, %r3827;
	or.b32  	%r3835, %r3826, %r3834;
	or.b32  	%r4514, %r3835, %r4514;
	add.s32 	%r4506, %r4506, 4;
$L__BB2_708:
	setp.eq.s32 	%p770, %r992, 0;
	@%p770 bra 	$L__BB2_712;
	sub.s32 	%r3836, %r4448, %r4506;
	shr.s32 	%r3837, %r3836, 5;
	and.b32  	%r3838, %r3836, 31;
	mul.wide.s32 	%rd19151, %r3837, 4;
	add.s64 	%rd19152, %rd3, %rd19151;
	ld.local.u32 	%r3839, [%rd19152];
	shr.u32 	%r3840, %r3839, %r3838;
	and.b32  	%r3841, %r3840, 1;
	shl.b32 	%r3842, %r3841, %r4506;
	or.b32  	%r4514, %r3842, %r4514;
	setp.eq.s32 	%p771, %r992, 1;
	@%p771 bra 	$L__BB2_712;
	add.s32 	%r3843, %r4506, 1;
	sub.s32 	%r3844, %r4448, %r3843;
	shr.s32 	%r3845, %r3844, 5;
	and.b32  	%r3846, %r3844, 31;
	mul.wide.s32 	%rd19153, %r3845, 4;
	add.s64 	%rd19154, %rd3, %rd19153;
	ld.local.u32 	%r3847, [%rd19154];
	shr.u32 	%r3848, %r3847, %r3846;
	and.b32  	%r3849, %r3848, 1;
	shl.b32 	%r3850, %r3849, %r3843;
	or.b32  	%r4514, %r3850, %r4514;
	setp.eq.s32 	%p772, %r992, 2;
	@%p772 bra 	$L__BB2_712;
	add.s32 	%r3851, %r4506, 2;
	sub.s32 	%r3852, %r4448, %r3851;
	shr.s32 	%r3853, %r3852, 5;
	and.b32  	%r3854, %r3852, 31;
	mul.wide.s32 	%rd19155, %r3853, 4;
	add.s64 	%rd19156, %rd3, %rd19155;
	ld.local.u32 	%r3855, [%rd19156];
	shr.u32 	%r3856, %r3855, %r3854;
	and.b32  	%r3857, %r3856, 1;
	shl.b32 	%r3858, %r3857, %r3851;
	or.b32  	%r4514, %r3858, %r4514;
$L__BB2_712:
	shr.u32 	%r3859, %r4514, %r975;
	and.b32  	%r3860, %r3859, 1;
	setp.eq.b32 	%p773, %r3860, 1;
	selp.b32 	%r4515, %r4514, %r4483, %p773;
	selp.b32 	%r4516, %r946, 1, %p773;
$L__BB2_713:
	max.s32 	%r1006, %r4516, 1;
	mov.b32 	%r4525, 0;
$L__BB2_714:
	mul.wide.u32 	%rd19157, %r4475, %r4475;
	cvt.u32.u64 	%r3862, %rd19157;
	shr.u64 	%rd19158, %rd19157, 32;
	mul.wide.u32 	%rd19159, %r4476, %r4475;
	add.s64 	%rd19160, %rd19158, %rd19159;
	shr.u64 	%rd19161, %rd19160, 32;
	mul.wide.u32 	%rd19162, %r4477, %r4475;
	add.s64 	%rd19163, %rd19161, %rd19162;
	shr.u64 	%rd19164, %rd19163, 32;
	mul.wide.u32 	%rd19165, %r4478, %r4475;
	add.s64 	%rd19166, %rd19164, %rd19165;
	shr.u64 	%rd19167, %rd19166, 32;
	mul.wide.u32 	%rd19168, %r4479, %r4475;
	add.s64 	%rd19169, %rd19167, %rd19168;
	shr.u64 	%rd19170, %rd19169, 32;
	mul.wide.u32 	%rd19171, %r4480, %r4475;
	add.s64 	%rd19172, %rd19170, %rd19171;
	shr.u64 	%rd19173, %rd19172, 32;
	mul.wide.u32 	%rd19174, %r4481, %r4475;
	add.s64 	%rd19175, %rd19173, %rd19174;
	shr.u64 	%rd19176, %rd19175, 32;
	mul.wide.u32 	%rd19177, %r4482, %r4475;
	add.s64 	%rd19178, %rd19176, %rd19177;
	shr.u64 	%rd19179, %rd19178, 32;
	and.b64  	%rd19180, %rd19160, 4294967295;
	add.s64 	%rd19181, %rd19159, %rd19180;
	shr.u64 	%rd19182, %rd19181, 32;
	mul.wide.u32 	%rd19183, %r4476, %r4476;
	and.b64  	%rd19184, %rd19163, 4294967295;
	add.s64 	%rd19185, %rd19182, %rd19184;
	add.s64 	%rd19186, %rd19185, %rd19183;
	shr.u64 	%rd19187, %rd19186, 32;
	mul.wide.u32 	%rd19188, %r4477, %r4476;
	and.b64  	%rd19189, %rd19166, 4294967295;
	add.s64 	%rd19190, %rd19187, %rd19189;
	add.s64 	%rd19191, %rd19190, %rd19188;
	shr.u64 	%rd19192, %rd19191, 32;
	mul.wide.u32 	%rd19193, %r4478, %r4476;
	and.b64  	%rd19194, %rd19169, 4294967295;
	add.s64 	%rd19195, %rd19192, %rd19194;
	add.s64 	%rd19196, %rd19195, %rd19193;
	shr.u64 	%rd19197, %rd19196, 32;
	mul.wide.u32 	%rd19198, %r4479, %r4476;
	and.b64  	%rd19199, %rd19172, 4294967295;
	add.s64 	%rd19200, %rd19197, %rd19199;
	add.s64 	%rd19201, %rd19200, %rd19198;
	shr.u64 	%rd19202, %rd19201, 32;
	mul.wide.u32 	%rd19203, %r4480, %r4476;
	and.b64  	%rd19204, %rd19175, 4294967295;
	add.s64 	%rd19205, %rd19202, %rd19204;
	add.s64 	%rd19206, %rd19205, %rd19203;
	shr.u64 	%rd19207, %rd19206, 32;
	mul.wide.u32 	%rd19208, %r4481, %r4476;
	and.b64  	%rd19209, %rd19178, 4294967295;
	add.s64 	%rd19210, %rd19207, %rd19209;
	add.s64 	%rd19211, %rd19210, %rd19208;
	shr.u64 	%rd19212, %rd19211, 32;
	mul.wide.u32 	%rd19213, %r4482, %r4476;
	add.s64 	%rd19214, %rd19212, %rd19179;
	add.s64 	%rd19215, %rd19214, %rd19213;
	shr.u64 	%rd19216, %rd19215, 32;
	and.b64  	%rd19217, %rd19186, 4294967295;
	add.s64 	%rd19218, %rd19162, %rd19217;
	shr.u64 	%rd19219, %rd19218, 32;
	and.b64  	%rd19220, %rd19191, 4294967295;
	add.s64 	%rd19221, %rd19219, %rd19220;
	add.s64 	%rd19222, %rd19221, %rd19188;
	shr.u64 	%rd19223, %rd19222, 32;
	mul.wide.u32 	%rd19224, %r4477, %r4477;
	and.b64  	%rd19225, %rd19196, 4294967295;
	add.s64 	%rd19226, %rd19223, %rd19225;
	add.s64 	%rd19227, %rd19226, %rd19224;
	shr.u64 	%rd19228, %rd19227, 32;
	mul.wide.u32 	%rd19229, %r4478, %r4477;
	and.b64  	%rd19230, %rd19201, 4294967295;
	add.s64 	%rd19231, %rd19228, %rd19230;
	add.s64 	%rd19232, %rd19231, %rd19229;
	shr.u64 	%rd19233, %rd19232, 32;
	mul.wide.u32 	%rd19234, %r4479, %r4477;
	and.b64  	%rd19235, %rd19206, 4294967295;
	add.s64 	%rd19236, %rd19233, %rd19235;
	add.s64 	%rd19237, %rd19236, %rd19234;
	shr.u64 	%rd19238, %rd19237, 32;
	mul.wide.u32 	%rd19239, %r4480, %r4477;
	and.b64  	%rd19240, %rd19211, 4294967295;
	add.s64 	%rd19241, %rd19238, %rd19240;
	add.s64 	%rd19242, %rd19241, %rd19239;
	shr.u64 	%rd19243, %rd19242, 32;
	mul.wide.u32 	%rd19244, %r4481, %r4477;
	and.b64  	%rd19245, %rd19215, 4294967295;
	add.s64 	%rd19246, %rd19243, %rd19245;
	add.s64 	%rd19247, %rd19246, %rd19244;
	shr.u64 	%rd19248, %rd19247, 32;
	mul.wide.u32 	%rd19249, %r4482, %r4477;
	add.s64 	%rd19250, %rd19248, %rd19216;
	add.s64 	%rd19251, %rd19250, %rd19249;
	shr.u64 	%rd19252, %rd19251, 32;
	and.b64  	%rd19253, %rd19222, 4294967295;
	add.s64 	%rd19254, %rd19165, %rd19253;
	shr.u64 	%rd19255, %rd19254, 32;
	and.b64  	%rd19256, %rd19227, 4294967295;
	add.s64 	%rd19257, %rd19255, %rd19256;
	add.s64 	%rd19258, %rd19257, %rd19193;
	shr.u64 	%rd19259, %rd19258, 32;
	and.b64  	%rd19260, %rd19232, 4294967295;
	add.s64 	%rd19261, %rd19259, %rd19260;
	add.s64 	%rd19262, %rd19261, %rd19229;
	shr.u64 	%rd19263, %rd19262, 32;
	mul.wide.u32 	%rd19264, %r4478, %r4478;
	and.b64  	%rd19265, %rd19237, 4294967295;
	add.s64 	%rd19266, %rd19263, %rd19265;
	add.s64 	%rd19267, %rd19266, %rd19264;
	shr.u64 	%rd19268, %rd19267, 32;
	mul.wide.u32 	%rd19269, %r4479, %r4478;
	and.b64  	%rd19270, %rd19242, 4294967295;
	add.s64 	%rd19271, %rd19268, %rd19270;
	add.s64 	%rd19272, %rd19271, %rd19269;
	shr.u64 	%rd19273, %rd19272, 32;
	mul.wide.u32 	%rd19274, %r4480, %r4478;
	and.b64  	%rd19275, %rd19247, 4294967295;
	add.s64 	%rd19276, %rd19273, %rd19275;
	add.s64 	%rd19277, %rd19276, %rd19274;
	shr.u64 	%rd19278, %rd19277, 32;
	mul.wide.u32 	%rd19279, %r4481, %r4478;
	and.b64  	%rd19280, %rd19251, 4294967295;
	add.s64 	%rd19281, %rd19278, %rd19280;
	add.s64 	%rd19282, %rd19281, %rd19279;
	shr.u64 	%rd19283, %rd19282, 32;
	mul.wide.u32 	%rd19284, %r4482, %r4478;
	add.s64 	%rd19285, %rd19283, %rd19252;
	add.s64 	%rd19286, %rd19285, %rd19284;
	shr.u64 	%rd19287, %rd19286, 32;
	and.b64  	%rd19288, %rd19258, 4294967295;
	add.s64 	%rd19289, %rd19168, %rd19288;
	shr.u64 	%rd19290, %rd19289, 32;
	and.b64  	%rd19291, %rd19262, 4294967295;
	add.s64 	%rd19292, %rd19290, %rd19291;
	add.s64 	%rd19293, %rd19292, %rd19198;
	shr.u64 	%rd19294, %rd19293, 32;
	and.b64  	%rd19295, %rd19267, 4294967295;
	add.s64 	%rd19296, %rd19294, %rd19295;
	add.s64 	%rd19297, %rd19296, %rd19234;
	shr.u64 	%rd19298, %rd19297, 32;
	and.b64  	%rd19299, %rd19272, 4294967295;
	add.s64 	%rd19300, %rd19298, %rd19299;
	add.s64 	%rd19301, %rd19300, %rd19269;
	shr.u64 	%rd19302, %rd19301, 32;
	mul.wide.u32 	%rd19303, %r4479, %r4479;
	and.b64  	%rd19304, %rd19277, 4294967295;
	add.s64 	%rd19305, %rd19302, %rd19304;
	add.s64 	%rd19306, %rd19305, %rd19303;
	shr.u64 	%rd19307, %rd19306, 32;
	mul.wide.u32 	%rd19308, %r4480, %r4479;
	and.b64  	%rd19309, %rd19282, 4294967295;
	add.s64 	%rd19310, %rd19307, %rd19309;
	add.s64 	%rd19311, %rd19310, %rd19308;
	shr.u64 	%rd19312, %rd19311, 32;
	mul.wide.u32 	%rd19313, %r4481, %r4479;
	and.b64  	%rd19314, %rd19286, 4294967295;
	add.s64 	%rd19315, %rd19312, %rd19314;
	add.s64 	%rd19316, %rd19315, %rd19313;
	shr.u64 	%rd19317, %rd19316, 32;
	mul.wide.u32 	%rd19318, %r4482, %r4479;
	add.s64 	%rd19319, %rd19317, %rd19287;
	add.s64 	%rd19320, %rd19319, %rd19318;
	shr.u64 	%rd19321, %rd19320, 32;
	and.b64  	%rd19322, %rd19293, 4294967295;
	add.s64 	%rd19323, %rd19171, %rd19322;
	shr.u64 	%rd19324, %rd19323, 32;
	and.b64  	%rd19325, %rd19297, 4294967295;
	add.s64 	%rd19326, %rd19324, %rd19325;
	add.s64 	%rd19327, %rd19326, %rd19203;
	shr.u64 	%rd19328, %rd19327, 32;
	and.b64  	%rd19329, %rd19301, 4294967295;
	add.s64 	%rd19330, %rd19328, %rd19329;
	add.s64 	%rd19331, %rd19330, %rd19239;
	shr.u64 	%rd19332, %rd19331, 32;
	and.b64  	%rd19333, %rd19306, 4294967295;
	add.s64 	%rd19334, %rd19332, %rd19333;
	add.s64 	%rd19335, %rd19334, %rd19274;
	shr.u64 	%rd19336, %rd19335, 32;
	and.b64  	%rd19337, %rd19311, 4294967295;
	add.s64 	%rd19338, %rd19336, %rd19337;
	add.s64 	%rd19339, %rd19338, %rd19308;
	shr.u64 	%rd19340, %rd19339, 32;
	mul.wide.u32 	%rd19341, %r4480, %r4480;
	and.b64  	%rd19342, %rd19316, 4294967295;
	add.s64 	%rd19343, %rd19340, %rd19342;
	add.s64 	%rd19344, %rd19343, %rd19341;
	shr.u64 	%rd19345, %rd19344, 32;
	mul.wide.u32 	%rd19346, %r4481, %r4480;
	and.b64  	%rd19347, %rd19320, 4294967295;
	add.s64 	%rd19348, %rd19345, %rd19347;
	add.s64 	%rd19349, %rd19348, %rd19346;
	shr.u64 	%rd19350, %rd19349, 32;
	mul.wide.u32 	%rd19351, %r4482, %r4480;
	add.s64 	%rd19352, %rd19350, %rd19321;
	add.s64 	%rd19353, %rd19352, %rd19351;
	shr.u64 	%rd19354, %rd19353, 32;
	and.b64  	%rd19355, %rd19327, 4294967295;
	add.s64 	%rd19356, %rd19174, %rd19355;
	shr.u64 	%rd19357, %rd19356, 32;
	and.b64  	%rd19358, %rd19331, 4294967295;
	add.s64 	%rd19359, %rd19357, %rd19358;
	add.s64 	%rd19360, %rd19359, %rd19208;
	shr.u64 	%rd19361, %rd19360, 32;
	and.b64  	%rd19362, %rd19335, 4294967295;
	add.s64 	%rd19363, %rd19361, %rd19362;
	add.s64 	%rd19364, %rd19363, %rd19244;
	shr.u64 	%rd19365, %rd19364, 32;
	and.b64  	%rd19366, %rd19339, 4294967295;
	add.s64 	%rd19367, %rd19365, %rd19366;
	add.s64 	%rd19368, %rd19367, %rd19279;
	shr.u64 	%rd19369, %rd19368, 32;
	and.b64  	%rd19370, %rd19344, 4294967295;
	add.s64 	%rd19371, %rd19369, %rd19370;
	add.s64 	%rd19372, %rd19371, %rd19313;
	shr.u64 	%rd19373, %rd19372, 32;
	and.b64  	%rd19374, %rd19349, 4294967295;
	add.s64 	%rd19375, %rd19373, %rd19374;
	add.s64 	%rd19376, %rd19375, %rd19346;
	shr.u64 	%rd19377, %rd19376, 32;
	mul.wide.u32 	%rd19378, %r4481, %r4481;
	and.b64  	%rd19379, %rd19353, 4294967295;
	add.s64 	%rd19380, %rd19377, %rd19379;
	add.s64 	%rd19381, %rd19380, %rd19378;
	shr.u64 	%rd19382, %rd19381, 32;
	mul.wide.u32 	%rd19383, %r4482, %r4481;
	add.s64 	%rd19384, %rd19382, %rd19354;
	add.s64 	%rd19385, %rd19384, %rd19383;
	shr.u64 	%rd19386, %rd19385, 32;
	and.b64  	%rd19387, %rd19360, 4294967295;
	add.s64 	%rd19388, %rd19177, %rd19387;
	shr.u64 	%rd19389, %rd19388, 32;
	and.b64  	%rd19390, %rd19364, 4294967295;
	add.s64 	%rd19391, %rd19389, %rd19390;
	add.s64 	%rd19392, %rd19391, %rd19213;
	shr.u64 	%rd19393, %rd19392, 32;
	and.b64  	%rd19394, %rd19368, 4294967295;
	add.s64 	%rd19395, %rd19393, %rd19394;
	add.s64 	%rd19396, %rd19395, %rd19249;
	shr.u64 	%rd19397, %rd19396, 32;
	and.b64  	%rd19398, %rd19372, 4294967295;
	add.s64 	%rd19399, %rd19397, %rd19398;
	add.s64 	%rd19400, %rd19399, %rd19284;
	shr.u64 	%rd19401, %rd19400, 32;
	and.b64  	%rd19402, %rd19376, 4294967295;
	add.s64 	%rd19403, %rd19401, %rd19402;
	add.s64 	%rd19404, %rd19403, %rd19318;
	shr.u64 	%rd19405, %rd19404, 32;
	and.b64  	%rd19406, %rd19381, 4294967295;
	add.s64 	%rd19407, %rd19405, %rd19406;
	add.s64 	%rd19408, %rd19407, %rd19351;
	shr.u64 	%rd19409, %rd19408, 32;
	and.b64  	%rd19410, %rd19385, 4294967295;
	add.s64 	%rd19411, %rd19409, %rd19410;
	add.s64 	%rd19412, %rd19411, %rd19383;
	shr.u64 	%rd19413, %rd19412, 32;
	mul.wide.u32 	%rd19414, %r4482, %r4482;
	add.s64 	%rd19415, %rd19413, %rd19386;
	add.s64 	%rd19416, %rd19415, %rd19414;
	{ .reg .b32 tmp; mov.b64 {tmp, %r3863}, %rd19416; }
	mul.lo.s32 	%r3864, %r770, %r3862;
	cvt.u64.u32 	%rd19417, %r3864;
	and.b64  	%rd19418, %rd19157, 4294967293;
	mad.lo.s64 	%rd19419, %rd1086, %rd19417, %rd19418;
	shr.u64 	%rd19420, %rd19419, 32;
	and.b64  	%rd19421, %rd19181, 4294967295;
	add.s64 	%rd19422, %rd19420, %rd19421;
	mad.lo.s64 	%rd19423, %rd1087, %rd19417, %rd19422;
	cvt.u32.u64 	%r3865, %rd19423;
	shr.u64 	%rd19424, %rd19423, 32;
	and.b64  	%rd19425, %rd19218, 4294967295;
	add.s64 	%rd19426, %rd19424, %rd19425;
	mad.lo.s64 	%rd19427, %rd1088, %rd19417, %rd19426;
	shr.u64 	%rd19428, %rd19427, 32;
	and.b64  	%rd19429, %rd19254, 4294967295;
	add.s64 	%rd19430, %rd19428, %rd19429;
	mad.lo.s64 	%rd19431, %rd1089, %rd19417, %rd19430;
	shr.u64 	%rd19432, %rd19431, 32;
	and.b64  	%rd19433, %rd19289, 4294967295;
	add.s64 	%rd19434, %rd19432, %rd19433;
	mad.lo.s64 	%rd19435, %rd1090, %rd19417, %rd19434;
	shr.u64 	%rd19436, %rd19435, 32;
	and.b64  	%rd19437, %rd19323, 4294967295;
	add.s64 	%rd19438, %rd19436, %rd19437;
	mad.lo.s64 	%rd19439, %rd1091, %rd19417, %rd19438;
	shr.u64 	%rd19440, %rd19439, 32;
	and.b64  	%rd19441, %rd19356, 4294967295;
	add.s64 	%rd19442, %rd19440, %rd19441;
	mad.lo.s64 	%rd19443, %rd1092, %rd19417, %rd19442;
	shr.u64 	%rd19444, %rd19443, 32;
	mul.wide.u32 	%rd19445, %r771, %r3864;
	and.b64  	%rd19446, %rd19388, 4294967295;
	add.s64 	%rd19447, %rd19444, %rd19446;
	add.s64 	%rd19448, %rd19447, %rd19445;
	shr.u64 	%rd19449, %rd19448, 32;
	and.b64  	%rd19450, %rd19392, 4294967295;
	add.s64 	%rd19451, %rd19449, %rd19450;
	shr.u64 	%rd19452, %rd19451, 32;
	and.b64  	%rd19453, %rd19396, 4294967295;
	add.s64 	%rd19454, %rd19452, %rd19453;
	shr.u64 	%rd19455, %rd19454, 32;
	and.b64  	%rd19456, %rd19400, 4294967295;
	add.s64 	%rd19457, %rd19455, %rd19456;
	shr.u64 	%rd19458, %rd19457, 32;
	and.b64  	%rd19459, %rd19404, 4294967295;
	add.s64 	%rd19460, %rd19458, %rd19459;
	shr.u64 	%rd19461, %rd19460, 32;
	and.b64  	%rd19462, %rd19408, 4294967295;
	add.s64 	%rd19463, %rd19461, %rd19462;
	shr.u64 	%rd19464, %rd19463, 32;
	and.b64  	%rd19465, %rd19412, 4294967295;
	add.s64 	%rd19466, %rd19464, %rd19465;
	shr.u64 	%rd19467, %rd19466, 32;
	and.b64  	%rd19468, %rd19416, 4294967295;
	add.s64 	%rd19469, %rd19467, %rd19468;
	{ .reg .b32 tmp; mov.b64 {tmp, %r3866}, %rd19469; }
	add.s32 	%r3867, %r3863, %r3866;
	mul.lo.s32 	%r3868, %r770, %r3865;
	cvt.u64.u32 	%rd19470, %r3868;
	and.b64  	%rd19471, %rd19423, 4294967295;
	mad.lo.s64 	%rd19472, %rd1086, %rd19470, %rd19471;
	shr.u64 	%rd19473, %rd19472, 32;
	and.b64  	%rd19474, %rd19427, 4294967295;
	add.s64 	%rd19475, %rd19473, %rd19474;
	mad.lo.s64 	%rd19476, %rd1087, %rd19470, %rd19475;
	cvt.u32.u64 	%r3869, %rd19476;
	shr.u64 	%rd19477, %rd19476, 32;
	and.b64  	%rd19478, %rd19431, 4294967295;
	add.s64 	%rd19479, %rd19477, %rd19478;
	mad.lo.s64 	%rd19480, %rd1088, %rd19470, %rd19479;
	shr.u64 	%rd19481, %rd19480, 32;
	and.b64  	%rd19482, %rd19435, 4294967295;
	add.s64 	%rd19483, %rd19481, %rd19482;
	mad.lo.s64 	%rd19484, %rd1089, %rd19470, %rd19483;
	shr.u64 	%rd19485, %rd19484, 32;
	and.b64  	%rd19486, %rd19439, 4294967295;
	add.s64 	%rd19487, %rd19485, %rd19486;
	mad.lo.s64 	%rd19488, %rd1090, %rd19470, %rd19487;
	shr.u64 	%rd19489, %rd19488, 32;
	and.b64  	%rd19490, %rd19443, 4294967295;
	add.s64 	%rd19491, %rd19489, %rd19490;
	mad.lo.s64 	%rd19492, %rd1091, %rd19470, %rd19491;
	shr.u64 	%rd19493, %rd19492, 32;
	and.b64  	%rd19494, %rd19448, 4294967295;
	add.s64 	%rd19495, %rd19493, %rd19494;
	mad.lo.s64 	%rd19496, %rd1092, %rd19470, %rd19495;
	shr.u64 	%rd19497, %rd19496, 32;
	mul.wide.u32 	%rd19498, %r771, %r3868;
	and.b64  	%rd19499, %rd19451, 4294967295;
	add.s64 	%rd19500, %rd19497, %rd19499;
	add.s64 	%rd19501, %rd19500, %rd19498;
	shr.u64 	%rd19502, %rd19501, 32;
	and.b64  	%rd19503, %rd19454, 4294967295;
	add.s64 	%rd19504, %rd19502, %rd19503;
	shr.u64 	%rd19505, %rd19504, 32;
	and.b64  	%rd19506, %rd19457, 4294967295;
	add.s64 	%rd19507, %rd19505, %rd19506;
	shr.u64 	%rd19508, %rd19507, 32;
	and.b64  	%rd19509, %rd19460, 4294967295;
	add.s64 	%rd19510, %rd19508, %rd19509;
	shr.u64 	%rd19511, %rd19510, 32;
	and.b64  	%rd19512, %rd19463, 4294967295;
	add.s64 	%rd19513, %rd19511, %rd19512;
	shr.u64 	%rd19514, %rd19513, 32;
	and.b64  	%rd19515, %rd19466, 4294967295;
	add.s64 	%rd19516, %rd19514, %rd19515;
	shr.u64 	%rd19517, %rd19516, 32;
	and.b64  	%rd19518, %rd19469, 4294967295;
	add.s64 	%rd19519, %rd19517, %rd19518;
	{ .reg .b32 tmp; mov.b64 {tmp, %r3870}, %rd19519; }
	add.s32 	%r3871, %r3867, %r3870;
	mul.lo.s32 	%r3872, %r770, %r3869;
	cvt.u64.u32 	%rd19520, %r3872;
	and.b64  	%rd19521, %rd19476, 4294967295;
	mad.lo.s64 	%rd19522, %rd1086, %rd19520, %rd19521;
	shr.u64 	%rd19523, %rd19522, 32;
	and.b64  	%rd19524, %rd19480, 4294967295;
	add.s64 	%rd19525, %rd19523, %rd19524;
	mad.lo.s64 	%rd19526, %rd1087, %rd19520, %rd19525;
	cvt.u32.u64 	%r3873, %rd19526;
	shr.u64 	%rd19527, %rd19526, 32;
	and.b64  	%rd19528, %rd19484, 4294967295;
	add.s64 	%rd19529, %rd19527, %rd19528;
	mad.lo.s64 	%rd19530, %rd1088, %rd19520, %rd19529;
	shr.u64 	%rd19531, %rd19530, 32;
	and.b64  	%rd19532, %rd19488, 4294967295;
	add.s64 	%rd19533, %rd19531, %rd19532;
	mad.lo.s64 	%rd19534, %rd1089, %rd19520, %rd19533;
	shr.u64 	%rd19535, %rd19534, 32;
	and.b64  	%rd19536, %rd19492, 4294967295;
	add.s64 	%rd19537, %rd19535, %rd19536;
	mad.lo.s64 	%rd19538, %rd1090, %rd19520, %rd19537;
	shr.u64 	%rd19539, %rd19538, 32;
	and.b64  	%rd19540, %rd19496, 4294967295;
	add.s64 	%rd19541, %rd19539, %rd19540;
	mad.lo.s64 	%rd19542, %rd1091, %rd19520, %rd19541;
	shr.u64 	%rd19543, %rd19542, 32;
	and.b64  	%rd19544, %rd19501, 4294967295;
	add.s64 	%rd19545, %rd19543, %rd19544;
	mad.lo.s64 	%rd19546, %rd1092, %rd19520, %rd19545;
	shr.u64 	%rd19547, %rd19546, 32;
	mul.wide.u32 	%rd19548, %r771, %r3872;
	and.b64  	%rd19549, %rd19504, 4294967295;
	add.s64 	%rd19550, %rd19547, %rd19549;
	add.s64 	%rd19551, %rd19550, %rd19548;
	shr.u64 	%rd19552, %rd19551, 32;
	and.b64  	%rd19553, %rd19507, 4294967295;
	add.s64 	%rd19554, %rd19552, %rd19553;
	shr.u64 	%rd19555, %rd19554, 32;
	and.b64  	%rd19556, %rd19510, 4294967295;
	add.s64 	%rd19557, %rd19555, %rd19556;
	shr.u64 	%rd19558, %rd19557, 32;
	and.b64  	%rd19559, %rd19513, 4294967295;
	add.s64 	%rd19560, %rd19558, %rd19559;
	shr.u64 	%rd19561, %rd19560, 32;
	and.b64  	%rd19562, %rd19516, 4294967295;
	add.s64 	%rd19563, %rd19561, %rd19562;
	shr.u64 	%rd19564, %rd19563, 32;
	and.b64  	%rd19565, %rd19519, 4294967295;
	add.s64 	%rd19566, %rd19564, %rd19565;
	{ .reg .b32 tmp; mov.b64 {tmp, %r3874}, %rd19566; }
	add.s32 	%r3875, %r3871, %r3874;
	mul.lo.s32 	%r3876, %r770, %r3873;
	cvt.u64.u32 	%rd19567, %r3876;
	and.b64  	%rd19568, %rd19526, 4294967295;
	mad.lo.s64 	%rd19569, %rd1086, %rd19567, %rd19568;
	shr.u64 	%rd19570, %rd19569, 32;
	and.b64  	%rd19571, %rd19530, 4294967295;
	add.s64 	%rd19572, %rd19570, %rd19571;
	mad.lo.s64 	%rd19573, %rd1087, %rd19567, %rd19572;
	cvt.u32.u64 	%r3877, %rd19573;
	shr.u64 	%rd19574, %rd19573, 32;
	and.b64  	%rd19575, %rd19534, 4294967295;
	add.s64 	%rd19576, %rd19574, %rd19575;
	mad.lo.s64 	%rd19577, %rd1088, %rd19567, %rd19576;
	shr.u64 	%rd19578, %rd19577, 32;
	and.b64  	%rd19579, %rd19538, 4294967295;
	add.s64 	%rd19580, %rd19578, %rd19579;
	mad.lo.s64 	%rd19581, %rd1089, %rd19567, %rd19580;
	shr.u64 	%rd19582, %rd19581, 32;
	and.b64  	%rd19583, %rd19542, 4294967295;
	add.s64 	%rd19584, %rd19582, %rd19583;
	mad.lo.s64 	%rd19585, %rd1090, %rd19567, %rd19584;
	shr.u64 	%rd19586, %rd19585, 32;
	and.b64  	%rd19587, %rd19546, 4294967295;
	add.s64 	%rd19588, %rd19586, %rd19587;
	mad.lo.s64 	%rd19589, %rd1091, %rd19567, %rd19588;
	shr.u64 	%rd19590, %rd19589, 32;
	and.b64  	%rd19591, %rd19551, 4294967295;
	add.s64 	%rd19592, %rd19590, %rd19591;
	mad.lo.s64 	%rd19593, %rd1092, %rd19567, %rd19592;
	shr.u64 	%rd19594, %rd19593, 32;
	mul.wide.u32 	%rd19595, %r771, %r3876;
	and.b64  	%rd19596, %rd19554, 4294967295;
	add.s64 	%rd19597, %rd19594, %rd19596;
	add.s64 	%rd19598, %rd19597, %rd19595;
	shr.u64 	%rd19599, %rd19598, 32;
	and.b64  	%rd19600, %rd19557, 4294967295;
	add.s64 	%rd19601, %rd19599, %rd19600;
	shr.u64 	%rd19602, %rd19601, 32;
	and.b64  	%rd19603, %rd19560, 4294967295;
	add.s64 	%rd19604, %rd19602, %rd19603;
	shr.u64 	%rd19605, %rd19604, 32;
	and.b64  	%rd19606, %rd19563, 4294967295;
	add.s64 	%rd19607, %rd19605, %rd19606;
	shr.u64 	%rd19608, %rd19607, 32;
	and.b64  	%rd19609, %rd19566, 4294967295;
	add.s64 	%rd19610, %rd19608, %rd19609;
	{ .reg .b32 tmp; mov.b64 {tmp, %r3878}, %rd19610; }
	add.s32 	%r3879, %r3875, %r3878;
	mul.lo.s32 	%r3880, %r770, %r3877;
	cvt.u64.u32 	%rd19611, %r3880;
	and.b64  	%rd19612, %rd19573, 4294967295;
	mad.lo.s64 	%rd19613, %rd1086, %rd19611, %rd19612;
	shr.u64 	%rd19614, %rd19613, 32;
	and.b64  	%rd19615, %rd19577, 4294967295;
	add.s64 	%rd19616, %rd19614, %rd19615;
	mad.lo.s64 	%rd19617, %rd1087, %rd19611, %rd19616;
	cvt.u32.u64 	%r3881, %rd19617;
	shr.u64 	%rd19618, %rd19617, 32;
	and.b64  	%rd19619, %rd19581, 4294967295;
	add.s64 	%rd19620, %rd19618, %rd19619;
	mad.lo.s64 	%rd19621, %rd1088, %rd19611, %rd19620;
	shr.u64 	%rd19622, %rd19621, 32;
	and.b64  	%rd19623, %rd19585, 4294967295;
	add.s64 	%rd19624, %rd19622, %rd19623;
	mad.lo.s64 	%rd19625, %rd1089, %rd19611, %rd19624;
	shr.u64 	%rd19626, %rd19625, 32;
	and.b64  	%rd19627, %rd19589, 4294967295;
	add.s64 	%rd19628, %rd19626, %rd19627;
	mad.lo.s64 	%rd19629, %rd1090, %rd19611, %rd19628;
	shr.u64 	%rd19630, %rd19629, 32;
	and.b64  	%rd19631, %rd19593, 4294967295;
	add.s64 	%rd19632, %rd19630, %rd19631;
	mad.lo.s64 	%rd19633, %rd1091, %rd19611, %rd19632;
	shr.u64 	%rd19634, %rd19633, 32;
	and.b64  	%rd19635, %rd19598, 4294967295;
	add.s64 	%rd19636, %rd19634, %rd19635;
	mad.lo.s64 	%rd19637, %rd1092, %rd19611, %rd19636;
	shr.u64 	%rd19638, %rd19637, 32;
	mul.wide.u32 	%rd19639, %r771, %r3880;
	and.b64  	%rd19640, %rd19601, 4294967295;
	add.s64 	%rd19641, %rd19638, %rd19640;
	add.s64 	%rd19642, %rd19641, %rd19639;
	shr.u64 	%rd19643, %rd19642, 32;
	and.b64  	%rd19644, %rd19604, 4294967295;
	add.s64 	%rd19645, %rd19643, %rd19644;
	shr.u64 	%rd19646, %rd19645, 32;
	and.b64  	%rd19647, %rd19607, 4294967295;
	add.s64 	%rd19648, %rd19646, %rd19647;
	shr.u64 	%rd19649, %rd19648, 32;
	and.b64  	%rd19650, %rd19610, 4294967295;
	add.s64 	%rd19651, %rd19649, %rd19650;
	{ .reg .b32 tmp; mov.b64 {tmp, %r3882}, %rd19651; }
	add.s32 	%r3883, %r3879, %r3882;
	mul.lo.s32 	%r3884, %r770, %r3881;
	cvt.u64.u32 	%rd19652, %r3884;
	and.b64  	%rd19653, %rd19617, 4294967295;
	mad.lo.s64 	%rd19654, %rd1086, %rd19652, %rd19653;
	shr.u64 	%rd19655, %rd19654, 32;
	and.b64  	%rd19656, %rd19621, 4294967295;
	add.s64 	%rd19657, %rd19655, %rd19656;
	mad.lo.s64 	%rd19658, %rd1087, %rd19652, %rd19657;
	cvt.u32.u64 	%r3885, %rd19658;
	shr.u64 	%rd19659, %rd19658, 32;
	and.b64  	%rd19660, %rd19625, 4294967295;
	add.s64 	%rd19661, %rd19659, %rd19660;
	mad.lo.s64 	%rd19662, %rd1088, %rd19652, %rd19661;
	shr.u64 	%rd19663, %rd19662, 32;
	and.b64  	%rd19664, %rd19629, 4294967295;
	add.s64 	%rd19665, %rd19663, %rd19664;
	mad.lo.s64 	%rd19666, %rd1089, %rd19652, %rd19665;
	shr.u64 	%rd19667, %rd19666, 32;
	and.b64  	%rd19668, %rd19633, 4294967295;
	add.s64 	%rd19669, %rd19667, %rd19668;
	mad.lo.s64 	%rd19670, %rd1090, %rd19652, %rd19669;
	shr.u64 	%rd19671, %rd19670, 32;
	and.b64  	%rd19672, %rd19637, 4294967295;
	add.s64 	%rd19673, %rd19671, %rd19672;
	mad.lo.s64 	%rd19674, %rd1091, %rd19652, %rd19673;
	shr.u64 	%rd19675, %rd19674, 32;
	and.b64  	%rd19676, %rd19642, 4294967295;
	add.s64 	%rd19677, %rd19675, %rd19676;
	mad.lo.s64 	%rd19678, %rd1092, %rd19652, %rd19677;
	shr.u64 	%rd19679, %rd19678, 32;
	mul.wide.u32 	%rd19680, %r771, %r3884;
	and.b64  	%rd19681, %rd19645, 4294967295;
	add.s64 	%rd19682, %rd19679, %rd19681;
	add.s64 	%rd19683, %rd19682, %rd19680;
	shr.u64 	%rd19684, %rd19683, 32;
	and.b64  	%rd19685, %rd19648, 4294967295;
	add.s64 	%rd19686, %rd19684, %rd19685;
	shr.u64 	%rd19687, %rd19686, 32;
	and.b64  	%rd19688, %rd19651, 4294967295;
	add.s64 	%rd19689, %rd19687, %rd19688;
	{ .reg .b32 tmp; mov.b64 {tmp, %r3886}, %rd19689; }
	add.s32 	%r3887, %r3883, %r3886;
	mul.lo.s32 	%r3888, %r770, %r3885;
	cvt.u64.u32 	%rd19690, %r3888;
	and.b64  	%rd19691, %rd19658, 4294967295;
	mad.lo.s64 	%rd19692, %rd1086, %rd19690, %rd19691;
	shr.u64 	%rd19693, %rd19692, 32;
	and.b64  	%rd19694, %rd19662, 4294967295;
	add.s64 	%rd19695, %rd19693, %rd19694;
	mad.lo.s64 	%rd19696, %rd1087, %rd19690, %rd19695;
	cvt.u32.u64 	%r3889, %rd19696;
	shr.u64 	%rd19697, %rd19696, 32;
	and.b64  	%rd19698, %rd19666, 4294967295;
	add.s64 	%rd19699, %rd19697, %rd19698;
	mad.lo.s64 	%rd19700, %rd1088, %rd19690, %rd19699;
	shr.u64 	%rd19701, %rd19700, 32;
	and.b64  	%rd19702, %rd19670, 4294967295;
	add.s64 	%rd19703, %rd19701, %rd19702;
	mad.lo.s64 	%rd19704, %rd1089, %rd19690, %rd19703;
	shr.u64 	%rd19705, %rd19704, 32;
	and.b64  	%rd19706, %rd19674, 4294967295;
	add.s64 	%rd19707, %rd19705, %rd19706;
	mad.lo.s64 	%rd19708, %rd1090, %rd19690, %rd19707;
	shr.u64 	%rd19709, %rd19708, 32;
	and.b64  	%rd19710, %rd19678, 4294967295;
	add.s64 	%rd19711, %rd19709, %rd19710;
	mad.lo.s64 	%rd19712, %rd1091, %rd19690, %rd19711;
	shr.u64 	%rd19713, %rd19712, 32;
	and.b64  	%rd19714, %rd19683, 4294967295;
	add.s64 	%rd19715, %rd19713, %rd19714;
	mad.lo.s64 	%rd19716, %rd1092, %rd19690, %rd19715;
	shr.u64 	%rd19717, %rd19716, 32;
	mul.wide.u32 	%rd19718, %r771, %r3888;
	and.b64  	%rd19719, %rd19686, 4294967295;
	add.s64 	%rd19720, %rd19717, %rd19719;
	add.s64 	%rd19721, %rd19720, %rd19718;
	shr.u64 	%rd19722, %rd19721, 32;
	and.b64  	%rd19723, %rd19689, 4294967295;
	add.s64 	%rd19724, %rd19722, %rd19723;
	{ .reg .b32 tmp; mov.b64 {tmp, %r3890}, %rd19724; }
	add.s32 	%r3891, %r3887, %r3890;
	mul.lo.s32 	%r3892, %r770, %r3889;
	cvt.u64.u32 	%rd19725, %r3892;
	and.b64  	%rd19726, %rd19696, 4294967295;
	mad.lo.s64 	%rd19727, %rd1086, %rd19725, %rd19726;
	shr.u64 	%rd19728, %rd19727, 32;
	and.b64  	%rd19729, %rd19700, 4294967295;
	add.s64 	%rd19730, %rd19728, %rd19729;
	mad.lo.s64 	%rd1122, %rd1087, %rd19725, %rd19730;
	cvt.u32.u64 	%r4475, %rd1122;
	shr.u64 	%rd19731, %rd1122, 32;
	and.b64  	%rd19732, %rd19704, 4294967295;
	add.s64 	%rd19733, %rd19731, %rd19732;
	mad.lo.s64 	%rd1123, %rd1088, %rd19725, %rd19733;
	cvt.u32.u64 	%r4476, %rd1123;
	shr.u64 	%rd19734, %rd1123, 32;
	and.b64  	%rd19735, %rd19708, 4294967295;
	add.s64 	%rd19736, %rd19734, %rd19735;
	mad.lo.s64 	%rd1124, %rd1089, %rd19725, %rd19736;
	cvt.u32.u64 	%r4477, %rd1124;
	shr.u64 	%rd19737, %rd1124, 32;
	and.b64  	%rd19738, %rd19712, 4294967295;
	add.s64 	%rd19739, %rd19737, %rd19738;
	mad.lo.s64 	%rd1125, %rd1090, %rd19725, %rd19739;
	cvt.u32.u64 	%r4478, %rd1125;
	shr.u64 	%rd19740, %rd1125, 32;
	and.b64  	%rd19741, %rd19716, 4294967295;
	add.s64 	%rd19742, %rd19740, %rd19741;
	mad.lo.s64 	%rd1126, %rd1091, %rd19725, %rd19742;
	cvt.u32.u64 	%r4479, %rd1126;
	shr.u64 	%rd19743, %rd1126, 32;
	and.b64  	%rd19744, %rd19721, 4294967295;
	add.s64 	%rd19745, %rd19743, %rd19744;
	mad.lo.s64 	%rd1127, %rd1092, %rd19725, %rd19745;
	cvt.u32.u64 	%r4480, %rd1127;
	shr.u64 	%rd19746, %rd1127, 32;
	mul.wide.u32 	%rd19747, %r771, %r3892;
	and.b64  	%rd19748, %rd19724, 4294967295;
	add.s64 	%rd19749, %rd19746, %rd19748;
	add.s64 	%rd1128, %rd19749, %rd19747;
	cvt.u32.u64 	%r4481, %rd1128;
	{ .reg .b32 tmp; mov.b64 {tmp, %r3893}, %rd1128; }
	add.s32 	%r4482, %r3891, %r3893;
	setp.gt.u32 	%p774, %r4482, %r771;
	@%p774 bra 	$L__BB2_728;
	setp.lt.u32 	%p775, %r4482, %r771;
	@%p775 bra 	$L__BB2_729;
	cvt.u32.u64 	%r3894, %rd1092;
	setp.lt.u32 	%p776, %r3894, %r4481;
	@%p776 bra 	$L__BB2_728;
	setp.gt.u32 	%p777, %r3894, %r4481;
	@%p777 bra 	$L__BB2_729;
	cvt.u32.u64 	%r3896, %rd1091;
	setp.lt.u32 	%p778, %r3896, %r4480;
	@%p778 bra 	$L__BB2_728;
	setp.gt.u32 	%p779, %r3896, %r4480;
	@%p779 bra 	$L__BB2_729;
	cvt.u32.u64 	%r3898, %rd1090;
	setp.lt.u32 	%p780, %r3898, %r4479;
	@%p780 bra 	$L__BB2_728;
	setp.gt.u32 	%p781, %r3898, %r4479;
	@%p781 bra 	$L__BB2_729;
	cvt.u32.u64 	%r3900, %rd1089;
	setp.lt.u32 	%p782, %r3900, %r4478;
	@%p782 bra 	$L__BB2_728;
	setp.gt.u32 	%p783, %r3900, %r4478;
	@%p783 bra 	$L__BB2_729;
	cvt.u32.u64 	%r3902, %rd1088;
	setp.lt.u32 	%p784, %r3902, %r4477;
	@%p784 bra 	$L__BB2_728;
	setp.gt.u32 	%p785, %r3902, %r4477;
	@%p785 bra 	$L__BB2_729;
	cvt.u32.u64 	%r3904, %rd1087;
	setp.lt.u32 	%p786, %r3904, %r4476;
	@%p786 bra 	$L__BB2_728;
	cvt.u32.u64 	%r3905, %rd1086;
	setp.gt.u32 	%p787, %r3904, %r4476;
	setp.gt.u32 	%p788, %r3905, %r4475;
	or.pred  	%p789, %p787, %p788;
	@%p789 bra 	$L__BB2_729;
$L__BB2_728:
	and.b64  	%rd19751, %rd1122, 4294967295;
	sub.s64 	%rd19752, %rd19751, %rd1086;
	shr.u64 	%rd19753, %rd19752, 63;
	cvt.u32.u64 	%r4475, %rd19752;
	and.b64  	%rd19754, %rd1123, 4294967295;
	add.s64 	%rd19755, %rd19753, %rd1087;
	sub.s64 	%rd19756, %rd19754, %rd19755;
	shr.u64 	%rd19757, %rd19756, 63;
	cvt.u32.u64 	%r4476, %rd19756;
	and.b64  	%rd19758, %rd1124, 4294967295;
	add.s64 	%rd19759, %rd19757, %rd1088;
	sub.s64 	%rd19760, %rd19758, %rd19759;
	shr.u64 	%rd19761, %rd19760, 63;
	cvt.u32.u64 	%r4477, %rd19760;
	and.b64  	%rd19762, %rd1125, 4294967295;
	add.s64 	%rd19763, %rd19761, %rd1089;
	sub.s64 	%rd19764, %rd19762, %rd19763;
	shr.u64 	%rd19765, %rd19764, 63;
	cvt.u32.u64 	%r4478, %rd19764;
	and.b64  	%rd19766, %rd1126, 4294967295;
	add.s64 	%rd19767, %rd19765, %rd1090;
	sub.s64 	%rd19768, %rd19766, %rd19767;
	shr.u64 	%rd19769, %rd19768, 63;
	cvt.u32.u64 	%r4479, %rd19768;
	and.b64  	%rd19770, %rd1127, 4294967295;
	add.s64 	%rd19771, %rd19769, %rd1091;
	sub.s64 	%rd19772, %rd19770, %rd19771;
	shr.u64 	%rd19773, %rd19772, 63;
	cvt.u32.u64 	%r4480, %rd19772;
	and.b64  	%rd19774, %rd1128, 4294967295;
	add.s64 	%rd19775, %rd19773, %rd1092;
	sub.s64 	%rd19776, %rd19774, %rd19775;
	shr.u64 	%rd19777, %rd19776, 63;
	cvt.u32.u64 	%r4481, %rd19776;
	cvt.u32.u64 	%r3907, %rd19777;
	add.s32 	%r3908, %r771, %r3907;
	sub.s32 	%r4482, %r4482, %r3908;
$L__BB2_729:
	add.s32 	%r4525, %r4525, 1;
	setp.ne.s32 	%p790, %r4525, %r1006;
	@%p790 bra 	$L__BB2_714;
	mul.wide.u32 	%rd19778, %r4515, 32;
	add.s64 	%rd19779, %rd4, %rd19778;
	ld.local.v4.u32 	{%r3909, %r3910, %r3911, %r3912}, [%rd19779];
	mul.wide.u32 	%rd19780, %r3909, %r4475;
	cvt.u32.u64 	%r3913, %rd19780;
	shr.u64 	%rd19781, %rd19780, 32;
	mul.wide.u32 	%rd19782, %r3910, %r4475;
	add.s64 	%rd19783, %rd19781, %rd19782;
	shr.u64 	%rd19784, %rd19783, 32;
	mul.wide.u32 	%rd19785, %r3911, %r4475;
	add.s64 	%rd19786, %rd19784, %rd19785;
	shr.u64 	%rd19787, %rd19786, 32;
	mul.wide.u32 	%rd19788, %r3912, %r4475;
	add.s64 	%rd19789, %rd19787, %rd19788;
	shr.u64 	%rd19790, %rd19789, 32;
	ld.local.v4.u32 	{%r3914, %r3915, %r3916, %r3917}, [%rd19779+16];
	mul.wide.u32 	%rd19791, %r3914, %r4475;
	add.s64 	%rd19792, %rd19790, %rd19791;
	shr.u64 	%rd19793, %rd19792, 32;
	mul.wide.u32 	%rd19794, %r3915, %r4475;
	add.s64 	%rd19795, %rd19793, %rd19794;
	shr.u64 	%rd19796, %rd19795, 32;
	mul.wide.u32 	%rd19797, %r3916, %r4475;
	add.s64 	%rd19798, %rd19796, %rd19797;
	shr.u64 	%rd19799, %rd19798, 32;
	mul.wide.u32 	%rd19800, %r3917, %r4475;
	add.s64 	%rd19801, %rd19799, %rd19800;
	shr.u64 	%rd19802, %rd19801, 32;
	mul.wide.u32 	%rd19803, %r3909, %r4476;
	and.b64  	%rd19804, %rd19783, 4294967295;
	add.s64 	%rd19805, %rd19803, %rd19804;
	shr.u64 	%rd19806, %rd19805, 32;
	mul.wide.u32 	%rd19807, %r3910, %r4476;
	and.b64  	%rd19808, %rd19786, 4294967295;
	add.s64 	%rd19809, %rd19806, %rd19808;
	add.s64 	%rd19810, %rd19809, %rd19807;
	shr.u64 	%rd19811, %rd19810, 32;
	mul.wide.u32 	%rd19812, %r3911, %r4476;
	and.b64  	%rd19813, %rd19789, 4294967295;
	add.s64 	%rd19814, %rd19811, %rd19813;
	add.s64 	%rd19815, %rd19814, %rd19812;
	shr.u64 	%rd19816, %rd19815, 32;
	mul.wide.u32 	%rd19817, %r3912, %r4476;
	and.b64  	%rd19818, %rd19792, 4294967295;
	add.s64 	%rd19819, %rd19816, %rd19818;
	add.s64 	%rd19820, %rd19819, %rd19817;
	shr.u64 	%rd19821, %rd19820, 32;
	mul.wide.u32 	%rd19822, %r3914, %r4476;
	and.b64  	%rd19823, %rd19795, 4294967295;
	add.s64 	%rd19824, %rd19821, %rd19823;
	add.s64 	%rd19825, %rd19824, %rd19822;
	shr.u64 	%rd19826, %rd19825, 32;
	mul.wide.u32 	%rd19827, %r3915, %r4476;
	and.b64  	%rd19828, %rd19798, 4294967295;
	add.s64 	%rd19829, %rd19826, %rd19828;
	add.s64 	%rd19830, %rd19829, %rd19827;
	shr.u64 	%rd19831, %rd19830, 32;
	mul.wide.u32 	%rd19832, %r3916, %r4476;
	and.b64  	%rd19833, %rd19801, 4294967295;
	add.s64 	%rd19834, %rd19831, %rd19833;
	add.s64 	%rd19835, %rd19834, %rd19832;
	shr.u64 	%rd19836, %rd19835, 32;
	mul.wide.u32 	%rd19837, %r3917, %r4476;
	add.s64 	%rd19838, %rd19836, %rd19802;
	add.s64 	%rd19839, %rd19838, %rd19837;
	shr.u64 	%rd19840, %rd19839, 32;
	mul.wide.u32 	%rd19841, %r3909, %r4477;
	and.b64  	%rd19842, %rd19810, 4294967295;
	add.s64 	%rd19843, %rd19841, %rd19842;
	shr.u64 	%rd19844, %rd19843, 32;
	mul.wide.u32 	%rd19845, %r3910, %r4477;
	and.b64  	%rd19846, %rd19815, 4294967295;
	add.s64 	%rd19847, %rd19844, %rd19846;
	add.s64 	%rd19848, %rd19847, %rd19845;
	shr.u64 	%rd19849, %rd19848, 32;
	mul.wide.u32 	%rd19850, %r3911, %r4477;
	and.b64  	%rd19851, %rd19820, 4294967295;
	add.s64 	%rd19852, %rd19849, %rd19851;
	add.s64 	%rd19853, %rd19852, %rd19850;
	shr.u64 	%rd19854, %rd19853, 32;
	mul.wide.u32 	%rd19855, %r3912, %r4477;
	and.b64  	%rd19856, %rd19825, 4294967295;
	add.s64 	%rd19857, %rd19854, %rd19856;
	add.s64 	%rd19858, %rd19857, %rd19855;
	shr.u64 	%rd19859, %rd19858, 32;
	mul.wide.u32 	%rd19860, %r3914, %r4477;
	and.b64  	%rd19861, %rd19830, 4294967295;
	add.s64 	%rd19862, %rd19859, %rd19861;
	add.s64 	%rd19863, %rd19862, %rd19860;
	shr.u64 	%rd19864, %rd19863, 32;
	mul.wide.u32 	%rd19865, %r3915, %r4477;
	and.b64  	%rd19866, %rd19835, 4294967295;
	add.s64 	%rd19867, %rd19864, %rd19866;
	add.s64 	%rd19868, %rd19867, %rd19865;
	shr.u64 	%rd19869, %rd19868, 32;
	mul.wide.u32 	%rd19870, %r3916, %r4477;
	and.b64  	%rd19871, %rd19839, 4294967295;
	add.s64 	%rd19872, %rd19869, %rd19871;
	add.s64 	%rd19873, %rd19872, %rd19870;
	shr.u64 	%rd19874, %rd19873, 32;
	mul.wide.u32 	%rd19875, %r3917, %r4477;
	add.s64 	%rd19876, %rd19874, %rd19840;
	add.s64 	%rd19877, %rd19876, %rd19875;
	shr.u64 	%rd19878, %rd19877, 32;
	mul.wide.u32 	%rd19879, %r3909, %r4478;
	and.b64  	%rd19880, %rd19848, 4294967295;
	add.s64 	%rd19881, %rd19879, %rd19880;
	shr.u64 	%rd19882, %rd19881, 32;
	mul.wide.u32 	%rd19883, %r3910, %r4478;
	and.b64  	%rd19884, %rd19853, 4294967295;
	add.s64 	%rd19885, %rd19882, %rd19884;
	add.s64 	%rd19886, %rd19885, %rd19883;
	shr.u64 	%rd19887, %rd19886, 32;
	mul.wide.u32 	%rd19888, %r3911, %r4478;
	and.b64  	%rd19889, %rd19858, 4294967295;
	add.s64 	%rd19890, %rd19887, %rd19889;
	add.s64 	%rd19891, %rd19890, %rd19888;
	shr.u64 	%rd19892, %rd19891, 32;
	mul.wide.u32 	%rd19893, %r3912, %r4478;
	and.b64  	%rd19894, %rd19863, 4294967295;
	add.s64 	%rd19895, %rd19892, %rd19894;
	add.s64 	%rd19896, %rd19895, %rd19893;
	shr.u64 	%rd19897, %rd19896, 32;
	mul.wide.u32 	%rd19898, %r3914, %r4478;
	and.b64  	%rd19899, %rd19868, 4294967295;
	add.s64 	%rd19900, %rd19897, %rd19899;
	add.s64 	%rd19901, %rd19900, %rd19898;
	shr.u64 	%rd19902, %rd19901, 32;
	mul.wide.u32 	%rd19903, %r3915, %r4478;
	and.b64  	%rd19904, %rd19873, 4294967295;
	add.s64 	%rd19905, %rd19902, %rd19904;
	add.s64 	%rd19906, %rd19905, %rd19903;
	shr.u64 	%rd19907, %rd19906, 32;
	mul.wide.u32 	%rd19908, %r3916, %r4478;
	and.b64  	%rd19909, %rd19877, 4294967295;
	add.s64 	%rd19910, %rd19907, %rd19909;
	add.s64 	%rd19911, %rd19910, %rd19908;
	shr.u64 	%rd19912, %rd19911, 32;
	mul.wide.u32 	%rd19913, %r3917, %r4478;
	add.s64 	%rd19914, %rd19912, %rd19878;
	add.s64 	%rd19915, %rd19914, %rd19913;
	shr.u64 	%rd19916, %rd19915, 32;
	mul.wide.u32 	%rd19917, %r3909, %r4479;
	and.b64  	%rd19918, %rd19886, 4294967295;
	add.s64 	%rd19919, %rd19917, %rd19918;
	shr.u64 	%rd19920, %rd19919, 32;
	mul.wide.u32 	%rd19921, %r3910, %r4479;
	and.b64  	%rd19922, %rd19891, 4294967295;
	add.s64 	%rd19923, %rd19920, %rd19922;
	add.s64 	%rd19924, %rd19923, %rd19921;
	shr.u64 	%rd19925, %rd19924, 32;
	mul.wide.u32 	%rd19926, %r3911, %r4479;
	and.b64  	%rd19927, %rd19896, 4294967295;
	add.s64 	%rd19928, %rd19925, %rd19927;
	add.s64 	%rd19929, %rd19928, %rd19926;
	shr.u64 	%rd19930, %rd19929, 32;
	mul.wide.u32 	%rd19931, %r3912, %r4479;
	and.b64  	%rd19932, %rd19901, 4294967295;
	add.s64 	%rd19933, %rd19930, %rd19932;
	add.s64 	%rd19934, %rd19933, %rd19931;
	shr.u64 	%rd19935, %rd19934, 32;
	mul.wide.u32 	%rd19936, %r3914, %r4479;
	and.b64  	%rd19937, %rd19906, 4294967295;
	add.s64 	%rd19938, %rd19935, %rd19937;
	add.s64 	%rd19939, %rd19938, %rd19936;
	shr.u64 	%rd19940, %rd19939, 32;
	mul.wide.u32 	%rd19941, %r3915, %r4479;
	and.b64  	%rd19942, %rd19911, 4294967295;
	add.s64 	%rd19943, %rd19940, %rd19942;
	add.s64 	%rd19944, %rd19943, %rd19941;
	shr.u64 	%rd19945, %rd19944, 32;
	mul.wide.u32 	%rd19946, %r3916, %r4479;
	and.b64  	%rd19947, %rd19915, 4294967295;
	add.s64 	%rd19948, %rd19945, %rd19947;
	add.s64 	%rd19949, %rd19948, %rd19946;
	shr.u64 	%rd19950, %rd19949, 32;
	mul.wide.u32 	%rd19951, %r3917, %r4479;
	add.s64 	%rd19952, %rd19950, %rd19916;
	add.s64 	%rd19953, %rd19952, %rd19951;
	shr.u64 	%rd19954, %rd19953, 32;
	mul.wide.u32 	%rd19955, %r3909, %r4480;
	and.b64  	%rd19956, %rd19924, 4294967295;
	add.s64 	%rd19957, %rd19955, %rd19956;
	shr.u64 	%rd19958, %rd19957, 32;
	mul.wide.u32 	%rd19959, %r3910, %r4480;
	and.b64  	%rd19960, %rd19929, 4294967295;
	add.s64 	%rd19961, %rd19958, %rd19960;
	add.s64 	%rd19962, %rd19961, %rd19959;
	shr.u64 	%rd19963, %rd19962, 32;
	mul.wide.u32 	%rd19964, %r3911, %r4480;
	and.b64  	%rd19965, %rd19934, 4294967295;
	add.s64 	%rd19966, %rd19963, %rd19965;
	add.s64 	%rd19967, %rd19966, %rd19964;
	shr.u64 	%rd19968, %rd19967, 32;
	mul.wide.u32 	%rd19969, %r3912, %r4480;
	and.b64  	%rd19970, %rd19939, 4294967295;
	add.s64 	%rd19971, %rd19968, %rd19970;
	add.s64 	%rd19972, %rd19971, %rd19969;
	shr.u64 	%rd19973, %rd19972, 32;
	mul.wide.u32 	%rd19974, %r3914, %r4480;
	and.b64  	%rd19975, %rd19944, 4294967295;
	add.s64 	%rd19976, %rd19973, %rd19975;
	add.s64 	%rd19977, %rd19976, %rd19974;
	shr.u64 	%rd19978, %rd19977, 32;
	mul.wide.u32 	%rd19979, %r3915, %r4480;
	and.b64  	%rd19980, %rd19949, 4294967295;
	add.s64 	%rd19981, %rd19978, %rd19980;
	add.s64 	%rd19982, %rd19981, %rd19979;
	shr.u64 	%rd19983, %rd19982, 32;
	mul.wide.u32 	%rd19984, %r3916, %r4480;
	and.b64  	%rd19985, %rd19953, 4294967295;
	add.s64 	%rd19986, %rd19983, %rd19985;
	add.s64 	%rd19987, %rd19986, %rd19984;
	shr.u64 	%rd19988, %rd19987, 32;
	mul.wide.u32 	%rd19989, %r3917, %r4480;
	add.s64 	%rd19990, %rd19988, %rd19954;
	add.s64 	%rd19991, %rd19990, %rd19989;
	shr.u64 	%rd19992, %rd19991, 32;
	mul.wide.u32 	%rd19993, %r3909, %r4481;
	and.b64  	%rd19994, %rd19962, 4294967295;
	add.s64 	%rd19995, %rd19993, %rd19994;
	shr.u64 	%rd19996, %rd19995, 32;
	mul.wide.u32 	%rd19997, %r3910, %r4481;
	and.b64  	%rd19998, %rd19967, 4294967295;
	add.s64 	%rd19999, %rd19996, %rd19998;
	add.s64 	%rd20000, %rd19999, %rd19997;
	shr.u64 	%rd20001, %rd20000, 32;
	mul.wide.u32 	%rd20002, %r3911, %r4481;
	and.b64  	%rd20003, %rd19972, 4294967295;
	add.s64 	%rd20004, %rd20001, %rd20003;
	add.s64 	%rd20005, %rd20004, %rd20002;
	shr.u64 	%rd20006, %rd20005, 32;
	mul.wide.u32 	%rd20007, %r3912, %r4481;
	and.b64  	%rd20008, %rd19977, 4294967295;
	add.s64 	%rd20009, %rd20006, %rd20008;
	add.s64 	%rd20010, %rd20009, %rd20007;
	shr.u64 	%rd20011, %rd20010, 32;
	mul.wide.u32 	%rd20012, %r3914, %r4481;
	and.b64  	%rd20013, %rd19982, 4294967295;
	add.s64 	%rd20014, %rd20011, %rd20013;
	add.s64 	%rd20015, %rd20014, %rd20012;
	shr.u64 	%rd20016, %rd20015, 32;
	mul.wide.u32 	%rd20017, %r3915, %r4481;
	and.b64  	%rd20018, %rd19987, 4294967295;
	add.s64 	%rd20019, %rd20016, %rd20018;
	add.s64 	%rd20020, %rd20019, %rd20017;
	shr.u64 	%rd20021, %rd20020, 32;
	mul.wide.u32 	%rd20022, %r3916, %r4481;
	and.b64  	%rd20023, %rd19991, 4294967295;
	add.s64 	%rd20024, %rd20021, %rd20023;
	add.s64 	%rd20025, %rd20024, %rd20022;
	shr.u64 	%rd20026, %rd20025, 32;
	mul.wide.u32 	%rd20027, %r3917, %r4481;
	add.s64 	%rd20028, %rd20026, %rd19992;
	add.s64 	%rd20029, %rd20028, %rd20027;
	shr.u64 	%rd20030, %rd20029, 32;
	mul.wide.u32 	%rd20031, %r3909, %r4482;
	and.b64  	%rd20032, %rd20000, 4294967295;
	add.s64 	%rd20033, %rd20031, %rd20032;
	shr.u64 	%rd20034, %rd20033, 32;
	mul.wide.u32 	%rd20035, %r3910, %r4482;
	and.b64  	%rd20036, %rd20005, 4294967295;
	add.s64 	%rd20037, %rd20034, %rd20036;
	add.s64 	%rd20038, %rd20037, %rd20035;
	shr.u64 	%rd20039, %rd20038, 32;
	mul.wide.u32 	%rd20040, %r3911, %r4482;
	and.b64  	%rd20041, %rd20010, 4294967295;
	add.s64 	%rd20042, %rd20039, %rd20041;
	add.s64 	%rd20043, %rd20042, %rd20040;
	shr.u64 	%rd20044, %rd20043, 32;
	mul.wide.u32 	%rd20045, %r3912, %r4482;
	and.b64  	%rd20046, %rd20015, 4294967295;
	add.s64 	%rd20047, %rd20044, %rd20046;
	add.s64 	%rd20048, %rd20047, %rd20045;
	shr.u64 	%rd20049, %rd20048, 32;
	mul.wide.u32 	%rd20050, %r3914, %r4482;
	and.b64  	%rd20051, %rd20020, 4294967295;
	add.s64 	%rd20052, %rd20049, %rd20051;
	add.s64 	%rd20053, %rd20052, %rd20050;
	shr.u64 	%rd20054, %rd20053, 32;
	mul.wide.u32 	%rd20055, %r3915, %r4482;
	and.b64  	%rd20056, %rd20025, 4294967295;
	add.s64 	%rd20057, %rd20054, %rd20056;
	add.s64 	%rd20058, %rd20057, %rd20055;
	shr.u64 	%rd20059, %rd20058, 32;
	mul.wide.u32 	%rd20060, %r3916, %r4482;
	and.b64  	%rd20061, %rd20029, 4294967295;
	add.s64 	%rd20062, %rd20059, %rd20061;
	add.s64 	%rd20063, %rd20062, %rd20060;
	shr.u64 	%rd20064, %rd20063, 32;
	mul.wide.u32 	%rd20065, %r3917, %r4482;
	add.s64 	%rd20066, %rd20064, %rd20030;
	add.s64 	%rd20067, %rd20066, %rd20065;
	{ .reg .b32 tmp; mov.b64 {tmp, %r3918}, %rd20067; }
	mul.lo.s32 	%r3919, %r770, %r3913;
	cvt.u64.u32 	%rd20068, %r3919;
	and.b64  	%rd20069, %rd19780, 4294967295;
	mad.lo.s64 	%rd20070, %rd1086, %rd20068, %rd20069;
	shr.u64 	%rd20071, %rd20070, 32;
	and.b64  	%rd20072, %rd19805, 4294967295;
	add.s64 	%rd20073, %rd20071, %rd20072;
	mad.lo.s64 	%rd20074, %rd1087, %rd20068, %rd20073;
	cvt.u32.u64 	%r3920, %rd20074;
	shr.u64 	%rd20075, %rd20074, 32;
	and.b64  	%rd20076, %rd19843, 4294967295;
	add.s64 	%rd20077, %rd20075, %rd20076;
	mad.lo.s64 	%rd20078, %rd1088, %rd20068, %rd20077;
	shr.u64 	%rd20079, %rd20078, 32;
	and.b64  	%rd20080, %rd19881, 4294967295;
	add.s64 	%rd20081, %rd20079, %rd20080;
	mad.lo.s64 	%rd20082, %rd1089, %rd20068, %rd20081;
	shr.u64 	%rd20083, %rd20082, 32;
	and.b64  	%rd20084, %rd19919, 4294967295;
	add.s64 	%rd20085, %rd20083, %rd20084;
	mad.lo.s64 	%rd20086, %rd1090, %rd20068, %rd20085;
	shr.u64 	%rd20087, %rd20086, 32;
	and.b64  	%rd20088, %rd19957, 4294967295;
	add.s64 	%rd20089, %rd20087, %rd20088;
	mad.lo.s64 	%rd20090, %rd1091, %rd20068, %rd20089;
	shr.u64 	%rd20091, %rd20090, 32;
	and.b64  	%rd20092, %rd19995, 4294967295;
	add.s64 	%rd20093, %rd20091, %rd20092;
	mad.lo.s64 	%rd20094, %rd1092, %rd20068, %rd20093;
	shr.u64 	%rd20095, %rd20094, 32;
	mul.wide.u32 	%rd20096, %r771, %r3919;
	and.b64  	%rd20097, %rd20033, 4294967295;
	add.s64 	%rd20098, %rd20095, %rd20097;
	add.s64 	%rd20099, %rd20098, %rd20096;
	shr.u64 	%rd20100, %rd20099, 32;
	and.b64  	%rd20101, %rd20038, 4294967295;
	add.s64 	%rd20102, %rd20100, %rd20101;
	shr.u64 	%rd20103, %rd20102, 32;
	and.b64  	%rd20104, %rd20043, 4294967295;
	add.s64 	%rd20105, %rd20103, %rd20104;
	shr.u64 	%rd20106, %rd20105, 32;
	and.b64  	%rd20107, %rd20048, 4294967295;
	add.s64 	%rd20108, %rd20106, %rd20107;
	shr.u64 	%rd20109, %rd20108, 32;
	and.b64  	%rd20110, %rd20053, 4294967295;
	add.s64 	%rd20111, %rd20109, %rd20110;
	shr.u64 	%rd20112, %rd20111, 32;
	and.b64  	%rd20113, %rd20058, 4294967295;
	add.s64 	%rd20114, %rd20112, %rd20113;
	shr.u64 	%rd20115, %rd20114, 32;
	and.b64  	%rd20116, %rd20063, 4294967295;
	add.s64 	%rd20117, %rd20115, %rd20116;
	shr.u64 	%rd20118, %rd20117, 32;
	and.b64  	%rd20119, %rd20067, 4294967295;
	add.s64 	%rd20120, %rd20118, %rd20119;
	{ .reg .b32 tmp; mov.b64 {tmp, %r3921}, %rd20120; }
	add.s32 	%r3922, %r3918, %r3921;
	mul.lo.s32 	%r3923, %r770, %r3920;
	cvt.u64.u32 	%rd20121, %r3923;
	and.b64  	%rd20122, %rd20074, 4294967295;
	mad.lo.s64 	%rd20123, %rd1086, %rd20121, %rd20122;
	shr.u64 	%rd20124, %rd20123, 32;
	and.b64  	%rd20125, %rd20078, 4294967295;
	add.s64 	%rd20126, %rd20124, %rd20125;
	mad.lo.s64 	%rd20127, %rd1087, %rd20121, %rd20126;
	cvt.u32.u64 	%r3924, %rd20127;
	shr.u64 	%rd20128, %rd20127, 32;
	and.b64  	%rd20129, %rd20082, 4294967295;
	add.s64 	%rd20130, %rd20128, %rd20129;
	mad.lo.s64 	%rd20131, %rd1088, %rd20121, %rd20130;
	shr.u64 	%rd20132, %rd20131, 32;
	and.b64  	%rd20133, %rd20086, 4294967295;
	add.s64 	%rd20134, %rd20132, %rd20133;
	mad.lo.s64 	%rd20135, %rd1089, %rd20121, %rd20134;
	shr.u64 	%rd20136, %rd20135, 32;
	and.b64  	%rd20137, %rd20090, 4294967295;
	add.s64 	%rd20138, %rd20136, %rd20137;
	mad.lo.s64 	%rd20139, %rd1090, %rd20121, %rd20138;
	shr.u64 	%rd20140, %rd20139, 32;
	and.b64  	%rd20141, %rd20094, 4294967295;
	add.s64 	%rd20142, %rd20140, %rd20141;
	mad.lo.s64 	%rd20143, %rd1091, %rd20121, %rd20142;
	shr.u64 	%rd20144, %rd20143, 32;
	and.b64  	%rd20145, %rd20099, 4294967295;
	add.s64 	%rd20146, %rd20144, %rd20145;
	mad.lo.s64 	%rd20147, %rd1092, %rd20121, %rd20146;
	shr.u64 	%rd20148, %rd20147, 32;
	mul.wide.u32 	%rd20149, %r771, %r3923;
	and.b64  	%rd20150, %rd20102, 4294967295;
	add.s64 	%rd20151, %rd20148, %rd20150;
	add.s64 	%rd20152, %rd20151, %rd20149;
	shr.u64 	%rd20153, %rd20152, 32;
	and.b64  	%rd20154, %rd20105, 4294967295;
	add.s64 	%rd20155, %rd20153, %rd20154;
	shr.u64 	%rd20156, %rd20155, 32;
	and.b64  	%rd20157, %rd20108, 4294967295;
	add.s64 	%rd20158, %rd20156, %rd20157;
	shr.u64 	%rd20159, %rd20158, 32;
	and.b64  	%rd20160, %rd20111, 4294967295;
	add.s64 	%rd20161, %rd20159, %rd20160;
	shr.u64 	%rd20162, %rd20161, 32;
	and.b64  	%rd20163, %rd20114, 4294967295;
	add.s64 	%rd20164, %rd20162, %rd20163;
	shr.u64 	%rd20165, %rd20164, 32;
	and.b64  	%rd20166, %rd20117, 4294967295;
	add.s64 	%rd20167, %rd20165, %rd20166;
	shr.u64 	%rd20168, %rd20167, 32;
	and.b64  	%rd20169, %rd20120, 4294967295;
	add.s64 	%rd20170, %rd20168, %rd20169;
	{ .reg .b32 tmp; mov.b64 {tmp, %r3925}, %rd20170; }
	add.s32 	%r3926, %r3922, %r3925;
	mul.lo.s32 	%r3927, %r770, %r3924;
	cvt.u64.u32 	%rd20171, %r3927;
	and.b64  	%rd20172, %rd20127, 4294967295;
	mad.lo.s64 	%rd20173, %rd1086, %rd20171, %rd20172;
	shr.u64 	%rd20174, %rd20173, 32;
	and.b64  	%rd20175, %rd20131, 4294967295;
	add.s64 	%rd20176, %rd20174, %rd20175;
	mad.lo.s64 	%rd20177, %rd1087, %rd20171, %rd20176;
	cvt.u32.u64 	%r3928, %rd20177;
	shr.u64 	%rd20178, %rd20177, 32;
	and.b64  	%rd20179, %rd20135, 4294967295;
	add.s64 	%rd20180, %rd20178, %rd20179;
	mad.lo.s64 	%rd20181, %rd1088, %rd20171, %rd20180;
	shr.u64 	%rd20182, %rd20181, 32;
	and.b64  	%rd20183, %rd20139, 4294967295;
	add.s64 	%rd20184, %rd20182, %rd20183;
	mad.lo.s64 	%rd20185, %rd1089, %rd20171, %rd20184;
	shr.u64 	%rd20186, %rd20185, 32;
	and.b64  	%rd20187, %rd20143, 4294967295;
	add.s64 	%rd20188, %rd20186, %rd20187;
	mad.lo.s64 	%rd20189, %rd1090, %rd20171, %rd20188;
	shr.u64 	%rd20190, %rd20189, 32;
	and.b64  	%rd20191, %rd20147, 4294967295;
	add.s64 	%rd20192, %rd20190, %rd20191;
	mad.lo.s64 	%rd20193, %rd1091, %rd20171, %rd20192;
	shr.u64 	%rd20194, %rd20193, 32;
	and.b64  	%rd20195, %rd20152, 4294967295;
	add.s64 	%rd20196, %rd20194, %rd20195;
	mad.lo.s64 	%rd20197, %rd1092, %rd20171, %rd20196;
	shr.u64 	%rd20198, %rd20197, 32;
	mul.wide.u32 	%rd20199, %r771, %r3927;
	and.b64  	%rd20200, %rd20155, 4294967295;
	add.s64 	%rd20201, %rd20198, %rd20200;
	add.s64 	%rd20202, %rd20201, %rd20199;
	shr.u64 	%rd20203, %rd20202, 32;
	and.b64  	%rd20204, %rd20158, 4294967295;
	add.s64 	%rd20205, %rd20203, %rd20204;
	shr.u64 	%rd20206, %rd20205, 32;
	and.b64  	%rd20207, %rd20161, 4294967295;
	add.s64 	%rd20208, %rd20206, %rd20207;
	shr.u64 	%rd20209, %rd20208, 32;
	and.b64  	%rd20210, %rd20164, 4294967295;
	add.s64 	%rd20211, %rd20209, %rd20210;
	shr.u64 	%rd20212, %rd20211, 32;
	and.b64  	%rd20213, %rd20167, 4294967295;
	add.s64 	%rd20214, %rd20212, %rd20213;
	shr.u64 	%rd20215, %rd20214, 32;
	and.b64  	%rd20216, %rd20170, 4294967295;
	add.s64 	%rd20217, %rd20215, %rd20216;
	{ .reg .b32 tmp; mov.b64 {tmp, %r3929}, %rd20217; }
	add.s32 	%r3930, %r3926, %r3929;
	mul.lo.s32 	%r3931, %r770, %r3928;
	cvt.u64.u32 	%rd20218, %r3931;
	and.b64  	%rd20219, %rd20177, 4294967295;
	mad.lo.s64 	%rd20220, %rd1086, %rd20218, %rd20219;
	shr.u64 	%rd20221, %rd20220, 32;
	and.b64  	%rd20222, %rd20181, 4294967295;
	add.s64 	%rd20223, %rd20221, %rd20222;
	mad.lo.s64 	%rd20224, %rd1087, %rd20218, %rd20223;
	cvt.u32.u64 	%r3932, %rd20224;
	shr.u64 	%rd20225, %rd20224, 32;
	and.b64  	%rd20226, %rd20185, 4294967295;
	add.s64 	%rd20227, %rd20225, %rd20226;
	mad.lo.s64 	%rd20228, %rd1088, %rd20218, %rd20227;
	shr.u64 	%rd20229, %rd20228, 32;
	and.b64  	%rd20230, %rd20189, 4294967295;
	add.s64 	%rd20231, %rd20229, %rd20230;
	mad.lo.s64 	%rd20232, %rd1089, %rd20218, %rd20231;
	shr.u64 	%rd20233, %rd20232, 32;
	and.b64  	%rd20234, %rd20193, 4294967295;
	add.s64 	%rd20235, %rd20233, %rd20234;
	mad.lo.s64 	%rd20236, %rd1090, %rd20218, %rd20235;
	shr.u64 	%rd20237, %rd20236, 32;
	and.b64  	%rd20238, %rd20197, 4294967295;
	add.s64 	%rd20239, %rd20237, %rd20238;
	mad.lo.s64 	%rd20240, %rd1091, %rd20218, %rd20239;
	shr.u64 	%rd20241, %rd20240, 32;
	and.b64  	%rd20242, %rd20202, 4294967295;
	add.s64 	%rd20243, %rd20241, %rd20242;
	mad.lo.s64 	%rd20244, %rd1092, %rd20218, %rd20243;
	shr.u64 	%rd20245, %rd20244, 32;
	mul.wide.u32 	%rd20246, %r771, %r3931;
	and.b64  	%rd20247, %rd20205, 4294967295;
	add.s64 	%rd20248, %rd20245, %rd20247;
	add.s64 	%rd20249, %rd20248, %rd20246;
	shr.u64 	%rd20250, %rd20249, 32;
	and.b64  	%rd20251, %rd20208, 4294967295;
	add.s64 	%rd20252, %rd20250, %rd20251;
	shr.u64 	%rd20253, %rd20252, 32;
	and.b64  	%rd20254, %rd20211, 4294967295;
	add.s64 	%rd20255, %rd20253, %rd20254;
	shr.u64 	%rd20256, %rd20255, 32;
	and.b64  	%rd20257, %rd20214, 4294967295;
	add.s64 	%rd20258, %rd20256, %rd20257;
	shr.u64 	%rd20259, %rd20258, 32;
	and.b64  	%rd20260, %rd20217, 4294967295;
	add.s64 	%rd20261, %rd20259, %rd20260;
	{ .reg .b32 tmp; mov.b64 {tmp, %r3933}, %rd20261; }
	add.s32 	%r3934, %r3930, %r3933;
	mul.lo.s32 	%r3935, %r770, %r3932;
	cvt.u64.u32 	%rd20262, %r3935;
	and.b64  	%rd20263, %rd20224, 4294967295;
	mad.lo.s64 	%rd20264, %rd1086, %rd20262, %rd20263;
	shr.u64 	%rd20265, %rd20264, 32;
	and.b64  	%rd20266, %rd20228, 4294967295;
	add.s64 	%rd20267, %rd20265, %rd20266;
	mad.lo.s64 	%rd20268, %rd1087, %rd20262, %rd20267;
	cvt.u32.u64 	%r3936, %rd20268;
	shr.u64 	%rd20269, %rd20268, 32;
	and.b64  	%rd20270, %rd20232, 4294967295;
	add.s64 	%rd20271, %rd20269, %rd20270;
	mad.lo.s64 	%rd20272, %rd1088, %rd20262, %rd20271;
	shr.u64 	%rd20273, %rd20272, 32;
	and.b64  	%rd20274, %rd20236, 4294967295;
	add.s64 	%rd20275, %rd20273, %rd20274;
	mad.lo.s64 	%rd20276, %rd1089, %rd20262, %rd20275;
	shr.u64 	%rd20277, %rd20276, 32;
	and.b64  	%rd20278, %rd20240, 4294967295;
	add.s64 	%rd20279, %rd20277, %rd20278;
	mad.lo.s64 	%rd20280, %rd1090, %rd20262, %rd20279;
	shr.u64 	%rd20281, %rd20280, 32;
	and.b64  	%rd20282, %rd20244, 4294967295;
	add.s64 	%rd20283, %rd20281, %rd20282;
	mad.lo.s64 	%rd20284, %rd1091, %rd20262, %rd20283;
	shr.u64 	%rd20285, %rd20284, 32;
	and.b64  	%rd20286, %rd20249, 4294967295;
	add.s64 	%rd20287, %rd20285, %rd20286;
	mad.lo.s64 	%rd20288, %rd1092, %rd20262, %rd20287;
	shr.u64 	%rd20289, %rd20288, 32;
	mul.wide.u32 	%rd20290, %r771, %r3935;
	and.b64  	%rd20291, %rd20252, 4294967295;
	add.s64 	%rd20292, %rd20289, %rd20291;
	add.s64 	%rd20293, %rd20292, %rd20290;
	shr.u64 	%rd20294, %rd20293, 32;
	and.b64  	%rd20295, %rd20255, 4294967295;
	add.s64 	%rd20296, %rd20294, %rd20295;
	shr.u64 	%rd20297, %rd20296, 32;
	and.b64  	%rd20298, %rd20258, 4294967295;
	add.s64 	%rd20299, %rd20297, %rd20298;
	shr.u64 	%rd20300, %rd20299, 32;
	and.b64  	%rd20301, %rd20261, 4294967295;
	add.s64 	%rd20302, %rd20300, %rd20301;
	{ .reg .b32 tmp; mov.b64 {tmp, %r3937}, %rd20302; }
	add.s32 	%r3938, %r3934, %r3937;
	mul.lo.s32 	%r3939, %r770, %r3936;
	cvt.u64.u32 	%rd20303, %r3939;
	and.b64  	%rd20304, %rd20268, 4294967295;
	mad.lo.s64 	%rd20305, %rd1086, %rd20303, %rd20304;
	shr.u64 	%rd20306, %rd20305, 32;
	and.b64  	%rd20307, %rd20272, 4294967295;
	add.s64 	%rd20308, %rd20306, %rd20307;
	mad.lo.s64 	%rd20309, %rd1087, %rd20303, %rd20308;
	cvt.u32.u64 	%r3940, %rd20309;
	shr.u64 	%rd20310, %rd20309, 32;
	and.b64  	%rd20311, %rd20276, 4294967295;
	add.s64 	%rd20312, %rd20310, %rd20311;
	mad.lo.s64 	%rd20313, %rd1088, %rd20303, %rd20312;
	shr.u64 	%rd20314, %rd20313, 32;
	and.b64  	%rd20315, %rd20280, 4294967295;
	add.s64 	%rd20316, %rd20314, %rd20315;
	mad.lo.s64 	%rd20317, %rd1089, %rd20303, %rd20316;
	shr.u64 	%rd20318, %rd20317, 32;
	and.b64  	%rd20319, %rd20284, 4294967295;
	add.s64 	%rd20320, %rd20318, %rd20319;
	mad.lo.s64 	%rd20321, %rd1090, %rd20303, %rd20320;
	shr.u64 	%rd20322, %rd20321, 32;
	and.b64  	%rd20323, %rd20288, 4294967295;
	add.s64 	%rd20324, %rd20322, %rd20323;
	mad.lo.s64 	%rd20325, %rd1091, %rd20303, %rd20324;
	shr.u64 	%rd20326, %rd20325, 32;
	and.b64  	%rd20327, %rd20293, 4294967295;
	add.s64 	%rd20328, %rd20326, %rd20327;
	mad.lo.s64 	%rd20329, %rd1092, %rd20303, %rd20328;
	shr.u64 	%rd20330, %rd20329, 32;
	mul.wide.u32 	%rd20331, %r771, %r3939;
	and.b64  	%rd20332, %rd20296, 4294967295;
	add.s64 	%rd20333, %rd20330, %rd20332;
	add.s64 	%rd20334, %rd20333, %rd20331;
	shr.u64 	%rd20335, %rd20334, 32;
	and.b64  	%rd20336, %rd20299, 4294967295;
	add.s64 	%rd20337, %rd20335, %rd20336;
	shr.u64 	%rd20338, %rd20337, 32;
	and.b64  	%rd20339, %rd20302, 4294967295;
	add.s64 	%rd20340, %rd20338, %rd20339;
	{ .reg .b32 tmp; mov.b64 {tmp, %r3941}, %rd20340; }
	add.s32 	%r3942, %r3938, %r3941;
	mul.lo.s32 	%r3943, %r770, %r3940;
	cvt.u64.u32 	%rd20341, %r3943;
	and.b64  	%rd20342, %rd20309, 4294967295;
	mad.lo.s64 	%rd20343, %rd1086, %rd20341, %rd20342;
	shr.u64 	%rd20344, %rd20343, 32;
	and.b64  	%rd20345, %rd20313, 4294967295;
	add.s64 	%rd20346, %rd20344, %rd20345;
	mad.lo.s64 	%rd20347, %rd1087, %rd20341, %rd20346;
	cvt.u32.u64 	%r3944, %rd20347;
	shr.u64 	%rd20348, %rd20347, 32;
	and.b64  	%rd20349, %rd20317, 4294967295;
	add.s64 	%rd20350, %rd20348, %rd20349;
	mad.lo.s64 	%rd20351, %rd1088, %rd20341, %rd20350;
	shr.u64 	%rd20352, %rd20351, 32;
	and.b64  	%rd20353, %rd20321, 4294967295;
	add.s64 	%rd20354, %rd20352, %rd20353;
	mad.lo.s64 	%rd20355, %rd1089, %rd20341, %rd20354;
	shr.u64 	%rd20356, %rd20355, 32;
	and.b64  	%rd20357, %rd20325, 4294967295;
	add.s64 	%rd20358, %rd20356, %rd20357;
	mad.lo.s64 	%rd20359, %rd1090, %rd20341, %rd20358;
	shr.u64 	%rd20360, %rd20359, 32;
	and.b64  	%rd20361, %rd20329, 4294967295;
	add.s64 	%rd20362, %rd20360, %rd20361;
	mad.lo.s64 	%rd20363, %rd1091, %rd20341, %rd20362;
	shr.u64 	%rd20364, %rd20363, 32;
	and.b64  	%rd20365, %rd20334, 4294967295;
	add.s64 	%rd20366, %rd20364, %rd20365;
	mad.lo.s64 	%rd20367, %rd1092, %rd20341, %rd20366;
	shr.u64 	%rd20368, %rd20367, 32;
	mul.wide.u32 	%rd20369, %r771, %r3943;
	and.b64  	%rd20370, %rd20337, 4294967295;
	add.s64 	%rd20371, %rd20368, %rd20370;
	add.s64 	%rd20372, %rd20371, %rd20369;
	shr.u64 	%rd20373, %rd20372, 32;
	and.b64  	%rd20374, %rd20340, 4294967295;
	add.s64 	%rd20375, %rd20373, %rd20374;
	{ .reg .b32 tmp; mov.b64 {tmp, %r3945}, %rd20375; }
	add.s32 	%r3946, %r3942, %r3945;
	mul.lo.s32 	%r3947, %r770, %r3944;
	cvt.u64.u32 	%rd20376, %r3947;
	and.b64  	%rd20377, %rd20347, 4294967295;
	mad.lo.s64 	%rd20378, %rd1086, %rd20376, %rd20377;
	shr.u64 	%rd20379, %rd20378, 32;
	and.b64  	%rd20380, %rd20351, 4294967295;
	add.s64 	%rd20381, %rd20379, %rd20380;
	mad.lo.s64 	%rd1129, %rd1087, %rd20376, %rd20381;
	cvt.u32.u64 	%r4475, %rd1129;
	shr.u64 	%rd20382, %rd1129, 32;
	and.b64  	%rd20383, %rd20355, 4294967295;
	add.s64 	%rd20384, %rd20382, %rd20383;
	mad.lo.s64 	%rd1130, %rd1088, %rd20376, %rd20384;
	cvt.u32.u64 	%r4476, %rd1130;
	shr.u64 	%rd20385, %rd1130, 32;
	and.b64  	%rd20386, %rd20359, 4294967295;
	add.s64 	%rd20387, %rd20385, %rd20386;
	mad.lo.s64 	%rd1131, %rd1089, %rd20376, %rd20387;
	cvt.u32.u64 	%r4477, %rd1131;
	shr.u64 	%rd20388, %rd1131, 32;
	and.b64  	%rd20389, %rd20363, 4294967295;
	add.s64 	%rd20390, %rd20388, %rd20389;
	mad.lo.s64 	%rd1132, %rd1090, %rd20376, %rd20390;
	cvt.u32.u64 	%r4478, %rd1132;
	shr.u64 	%rd20391, %rd1132, 32;
	and.b64  	%rd20392, %rd20367, 4294967295;
	add.s64 	%rd20393, %rd20391, %rd20392;
	mad.lo.s64 	%rd1133, %rd1091, %rd20376, %rd20393;
	cvt.u32.u64 	%r4479, %rd1133;
	shr.u64 	%rd20394, %rd1133, 32;
	and.b64  	%rd20395, %rd20372, 4294967295;
	add.s64 	%rd20396, %rd20394, %rd20395;
	mad.lo.s64 	%rd1134, %rd1092, %rd20376, %rd20396;
	cvt.u32.u64 	%r4480, %rd1134;
	shr.u64 	%rd20397, %rd1134, 32;
	mul.wide.u32 	%rd20398, %r771, %r3947;
	and.b64  	%rd20399, %rd20375, 4294967295;
	add.s64 	%rd20400, %rd20397, %rd20399;
	add.s64 	%rd1135, %rd20400, %rd20398;
	cvt.u32.u64 	%r4481, %rd1135;
	{ .reg .b32 tmp; mov.b64 {tmp, %r3948}, %rd1135; }
	add.s32 	%r4482, %r3946, %r3948;
	setp.gt.u32 	%p791, %r4482, %r771;
	@%p791 bra 	$L__BB2_744;
	setp.lt.u32 	%p792, %r4482, %r771;
	@%p792 bra 	$L__BB2_745;
	cvt.u32.u64 	%r3949, %rd1092;
	setp.lt.u32 	%p793, %r3949, %r4481;
	@%p793 bra 	$L__BB2_744;
	setp.gt.u32 	%p794, %r3949, %r4481;
	@%p794 bra 	$L__BB2_745;
	cvt.u32.u64 	%r3951, %rd1091;
	setp.lt.u32 	%p795, %r3951, %r4480;
	@%p795 bra 	$L__BB2_744;
	setp.gt.u32 	%p796, %r3951, %r4480;
	@%p796 bra 	$L__BB2_745;
	cvt.u32.u64 	%r3953, %rd1090;
	setp.lt.u32 	%p797, %r3953, %r4479;
	@%p797 bra 	$L__BB2_744;
	setp.gt.u32 	%p798, %r3953, %r4479;
	@%p798 bra 	$L__BB2_745;
	cvt.u32.u64 	%r3955, %rd1089;
	setp.lt.u32 	%p799, %r3955, %r4478;
	@%p799 bra 	$L__BB2_744;
	setp.gt.u32 	%p800, %r3955, %r4478;
	@%p800 bra 	$L__BB2_745;
	cvt.u32.u64 	%r3957, %rd1088;
	setp.lt.u32 	%p801, %r3957, %r4477;
	@%p801 bra 	$L__BB2_744;
	setp.gt.u32 	%p802, %r3957, %r4477;
	@%p802 bra 	$L__BB2_745;
	cvt.u32.u64 	%r3959, %rd1087;
	setp.lt.u32 	%p803, %r3959, %r4476;
	@%p803 bra 	$L__BB2_744;
	cvt.u32.u64 	%r3960, %rd1086;
	setp.gt.u32 	%p804, %r3959, %r4476;
	setp.gt.u32 	%p805, %r3960, %r4475;
	or.pred  	%p806, %p804, %p805;
	@%p806 bra 	$L__BB2_745;
$L__BB2_744:
	and.b64  	%rd20402, %rd1129, 4294967295;
	sub.s64 	%rd20403, %rd20402, %rd1086;
	shr.u64 	%rd20404, %rd20403, 63;
	cvt.u32.u64 	%r4475, %rd20403;
	and.b64  	%rd20405, %rd1130, 4294967295;
	add.s64 	%rd20406, %rd20404, %rd1087;
	sub.s64 	%rd20407, %rd20405, %rd20406;
	shr.u64 	%rd20408, %rd20407, 63;
	cvt.u32.u64 	%r4476, %rd20407;
	and.b64  	%rd20409, %rd1131, 4294967295;
	add.s64 	%rd20410, %rd20408, %rd1088;
	sub.s64 	%rd20411, %rd20409, %rd20410;
	shr.u64 	%rd20412, %rd20411, 63;
	cvt.u32.u64 	%r4477, %rd20411;
	and.b64  	%rd20413, %rd1132, 4294967295;
	add.s64 	%rd20414, %rd20412, %rd1089;
	sub.s64 	%rd20415, %rd20413, %rd20414;
	shr.u64 	%rd20416, %rd20415, 63;
	cvt.u32.u64 	%r4478, %rd20415;
	and.b64  	%rd20417, %rd1133, 4294967295;
	add.s64 	%rd20418, %rd20416, %rd1090;
	sub.s64 	%rd20419, %rd20417, %rd20418;
	shr.u64 	%rd20420, %rd20419, 63;
	cvt.u32.u64 	%r4479, %rd20419;
	and.b64  	%rd20421, %rd1134, 4294967295;
	add.s64 	%rd20422, %rd20420, %rd1091;
	sub.s64 	%rd20423, %rd20421, %rd20422;
	shr.u64 	%rd20424, %rd20423, 63;
	cvt.u32.u64 	%r4480, %rd20423;
	and.b64  	%rd20425, %rd1135, 4294967295;
	add.s64 	%rd20426, %rd20424, %rd1092;
	sub.s64 	%rd20427, %rd20425, %rd20426;
	shr.u64 	%rd20428, %rd20427, 63;
	cvt.u32.u64 	%r4481, %rd20427;
	cvt.u32.u64 	%r3962, %rd20428;
	add.s32 	%r3963, %r771, %r3962;
	sub.s32 	%r4482, %r4482, %r3963;
$L__BB2_745:
	sub.s32 	%r4448, %r4448, %r4516;
$L__BB2_746:
	setp.gt.s32 	%p823, %r4448, -1;
	@%p823 bra 	$L__BB2_651;
	mul.wide.u32 	%rd21050, %r4475, %r4439;
	cvt.u32.u64 	%r4011, %rd21050;
	shr.u64 	%rd21051, %rd21050, 32;
	mul.wide.u32 	%rd21052, %r4476, %r4439;
	add.s64 	%rd21053, %rd21051, %rd21052;
	shr.u64 	%rd21054, %rd21053, 32;
	mul.wide.u32 	%rd21055, %r4477, %r4439;
	add.s64 	%rd21056, %rd21054, %rd21055;
	shr.u64 	%rd21057, %rd21056, 32;
	mul.wide.u32 	%rd21058, %r4478, %r4439;
	add.s64 	%rd21059, %rd21057, %rd21058;
	shr.u64 	%rd21060, %rd21059, 32;
	mul.wide.u32 	%rd21061, %r4479, %r4439;
	add.s64 	%rd21062, %rd21060, %rd21061;
	shr.u64 	%rd21063, %rd21062, 32;
	mul.wide.u32 	%rd21064, %r4480, %r4439;
	add.s64 	%rd21065, %rd21063, %rd21064;
	shr.u64 	%rd21066, %rd21065, 32;
	mul.wide.u32 	%rd21067, %r4481, %r4439;
	add.s64 	%rd21068, %rd21066, %rd21067;
	shr.u64 	%rd21069, %rd21068, 32;
	mul.wide.u32 	%rd21070, %r4482, %r4439;
	add.s64 	%rd21071, %rd21069, %rd21070;
	shr.u64 	%rd21072, %rd21071, 32;
	mul.wide.u32 	%rd21073, %r4475, %r4440;
	and.b64  	%rd21074, %rd21053, 4294967295;
	add.s64 	%rd21075, %rd21073, %rd21074;
	shr.u64 	%rd21076, %rd21075, 32;
	mul.wide.u32 	%rd21077, %r4476, %r4440;
	and.b64  	%rd21078, %rd21056, 4294967295;
	add.s64 	%rd21079, %rd21076, %rd21078;
	add.s64 	%rd21080, %rd21079, %rd21077;
	shr.u64 	%rd21081, %rd21080, 32;
	mul.wide.u32 	%rd21082, %r4477, %r4440;
	and.b64  	%rd21083, %rd21059, 4294967295;
	add.s64 	%rd21084, %rd21081, %rd21083;
	add.s64 	%rd21085, %rd21084, %rd21082;
	shr.u64 	%rd21086, %rd21085, 32;
	mul.wide.u32 	%rd21087, %r4478, %r4440;
	and.b64  	%rd21088, %rd21062, 4294967295;
	add.s64 	%rd21089, %rd21086, %rd21088;
	add.s64 	%rd21090, %rd21089, %rd21087;
	shr.u64 	%rd21091, %rd21090, 32;
	mul.wide.u32 	%rd21092, %r4479, %r4440;
	and.b64  	%rd21093, %rd21065, 4294967295;
	add.s64 	%rd21094, %rd21091, %rd21093;
	add.s64 	%rd21095, %rd21094, %rd21092;
	shr.u64 	%rd21096, %rd21095, 32;
	mul.wide.u32 	%rd21097, %r4480, %r4440;
	and.b64  	%rd21098, %rd21068, 4294967295;
	add.s64 	%rd21099, %rd21096, %rd21098;
	add.s64 	%rd21100, %rd21099, %rd21097;
	shr.u64 	%rd21101, %rd21100, 32;
	mul.wide.u32 	%rd21102, %r4481, %r4440;
	and.b64  	%rd21103, %rd21071, 4294967295;
	add.s64 	%rd21104, %rd21101, %rd21103;
	add.s64 	%rd21105, %rd21104, %rd21102;
	shr.u64 	%rd21106, %rd21105, 32;
	mul.wide.u32 	%rd21107, %r4482, %r4440;
	add.s64 	%rd21108, %rd21106, %rd21072;
	add.s64 	%rd21109, %rd21108, %rd21107;
	shr.u64 	%rd21110, %rd21109, 32;
	mul.wide.u32 	%rd21111, %r4475, %r4441;
	and.b64  	%rd21112, %rd21080, 4294967295;
	add.s64 	%rd21113, %rd21111, %rd21112;
	shr.u64 	%rd21114, %rd21113, 32;
	mul.wide.u32 	%rd21115, %r4476, %r4441;
	and.b64  	%rd21116, %rd21085, 4294967295;
	add.s64 	%rd21117, %rd21114, %rd21116;
	add.s64 	%rd21118, %rd21117, %rd21115;
	shr.u64 	%rd21119, %rd21118, 32;
	mul.wide.u32 	%rd21120, %r4477, %r4441;
	and.b64  	%rd21121, %rd21090, 4294967295;
	add.s64 	%rd21122, %rd21119, %rd21121;
	add.s64 	%rd21123, %rd21122, %rd21120;
	shr.u64 	%rd21124, %rd21123, 32;
	mul.wide.u32 	%rd21125, %r4478, %r4441;
	and.b64  	%rd21126, %rd21095, 4294967295;
	add.s64 	%rd21127, %rd21124, %rd21126;
	add.s64 	%rd21128, %rd21127, %rd21125;
	shr.u64 	%rd21129, %rd21128, 32;
	mul.wide.u32 	%rd21130, %r4479, %r4441;
	and.b64  	%rd21131, %rd21100, 4294967295;
	add.s64 	%rd21132, %rd21129, %rd21131;
	add.s64 	%rd21133, %rd21132, %rd21130;
	shr.u64 	%rd21134, %rd21133, 32;
	mul.wide.u32 	%rd21135, %r4480, %r4441;
	and.b64  	%rd21136, %rd21105, 4294967295;
	add.s64 	%rd21137, %rd21134, %rd21136;
	add.s64 	%rd21138, %rd21137, %rd21135;
	shr.u64 	%rd21139, %rd21138, 32;
	mul.wide.u32 	%rd21140, %r4481, %r4441;
	and.b64  	%rd21141, %rd21109, 4294967295;
	add.s64 	%rd21142, %rd21139, %rd21141;
	add.s64 	%rd21143, %rd21142, %rd21140;
	shr.u64 	%rd21144, %rd21143, 32;
	mul.wide.u32 	%rd21145, %r4482, %r4441;
	add.s64 	%rd21146, %rd21144, %rd21110;
	add.s64 	%rd21147, %rd21146, %rd21145;
	shr.u64 	%rd21148, %rd21147, 32;
	mul.wide.u32 	%rd21149, %r4475, %r4442;
	and.b64  	%rd21150, %rd21118, 4294967295;
	add.s64 	%rd21151, %rd21149, %rd21150;
	shr.u64 	%rd21152, %rd21151, 32;
	mul.wide.u32 	%rd21153, %r4476, %r4442;
	and.b64  	%rd21154, %rd21123, 4294967295;
	add.s64 	%rd21155, %rd21152, %rd21154;
	add.s64 	%rd21156, %rd21155, %rd21153;
	shr.u64 	%rd21157, %rd21156, 32;
	mul.wide.u32 	%rd21158, %r4477, %r4442;
	and.b64  	%rd21159, %rd21128, 4294967295;
	add.s64 	%rd21160, %rd21157, %rd21159;
	add.s64 	%rd21161, %rd21160, %rd21158;
	shr.u64 	%rd21162, %rd21161, 32;
	mul.wide.u32 	%rd21163, %r4478, %r4442;
	and.b64  	%rd21164, %rd21133, 4294967295;
	add.s64 	%rd21165, %rd21162, %rd21164;
	add.s64 	%rd21166, %rd21165, %rd21163;
	shr.u64 	%rd21167, %rd21166, 32;
	mul.wide.u32 	%rd21168, %r4479, %r4442;
	and.b64  	%rd21169, %rd21138, 4294967295;
	add.s64 	%rd21170, %rd21167, %rd21169;
	add.s64 	%rd21171, %rd21170, %rd21168;
	shr.u64 	%rd21172, %rd21171, 32;
	mul.wide.u32 	%rd21173, %r4480, %r4442;
	and.b64  	%rd21174, %rd21143, 4294967295;
	add.s64 	%rd21175, %rd21172, %rd21174;
	add.s64 	%rd21176, %rd21175, %rd21173;
	shr.u64 	%rd21177, %rd21176, 32;
	mul.wide.u32 	%rd21178, %r4481, %r4442;
	and.b64  	%rd21179, %rd21147, 4294967295;
	add.s64 	%rd21180, %rd21177, %rd21179;
	add.s64 	%rd21181, %rd21180, %rd21178;
	shr.u64 	%rd21182, %rd21181, 32;
	mul.wide.u32 	%rd21183, %r4482, %r4442;
	add.s64 	%rd21184, %rd21182, %rd21148;
	add.s64 	%rd21185, %rd21184, %rd21183;
	shr.u64 	%rd21186, %rd21185, 32;
	mul.wide.u32 	%rd21187, %r4475, %r4443;
	and.b64  	%rd21188, %rd21156, 4294967295;
	add.s64 	%rd21189, %rd21187, %rd21188;
	shr.u64 	%rd21190, %rd21189, 32;
	mul.wide.u32 	%rd21191, %r4476, %r4443;
	and.b64  	%rd21192, %rd21161, 4294967295;
	add.s64 	%rd21193, %rd21190, %rd21192;
	add.s64 	%rd21194, %rd21193, %rd21191;
	shr.u64 	%rd21195, %rd21194, 32;
	mul.wide.u32 	%rd21196, %r4477, %r4443;
	and.b64  	%rd21197, %rd21166, 4294967295;
	add.s64 	%rd21198, %rd21195, %rd21197;
	add.s64 	%rd21199, %rd21198, %rd21196;
	shr.u64 	%rd21200, %rd21199, 32;
	mul.wide.u32 	%rd21201, %r4478, %r4443;
	and.b64  	%rd21202, %rd21171, 4294967295;
	add.s64 	%rd21203, %rd21200, %rd21202;
	add.s64 	%rd21204, %rd21203, %rd21201;
	shr.u64 	%rd21205, %rd21204, 32;
	mul.wide.u32 	%rd21206, %r4479, %r4443;
	and.b64  	%rd21207, %rd21176, 4294967295;
	add.s64 	%rd21208, %rd21205, %rd21207;
	add.s64 	%rd21209, %rd21208, %rd21206;
	shr.u64 	%rd21210, %rd21209, 32;
	mul.wide.u32 	%rd21211, %r4480, %r4443;
	and.b64  	%rd21212, %rd21181, 4294967295;
	add.s64 	%rd21213, %rd21210, %rd21212;
	add.s64 	%rd21214, %rd21213, %rd21211;
	shr.u64 	%rd21215, %rd21214, 32;
	mul.wide.u32 	%rd21216, %r4481, %r4443;
	and.b64  	%rd21217, %rd21185, 4294967295;
	add.s64 	%rd21218, %rd21215, %rd21217;
	add.s64 	%rd21219, %rd21218, %rd21216;
	shr.u64 	%rd21220, %rd21219, 32;
	mul.wide.u32 	%rd21221, %r4482, %r4443;
	add.s64 	%rd21222, %rd21220, %rd21186;
	add.s64 	%rd21223, %rd21222, %rd21221;
	shr.u64 	%rd21224, %rd21223, 32;
	mul.wide.u32 	%rd21225, %r4475, %r4444;
	and.b64  	%rd21226, %rd21194, 4294967295;
	add.s64 	%rd21227, %rd21225, %rd21226;
	shr.u64 	%rd21228, %rd21227, 32;
	mul.wide.u32 	%rd21229, %r4476, %r4444;
	and.b64  	%rd21230, %rd21199, 4294967295;
	add.s64 	%rd21231, %rd21228, %rd21230;
	add.s64 	%rd21232, %rd21231, %rd21229;
	shr.u64 	%rd21233, %rd21232, 32;
	mul.wide.u32 	%rd21234, %r4477, %r4444;
	and.b64  	%rd21235, %rd21204, 4294967295;
	add.s64 	%rd21236, %rd21233, %rd21235;
	add.s64 	%rd21237, %rd21236, %rd21234;
	shr.u64 	%rd21238, %rd21237, 32;
	mul.wide.u32 	%rd21239, %r4478, %r4444;
	and.b64  	%rd21240, %rd21209, 4294967295;
	add.s64 	%rd21241, %rd21238, %rd21240;
	add.s64 	%rd21242, %rd21241, %rd21239;
	shr.u64 	%rd21243, %rd21242, 32;
	mul.wide.u32 	%rd21244, %r4479, %r4444;
	and.b64  	%rd21245, %rd21214, 4294967295;
	add.s64 	%rd21246, %rd21243, %rd21245;
	add.s64 	%rd21247, %rd21246, %rd21244;
	shr.u64 	%rd21248, %rd21247, 32;
	mul.wide.u32 	%rd21249, %r4480, %r4444;
	and.b64  	%rd21250, %rd21219, 4294967295;
	add.s64 	%rd21251, %rd21248, %rd21250;
	add.s64 	%rd21252, %rd21251, %rd21249;
	shr.u64 	%rd21253, %rd21252, 32;
	mul.wide.u32 	%rd21254, %r4481, %r4444;
	and.b64  	%rd21255, %rd21223, 4294967295;
	add.s64 	%rd21256, %rd21253, %rd21255;
	add.s64 	%rd21257, %rd21256, %rd21254;
	shr.u64 	%rd21258, %rd21257, 32;
	mul.wide.u32 	%rd21259, %r4482, %r4444;
	add.s64 	%rd21260, %rd21258, %rd21224;
	add.s64 	%rd21261, %rd21260, %rd21259;
	shr.u64 	%rd21262, %rd21261, 32;
	mul.wide.u32 	%rd21263, %r4475, %r4445;
	and.b64  	%rd21264, %rd21232, 4294967295;
	add.s64 	%rd21265, %rd21263, %rd21264;
	shr.u64 	%rd21266, %rd21265, 32;
	mul.wide.u32 	%rd21267, %r4476, %r4445;
	and.b64  	%rd21268, %rd21237, 4294967295;
	add.s64 	%rd21269, %rd21266, %rd21268;
	add.s64 	%rd21270, %rd21269, %rd21267;
	shr.u64 	%rd21271, %rd21270, 32;
	mul.wide.u32 	%rd21272, %r4477, %r4445;
	and.b64  	%rd21273, %rd21242, 4294967295;
	add.s64 	%rd21274, %rd21271, %rd21273;
	add.s64 	%rd21275, %rd21274, %rd21272;
	shr.u64 	%rd21276, %rd21275, 32;
	mul.wide.u32 	%rd21277, %r4478, %r4445;
	and.b64  	%rd21278, %rd21247, 4294967295;
	add.s64 	%rd21279, %rd21276, %rd21278;
	add.s64 	%rd21280, %rd21279, %rd21277;
	shr.u64 	%rd21281, %rd21280, 32;
	mul.wide.u32 	%rd21282, %r4479, %r4445;
	and.b64  	%rd21283, %rd21252, 4294967295;
	add.s64 	%rd21284, %rd21281, %rd21283;
	add.s64 	%rd21285, %rd21284, %rd21282;
	shr.u64 	%rd21286, %rd21285, 32;
	mul.wide.u32 	%rd21287, %r4480, %r4445;
	and.b64  	%rd21288, %rd21257, 4294967295;
	add.s64 	%rd21289, %rd21286, %rd21288;
	add.s64 	%rd21290, %rd21289, %rd21287;
	shr.u64 	%rd21291, %rd21290, 32;
	mul.wide.u32 	%rd21292, %r4481, %r4445;
	and.b64  	%rd21293, %rd21261, 4294967295;
	add.s64 	%rd21294, %rd21291, %rd21293;
	add.s64 	%rd21295, %rd21294, %rd21292;
	shr.u64 	%rd21296, %rd21295, 32;
	mul.wide.u32 	%rd21297, %r4482, %r4445;
	add.s64 	%rd21298, %rd21296, %rd21262;
	add.s64 	%rd21299, %rd21298, %rd21297;
	shr.u64 	%rd21300, %rd21299, 32;
	mul.wide.u32 	%rd21301, %r4475, %r4446;
	and.b64  	%rd21302, %rd21270, 4294967295;
	add.s64 	%rd21303, %rd21301, %rd21302;
	shr.u64 	%rd21304, %rd21303, 32;
	mul.wide.u32 	%rd21305, %r4476, %r4446;
	and.b64  	%rd21306, %rd21275, 4294967295;
	add.s64 	%rd21307, %rd21304, %rd21306;
	add.s64 	%rd21308, %rd21307, %rd21305;
	shr.u64 	%rd21309, %rd21308, 32;
	mul.wide.u32 	%rd21310, %r4477, %r4446;
	and.b64  	%rd21311, %rd21280, 4294967295;
	add.s64 	%rd21312, %rd21309, %rd21311;
	add.s64 	%rd21313, %rd21312, %rd21310;
	shr.u64 	%rd21314, %rd21313, 32;
	mul.wide.u32 	%rd21315, %r4478, %r4446;
	and.b64  	%rd21316, %rd21285, 4294967295;
	add.s64 	%rd21317, %rd21314, %rd21316;
	add.s64 	%rd21318, %rd21317, %rd21315;
	shr.u64 	%rd21319, %rd21318, 32;
	mul.wide.u32 	%rd21320, %r4479, %r4446;
	and.b64  	%rd21321, %rd21290, 4294967295;
	add.s64 	%rd21322, %rd21319, %rd21321;
	add.s64 	%rd21323, %rd21322, %rd21320;
	shr.u64 	%rd21324, %rd21323, 32;
	mul.wide.u32 	%rd21325, %r4480, %r4446;
	and.b64  	%rd21326, %rd21295, 4294967295;
	add.s64 	%rd21327, %rd21324, %rd21326;
	add.s64 	%rd21328, %rd21327, %rd21325;
	shr.u64 	%rd21329, %rd21328, 32;
	mul.wide.u32 	%rd21330, %r4481, %r4446;
	and.b64  	%rd21331, %rd21299, 4294967295;
	add.s64 	%rd21332, %rd21329, %rd21331;
	add.s64 	%rd21333, %rd21332, %rd21330;
	shr.u64 	%rd21334, %rd21333, 32;
	mul.wide.u32 	%rd21335, %r4482, %r4446;
	add.s64 	%rd21336, %rd21334, %rd21300;
	add.s64 	%rd21337, %rd21336, %rd21335;
	{ .reg .b32 tmp; mov.b64 {tmp, %r4012}, %rd21337; }
	mul.lo.s32 	%r4013, %r770, %r4011;
	cvt.u64.u32 	%rd21338, %r4013;
	and.b64  	%rd21339, %rd21050, 4294967295;
	mad.lo.s64 	%rd21340, %rd1086, %rd21338, %rd21339;
	shr.u64 	%rd21341, %rd21340, 32;
	and.b64  	%rd21342, %rd21075, 4294967295;
	add.s64 	%rd21343, %rd21341, %rd21342;
	mad.lo.s64 	%rd21344, %rd1087, %rd21338, %rd21343;
	cvt.u32.u64 	%r4014, %rd21344;
	shr.u64 	%rd21345, %rd21344, 32;
	and.b64  	%rd21346, %rd21113, 4294967295;
	add.s64 	%rd21347, %rd21345, %rd21346;
	mad.lo.s64 	%rd21348, %rd1088, %rd21338, %rd21347;
	shr.u64 	%rd21349, %rd21348, 32;
	and.b64  	%rd21350, %rd21151, 4294967295;
	add.s64 	%rd21351, %rd21349, %rd21350;
	mad.lo.s64 	%rd21352, %rd1089, %rd21338, %rd21351;
	shr.u64 	%rd21353, %rd21352, 32;
	and.b64  	%rd21354, %rd21189, 4294967295;
	add.s64 	%rd21355, %rd21353, %rd21354;
	mad.lo.s64 	%rd21356, %rd1090, %rd21338, %rd21355;
	shr.u64 	%rd21357, %rd21356, 32;
	and.b64  	%rd21358, %rd21227, 4294967295;
	add.s64 	%rd21359, %rd21357, %rd21358;
	mad.lo.s64 	%rd21360, %rd1091, %rd21338, %rd21359;
	shr.u64 	%rd21361, %rd21360, 32;
	and.b64  	%rd21362, %rd21265, 4294967295;
	add.s64 	%rd21363, %rd21361, %rd21362;
	mad.lo.s64 	%rd21364, %rd1092, %rd21338, %rd21363;
	shr.u64 	%rd21365, %rd21364, 32;
	mul.wide.u32 	%rd21366, %r771, %r4013;
	and.b64  	%rd21367, %rd21303, 4294967295;
	add.s64 	%rd21368, %rd21365, %rd21367;
	add.s64 	%rd21369, %rd21368, %rd21366;
	shr.u64 	%rd21370, %rd21369, 32;
	and.b64  	%rd21371, %rd21308, 4294967295;
	add.s64 	%rd21372, %rd21370, %rd21371;
	shr.u64 	%rd21373, %rd21372, 32;
	and.b64  	%rd21374, %rd21313, 4294967295;
	add.s64 	%rd21375, %rd21373, %rd21374;
	shr.u64 	%rd21376, %rd21375, 32;
	and.b64  	%rd21377, %rd21318, 4294967295;
	add.s64 	%rd21378, %rd21376, %rd21377;
	shr.u64 	%rd21379, %rd21378, 32;
	and.b64  	%rd21380, %rd21323, 4294967295;
	add.s64 	%rd21381, %rd21379, %rd21380;
	shr.u64 	%rd21382, %rd21381, 32;
	and.b64  	%rd21383, %rd21328, 4294967295;
	add.s64 	%rd21384, %rd21382, %rd21383;
	shr.u64 	%rd21385, %rd21384, 32;
	and.b64  	%rd21386, %rd21333, 4294967295;
	add.s64 	%rd21387, %rd21385, %rd21386;
	shr.u64 	%rd21388, %rd21387, 32;
	and.b64  	%rd21389, %rd21337, 4294967295;
	add.s64 	%rd21390, %rd21388, %rd21389;
	{ .reg .b32 tmp; mov.b64 {tmp, %r4015}, %rd21390; }
	add.s32 	%r4016, %r4012, %r4015;
	mul.lo.s32 	%r4017, %r770, %r4014;
	cvt.u64.u32 	%rd21391, %r4017;
	and.b64  	%rd21392, %rd21344, 4294967295;
	mad.lo.s64 	%rd21393, %rd1086, %rd21391, %rd21392;
	shr.u64 	%rd21394, %rd21393, 32;
	and.b64  	%rd21395, %rd21348, 4294967295;
	add.s64 	%rd21396, %rd21394, %rd21395;
	mad.lo.s64 	%rd21397, %rd1087, %rd21391, %rd21396;
	cvt.u32.u64 	%r4018, %rd21397;
	shr.u64 	%rd21398, %rd21397, 32;
	and.b64  	%rd21399, %rd21352, 4294967295;
	add.s64 	%rd21400, %rd21398, %rd21399;
	mad.lo.s64 	%rd21401, %rd1088, %rd21391, %rd21400;
	shr.u64 	%rd21402, %rd21401, 32;
	and.b64  	%rd21403, %rd21356, 4294967295;
	add.s64 	%rd21404, %rd21402, %rd21403;
	mad.lo.s64 	%rd21405, %rd1089, %rd21391, %rd21404;
	shr.u64 	%rd21406, %rd21405, 32;
	and.b64  	%rd21407, %rd21360, 4294967295;
	add.s64 	%rd21408, %rd21406, %rd21407;
	mad.lo.s64 	%rd21409, %rd1090, %rd21391, %rd21408;
	shr.u64 	%rd21410, %rd21409, 32;
	and.b64  	%rd21411, %rd21364, 4294967295;
	add.s64 	%rd21412, %rd21410, %rd21411;
	mad.lo.s64 	%rd21413, %rd1091, %rd21391, %rd21412;
	shr.u64 	%rd21414, %rd21413, 32;
	and.b64  	%rd21415, %rd21369, 4294967295;
	add.s64 	%rd21416, %rd21414, %rd21415;
	mad.lo.s64 	%rd21417, %rd1092, %rd21391, %rd21416;
	shr.u64 	%rd21418, %rd21417, 32;
	mul.wide.u32 	%rd21419, %r771, %r4017;
	and.b64  	%rd21420, %rd21372, 4294967295;
	add.s64 	%rd21421, %rd21418, %rd21420;
	add.s64 	%rd21422, %rd21421, %rd21419;
	shr.u64 	%rd21423, %rd21422, 32;
	and.b64  	%rd21424, %rd21375, 4294967295;
	add.s64 	%rd21425, %rd21423, %rd21424;
	shr.u64 	%rd21426, %rd21425, 32;
	and.b64  	%rd21427, %rd21378, 4294967295;
	add.s64 	%rd21428, %rd21426, %rd21427;
	shr.u64 	%rd21429, %rd21428, 32;
	and.b64  	%rd21430, %rd21381, 4294967295;
	add.s64 	%rd21431, %rd21429, %rd21430;
	shr.u64 	%rd21432, %rd21431, 32;
	and.b64  	%rd21433, %rd21384, 4294967295;
	add.s64 	%rd21434, %rd21432, %rd21433;
	shr.u64 	%rd21435, %rd21434, 32;
	and.b64  	%rd21436, %rd21387, 4294967295;
	add.s64 	%rd21437, %rd21435, %rd21436;
	shr.u64 	%rd21438, %rd21437, 32;
	and.b64  	%rd21439, %rd21390, 4294967295;
	add.s64 	%rd21440, %rd21438, %rd21439;
	{ .reg .b32 tmp; mov.b64 {tmp, %r4019}, %rd21440; }
	add.s32 	%r4020, %r4016, %r4019;
	mul.lo.s32 	%r4021, %r770, %r4018;
	cvt.u64.u32 	%rd21441, %r4021;
	and.b64  	%rd21442, %rd21397, 4294967295;
	mad.lo.s64 	%rd21443, %rd1086, %rd21441, %rd21442;
	shr.u64 	%rd21444, %rd21443, 32;
	and.b64  	%rd21445, %rd21401, 4294967295;
	add.s64 	%rd21446, %rd21444, %rd21445;
	mad.lo.s64 	%rd21447, %rd1087, %rd21441, %rd21446;
	cvt.u32.u64 	%r4022, %rd21447;
	shr.u64 	%rd21448, %rd21447, 32;
	and.b64  	%rd21449, %rd21405, 4294967295;
	add.s64 	%rd21450, %rd21448, %rd21449;
	mad.lo.s64 	%rd21451, %rd1088, %rd21441, %rd21450;
	shr.u64 	%rd21452, %rd21451, 32;
	and.b64  	%rd21453, %rd21409, 4294967295;
	add.s64 	%rd21454, %rd21452, %rd21453;
	mad.lo.s64 	%rd21455, %rd1089, %rd21441, %rd21454;
	shr.u64 	%rd21456, %rd21455, 32;
	and.b64  	%rd21457, %rd21413, 4294967295;
	add.s64 	%rd21458, %rd21456, %rd21457;
	mad.lo.s64 	%rd21459, %rd1090, %rd21441, %rd21458;
	shr.u64 	%rd21460, %rd21459, 32;
	and.b64  	%rd21461, %rd21417, 4294967295;
	add.s64 	%rd21462, %rd21460, %rd21461;
	mad.lo.s64 	%rd21463, %rd1091, %rd21441, %rd21462;
	shr.u64 	%rd21464, %rd21463, 32;
	and.b64  	%rd21465, %rd21422, 4294967295;
	add.s64 	%rd21466, %rd21464, %rd21465;
	mad.lo.s64 	%rd21467, %rd1092, %rd21441, %rd21466;
	shr.u64 	%rd21468, %rd21467, 32;
	mul.wide.u32 	%rd21469, %r771, %r4021;
	and.b64  	%rd21470, %rd21425, 4294967295;
	add.s64 	%rd21471, %rd21468, %rd21470;
	add.s64 	%rd21472, %rd21471, %rd21469;
	shr.u64 	%rd21473, %rd21472, 32;
	and.b64  	%rd21474, %rd21428, 4294967295;
	add.s64 	%rd21475, %rd21473, %rd21474;
	shr.u64 	%rd21476, %rd21475, 32;
	and.b64  	%rd21477, %rd21431, 4294967295;
	add.s64 	%rd21478, %rd21476, %rd21477;
	shr.u64 	%rd21479, %rd21478, 32;
	and.b64  	%rd21480, %rd21434, 4294967295;
	add.s64 	%rd21481, %rd21479, %rd21480;
	shr.u64 	%rd21482, %rd21481, 32;
	and.b64  	%rd21483, %rd21437, 4294967295;
	add.s64 	%rd21484, %rd21482, %rd21483;
	shr.u64 	%rd21485, %rd21484, 32;
	and.b64  	%rd21486, %rd21440, 4294967295;
	add.s64 	%rd21487, %rd21485, %rd21486;
	{ .reg .b32 tmp; mov.b64 {tmp, %r4023}, %rd21487; }
	add.s32 	%r4024, %r4020, %r4023;
	mul.lo.s32 	%r4025, %r770, %r4022;
	cvt.u64.u32 	%rd21488, %r4025;
	and.b64  	%rd21489, %rd21447, 4294967295;
	mad.lo.s64 	%rd21490, %rd1086, %rd21488, %rd21489;
	shr.u64 	%rd21491, %rd21490, 32;
	and.b64  	%rd21492, %rd21451, 4294967295;
	add.s64 	%rd21493, %rd21491, %rd21492;
	mad.lo.s64 	%rd21494, %rd1087, %rd21488, %rd21493;
	cvt.u32.u64 	%r4026, %rd21494;
	shr.u64 	%rd21495, %rd21494, 32;
	and.b64  	%rd21496, %rd21455, 4294967295;
	add.s64 	%rd21497, %rd21495, %rd21496;
	mad.lo.s64 	%rd21498, %rd1088, %rd21488, %rd21497;
	shr.u64 	%rd21499, %rd21498, 32;
	and.b64  	%rd21500, %rd21459, 4294967295;
	add.s64 	%rd21501, %rd21499, %rd21500;
	mad.lo.s64 	%rd21502, %rd1089, %rd21488, %rd21501;
	shr.u64 	%rd21503, %rd21502, 32;
	and.b64  	%rd21504, %rd21463, 4294967295;
	add.s64 	%rd21505, %rd21503, %rd21504;
	mad.lo.s64 	%rd21506, %rd1090, %rd21488, %rd21505;
	shr.u64 	%rd21507, %rd21506, 32;
	and.b64  	%rd21508, %rd21467, 4294967295;
	add.s64 	%rd21509, %rd21507, %rd21508;
	mad.lo.s64 	%rd21510, %rd1091, %rd21488, %rd21509;
	shr.u64 	%rd21511, %rd21510, 32;
	and.b64  	%rd21512, %rd21472, 4294967295;
	add.s64 	%rd21513, %rd21511, %rd21512;
	mad.lo.s64 	%rd21514, %rd1092, %rd21488, %rd21513;
	shr.u64 	%rd21515, %rd21514, 32;
	mul.wide.u32 	%rd21516, %r771, %r4025;
	and.b64  	%rd21517, %rd21475, 4294967295;
	add.s64 	%rd21518, %rd21515, %rd21517;
	add.s64 	%rd21519, %rd21518, %rd21516;
	shr.u64 	%rd21520, %rd21519, 32;
	and.b64  	%rd21521, %rd21478, 4294967295;
	add.s64 	%rd21522, %rd21520, %rd21521;
	shr.u64 	%rd21523, %rd21522, 32;
	and.b64  	%rd21524, %rd21481, 4294967295;
	add.s64 	%rd21525, %rd21523, %rd21524;
	shr.u64 	%rd21526, %rd21525, 32;
	and.b64  	%rd21527, %rd21484, 4294967295;
	add.s64 	%rd21528, %rd21526, %rd21527;
	shr.u64 	%rd21529, %rd21528, 32;
	and.b64  	%rd21530, %rd21487, 4294967295;
	add.s64 	%rd21531, %rd21529, %rd21530;
	{ .reg .b32 tmp; mov.b64 {tmp, %r4027}, %rd21531; }
	add.s32 	%r4028, %r4024, %r4027;
	mul.lo.s32 	%r4029, %r770, %r4026;
	cvt.u64.u32 	%rd21532, %r4029;
	and.b64  	%rd21533, %rd21494, 4294967295;
	mad.lo.s64 	%rd21534, %rd1086, %rd21532, %rd21533;
	shr.u64 	%rd21535, %rd21534, 32;
	and.b64  	%rd21536, %rd21498, 4294967295;
	add.s64 	%rd21537, %rd21535, %rd21536;
	mad.lo.s64 	%rd21538, %rd1087, %rd21532, %rd21537;
	cvt.u32.u64 	%r4030, %rd21538;
	shr.u64 	%rd21539, %rd21538, 32;
	and.b64  	%rd21540, %rd21502, 4294967295;
	add.s64 	%rd21541, %rd21539, %rd21540;
	mad.lo.s64 	%rd21542, %rd1088, %rd21532, %rd21541;
	shr.u64 	%rd21543, %rd21542, 32;
	and.b64  	%rd21544, %rd21506, 4294967295;
	add.s64 	%rd21545, %rd21543, %rd21544;
	mad.lo.s64 	%rd21546, %rd1089, %rd21532, %rd21545;
	shr.u64 	%rd21547, %rd21546, 32;
	and.b64  	%rd21548, %rd21510, 4294967295;
	add.s64 	%rd21549, %rd21547, %rd21548;
	mad.lo.s64 	%rd21550, %rd1090, %rd21532, %rd21549;
	shr.u64 	%rd21551, %rd21550, 32;
	and.b64  	%rd21552, %rd21514, 4294967295;
	add.s64 	%rd21553, %rd21551, %rd21552;
	mad.lo.s64 	%rd21554, %rd1091, %rd21532, %rd21553;
	shr.u64 	%rd21555, %rd21554, 32;
	and.b64  	%rd21556, %rd21519, 4294967295;
	add.s64 	%rd21557, %rd21555, %rd21556;
	mad.lo.s64 	%rd21558, %rd1092, %rd21532, %rd21557;
	shr.u64 	%rd21559, %rd21558, 32;
	mul.wide.u32 	%rd21560, %r771, %r4029;
	and.b64  	%rd21561, %rd21522, 4294967295;
	add.s64 	%rd21562, %rd21559, %rd21561;
	add.s64 	%rd21563, %rd21562, %rd21560;
	shr.u64 	%rd21564, %rd21563, 32;
	and.b64  	%rd21565, %rd21525, 4294967295;
	add.s64 	%rd21566, %rd21564, %rd21565;
	shr.u64 	%rd21567, %rd21566, 32;
	and.b64  	%rd21568, %rd21528, 4294967295;
	add.s64 	%rd21569, %rd21567, %rd21568;
	shr.u64 	%rd21570, %rd21569, 32;
	and.b64  	%rd21571, %rd21531, 4294967295;
	add.s64 	%rd21572, %rd21570, %rd21571;
	{ .reg .b32 tmp; mov.b64 {tmp, %r4031}, %rd21572; }
	add.s32 	%r4032, %r4028, %r4031;
	mul.lo.s32 	%r4033, %r770, %r4030;
	cvt.u64.u32 	%rd21573, %r4033;
	and.b64  	%rd21574, %rd21538, 4294967295;
	mad.lo.s64 	%rd21575, %rd1086, %rd21573, %rd21574;
	shr.u64 	%rd21576, %rd21575, 32;
	and.b64  	%rd21577, %rd21542, 4294967295;
	add.s64 	%rd21578, %rd21576, %rd21577;
	mad.lo.s64 	%rd21579, %rd1087, %rd21573, %rd21578;
	cvt.u32.u64 	%r4034, %rd21579;
	shr.u64 	%rd21580, %rd21579, 32;
	and.b64  	%rd21581, %rd21546, 4294967295;
	add.s64 	%rd21582, %rd21580, %rd21581;
	mad.lo.s64 	%rd21583, %rd1088, %rd21573, %rd21582;
	shr.u64 	%rd21584, %rd21583, 32;
	and.b64  	%rd21585, %rd21550, 4294967295;
	add.s64 	%rd21586, %rd21584, %rd21585;
	mad.lo.s64 	%rd21587, %rd1089, %rd21573, %rd21586;
	shr.u64 	%rd21588, %rd21587, 32;
	and.b64  	%rd21589, %rd21554, 4294967295;
	add.s64 	%rd21590, %rd21588, %rd21589;
	mad.lo.s64 	%rd21591, %rd1090, %rd21573, %rd21590;
	shr.u64 	%rd21592, %rd21591, 32;
	and.b64  	%rd21593, %rd21558, 4294967295;
	add.s64 	%rd21594, %rd21592, %rd21593;
	mad.lo.s64 	%rd21595, %rd1091, %rd21573, %rd21594;
	shr.u64 	%rd21596, %rd21595, 32;
	and.b64  	%rd21597, %rd21563, 4294967295;
	add.s64 	%rd21598, %rd21596, %rd21597;
	mad.lo.s64 	%rd21599, %rd1092, %rd21573, %rd21598;
	shr.u64 	%rd21600, %rd21599, 32;
	mul.wide.u32 	%rd21601, %r771, %r4033;
	and.b64  	%rd21602, %rd21566, 4294967295;
	add.s64 	%rd21603, %rd21600, %rd21602;
	add.s64 	%rd21604, %rd21603, %rd21601;
	shr.u64 	%rd21605, %rd21604, 32;
	and.b64  	%rd21606, %rd21569, 4294967295;
	add.s64 	%rd21607, %rd21605, %rd21606;
	shr.u64 	%rd21608, %rd21607, 32;
	and.b64  	%rd21609, %rd21572, 4294967295;
	add.s64 	%rd21610, %rd21608, %rd21609;
	{ .reg .b32 tmp; mov.b64 {tmp, %r4035}, %rd21610; }
	add.s32 	%r4036, %r4032, %r4035;
	mul.lo.s32 	%r4037, %r770, %r4034;
	cvt.u64.u32 	%rd21611, %r4037;
	and.b64  	%rd21612, %rd21579, 4294967295;
	mad.lo.s64 	%rd21613, %rd1086, %rd21611, %rd21612;
	shr.u64 	%rd21614, %rd21613, 32;
	and.b64  	%rd21615, %rd21583, 4294967295;
	add.s64 	%rd21616, %rd21614, %rd21615;
	mad.lo.s64 	%rd21617, %rd1087, %rd21611, %rd21616;
	cvt.u32.u64 	%r4038, %rd21617;
	shr.u64 	%rd21618, %rd21617, 32;
	and.b64  	%rd21619, %rd21587, 4294967295;
	add.s64 	%rd21620, %rd21618, %rd21619;
	mad.lo.s64 	%rd21621, %rd1088, %rd21611, %rd21620;
	shr.u64 	%rd21622, %rd21621, 32;
	and.b64  	%rd21623, %rd21591, 4294967295;
	add.s64 	%rd21624, %rd21622, %rd21623;
	mad.lo.s64 	%rd21625, %rd1089, %rd21611, %rd21624;
	shr.u64 	%rd21626, %rd21625, 32;
	and.b64  	%rd21627, %rd21595, 4294967295;
	add.s64 	%rd21628, %rd21626, %rd21627;
	mad.lo.s64 	%rd21629, %rd1090, %rd21611, %rd21628;
	shr.u64 	%rd21630, %rd21629, 32;
	and.b64  	%rd21631, %rd21599, 4294967295;
	add.s64 	%rd21632, %rd21630, %rd21631;
	mad.lo.s64 	%rd21633, %rd1091, %rd21611, %rd21632;
	shr.u64 	%rd21634, %rd21633, 32;
	and.b64  	%rd21635, %rd21604, 4294967295;
	add.s64 	%rd21636, %rd21634, %rd21635;
	mad.lo.s64 	%rd21637, %rd1092, %rd21611, %rd21636;
	shr.u64 	%rd21638, %rd21637, 32;
	mul.wide.u32 	%rd21639, %r771, %r4037;
	and.b64  	%rd21640, %rd21607, 4294967295;
	add.s64 	%rd21641, %rd21638, %rd21640;
	add.s64 	%rd21642, %rd21641, %rd21639;
	shr.u64 	%rd21643, %rd21642, 32;
	and.b64  	%rd21644, %rd21610, 4294967295;
	add.s64 	%rd21645, %rd21643, %rd21644;
	{ .reg .b32 tmp; mov.b64 {tmp, %r4039}, %rd21645; }
	add.s32 	%r4040, %r4036, %r4039;
	mul.lo.s32 	%r4041, %r770, %r4038;
	cvt.u64.u32 	%rd21646, %r4041;
	and.b64  	%rd21647, %rd21617, 4294967295;
	mad.lo.s64 	%rd21648, %rd1086, %rd21646, %rd21647;
	shr.u64 	%rd21649, %rd21648, 32;
	and.b64  	%rd21650, %rd21621, 4294967295;
	add.s64 	%rd21651, %rd21649, %rd21650;
	mad.lo.s64 	%rd1136, %rd1087, %rd21646, %rd21651;
	cvt.u32.u64 	%r4551, %rd1136;
	shr.u64 	%rd21652, %rd1136, 32;
	and.b64  	%rd21653, %rd21625, 4294967295;
	add.s64 	%rd21654, %rd21652, %rd21653;
	mad.lo.s64 	%rd1137, %rd1088, %rd21646, %rd21654;
	cvt.u32.u64 	%r4552, %rd1137;
	shr.u64 	%rd21655, %rd1137, 32;
	and.b64  	%rd21656, %rd21629, 4294967295;
	add.s64 	%rd21657, %rd21655, %rd21656;
	mad.lo.s64 	%rd1138, %rd1089, %rd21646, %rd21657;
	cvt.u32.u64 	%r4553, %rd1138;
	shr.u64 	%rd21658, %rd1138, 32;
	and.b64  	%rd21659, %rd21633, 4294967295;
	add.s64 	%rd21660, %rd21658, %rd21659;
	mad.lo.s64 	%rd1139, %rd1090, %rd21646, %rd21660;
	cvt.u32.u64 	%r4554, %rd1139;
	shr.u64 	%rd21661, %rd1139, 32;
	and.b64  	%rd21662, %rd21637, 4294967295;
	add.s64 	%rd21663, %rd21661, %rd21662;
	mad.lo.s64 	%rd1140, %rd1091, %rd21646, %rd21663;
	cvt.u32.u64 	%r4555, %rd1140;
	shr.u64 	%rd21664, %rd1140, 32;
	and.b64  	%rd21665, %rd21642, 4294967295;
	add.s64 	%rd21666, %rd21664, %rd21665;
	mad.lo.s64 	%rd1141, %rd1092, %rd21646, %rd21666;
	cvt.u32.u64 	%r4556, %rd1141;
	shr.u64 	%rd21667, %rd1141, 32;
	mul.wide.u32 	%rd21668, %r771, %r4041;
	and.b64  	%rd21669, %rd21645, 4294967295;
	add.s64 	%rd21670, %rd21667, %rd21669;
	add.s64 	%rd1142, %rd21670, %rd21668;
	cvt.u32.u64 	%r4557, %rd1142;
	{ .reg .b32 tmp; mov.b64 {tmp, %r4042}, %rd1142; }
	add.s32 	%r4558, %r4040, %r4042;
	setp.gt.u32 	%p824, %r4558, %r771;
	@%p824 bra 	$L__BB2_761;
	setp.lt.u32 	%p825, %r4558, %r771;
	@%p825 bra 	$L__BB2_762;
	cvt.u32.u64 	%r4043, %rd1092;
	setp.lt.u32 	%p826, %r4043, %r4557;
	@%p826 bra 	$L__BB2_761;
	setp.gt.u32 	%p827, %r4043, %r4557;
	@%p827 bra 	$L__BB2_762;
	cvt.u32.u64 	%r4045, %rd1091;
	setp.lt.u32 	%p828, %r4045, %r4556;
	@%p828 bra 	$L__BB2_761;
	setp.gt.u32 	%p829, %r4045, %r4556;
	@%p829 bra 	$L__BB2_762;
	cvt.u32.u64 	%r4047, %rd1090;
	setp.lt.u32 	%p830, %r4047, %r4555;
	@%p830 bra 	$L__BB2_761;
	setp.gt.u32 	%p831, %r4047, %r4555;
	@%p831 bra 	$L__BB2_762;
	cvt.u32.u64 	%r4049, %rd1089;
	setp.lt.u32 	%p832, %r4049, %r4554;
	@%p832 bra 	$L__BB2_761;
	setp.gt.u32 	%p833, %r4049, %r4554;
	@%p833 bra 	$L__BB2_762;
	cvt.u32.u64 	%r4051, %rd1088;
	setp.lt.u32 	%p834, %r4051, %r4553;
	@%p834 bra 	$L__BB2_761;
	setp.gt.u32 	%p835, %r4051, %r4553;
	@%p835 bra 	$L__BB2_762;
	cvt.u32.u64 	%r4053, %rd1087;
	setp.lt.u32 	%p836, %r4053, %r4552;
	@%p836 bra 	$L__BB2_761;
	cvt.u32.u64 	%r4055, %rd1086;
	setp.gt.u32 	%p837, %r4053, %r4552;
	setp.gt.u32 	%p838, %r4055, %r4551;
	or.pred  	%p839, %p837, %p838;
	@%p839 bra 	$L__BB2_762;
$L__BB2_761:
	and.b64  	%rd21672, %rd1136, 4294967295;
	sub.s64 	%rd21673, %rd21672, %rd1086;
	shr.u64 	%rd21674, %rd21673, 63;
	cvt.u32.u64 	%r4551, %rd21673;
	and.b64  	%rd21675, %rd1137, 4294967295;
	add.s64 	%rd21676, %rd21674, %rd1087;
	sub.s64 	%rd21677, %rd21675, %rd21676;
	shr.u64 	%rd21678, %rd21677, 63;
	cvt.u32.u64 	%r4552, %rd21677;
	and.b64  	%rd21679, %rd1138, 4294967295;
	add.s64 	%rd21680, %rd21678, %rd1088;
	sub.s64 	%rd21681, %rd21679, %rd21680;
	shr.u64 	%rd21682, %rd21681, 63;
	cvt.u32.u64 	%r4553, %rd21681;
	and.b64  	%rd21683, %rd1139, 4294967295;
	add.s64 	%rd21684, %rd21682, %rd1089;
	sub.s64 	%rd21685, %rd21683, %rd21684;
	shr.u64 	%rd21686, %rd21685, 63;
	cvt.u32.u64 	%r4554, %rd21685;
	and.b64  	%rd21687, %rd1140, 4294967295;
	add.s64 	%rd21688, %rd21686, %rd1090;
	sub.s64 	%rd21689, %rd21687, %rd21688;
	shr.u64 	%rd21690, %rd21689, 63;
	cvt.u32.u64 	%r4555, %rd21689;
	and.b64  	%rd21691, %rd1141, 4294967295;
	add.s64 	%rd21692, %rd21690, %rd1091;
	sub.s64 	%rd21693, %rd21691, %rd21692;
	shr.u64 	%rd21694, %rd21693, 63;
	cvt.u32.u64 	%r4556, %rd21693;
	and.b64  	%rd21695, %rd1142, 4294967295;
	add.s64 	%rd21696, %rd21694, %rd1092;
	sub.s64 	%rd21697, %rd21695, %rd21696;
	shr.u64 	%rd21698, %rd21697, 63;
	cvt.u32.u64 	%r4557, %rd21697;
	cvt.u32.u64 	%r4056, %rd21698;
	add.s32 	%r4057, %r771, %r4056;
	sub.s32 	%r4558, %r4558, %r4057;
$L__BB2_762:
	setp.gt.u32 	%p840, %r4558, %r887;
	@%p840 bra 	$L__BB2_764;
	setp.ge.u32 	%p841, %r4558, %r887;
	setp.eq.s32 	%p842, %r4557, %r886;
	setp.eq.s32 	%p843, %r4556, %r885;
	and.pred  	%p844, %p842, %p843;
	and.pred  	%p845, %p844, %p841;
	setp.eq.s32 	%p846, %r4555, %r884;
	and.pred  	%p847, %p845, %p846;
	setp.eq.s32 	%p848, %r4554, %r883;
	and.pred  	%p849, %p847, %p848;
	setp.eq.s32 	%p850, %r4553, %r882;
	and.pred  	%p851, %p849, %p850;
	setp.eq.s32 	%p852, %r4552, %r881;
	and.pred  	%p853, %p851, %p852;
	setp.eq.s32 	%p854, %r4551, %r880;
	and.pred  	%p855, %p853, %p854;
	@%p855 bra 	$L__BB2_765;
$L__BB2_764:
	mov.u32 	%r4475, %r3000;
	mov.u32 	%r4476, %r3000;
	mov.u32 	%r4477, %r3000;
	mov.u32 	%r4478, %r3000;
	mov.u32 	%r4479, %r3000;
	mov.u32 	%r4480, %r3000;
	mov.u32 	%r4481, %r3000;
	mov.u32 	%r4482, %r3000;
$L__BB2_765:
	cvt.u64.u32 	%rd1143, %r4475;
	mul.wide.u32 	%rd21699, %r4475, %r4475;
	cvt.u32.u64 	%r4059, %rd21699;
	shr.u64 	%rd21700, %rd21699, 32;
	cvt.u64.u32 	%rd1144, %r4476;
	mul.wide.u32 	%rd21701, %r4476, %r4475;
	add.s64 	%rd21702, %rd21700, %rd21701;
	shr.u64 	%rd21703, %rd21702, 32;
	cvt.u64.u32 	%rd1145, %r4477;
	mul.wide.u32 	%rd21704, %r4477, %r4475;
	add.s64 	%rd21705, %rd21703, %rd21704;
	shr.u64 	%rd21706, %rd21705, 32;
	cvt.u64.u32 	%rd1146, %r4478;
	mul.wide.u32 	%rd21707, %r4478, %r4475;
	add.s64 	%rd21708, %rd21706, %rd21707;
	shr.u64 	%rd21709, %rd21708, 32;
	cvt.u64.u32 	%rd1147, %r4479;
	mul.wide.u32 	%rd21710, %r4479, %r4475;
	add.s64 	%rd21711, %rd21709, %rd21710;
	shr.u64 	%rd21712, %rd21711, 32;
	cvt.u64.u32 	%rd1148, %r4480;
	mul.wide.u32 	%rd21713, %r4480, %r4475;
	add.s64 	%rd21714, %rd21712, %rd21713;
	shr.u64 	%rd21715, %rd21714, 32;
	cvt.u64.u32 	%rd1149, %r4481;
	mul.wide.u32 	%rd21716, %r4481, %r4475;
	add.s64 	%rd21717, %rd21715, %rd21716;
	shr.u64 	%rd21718, %rd21717, 32;
	cvt.u64.u32 	%rd1150, %r4482;
	mul.wide.u32 	%rd21719, %r4482, %r4475;
	add.s64 	%rd21720, %rd21718, %rd21719;
	shr.u64 	%rd21721, %rd21720, 32;
	and.b64  	%rd21722, %rd21702, 4294967295;
	add.s64 	%rd21723, %rd21701, %rd21722;
	shr.u64 	%rd21724, %rd21723, 32;
	mul.wide.u32 	%rd21725, %r4476, %r4476;
	and.b64  	%rd21726, %rd21705, 4294967295;
	add.s64 	%rd21727, %rd21724, %rd21726;
	add.s64 	%rd21728, %rd21727, %rd21725;
	shr.u64 	%rd21729, %rd21728, 32;
	mul.wide.u32 	%rd21730, %r4477, %r4476;
	and.b64  	%rd21731, %rd21708, 4294967295;
	add.s64 	%rd21732, %rd21729, %rd21731;
	add.s64 	%rd21733, %rd21732, %rd21730;
	shr.u64 	%rd21734, %rd21733, 32;
	mul.wide.u32 	%rd21735, %r4478, %r4476;
	and.b64  	%rd21736, %rd21711, 4294967295;
	add.s64 	%rd21737, %rd21734, %rd21736;
	add.s64 	%rd21738, %rd21737, %rd21735;
	shr.u64 	%rd21739, %rd21738, 32;
	mul.wide.u32 	%rd21740, %r4479, %r4476;
	and.b64  	%rd21741, %rd21714, 4294967295;
	add.s64 	%rd21742, %rd21739, %rd21741;
	add.s64 	%rd21743, %rd21742, %rd21740;
	shr.u64 	%rd21744, %rd21743, 32;
	mul.wide.u32 	%rd21745, %r4480, %r4476;
	and.b64  	%rd21746, %rd21717, 4294967295;
	add.s64 	%rd21747, %rd21744, %rd21746;
	add.s64 	%rd21748, %rd21747, %rd21745;
	shr.u64 	%rd21749, %rd21748, 32;
	mul.wide.u32 	%rd21750, %r4481, %r4476;
	and.b64  	%rd21751, %rd21720, 4294967295;
	add.s64 	%rd21752, %rd21749, %rd21751;
	add.s64 	%rd21753, %rd21752, %rd21750;
	shr.u64 	%rd21754, %rd21753, 32;
	mul.wide.u32 	%rd21755, %r4482, %r4476;
	add.s64 	%rd21756, %rd21754, %rd21721;
	add.s64 	%rd21757, %rd21756, %rd21755;
	shr.u64 	%rd21758, %rd21757, 32;
	and.b64  	%rd21759, %rd21728, 4294967295;
	add.s64 	%rd21760, %rd21704, %rd21759;
	shr.u64 	%rd21761, %rd21760, 32;
	and.b64  	%rd21762, %rd21733, 4294967295;
	add.s64 	%rd21763, %rd21761, %rd21762;
	add.s64 	%rd21764, %rd21763, %rd21730;
	shr.u64 	%rd21765, %rd21764, 32;
	mul.wide.u32 	%rd21766, %r4477, %r4477;
	and.b64  	%rd21767, %rd21738, 4294967295;
	add.s64 	%rd21768, %rd21765, %rd21767;
	add.s64 	%rd21769, %rd21768, %rd21766;
	shr.u64 	%rd21770, %rd21769, 32;
	mul.wide.u32 	%rd21771, %r4478, %r4477;
	and.b64  	%rd21772, %rd21743, 4294967295;
	add.s64 	%rd21773, %rd21770, %rd21772;
	add.s64 	%rd21774, %rd21773, %rd21771;
	shr.u64 	%rd21775, %rd21774, 32;
	mul.wide.u32 	%rd21776, %r4479, %r4477;
	and.b64  	%rd21777, %rd21748, 4294967295;
	add.s64 	%rd21778, %rd21775, %rd21777;
	add.s64 	%rd21779, %rd21778, %rd21776;
	shr.u64 	%rd21780, %rd21779, 32;
	mul.wide.u32 	%rd21781, %r4480, %r4477;
	and.b64  	%rd21782, %rd21753, 4294967295;
	add.s64 	%rd21783, %rd21780, %rd21782;
	add.s64 	%rd21784, %rd21783, %rd21781;
	shr.u64 	%rd21785, %rd21784, 32;
	mul.wide.u32 	%rd21786, %r4481, %r4477;
	and.b64  	%rd21787, %rd21757, 4294967295;
	add.s64 	%rd21788, %rd21785, %rd21787;
	add.s64 	%rd21789, %rd21788, %rd21786;
	shr.u64 	%rd21790, %rd21789, 32;
	mul.wide.u32 	%rd21791, %r4482, %r4477;
	add.s64 	%rd21792, %rd21790, %rd21758;
	add.s64 	%rd21793, %rd21792, %rd21791;
	shr.u64 	%rd21794, %rd21793, 32;
	and.b64  	%rd21795, %rd21764, 4294967295;
	add.s64 	%rd21796, %rd21707, %rd21795;
	shr.u64 	%rd21797, %rd21796, 32;
	and.b64  	%rd21798, %rd21769, 4294967295;
	add.s64 	%rd21799, %rd21797, %rd21798;
	add.s64 	%rd21800, %rd21799, %rd21735;
	shr.u64 	%rd21801, %rd21800, 32;
	and.b64  	%rd21802, %rd21774, 4294967295;
	add.s64 	%rd21803, %rd21801, %rd21802;
	add.s64 	%rd21804, %rd21803, %rd21771;
	shr.u64 	%rd21805, %rd21804, 32;
	mul.wide.u32 	%rd21806, %r4478, %r4478;
	and.b64  	%rd21807, %rd21779, 4294967295;
	add.s64 	%rd21808, %rd21805, %rd21807;
	add.s64 	%rd21809, %rd21808, %rd21806;
	shr.u64 	%rd21810, %rd21809, 32;
	mul.wide.u32 	%rd21811, %r4479, %r4478;
	and.b64  	%rd21812, %rd21784, 4294967295;
	add.s64 	%rd21813, %rd21810, %rd21812;
	add.s64 	%rd21814, %rd21813, %rd21811;
	shr.u64 	%rd21815, %rd21814, 32;
	mul.wide.u32 	%rd21816, %r4480, %r4478;
	and.b64  	%rd21817, %rd21789, 4294967295;
	add.s64 	%rd21818, %rd21815, %rd21817;
	add.s64 	%rd21819, %rd21818, %rd21816;
	shr.u64 	%rd21820, %rd21819, 32;
	mul.wide.u32 	%rd21821, %r4481, %r4478;
	and.b64  	%rd21822, %rd21793, 4294967295;
	add.s64 	%rd21823, %rd21820, %rd21822;
	add.s64 	%rd21824, %rd21823, %rd21821;
	shr.u64 	%rd21825, %rd21824, 32;
	mul.wide.u32 	%rd21826, %r4482, %r4478;
	add.s64 	%rd21827, %rd21825, %rd21794;
	add.s64 	%rd21828, %rd21827, %rd21826;
	shr.u64 	%rd21829, %rd21828, 32;
	and.b64  	%rd21830, %rd21800, 4294967295;
	add.s64 	%rd21831, %rd21710, %rd21830;
	shr.u64 	%rd21832, %rd21831, 32;
	and.b64  	%rd21833, %rd21804, 4294967295;
	add.s64 	%rd21834, %rd21832, %rd21833;
	add.s64 	%rd21835, %rd21834, %rd21740;
	shr.u64 	%rd21836, %rd21835, 32;
	and.b64  	%rd21837, %rd21809, 4294967295;
	add.s64 	%rd21838, %rd21836, %rd21837;
	add.s64 	%rd21839, %rd21838, %rd21776;
	shr.u64 	%rd21840, %rd21839, 32;
	and.b64  	%rd21841, %rd21814, 4294967295;
	add.s64 	%rd21842, %rd21840, %rd21841;
	add.s64 	%rd21843, %rd21842, %rd21811;
	shr.u64 	%rd21844, %rd21843, 32;
	mul.wide.u32 	%rd21845, %r4479, %r4479;
	and.b64  	%rd21846, %rd21819, 4294967295;
	add.s64 	%rd21847, %rd21844, %rd21846;
	add.s64 	%rd21848, %rd21847, %rd21845;
	shr.u64 	%rd21849, %rd21848, 32;
	mul.wide.u32 	%rd21850, %r4480, %r4479;
	and.b64  	%rd21851, %rd21824, 4294967295;
	add.s64 	%rd21852, %rd21849, %rd21851;
	add.s64 	%rd21853, %rd21852, %rd21850;
	shr.u64 	%rd21854, %rd21853, 32;
	mul.wide.u32 	%rd21855, %r4481, %r4479;
	and.b64  	%rd21856, %rd21828, 4294967295;
	add.s64 	%rd21857, %rd21854, %rd21856;
	add.s64 	%rd21858, %rd21857, %rd21855;
	shr.u64 	%rd21859, %rd21858, 32;
	mul.wide.u32 	%rd21860, %r4482, %r4479;
	add.s64 	%rd21861, %rd21859, %rd21829;
	add.s64 	%rd21862, %rd21861, %rd21860;
	shr.u64 	%rd21863, %rd21862, 32;
	and.b64  	%rd21864, %rd21835, 4294967295;
	add.s64 	%rd21865, %rd21713, %rd21864;
	shr.u64 	%rd21866, %rd21865, 32;
	and.b64  	%rd21867, %rd21839, 4294967295;
	add.s64 	%rd21868, %rd21866, %rd21867;
	add.s64 	%rd21869, %rd21868, %rd21745;
	shr.u64 	%rd21870, %rd21869, 32;
	and.b64  	%rd21871, %rd21843, 4294967295;
	add.s64 	%rd21872, %rd21870, %rd21871;
	add.s64 	%rd21873, %rd21872, %rd21781;
	shr.u64 	%rd21874, %rd21873, 32;
	and.b64  	%rd21875, %rd21848, 4294967295;
	add.s64 	%rd21876, %rd21874, %rd21875;
	add.s64 	%rd21877, %rd21876, %rd21816;
	shr.u64 	%rd21878, %rd21877, 32;
	and.b64  	%rd21879, %rd21853, 4294967295;
	add.s64 	%rd21880, %rd21878, %rd21879;
	add.s64 	%rd21881, %rd21880, %rd21850;
	shr.u64 	%rd21882, %rd21881, 32;
	mul.wide.u32 	%rd21883, %r4480, %r4480;
	and.b64  	%rd21884, %rd21858, 4294967295;
	add.s64 	%rd21885, %rd21882, %rd21884;
	add.s64 	%rd21886, %rd21885, %rd21883;
	shr.u64 	%rd21887, %rd21886, 32;
	mul.wide.u32 	%rd21888, %r4481, %r4480;
	and.b64  	%rd21889, %rd21862, 4294967295;
	add.s64 	%rd21890, %rd21887, %rd21889;
	add.s64 	%rd21891, %rd21890, %rd21888;
	shr.u64 	%rd21892, %rd21891, 32;
	mul.wide.u32 	%rd21893, %r4482, %r4480;
	add.s64 	%rd21894, %rd21892, %rd21863;
	add.s64 	%rd21895, %rd21894, %rd21893;
	shr.u64 	%rd21896, %rd21895, 32;
	and.b64  	%rd21897, %rd21869, 4294967295;
	add.s64 	%rd21898, %rd21716, %rd21897;
	shr.u64 	%rd21899, %rd21898, 32;
	and.b64  	%rd21900, %rd21873, 4294967295;
	add.s64 	%rd21901, %rd21899, %rd21900;
	add.s64 	%rd21902, %rd21901, %rd21750;
	shr.u64 	%rd21903, %rd21902, 32;
	and.b64  	%rd21904, %rd21877, 4294967295;
	add.s64 	%rd21905, %rd21903, %rd21904;
	add.s64 	%rd21906, %rd21905, %rd21786;
	shr.u64 	%rd21907, %rd21906, 32;
	and.b64  	%rd21908, %rd21881, 4294967295;
	add.s64 	%rd21909, %rd21907, %rd21908;
	add.s64 	%rd21910, %rd21909, %rd21821;
	shr.u64 	%rd21911, %rd21910, 32;
	and.b64  	%rd21912, %rd21886, 4294967295;
	add.s64 	%rd21913, %rd21911, %rd21912;
	add.s64 	%rd21914, %rd21913, %rd21855;
	shr.u64 	%rd21915, %rd21914, 32;
	and.b64  	%rd21916, %rd21891, 4294967295;
	add.s64 	%rd21917, %rd21915, %rd21916;
	add.s64 	%rd21918, %rd21917, %rd21888;
	shr.u64 	%rd21919, %rd21918, 32;
	mul.wide.u32 	%rd21920, %r4481, %r4481;
	and.b64  	%rd21921, %rd21895, 4294967295;
	add.s64 	%rd21922, %rd21919, %rd21921;
	add.s64 	%rd21923, %rd21922, %rd21920;
	shr.u64 	%rd21924, %rd21923, 32;
	mul.wide.u32 	%rd21925, %r4482, %r4481;
	add.s64 	%rd21926, %rd21924, %rd21896;
	add.s64 	%rd21927, %rd21926, %rd21925;
	shr.u64 	%rd21928, %rd21927, 32;
	and.b64  	%rd21929, %rd21902, 4294967295;
	add.s64 	%rd21930, %rd21719, %rd21929;
	shr.u64 	%rd21931, %rd21930, 32;
	and.b64  	%rd21932, %rd21906, 4294967295;
	add.s64 	%rd21933, %rd21931, %rd21932;
	add.s64 	%rd21934, %rd21933, %rd21755;
	shr.u64 	%rd21935, %rd21934, 32;
	and.b64  	%rd21936, %rd21910, 4294967295;
	add.s64 	%rd21937, %rd21935, %rd21936;
	add.s64 	%rd21938, %rd21937, %rd21791;
	shr.u64 	%rd21939, %rd21938, 32;
	and.b64  	%rd21940, %rd21914, 4294967295;
	add.s64 	%rd21941, %rd21939, %rd21940;
	add.s64 	%rd21942, %rd21941, %rd21826;
	shr.u64 	%rd21943, %rd21942, 32;
	and.b64  	%rd21944, %rd21918, 4294967295;
	add.s64 	%rd21945, %rd21943, %rd21944;
	add.s64 	%rd21946, %rd21945, %rd21860;
	shr.u64 	%rd21947, %rd21946, 32;
	and.b64  	%rd21948, %rd21923, 4294967295;
	add.s64 	%rd21949, %rd21947, %rd21948;
	add.s64 	%rd21950, %rd21949, %rd21893;
	shr.u64 	%rd21951, %rd21950, 32;
	and.b64  	%rd21952, %rd21927, 4294967295;
	add.s64 	%rd21953, %rd21951, %rd21952;
	add.s64 	%rd21954, %rd21953, %rd21925;
	shr.u64 	%rd21955, %rd21954, 32;
	mul.wide.u32 	%rd21956, %r4482, %r4482;
	add.s64 	%rd21957, %rd21955, %rd21928;
	add.s64 	%rd21958, %rd21957, %rd21956;
	{ .reg .b32 tmp; mov.b64 {tmp, %r4060}, %rd21958; }
	mul.lo.s32 	%r4061, %r770, %r4059;
	cvt.u64.u32 	%rd21959, %r4061;
	and.b64  	%rd21960, %rd21699, 4294967293;
	mad.lo.s64 	%rd21961, %rd1086, %rd21959, %rd21960;
	shr.u64 	%rd21962, %rd21961, 32;
	and.b64  	%rd21963, %rd21723, 4294967295;
	add.s64 	%rd21964, %rd21962, %rd21963;
	mad.lo.s64 	%rd21965, %rd1087, %rd21959, %rd21964;
	cvt.u32.u64 	%r4062, %rd21965;
	shr.u64 	%rd21966, %rd21965, 32;
	and.b64  	%rd21967, %rd21760, 4294967295;
	add.s64 	%rd21968, %rd21966, %rd21967;
	mad.lo.s64 	%rd21969, %rd1088, %rd21959, %rd21968;
	shr.u64 	%rd21970, %rd21969, 32;
	and.b64  	%rd21971, %rd21796, 4294967295;
	add.s64 	%rd21972, %rd21970, %rd21971;
	mad.lo.s64 	%rd21973, %rd1089, %rd21959, %rd21972;
	shr.u64 	%rd21974, %rd21973, 32;
	and.b64  	%rd21975, %rd21831, 4294967295;
	add.s64 	%rd21976, %rd21974, %rd21975;
	mad.lo.s64 	%rd21977, %rd1090, %rd21959, %rd21976;
	shr.u64 	%rd21978, %rd21977, 32;
	and.b64  	%rd21979, %rd21865, 4294967295;
	add.s64 	%rd21980, %rd21978, %rd21979;
	mad.lo.s64 	%rd21981, %rd1091, %rd21959, %rd21980;
	shr.u64 	%rd21982, %rd21981, 32;
	and.b64  	%rd21983, %rd21898, 4294967295;
	add.s64 	%rd21984, %rd21982, %rd21983;
	mad.lo.s64 	%rd21985, %rd1092, %rd21959, %rd21984;
	shr.u64 	%rd21986, %rd21985, 32;
	mul.wide.u32 	%rd21987, %r771, %r4061;
	and.b64  	%rd21988, %rd21930, 4294967295;
	add.s64 	%rd21989, %rd21986, %rd21988;
	add.s64 	%rd21990, %rd21989, %rd21987;
	shr.u64 	%rd21991, %rd21990, 32;
	and.b64  	%rd21992, %rd21934, 4294967295;
	add.s64 	%rd21993, %rd21991, %rd21992;
	shr.u64 	%rd21994, %rd21993, 32;
	and.b64  	%rd21995, %rd21938, 4294967295;
	add.s64 	%rd21996, %rd21994, %rd21995;
	shr.u64 	%rd21997, %rd21996, 32;
	and.b64  	%rd21998, %rd21942, 4294967295;
	add.s64 	%rd21999, %rd21997, %rd21998;
	shr.u64 	%rd22000, %rd21999, 32;
	and.b64  	%rd22001, %rd21946, 4294967295;
	add.s64 	%rd22002, %rd22000, %rd22001;
	shr.u64 	%rd22003, %rd22002, 32;
	and.b64  	%rd22004, %rd21950, 4294967295;
	add.s64 	%rd22005, %rd22003, %rd22004;
	shr.u64 	%rd22006, %rd22005, 32;
	and.b64  	%rd22007, %rd21954, 4294967295;
	add.s64 	%rd22008, %rd22006, %rd22007;
	shr.u64 	%rd22009, %rd22008, 32;
	and.b64  	%rd22010, %rd21958, 4294967295;
	add.s64 	%rd22011, %rd22009, %rd22010;
	{ .reg .b32 tmp; mov.b64 {tmp, %r4063}, %rd22011; }
	add.s32 	%r4064, %r4060, %r4063;
	mul.lo.s32 	%r4065, %r770, %r4062;
	cvt.u64.u32 	%rd22012, %r4065;
	and.b64  	%rd22013, %rd21965, 4294967295;
	mad.lo.s64 	%rd22014, %rd1086, %rd22012, %rd22013;
	shr.u64 	%rd22015, %rd22014, 32;
	and.b64  	%rd22016, %rd21969, 4294967295;
	add.s64 	%rd22017, %rd22015, %rd22016;
	mad.lo.s64 	%rd22018, %rd1087, %rd22012, %rd22017;
	cvt.u32.u64 	%r4066, %rd22018;
	shr.u64 	%rd22019, %rd22018, 32;
	and.b64  	%rd22020, %rd21973, 4294967295;
	add.s64 	%rd22021, %rd22019, %rd22020;
	mad.lo.s64 	%rd22022, %rd1088, %rd22012, %rd22021;
	shr.u64 	%rd22023, %rd22022, 32;
	and.b64  	%rd22024, %rd21977, 4294967295;
	add.s64 	%rd22025, %rd22023, %rd22024;
	mad.lo.s64 	%rd22026, %rd1089, %rd22012, %rd22025;
	shr.u64 	%rd22027, %rd22026, 32;
	and.b64  	%rd22028, %rd21981, 4294967295;
	add.s64 	%rd22029, %rd22027, %rd22028;
	mad.lo.s64 	%rd22030, %rd1090, %rd22012, %rd22029;
	shr.u64 	%rd22031, %rd22030, 32;
	and.b64  	%rd22032, %rd21985, 4294967295;
	add.s64 	%rd22033, %rd22031, %rd22032;
	mad.lo.s64 	%rd22034, %rd1091, %rd22012, %rd22033;
	shr.u64 	%rd22035, %rd22034, 32;
	and.b64  	%rd22036, %rd21990, 4294967295;
	add.s64 	%rd22037, %rd22035, %rd22036;
	mad.lo.s64 	%rd22038, %rd1092, %rd22012, %rd22037;
	shr.u64 	%rd22039, %rd22038, 32;
	mul.wide.u32 	%rd22040, %r771, %r4065;
	and.b64  	%rd22041, %rd21993, 4294967295;
	add.s64 	%rd22042, %rd22039, %rd22041;
	add.s64 	%rd22043, %rd22042, %rd22040;
	shr.u64 	%rd22044, %rd22043, 32;
	and.b64  	%rd22045, %rd21996, 4294967295;
	add.s64 	%rd22046, %rd22044, %rd22045;
	shr.u64 	%rd22047, %rd22046, 32;
	and.b64  	%rd22048, %rd21999, 4294967295;
	add.s64 	%rd22049, %rd22047, %rd22048;
	shr.u64 	%rd22050, %rd22049, 32;
	and.b64  	%rd22051, %rd22002, 4294967295;
	add.s64 	%rd22052, %rd22050, %rd22051;
	shr.u64 	%rd22053, %rd22052, 32;
	and.b64  	%rd22054, %rd22005, 4294967295;
	add.s64 	%rd22055, %rd22053, %rd22054;
	shr.u64 	%rd22056, %rd22055, 32;
	and.b64  	%rd22057, %rd22008, 4294967295;
	add.s64 	%rd22058, %rd22056, %rd22057;
	shr.u64 	%rd22059, %rd22058, 32;
	and.b64  	%rd22060, %rd22011, 4294967295;
	add.s64 	%rd22061, %rd22059, %rd22060;
	{ .reg .b32 tmp; mov.b64 {tmp, %r4067}, %rd22061; }
	add.s32 	%r4068, %r4064, %r4067;
	mul.lo.s32 	%r4069, %r770, %r4066;
	cvt.u64.u32 	%rd22062, %r4069;
	and.b64  	%rd22063, %rd22018, 4294967295;
	mad.lo.s64 	%rd22064, %rd1086, %rd22062, %rd22063;
	shr.u64 	%rd22065, %rd22064, 32;
	and.b64  	%rd22066, %rd22022, 4294967295;
	add.s64 	%rd22067, %rd22065, %rd22066;
	mad.lo.s64 	%rd22068, %rd1087, %rd22062, %rd22067;
	cvt.u32.u64 	%r4070, %rd22068;
	shr.u64 	%rd22069, %rd22068, 32;
	and.b64  	%rd22070, %rd22026, 4294967295;
	add.s64 	%rd22071, %rd22069, %rd22070;
	mad.lo.s64 	%rd22072, %rd1088, %rd22062, %rd22071;
	shr.u64 	%rd22073, %rd22072, 32;
	and.b64  	%rd22074, %rd22030, 4294967295;
	add.s64 	%rd22075, %rd22073, %rd22074;
	mad.lo.s64 	%rd22076, %rd1089, %rd22062, %rd22075;
	shr.u64 	%rd22077, %rd22076, 32;
	and.b64  	%rd22078, %rd22034, 4294967295;
	add.s64 	%rd22079, %rd22077, %rd22078;
	mad.lo.s64 	%rd22080, %rd1090, %rd22062, %rd22079;
	shr.u64 	%rd22081, %rd22080, 32;
	and.b64  	%rd22082, %rd22038, 4294967295;
	add.s64 	%rd22083, %rd22081, %rd22082;
	mad.lo.s64 	%rd22084, %rd1091, %rd22062, %rd22083;
	shr.u64 	%rd22085, %rd22084, 32;
	and.b64  	%rd22086, %rd22043, 4294967295;
	add.s64 	%rd22087, %rd22085, %rd22086;
	mad.lo.s64 	%rd22088, %rd1092, %rd22062, %rd22087;
	shr.u64 	%rd22089, %rd22088, 32;
	mul.wide.u32 	%rd22090, %r771, %r4069;
	and.b64  	%rd22091, %rd22046, 4294967295;
	add.s64 	%rd22092, %rd22089, %rd22091;
	add.s64 	%rd22093, %rd22092, %rd22090;
	shr.u64 	%rd22094, %rd22093, 32;
	and.b64  	%rd22095, %rd22049, 4294967295;
	add.s64 	%rd22096, %rd22094, %rd22095;
	shr.u64 	%rd22097, %rd22096, 32;
	and.b64  	%rd22098, %rd22052, 4294967295;
	add.s64 	%rd22099, %rd22097, %rd22098;
	shr.u64 	%rd22100, %rd22099, 32;
	and.b64  	%rd22101, %rd22055, 4294967295;
	add.s64 	%rd22102, %rd22100, %rd22101;
	shr.u64 	%rd22103, %rd22102, 32;
	and.b64  	%rd22104, %rd22058, 4294967295;
	add.s64 	%rd22105, %rd22103, %rd22104;
	shr.u64 	%rd22106, %rd22105, 32;
	and.b64  	%rd22107, %rd22061, 4294967295;
	add.s64 	%rd22108, %rd22106, %rd22107;
	{ .reg .b32 tmp; mov.b64 {tmp, %r4071}, %rd22108; }
	add.s32 	%r4072, %r4068, %r4071;
	mul.lo.s32 	%r4073, %r770, %r4070;
	cvt.u64.u32 	%rd22109, %r4073;
	and.b64  	%rd22110, %rd22068, 4294967295;
	mad.lo.s64 	%rd22111, %rd1086, %rd22109, %rd22110;
	shr.u64 	%rd22112, %rd22111, 32;
	and.b64  	%rd22113, %rd22072, 4294967295;
	add.s64 	%rd22114, %rd22112, %rd22113;
	mad.lo.s64 	%rd22115, %rd1087, %rd22109, %rd22114;
	cvt.u32.u64 	%r4074, %rd22115;
	shr.u64 	%rd22116, %rd22115, 32;
	and.b64  	%rd22117, %rd22076, 4294967295;
	add.s64 	%rd22118, %rd22116, %rd22117;
	mad.lo.s64 	%rd22119, %rd1088, %rd22109, %rd22118;
	shr.u64 	%rd22120, %rd22119, 32;
	and.b64  	%rd22121, %rd22080, 4294967295;
	add.s64 	%rd22122, %rd22120, %rd22121;
	mad.lo.s64 	%rd22123, %rd1089, %rd22109, %rd22122;
	shr.u64 	%rd22124, %rd22123, 32;
	and.b64  	%rd22125, %rd22084, 4294967295;
	add.s64 	%rd22126, %rd22124, %rd22125;
	mad.lo.s64 	%rd22127, %rd1090, %rd22109, %rd22126;
	shr.u64 	%rd22128, %rd22127, 32;
	and.b64  	%rd22129, %rd22088, 4294967295;
	add.s64 	%rd22130, %rd22128, %rd22129;
	mad.lo.s64 	%rd22131, %rd1091, %rd22109, %rd22130;
	shr.u64 	%rd22132, %rd22131, 32;
	and.b64  	%rd22133, %rd22093, 4294967295;
	add.s64 	%rd22134, %rd22132, %rd22133;
	mad.lo.s64 	%rd22135, %rd1092, %rd22109, %rd22134;
	shr.u64 	%rd22136, %rd22135, 32;
	mul.wide.u32 	%rd22137, %r771, %r4073;
	and.b64  	%rd22138, %rd22096, 4294967295;
	add.s64 	%rd22139, %rd22136, %rd22138;
	add.s64 	%rd22140, %rd22139, %rd22137;
	shr.u64 	%rd22141, %rd22140, 32;
	and.b64  	%rd22142, %rd22099, 4294967295;
	add.s64 	%rd22143, %rd22141, %rd22142;
	shr.u64 	%rd22144, %rd22143, 32;
	and.b64  	%rd22145, %rd22102, 4294967295;
	add.s64 	%rd22146, %rd22144, %rd22145;
	shr.u64 	%rd22147, %rd22146, 32;
	and.b64  	%rd22148, %rd22105, 4294967295;
	add.s64 	%rd22149, %rd22147, %rd22148;
	shr.u64 	%rd22150, %rd22149, 32;
	and.b64  	%rd22151, %rd22108, 4294967295;
	add.s64 	%rd22152, %rd22150, %rd22151;
	{ .reg .b32 tmp; mov.b64 {tmp, %r4075}, %rd22152; }
	add.s32 	%r4076, %r4072, %r4075;
	mul.lo.s32 	%r4077, %r770, %r4074;
	cvt.u64.u32 	%rd22153, %r4077;
	and.b64  	%rd22154, %rd22115, 4294967295;
	mad.lo.s64 	%rd22155, %rd1086, %rd22153, %rd22154;
	shr.u64 	%rd22156, %rd22155, 32;
	and.b64  	%rd22157, %rd22119, 4294967295;
	add.s64 	%rd22158, %rd22156, %rd22157;
	mad.lo.s64 	%rd22159, %rd1087, %rd22153, %rd22158;
	cvt.u32.u64 	%r4078, %rd22159;
	shr.u64 	%rd22160, %rd22159, 32;
	and.b64  	%rd22161, %rd22123, 4294967295;
	add.s64 	%rd22162, %rd22160, %rd22161;
	mad.lo.s64 	%rd22163, %rd1088, %rd22153, %rd22162;
	shr.u64 	%rd22164, %rd22163, 32;
	and.b64  	%rd22165, %rd22127, 4294967295;
	add.s64 	%rd22166, %rd22164, %rd22165;
	mad.lo.s64 	%rd22167, %rd1089, %rd22153, %rd22166;
	shr.u64 	%rd22168, %rd22167, 32;
	and.b64  	%rd22169, %rd22131, 4294967295;
	add.s64 	%rd22170, %rd22168, %rd22169;
	mad.lo.s64 	%rd22171, %rd1090, %rd22153, %rd22170;
	shr.u64 	%rd22172, %rd22171, 32;
	and.b64  	%rd22173, %rd22135, 4294967295;
	add.s64 	%rd22174, %rd22172, %rd22173;
	mad.lo.s64 	%rd22175, %rd1091, %rd22153, %rd22174;
	shr.u64 	%rd22176, %rd22175, 32;
	and.b64  	%rd22177, %rd22140, 4294967295;
	add.s64 	%rd22178, %rd22176, %rd22177;
	mad.lo.s64 	%rd22179, %rd1092, %rd22153, %rd22178;
	shr.u64 	%rd22180, %rd22179, 32;
	mul.wide.u32 	%rd22181, %r771, %r4077;
	and.b64  	%rd22182, %rd22143, 4294967295;
	add.s64 	%rd22183, %rd22180, %rd22182;
	add.s64 	%rd22184, %rd22183, %rd22181;
	shr.u64 	%rd22185, %rd22184, 32;
	and.b64  	%rd22186, %rd22146, 4294967295;
	add.s64 	%rd22187, %rd22185, %rd22186;
	shr.u64 	%rd22188, %rd22187, 32;
	and.b64  	%rd22189, %rd22149, 4294967295;
	add.s64 	%rd22190, %rd22188, %rd22189;
	shr.u64 	%rd22191, %rd22190, 32;
	and.b64  	%rd22192, %rd22152, 4294967295;
	add.s64 	%rd22193, %rd22191, %rd22192;
	{ .reg .b32 tmp; mov.b64 {tmp, %r4079}, %rd22193; }
	add.s32 	%r4080, %r4076, %r4079;
	mul.lo.s32 	%r4081, %r770, %r4078;
	cvt.u64.u32 	%rd22194, %r4081;
	and.b64  	%rd22195, %rd22159, 4294967295;
	mad.lo.s64 	%rd22196, %rd1086, %rd22194, %rd22195;
	shr.u64 	%rd22197, %rd22196, 32;
	and.b64  	%rd22198, %rd22163, 4294967295;
	add.s64 	%rd22199, %rd22197, %rd22198;
	mad.lo.s64 	%rd22200, %rd1087, %rd22194, %rd22199;
	cvt.u32.u64 	%r4082, %rd22200;
	shr.u64 	%rd22201, %rd22200, 32;
	and.b64  	%rd22202, %rd22167, 4294967295;
	add.s64 	%rd22203, %rd22201, %rd22202;
	mad.lo.s64 	%rd22204, %rd1088, %rd22194, %rd22203;
	shr.u64 	%rd22205, %rd22204, 32;
	and.b64  	%rd22206, %rd22171, 4294967295;
	add.s64 	%rd22207, %rd22205, %rd22206;
	mad.lo.s64 	%rd22208, %rd1089, %rd22194, %rd22207;
	shr.u64 	%rd22209, %rd22208, 32;
	and.b64  	%rd22210, %rd22175, 4294967295;
	add.s64 	%rd22211, %rd22209, %rd22210;
	mad.lo.s64 	%rd22212, %rd1090, %rd22194, %rd22211;
	shr.u64 	%rd22213, %rd22212, 32;
	and.b64  	%rd22214, %rd22179, 4294967295;
	add.s64 	%rd22215, %rd22213, %rd22214;
	mad.lo.s64 	%rd22216, %rd1091, %rd22194, %rd22215;
	shr.u64 	%rd22217, %rd22216, 32;
	and.b64  	%rd22218, %rd22184, 4294967295;
	add.s64 	%rd22219, %rd22217, %rd22218;
	mad.lo.s64 	%rd22220, %rd1092, %rd22194, %rd22219;
	shr.u64 	%rd22221, %rd22220, 32;
	mul.wide.u32 	%rd22222, %r771, %r4081;
	and.b64  	%rd22223, %rd22187, 4294967295;
	add.s64 	%rd22224, %rd22221, %rd22223;
	add.s64 	%rd22225, %rd22224, %rd22222;
	shr.u64 	%rd22226, %rd22225, 32;
	and.b64  	%rd22227, %rd22190, 4294967295;
	add.s64 	%rd22228, %rd22226, %rd22227;
	shr.u64 	%rd22229, %rd22228, 32;
	and.b64  	%rd22230, %rd22193, 4294967295;
	add.s64 	%rd22231, %rd22229, %rd22230;
	{ .reg .b32 tmp; mov.b64 {tmp, %r4083}, %rd22231; }
	add.s32 	%r4084, %r4080, %r4083;
	mul.lo.s32 	%r4085, %r770, %r4082;
	cvt.u64.u32 	%rd22232, %r4085;
	and.b64  	%rd22233, %rd22200, 4294967295;
	mad.lo.s64 	%rd22234, %rd1086, %rd22232, %rd22233;
	shr.u64 	%rd22235, %rd22234, 32;
	and.b64  	%rd22236, %rd22204, 4294967295;
	add.s64 	%rd22237, %rd22235, %rd22236;
	mad.lo.s64 	%rd22238, %rd1087, %rd22232, %rd22237;
	cvt.u32.u64 	%r4086, %rd22238;
	shr.u64 	%rd22239, %rd22238, 32;
	and.b64  	%rd22240, %rd22208, 4294967295;
	add.s64 	%rd22241, %rd22239, %rd22240;
	mad.lo.s64 	%rd22242, %rd1088, %rd22232, %rd22241;
	shr.u64 	%rd22243, %rd22242, 32;
	and.b64  	%rd22244, %rd22212, 4294967295;
	add.s64 	%rd22245, %rd22243, %rd22244;
	mad.lo.s64 	%rd22246, %rd1089, %rd22232, %rd22245;
	shr.u64 	%rd22247, %rd22246, 32;
	and.b64  	%rd22248, %rd22216, 4294967295;
	add.s64 	%rd22249, %rd22247, %rd22248;
	mad.lo.s64 	%rd22250, %rd1090, %rd22232, %rd22249;
	shr.u64 	%rd22251, %rd22250, 32;
	and.b64  	%rd22252, %rd22220, 4294967295;
	add.s64 	%rd22253, %rd22251, %rd22252;
	mad.lo.s64 	%rd22254, %rd1091, %rd22232, %rd22253;
	shr.u64 	%rd22255, %rd22254, 32;
	and.b64  	%rd22256, %rd22225, 4294967295;
	add.s64 	%rd22257, %rd22255, %rd22256;
	mad.lo.s64 	%rd22258, %rd1092, %rd22232, %rd22257;
	shr.u64 	%rd22259, %rd22258, 32;
	mul.wide.u32 	%rd22260, %r771, %r4085;
	and.b64  	%rd22261, %rd22228, 4294967295;
	add.s64 	%rd22262, %rd22259, %rd22261;
	add.s64 	%rd22263, %rd22262, %rd22260;
	shr.u64 	%rd22264, %rd22263, 32;
	and.b64  	%rd22265, %rd22231, 4294967295;
	add.s64 	%rd22266, %rd22264, %rd22265;
	{ .reg .b32 tmp; mov.b64 {tmp, %r4087}, %rd22266; }
	add.s32 	%r4088, %r4084, %r4087;
	mul.lo.s32 	%r4089, %r770, %r4086;
	cvt.u64.u32 	%rd22267, %r4089;
	and.b64  	%rd22268, %rd22238, 4294967295;
	mad.lo.s64 	%rd22269, %rd1086, %rd22267, %rd22268;
	shr.u64 	%rd22270, %rd22269, 32;
	and.b64  	%rd22271, %rd22242, 4294967295;
	add.s64 	%rd22272, %rd22270, %rd22271;
	mad.lo.s64 	%rd24389, %rd1087, %rd22267, %rd22272;
	shr.u64 	%rd22273, %rd24389, 32;
	and.b64  	%rd22274, %rd22246, 4294967295;
	add.s64 	%rd22275, %rd22273, %rd22274;
	mad.lo.s64 	%rd24390, %rd1088, %rd22267, %rd22275;
	cvt.u32.u64 	%r1107, %rd24390;
	shr.u64 	%rd22276, %rd24390, 32;
	and.b64  	%rd22277, %rd22250, 4294967295;
	add.s64 	%rd22278, %rd22276, %rd22277;
	mad.lo.s64 	%rd24391, %rd1089, %rd22267, %rd22278;
	cvt.u32.u64 	%r1108, %rd24391;
	shr.u64 	%rd22279, %rd24391, 32;
	and.b64  	%rd22280, %rd22254, 4294967295;
	add.s64 	%rd22281, %rd22279, %rd22280;
	mad.lo.s64 	%rd24392, %rd1090, %rd22267, %rd22281;
	cvt.u32.u64 	%r1109, %rd24392;
	shr.u64 	%rd22282, %rd24392, 32;
	and.b64  	%rd22283, %rd22258, 4294967295;
	add.s64 	%rd22284, %rd22282, %rd22283;
	mad.lo.s64 	%rd24393, %rd1091, %rd22267, %rd22284;
	cvt.u32.u64 	%r1110, %rd24393;
	shr.u64 	%rd22285, %rd24393, 32;
	and.b64  	%rd22286, %rd22263, 4294967295;
	add.s64 	%rd22287, %rd22285, %rd22286;
	mad.lo.s64 	%rd24394, %rd1092, %rd22267, %rd22287;
	cvt.u32.u64 	%r1111, %rd24394;
	shr.u64 	%rd22288, %rd24394, 32;
	mul.wide.u32 	%rd22289, %r771, %r4089;
	and.b64  	%rd22290, %rd22266, 4294967295;
	add.s64 	%rd22291, %rd22288, %rd22290;
	add.s64 	%rd24395, %rd22291, %rd22289;
	cvt.u32.u64 	%r1112, %rd24395;
	{ .reg .b32 tmp; mov.b64 {tmp, %r4090}, %rd24395; }
	add.s32 	%r4567, %r4088, %r4090;
	setp.gt.u32 	%p857, %r4567, %r771;
	@%p857 bra 	$L__BB2_779;
	setp.lt.u32 	%p858, %r4567, %r771;
	@%p858 bra 	$L__BB2_780;
	cvt.u32.u64 	%r4091, %rd1092;
	setp.lt.u32 	%p859, %r4091, %r1112;
	@%p859 bra 	$L__BB2_779;
	setp.gt.u32 	%p860, %r4091, %r1112;
	@%p860 bra 	$L__BB2_780;
	cvt.u32.u64 	%r4093, %rd1091;
	setp.lt.u32 	%p861, %r4093, %r1111;
	@%p861 bra 	$L__BB2_779;
	setp.gt.u32 	%p862, %r4093, %r1111;
	@%p862 bra 	$L__BB2_780;
	cvt.u32.u64 	%r4095, %rd1090;
	setp.lt.u32 	%p863, %r4095, %r1110;
	@%p863 bra 	$L__BB2_779;
	setp.gt.u32 	%p864, %r4095, %r1110;
	@%p864 bra 	$L__BB2_780;
	cvt.u32.u64 	%r4097, %rd1089;
	setp.lt.u32 	%p865, %r4097, %r1109;
	@%p865 bra 	$L__BB2_779;
	setp.gt.u32 	%p866, %r4097, %r1109;
	@%p866 bra 	$L__BB2_780;
	cvt.u32.u64 	%r4099, %rd1088;
	setp.lt.u32 	%p867, %r4099, %r1108;
	@%p867 bra 	$L__BB2_779;
	setp.gt.u32 	%p868, %r4099, %r1108;
	@%p868 bra 	$L__BB2_780;
	cvt.u32.u64 	%r4101, %rd1087;
	setp.lt.u32 	%p869, %r4101, %r1107;
	@%p869 bra 	$L__BB2_779;
	cvt.u32.u64 	%r4103, %rd1086;
	setp.gt.u32 	%p870, %r4101, %r1107;
	cvt.u32.u64 	%r4104, %rd24389;
	setp.gt.u32 	%p871, %r4103, %r4104;
	or.pred  	%p872, %p870, %p871;
	@%p872 bra 	$L__BB2_780;
$L__BB2_779:
	and.b64  	%rd22293, %rd24389, 4294967295;
	sub.s64 	%rd24389, %rd22293, %rd1086;
	shr.u64 	%rd22294, %rd24389, 63;
	and.b64  	%rd22295, %rd24390, 4294967295;
	add.s64 	%rd22296, %rd22294, %rd1087;
	sub.s64 	%rd24390, %rd22295, %rd22296;
	shr.u64 	%rd22297, %rd24390, 63;
	and.b64  	%rd22298, %rd24391, 4294967295;
	add.s64 	%rd22299, %rd22297, %rd1088;
	sub.s64 	%rd24391, %rd22298, %rd22299;
	shr.u64 	%rd22300, %rd24391, 63;
	and.b64  	%rd22301, %rd24392, 4294967295;
	add.s64 	%rd22302, %rd22300, %rd1089;
	sub.s64 	%rd24392, %rd22301, %rd22302;
	shr.u64 	%rd22303, %rd24392, 63;
	and.b64  	%rd22304, %rd24393, 4294967295;
	add.s64 	%rd22305, %rd22303, %rd1090;
	sub.s64 	%rd24393, %rd22304, %rd22305;
	shr.u64 	%rd22306, %rd24393, 63;
	and.b64  	%rd22307, %rd24394, 4294967295;
	add.s64 	%rd22308, %rd22306, %rd1091;
	sub.s64 	%rd24394, %rd22307, %rd22308;
	shr.u64 	%rd22309, %rd24394, 63;
	and.b64  	%rd22310, %rd24395, 4294967295;
	add.s64 	%rd22311, %rd22309, %rd1092;
	sub.s64 	%rd24395, %rd22310, %rd22311;
	shr.u64 	%rd22312, %rd24395, 63;
	cvt.u32.u64 	%r4105, %rd22312;
	add.s32 	%r4106, %r771, %r4105;
	sub.s32 	%r4567, %r4567, %r4106;
$L__BB2_780:
	and.b64  	%rd1172, %rd24389, 4294967295;
	mul.lo.s64 	%rd22313, %rd1172, %rd1143;
	cvt.u32.u64 	%r4107, %rd22313;
	shr.u64 	%rd22314, %rd22313, 32;
	mad.lo.s64 	%rd22315, %rd1172, %rd1144, %rd22314;
	shr.u64 	%rd22316, %rd22315, 32;
	mad.lo.s64 	%rd22317, %rd1172, %rd1145, %rd22316;
	shr.u64 	%rd22318, %rd22317, 32;
	mad.lo.s64 	%rd22319, %rd1172, %rd1146, %rd22318;
	shr.u64 	%rd22320, %rd22319, 32;
	mad.lo.s64 	%rd22321, %rd1172, %rd1147, %rd22320;
	shr.u64 	%rd22322, %rd22321, 32;
	mad.lo.s64 	%rd22323, %rd1172, %rd1148, %rd22322;
	shr.u64 	%rd22324, %rd22323, 32;
	mad.lo.s64 	%rd22325, %rd1172, %rd1149, %rd22324;
	shr.u64 	%rd22326, %rd22325, 32;
	mad.lo.s64 	%rd22327, %rd1172, %rd1150, %rd22326;
	shr.u64 	%rd22328, %rd22327, 32;
	and.b64  	%rd1173, %rd24390, 4294967295;
	and.b64  	%rd22329, %rd22315, 4294967295;
	mad.lo.s64 	%rd22330, %rd1173, %rd1143, %rd22329;
	shr.u64 	%rd22331, %rd22330, 32;
	and.b64  	%rd22332, %rd22317, 4294967295;
	add.s64 	%rd22333, %rd22331, %rd22332;
	mad.lo.s64 	%rd22334, %rd1173, %rd1144, %rd22333;
	shr.u64 	%rd22335, %rd22334, 32;
	and.b64  	%rd22336, %rd22319, 4294967295;
	add.s64 	%rd22337, %rd22335, %rd22336;
	mad.lo.s64 	%rd22338, %rd1173, %rd1145, %rd22337;
	shr.u64 	%rd22339, %rd22338, 32;
	and.b64  	%rd22340, %rd22321, 4294967295;
	add.s64 	%rd22341, %rd22339, %rd22340;
	mad.lo.s64 	%rd22342, %rd1173, %rd1146, %rd22341;
	shr.u64 	%rd22343, %rd22342, 32;
	and.b64  	%rd22344, %rd22323, 4294967295;
	add.s64 	%rd22345, %rd22343, %rd22344;
	mad.lo.s64 	%rd22346, %rd1173, %rd1147, %rd22345;
	shr.u64 	%rd22347, %rd22346, 32;
	and.b64  	%rd22348, %rd22325, 4294967295;
	add.s64 	%rd22349, %rd22347, %rd22348;
	mad.lo.s64 	%rd22350, %rd1173, %rd1148, %rd22349;
	shr.u64 	%rd22351, %rd22350, 32;
	and.b64  	%rd22352, %rd22327, 4294967295;
	add.s64 	%rd22353, %rd22351, %rd22352;
	mad.lo.s64 	%rd22354, %rd1173, %rd1149, %rd22353;
	shr.u64 	%rd22355, %rd22354, 32;
	add.s64 	%rd22356, %rd22355, %rd22328;
	mad.lo.s64 	%rd22357, %rd1173, %rd1150, %rd22356;
	shr.u64 	%rd22358, %rd22357, 32;
	and.b64  	%rd1174, %rd24391, 4294967295;
	and.b64  	%rd22359, %rd22334, 4294967295;
	mad.lo.s64 	%rd22360, %rd1174, %rd1143, %rd22359;
	shr.u64 	%rd22361, %rd22360, 32;
	and.b64  	%rd22362, %rd22338, 4294967295;
	add.s64 	%rd22363, %rd22361, %rd22362;
	mad.lo.s64 	%rd22364, %rd1174, %rd1144, %rd22363;
	shr.u64 	%rd22365, %rd22364, 32;
	and.b64  	%rd22366, %rd22342, 4294967295;
	add.s64 	%rd22367, %rd22365, %rd22366;
	mad.lo.s64 	%rd22368, %rd1174, %rd1145, %rd22367;
	shr.u64 	%rd22369, %rd22368, 32;
	and.b64  	%rd22370, %rd22346, 4294967295;
	add.s64 	%rd22371, %rd22369, %rd22370;
	mad.lo.s64 	%rd22372, %rd1174, %rd1146, %rd22371;
	shr.u64 	%rd22373, %rd22372, 32;
	and.b64  	%rd22374, %rd22350, 4294967295;
	add.s64 	%rd22375, %rd22373, %rd22374;
	mad.lo.s64 	%rd22376, %rd1174, %rd1147, %rd22375;
	shr.u64 	%rd22377, %rd22376, 32;
	and.b64  	%rd22378, %rd22354, 4294967295;
	add.s64 	%rd22379, %rd22377, %rd22378;
	mad.lo.s64 	%rd22380, %rd1174, %rd1148, %rd22379;
	shr.u64 	%rd22381, %rd22380, 32;
	and.b64  	%rd22382, %rd22357, 4294967295;
	add.s64 	%rd22383, %rd22381, %rd22382;
	mad.lo.s64 	%rd22384, %rd1174, %rd1149, %rd22383;
	shr.u64 	%rd22385, %rd22384, 32;
	add.s64 	%rd22386, %rd22385, %rd22358;
	mad.lo.s64 	%rd22387, %rd1174, %rd1150, %rd22386;
	shr.u64 	%rd22388, %rd22387, 32;
	and.b64  	%rd1175, %rd24392, 4294967295;
	and.b64  	%rd22389, %rd22364, 4294967295;
	mad.lo.s64 	%rd22390, %rd1175, %rd1143, %rd22389;
	shr.u64 	%rd22391, %rd22390, 32;
	and.b64  	%rd22392, %rd22368, 4294967295;
	add.s64 	%rd22393, %rd22391, %rd22392;
	mad.lo.s64 	%rd22394, %rd1175, %rd1144, %rd22393;
	shr.u64 	%rd22395, %rd22394, 32;
	and.b64  	%rd22396, %rd22372, 4294967295;
	add.s64 	%rd22397, %rd22395, %rd22396;
	mad.lo.s64 	%rd22398, %rd1175, %rd1145, %rd22397;
	shr.u64 	%rd22399, %rd22398, 32;
	and.b64  	%rd22400, %rd22376, 4294967295;
	add.s64 	%rd22401, %rd22399, %rd22400;
	mad.lo.s64 	%rd22402, %rd1175, %rd1146, %rd22401;
	shr.u64 	%rd22403, %rd22402, 32;
	and.b64  	%rd22404, %rd22380, 4294967295;
	add.s64 	%rd22405, %rd22403, %rd22404;
	mad.lo.s64 	%rd22406, %rd1175, %rd1147, %rd22405;
	shr.u64 	%rd22407, %rd22406, 32;
	and.b64  	%rd22408, %rd22384, 4294967295;
	add.s64 	%rd22409, %rd22407, %rd22408;
	mad.lo.s64 	%rd22410, %rd1175, %rd1148, %rd22409;
	shr.u64 	%rd22411, %rd22410, 32;
	and.b64  	%rd22412, %rd22387, 4294967295;
	add.s64 	%rd22413, %rd22411, %rd22412;
	mad.lo.s64 	%rd22414, %rd1175, %rd1149, %rd22413;
	shr.u64 	%rd22415, %rd22414, 32;
	add.s64 	%rd22416, %rd22415, %rd22388;
	mad.lo.s64 	%rd22417, %rd1175, %rd1150, %rd22416;
	shr.u64 	%rd22418, %rd22417, 32;
	and.b64  	%rd1176, %rd24393, 4294967295;
	and.b64  	%rd22419, %rd22394, 4294967295;
	mad.lo.s64 	%rd22420, %rd1176, %rd1143, %rd22419;
	shr.u64 	%rd22421, %rd22420, 32;
	and.b64  	%rd22422, %rd22398, 4294967295;
	add.s64 	%rd22423, %rd22421, %rd22422;
	mad.lo.s64 	%rd22424, %rd1176, %rd1144, %rd22423;
	shr.u64 	%rd22425, %rd22424, 32;
	and.b64  	%rd22426, %rd22402, 4294967295;
	add.s64 	%rd22427, %rd22425, %rd22426;
	mad.lo.s64 	%rd22428, %rd1176, %rd1145, %rd22427;
	shr.u64 	%rd22429, %rd22428, 32;
	and.b64  	%rd22430, %rd22406, 4294967295;
	add.s64 	%rd22431, %rd22429, %rd22430;
	mad.lo.s64 	%rd22432, %rd1176, %rd1146, %rd22431;
	shr.u64 	%rd22433, %rd22432, 32;
	and.b64  	%rd22434, %rd22410, 4294967295;
	add.s64 	%rd22435, %rd22433, %rd22434;
	mad.lo.s64 	%rd22436, %rd1176, %rd1147, %rd22435;
	shr.u64 	%rd22437, %rd22436, 32;
	and.b64  	%rd22438, %rd22414, 4294967295;
	add.s64 	%rd22439, %rd22437, %rd22438;
	mad.lo.s64 	%rd22440, %rd1176, %rd1148, %rd22439;
	shr.u64 	%rd22441, %rd22440, 32;
	and.b64  	%rd22442, %rd22417, 4294967295;
	add.s64 	%rd22443, %rd22441, %rd22442;
	mad.lo.s64 	%rd22444, %rd1176, %rd1149, %rd22443;
	shr.u64 	%rd22445, %rd22444, 32;
	add.s64 	%rd22446, %rd22445, %rd22418;
	mad.lo.s64 	%rd22447, %rd1176, %rd1150, %rd22446;
	shr.u64 	%rd22448, %rd22447, 32;
	and.b64  	%rd1177, %rd24394, 4294967295;
	and.b64  	%rd22449, %rd22424, 4294967295;
	mad.lo.s64 	%rd22450, %rd1177, %rd1143, %rd22449;
	shr.u64 	%rd22451, %rd22450, 32;
	and.b64  	%rd22452, %rd22428, 4294967295;
	add.s64 	%rd22453, %rd22451, %rd22452;
	mad.lo.s64 	%rd22454, %rd1177, %rd1144, %rd22453;
	shr.u64 	%rd22455, %rd22454, 32;
	and.b64  	%rd22456, %rd22432, 4294967295;
	add.s64 	%rd22457, %rd22455, %rd22456;
	mad.lo.s64 	%rd22458, %rd1177, %rd1145, %rd22457;
	shr.u64 	%rd22459, %rd22458, 32;
	and.b64  	%rd22460, %rd22436, 4294967295;
	add.s64 	%rd22461, %rd22459, %rd22460;
	mad.lo.s64 	%rd22462, %rd1177, %rd1146, %rd22461;
	shr.u64 	%rd22463, %rd22462, 32;
	and.b64  	%rd22464, %rd22440, 4294967295;
	add.s64 	%rd22465, %rd22463, %rd22464;
	mad.lo.s64 	%rd22466, %rd1177, %rd1147, %rd22465;
	shr.u64 	%rd22467, %rd22466, 32;
	and.b64  	%rd22468, %rd22444, 4294967295;
	add.s64 	%rd22469, %rd22467, %rd22468;
	mad.lo.s64 	%rd22470, %rd1177, %rd1148, %rd22469;
	shr.u64 	%rd22471, %rd22470, 32;
	and.b64  	%rd22472, %rd22447, 4294967295;
	add.s64 	%rd22473, %rd22471, %rd22472;
	mad.lo.s64 	%rd22474, %rd1177, %rd1149, %rd22473;
	shr.u64 	%rd22475, %rd22474, 32;
	add.s64 	%rd22476, %rd22475, %rd22448;
	mad.lo.s64 	%rd22477, %rd1177, %rd1150, %rd22476;
	shr.u64 	%rd22478, %rd22477, 32;
	and.b64  	%rd1178, %rd24395, 4294967295;
	and.b64  	%rd22479, %rd22454, 4294967295;
	mad.lo.s64 	%rd22480, %rd1178, %rd1143, %rd22479;
	shr.u64 	%rd22481, %rd22480, 32;
	and.b64  	%rd22482, %rd22458, 4294967295;
	add.s64 	%rd22483, %rd22481, %rd22482;
	mad.lo.s64 	%rd22484, %rd1178, %rd1144, %rd22483;
	shr.u64 	%rd22485, %rd22484, 32;
	and.b64  	%rd22486, %rd22462, 4294967295;
	add.s64 	%rd22487, %rd22485, %rd22486;
	mad.lo.s64 	%rd22488, %rd1178, %rd1145, %rd22487;
	shr.u64 	%rd22489, %rd22488, 32;
	and.b64  	%rd22490, %rd22466, 4294967295;
	add.s64 	%rd22491, %rd22489, %rd22490;
	mad.lo.s64 	%rd22492, %rd1178, %rd1146, %rd22491;
	shr.u64 	%rd22493, %rd22492, 32;
	and.b64  	%rd22494, %rd22470, 4294967295;
	add.s64 	%rd22495, %rd22493, %rd22494;
	mad.lo.s64 	%rd22496, %rd1178, %rd1147, %rd22495;
	shr.u64 	%rd22497, %rd22496, 32;
	and.b64  	%rd22498, %rd22474, 4294967295;
	add.s64 	%rd22499, %rd22497, %rd22498;
	mad.lo.s64 	%rd22500, %rd1178, %rd1148, %rd22499;
	shr.u64 	%rd22501, %rd22500, 32;
	and.b64  	%rd22502, %rd22477, 4294967295;
	add.s64 	%rd22503, %rd22501, %rd22502;
	mad.lo.s64 	%rd22504, %rd1178, %rd1149, %rd22503;
	shr.u64 	%rd22505, %rd22504, 32;
	add.s64 	%rd22506, %rd22505, %rd22478;
	mad.lo.s64 	%rd22507, %rd1178, %rd1150, %rd22506;
	shr.u64 	%rd22508, %rd22507, 32;
	cvt.u64.u32 	%rd22509, %r4567;
	and.b64  	%rd22510, %rd22484, 4294967295;
	mad.lo.s64 	%rd22511, %rd1143, %rd22509, %rd22510;
	shr.u64 	%rd22512, %rd22511, 32;
	and.b64  	%rd22513, %rd22488, 4294967295;
	add.s64 	%rd22514, %rd22512, %rd22513;
	mad.lo.s64 	%rd22515, %rd1144, %rd22509, %rd22514;
	shr.u64 	%rd22516, %rd22515, 32;
	and.b64  	%rd22517, %rd22492, 4294967295;
	add.s64 	%rd22518, %rd22516, %rd22517;
	mad.lo.s64 	%rd22519, %rd1145, %rd22509, %rd22518;
	shr.u64 	%rd22520, %rd22519, 32;
	and.b64  	%rd22521, %rd22496, 4294967295;
	add.s64 	%rd22522, %rd22520, %rd22521;
	mad.lo.s64 	%rd22523, %rd1146, %rd22509, %rd22522;
	shr.u64 	%rd22524, %rd22523, 32;
	and.b64  	%rd22525, %rd22500, 4294967295;
	add.s64 	%rd22526, %rd22524, %rd22525;
	mad.lo.s64 	%rd22527, %rd1147, %rd22509, %rd22526;
	shr.u64 	%rd22528, %rd22527, 32;
	and.b64  	%rd22529, %rd22504, 4294967295;
	add.s64 	%rd22530, %rd22528, %rd22529;
	mad.lo.s64 	%rd22531, %rd1148, %rd22509, %rd22530;
	shr.u64 	%rd22532, %rd22531, 32;
	and.b64  	%rd22533, %rd22507, 4294967295;
	add.s64 	%rd22534, %rd22532, %rd22533;
	mad.lo.s64 	%rd22535, %rd1149, %rd22509, %rd22534;
	shr.u64 	%rd22536, %rd22535, 32;
	add.s64 	%rd22537, %rd22536, %rd22508;
	mad.lo.s64 	%rd22538, %rd1150, %rd22509, %rd22537;
	{ .reg .b32 tmp; mov.b64 {tmp, %r4108}, %rd22538; }
	mul.lo.s32 	%r4109, %r770, %r4107;
	cvt.u64.u32 	%rd22539, %r4109;
	and.b64  	%rd22540, %rd22313, 4294967295;
	mad.lo.s64 	%rd22541, %rd1086, %rd22539, %rd22540;
	shr.u64 	%rd22542, %rd22541, 32;
	and.b64  	%rd22543, %rd22330, 4294967295;
	add.s64 	%rd22544, %rd22542, %rd22543;
	mad.lo.s64 	%rd22545, %rd1087, %rd22539, %rd22544;
	cvt.u32.u64 	%r4110, %rd22545;
	shr.u64 	%rd22546, %rd22545, 32;
	and.b64  	%rd22547, %rd22360, 4294967295;
	add.s64 	%rd22548, %rd22546, %rd22547;
	mad.lo.s64 	%rd22549, %rd1088, %rd22539, %rd22548;
	shr.u64 	%rd22550, %rd22549, 32;
	and.b64  	%rd22551, %rd22390, 4294967295;
	add.s64 	%rd22552, %rd22550, %rd22551;
	mad.lo.s64 	%rd22553, %rd1089, %rd22539, %rd22552;
	shr.u64 	%rd22554, %rd22553, 32;
	and.b64  	%rd22555, %rd22420, 4294967295;
	add.s64 	%rd22556, %rd22554, %rd22555;
	mad.lo.s64 	%rd22557, %rd1090, %rd22539, %rd22556;
	shr.u64 	%rd22558, %rd22557, 32;
	and.b64  	%rd22559, %rd22450, 4294967295;
	add.s64 	%rd22560, %rd22558, %rd22559;
	mad.lo.s64 	%rd22561, %rd1091, %rd22539, %rd22560;
	shr.u64 	%rd22562, %rd22561, 32;
	and.b64  	%rd22563, %rd22480, 4294967295;
	add.s64 	%rd22564, %rd22562, %rd22563;
	mad.lo.s64 	%rd22565, %rd1092, %rd22539, %rd22564;
	shr.u64 	%rd22566, %rd22565, 32;
	mul.wide.u32 	%rd22567, %r771, %r4109;
	and.b64  	%rd22568, %rd22511, 4294967295;
	add.s64 	%rd22569, %rd22566, %rd22568;
	add.s64 	%rd22570, %rd22569, %rd22567;
	shr.u64 	%rd22571, %rd22570, 32;
	and.b64  	%rd22572, %rd22515, 4294967295;
	add.s64 	%rd22573, %rd22571, %rd22572;
	shr.u64 	%rd22574, %rd22573, 32;
	and.b64  	%rd22575, %rd22519, 4294967295;
	add.s64 	%rd22576, %rd22574, %rd22575;
	shr.u64 	%rd22577, %rd22576, 32;
	and.b64  	%rd22578, %rd22523, 4294967295;
	add.s64 	%rd22579, %rd22577, %rd22578;
	shr.u64 	%rd22580, %rd22579, 32;
	and.b64  	%rd22581, %rd22527, 4294967295;
	add.s64 	%rd22582, %rd22580, %rd22581;
	shr.u64 	%rd22583, %rd22582, 32;
	and.b64  	%rd22584, %rd22531, 4294967295;
	add.s64 	%rd22585, %rd22583, %rd22584;
	shr.u64 	%rd22586, %rd22585, 32;
	and.b64  	%rd22587, %rd22535, 4294967295;
	add.s64 	%rd22588, %rd22586, %rd22587;
	shr.u64 	%rd22589, %rd22588, 32;
	and.b64  	%rd22590, %rd22538, 4294967295;
	add.s64 	%rd22591, %rd22589, %rd22590;
	{ .reg .b32 tmp; mov.b64 {tmp, %r4111}, %rd22591; }
	add.s32 	%r4112, %r4108, %r4111;
	mul.lo.s32 	%r4113, %r770, %r4110;
	cvt.u64.u32 	%rd22592, %r4113;
	and.b64  	%rd22593, %rd22545, 4294967295;
	mad.lo.s64 	%rd22594, %rd1086, %rd22592, %rd22593;
	shr.u64 	%rd22595, %rd22594, 32;
	and.b64  	%rd22596, %rd22549, 4294967295;
	add.s64 	%rd22597, %rd22595, %rd22596;
	mad.lo.s64 	%rd22598, %rd1087, %rd22592, %rd22597;
	cvt.u32.u64 	%r4114, %rd22598;
	shr.u64 	%rd22599, %rd22598, 32;
	and.b64  	%rd22600, %rd22553, 4294967295;
	add.s64 	%rd22601, %rd22599, %rd22600;
	mad.lo.s64 	%rd22602, %rd1088, %rd22592, %rd22601;
	shr.u64 	%rd22603, %rd22602, 32;
	and.b64  	%rd22604, %rd22557, 4294967295;
	add.s64 	%rd22605, %rd22603, %rd22604;
	mad.lo.s64 	%rd22606, %rd1089, %rd22592, %rd22605;
	shr.u64 	%rd22607, %rd22606, 32;
	and.b64  	%rd22608, %rd22561, 4294967295;
	add.s64 	%rd22609, %rd22607, %rd22608;
	mad.lo.s64 	%rd22610, %rd1090, %rd22592, %rd22609;
	shr.u64 	%rd22611, %rd22610, 32;
	and.b64  	%rd22612, %rd22565, 4294967295;
	add.s64 	%rd22613, %rd22611, %rd22612;
	mad.lo.s64 	%rd22614, %rd1091, %rd22592, %rd22613;
	shr.u64 	%rd22615, %rd22614, 32;
	and.b64  	%rd22616, %rd22570, 4294967295;
	add.s64 	%rd22617, %rd22615, %rd22616;
	mad.lo.s64 	%rd22618, %rd1092, %rd22592, %rd22617;
	shr.u64 	%rd22619, %rd22618, 32;
	mul.wide.u32 	%rd22620, %r771, %r4113;
	and.b64  	%rd22621, %rd22573, 4294967295;
	add.s64 	%rd22622, %rd22619, %rd22621;
	add.s64 	%rd22623, %rd22622, %rd22620;
	shr.u64 	%rd22624, %rd22623, 32;
	and.b64  	%rd22625, %rd22576, 4294967295;
	add.s64 	%rd22626, %rd22624, %rd22625;
	shr.u64 	%rd22627, %rd22626, 32;
	and.b64  	%rd22628, %rd22579, 4294967295;
	add.s64 	%rd22629, %rd22627, %rd22628;
	shr.u64 	%rd22630, %rd22629, 32;
	and.b64  	%rd22631, %rd22582, 4294967295;
	add.s64 	%rd22632, %rd22630, %rd22631;
	shr.u64 	%rd22633, %rd22632, 32;
	and.b64  	%rd22634, %rd22585, 4294967295;
	add.s64 	%rd22635, %rd22633, %rd22634;
	shr.u64 	%rd22636, %rd22635, 32;
	and.b64  	%rd22637, %rd22588, 4294967295;
	add.s64 	%rd22638, %rd22636, %rd22637;
	shr.u64 	%rd22639, %rd22638, 32;
	and.b64  	%rd22640, %rd22591, 4294967295;
	add.s64 	%rd22641, %rd22639, %rd22640;
	{ .reg .b32 tmp; mov.b64 {tmp, %r4115}, %rd22641; }
	add.s32 	%r4116, %r4112, %r4115;
	mul.lo.s32 	%r4117, %r770, %r4114;
	cvt.u64.u32 	%rd22642, %r4117;
	and.b64  	%rd22643, %rd22598, 4294967295;
	mad.lo.s64 	%rd22644, %rd1086, %rd22642, %rd22643;
	shr.u64 	%rd22645, %rd22644, 32;
	and.b64  	%rd22646, %rd22602, 4294967295;
	add.s64 	%rd22647, %rd22645, %rd22646;
	mad.lo.s64 	%rd22648, %rd1087, %rd22642, %rd22647;
	cvt.u32.u64 	%r4118, %rd22648;
	shr.u64 	%rd22649, %rd22648, 32;
	and.b64  	%rd22650, %rd22606, 4294967295;
	add.s64 	%rd22651, %rd22649, %rd22650;
	mad.lo.s64 	%rd22652, %rd1088, %rd22642, %rd22651;
	shr.u64 	%rd22653, %rd22652, 32;
	and.b64  	%rd22654, %rd22610, 4294967295;
	add.s64 	%rd22655, %rd22653, %rd22654;
	mad.lo.s64 	%rd22656, %rd1089, %rd22642, %rd22655;
	shr.u64 	%rd22657, %rd22656, 32;
	and.b64  	%rd22658, %rd22614, 4294967295;
	add.s64 	%rd22659, %rd22657, %rd22658;
	mad.lo.s64 	%rd22660, %rd1090, %rd22642, %rd22659;
	shr.u64 	%rd22661, %rd22660, 32;
	and.b64  	%rd22662, %rd22618, 4294967295;
	add.s64 	%rd22663, %rd22661, %rd22662;
	mad.lo.s64 	%rd22664, %rd1091, %rd22642, %rd22663;
	shr.u64 	%rd22665, %rd22664, 32;
	and.b64  	%rd22666, %rd22623, 4294967295;
	add.s64 	%rd22667, %rd22665, %rd22666;
	mad.lo.s64 	%rd22668, %rd1092, %rd22642, %rd22667;
	shr.u64 	%rd22669, %rd22668, 32;
	mul.wide.u32 	%rd22670, %r771, %r4117;
	and.b64  	%rd22671, %rd22626, 4294967295;
	add.s64 	%rd22672, %rd22669, %rd22671;
	add.s64 	%rd22673, %rd22672, %rd22670;
	shr.u64 	%rd22674, %rd22673, 32;
	and.b64  	%rd22675, %rd22629, 4294967295;
	add.s64 	%rd22676, %rd22674, %rd22675;
	shr.u64 	%rd22677, %rd22676, 32;
	and.b64  	%rd22678, %rd22632, 4294967295;
	add.s64 	%rd22679, %rd22677, %rd22678;
	shr.u64 	%rd22680, %rd22679, 32;
	and.b64  	%rd22681, %rd22635, 4294967295;
	add.s64 	%rd22682, %rd22680, %rd22681;
	shr.u64 	%rd22683, %rd22682, 32;
	and.b64  	%rd22684, %rd22638, 4294967295;
	add.s64 	%rd22685, %rd22683, %rd22684;
	shr.u64 	%rd22686, %rd22685, 32;
	and.b64  	%rd22687, %rd22641, 4294967295;
	add.s64 	%rd22688, %rd22686, %rd22687;
	{ .reg .b32 tmp; mov.b64 {tmp, %r4119}, %rd22688; }
	add.s32 	%r4120, %r4116, %r4119;
	mul.lo.s32 	%r4121, %r770, %r4118;
	cvt.u64.u32 	%rd22689, %r4121;
	and.b64  	%rd22690, %rd22648, 4294967295;
	mad.lo.s64 	%rd22691, %rd1086, %rd22689, %rd22690;
	shr.u64 	%rd22692, %rd22691, 32;
	and.b64  	%rd22693, %rd22652, 4294967295;
	add.s64 	%rd22694, %rd22692, %rd22693;
	mad.lo.s64 	%rd22695, %rd1087, %rd22689, %rd22694;
	cvt.u32.u64 	%r4122, %rd22695;
	shr.u64 	%rd22696, %rd22695, 32;
	and.b64  	%rd22697, %rd22656, 4294967295;
	add.s64 	%rd22698, %rd22696, %rd22697;
	mad.lo.s64 	%rd22699, %rd1088, %rd22689, %rd22698;
	shr.u64 	%rd22700, %rd22699, 32;
	and.b64  	%rd22701, %rd22660, 4294967295;
	add.s64 	%rd22702, %rd22700, %rd22701;
	mad.lo.s64 	%rd22703, %rd1089, %rd22689, %rd22702;
	shr.u64 	%rd22704, %rd22703, 32;
	and.b64  	%rd22705, %rd22664, 4294967295;
	add.s64 	%rd22706, %rd22704, %rd22705;
	mad.lo.s64 	%rd22707, %rd1090, %rd22689, %rd22706;
	shr.u64 	%rd22708, %rd22707, 32;
	and.b64  	%rd22709, %rd22668, 4294967295;
	add.s64 	%rd22710, %rd22708, %rd22709;
	mad.lo.s64 	%rd22711, %rd1091, %rd22689, %rd22710;
	shr.u64 	%rd22712, %rd22711, 32;
	and.b64  	%rd22713, %rd22673, 4294967295;
	add.s64 	%rd22714, %rd22712, %rd22713;
	mad.lo.s64 	%rd22715, %rd1092, %rd22689, %rd22714;
	shr.u64 	%rd22716, %rd22715, 32;
	mul.wide.u32 	%rd22717, %r771, %r4121;
	and.b64  	%rd22718, %rd22676, 4294967295;
	add.s64 	%rd22719, %rd22716, %rd22718;
	add.s64 	%rd22720, %rd22719, %rd22717;
	shr.u64 	%rd22721, %rd22720, 32;
	and.b64  	%rd22722, %rd22679, 4294967295;
	add.s64 	%rd22723, %rd22721, %rd22722;
	shr.u64 	%rd22724, %rd22723, 32;
	and.b64  	%rd22725, %rd22682, 4294967295;
	add.s64 	%rd22726, %rd22724, %rd22725;
	shr.u64 	%rd22727, %rd22726, 32;
	and.b64  	%rd22728, %rd22685, 4294967295;
	add.s64 	%rd22729, %rd22727, %rd22728;
	shr.u64 	%rd22730, %rd22729, 32;
	and.b64  	%rd22731, %rd22688, 4294967295;
	add.s64 	%rd22732, %rd22730, %rd22731;
	{ .reg .b32 tmp; mov.b64 {tmp, %r4123}, %rd22732; }
	add.s32 	%r4124, %r4120, %r4123;
	mul.lo.s32 	%r4125, %r770, %r4122;
	cvt.u64.u32 	%rd22733, %r4125;
	and.b64  	%rd22734, %rd22695, 4294967295;
	mad.lo.s64 	%rd22735, %rd1086, %rd22733, %rd22734;
	shr.u64 	%rd22736, %rd22735, 32;
	and.b64  	%rd22737, %rd22699, 4294967295;
	add.s64 	%rd22738, %rd22736, %rd22737;
	mad.lo.s64 	%rd22739, %rd1087, %rd22733, %rd22738;
	cvt.u32.u64 	%r4126, %rd22739;
	shr.u64 	%rd22740, %rd22739, 32;
	and.b64  	%rd22741, %rd22703, 4294967295;
	add.s64 	%rd22742, %rd22740, %rd22741;
	mad.lo.s64 	%rd22743, %rd1088, %rd22733, %rd22742;
	shr.u64 	%rd22744, %rd22743, 32;
	and.b64  	%rd22745, %rd22707, 4294967295;
	add.s64 	%rd22746, %rd22744, %rd22745;
	mad.lo.s64 	%rd22747, %rd1089, %rd22733, %rd22746;
	shr.u64 	%rd22748, %rd22747, 32;
	and.b64  	%rd22749, %rd22711, 4294967295;
	add.s64 	%rd22750, %rd22748, %rd22749;
	mad.lo.s64 	%rd22751, %rd1090, %rd22733, %rd22750;
	shr.u64 	%rd22752, %rd22751, 32;
	and.b64  	%rd22753, %rd22715, 4294967295;
	add.s64 	%rd22754, %rd22752, %rd22753;
	mad.lo.s64 	%rd22755, %rd1091, %rd22733, %rd22754;
	shr.u64 	%rd22756, %rd22755, 32;
	and.b64  	%rd22757, %rd22720, 4294967295;
	add.s64 	%rd22758, %rd22756, %rd22757;
	mad.lo.s64 	%rd22759, %rd1092, %rd22733, %rd22758;
	shr.u64 	%rd22760, %rd22759, 32;
	mul.wide.u32 	%rd22761, %r771, %r4125;
	and.b64  	%rd22762, %rd22723, 4294967295;
	add.s64 	%rd22763, %rd22760, %rd22762;
	add.s64 	%rd22764, %rd22763, %rd22761;
	shr.u64 	%rd22765, %rd22764, 32;
	and.b64  	%rd22766, %rd22726, 4294967295;
	add.s64 	%rd22767, %rd22765, %rd22766;
	shr.u64 	%rd22768, %rd22767, 32;
	and.b64  	%rd22769, %rd22729, 4294967295;
	add.s64 	%rd22770, %rd22768, %rd22769;
	shr.u64 	%rd22771, %rd22770, 32;
	and.b64  	%rd22772, %rd22732, 4294967295;
	add.s64 	%rd22773, %rd22771, %rd22772;
	{ .reg .b32 tmp; mov.b64 {tmp, %r4127}, %rd22773; }
	add.s32 	%r4128, %r4124, %r4127;
	mul.lo.s32 	%r4129, %r770, %r4126;
	cvt.u64.u32 	%rd22774, %r4129;
	and.b64  	%rd22775, %rd22739, 4294967295;
	mad.lo.s64 	%rd22776, %rd1086, %rd22774, %rd22775;
	shr.u64 	%rd22777, %rd22776, 32;
	and.b64  	%rd22778, %rd22743, 4294967295;
	add.s64 	%rd22779, %rd22777, %rd22778;
	mad.lo.s64 	%rd22780, %rd1087, %rd22774, %rd22779;
	cvt.u32.u64 	%r4130, %rd22780;
	shr.u64 	%rd22781, %rd22780, 32;
	and.b64  	%rd22782, %rd22747, 4294967295;
	add.s64 	%rd22783, %rd22781, %rd22782;
	mad.lo.s64 	%rd22784, %rd1088, %rd22774, %rd22783;
	shr.u64 	%rd22785, %rd22784, 32;
	and.b64  	%rd22786, %rd22751, 4294967295;
	add.s64 	%rd22787, %rd22785, %rd22786;
	mad.lo.s64 	%rd22788, %rd1089, %rd22774, %rd22787;
	shr.u64 	%rd22789, %rd22788, 32;
	and.b64  	%rd22790, %rd22755, 4294967295;
	add.s64 	%rd22791, %rd22789, %rd22790;
	mad.lo.s64 	%rd22792, %rd1090, %rd22774, %rd22791;
	shr.u64 	%rd22793, %rd22792, 32;
	and.b64  	%rd22794, %rd22759, 4294967295;
	add.s64 	%rd22795, %rd22793, %rd22794;
	mad.lo.s64 	%rd22796, %rd1091, %rd22774, %rd22795;
	shr.u64 	%rd22797, %rd22796, 32;
	and.b64  	%rd22798, %rd22764, 4294967295;
	add.s64 	%rd22799, %rd22797, %rd22798;
	mad.lo.s64 	%rd22800, %rd1092, %rd22774, %rd22799;
	shr.u64 	%rd22801, %rd22800, 32;
	mul.wide.u32 	%rd22802, %r771, %r4129;
	and.b64  	%rd22803, %rd22767, 4294967295;
	add.s64 	%rd22804, %rd22801, %rd22803;
	add.s64 	%rd22805, %rd22804, %rd22802;
	shr.u64 	%rd22806, %rd22805, 32;
	and.b64  	%rd22807, %rd22770, 4294967295;
	add.s64 	%rd22808, %rd22806, %rd22807;
	shr.u64 	%rd22809, %rd22808, 32;
	and.b64  	%rd22810, %rd22773, 4294967295;
	add.s64 	%rd22811, %rd22809, %rd22810;
	{ .reg .b32 tmp; mov.b64 {tmp, %r4131}, %rd22811; }
	add.s32 	%r4132, %r4128, %r4131;
	mul.lo.s32 	%r4133, %r770, %r4130;
	cvt.u64.u32 	%rd22812, %r4133;
	and.b64  	%rd22813, %rd22780, 4294967295;
	mad.lo.s64 	%rd22814, %rd1086, %rd22812, %rd22813;
	shr.u64 	%rd22815, %rd22814, 32;
	and.b64  	%rd22816, %rd22784, 4294967295;
	add.s64 	%rd22817, %rd22815, %rd22816;
	mad.lo.s64 	%rd22818, %rd1087, %rd22812, %rd22817;
	cvt.u32.u64 	%r4134, %rd22818;
	shr.u64 	%rd22819, %rd22818, 32;
	and.b64  	%rd22820, %rd22788, 4294967295;
	add.s64 	%rd22821, %rd22819, %rd22820;
	mad.lo.s64 	%rd22822, %rd1088, %rd22812, %rd22821;
	shr.u64 	%rd22823, %rd22822, 32;
	and.b64  	%rd22824, %rd22792, 4294967295;
	add.s64 	%rd22825, %rd22823, %rd22824;
	mad.lo.s64 	%rd22826, %rd1089, %rd22812, %rd22825;
	shr.u64 	%rd22827, %rd22826, 32;
	and.b64  	%rd22828, %rd22796, 4294967295;
	add.s64 	%rd22829, %rd22827, %rd22828;
	mad.lo.s64 	%rd22830, %rd1090, %rd22812, %rd22829;
	shr.u64 	%rd22831, %rd22830, 32;
	and.b64  	%rd22832, %rd22800, 4294967295;
	add.s64 	%rd22833, %rd22831, %rd22832;
	mad.lo.s64 	%rd22834, %rd1091, %rd22812, %rd22833;
	shr.u64 	%rd22835, %rd22834, 32;
	and.b64  	%rd22836, %rd22805, 4294967295;
	add.s64 	%rd22837, %rd22835, %rd22836;
	mad.lo.s64 	%rd22838, %rd1092, %rd22812, %rd22837;
	shr.u64 	%rd22839, %rd22838, 32;
	mul.wide.u32 	%rd22840, %r771, %r4133;
	and.b64  	%rd22841, %rd22808, 4294967295;
	add.s64 	%rd22842, %rd22839, %rd22841;
	add.s64 	%rd22843, %rd22842, %rd22840;
	shr.u64 	%rd22844, %rd22843, 32;
	and.b64  	%rd22845, %rd22811, 4294967295;
	add.s64 	%rd22846, %rd22844, %rd22845;
	{ .reg .b32 tmp; mov.b64 {tmp, %r4135}, %rd22846; }
	add.s32 	%r4136, %r4132, %r4135;
	mul.lo.s32 	%r4137, %r770, %r4134;
	cvt.u64.u32 	%rd22847, %r4137;
	and.b64  	%rd22848, %rd22818, 4294967295;
	mad.lo.s64 	%rd22849, %rd1086, %rd22847, %rd22848;
	shr.u64 	%rd22850, %rd22849, 32;
	and.b64  	%rd22851, %rd22822, 4294967295;
	add.s64 	%rd22852, %rd22850, %rd22851;
	mad.lo.s64 	%rd24396, %rd1087, %rd22847, %rd22852;
	shr.u64 	%rd22853, %rd24396, 32;
	and.b64  	%rd22854, %rd22826, 4294967295;
	add.s64 	%rd22855, %rd22853, %rd22854;
	mad.lo.s64 	%rd24397, %rd1088, %rd22847, %rd22855;
	cvt.u32.u64 	%r1116, %rd24397;
	shr.u64 	%rd22856, %rd24397, 32;
	and.b64  	%rd22857, %rd22830, 4294967295;
	add.s64 	%rd22858, %rd22856, %rd22857;
	mad.lo.s64 	%rd24398, %rd1089, %rd22847, %rd22858;
	cvt.u32.u64 	%r1117, %rd24398;
	shr.u64 	%rd22859, %rd24398, 32;
	and.b64  	%rd22860, %rd22834, 4294967295;
	add.s64 	%rd22861, %rd22859, %rd22860;
	mad.lo.s64 	%rd24399, %rd1090, %rd22847, %rd22861;
	cvt.u32.u64 	%r1118, %rd24399;
	shr.u64 	%rd22862, %rd24399, 32;
	and.b64  	%rd22863, %rd22838, 4294967295;
	add.s64 	%rd22864, %rd22862, %rd22863;
	mad.lo.s64 	%rd24400, %rd1091, %rd22847, %rd22864;
	cvt.u32.u64 	%r1119, %rd24400;
	shr.u64 	%rd22865, %rd24400, 32;
	and.b64  	%rd22866, %rd22843, 4294967295;
	add.s64 	%rd22867, %rd22865, %rd22866;
	mad.lo.s64 	%rd24401, %rd1092, %rd22847, %rd22867;
	cvt.u32.u64 	%r1120, %rd24401;
	shr.u64 	%rd22868, %rd24401, 32;
	mul.wide.u32 	%rd22869, %r771, %r4137;
	and.b64  	%rd22870, %rd22846, 4294967295;
	add.s64 	%rd22871, %rd22868, %rd22870;
	add.s64 	%rd24402, %rd22871, %rd22869;
	cvt.u32.u64 	%r1121, %rd24402;
	{ .reg .b32 tmp; mov.b64 {tmp, %r4138}, %rd24402; }
	add.s32 	%r4568, %r4136, %r4138;
	setp.gt.u32 	%p873, %r4568, %r771;
	@%p873 bra 	$L__BB2_794;
	setp.lt.u32 	%p874, %r4568, %r771;
	@%p874 bra 	$L__BB2_795;
	cvt.u32.u64 	%r4139, %rd1092;
	setp.lt.u32 	%p875, %r4139, %r1121;
	@%p875 bra 	$L__BB2_794;
	setp.gt.u32 	%p876, %r4139, %r1121;
	@%p876 bra 	$L__BB2_795;
	cvt.u32.u64 	%r4141, %rd1091;
	setp.lt.u32 	%p877, %r4141, %r1120;
	@%p877 bra 	$L__BB2_794;
	setp.gt.u32 	%p878, %r4141, %r1120;
	@%p878 bra 	$L__BB2_795;
	cvt.u32.u64 	%r4143, %rd1090;
	setp.lt.u32 	%p879, %r4143, %r1119;
	@%p879 bra 	$L__BB2_794;
	setp.gt.u32 	%p880, %r4143, %r1119;
	@%p880 bra 	$L__BB2_795;
	cvt.u32.u64 	%r4145, %rd1089;
	setp.lt.u32 	%p881, %r4145, %r1118;
	@%p881 bra 	$L__BB2_794;
	setp.gt.u32 	%p882, %r4145, %r1118;
	@%p882 bra 	$L__BB2_795;
	cvt.u32.u64 	%r4147, %rd1088;
	setp.lt.u32 	%p883, %r4147, %r1117;
	@%p883 bra 	$L__BB2_794;
	setp.gt.u32 	%p884, %r4147, %r1117;
	@%p884 bra 	$L__BB2_795;
	cvt.u32.u64 	%r4149, %rd1087;
	setp.lt.u32 	%p885, %r4149, %r1116;
	@%p885 bra 	$L__BB2_794;
	cvt.u32.u64 	%r4151, %rd1086;
	setp.gt.u32 	%p886, %r4149, %r1116;
	cvt.u32.u64 	%r4152, %rd24396;
	setp.gt.u32 	%p887, %r4151, %r4152;
	or.pred  	%p888, %p886, %p887;
	@%p888 bra 	$L__BB2_795;
$L__BB2_794:
	and.b64  	%rd22873, %rd24396, 4294967295;
	sub.s64 	%rd24396, %rd22873, %rd1086;
	shr.u64 	%rd22874, %rd24396, 63;
	and.b64  	%rd22875, %rd24397, 4294967295;
	add.s64 	%rd22876, %rd22874, %rd1087;
	sub.s64 	%rd24397, %rd22875, %rd22876;
	shr.u64 	%rd22877, %rd24397, 63;
	and.b64  	%rd22878, %rd24398, 4294967295;
	add.s64 	%rd22879, %rd22877, %rd1088;
	sub.s64 	%rd24398, %rd22878, %rd22879;
	shr.u64 	%rd22880, %rd24398, 63;
	and.b64  	%rd22881, %rd24399, 4294967295;
	add.s64 	%rd22882, %rd22880, %rd1089;
	sub.s64 	%rd24399, %rd22881, %rd22882;
	shr.u64 	%rd22883, %rd24399, 63;
	and.b64  	%rd22884, %rd24400, 4294967295;
	add.s64 	%rd22885, %rd22883, %rd1090;
	sub.s64 	%rd24400, %rd22884, %rd22885;
	shr.u64 	%rd22886, %rd24400, 63;
	and.b64  	%rd22887, %rd24401, 4294967295;
	add.s64 	%rd22888, %rd22886, %rd1091;
	sub.s64 	%rd24401, %rd22887, %rd22888;
	shr.u64 	%rd22889, %rd24401, 63;
	and.b64  	%rd22890, %rd24402, 4294967295;
	add.s64 	%rd22891, %rd22889, %rd1092;
	sub.s64 	%rd24402, %rd22890, %rd22891;
	shr.u64 	%rd22892, %rd24402, 63;
	cvt.u32.u64 	%r4153, %rd22892;
	add.s32 	%r4154, %r771, %r4153;
	sub.s32 	%r4568, %r4568, %r4154;
$L__BB2_795:
	ld.param.u64 	%rd24105, [_Z9point_addP7ECPointPKS_S2__param_0];
	cvt.u64.u32 	%rd22893, %r4430;
	mul.lo.s64 	%rd22894, %rd1172, %rd22893;
	cvt.u32.u64 	%r4155, %rd22894;
	shr.u64 	%rd22895, %rd22894, 32;
	mad.lo.s64 	%rd22896, %rd1173, %rd22893, %rd22895;
	shr.u64 	%rd22897, %rd22896, 32;
	mad.lo.s64 	%rd22898, %rd1174, %rd22893, %rd22897;
	shr.u64 	%rd22899, %rd22898, 32;
	mad.lo.s64 	%rd22900, %rd1175, %rd22893, %rd22899;
	shr.u64 	%rd22901, %rd22900, 32;
	mad.lo.s64 	%rd22902, %rd1176, %rd22893, %rd22901;
	shr.u64 	%rd22903, %rd22902, 32;
	mad.lo.s64 	%rd22904, %rd1177, %rd22893, %rd22903;
	shr.u64 	%rd22905, %rd22904, 32;
	mad.lo.s64 	%rd22906, %rd1178, %rd22893, %rd22905;
	shr.u64 	%rd22907, %rd22906, 32;
	mul.wide.u32 	%rd22908, %r4567, %r4430;
	add.s64 	%rd22909, %rd22907, %rd22908;
	shr.u64 	%rd22910, %rd22909, 32;
	cvt.u64.u32 	%rd22911, %r4429;
	and.b64  	%rd22912, %rd22896, 4294967295;
	mad.lo.s64 	%rd22913, %rd1172, %rd22911, %rd22912;
	shr.u64 	%rd22914, %rd22913, 32;
	and.b64  	%rd22915, %rd22898, 4294967295;
	add.s64 	%rd22916, %rd22914, %rd22915;
	mad.lo.s64 	%rd22917, %rd1173, %rd22911, %rd22916;
	shr.u64 	%rd22918, %rd22917, 32;
	and.b64  	%rd22919, %rd22900, 4294967295;
	add.s64 	%rd22920, %rd22918, %rd22919;
	mad.lo.s64 	%rd22921, %rd1174, %rd22911, %rd22920;
	shr.u64 	%rd22922, %rd22921, 32;
	and.b64  	%rd22923, %rd22902, 4294967295;
	add.s64 	%rd22924, %rd22922, %rd22923;
	mad.lo.s64 	%rd22925, %rd1175, %rd22911, %rd22924;
	shr.u64 	%rd22926, %rd22925, 32;
	and.b64  	%rd22927, %rd22904, 4294967295;
	add.s64 	%rd22928, %rd22926, %rd22927;
	mad.lo.s64 	%rd22929, %rd1176, %rd22911, %rd22928;
	shr.u64 	%rd22930, %rd22929, 32;
	and.b64  	%rd22931, %rd22906, 4294967295;
	add.s64 	%rd22932, %rd22930, %rd22931;
	mad.lo.s64 	%rd22933, %rd1177, %rd22911, %rd22932;
	shr.u64 	%rd22934, %rd22933, 32;
	and.b64  	%rd22935, %rd22909, 4294967295;
	add.s64 	%rd22936, %rd22934, %rd22935;
	mad.lo.s64 	%rd22937, %rd1178, %rd22911, %rd22936;
	shr.u64 	%rd22938, %rd22937, 32;
	mul.wide.u32 	%rd22939, %r4567, %r4429;
	add.s64 	%rd22940, %rd22938, %rd22910;
	add.s64 	%rd22941, %rd22940, %rd22939;
	shr.u64 	%rd22942, %rd22941, 32;
	cvt.u64.u32 	%rd22943, %r4428;
	and.b64  	%rd22944, %rd22917, 4294967295;
	mad.lo.s64 	%rd22945, %rd1172, %rd22943, %rd22944;
	shr.u64 	%rd22946, %rd22945, 32;
	and.b64  	%rd22947, %rd22921, 4294967295;
	add.s64 	%rd22948, %rd22946, %rd22947;
	mad.lo.s64 	%rd22949, %rd1173, %rd22943, %rd22948;
	shr.u64 	%rd22950, %rd22949, 32;
	and.b64  	%rd22951, %rd22925, 4294967295;
	add.s64 	%rd22952, %rd22950, %rd22951;
	mad.lo.s64 	%rd22953, %rd1174, %rd22943, %rd22952;
	shr.u64 	%rd22954, %rd22953, 32;
	and.b64  	%rd22955, %rd22929, 4294967295;
	add.s64 	%rd22956, %rd22954, %rd22955;
	mad.lo.s64 	%rd22957, %rd1175, %rd22943, %rd22956;
	shr.u64 	%rd22958, %rd22957, 32;
	and.b64  	%rd22959, %rd22933, 4294967295;
	add.s64 	%rd22960, %rd22958, %rd22959;
	mad.lo.s64 	%rd22961, %rd1176, %rd22943, %rd22960;
	shr.u64 	%rd22962, %rd22961, 32;
	and.b64  	%rd22963, %rd22937, 4294967295;
	add.s64 	%rd22964, %rd22962, %rd22963;
	mad.lo.s64 	%rd22965, %rd1177, %rd22943, %rd22964;
	shr.u64 	%rd22966, %rd22965, 32;
	and.b64  	%rd22967, %rd22941, 4294967295;
	add.s64 	%rd22968, %rd22966, %rd22967;
	mad.lo.s64 	%rd22969, %rd1178, %rd22943, %rd22968;
	shr.u64 	%rd22970, %rd22969, 32;
	mul.wide.u32 	%rd22971, %r4567, %r4428;
	add.s64 	%rd22972, %rd22970, %rd22942;
	add.s64 	%rd22973, %rd22972, %rd22971;
	shr.u64 	%rd22974, %rd22973, 32;
	cvt.u64.u32 	%rd22975, %r4427;
	and.b64  	%rd22976, %rd22949, 4294967295;
	mad.lo.s64 	%rd22977, %rd1172, %rd22975, %rd22976;
	shr.u64 	%rd22978, %rd22977, 32;
	and.b64  	%rd22979, %rd22953, 4294967295;
	add.s64 	%rd22980, %rd22978, %rd22979;
	mad.lo.s64 	%rd22981, %rd1173, %rd22975, %rd22980;
	shr.u64 	%rd22982, %rd22981, 32;
	and.b64  	%rd22983, %rd22957, 4294967295;
	add.s64 	%rd22984, %rd22982, %rd22983;
	mad.lo.s64 	%rd22985, %rd1174, %rd22975, %rd22984;
	shr.u64 	%rd22986, %rd22985, 32;
	and.b64  	%rd22987, %rd22961, 4294967295;
	add.s64 	%rd22988, %rd22986, %rd22987;
	mad.lo.s64 	%rd22989, %rd1175, %rd22975, %rd22988;
	shr.u64 	%rd22990, %rd22989, 32;
	and.b64  	%rd22991, %rd22965, 4294967295;
	add.s64 	%rd22992, %rd22990, %rd22991;
	mad.lo.s64 	%rd22993, %rd1176, %rd22975, %rd22992;
	shr.u64 	%rd22994, %rd22993, 32;
	and.b64  	%rd22995, %rd22969, 4294967295;
	add.s64 	%rd22996, %rd22994, %rd22995;
	mad.lo.s64 	%rd22997, %rd1177, %rd22975, %rd22996;
	shr.u64 	%rd22998, %rd22997, 32;
	and.b64  	%rd22999, %rd22973, 4294967295;
	add.s64 	%rd23000, %rd22998, %rd22999;
	mad.lo.s64 	%rd23001, %rd1178, %rd22975, %rd23000;
	shr.u64 	%rd23002, %rd23001, 32;
	mul.wide.u32 	%rd23003, %r4567, %r4427;
	add.s64 	%rd23004, %rd23002, %rd22974;
	add.s64 	%rd23005, %rd23004, %rd23003;
	shr.u64 	%rd23006, %rd23005, 32;
	cvt.u64.u32 	%rd23007, %r4426;
	and.b64  	%rd23008, %rd22981, 4294967295;
	mad.lo.s64 	%rd23009, %rd1172, %rd23007, %rd23008;
	shr.u64 	%rd23010, %rd23009, 32;
	and.b64  	%rd23011, %rd22985, 4294967295;
	add.s64 	%rd23012, %rd23010, %rd23011;
	mad.lo.s64 	%rd23013, %rd1173, %rd23007, %rd23012;
	shr.u64 	%rd23014, %rd23013, 32;
	and.b64  	%rd23015, %rd22989, 4294967295;
	add.s64 	%rd23016, %rd23014, %rd23015;
	mad.lo.s64 	%rd23017, %rd1174, %rd23007, %rd23016;
	shr.u64 	%rd23018, %rd23017, 32;
	and.b64  	%rd23019, %rd22993, 4294967295;
	add.s64 	%rd23020, %rd23018, %rd23019;
	mad.lo.s64 	%rd23021, %rd1175, %rd23007, %rd23020;
	shr.u64 	%rd23022, %rd23021, 32;
	and.b64  	%rd23023, %rd22997, 4294967295;
	add.s64 	%rd23024, %rd23022, %rd23023;
	mad.lo.s64 	%rd23025, %rd1176, %rd23007, %rd23024;
	shr.u64 	%rd23026, %rd23025, 32;
	and.b64  	%rd23027, %rd23001, 4294967295;
	add.s64 	%rd23028, %rd23026, %rd23027;
	mad.lo.s64 	%rd23029, %rd1177, %rd23007, %rd23028;
	shr.u64 	%rd23030, %rd23029, 32;
	and.b64  	%rd23031, %rd23005, 4294967295;
	add.s64 	%rd23032, %rd23030, %rd23031;
	mad.lo.s64 	%rd23033, %rd1178, %rd23007, %rd23032;
	shr.u64 	%rd23034, %rd23033, 32;
	mul.wide.u32 	%rd23035, %r4567, %r4426;
	add.s64 	%rd23036, %rd23034, %rd23006;
	add.s64 	%rd23037, %rd23036, %rd23035;
	shr.u64 	%rd23038, %rd23037, 32;
	cvt.u64.u32 	%rd23039, %r4425;
	and.b64  	%rd23040, %rd23013, 4294967295;
	mad.lo.s64 	%rd23041, %rd1172, %rd23039, %rd23040;
	shr.u64 	%rd23042, %rd23041, 32;
	and.b64  	%rd23043, %rd23017, 4294967295;
	add.s64 	%rd23044, %rd23042, %rd23043;
	mad.lo.s64 	%rd23045, %rd1173, %rd23039, %rd23044;
	shr.u64 	%rd23046, %rd23045, 32;
	and.b64  	%rd23047, %rd23021, 4294967295;
	add.s64 	%rd23048, %rd23046, %rd23047;
	mad.lo.s64 	%rd23049, %rd1174, %rd23039, %rd23048;
	shr.u64 	%rd23050, %rd23049, 32;
	and.b64  	%rd23051, %rd23025, 4294967295;
	add.s64 	%rd23052, %rd23050, %rd23051;
	mad.lo.s64 	%rd23053, %rd1175, %rd23039, %rd23052;
	shr.u64 	%rd23054, %rd23053, 32;
	and.b64  	%rd23055, %rd23029, 4294967295;
	add.s64 	%rd23056, %rd23054, %rd23055;
	mad.lo.s64 	%rd23057, %rd1176, %rd23039, %rd23056;
	shr.u64 	%rd23058, %rd23057, 32;
	and.b64  	%rd23059, %rd23033, 4294967295;
	add.s64 	%rd23060, %rd23058, %rd23059;
	mad.lo.s64 	%rd23061, %rd1177, %rd23039, %rd23060;
	shr.u64 	%rd23062, %rd23061, 32;
	and.b64  	%rd23063, %rd23037, 4294967295;
	add.s64 	%rd23064, %rd23062, %rd23063;
	mad.lo.s64 	%rd23065, %rd1178, %rd23039, %rd23064;
	shr.u64 	%rd23066, %rd23065, 32;
	mul.wide.u32 	%rd23067, %r4567, %r4425;
	add.s64 	%rd23068, %rd23066, %rd23038;
	add.s64 	%rd23069, %rd23068, %rd23067;
	shr.u64 	%rd23070, %rd23069, 32;
	cvt.u64.u32 	%rd23071, %r4424;
	and.b64  	%rd23072, %rd23045, 4294967295;
	mad.lo.s64 	%rd23073, %rd1172, %rd23071, %rd23072;
	shr.u64 	%rd23074, %rd23073, 32;
	and.b64  	%rd23075, %rd23049, 4294967295;
	add.s64 	%rd23076, %rd23074, %rd23075;
	mad.lo.s64 	%rd23077, %rd1173, %rd23071, %rd23076;
	shr.u64 	%rd23078, %rd23077, 32;
	and.b64  	%rd23079, %rd23053, 4294967295;
	add.s64 	%rd23080, %rd23078, %rd23079;
	mad.lo.s64 	%rd23081, %rd1174, %rd23071, %rd23080;
	shr.u64 	%rd23082, %rd23081, 32;
	and.b64  	%rd23083, %rd23057, 4294967295;
	add.s64 	%rd23084, %rd23082, %rd23083;
	mad.lo.s64 	%rd23085, %rd1175, %rd23071, %rd23084;
	shr.u64 	%rd23086, %rd23085, 32;
	and.b64  	%rd23087, %rd23061, 4294967295;
	add.s64 	%rd23088, %rd23086, %rd23087;
	mad.lo.s64 	%rd23089, %rd1176, %rd23071, %rd23088;
	shr.u64 	%rd23090, %rd23089, 32;
	and.b64  	%rd23091, %rd23065, 4294967295;
	add.s64 	%rd23092, %rd23090, %rd23091;
	mad.lo.s64 	%rd23093, %rd1177, %rd23071, %rd23092;
	shr.u64 	%rd23094, %rd23093, 32;
	and.b64  	%rd23095, %rd23069, 4294967295;
	add.s64 	%rd23096, %rd23094, %rd23095;
	mad.lo.s64 	%rd23097, %rd1178, %rd23071, %rd23096;
	shr.u64 	%rd23098, %rd23097, 32;
	mul.wide.u32 	%rd23099, %r4567, %r4424;
	add.s64 	%rd23100, %rd23098, %rd23070;
	add.s64 	%rd23101, %rd23100, %rd23099;
	shr.u64 	%rd23102, %rd23101, 32;
	cvt.u64.u32 	%rd23103, %r4423;
	and.b64  	%rd23104, %rd23077, 4294967295;
	mad.lo.s64 	%rd23105, %rd1172, %rd23103, %rd23104;
	shr.u64 	%rd23106, %rd23105, 32;
	and.b64  	%rd23107, %rd23081, 4294967295;
	add.s64 	%rd23108, %rd23106, %rd23107;
	mad.lo.s64 	%rd23109, %rd1173, %rd23103, %rd23108;
	shr.u64 	%rd23110, %rd23109, 32;
	and.b64  	%rd23111, %rd23085, 4294967295;
	add.s64 	%rd23112, %rd23110, %rd23111;
	mad.lo.s64 	%rd23113, %rd1174, %rd23103, %rd23112;
	shr.u64 	%rd23114, %rd23113, 32;
	and.b64  	%rd23115, %rd23089, 4294967295;
	add.s64 	%rd23116, %rd23114, %rd23115;
	mad.lo.s64 	%rd23117, %rd1175, %rd23103, %rd23116;
	shr.u64 	%rd23118, %rd23117, 32;
	and.b64  	%rd23119, %rd23093, 4294967295;
	add.s64 	%rd23120, %rd23118, %rd23119;
	mad.lo.s64 	%rd23121, %rd1176, %rd23103, %rd23120;
	shr.u64 	%rd23122, %rd23121, 32;
	and.b64  	%rd23123, %rd23097, 4294967295;
	add.s64 	%rd23124, %rd23122, %rd23123;
	mad.lo.s64 	%rd23125, %rd1177, %rd23103, %rd23124;
	shr.u64 	%rd23126, %rd23125, 32;
	and.b64  	%rd23127, %rd23101, 4294967295;
	add.s64 	%rd23128, %rd23126, %rd23127;
	mad.lo.s64 	%rd23129, %rd1178, %rd23103, %rd23128;
	shr.u64 	%rd23130, %rd23129, 32;
	mul.wide.u32 	%rd23131, %r4567, %r4423;
	add.s64 	%rd23132, %rd23130, %rd23102;
	add.s64 	%rd23133, %rd23132, %rd23131;
	{ .reg .b32 tmp; mov.b64 {tmp, %r4156}, %rd23133; }
	mul.lo.s32 	%r4157, %r770, %r4155;
	cvt.u64.u32 	%rd23134, %r4157;
	and.b64  	%rd23135, %rd22894, 4294967295;
	mad.lo.s64 	%rd23136, %rd1086, %rd23134, %rd23135;
	shr.u64 	%rd23137, %rd23136, 32;
	and.b64  	%rd23138, %rd22913, 4294967295;
	add.s64 	%rd23139, %rd23137, %rd23138;
	mad.lo.s64 	%rd23140, %rd1087, %rd23134, %rd23139;
	cvt.u32.u64 	%r4158, %rd23140;
	shr.u64 	%rd23141, %rd23140, 32;
	and.b64  	%rd23142, %rd22945, 4294967295;
	add.s64 	%rd23143, %rd23141, %rd23142;
	mad.lo.s64 	%rd23144, %rd1088, %rd23134, %rd23143;
	shr.u64 	%rd23145, %rd23144, 32;
	and.b64  	%rd23146, %rd22977, 4294967295;
	add.s64 	%rd23147, %rd23145, %rd23146;
	mad.lo.s64 	%rd23148, %rd1089, %rd23134, %rd23147;
	shr.u64 	%rd23149, %rd23148, 32;
	and.b64  	%rd23150, %rd23009, 4294967295;
	add.s64 	%rd23151, %rd23149, %rd23150;
	mad.lo.s64 	%rd23152, %rd1090, %rd23134, %rd23151;
	shr.u64 	%rd23153, %rd23152, 32;
	and.b64  	%rd23154, %rd23041, 4294967295;
	add.s64 	%rd23155, %rd23153, %rd23154;
	mad.lo.s64 	%rd23156, %rd1091, %rd23134, %rd23155;
	shr.u64 	%rd23157, %rd23156, 32;
	and.b64  	%rd23158, %rd23073, 4294967295;
	add.s64 	%rd23159, %rd23157, %rd23158;
	mad.lo.s64 	%rd23160, %rd1092, %rd23134, %rd23159;
	shr.u64 	%rd23161, %rd23160, 32;
	mul.wide.u32 	%rd23162, %r771, %r4157;
	and.b64  	%rd23163, %rd23105, 4294967295;
	add.s64 	%rd23164, %rd23161, %rd23163;
	add.s64 	%rd23165, %rd23164, %rd23162;
	shr.u64 	%rd23166, %rd23165, 32;
	and.b64  	%rd23167, %rd23109, 4294967295;
	add.s64 	%rd23168, %rd23166, %rd23167;
	shr.u64 	%rd23169, %rd23168, 32;
	and.b64  	%rd23170, %rd23113, 4294967295;
	add.s64 	%rd23171, %rd23169, %rd23170;
	shr.u64 	%rd23172, %rd23171, 32;
	and.b64  	%rd23173, %rd23117, 4294967295;
	add.s64 	%rd23174, %rd23172, %rd23173;
	shr.u64 	%rd23175, %rd23174, 32;
	and.b64  	%rd23176, %rd23121, 4294967295;
	add.s64 	%rd23177, %rd23175, %rd23176;
	shr.u64 	%rd23178, %rd23177, 32;
	and.b64  	%rd23179, %rd23125, 4294967295;
	add.s64 	%rd23180, %rd23178, %rd23179;
	shr.u64 	%rd23181, %rd23180, 32;
	and.b64  	%rd23182, %rd23129, 4294967295;
	add.s64 	%rd23183, %rd23181, %rd23182;
	shr.u64 	%rd23184, %rd23183, 32;
	and.b64  	%rd23185, %rd23133, 4294967295;
	add.s64 	%rd23186, %rd23184, %rd23185;
	{ .reg .b32 tmp; mov.b64 {tmp, %r4159}, %rd23186; }
	add.s32 	%r4160, %r4156, %r4159;
	mul.lo.s32 	%r4161, %r770, %r4158;
	cvt.u64.u32 	%rd23187, %r4161;
	and.b64  	%rd23188, %rd23140, 4294967295;
	mad.lo.s64 	%rd23189, %rd1086, %rd23187, %rd23188;
	shr.u64 	%rd23190, %rd23189, 32;
	and.b64  	%rd23191, %rd23144, 4294967295;
	add.s64 	%rd23192, %rd23190, %rd23191;
	mad.lo.s64 	%rd23193, %rd1087, %rd23187, %rd23192;
	cvt.u32.u64 	%r4162, %rd23193;
	shr.u64 	%rd23194, %rd23193, 32;
	and.b64  	%rd23195, %rd23148, 4294967295;
	add.s64 	%rd23196, %rd23194, %rd23195;
	mad.lo.s64 	%rd23197, %rd1088, %rd23187, %rd23196;
	shr.u64 	%rd23198, %rd23197, 32;
	and.b64  	%rd23199, %rd23152, 4294967295;
	add.s64 	%rd23200, %rd23198, %rd23199;
	mad.lo.s64 	%rd23201, %rd1089, %rd23187, %rd23200;
	shr.u64 	%rd23202, %rd23201, 32;
	and.b64  	%rd23203, %rd23156, 4294967295;
	add.s64 	%rd23204, %rd23202, %rd23203;
	mad.lo.s64 	%rd23205, %rd1090, %rd23187, %rd23204;
	shr.u64 	%rd23206, %rd23205, 32;
	and.b64  	%rd23207, %rd23160, 4294967295;
	add.s64 	%rd23208, %rd23206, %rd23207;
	mad.lo.s64 	%rd23209, %rd1091, %rd23187, %rd23208;
	shr.u64 	%rd23210, %rd23209, 32;
	and.b64  	%rd23211, %rd23165, 4294967295;
	add.s64 	%rd23212, %rd23210, %rd23211;
	mad.lo.s64 	%rd23213, %rd1092, %rd23187, %rd23212;
	shr.u64 	%rd23214, %rd23213, 32;
	mul.wide.u32 	%rd23215, %r771, %r4161;
	and.b64  	%rd23216, %rd23168, 4294967295;
	add.s64 	%rd23217, %rd23214, %rd23216;
	add.s64 	%rd23218, %rd23217, %rd23215;
	shr.u64 	%rd23219, %rd23218, 32;
	and.b64  	%rd23220, %rd23171, 4294967295;
	add.s64 	%rd23221, %rd23219, %rd23220;
	shr.u64 	%rd23222, %rd23221, 32;
	and.b64  	%rd23223, %rd23174, 4294967295;
	add.s64 	%rd23224, %rd23222, %rd23223;
	shr.u64 	%rd23225, %rd23224, 32;
	and.b64  	%rd23226, %rd23177, 4294967295;
	add.s64 	%rd23227, %rd23225, %rd23226;
	shr.u64 	%rd23228, %rd23227, 32;
	and.b64  	%rd23229, %rd23180, 4294967295;
	add.s64 	%rd23230, %rd23228, %rd23229;
	shr.u64 	%rd23231, %rd23230, 32;
	and.b64  	%rd23232, %rd23183, 4294967295;
	add.s64 	%rd23233, %rd23231, %rd23232;
	shr.u64 	%rd23234, %rd23233, 32;
	and.b64  	%rd23235, %rd23186, 4294967295;
	add.s64 	%rd23236, %rd23234, %rd23235;
	{ .reg .b32 tmp; mov.b64 {tmp, %r4163}, %rd23236; }
	add.s32 	%r4164, %r4160, %r4163;
	mul.lo.s32 	%r4165, %r770, %r4162;
	cvt.u64.u32 	%rd23237, %r4165;
	and.b64  	%rd23238, %rd23193, 4294967295;
	mad.lo.s64 	%rd23239, %rd1086, %rd23237, %rd23238;
	shr.u64 	%rd23240, %rd23239, 32;
	and.b64  	%rd23241, %rd23197, 4294967295;
	add.s64 	%rd23242, %rd23240, %rd23241;
	mad.lo.s64 	%rd23243, %rd1087, %rd23237, %rd23242;
	cvt.u32.u64 	%r4166, %rd23243;
	shr.u64 	%rd23244, %rd23243, 32;
	and.b64  	%rd23245, %rd23201, 4294967295;
	add.s64 	%rd23246, %rd23244, %rd23245;
	mad.lo.s64 	%rd23247, %rd1088, %rd23237, %rd23246;
	shr.u64 	%rd23248, %rd23247, 32;
	and.b64  	%rd23249, %rd23205, 4294967295;
	add.s64 	%rd23250, %rd23248, %rd23249;
	mad.lo.s64 	%rd23251, %rd1089, %rd23237, %rd23250;
	shr.u64 	%rd23252, %rd23251, 32;
	and.b64  	%rd23253, %rd23209, 4294967295;
	add.s64 	%rd23254, %rd23252, %rd23253;
	mad.lo.s64 	%rd23255, %rd1090, %rd23237, %rd23254;
	shr.u64 	%rd23256, %rd23255, 32;
	and.b64  	%rd23257, %rd23213, 4294967295;
	add.s64 	%rd23258, %rd23256, %rd23257;
	mad.lo.s64 	%rd23259, %rd1091, %rd23237, %rd23258;
	shr.u64 	%rd23260, %rd23259, 32;
	and.b64  	%rd23261, %rd23218, 4294967295;
	add.s64 	%rd23262, %rd23260, %rd23261;
	mad.lo.s64 	%rd23263, %rd1092, %rd23237, %rd23262;
	shr.u64 	%rd23264, %rd23263, 32;
	mul.wide.u32 	%rd23265, %r771, %r4165;
	and.b64  	%rd23266, %rd23221, 4294967295;
	add.s64 	%rd23267, %rd23264, %rd23266;
	add.s64 	%rd23268, %rd23267, %rd23265;
	shr.u64 	%rd23269, %rd23268, 32;
	and.b64  	%rd23270, %rd23224, 4294967295;
	add.s64 	%rd23271, %rd23269, %rd23270;
	shr.u64 	%rd23272, %rd23271, 32;
	and.b64  	%rd23273, %rd23227, 4294967295;
	add.s64 	%rd23274, %rd23272, %rd23273;
	shr.u64 	%rd23275, %rd23274, 32;
	and.b64  	%rd23276, %rd23230, 4294967295;
	add.s64 	%rd23277, %rd23275, %rd23276;
	shr.u64 	%rd23278, %rd23277, 32;
	and.b64  	%rd23279, %rd23233, 4294967295;
	add.s64 	%rd23280, %rd23278, %rd23279;
	shr.u64 	%rd23281, %rd23280, 32;
	and.b64  	%rd23282, %rd23236, 4294967295;
	add.s64 	%rd23283, %rd23281, %rd23282;
	{ .reg .b32 tmp; mov.b64 {tmp, %r4167}, %rd23283; }
	add.s32 	%r4168, %r4164, %r4167;
	mul.lo.s32 	%r4169, %r770, %r4166;
	cvt.u64.u32 	%rd23284, %r4169;
	and.b64  	%rd23285, %rd23243, 4294967295;
	mad.lo.s64 	%rd23286, %rd1086, %rd23284, %rd23285;
	shr.u64 	%rd23287, %rd23286, 32;
	and.b64  	%rd23288, %rd23247, 4294967295;
	add.s64 	%rd23289, %rd23287, %rd23288;
	mad.lo.s64 	%rd23290, %rd1087, %rd23284, %rd23289;
	cvt.u32.u64 	%r4170, %rd23290;
	shr.u64 	%rd23291, %rd23290, 32;
	and.b64  	%rd23292, %rd23251, 4294967295;
	add.s64 	%rd23293, %rd23291, %rd23292;
	mad.lo.s64 	%rd23294, %rd1088, %rd23284, %rd23293;
	shr.u64 	%rd23295, %rd23294, 32;
	and.b64  	%rd23296, %rd23255, 4294967295;
	add.s64 	%rd23297, %rd23295, %rd23296;
	mad.lo.s64 	%rd23298, %rd1089, %rd23284, %rd23297;
	shr.u64 	%rd23299, %rd23298, 32;
	and.b64  	%rd23300, %rd23259, 4294967295;
	add.s64 	%rd23301, %rd23299, %rd23300;
	mad.lo.s64 	%rd23302, %rd1090, %rd23284, %rd23301;
	shr.u64 	%rd23303, %rd23302, 32;
	and.b64  	%rd23304, %rd23263, 4294967295;
	add.s64 	%rd23305, %rd23303, %rd23304;
	mad.lo.s64 	%rd23306, %rd1091, %rd23284, %rd23305;
	shr.u64 	%rd23307, %rd23306, 32;
	and.b64  	%rd23308, %rd23268, 4294967295;
	add.s64 	%rd23309, %rd23307, %rd23308;
	mad.lo.s64 	%rd23310, %rd1092, %rd23284, %rd23309;
	shr.u64 	%rd23311, %rd23310, 32;
	mul.wide.u32 	%rd23312, %r771, %r4169;
	and.b64  	%rd23313, %rd23271, 4294967295;
	add.s64 	%rd23314, %rd23311, %rd23313;
	add.s64 	%rd23315, %rd23314, %rd23312;
	shr.u64 	%rd23316, %rd23315, 32;
	and.b64  	%rd23317, %rd23274, 4294967295;
	add.s64 	%rd23318, %rd23316, %rd23317;
	shr.u64 	%rd23319, %rd23318, 32;
	and.b64  	%rd23320, %rd23277, 4294967295;
	add.s64 	%rd23321, %rd23319, %rd23320;
	shr.u64 	%rd23322, %rd23321, 32;
	and.b64  	%rd23323, %rd23280, 4294967295;
	add.s64 	%rd23324, %rd23322, %rd23323;
	shr.u64 	%rd23325, %rd23324, 32;
	and.b64  	%rd23326, %rd23283, 4294967295;
	add.s64 	%rd23327, %rd23325, %rd23326;
	{ .reg .b32 tmp; mov.b64 {tmp, %r4171}, %rd23327; }
	add.s32 	%r4172, %r4168, %r4171;
	mul.lo.s32 	%r4173, %r770, %r4170;
	cvt.u64.u32 	%rd23328, %r4173;
	and.b64  	%rd23329, %rd23290, 4294967295;
	mad.lo.s64 	%rd23330, %rd1086, %rd23328, %rd23329;
	shr.u64 	%rd23331, %rd23330, 32;
	and.b64  	%rd23332, %rd23294, 4294967295;
	add.s64 	%rd23333, %rd23331, %rd23332;
	mad.lo.s64 	%rd23334, %rd1087, %rd23328, %rd23333;
	cvt.u32.u64 	%r4174, %rd23334;
	shr.u64 	%rd23335, %rd23334, 32;
	and.b64  	%rd23336, %rd23298, 4294967295;
	add.s64 	%rd23337, %rd23335, %rd23336;
	mad.lo.s64 	%rd23338, %rd1088, %rd23328, %rd23337;
	shr.u64 	%rd23339, %rd23338, 32;
	and.b64  	%rd23340, %rd23302, 4294967295;
	add.s64 	%rd23341, %rd23339, %rd23340;
	mad.lo.s64 	%rd23342, %rd1089, %rd23328, %rd23341;
	shr.u64 	%rd23343, %rd23342, 32;
	and.b64  	%rd23344, %rd23306, 4294967295;
	add.s64 	%rd23345, %rd23343, %rd23344;
	mad.lo.s64 	%rd23346, %rd1090, %rd23328, %rd23345;
	shr.u64 	%rd23347, %rd23346, 32;
	and.b64  	%rd23348, %rd23310, 4294967295;
	add.s64 	%rd23349, %rd23347, %rd23348;
	mad.lo.s64 	%rd23350, %rd1091, %rd23328, %rd23349;
	shr.u64 	%rd23351, %rd23350, 32;
	and.b64  	%rd23352, %rd23315, 4294967295;
	add.s64 	%rd23353, %rd23351, %rd23352;
	mad.lo.s64 	%rd23354, %rd1092, %rd23328, %rd23353;
	shr.u64 	%rd23355, %rd23354, 32;
	mul.wide.u32 	%rd23356, %r771, %r4173;
	and.b64  	%rd23357, %rd23318, 4294967295;
	add.s64 	%rd23358, %rd23355, %rd23357;
	add.s64 	%rd23359, %rd23358, %rd23356;
	shr.u64 	%rd23360, %rd23359, 32;
	and.b64  	%rd23361, %rd23321, 4294967295;
	add.s64 	%rd23362, %rd23360, %rd23361;
	shr.u64 	%rd23363, %rd23362, 32;
	and.b64  	%rd23364, %rd23324, 4294967295;
	add.s64 	%rd23365, %rd23363, %rd23364;
	shr.u64 	%rd23366, %rd23365, 32;
	and.b64  	%rd23367, %rd23327, 4294967295;
	add.s64 	%rd23368, %rd23366, %rd23367;
	{ .reg .b32 tmp; mov.b64 {tmp, %r4175}, %rd23368; }
	add.s32 	%r4176, %r4172, %r4175;
	mul.lo.s32 	%r4177, %r770, %r4174;
	cvt.u64.u32 	%rd23369, %r4177;
	and.b64  	%rd23370, %rd23334, 4294967295;
	mad.lo.s64 	%rd23371, %rd1086, %rd23369, %rd23370;
	shr.u64 	%rd23372, %rd23371, 32;
	and.b64  	%rd23373, %rd23338, 4294967295;
	add.s64 	%rd23374, %rd23372, %rd23373;
	mad.lo.s64 	%rd23375, %rd1087, %rd23369, %rd23374;
	cvt.u32.u64 	%r4178, %rd23375;
	shr.u64 	%rd23376, %rd23375, 32;
	and.b64  	%rd23377, %rd23342, 4294967295;
	add.s64 	%rd23378, %rd23376, %rd23377;
	mad.lo.s64 	%rd23379, %rd1088, %rd23369, %rd23378;
	shr.u64 	%rd23380, %rd23379, 32;
	and.b64  	%rd23381, %rd23346, 4294967295;
	add.s64 	%rd23382, %rd23380, %rd23381;
	mad.lo.s64 	%rd23383, %rd1089, %rd23369, %rd23382;
	shr.u64 	%rd23384, %rd23383, 32;
	and.b64  	%rd23385, %rd23350, 4294967295;
	add.s64 	%rd23386, %rd23384, %rd23385;
	mad.lo.s64 	%rd23387, %rd1090, %rd23369, %rd23386;
	shr.u64 	%rd23388, %rd23387, 32;
	and.b64  	%rd23389, %rd23354, 4294967295;
	add.s64 	%rd23390, %rd23388, %rd23389;
	mad.lo.s64 	%rd23391, %rd1091, %rd23369, %rd23390;
	shr.u64 	%rd23392, %rd23391, 32;
	and.b64  	%rd23393, %rd23359, 4294967295;
	add.s64 	%rd23394, %rd23392, %rd23393;
	mad.lo.s64 	%rd23395, %rd1092, %rd23369, %rd23394;
	shr.u64 	%rd23396, %rd23395, 32;
	mul.wide.u32 	%rd23397, %r771, %r4177;
	and.b64  	%rd23398, %rd23362, 4294967295;
	add.s64 	%rd23399, %rd23396, %rd23398;
	add.s64 	%rd23400, %rd23399, %rd23397;
	shr.u64 	%rd23401, %rd23400, 32;
	and.b64  	%rd23402, %rd23365, 4294967295;
	add.s64 	%rd23403, %rd23401, %rd23402;
	shr.u64 	%rd23404, %rd23403, 32;
	and.b64  	%rd23405, %rd23368, 4294967295;
	add.s64 	%rd23406, %rd23404, %rd23405;
	{ .reg .b32 tmp; mov.b64 {tmp, %r4179}, %rd23406; }
	add.s32 	%r4180, %r4176, %r4179;
	mul.lo.s32 	%r4181, %r770, %r4178;
	cvt.u64.u32 	%rd23407, %r4181;
	and.b64  	%rd23408, %rd23375, 4294967295;
	mad.lo.s64 	%rd23409, %rd1086, %rd23407, %rd23408;
	shr.u64 	%rd23410, %rd23409, 32;
	and.b64  	%rd23411, %rd23379, 4294967295;
	add.s64 	%rd23412, %rd23410, %rd23411;
	mad.lo.s64 	%rd23413, %rd1087, %rd23407, %rd23412;
	cvt.u32.u64 	%r4182, %rd23413;
	shr.u64 	%rd23414, %rd23413, 32;
	and.b64  	%rd23415, %rd23383, 4294967295;
	add.s64 	%rd23416, %rd23414, %rd23415;
	mad.lo.s64 	%rd23417, %rd1088, %rd23407, %rd23416;
	shr.u64 	%rd23418, %rd23417, 32;
	and.b64  	%rd23419, %rd23387, 4294967295;
	add.s64 	%rd23420, %rd23418, %rd23419;
	mad.lo.s64 	%rd23421, %rd1089, %rd23407, %rd23420;
	shr.u64 	%rd23422, %rd23421, 32;
	and.b64  	%rd23423, %rd23391, 4294967295;
	add.s64 	%rd23424, %rd23422, %rd23423;
	mad.lo.s64 	%rd23425, %rd1090, %rd23407, %rd23424;
	shr.u64 	%rd23426, %rd23425, 32;
	and.b64  	%rd23427, %rd23395, 4294967295;
	add.s64 	%rd23428, %rd23426, %rd23427;
	mad.lo.s64 	%rd23429, %rd1091, %rd23407, %rd23428;
	shr.u64 	%rd23430, %rd23429, 32;
	and.b64  	%rd23431, %rd23400, 4294967295;
	add.s64 	%rd23432, %rd23430, %rd23431;
	mad.lo.s64 	%rd23433, %rd1092, %rd23407, %rd23432;
	shr.u64 	%rd23434, %rd23433, 32;
	mul.wide.u32 	%rd23435, %r771, %r4181;
	and.b64  	%rd23436, %rd23403, 4294967295;
	add.s64 	%rd23437, %rd23434, %rd23436;
	add.s64 	%rd23438, %rd23437, %rd23435;
	shr.u64 	%rd23439, %rd23438, 32;
	and.b64  	%rd23440, %rd23406, 4294967295;
	add.s64 	%rd23441, %rd23439, %rd23440;
	{ .reg .b32 tmp; mov.b64 {tmp, %r4183}, %rd23441; }
	add.s32 	%r4184, %r4180, %r4183;
	mul.lo.s32 	%r4185, %r770, %r4182;
	cvt.u64.u32 	%rd23442, %r4185;
	and.b64  	%rd23443, %rd23413, 4294967295;
	mad.lo.s64 	%rd23444, %rd1086, %rd23442, %rd23443;
	shr.u64 	%rd23445, %rd23444, 32;
	and.b64  	%rd23446, %rd23417, 4294967295;
	add.s64 	%rd23447, %rd23445, %rd23446;
	mad.lo.s64 	%rd1200, %rd1087, %rd23442, %rd23447;
	cvt.u32.u64 	%r1125, %rd1200;
	shr.u64 	%rd23448, %rd1200, 32;
	and.b64  	%rd23449, %rd23421, 4294967295;
	add.s64 	%rd23450, %rd23448, %rd23449;
	mad.lo.s64 	%rd1201, %rd1088, %rd23442, %rd23450;
	cvt.u32.u64 	%r1126, %rd1201;
	shr.u64 	%rd23451, %rd1201, 32;
	and.b64  	%rd23452, %rd23425, 4294967295;
	add.s64 	%rd23453, %rd23451, %rd23452;
	mad.lo.s64 	%rd1202, %rd1089, %rd23442, %rd23453;
	cvt.u32.u64 	%r1127, %rd1202;
	shr.u64 	%rd23454, %rd1202, 32;
	and.b64  	%rd23455, %rd23429, 4294967295;
	add.s64 	%rd23456, %rd23454, %rd23455;
	mad.lo.s64 	%rd1203, %rd1090, %rd23442, %rd23456;
	cvt.u32.u64 	%r1128, %rd1203;
	shr.u64 	%rd23457, %rd1203, 32;
	and.b64  	%rd23458, %rd23433, 4294967295;
	add.s64 	%rd23459, %rd23457, %rd23458;
	mad.lo.s64 	%rd1204, %rd1091, %rd23442, %rd23459;
	cvt.u32.u64 	%r1129, %rd1204;
	shr.u64 	%rd23460, %rd1204, 32;
	and.b64  	%rd23461, %rd23438, 4294967295;
	add.s64 	%rd23462, %rd23460, %rd23461;
	mad.lo.s64 	%rd1205, %rd1092, %rd23442, %rd23462;
	cvt.u32.u64 	%r1130, %rd1205;
	shr.u64 	%rd23463, %rd1205, 32;
	mul.wide.u32 	%rd23464, %r771, %r4185;
	and.b64  	%rd23465, %rd23441, 4294967295;
	add.s64 	%rd23466, %rd23463, %rd23465;
	add.s64 	%rd1206, %rd23466, %rd23464;
	cvt.u32.u64 	%r1131, %rd1206;
	{ .reg .b32 tmp; mov.b64 {tmp, %r4186}, %rd1206; }
	add.s32 	%r1132, %r4184, %r4186;
	cvta.to.global.u64 	%rd1207, %rd24105;
	st.global.u32 	[%rd1207], %r1125;
	st.global.u32 	[%rd1207+4], %r1126;
	st.global.u32 	[%rd1207+8], %r1127;
	st.global.u32 	[%rd1207+12], %r1128;
	st.global.u32 	[%rd1207+16], %r1129;
	st.global.u32 	[%rd1207+20], %r1130;
	st.global.u32 	[%rd1207+24], %r1131;
	st.global.u32 	[%rd1207+28], %r1132;
	setp.gt.u32 	%p889, %r1132, %r771;
	@%p889 bra 	$L__BB2_809;
	setp.lt.u32 	%p890, %r1132, %r771;
	@%p890 bra 	$L__BB2_810;
	cvt.u32.u64 	%r4187, %rd1092;
	setp.lt.u32 	%p891, %r4187, %r1131;
	@%p891 bra 	$L__BB2_809;
	setp.gt.u32 	%p892, %r4187, %r1131;
	@%p892 bra 	$L__BB2_810;
	cvt.u32.u64 	%r4189, %rd1091;
	setp.lt.u32 	%p893, %r4189, %r1130;
	@%p893 bra 	$L__BB2_809;
	setp.gt.u32 	%p894, %r4189, %r1130;
	@%p894 bra 	$L__BB2_810;
	cvt.u32.u64 	%r4191, %rd1090;
	setp.lt.u32 	%p895, %r4191, %r1129;
	@%p895 bra 	$L__BB2_809;
	setp.gt.u32 	%p896, %r4191, %r1129;
	@%p896 bra 	$L__BB2_810;
	cvt.u32.u64 	%r4193, %rd1089;
	setp.lt.u32 	%p897, %r4193, %r1128;
	@%p897 bra 	$L__BB2_809;
	setp.gt.u32 	%p898, %r4193, %r1128;
	@%p898 bra 	$L__BB2_810;
	cvt.u32.u64 	%r4195, %rd1088;
	setp.lt.u32 	%p899, %r4195, %r1127;
	@%p899 bra 	$L__BB2_809;
	setp.gt.u32 	%p900, %r4195, %r1127;
	@%p900 bra 	$L__BB2_810;
	cvt.u32.u64 	%r4197, %rd1087;
	setp.lt.u32 	%p901, %r4197, %r1126;
	@%p901 bra 	$L__BB2_809;
	cvt.u32.u64 	%r4199, %rd1086;
	setp.gt.u32 	%p902, %r4197, %r1126;
	setp.gt.u32 	%p903, %r4199, %r1125;
	or.pred  	%p904, %p902, %p903;
	@%p904 bra 	$L__BB2_810;
$L__BB2_809:
	and.b64  	%rd23468, %rd1200, 4294967295;
	sub.s64 	%rd23469, %rd23468, %rd1086;
	shr.u64 	%rd23470, %rd23469, 63;
	st.global.u32 	[%rd1207], %rd23469;
	and.b64  	%rd23471, %rd1201, 4294967295;
	add.s64 	%rd23472, %rd23470, %rd1087;
	sub.s64 	%rd23473, %rd23471, %rd23472;
	shr.u64 	%rd23474, %rd23473, 63;
	st.global.u32 	[%rd1207+4], %rd23473;
	and.b64  	%rd23475, %rd1202, 4294967295;
	add.s64 	%rd23476, %rd23474, %rd1088;
	sub.s64 	%rd23477, %rd23475, %rd23476;
	shr.u64 	%rd23478, %rd23477, 63;
	st.global.u32 	[%rd1207+8], %rd23477;
	and.b64  	%rd23479, %rd1203, 4294967295;
	add.s64 	%rd23480, %rd23478, %rd1089;
	sub.s64 	%rd23481, %rd23479, %rd23480;
	shr.u64 	%rd23482, %rd23481, 63;
	st.global.u32 	[%rd1207+12], %rd23481;
	and.b64  	%rd23483, %rd1204, 4294967295;
	add.s64 	%rd23484, %rd23482, %rd1090;
	sub.s64 	%rd23485, %rd23483, %rd23484;
	shr.u64 	%rd23486, %rd23485, 63;
	st.global.u32 	[%rd1207+16], %rd23485;
	and.b64  	%rd23487, %rd1205, 4294967295;
	add.s64 	%rd23488, %rd23486, %rd1091;
	sub.s64 	%rd23489, %rd23487, %rd23488;
	shr.u64 	%rd23490, %rd23489, 63;
	st.global.u32 	[%rd1207+20], %rd23489;
	and.b64  	%rd23491, %rd1206, 4294967295;
	add.s64 	%rd23492, %rd23490, %rd1092;
	sub.s64 	%rd23493, %rd23491, %rd23492;
	shr.u64 	%rd23494, %rd23493, 63;
	st.global.u32 	[%rd1207+24], %rd23493;
	cvt.u32.u64 	%r4200, %rd23494;
	add.s32 	%r4201, %r771, %r4200;
	sub.s32 	%r4202, %r1132, %r4201;
	st.global.u32 	[%rd1207+28], %r4202;
$L__BB2_810:
	cvt.u64.u32 	%rd23495, %r4422;
	and.b64  	%rd23496, %rd24396, 4294967295;
	mul.lo.s64 	%rd23497, %rd23496, %rd23495;
	cvt.u32.u64 	%r4203, %rd23497;
	shr.u64 	%rd23498, %rd23497, 32;
	and.b64  	%rd23499, %rd24397, 4294967295;
	mad.lo.s64 	%rd23500, %rd23499, %rd23495, %rd23498;
	shr.u64 	%rd23501, %rd23500, 32;
	and.b64  	%rd23502, %rd24398, 4294967295;
	mad.lo.s64 	%rd23503, %rd23502, %rd23495, %rd23501;
	shr.u64 	%rd23504, %rd23503, 32;
	and.b64  	%rd23505, %rd24399, 4294967295;
	mad.lo.s64 	%rd23506, %rd23505, %rd23495, %rd23504;
	shr.u64 	%rd23507, %rd23506, 32;
	and.b64  	%rd23508, %rd24400, 4294967295;
	mad.lo.s64 	%rd23509, %rd23508, %rd23495, %rd23507;
	shr.u64 	%rd23510, %rd23509, 32;
	and.b64  	%rd23511, %rd24401, 4294967295;
	mad.lo.s64 	%rd23512, %rd23511, %rd23495, %rd23510;
	shr.u64 	%rd23513, %rd23512, 32;
	and.b64  	%rd23514, %rd24402, 4294967295;
	mad.lo.s64 	%rd23515, %rd23514, %rd23495, %rd23513;
	shr.u64 	%rd23516, %rd23515, 32;
	mul.wide.u32 	%rd23517, %r4568, %r4422;
	add.s64 	%rd23518, %rd23516, %rd23517;
	shr.u64 	%rd23519, %rd23518, 32;
	cvt.u64.u32 	%rd23520, %r4421;
	and.b64  	%rd23521, %rd23500, 4294967295;
	mad.lo.s64 	%rd23522, %rd23496, %rd23520, %rd23521;
	shr.u64 	%rd23523, %rd23522, 32;
	and.b64  	%rd23524, %rd23503, 4294967295;
	add.s64 	%rd23525, %rd23523, %rd23524;
	mad.lo.s64 	%rd23526, %rd23499, %rd23520, %rd23525;
	shr.u64 	%rd23527, %rd23526, 32;
	and.b64  	%rd23528, %rd23506, 4294967295;
	add.s64 	%rd23529, %rd23527, %rd23528;
	mad.lo.s64 	%rd23530, %rd23502, %rd23520, %rd23529;
	shr.u64 	%rd23531, %rd23530, 32;
	and.b64  	%rd23532, %rd23509, 4294967295;
	add.s64 	%rd23533, %rd23531, %rd23532;
	mad.lo.s64 	%rd23534, %rd23505, %rd23520, %rd23533;
	shr.u64 	%rd23535, %rd23534, 32;
	and.b64  	%rd23536, %rd23512, 4294967295;
	add.s64 	%rd23537, %rd23535, %rd23536;
	mad.lo.s64 	%rd23538, %rd23508, %rd23520, %rd23537;
	shr.u64 	%rd23539, %rd23538, 32;
	and.b64  	%rd23540, %rd23515, 4294967295;
	add.s64 	%rd23541, %rd23539, %rd23540;
	mad.lo.s64 	%rd23542, %rd23511, %rd23520, %rd23541;
	shr.u64 	%rd23543, %rd23542, 32;
	and.b64  	%rd23544, %rd23518, 4294967295;
	add.s64 	%rd23545, %rd23543, %rd23544;
	mad.lo.s64 	%rd23546, %rd23514, %rd23520, %rd23545;
	shr.u64 	%rd23547, %rd23546, 32;
	mul.wide.u32 	%rd23548, %r4568, %r4421;
	add.s64 	%rd23549, %rd23547, %rd23519;
	add.s64 	%rd23550, %rd23549, %rd23548;
	shr.u64 	%rd23551, %rd23550, 32;
	cvt.u64.u32 	%rd23552, %r4420;
	and.b64  	%rd23553, %rd23526, 4294967295;
	mad.lo.s64 	%rd23554, %rd23496, %rd23552, %rd23553;
	shr.u64 	%rd23555, %rd23554, 32;
	and.b64  	%rd23556, %rd23530, 4294967295;
	add.s64 	%rd23557, %rd23555, %rd23556;
	mad.lo.s64 	%rd23558, %rd23499, %rd23552, %rd23557;
	shr.u64 	%rd23559, %rd23558, 32;
	and.b64  	%rd23560, %rd23534, 4294967295;
	add.s64 	%rd23561, %rd23559, %rd23560;
	mad.lo.s64 	%rd23562, %rd23502, %rd23552, %rd23561;
	shr.u64 	%rd23563, %rd23562, 32;
	and.b64  	%rd23564, %rd23538, 4294967295;
	add.s64 	%rd23565, %rd23563, %rd23564;
	mad.lo.s64 	%rd23566, %rd23505, %rd23552, %rd23565;
	shr.u64 	%rd23567, %rd23566, 32;
	and.b64  	%rd23568, %rd23542, 4294967295;
	add.s64 	%rd23569, %rd23567, %rd23568;
	mad.lo.s64 	%rd23570, %rd23508, %rd23552, %rd23569;
	shr.u64 	%rd23571, %rd23570, 32;
	and.b64  	%rd23572, %rd23546, 4294967295;
	add.s64 	%rd23573, %rd23571, %rd23572;
	mad.lo.s64 	%rd23574, %rd23511, %rd23552, %rd23573;
	shr.u64 	%rd23575, %rd23574, 32;
	and.b64  	%rd23576, %rd23550, 4294967295;
	add.s64 	%rd23577, %rd23575, %rd23576;
	mad.lo.s64 	%rd23578, %rd23514, %rd23552, %rd23577;
	shr.u64 	%rd23579, %rd23578, 32;
	mul.wide.u32 	%rd23580, %r4568, %r4420;
	add.s64 	%rd23581, %rd23579, %rd23551;
	add.s64 	%rd23582, %rd23581, %rd23580;
	shr.u64 	%rd23583, %rd23582, 32;
	cvt.u64.u32 	%rd23584, %r4419;
	and.b64  	%rd23585, %rd23558, 4294967295;
	mad.lo.s64 	%rd23586, %rd23496, %rd23584, %rd23585;
	shr.u64 	%rd23587, %rd23586, 32;
	and.b64  	%rd23588, %rd23562, 4294967295;
	add.s64 	%rd23589, %rd23587, %rd23588;
	mad.lo.s64 	%rd23590, %rd23499, %rd23584, %rd23589;
	shr.u64 	%rd23591, %rd23590, 32;
	and.b64  	%rd23592, %rd23566, 4294967295;
	add.s64 	%rd23593, %rd23591, %rd23592;
	mad.lo.s64 	%rd23594, %rd23502, %rd23584, %rd23593;
	shr.u64 	%rd23595, %rd23594, 32;
	and.b64  	%rd23596, %rd23570, 4294967295;
	add.s64 	%rd23597, %rd23595, %rd23596;
	mad.lo.s64 	%rd23598, %rd23505, %rd23584, %rd23597;
	shr.u64 	%rd23599, %rd23598, 32;
	and.b64  	%rd23600, %rd23574, 4294967295;
	add.s64 	%rd23601, %rd23599, %rd23600;
	mad.lo.s64 	%rd23602, %rd23508, %rd23584, %rd23601;
	shr.u64 	%rd23603, %rd23602, 32;
	and.b64  	%rd23604, %rd23578, 4294967295;
	add.s64 	%rd23605, %rd23603, %rd23604;
	mad.lo.s64 	%rd23606, %rd23511, %rd23584, %rd23605;
	shr.u64 	%rd23607, %rd23606, 32;
	and.b64  	%rd23608, %rd23582, 4294967295;
	add.s64 	%rd23609, %rd23607, %rd23608;
	mad.lo.s64 	%rd23610, %rd23514, %rd23584, %rd23609;
	shr.u64 	%rd23611, %rd23610, 32;
	mul.wide.u32 	%rd23612, %r4568, %r4419;
	add.s64 	%rd23613, %rd23611, %rd23583;
	add.s64 	%rd23614, %rd23613, %rd23612;
	shr.u64 	%rd23615, %rd23614, 32;
	cvt.u64.u32 	%rd23616, %r4418;
	and.b64  	%rd23617, %rd23590, 4294967295;
	mad.lo.s64 	%rd23618, %rd23496, %rd23616, %rd23617;
	shr.u64 	%rd23619, %rd23618, 32;
	and.b64  	%rd23620, %rd23594, 4294967295;
	add.s64 	%rd23621, %rd23619, %rd23620;
	mad.lo.s64 	%rd23622, %rd23499, %rd23616, %rd23621;
	shr.u64 	%rd23623, %rd23622, 32;
	and.b64  	%rd23624, %rd23598, 4294967295;
	add.s64 	%rd23625, %rd23623, %rd23624;
	mad.lo.s64 	%rd23626, %rd23502, %rd23616, %rd23625;
	shr.u64 	%rd23627, %rd23626, 32;
	and.b64  	%rd23628, %rd23602, 4294967295;
	add.s64 	%rd23629, %rd23627, %rd23628;
	mad.lo.s64 	%rd23630, %rd23505, %rd23616, %rd23629;
	shr.u64 	%rd23631, %rd23630, 32;
	and.b64  	%rd23632, %rd23606, 4294967295;
	add.s64 	%rd23633, %rd23631, %rd23632;
	mad.lo.s64 	%rd23634, %rd23508, %rd23616, %rd23633;
	shr.u64 	%rd23635, %rd23634, 32;
	and.b64  	%rd23636, %rd23610, 4294967295;
	add.s64 	%rd23637, %rd23635, %rd23636;
	mad.lo.s64 	%rd23638, %rd23511, %rd23616, %rd23637;
	shr.u64 	%rd23639, %rd23638, 32;
	and.b64  	%rd23640, %rd23614, 4294967295;
	add.s64 	%rd23641, %rd23639, %rd23640;
	mad.lo.s64 	%rd23642, %rd23514, %rd23616, %rd23641;
	shr.u64 	%rd23643, %rd23642, 32;
	mul.wide.u32 	%rd23644, %r4568, %r4418;
	add.s64 	%rd23645, %rd23643, %rd23615;
	add.s64 	%rd23646, %rd23645, %rd23644;
	shr.u64 	%rd23647, %rd23646, 32;
	cvt.u64.u32 	%rd23648, %r4417;
	and.b64  	%rd23649, %rd23622, 4294967295;
	mad.lo.s64 	%rd23650, %rd23496, %rd23648, %rd23649;
	shr.u64 	%rd23651, %rd23650, 32;
	and.b64  	%rd23652, %rd23626, 4294967295;
	add.s64 	%rd23653, %rd23651, %rd23652;
	mad.lo.s64 	%rd23654, %rd23499, %rd23648, %rd23653;
	shr.u64 	%rd23655, %rd23654, 32;
	and.b64  	%rd23656, %rd23630, 4294967295;
	add.s64 	%rd23657, %rd23655, %rd23656;
	mad.lo.s64 	%rd23658, %rd23502, %rd23648, %rd23657;
	shr.u64 	%rd23659, %rd23658, 32;
	and.b64  	%rd23660, %rd23634, 4294967295;
	add.s64 	%rd23661, %rd23659, %rd23660;
	mad.lo.s64 	%rd23662, %rd23505, %rd23648, %rd23661;
	shr.u64 	%rd23663, %rd23662, 32;
	and.b64  	%rd23664, %rd23638, 4294967295;
	add.s64 	%rd23665, %rd23663, %rd23664;
	mad.lo.s64 	%rd23666, %rd23508, %rd23648, %rd23665;
	shr.u64 	%rd23667, %rd23666, 32;
	and.b64  	%rd23668, %rd23642, 4294967295;
	add.s64 	%rd23669, %rd23667, %rd23668;
	mad.lo.s64 	%rd23670, %rd23511, %rd23648, %rd23669;
	shr.u64 	%rd23671, %rd23670, 32;
	and.b64  	%rd23672, %rd23646, 4294967295;
	add.s64 	%rd23673, %rd23671, %rd23672;
	mad.lo.s64 	%rd23674, %rd23514, %rd23648, %rd23673;
	shr.u64 	%rd23675, %rd23674, 32;
	mul.wide.u32 	%rd23676, %r4568, %r4417;
	add.s64 	%rd23677, %rd23675, %rd23647;
	add.s64 	%rd23678, %rd23677, %rd23676;
	shr.u64 	%rd23679, %rd23678, 32;
	cvt.u64.u32 	%rd23680, %r4416;
	and.b64  	%rd23681, %rd23654, 4294967295;
	mad.lo.s64 	%rd23682, %rd23496, %rd23680, %rd23681;
	shr.u64 	%rd23683, %rd23682, 32;
	and.b64  	%rd23684, %rd23658, 4294967295;
	add.s64 	%rd23685, %rd23683, %rd23684;
	mad.lo.s64 	%rd23686, %rd23499, %rd23680, %rd23685;
	shr.u64 	%rd23687, %rd23686, 32;
	and.b64  	%rd23688, %rd23662, 4294967295;
	add.s64 	%rd23689, %rd23687, %rd23688;
	mad.lo.s64 	%rd23690, %rd23502, %rd23680, %rd23689;
	shr.u64 	%rd23691, %rd23690, 32;
	and.b64  	%rd23692, %rd23666, 4294967295;
	add.s64 	%rd23693, %rd23691, %rd23692;
	mad.lo.s64 	%rd23694, %rd23505, %rd23680, %rd23693;
	shr.u64 	%rd23695, %rd23694, 32;
	and.b64  	%rd23696, %rd23670, 4294967295;
	add.s64 	%rd23697, %rd23695, %rd23696;
	mad.lo.s64 	%rd23698, %rd23508, %rd23680, %rd23697;
	shr.u64 	%rd23699, %rd23698, 32;
	and.b64  	%rd23700, %rd23674, 4294967295;
	add.s64 	%rd23701, %rd23699, %rd23700;
	mad.lo.s64 	%rd23702, %rd23511, %rd23680, %rd23701;
	shr.u64 	%rd23703, %rd23702, 32;
	and.b64  	%rd23704, %rd23678, 4294967295;
	add.s64 	%rd23705, %rd23703, %rd23704;
	mad.lo.s64 	%rd23706, %rd23514, %rd23680, %rd23705;
	shr.u64 	%rd23707, %rd23706, 32;
	mul.wide.u32 	%rd23708, %r4568, %r4416;
	add.s64 	%rd23709, %rd23707, %rd23679;
	add.s64 	%rd23710, %rd23709, %rd23708;
	shr.u64 	%rd23711, %rd23710, 32;
	cvt.u64.u32 	%rd23712, %r4415;
	and.b64  	%rd23713, %rd23686, 4294967295;
	mad.lo.s64 	%rd23714, %rd23496, %rd23712, %rd23713;
	shr.u64 	%rd23715, %rd23714, 32;
	and.b64  	%rd23716, %rd23690, 4294967295;
	add.s64 	%rd23717, %rd23715, %rd23716;
	mad.lo.s64 	%rd23718, %rd23499, %rd23712, %rd23717;
	shr.u64 	%rd23719, %rd23718, 32;
	and.b64  	%rd23720, %rd23694, 4294967295;
	add.s64 	%rd23721, %rd23719, %rd23720;
	mad.lo.s64 	%rd23722, %rd23502, %rd23712, %rd23721;
	shr.u64 	%rd23723, %rd23722, 32;
	and.b64  	%rd23724, %rd23698, 4294967295;
	add.s64 	%rd23725, %rd23723, %rd23724;
	mad.lo.s64 	%rd23726, %rd23505, %rd23712, %rd23725;
	shr.u64 	%rd23727, %rd23726, 32;
	and.b64  	%rd23728, %rd23702, 4294967295;
	add.s64 	%rd23729, %rd23727, %rd23728;
	mad.lo.s64 	%rd23730, %rd23508, %rd23712, %rd23729;
	shr.u64 	%rd23731, %rd23730, 32;
	and.b64  	%rd23732, %rd23706, 4294967295;
	add.s64 	%rd23733, %rd23731, %rd23732;
	mad.lo.s64 	%rd23734, %rd23511, %rd23712, %rd23733;
	shr.u64 	%rd23735, %rd23734, 32;
	and.b64  	%rd23736, %rd23710, 4294967295;
	add.s64 	%rd23737, %rd23735, %rd23736;
	mad.lo.s64 	%rd23738, %rd23514, %rd23712, %rd23737;
	shr.u64 	%rd23739, %rd23738, 32;
	mul.wide.u32 	%rd23740, %r4568, %r4415;
	add.s64 	%rd23741, %rd23739, %rd23711;
	add.s64 	%rd23742, %rd23741, %rd23740;
	{ .reg .b32 tmp; mov.b64 {tmp, %r4204}, %rd23742; }
	mul.lo.s32 	%r4205, %r770, %r4203;
	cvt.u64.u32 	%rd23743, %r4205;
	and.b64  	%rd23744, %rd23497, 4294967295;
	mad.lo.s64 	%rd23745, %rd1086, %rd23743, %rd23744;
	shr.u64 	%rd23746, %rd23745, 32;
	and.b64  	%rd23747, %rd23522, 4294967295;
	add.s64 	%rd23748, %rd23746, %rd23747;
	mad.lo.s64 	%rd23749, %rd1087, %rd23743, %rd23748;
	cvt.u32.u64 	%r4206, %rd23749;
	shr.u64 	%rd23750, %rd23749, 32;
	and.b64  	%rd23751, %rd23554, 4294967295;
	add.s64 	%rd23752, %rd23750, %rd23751;
	mad.lo.s64 	%rd23753, %rd1088, %rd23743, %rd23752;
	shr.u64 	%rd23754, %rd23753, 32;
	and.b64  	%rd23755, %rd23586, 4294967295;
	add.s64 	%rd23756, %rd23754, %rd23755;
	mad.lo.s64 	%rd23757, %rd1089, %rd23743, %rd23756;
	shr.u64 	%rd23758, %rd23757, 32;
	and.b64  	%rd23759, %rd23618, 4294967295;
	add.s64 	%rd23760, %rd23758, %rd23759;
	mad.lo.s64 	%rd23761, %rd1090, %rd23743, %rd23760;
	shr.u64 	%rd23762, %rd23761, 32;
	and.b64  	%rd23763, %rd23650, 4294967295;
	add.s64 	%rd23764, %rd23762, %rd23763;
	mad.lo.s64 	%rd23765, %rd1091, %rd23743, %rd23764;
	shr.u64 	%rd23766, %rd23765, 32;
	and.b64  	%rd23767, %rd23682, 4294967295;
	add.s64 	%rd23768, %rd23766, %rd23767;
	mad.lo.s64 	%rd23769, %rd1092, %rd23743, %rd23768;
	shr.u64 	%rd23770, %rd23769, 32;
	mul.wide.u32 	%rd23771, %r771, %r4205;
	and.b64  	%rd23772, %rd23714, 4294967295;
	add.s64 	%rd23773, %rd23770, %rd23772;
	add.s64 	%rd23774, %rd23773, %rd23771;
	shr.u64 	%rd23775, %rd23774, 32;
	and.b64  	%rd23776, %rd23718, 4294967295;
	add.s64 	%rd23777, %rd23775, %rd23776;
	shr.u64 	%rd23778, %rd23777, 32;
	and.b64  	%rd23779, %rd23722, 4294967295;
	add.s64 	%rd23780, %rd23778, %rd23779;
	shr.u64 	%rd23781, %rd23780, 32;
	and.b64  	%rd23782, %rd23726, 4294967295;
	add.s64 	%rd23783, %rd23781, %rd23782;
	shr.u64 	%rd23784, %rd23783, 32;
	and.b64  	%rd23785, %rd23730, 4294967295;
	add.s64 	%rd23786, %rd23784, %rd23785;
	shr.u64 	%rd23787, %rd23786, 32;
	and.b64  	%rd23788, %rd23734, 4294967295;
	add.s64 	%rd23789, %rd23787, %rd23788;
	shr.u64 	%rd23790, %rd23789, 32;
	and.b64  	%rd23791, %rd23738, 4294967295;
	add.s64 	%rd23792, %rd23790, %rd23791;
	shr.u64 	%rd23793, %rd23792, 32;
	and.b64  	%rd23794, %rd23742, 4294967295;
	add.s64 	%rd23795, %rd23793, %rd23794;
	{ .reg .b32 tmp; mov.b64 {tmp, %r4207}, %rd23795; }
	add.s32 	%r4208, %r4204, %r4207;
	mul.lo.s32 	%r4209, %r770, %r4206;
	cvt.u64.u32 	%rd23796, %r4209;
	and.b64  	%rd23797, %rd23749, 4294967295;
	mad.lo.s64 	%rd23798, %rd1086, %rd23796, %rd23797;
	shr.u64 	%rd23799, %rd23798, 32;
	and.b64  	%rd23800, %rd23753, 4294967295;
	add.s64 	%rd23801, %rd23799, %rd23800;
	mad.lo.s64 	%rd23802, %rd1087, %rd23796, %rd23801;
	cvt.u32.u64 	%r4210, %rd23802;
	shr.u64 	%rd23803, %rd23802, 32;
	and.b64  	%rd23804, %rd23757, 4294967295;
	add.s64 	%rd23805, %rd23803, %rd23804;
	mad.lo.s64 	%rd23806, %rd1088, %rd23796, %rd23805;
	shr.u64 	%rd23807, %rd23806, 32;
	and.b64  	%rd23808, %rd23761, 4294967295;
	add.s64 	%rd23809, %rd23807, %rd23808;
	mad.lo.s64 	%rd23810, %rd1089, %rd23796, %rd23809;
	shr.u64 	%rd23811, %rd23810, 32;
	and.b64  	%rd23812, %rd23765, 4294967295;
	add.s64 	%rd23813, %rd23811, %rd23812;
	mad.lo.s64 	%rd23814, %rd1090, %rd23796, %rd23813;
	shr.u64 	%rd23815, %rd23814, 32;
	and.b64  	%rd23816, %rd23769, 4294967295;
	add.s64 	%rd23817, %rd23815, %rd23816;
	mad.lo.s64 	%rd23818, %rd1091, %rd23796, %rd23817;
	shr.u64 	%rd23819, %rd23818, 32;
	and.b64  	%rd23820, %rd23774, 4294967295;
	add.s64 	%rd23821, %rd23819, %rd23820;
	mad.lo.s64 	%rd23822, %rd1092, %rd23796, %rd23821;
	shr.u64 	%rd23823, %rd23822, 32;
	mul.wide.u32 	%rd23824, %r771, %r4209;
	and.b64  	%rd23825, %rd23777, 4294967295;
	add.s64 	%rd23826, %rd23823, %rd23825;
	add.s64 	%rd23827, %rd23826, %rd23824;
	shr.u64 	%rd23828, %rd23827, 32;
	and.b64  	%rd23829, %rd23780, 4294967295;
	add.s64 	%rd23830, %rd23828, %rd23829;
	shr.u64 	%rd23831, %rd23830, 32;
	and.b64  	%rd23832, %rd23783, 4294967295;
	add.s64 	%rd23833, %rd23831, %rd23832;
	shr.u64 	%rd23834, %rd23833, 32;
	and.b64  	%rd23835, %rd23786, 4294967295;
	add.s64 	%rd23836, %rd23834, %rd23835;
	shr.u64 	%rd23837, %rd23836, 32;
	and.b64  	%rd23838, %rd23789, 4294967295;
	add.s64 	%rd23839, %rd23837, %rd23838;
	shr.u64 	%rd23840, %rd23839, 32;
	and.b64  	%rd23841, %rd23792, 4294967295;
	add.s64 	%rd23842, %rd23840, %rd23841;
	shr.u64 	%rd23843, %rd23842, 32;
	and.b64  	%rd23844, %rd23795, 4294967295;
	add.s64 	%rd23845, %rd23843, %rd23844;
	{ .reg .b32 tmp; mov.b64 {tmp, %r4211}, %rd23845; }
	add.s32 	%r4212, %r4208, %r4211;
	mul.lo.s32 	%r4213, %r770, %r4210;
	cvt.u64.u32 	%rd23846, %r4213;
	and.b64  	%rd23847, %rd23802, 4294967295;
	mad.lo.s64 	%rd23848, %rd1086, %rd23846, %rd23847;
	shr.u64 	%rd23849, %rd23848, 32;
	and.b64  	%rd23850, %rd23806, 4294967295;
	add.s64 	%rd23851, %rd23849, %rd23850;
	mad.lo.s64 	%rd23852, %rd1087, %rd23846, %rd23851;
	cvt.u32.u64 	%r4214, %rd23852;
	shr.u64 	%rd23853, %rd23852, 32;
	and.b64  	%rd23854, %rd23810, 4294967295;
	add.s64 	%rd23855, %rd23853, %rd23854;
	mad.lo.s64 	%rd23856, %rd1088, %rd23846, %rd23855;
	shr.u64 	%rd23857, %rd23856, 32;
	and.b64  	%rd23858, %rd23814, 4294967295;
	add.s64 	%rd23859, %rd23857, %rd23858;
	mad.lo.s64 	%rd23860, %rd1089, %rd23846, %rd23859;
	shr.u64 	%rd23861, %rd23860, 32;
	and.b64  	%rd23862, %rd23818, 4294967295;
	add.s64 	%rd23863, %rd23861, %rd23862;
	mad.lo.s64 	%rd23864, %rd1090, %rd23846, %rd23863;
	shr.u64 	%rd23865, %rd23864, 32;
	and.b64  	%rd23866, %rd23822, 4294967295;
	add.s64 	%rd23867, %rd23865, %rd23866;
	mad.lo.s64 	%rd23868, %rd1091, %rd23846, %rd23867;
	shr.u64 	%rd23869, %rd23868, 32;
	and.b64  	%rd23870, %rd23827, 4294967295;
	add.s64 	%rd23871, %rd23869, %rd23870;
	mad.lo.s64 	%rd23872, %rd1092, %rd23846, %rd23871;
	shr.u64 	%rd23873, %rd23872, 32;
	mul.wide.u32 	%rd23874, %r771, %r4213;
	and.b64  	%rd23875, %rd23830, 4294967295;
	add.s64 	%rd23876, %rd23873, %rd23875;
	add.s64 	%rd23877, %rd23876, %rd23874;
	shr.u64 	%rd23878, %rd23877, 32;
	and.b64  	%rd23879, %rd23833, 4294967295;
	add.s64 	%rd23880, %rd23878, %rd23879;
	shr.u64 	%rd23881, %rd23880, 32;
	and.b64  	%rd23882, %rd23836, 4294967295;
	add.s64 	%rd23883, %rd23881, %rd23882;
	shr.u64 	%rd23884, %rd23883, 32;
	and.b64  	%rd23885, %rd23839, 4294967295;
	add.s64 	%rd23886, %rd23884, %rd23885;
	shr.u64 	%rd23887, %rd23886, 32;
	and.b64  	%rd23888, %rd23842, 4294967295;
	add.s64 	%rd23889, %rd23887, %rd23888;
	shr.u64 	%rd23890, %rd23889, 32;
	and.b64  	%rd23891, %rd23845, 4294967295;
	add.s64 	%rd23892, %rd23890, %rd23891;
	{ .reg .b32 tmp; mov.b64 {tmp, %r4215}, %rd23892; }
	add.s32 	%r4216, %r4212, %r4215;
	mul.lo.s32 	%r4217, %r770, %r4214;
	cvt.u64.u32 	%rd23893, %r4217;
	and.b64  	%rd23894, %rd23852, 4294967295;
	mad.lo.s64 	%rd23895, %rd1086, %rd23893, %rd23894;
	shr.u64 	%rd23896, %rd23895, 32;
	and.b64  	%rd23897, %rd23856, 4294967295;
	add.s64 	%rd23898, %rd23896, %rd23897;
	mad.lo.s64 	%rd23899, %rd1087, %rd23893, %rd23898;
	cvt.u32.u64 	%r4218, %rd23899;
	shr.u64 	%rd23900, %rd23899, 32;
	and.b64  	%rd23901, %rd23860, 4294967295;
	add.s64 	%rd23902, %rd23900, %rd23901;
	mad.lo.s64 	%rd23903, %rd1088, %rd23893, %rd23902;
	shr.u64 	%rd23904, %rd23903, 32;
	and.b64  	%rd23905, %rd23864, 4294967295;
	add.s64 	%rd23906, %rd23904, %rd23905;
	mad.lo.s64 	%rd23907, %rd1089, %rd23893, %rd23906;
	shr.u64 	%rd23908, %rd23907, 32;
	and.b64  	%rd23909, %rd23868, 4294967295;
	add.s64 	%rd23910, %rd23908, %rd23909;
	mad.lo.s64 	%rd23911, %rd1090, %rd23893, %rd23910;
	shr.u64 	%rd23912, %rd23911, 32;
	and.b64  	%rd23913, %rd23872, 4294967295;
	add.s64 	%rd23914, %rd23912, %rd23913;
	mad.lo.s64 	%rd23915, %rd1091, %rd23893, %rd23914;
	shr.u64 	%rd23916, %rd23915, 32;
	and.b64  	%rd23917, %rd23877, 4294967295;
	add.s64 	%rd23918, %rd23916, %rd23917;
	mad.lo.s64 	%rd23919, %rd1092, %rd23893, %rd23918;
	shr.u64 	%rd23920, %rd23919, 32;
	mul.wide.u32 	%rd23921, %r771, %r4217;
	and.b64  	%rd23922, %rd23880, 4294967295;
	add.s64 	%rd23923, %rd23920, %rd23922;
	add.s64 	%rd23924, %rd23923, %rd23921;
	shr.u64 	%rd23925, %rd23924, 32;
	and.b64  	%rd23926, %rd23883, 4294967295;
	add.s64 	%rd23927, %rd23925, %rd23926;
	shr.u64 	%rd23928, %rd23927, 32;
	and.b64  	%rd23929, %rd23886, 4294967295;
	add.s64 	%rd23930, %rd23928, %rd23929;
	shr.u64 	%rd23931, %rd23930, 32;
	and.b64  	%rd23932, %rd23889, 4294967295;
	add.s64 	%rd23933, %rd23931, %rd23932;
	shr.u64 	%rd23934, %rd23933, 32;
	and.b64  	%rd23935, %rd23892, 4294967295;
	add.s64 	%rd23936, %rd23934, %rd23935;
	{ .reg .b32 tmp; mov.b64 {tmp, %r4219}, %rd23936; }
	add.s32 	%r4220, %r4216, %r4219;
	mul.lo.s32 	%r4221, %r770, %r4218;
	cvt.u64.u32 	%rd23937, %r4221;
	and.b64  	%rd23938, %rd23899, 4294967295;
	mad.lo.s64 	%rd23939, %rd1086, %rd23937, %rd23938;
	shr.u64 	%rd23940, %rd23939, 32;
	and.b64  	%rd23941, %rd23903, 4294967295;
	add.s64 	%rd23942, %rd23940, %rd23941;
	mad.lo.s64 	%rd23943, %rd1087, %rd23937, %rd23942;
	cvt.u32.u64 	%r4222, %rd23943;
	shr.u64 	%rd23944, %rd23943, 32;
	and.b64  	%rd23945, %rd23907, 4294967295;
	add.s64 	%rd23946, %rd23944, %rd23945;
	mad.lo.s64 	%rd23947, %rd1088, %rd23937, %rd23946;
	shr.u64 	%rd23948, %rd23947, 32;
	and.b64  	%rd23949, %rd23911, 4294967295;
	add.s64 	%rd23950, %rd23948, %rd23949;
	mad.lo.s64 	%rd23951, %rd1089, %rd23937, %rd23950;
	shr.u64 	%rd23952, %rd23951, 32;
	and.b64  	%rd23953, %rd23915, 4294967295;
	add.s64 	%rd23954, %rd23952, %rd23953;
	mad.lo.s64 	%rd23955, %rd1090, %rd23937, %rd23954;
	shr.u64 	%rd23956, %rd23955, 32;
	and.b64  	%rd23957, %rd23919, 4294967295;
	add.s64 	%rd23958, %rd23956, %rd23957;
	mad.lo.s64 	%rd23959, %rd1091, %rd23937, %rd23958;
	shr.u64 	%rd23960, %rd23959, 32;
	and.b64  	%rd23961, %rd23924, 4294967295;
	add.s64 	%rd23962, %rd23960, %rd23961;
	mad.lo.s64 	%rd23963, %rd1092, %rd23937, %rd23962;
	shr.u64 	%rd23964, %rd23963, 32;
	mul.wide.u32 	%rd23965, %r771, %r4221;
	and.b64  	%rd23966, %rd23927, 4294967295;
	add.s64 	%rd23967, %rd23964, %rd23966;
	add.s64 	%rd23968, %rd23967, %rd23965;
	shr.u64 	%rd23969, %rd23968, 32;
	and.b64  	%rd23970, %rd23930, 4294967295;
	add.s64 	%rd23971, %rd23969, %rd23970;
	shr.u64 	%rd23972, %rd23971, 32;
	and.b64  	%rd23973, %rd23933, 4294967295;
	add.s64 	%rd23974, %rd23972, %rd23973;
	shr.u64 	%rd23975, %rd23974, 32;
	and.b64  	%rd23976, %rd23936, 4294967295;
	add.s64 	%rd23977, %rd23975, %rd23976;
	{ .reg .b32 tmp; mov.b64 {tmp, %r4223}, %rd23977; }
	add.s32 	%r4224, %r4220, %r4223;
	mul.lo.s32 	%r4225, %r770, %r4222;
	cvt.u64.u32 	%rd23978, %r4225;
	and.b64  	%rd23979, %rd23943, 4294967295;
	mad.lo.s64 	%rd23980, %rd1086, %rd23978, %rd23979;
	shr.u64 	%rd23981, %rd23980, 32;
	and.b64  	%rd23982, %rd23947, 4294967295;
	add.s64 	%rd23983, %rd23981, %rd23982;
	mad.lo.s64 	%rd23984, %rd1087, %rd23978, %rd23983;
	cvt.u32.u64 	%r4226, %rd23984;
	shr.u64 	%rd23985, %rd23984, 32;
	and.b64  	%rd23986, %rd23951, 4294967295;
	add.s64 	%rd23987, %rd23985, %rd23986;
	mad.lo.s64 	%rd23988, %rd1088, %rd23978, %rd23987;
	shr.u64 	%rd23989, %rd23988, 32;
	and.b64  	%rd23990, %rd23955, 4294967295;
	add.s64 	%rd23991, %rd23989, %rd23990;
	mad.lo.s64 	%rd23992, %rd1089, %rd23978, %rd23991;
	shr.u64 	%rd23993, %rd23992, 32;
	and.b64  	%rd23994, %rd23959, 4294967295;
	add.s64 	%rd23995, %rd23993, %rd23994;
	mad.lo.s64 	%rd23996, %rd1090, %rd23978, %rd23995;
	shr.u64 	%rd23997, %rd23996, 32;
	and.b64  	%rd23998, %rd23963, 4294967295;
	add.s64 	%rd23999, %rd23997, %rd23998;
	mad.lo.s64 	%rd24000, %rd1091, %rd23978, %rd23999;
	shr.u64 	%rd24001, %rd24000, 32;
	and.b64  	%rd24002, %rd23968, 4294967295;
	add.s64 	%rd24003, %rd24001, %rd24002;
	mad.lo.s64 	%rd24004, %rd1092, %rd23978, %rd24003;
	shr.u64 	%rd24005, %rd24004, 32;
	mul.wide.u32 	%rd24006, %r771, %r4225;
	and.b64  	%rd24007, %rd23971, 4294967295;
	add.s64 	%rd24008, %rd24005, %rd24007;
	add.s64 	%rd24009, %rd24008, %rd24006;
	shr.u64 	%rd24010, %rd24009, 32;
	and.b64  	%rd24011, %rd23974, 4294967295;
	add.s64 	%rd24012, %rd24010, %rd24011;
	shr.u64 	%rd24013, %rd24012, 32;
	and.b64  	%rd24014, %rd23977, 4294967295;
	add.s64 	%rd24015, %rd24013, %rd24014;
	{ .reg .b32 tmp; mov.b64 {tmp, %r4227}, %rd24015; }
	add.s32 	%r4228, %r4224, %r4227;
	mul.lo.s32 	%r4229, %r770, %r4226;
	cvt.u64.u32 	%rd24016, %r4229;
	and.b64  	%rd24017, %rd23984, 4294967295;
	mad.lo.s64 	%rd24018, %rd1086, %rd24016, %rd24017;
	shr.u64 	%rd24019, %rd24018, 32;
	and.b64  	%rd24020, %rd23988, 4294967295;
	add.s64 	%rd24021, %rd24019, %rd24020;
	mad.lo.s64 	%rd24022, %rd1087, %rd24016, %rd24021;
	cvt.u32.u64 	%r4230, %rd24022;
	shr.u64 	%rd24023, %rd24022, 32;
	and.b64  	%rd24024, %rd23992, 4294967295;
	add.s64 	%rd24025, %rd24023, %rd24024;
	mad.lo.s64 	%rd24026, %rd1088, %rd24016, %rd24025;
	shr.u64 	%rd24027, %rd24026, 32;
	and.b64  	%rd24028, %rd23996, 4294967295;
	add.s64 	%rd24029, %rd24027, %rd24028;
	mad.lo.s64 	%rd24030, %rd1089, %rd24016, %rd24029;
	shr.u64 	%rd24031, %rd24030, 32;
	and.b64  	%rd24032, %rd24000, 4294967295;
	add.s64 	%rd24033, %rd24031, %rd24032;
	mad.lo.s64 	%rd24034, %rd1090, %rd24016, %rd24033;
	shr.u64 	%rd24035, %rd24034, 32;
	and.b64  	%rd24036, %rd24004, 4294967295;
	add.s64 	%rd24037, %rd24035, %rd24036;
	mad.lo.s64 	%rd24038, %rd1091, %rd24016, %rd24037;
	shr.u64 	%rd24039, %rd24038, 32;
	and.b64  	%rd24040, %rd24009, 4294967295;
	add.s64 	%rd24041, %rd24039, %rd24040;
	mad.lo.s64 	%rd24042, %rd1092, %rd24016, %rd24041;
	shr.u64 	%rd24043, %rd24042, 32;
	mul.wide.u32 	%rd24044, %r771, %r4229;
	and.b64  	%rd24045, %rd24012, 4294967295;
	add.s64 	%rd24046, %rd24043, %rd24045;
	add.s64 	%rd24047, %rd24046, %rd24044;
	shr.u64 	%rd24048, %rd24047, 32;
	and.b64  	%rd24049, %rd24015, 4294967295;
	add.s64 	%rd24050, %rd24048, %rd24049;
	{ .reg .b32 tmp; mov.b64 {tmp, %r4231}, %rd24050; }
	add.s32 	%r4232, %r4228, %r4231;
	mul.lo.s32 	%r4233, %r770, %r4230;
	cvt.u64.u32 	%rd24051, %r4233;
	and.b64  	%rd24052, %rd24022, 4294967295;
	mad.lo.s64 	%rd24053, %rd1086, %rd24051, %rd24052;
	shr.u64 	%rd24054, %rd24053, 32;
	and.b64  	%rd24055, %rd24026, 4294967295;
	add.s64 	%rd24056, %rd24054, %rd24055;
	mad.lo.s64 	%rd1208, %rd1087, %rd24051, %rd24056;
	cvt.u32.u64 	%r1133, %rd1208;
	shr.u64 	%rd24057, %rd1208, 32;
	and.b64  	%rd24058, %rd24030, 4294967295;
	add.s64 	%rd24059, %rd24057, %rd24058;
	mad.lo.s64 	%rd1209, %rd1088, %rd24051, %rd24059;
	cvt.u32.u64 	%r1134, %rd1209;
	shr.u64 	%rd24060, %rd1209, 32;
	and.b64  	%rd24061, %rd24034, 4294967295;
	add.s64 	%rd24062, %rd24060, %rd24061;
	mad.lo.s64 	%rd1210, %rd1089, %rd24051, %rd24062;
	cvt.u32.u64 	%r1135, %rd1210;
	shr.u64 	%rd24063, %rd1210, 32;
	and.b64  	%rd24064, %rd24038, 4294967295;
	add.s64 	%rd24065, %rd24063, %rd24064;
	mad.lo.s64 	%rd1211, %rd1090, %rd24051, %rd24065;
	cvt.u32.u64 	%r1136, %rd1211;
	shr.u64 	%rd24066, %rd1211, 32;
	and.b64  	%rd24067, %rd24042, 4294967295;
	add.s64 	%rd24068, %rd24066, %rd24067;
	mad.lo.s64 	%rd1212, %rd1091, %rd24051, %rd24068;
	cvt.u32.u64 	%r1137, %rd1212;
	shr.u64 	%rd24069, %rd1212, 32;
	and.b64  	%rd24070, %rd24047, 4294967295;
	add.s64 	%rd24071, %rd24069, %rd24070;
	mad.lo.s64 	%rd1213, %rd1092, %rd24051, %rd24071;
	cvt.u32.u64 	%r1138, %rd1213;
	shr.u64 	%rd24072, %rd1213, 32;
	mul.wide.u32 	%rd24073, %r771, %r4233;
	and.b64  	%rd24074, %rd24050, 4294967295;
	add.s64 	%rd24075, %rd24072, %rd24074;
	add.s64 	%rd1214, %rd24075, %rd24073;
	cvt.u32.u64 	%r1139, %rd1214;
	{ .reg .b32 tmp; mov.b64 {tmp, %r4234}, %rd1214; }
	add.s32 	%r1140, %r4232, %r4234;
	st.global.u32 	[%rd1207+32], %r1133;
	st.global.u32 	[%rd1207+36], %r1134;
	st.global.u32 	[%rd1207+40], %r1135;
	st.global.u32 	[%rd1207+44], %r1136;
	st.global.u32 	[%rd1207+48], %r1137;
	st.global.u32 	[%rd1207+52], %r1138;
	st.global.u32 	[%rd1207+56], %r1139;
	st.global.u32 	[%rd1207+60], %r1140;
	setp.gt.u32 	%p905, %r1140, %r771;
	@%p905 bra 	$L__BB2_824;
	setp.lt.u32 	%p906, %r1140, %r771;
	@%p906 bra 	$L__BB2_825;
	cvt.u32.u64 	%r4235, %rd1092;
	setp.lt.u32 	%p907, %r4235, %r1139;
	@%p907 bra 	$L__BB2_824;
	setp.gt.u32 	%p908, %r4235, %r1139;
	@%p908 bra 	$L__BB2_825;
	cvt.u32.u64 	%r4237, %rd1091;
	setp.lt.u32 	%p909, %r4237, %r1138;
	@%p909 bra 	$L__BB2_824;
	setp.gt.u32 	%p910, %r4237, %r1138;
	@%p910 bra 	$L__BB2_825;
	cvt.u32.u64 	%r4239, %rd1090;
	setp.lt.u32 	%p911, %r4239, %r1137;
	@%p911 bra 	$L__BB2_824;
	setp.gt.u32 	%p912, %r4239, %r1137;
	@%p912 bra 	$L__BB2_825;
	cvt.u32.u64 	%r4241, %rd1089;
	setp.lt.u32 	%p913, %r4241, %r1136;
	@%p913 bra 	$L__BB2_824;
	setp.gt.u32 	%p914, %r4241, %r1136;
	@%p914 bra 	$L__BB2_825;
	cvt.u32.u64 	%r4243, %rd1088;
	setp.lt.u32 	%p915, %r4243, %r1135;
	@%p915 bra 	$L__BB2_824;
	setp.gt.u32 	%p916, %r4243, %r1135;
	@%p916 bra 	$L__BB2_825;
	cvt.u32.u64 	%r4245, %rd1087;
	setp.lt.u32 	%p917, %r4245, %r1134;
	@%p917 bra 	$L__BB2_824;
	cvt.u32.u64 	%r4247, %rd1086;
	setp.gt.u32 	%p918, %r4245, %r1134;
	setp.gt.u32 	%p919, %r4247, %r1133;
	or.pred  	%p920, %p918, %p919;
	@%p920 bra 	$L__BB2_825;
$L__BB2_824:
	and.b64  	%rd24077, %rd1208, 4294967295;
	sub.s64 	%rd24078, %rd24077, %rd1086;
	shr.u64 	%rd24079, %rd24078, 63;
	st.global.u32 	[%rd1207+32], %rd24078;
	and.b64  	%rd24080, %rd1209, 4294967295;
	add.s64 	%rd24081, %rd24079, %rd1087;
	sub.s64 	%rd24082, %rd24080, %rd24081;
	shr.u64 	%rd24083, %rd24082, 63;
	st.global.u32 	[%rd1207+36], %rd24082;
	and.b64  	%rd24084, %rd1210, 4294967295;
	add.s64 	%rd24085, %rd24083, %rd1088;
	sub.s64 	%rd24086, %rd24084, %rd24085;
	shr.u64 	%rd24087, %rd24086, 63;
	st.global.u32 	[%rd1207+40], %rd24086;
	and.b64  	%rd24088, %rd1211, 4294967295;
	add.s64 	%rd24089, %rd24087, %rd1089;
	sub.s64 	%rd24090, %rd24088, %rd24089;
	shr.u64 	%rd24091, %rd24090, 63;
	st.global.u32 	[%rd1207+44], %rd24090;
	and.b64  	%rd24092, %rd1212, 4294967295;
	add.s64 	%rd24093, %rd24091, %rd1090;
	sub.s64 	%rd24094, %rd24092, %rd24093;
	shr.u64 	%rd24095, %rd24094, 63;
	st.global.u32 	[%rd1207+48], %rd24094;
	and.b64  	%rd24096, %rd1213, 4294967295;
	add.s64 	%rd24097, %rd24095, %rd1091;
	sub.s64 	%rd24098, %rd24096, %rd24097;
	shr.u64 	%rd24099, %rd24098, 63;
	st.global.u32 	[%rd1207+52], %rd24098;
	and.b64  	%rd24100, %rd1214, 4294967295;
	add.s64 	%rd24101, %rd24099, %rd1092;
	sub.s64 	%rd24102, %rd24100, %rd24101;
	shr.u64 	%rd24103, %rd24102, 63;
	st.global.u32 	[%rd1207+56], %rd24102;
	cvt.u32.u64 	%r4248, %rd24103;
	add.s32 	%r4249, %r771, %r4248;
	sub.s32 	%r4250, %r1140, %r4249;
	st.global.u32 	[%rd1207+60], %r4250;
$L__BB2_825:
	mov.b32 	%r4251, 0;
	st.global.u32 	[%rd1207+64], %r4251;
$L__BB2_826:
	ret;

}
	// .globl	_Z12point_doubleP7ECPointPKS_
.visible .entry _Z12point_doubleP7ECPointPKS_(
	.param .u64 .ptr .align 1 _Z12point_doubleP7ECPointPKS__param_0,
	.param .u64 .ptr .align 1 _Z12point_doubleP7ECPointPKS__param_1
)
{
	.local .align 16 .b8 	__local_depot3[544];
	.reg .b64 	%SP;
	.reg .b64 	%SPL;
	.reg .pred 	%p<534>;
	.reg .b32 	%r<2715>;
	.reg .b64 	%rd<12482>;

	mov.u64 	%SPL, __local_depot3;
	ld.param.u64 	%rd565, [_Z12point_doubleP7ECPointPKS__param_1];
	cvta.to.global.u64 	%rd1, %rd565;
	add.u64 	%rd2, %SPL, 0;
	add.u64 	%rd3, %SPL, 32;
	ld.global.u32 	%r1, [%rd1+64];
	setp.eq.s32 	%p2, %r1, 0;
	@%p2 bra 	$L__BB3_2;
	ld.const.u32 	%r2502, [ONE_MONT];
	ld.const.u32 	%r2501, [ONE_MONT+4];
	ld.const.u32 	%r2500, [ONE_MONT+8];
	ld.const.u32 	%r2499, [ONE_MONT+12];
	ld.const.u32 	%r2498, [ONE_MONT+16];
	ld.const.u32 	%r2497, [ONE_MONT+20];
	ld.const.u32 	%r2496, [ONE_MONT+24];
	mov.b32 	%r2503, 0;
	ld.const.u32 	%r2495, [ONE_MONT+28];
	mov.u32 	%r2504, %r2503;
	mov.u32 	%r2505, %r2503;
	mov.u32 	%r2506, %r2503;
	mov.u32 	%r2507, %r2503;
	mov.u32 	%r2508, %r2503;
	mov.u32 	%r2509, %r2503;
	mov.u32 	%r2510, %r2503;
	mov.u32 	%r2511, %r2495;
	mov.u32 	%r2512, %r2496;
	mov.u32 	%r2513, %r2497;
	mov.u32 	%r2514, %r2498;
	mov.u32 	%r2515, %r2499;
	mov.u32 	%r2516, %r2500;
	mov.u32 	%r2517, %r2501;
	mov.u32 	%r2518, %r2502;
	mov.u32 	%r2519, %r2495;
	mov.u32 	%r2520, %r2496;
	mov.u32 	%r2521, %r2497;
	mov.u32 	%r2522, %r2498;
	mov.u32 	%r2523, %r2499;
	mov.u32 	%r2524, %r2500;
	mov.u32 	%r2525, %r2501;
	mov.u32 	%r2526, %r2502;
	bra.uni 	$L__BB3_3;
$L__BB3_2:
	ld.global.u32 	%r2526, [%rd1];
	ld.global.u32 	%r2525, [%rd1+4];
	ld.global.u32 	%r2524, [%rd1+8];
	ld.global.u32 	%r2523, [%rd1+12];
	ld.global.u32 	%r2522, [%rd1+16];
	ld.global.u32 	%r2521, [%rd1+20];
	ld.global.u32 	%r2520, [%rd1+24];
	ld.global.u32 	%r2519, [%rd1+28];
	ld.global.u32 	%r2518, [%rd1+32];
	ld.global.u32 	%r2517, [%rd1+36];
	ld.global.u32 	%r2516, [%rd1+40];
	ld.global.u32 	%r2515, [%rd1+44];
	ld.global.u32 	%r2514, [%rd1+48];
	ld.global.u32 	%r2513, [%rd1+52];
	ld.global.u32 	%r2512, [%rd1+56];
	ld.global.u32 	%r2511, [%rd1+60];
	ld.const.u32 	%r2502, [ONE_MONT];
	ld.const.u32 	%r2501, [ONE_MONT+4];
	ld.const.u32 	%r2500, [ONE_MONT+8];
	ld.const.u32 	%r2499, [ONE_MONT+12];
	ld.const.u32 	%r2498, [ONE_MONT+16];
	ld.const.u32 	%r2497, [ONE_MONT+20];
	ld.const.u32 	%r2496, [ONE_MONT+24];
	ld.const.u32 	%r2495, [ONE_MONT+28];
	mov.u32 	%r2503, %r2495;
	mov.u32 	%r2504, %r2496;
	mov.u32 	%r2505, %r2497;
	mov.u32 	%r2506, %r2498;
	mov.u32 	%r2507, %r2499;
	mov.u32 	%r2508, %r2500;
	mov.u32 	%r2509, %r2501;
	mov.u32 	%r2510, %r2502;
$L__BB3_3:
	setp.ne.s32 	%p4, %r1, 0;
	mov.b32 	%r2553, 0;
	mov.pred 	%p533, 0;
	mov.u32 	%r2554, %r2553;
	mov.u32 	%r2555, %r2553;
	mov.u32 	%r2556, %r2553;
	mov.u32 	%r2557, %r2553;
	mov.u32 	%r2558, %r2553;
	mov.u32 	%r2559, %r2553;
	mov.u32 	%r2560, %r2553;
	mov.u32 	%r2561, %r2495;
	mov.u32 	%r2562, %r2496;
	mov.u32 	%r2563, %r2497;
	mov.u32 	%r2564, %r2498;
	mov.u32 	%r2565, %r2499;
	mov.u32 	%r2566, %r2500;
	mov.u32 	%r2567, %r2501;
	mov.u32 	%r2568, %r2502;
	mov.u32 	%r2569, %r2495;
	mov.u32 	%r2570, %r2496;
	mov.u32 	%r2571, %r2497;
	mov.u32 	%r2572, %r2498;
	mov.u32 	%r2573, %r2499;
	mov.u32 	%r2574, %r2500;
	mov.u32 	%r2575, %r2501;
	mov.u32 	%r2576, %r2502;
	@%p4 bra 	$L__BB3_239;
	or.b32  	%r646, %r2510, %r2509;
	or.b32  	%r647, %r646, %r2508;
	or.b32  	%r648, %r647, %r2507;
	or.b32  	%r649, %r648, %r2506;
	or.b32  	%r650, %r649, %r2505;
	or.b32  	%r651, %r650, %r2504;
	or.b32  	%r652, %r651, %r2503;
	setp.eq.s32 	%p6, %r652, 0;
	mov.u32 	%r2561, %r2495;
	mov.u32 	%r2562, %r2496;
	mov.u32 	%r2563, %r2497;
	mov.u32 	%r2564, %r2498;
	mov.u32 	%r2565, %r2499;
	mov.u32 	%r2566, %r2500;
	mov.u32 	%r2567, %r2501;
	mov.u32 	%r2568, %r2502;
	mov.u32 	%r2569, %r2495;
	mov.u32 	%r2570, %r2496;
	mov.u32 	%r2571, %r2497;
	mov.u32 	%r2572, %r2498;
	mov.u32 	%r2573, %r2499;
	mov.u32 	%r2574, %r2500;
	mov.u32 	%r2575, %r2501;
	mov.u32 	%r2576, %r2502;
	@%p6 bra 	$L__BB3_239;
	or.b32  	%r654, %r2518, %r2517;
	or.b32  	%r655, %r654, %r2516;
	or.b32  	%r656, %r655, %r2515;
	or.b32  	%r657, %r656, %r2514;
	or.b32  	%r658, %r657, %r2513;
	or.b32  	%r659, %r658, %r2512;
	or.b32  	%r660, %r659, %r2511;
	setp.eq.s32 	%p8, %r660, 0;
	mov.u32 	%r2554, %r2553;
	mov.u32 	%r2555, %r2553;
	mov.u32 	%r2556, %r2553;
	mov.u32 	%r2557, %r2553;
	mov.u32 	%r2558, %r2553;
	mov.u32 	%r2559, %r2553;
	mov.u32 	%r2560, %r2553;
	mov.u32 	%r2561, %r2495;
	mov.u32 	%r2562, %r2496;
	mov.u32 	%r2563, %r2497;
	mov.u32 	%r2564, %r2498;
	mov.u32 	%r2565, %r2499;
	mov.u32 	%r2566, %r2500;
	mov.u32 	%r2567, %r2501;
	mov.u32 	%r2568, %r2502;
	mov.u32 	%r2569, %r2495;
	mov.u32 	%r2570, %r2496;
	mov.u32 	%r2571, %r2497;
	mov.u32 	%r2572, %r2498;
	mov.u32 	%r2573, %r2499;
	mov.u32 	%r2574, %r2500;
	mov.u32 	%r2575, %r2501;
	mov.u32 	%r2576, %r2502;
	@%p8 bra 	$L__BB3_239;
	mul.wide.u32 	%rd568, %r2518, %r2518;
	cvt.u32.u64 	%r661, %rd568;
	shr.u64 	%rd569, %rd568, 32;
	mul.wide.u32 	%rd570, %r2517, %r2518;
	add.s64 	%rd571, %rd569, %rd570;
	shr.u64 	%rd572, %rd571, 32;
	mul.wide.u32 	%rd573, %r2516, %r2518;
	add.s64 	%rd574, %rd572, %rd573;
	shr.u64 	%rd575, %rd574, 32;
	mul.wide.u32 	%rd576, %r2515, %r2518;
	add.s64 	%rd577, %rd575, %rd576;
	shr.u64 	%rd578, %rd577, 32;
	mul.wide.u32 	%rd579, %r2514, %r2518;
	add.s64 	%rd580, %rd578, %rd579;
	shr.u64 	%rd581, %rd580, 32;
	mul.wide.u32 	%rd582, %r2513, %r2518;
	add.s64 	%rd583, %rd581, %rd582;
	shr.u64 	%rd584, %rd583, 32;
	mul.wide.u32 	%rd585, %r2512, %r2518;
	add.s64 	%rd586, %rd584, %rd585;
	shr.u64 	%rd587, %rd586, 32;
	mul.wide.u32 	%rd588, %r2511, %r2518;
	add.s64 	%rd589, %rd587, %rd588;
	shr.u64 	%rd590, %rd589, 32;
	and.b64  	%rd591, %rd571, 4294967295;
	add.s64 	%rd592, %rd570, %rd591;
	shr.u64 	%rd593, %rd592, 32;
	mul.wide.u32 	%rd594, %r2517, %r2517;
	and.b64  	%rd595, %rd574, 4294967295;
	add.s64 	%rd596, %rd593, %rd595;
	add.s64 	%rd597, %rd596, %rd594;
	shr.u64 	%rd598, %rd597, 32;
	mul.wide.u32 	%rd599, %r2516, %r2517;
	and.b64  	%rd600, %rd577, 4294967295;
	add.s64 	%rd601, %rd598, %rd600;
	add.s64 	%rd602, %rd601, %rd599;
	shr.u64 	%rd603, %rd602, 32;
	mul.wide.u32 	%rd604, %r2515, %r2517;
	and.b64  	%rd605, %rd580, 4294967295;
	add.s64 	%rd606, %rd603, %rd605;
	add.s64 	%rd607, %rd606, %rd604;
	shr.u64 	%rd608, %rd607, 32;
	mul.wide.u32 	%rd609, %r2514, %r2517;
	and.b64  	%rd610, %rd583, 4294967295;
	add.s64 	%rd611, %rd608, %rd610;
	add.s64 	%rd612, %rd611, %rd609;
	shr.u64 	%rd613, %rd612, 32;
	mul.wide.u32 	%rd614, %r2513, %r2517;
	and.b64  	%rd615, %rd586, 4294967295;
	add.s64 	%rd616, %rd613, %rd615;
	add.s64 	%rd617, %rd616, %rd614;
	shr.u64 	%rd618, %rd617, 32;
	mul.wide.u32 	%rd619, %r2512, %r2517;
	and.b64  	%rd620, %rd589, 4294967295;
	add.s64 	%rd621, %rd618, %rd620;
	add.s64 	%rd622, %rd621, %rd619;
	shr.u64 	%rd623, %rd622, 32;
	mul.wide.u32 	%rd624, %r2511, %r2517;
	add.s64 	%rd625, %rd623, %rd590;
	add.s64 	%rd626, %rd625, %rd624;
	shr.u64 	%rd627, %rd626, 32;
	and.b64  	%rd628, %rd597, 4294967295;
	add.s64 	%rd629, %rd573, %rd628;
	shr.u64 	%rd630, %rd629, 32;
	and.b64  	%rd631, %rd602, 4294967295;
	add.s64 	%rd632, %rd630, %rd631;
	add.s64 	%rd633, %rd632, %rd599;
	shr.u64 	%rd634, %rd633, 32;
	mul.wide.u32 	%rd635, %r2516, %r2516;
	and.b64  	%rd636, %rd607, 4294967295;
	add.s64 	%rd637, %rd634, %rd636;
	add.s64 	%rd638, %rd637, %rd635;
	shr.u64 	%rd639, %rd638, 32;
	mul.wide.u32 	%rd640, %r2515, %r2516;
	and.b64  	%rd641, %rd612, 4294967295;
	add.s64 	%rd642, %rd639, %rd641;
	add.s64 	%rd643, %rd642, %rd640;
	shr.u64 	%rd644, %rd643, 32;
	mul.wide.u32 	%rd645, %r2514, %r2516;
	and.b64  	%rd646, %rd617, 4294967295;
	add.s64 	%rd647, %rd644, %rd646;
	add.s64 	%rd648, %rd647, %rd645;
	shr.u64 	%rd649, %rd648, 32;
	mul.wide.u32 	%rd650, %r2513, %r2516;
	and.b64  	%rd651, %rd622, 4294967295;
	add.s64 	%rd652, %rd649, %rd651;
	add.s64 	%rd653, %rd652, %rd650;
	shr.u64 	%rd654, %rd653, 32;
	mul.wide.u32 	%rd655, %r2512, %r2516;
	and.b64  	%rd656, %rd626, 4294967295;
	add.s64 	%rd657, %rd654, %rd656;
	add.s64 	%rd658, %rd657, %rd655;
	shr.u64 	%rd659, %rd658, 32;
	mul.wide.u32 	%rd660, %r2511, %r2516;
	add.s64 	%rd661, %rd659, %rd627;
	add.s64 	%rd662, %rd661, %rd660;
	shr.u64 	%rd663, %rd662, 32;
	and.b64  	%rd664, %rd633, 4294967295;
	add.s64 	%rd665, %rd576, %rd664;
	shr.u64 	%rd666, %rd665, 32;
	and.b64  	%rd667, %rd638, 4294967295;
	add.s64 	%rd668, %rd666, %rd667;
	add.s64 	%rd669, %rd668, %rd604;
	shr.u64 	%rd670, %rd669, 32;
	and.b64  	%rd671, %rd643, 4294967295;
	add.s64 	%rd672, %rd670, %rd671;
	add.s64 	%rd673, %rd672, %rd640;
	shr.u64 	%rd674, %rd673, 32;
	mul.wide.u32 	%rd675, %r2515, %r2515;
	and.b64  	%rd676, %rd648, 4294967295;
	add.s64 	%rd677, %rd674, %rd676;
	add.s64 	%rd678, %rd677, %rd675;
	shr.u64 	%rd679, %rd678, 32;
	mul.wide.u32 	%rd680, %r2514, %r2515;
	and.b64  	%rd681, %rd653, 4294967295;
	add.s64 	%rd682, %rd679, %rd681;
	add.s64 	%rd683, %rd682, %rd680;
	shr.u64 	%rd684, %rd683, 32;
	mul.wide.u32 	%rd685, %r2513, %r2515;
	and.b64  	%rd686, %rd658, 4294967295;
	add.s64 	%rd687, %rd684, %rd686;
	add.s64 	%rd688, %rd687, %rd685;
	shr.u64 	%rd689, %rd688, 32;
	mul.wide.u32 	%rd690, %r2512, %r2515;
	and.b64  	%rd691, %rd662, 4294967295;
	add.s64 	%rd692, %rd689, %rd691;
	add.s64 	%rd693, %rd692, %rd690;
	shr.u64 	%rd694, %rd693, 32;
	mul.wide.u32 	%rd695, %r2511, %r2515;
	add.s64 	%rd696, %rd694, %rd663;
	add.s64 	%rd697, %rd696, %rd695;
	shr.u64 	%rd698, %rd697, 32;
	and.b64  	%rd699, %rd669, 4294967295;
	add.s64 	%rd700, %rd579, %rd699;
	shr.u64 	%rd701, %rd700, 32;
	and.b64  	%rd702, %rd673, 4294967295;
	add.s64 	%rd703, %rd701, %rd702;
	add.s64 	%rd704, %rd703, %rd609;
	shr.u64 	%rd705, %rd704, 32;
	and.b64  	%rd706, %rd678, 4294967295;
	add.s64 	%rd707, %rd705, %rd706;
	add.s64 	%rd708, %rd707, %rd645;
	shr.u64 	%rd709, %rd708, 32;
	and.b64  	%rd710, %rd683, 4294967295;
	add.s64 	%rd711, %rd709, %rd710;
	add.s64 	%rd712, %rd711, %rd680;
	shr.u64 	%rd713, %rd712, 32;
	mul.wide.u32 	%rd714, %r2514, %r2514;
	and.b64  	%rd715, %rd688, 4294967295;
	add.s64 	%rd716, %rd713, %rd715;
	add.s64 	%rd717, %rd716, %rd714;
	shr.u64 	%rd718, %rd717, 32;
	mul.wide.u32 	%rd719, %r2513, %r2514;
	and.b64  	%rd720, %rd693, 4294967295;
	add.s64 	%rd721, %rd718, %rd720;
	add.s64 	%rd722, %rd721, %rd719;
	shr.u64 	%rd723, %rd722, 32;
	mul.wide.u32 	%rd724, %r2512, %r2514;
	and.b64  	%rd725, %rd697, 4294967295;
	add.s64 	%rd726, %rd723, %rd725;
	add.s64 	%rd727, %rd726, %rd724;
	shr.u64 	%rd728, %rd727, 32;
	mul.wide.u32 	%rd729, %r2511, %r2514;
	add.s64 	%rd730, %rd728, %rd698;
	add.s64 	%rd731, %rd730, %rd729;
	shr.u64 	%rd732, %rd731, 32;
	and.b64  	%rd733, %rd704, 4294967295;
	add.s64 	%rd734, %rd582, %rd733;
	shr.u64 	%rd735, %rd734, 32;
	and.b64  	%rd736, %rd708, 4294967295;
	add.s64 	%rd737, %rd735, %rd736;
	add.s64 	%rd738, %rd737, %rd614;
	shr.u64 	%rd739, %rd738, 32;
	and.b64  	%rd740, %rd712, 4294967295;
	add.s64 	%rd741, %rd739, %rd740;
	add.s64 	%rd742, %rd741, %rd650;
	shr.u64 	%rd743, %rd742, 32;
	and.b64  	%rd744, %rd717, 4294967295;
	add.s64 	%rd745, %rd743, %rd744;
	add.s64 	%rd746, %rd745, %rd685;
	shr.u64 	%rd747, %rd746, 32;
	and.b64  	%rd748, %rd722, 4294967295;
	add.s64 	%rd749, %rd747, %rd748;
	add.s64 	%rd750, %rd749, %rd719;
	shr.u64 	%rd751, %rd750, 32;
	mul.wide.u32 	%rd752, %r2513, %r2513;
	and.b64  	%rd753, %rd727, 4294967295;
	add.s64 	%rd754, %rd751, %rd753;
	add.s64 	%rd755, %rd754, %rd752;
	shr.u64 	%rd756, %rd755, 32;
	mul.wide.u32 	%rd757, %r2512, %r2513;
	and.b64  	%rd758, %rd731, 4294967295;
	add.s64 	%rd759, %rd756, %rd758;
	add.s64 	%rd760, %rd759, %rd757;
	shr.u64 	%rd761, %rd760, 32;
	mul.wide.u32 	%rd762, %r2511, %r2513;
	add.s64 	%rd763, %rd761, %rd732;
	add.s64 	%rd764, %rd763, %rd762;
	shr.u64 	%rd765, %rd764, 32;
	and.b64  	%rd766, %rd738, 4294967295;
	add.s64 	%rd767, %rd585, %rd766;
	shr.u64 	%rd768, %rd767, 32;
	and.b64  	%rd769, %rd742, 4294967295;
	add.s64 	%rd770, %rd768, %rd769;
	add.s64 	%rd771, %rd770, %rd619;
	shr.u64 	%rd772, %rd771, 32;
	and.b64  	%rd773, %rd746, 4294967295;
	add.s64 	%rd774, %rd772, %rd773;
	add.s64 	%rd775, %rd774, %rd655;
	shr.u64 	%rd776, %rd775, 32;
	and.b64  	%rd777, %rd750, 4294967295;
	add.s64 	%rd778, %rd776, %rd777;
	add.s64 	%rd779, %rd778, %rd690;
	shr.u64 	%rd780, %rd779, 32;
	and.b64  	%rd781, %rd755, 4294967295;
	add.s64 	%rd782, %rd780, %rd781;
	add.s64 	%rd783, %rd782, %rd724;
	shr.u64 	%rd784, %rd783, 32;
	and.b64  	%rd785, %rd760, 4294967295;
	add.s64 	%rd786, %rd784, %rd785;
	add.s64 	%rd787, %rd786, %rd757;
	shr.u64 	%rd788, %rd787, 32;
	mul.wide.u32 	%rd789, %r2512, %r2512;
	and.b64  	%rd790, %rd764, 4294967295;
	add.s64 	%rd791, %rd788, %rd790;
	add.s64 	%rd792, %rd791, %rd789;
	shr.u64 	%rd793, %rd792, 32;
	mul.wide.u32 	%rd794, %r2511, %r2512;
	add.s64 	%rd795, %rd793, %rd765;
	add.s64 	%rd796, %rd795, %rd794;
	shr.u64 	%rd797, %rd796, 32;
	and.b64  	%rd798, %rd771, 4294967295;
	add.s64 	%rd799, %rd588, %rd798;
	shr.u64 	%rd800, %rd799, 32;
	and.b64  	%rd801, %rd775, 4294967295;
	add.s64 	%rd802, %rd800, %rd801;
	add.s64 	%rd803, %rd802, %rd624;
	shr.u64 	%rd804, %rd803, 32;
	and.b64  	%rd805, %rd779, 4294967295;
	add.s64 	%rd806, %rd804, %rd805;
	add.s64 	%rd807, %rd806, %rd660;
	shr.u64 	%rd808, %rd807, 32;
	and.b64  	%rd809, %rd783, 4294967295;
	add.s64 	%rd810, %rd808, %rd809;
	add.s64 	%rd811, %rd810, %rd695;
	shr.u64 	%rd812, %rd811, 32;
	and.b64  	%rd813, %rd787, 4294967295;
	add.s64 	%rd814, %rd812, %rd813;
	add.s64 	%rd815, %rd814, %rd729;
	shr.u64 	%rd816, %rd815, 32;
	and.b64  	%rd817, %rd792, 4294967295;
	add.s64 	%rd818, %rd816, %rd817;
	add.s64 	%rd819, %rd818, %rd762;
	shr.u64 	%rd820, %rd819, 32;
	and.b64  	%rd821, %rd796, 4294967295;
	add.s64 	%rd822, %rd820, %rd821;
	add.s64 	%rd823, %rd822, %rd794;
	shr.u64 	%rd824, %rd823, 32;
	mul.wide.u32 	%rd825, %r2511, %r2511;
	add.s64 	%rd826, %rd824, %rd797;
	add.s64 	%rd827, %rd826, %rd825;
	{ .reg .b32 tmp; mov.b64 {tmp, %r662}, %rd827; }
	ld.const.u32 	%r663, [MU_P];
	mul.lo.s32 	%r664, %r663, %r661;
	ld.const.u32 	%r665, [P_CONST];
	cvt.u64.u32 	%rd4, %r665;
	mul.wide.u32 	%rd828, %r665, %r664;
	and.b64  	%rd829, %rd568, 4294967293;
	add.s64 	%rd830, %rd828, %rd829;
	shr.u64 	%rd831, %rd830, 32;
	ld.const.u32 	%r666, [P_CONST+4];
	cvt.u64.u32 	%rd5, %r666;
	mul.wide.u32 	%rd832, %r666, %r664;
	and.b64  	%rd833, %rd592, 4294967295;
	add.s64 	%rd834, %rd831, %rd833;
	add.s64 	%rd835, %rd834, %rd832;
	cvt.u32.u64 	%r667, %rd835;
	shr.u64 	%rd836, %rd835, 32;
	ld.const.u32 	%r668, [P_CONST+8];
	cvt.u64.u32 	%rd6, %r668;
	mul.wide.u32 	%rd837, %r668, %r664;
	and.b64  	%rd838, %rd629, 4294967295;
	add.s64 	%rd839, %rd836, %rd838;
	add.s64 	%rd840, %rd839, %rd837;
	shr.u64 	%rd841, %rd840, 32;
	ld.const.u32 	%r669, [P_CONST+12];
	cvt.u64.u32 	%rd7, %r669;
	mul.wide.u32 	%rd842, %r669, %r664;
	and.b64  	%rd843, %rd665, 4294967295;
	add.s64 	%rd844, %rd841, %rd843;
	add.s64 	%rd845, %rd844, %rd842;
	shr.u64 	%rd846, %rd845, 32;
	ld.const.u32 	%r670, [P_CONST+16];
	cvt.u64.u32 	%rd8, %r670;
	mul.wide.u32 	%rd847, %r670, %r664;
	and.b64  	%rd848, %rd700, 4294967295;
	add.s64 	%rd849, %rd846, %rd848;
	add.s64 	%rd850, %rd849, %rd847;
	shr.u64 	%rd851, %rd850, 32;
	ld.const.u32 	%r671, [P_CONST+20];
	cvt.u64.u32 	%rd9, %r671;
	mul.wide.u32 	%rd852, %r671, %r664;
	and.b64  	%rd853, %rd734, 4294967295;
	add.s64 	%rd854, %rd851, %rd853;
	add.s64 	%rd855, %rd854, %rd852;
	shr.u64 	%rd856, %rd855, 32;
	ld.const.u32 	%r672, [P_CONST+24];
	cvt.u64.u32 	%rd10, %r672;
	mul.wide.u32 	%rd857, %r672, %r664;
	and.b64  	%rd858, %rd767, 4294967295;
	add.s64 	%rd859, %rd856, %rd858;
	add.s64 	%rd860, %rd859, %rd857;
	shr.u64 	%rd861, %rd860, 32;
	ld.const.u32 	%r673, [P_CONST+28];
	cvt.u64.u32 	%rd11, %r673;
	mul.wide.u32 	%rd862, %r673, %r664;
	and.b64  	%rd863, %rd799, 4294967295;
	add.s64 	%rd864, %rd861, %rd863;
	add.s64 	%rd865, %rd864, %rd862;
	shr.u64 	%rd866, %rd865, 32;
	and.b64  	%rd867, %rd803, 4294967295;
	add.s64 	%rd868, %rd866, %rd867;
	shr.u64 	%rd869, %rd868, 32;
	and.b64  	%rd870, %rd807, 4294967295;
	add.s64 	%rd871, %rd869, %rd870;
	shr.u64 	%rd872, %rd871, 32;
	and.b64  	%rd873, %rd811, 4294967295;
	add.s64 	%rd874, %rd872, %rd873;
	shr.u64 	%rd875, %rd874, 32;
	and.b64  	%rd876, %rd815, 4294967295;
	add.s64 	%rd877, %rd875, %rd876;
	shr.u64 	%rd878, %rd877, 32;
	and.b64  	%rd879, %rd819, 4294967295;
	add.s64 	%rd880, %rd878, %rd879;
	shr.u64 	%rd881, %rd880, 32;
	and.b64  	%rd882, %rd823, 4294967295;
	add.s64 	%rd883, %rd881, %rd882;
	shr.u64 	%rd884, %rd883, 32;
	and.b64  	%rd885, %rd827, 4294967295;
	add.s64 	%rd886, %rd884, %rd885;
	{ .reg .b32 tmp; mov.b64 {tmp, %r674}, %rd886; }
	add.s32 	%r675, %r662, %r674;
	mul.lo.s32 	%r676, %r663, %r667;
	mul.wide.u32 	%rd887, %r665, %r676;
	and.b64  	%rd888, %rd835, 4294967295;
	add.s64 	%rd889, %rd887, %rd888;
	shr.u64 	%rd890, %rd889, 32;
	mul.wide.u32 	%rd891, %r666, %r676;
	and.b64  	%rd892, %rd840, 4294967295;
	add.s64 	%rd893, %rd890, %rd892;
	add.s64 	%rd894, %rd893, %rd891;
	cvt.u32.u64 	%r677, %rd894;
	shr.u64 	%rd895, %rd894, 32;
	mul.wide.u32 	%rd896, %r668, %r676;
	and.b64  	%rd897, %rd845, 4294967295;
	add.s64 	%rd898, %rd895, %rd897;
	add.s64 	%rd899, %rd898, %rd896;
	shr.u64 	%rd900, %rd899, 32;
	mul.wide.u32 	%rd901, %r669, %r676;
	and.b64  	%rd902, %rd850, 4294967295;
	add.s64 	%rd903, %rd900, %rd902;
	add.s64 	%rd904, %rd903, %rd901;
	shr.u64 	%rd905, %rd904, 32;
	mul.wide.u32 	%rd906, %r670, %r676;
	and.b64  	%rd907, %rd855, 4294967295;
	add.s64 	%rd908, %rd905, %rd907;
	add.s64 	%rd909, %rd908, %rd906;
	shr.u64 	%rd910, %rd909, 32;
	mul.wide.u32 	%rd911, %r671, %r676;
	and.b64  	%rd912, %rd860, 4294967295;
	add.s64 	%rd913, %rd910, %rd912;
	add.s64 	%rd914, %rd913, %rd911;
	shr.u64 	%rd915, %rd914, 32;
	mul.wide.u32 	%rd916, %r672, %r676;
	and.b64  	%rd917, %rd865, 4294967295;
	add.s64 	%rd918, %rd915, %rd917;
	add.s64 	%rd919, %rd918, %rd916;
	shr.u64 	%rd920, %rd919, 32;
	mul.wide.u32 	%rd921, %r673, %r676;
	and.b64  	%rd922, %rd868, 4294967295;
	add.s64 	%rd923, %rd920, %rd922;
	add.s64 	%rd924, %rd923, %rd921;
	shr.u64 	%rd925, %rd924, 32;
	and.b64  	%rd926, %rd871, 4294967295;
	add.s64 	%rd927, %rd925, %rd926;
	shr.u64 	%rd928, %rd927, 32;
	and.b64  	%rd929, %rd874, 4294967295;
	add.s64 	%rd930, %rd928, %rd929;
	shr.u64 	%rd931, %rd930, 32;
	and.b64  	%rd932, %rd877, 4294967295;
	add.s64 	%rd933, %rd931, %rd932;
	shr.u64 	%rd934, %rd933, 32;
	and.b64  	%rd935, %rd880, 4294967295;
	add.s64 	%rd936, %rd934, %rd935;
	shr.u64 	%rd937, %rd936, 32;
	and.b64  	%rd938, %rd883, 4294967295;
	add.s64 	%rd939, %rd937, %rd938;
	shr.u64 	%rd940, %rd939, 32;
	and.b64  	%rd941, %rd886, 4294967295;
	add.s64 	%rd942, %rd940, %rd941;
	{ .reg .b32 tmp; mov.b64 {tmp, %r678}, %rd942; }
	add.s32 	%r679, %r675, %r678;
	mul.lo.s32 	%r680, %r663, %r677;
	mul.wide.u32 	%rd943, %r665, %r680;
	and.b64  	%rd944, %rd894, 4294967295;
	add.s64 	%rd945, %rd943, %rd944;
	shr.u64 	%rd946, %rd945, 32;
	mul.wide.u32 	%rd947, %r666, %r680;
	and.b64  	%rd948, %rd899, 4294967295;
	add.s64 	%rd949, %rd946, %rd948;
	add.s64 	%rd950, %rd949, %rd947;
	cvt.u32.u64 	%r681, %rd950;
	shr.u64 	%rd951, %rd950, 32;
	mul.wide.u32 	%rd952, %r668, %r680;
	and.b64  	%rd953, %rd904, 4294967295;
	add.s64 	%rd954, %rd951, %rd953;
	add.s64 	%rd955, %rd954, %rd952;
	shr.u64 	%rd956, %rd955, 32;
	mul.wide.u32 	%rd957, %r669, %r680;
	and.b64  	%rd958, %rd909, 4294967295;
	add.s64 	%rd959, %rd956, %rd958;
	add.s64 	%rd960, %rd959, %rd957;
	shr.u64 	%rd961, %rd960, 32;
	mul.wide.u32 	%rd962, %r670, %r680;
	and.b64  	%rd963, %rd914, 4294967295;
	add.s64 	%rd964, %rd961, %rd963;
	add.s64 	%rd965, %rd964, %rd962;
	shr.u64 	%rd966, %rd965, 32;
	mul.wide.u32 	%rd967, %r671, %r680;
	and.b64  	%rd968, %rd919, 4294967295;
	add.s64 	%rd969, %rd966, %rd968;
	add.s64 	%rd970, %rd969, %rd967;
	shr.u64 	%rd971, %rd970, 32;
	mul.wide.u32 	%rd972, %r672, %r680;
	and.b64  	%rd973, %rd924, 4294967295;
	add.s64 	%rd974, %rd971, %rd973;
	add.s64 	%rd975, %rd974, %rd972;
	shr.u64 	%rd976, %rd975, 32;
	mul.wide.u32 	%rd977, %r673, %r680;
	and.b64  	%rd978, %rd927, 4294967295;
	add.s64 	%rd979, %rd976, %rd978;
	add.s64 	%rd980, %rd979, %rd977;
	shr.u64 	%rd981, %rd980, 32;
	and.b64  	%rd982, %rd930, 4294967295;
	add.s64 	%rd983, %rd981, %rd982;
	shr.u64 	%rd984, %rd983, 32;
	and.b64  	%rd985, %rd933, 4294967295;
	add.s64 	%rd986, %rd984, %rd985;
	shr.u64 	%rd987, %rd986, 32;
	and.b64  	%rd988, %rd936, 4294967295;
	add.s64 	%rd989, %rd987, %rd988;
	shr.u64 	%rd990, %rd989, 32;
	and.b64  	%rd991, %rd939, 4294967295;
	add.s64 	%rd992, %rd990, %rd991;
	shr.u64 	%rd993, %rd992, 32;
	and.b64  	%rd994, %rd942, 4294967295;
	add.s64 	%rd995, %rd993, %rd994;
	{ .reg .b32 tmp; mov.b64 {tmp, %r682}, %rd995; }
	add.s32 	%r683, %r679, %r682;
	mul.lo.s32 	%r684, %r663, %r681;
	mul.wide.u32 	%rd996, %r665, %r684;
	and.b64  	%rd997, %rd950, 4294967295;
	add.s64 	%rd998, %rd996, %rd997;
	shr.u64 	%rd999, %rd998, 32;
	mul.wide.u32 	%rd1000, %r666, %r684;
	and.b64  	%rd1001, %rd955, 4294967295;
	add.s64 	%rd1002, %rd999, %rd1001;
	add.s64 	%rd1003, %rd1002, %rd1000;
	cvt.u32.u64 	%r685, %rd1003;
	shr.u64 	%rd1004, %rd1003, 32;
	mul.wide.u32 	%rd1005, %r668, %r684;
	and.b64  	%rd1006, %rd960, 4294967295;
	add.s64 	%rd1007, %rd1004, %rd1006;
	add.s64 	%rd1008, %rd1007, %rd1005;
	shr.u64 	%rd1009, %rd1008, 32;
	mul.wide.u32 	%rd1010, %r669, %r684;
	and.b64  	%rd1011, %rd965, 4294967295;
	add.s64 	%rd1012, %rd1009, %rd1011;
	add.s64 	%rd1013, %rd1012, %rd1010;
	shr.u64 	%rd1014, %rd1013, 32;
	mul.wide.u32 	%rd1015, %r670, %r684;
	and.b64  	%rd1016, %rd970, 4294967295;
	add.s64 	%rd1017, %rd1014, %rd1016;
	add.s64 	%rd1018, %rd1017, %rd1015;
	shr.u64 	%rd1019, %rd1018, 32;
	mul.wide.u32 	%rd1020, %r671, %r684;
	and.b64  	%rd1021, %rd975, 4294967295;
	add.s64 	%rd1022, %rd1019, %rd1021;
	add.s64 	%rd1023, %rd1022, %rd1020;
	shr.u64 	%rd1024, %rd1023, 32;
	mul.wide.u32 	%rd1025, %r672, %r684;
	and.b64  	%rd1026, %rd980, 4294967295;
	add.s64 	%rd1027, %rd1024, %rd1026;
	add.s64 	%rd1028, %rd1027, %rd1025;
	shr.u64 	%rd1029, %rd1028, 32;
	mul.wide.u32 	%rd1030, %r673, %r684;
	and.b64  	%rd1031, %rd983, 4294967295;
	add.s64 	%rd1032, %rd1029, %rd1031;
	add.s64 	%rd1033, %rd1032, %rd1030;
	shr.u64 	%rd1034, %rd1033, 32;
	and.b64  	%rd1035, %rd986, 4294967295;
	add.s64 	%rd1036, %rd1034, %rd1035;
	shr.u64 	%rd1037, %rd1036, 32;
	and.b64  	%rd1038, %rd989, 4294967295;
	add.s64 	%rd1039, %rd1037, %rd1038;
	shr.u64 	%rd1040, %rd1039, 32;
	and.b64  	%rd1041, %rd992, 4294967295;
	add.s64 	%rd1042, %rd1040, %rd1041;
	shr.u64 	%rd1043, %rd1042, 32;
	and.b64  	%rd1044, %rd995, 4294967295;
	add.s64 	%rd1045, %rd1043, %rd1044;
	{ .reg .b32 tmp; mov.b64 {tmp, %r686}, %rd1045; }
	add.s32 	%r687, %r683, %r686;
	mul.lo.s32 	%r688, %r663, %r685;
	mul.wide.u32 	%rd1046, %r665, %r688;
	and.b64  	%rd1047, %rd1003, 4294967295;
	add.s64 	%rd1048, %rd1046, %rd1047;
	shr.u64 	%rd1049, %rd1048, 32;
	mul.wide.u32 	%rd1050, %r666, %r688;
	and.b64  	%rd1051, %rd1008, 4294967295;
	add.s64 	%rd1052, %rd1049, %rd1051;
	add.s64 	%rd1053, %rd1052, %rd1050;
	cvt.u32.u64 	%r689, %rd1053;
	shr.u64 	%rd1054, %rd1053, 32;
	mul.wide.u32 	%rd1055, %r668, %r688;
	and.b64  	%rd1056, %rd1013, 4294967295;
	add.s64 	%rd1057, %rd1054, %rd1056;
	add.s64 	%rd1058, %rd1057, %rd1055;
	shr.u64 	%rd1059, %rd1058, 32;
	mul.wide.u32 	%rd1060, %r669, %r688;
	and.b64  	%rd1061, %rd1018, 4294967295;
	add.s64 	%rd1062, %rd1059, %rd1061;
	add.s64 	%rd1063, %rd1062, %rd1060;
	shr.u64 	%rd1064, %rd1063, 32;
	mul.wide.u32 	%rd1065, %r670, %r688;
	and.b64  	%rd1066, %rd1023, 4294967295;
	add.s64 	%rd1067, %rd1064, %rd1066;
	add.s64 	%rd1068, %rd1067, %rd1065;
	shr.u64 	%rd1069, %rd1068, 32;
	mul.wide.u32 	%rd1070, %r671, %r688;
	and.b64  	%rd1071, %rd1028, 4294967295;
	add.s64 	%rd1072, %rd1069, %rd1071;
	add.s64 	%rd1073, %rd1072, %rd1070;
	shr.u64 	%rd1074, %rd1073, 32;
	mul.wide.u32 	%rd1075, %r672, %r688;
	and.b64  	%rd1076, %rd1033, 4294967295;
	add.s64 	%rd1077, %rd1074, %rd1076;
	add.s64 	%rd1078, %rd1077, %rd1075;
	shr.u64 	%rd1079, %rd1078, 32;
	mul.wide.u32 	%rd1080, %r673, %r688;
	and.b64  	%rd1081, %rd1036, 4294967295;
	add.s64 	%rd1082, %rd1079, %rd1081;
	add.s64 	%rd1083, %rd1082, %rd1080;
	shr.u64 	%rd1084, %rd1083, 32;
	and.b64  	%rd1085, %rd1039, 4294967295;
	add.s64 	%rd1086, %rd1084, %rd1085;
	shr.u64 	%rd1087, %rd1086, 32;
	and.b64  	%rd1088, %rd1042, 4294967295;
	add.s64 	%rd1089, %rd1087, %rd1088;
	shr.u64 	%rd1090, %rd1089, 32;
	and.b64  	%rd1091, %rd1045, 4294967295;
	add.s64 	%rd1092, %rd1090, %rd1091;
	{ .reg .b32 tmp; mov.b64 {tmp, %r690}, %rd1092; }
	add.s32 	%r691, %r687, %r690;
	mul.lo.s32 	%r692, %r663, %r689;
	mul.wide.u32 	%rd1093, %r665, %r692;
	and.b64  	%rd1094, %rd1053, 4294967295;
	add.s64 	%rd1095, %rd1093, %rd1094;
	shr.u64 	%rd1096, %rd1095, 32;
	mul.wide.u32 	%rd1097, %r666, %r692;
	and.b64  	%rd1098, %rd1058, 4294967295;
	add.s64 	%rd1099, %rd1096, %rd1098;
	add.s64 	%rd1100, %rd1099, %rd1097;
	cvt.u32.u64 	%r693, %rd1100;
	shr.u64 	%rd1101, %rd1100, 32;
	mul.wide.u32 	%rd1102, %r668, %r692;
	and.b64  	%rd1103, %rd1063, 4294967295;
	add.s64 	%rd1104, %rd1101, %rd1103;
	add.s64 	%rd1105, %rd1104, %rd1102;
	shr.u64 	%rd1106, %rd1105, 32;
	mul.wide.u32 	%rd1107, %r669, %r692;
	and.b64  	%rd1108, %rd1068, 4294967295;
	add.s64 	%rd1109, %rd1106, %rd1108;
	add.s64 	%rd1110, %rd1109, %rd1107;
	shr.u64 	%rd1111, %rd1110, 32;
	mul.wide.u32 	%rd1112, %r670, %r692;
	and.b64  	%rd1113, %rd1073, 4294967295;
	add.s64 	%rd1114, %rd1111, %rd1113;
	add.s64 	%rd1115, %rd1114, %rd1112;
	shr.u64 	%rd1116, %rd1115, 32;
	mul.wide.u32 	%rd1117, %r671, %r692;
	and.b64  	%rd1118, %rd1078, 4294967295;
	add.s64 	%rd1119, %rd1116, %rd1118;
	add.s64 	%rd1120, %rd1119, %rd1117;
	shr.u64 	%rd1121, %rd1120, 32;
	mul.wide.u32 	%rd1122, %r672, %r692;
	and.b64  	%rd1123, %rd1083, 4294967295;
	add.s64 	%rd1124, %rd1121, %rd1123;
	add.s64 	%rd1125, %rd1124, %rd1122;
	shr.u64 	%rd1126, %rd1125, 32;
	mul.wide.u32 	%rd1127, %r673, %r692;
	and.b64  	%rd1128, %rd1086, 4294967295;
	add.s64 	%rd1129, %rd1126, %rd1128;
	add.s64 	%rd1130, %rd1129, %rd1127;
	shr.u64 	%rd1131, %rd1130, 32;
	and.b64  	%rd1132, %rd1089, 4294967295;
	add.s64 	%rd1133, %rd1131, %rd1132;
	shr.u64 	%rd1134, %rd1133, 32;
	and.b64  	%rd1135, %rd1092, 4294967295;
	add.s64 	%rd1136, %rd1134, %rd1135;
	{ .reg .b32 tmp; mov.b64 {tmp, %r694}, %rd1136; }
	add.s32 	%r695, %r691, %r694;
	mul.lo.s32 	%r696, %r663, %r693;
	mul.wide.u32 	%rd1137, %r665, %r696;
	and.b64  	%rd1138, %rd1100, 4294967295;
	add.s64 	%rd1139, %rd1137, %rd1138;
	shr.u64 	%rd1140, %rd1139, 32;
	mul.wide.u32 	%rd1141, %r666, %r696;
	and.b64  	%rd1142, %rd1105, 4294967295;
	add.s64 	%rd1143, %rd1140, %rd1142;
	add.s64 	%rd1144, %rd1143, %rd1141;
	cvt.u32.u64 	%r697, %rd1144;
	shr.u64 	%rd1145, %rd1144, 32;
	mul.wide.u32 	%rd1146, %r668, %r696;
	and.b64  	%rd1147, %rd1110, 4294967295;
	add.s64 	%rd1148, %rd1145, %rd1147;
	add.s64 	%rd1149, %rd1148, %rd1146;
	shr.u64 	%rd1150, %rd1149, 32;
	mul.wide.u32 	%rd1151, %r669, %r696;
	and.b64  	%rd1152, %rd1115, 4294967295;
	add.s64 	%rd1153, %rd1150, %rd1152;
	add.s64 	%rd1154, %rd1153, %rd1151;
	shr.u64 	%rd1155, %rd1154, 32;
	mul.wide.u32 	%rd1156, %r670, %r696;
	and.b64  	%rd1157, %rd1120, 4294967295;
	add.s64 	%rd1158, %rd1155, %rd1157;
	add.s64 	%rd1159, %rd1158, %rd1156;
	shr.u64 	%rd1160, %rd1159, 32;
	mul.wide.u32 	%rd1161, %r671, %r696;
	and.b64  	%rd1162, %rd1125, 4294967295;
	add.s64 	%rd1163, %rd1160, %rd1162;
	add.s64 	%rd1164, %rd1163, %rd1161;
	shr.u64 	%rd1165, %rd1164, 32;
	mul.wide.u32 	%rd1166, %r672, %r696;
	and.b64  	%rd1167, %rd1130, 4294967295;
	add.s64 	%rd1168, %rd1165, %rd1167;
	add.s64 	%rd1169, %rd1168, %rd1166;
	shr.u64 	%rd1170, %rd1169, 32;
	mul.wide.u32 	%rd1171, %r673, %r696;
	and.b64  	%rd1172, %rd1133, 4294967295;
	add.s64 	%rd1173, %rd1170, %rd1172;
	add.s64 	%rd1174, %rd1173, %rd1171;
	shr.u64 	%rd1175, %rd1174, 32;
	and.b64  	%rd1176, %rd1136, 4294967295;
	add.s64 	%rd1177, %rd1175, %rd1176;
	{ .reg .b32 tmp; mov.b64 {tmp, %r698}, %rd1177; }
	add.s32 	%r699, %r695, %r698;
	mul.lo.s32 	%r700, %r663, %r697;
	mul.wide.u32 	%rd1178, %r665, %r700;
	and.b64  	%rd1179, %rd1144, 4294967295;
	add.s64 	%rd1180, %rd1178, %rd1179;
	shr.u64 	%rd1181, %rd1180, 32;
	mul.wide.u32 	%rd1182, %r666, %r700;
	and.b64  	%rd1183, %rd1149, 4294967295;
	add.s64 	%rd1184, %rd1181, %rd1183;
	add.s64 	%rd12356, %rd1184, %rd1182;
	shr.u64 	%rd1185, %rd12356, 32;
	mul.wide.u32 	%rd1186, %r668, %r700;
	and.b64  	%rd1187, %rd1154, 4294967295;
	add.s64 	%rd1188, %rd1185, %rd1187;
	add.s64 	%rd12355, %rd1188, %rd1186;
	cvt.u32.u64 	%r66, %rd12355;
	shr.u64 	%rd1189, %rd12355, 32;
	mul.wide.u32 	%rd1190, %r669, %r700;
	and.b64  	%rd1191, %rd1159, 4294967295;
	add.s64 	%rd1192, %rd1189, %rd1191;
	add.s64 	%rd12354, %rd1192, %rd1190;
	cvt.u32.u64 	%r67, %rd12354;
	shr.u64 	%rd1193, %rd12354, 32;
	mul.wide.u32 	%rd1194, %r670, %r700;
	and.b64  	%rd1195, %rd1164, 4294967295;
	add.s64 	%rd1196, %rd1193, %rd1195;
	add.s64 	%rd12353, %rd1196, %rd1194;
	cvt.u32.u64 	%r68, %rd12353;
	shr.u64 	%rd1197, %rd12353, 32;
	mul.wide.u32 	%rd1198, %r671, %r700;
	and.b64  	%rd1199, %rd1169, 4294967295;
	add.s64 	%rd1200, %rd1197, %rd1199;
	add.s64 	%rd12352, %rd1200, %rd1198;
	cvt.u32.u64 	%r69, %rd12352;
	shr.u64 	%rd1201, %rd12352, 32;
	mul.wide.u32 	%rd1202, %r672, %r700;
	and.b64  	%rd1203, %rd1174, 4294967295;
	add.s64 	%rd1204, %rd1201, %rd1203;
	add.s64 	%rd12351, %rd1204, %rd1202;
	cvt.u32.u64 	%r70, %rd12351;
	shr.u64 	%rd1205, %rd12351, 32;
	mul.wide.u32 	%rd1206, %r673, %r700;
	and.b64  	%rd1207, %rd1177, 4294967295;
	add.s64 	%rd1208, %rd1205, %rd1207;
	add.s64 	%rd12350, %rd1208, %rd1206;
	cvt.u32.u64 	%r71, %rd12350;
	{ .reg .b32 tmp; mov.b64 {tmp, %r701}, %rd12350; }
	add.s32 	%r2527, %r699, %r701;
	setp.gt.u32 	%p9, %r2527, %r673;
	@%p9 bra 	$L__BB3_20;
	cvt.u32.u64 	%r702, %rd11;
	setp.lt.u32 	%p10, %r2527, %r702;
	@%p10 bra 	$L__BB3_21;
	cvt.u32.u64 	%r703, %rd10;
	setp.lt.u32 	%p11, %r703, %r71;
	@%p11 bra 	$L__BB3_20;
	setp.gt.u32 	%p12, %r703, %r71;
	@%p12 bra 	$L__BB3_21;
	cvt.u32.u64 	%r705, %rd9;
	setp.lt.u32 	%p13, %r705, %r70;
	@%p13 bra 	$L__BB3_20;
	setp.gt.u32 	%p14, %r705, %r70;
	@%p14 bra 	$L__BB3_21;
	cvt.u32.u64 	%r707, %rd8;
	setp.lt.u32 	%p15, %r707, %r69;
	@%p15 bra 	$L__BB3_20;
	setp.gt.u32 	%p16, %r707, %r69;
	@%p16 bra 	$L__BB3_21;
	cvt.u32.u64 	%r709, %rd7;
	setp.lt.u32 	%p17, %r709, %r68;
	@%p17 bra 	$L__BB3_20;
	setp.gt.u32 	%p18, %r709, %r68;
	@%p18 bra 	$L__BB3_21;
	cvt.u32.u64 	%r711, %rd6;
	setp.lt.u32 	%p19, %r711, %r67;
	@%p19 bra 	$L__BB3_20;
	setp.gt.u32 	%p20, %r711, %r67;
	@%p20 bra 	$L__BB3_21;
	cvt.u32.u64 	%r713, %rd5;
	setp.lt.u32 	%p21, %r713, %r66;
	@%p21 bra 	$L__BB3_20;
	cvt.u32.u64 	%r715, %rd4;
	setp.gt.u32 	%p22, %r713, %r66;
	cvt.u32.u64 	%r716, %rd12356;
	setp.gt.u32 	%p23, %r715, %r716;
	or.pred  	%p24, %p22, %p23;
	@%p24 bra 	$L__BB3_21;
$L__BB3_20:
	cvt.u32.u64 	%r717, %rd11;
	and.b64  	%rd1210, %rd12356, 4294967295;
	sub.s64 	%rd12356, %rd1210, %rd4;
	shr.u64 	%rd1211, %rd12356, 63;
	and.b64  	%rd1212, %rd12355, 4294967295;
	add.s64 	%rd1213, %rd1211, %rd5;
	sub.s64 	%rd12355, %rd1212, %rd1213;
	shr.u64 	%rd1214, %rd12355, 63;
	and.b64  	%rd1215, %rd12354, 4294967295;
	add.s64 	%rd1216, %rd1214, %rd6;
	sub.s64 	%rd12354, %rd1215, %rd1216;
	shr.u64 	%rd1217, %rd12354, 63;
	and.b64  	%rd1218, %rd12353, 4294967295;
	add.s64 	%rd1219, %rd1217, %rd7;
	sub.s64 	%rd12353, %rd1218, %rd1219;
	shr.u64 	%rd1220, %rd12353, 63;
	and.b64  	%rd1221, %rd12352, 4294967295;
	add.s64 	%rd1222, %rd1220, %rd8;
	sub.s64 	%rd12352, %rd1221, %rd1222;
	shr.u64 	%rd1223, %rd12352, 63;
	and.b64  	%rd1224, %rd12351, 4294967295;
	add.s64 	%rd1225, %rd1223, %rd9;
	sub.s64 	%rd12351, %rd1224, %rd1225;
	shr.u64 	%rd1226, %rd12351, 63;
	and.b64  	%rd1227, %rd12350, 4294967295;
	add.s64 	%rd1228, %rd1226, %rd10;
	sub.s64 	%rd12350, %rd1227, %rd1228;
	shr.u64 	%rd1229, %rd12350, 63;
	cvt.u32.u64 	%r718, %rd1229;
	add.s32 	%r719, %r717, %r718;
	sub.s32 	%r2527, %r2527, %r719;
$L__BB3_21:
	cvt.u32.u64 	%r720, %rd11;
	cvt.u64.u32 	%rd1230, %r2526;
	and.b64  	%rd33, %rd12356, 4294967295;
	mul.lo.s64 	%rd1231, %rd33, %rd1230;
	cvt.u32.u64 	%r721, %rd1231;
	shr.u64 	%rd1232, %rd1231, 32;
	and.b64  	%rd34, %rd12355, 4294967295;
	mad.lo.s64 	%rd1233, %rd34, %rd1230, %rd1232;
	shr.u64 	%rd1234, %rd1233, 32;
	and.b64  	%rd35, %rd12354, 4294967295;
	mad.lo.s64 	%rd1235, %rd35, %rd1230, %rd1234;
	shr.u64 	%rd1236, %rd1235, 32;
	and.b64  	%rd36, %rd12353, 4294967295;
	mad.lo.s64 	%rd1237, %rd36, %rd1230, %rd1236;
	shr.u64 	%rd1238, %rd1237, 32;
	and.b64  	%rd37, %rd12352, 4294967295;
	mad.lo.s64 	%rd1239, %rd37, %rd1230, %rd1238;
	shr.u64 	%rd1240, %rd1239, 32;
	and.b64  	%rd38, %rd12351, 4294967295;
	mad.lo.s64 	%rd1241, %rd38, %rd1230, %rd1240;
	shr.u64 	%rd1242, %rd1241, 32;
	and.b64  	%rd39, %rd12350, 4294967295;
	mad.lo.s64 	%rd1243, %rd39, %rd1230, %rd1242;
	shr.u64 	%rd1244, %rd1243, 32;
	mul.wide.u32 	%rd1245, %r2527, %r2526;
	add.s64 	%rd1246, %rd1244, %rd1245;
	shr.u64 	%rd1247, %rd1246, 32;
	cvt.u64.u32 	%rd1248, %r2525;
	and.b64  	%rd1249, %rd1233, 4294967295;
	mad.lo.s64 	%rd1250, %rd33, %rd1248, %rd1249;
	shr.u64 	%rd1251, %rd1250, 32;
	and.b64  	%rd1252, %rd1235, 4294967295;
	add.s64 	%rd1253, %rd1251, %rd1252;
	mad.lo.s64 	%rd1254, %rd34, %rd1248, %rd1253;
	shr.u64 	%rd1255, %rd1254, 32;
	and.b64  	%rd1256, %rd1237, 4294967295;
	add.s64 	%rd1257, %rd1255, %rd1256;
	mad.lo.s64 	%rd1258, %rd35, %rd1248, %rd1257;
	shr.u64 	%rd1259, %rd1258, 32;
	and.b64  	%rd1260, %rd1239, 4294967295;
	add.s64 	%rd1261, %rd1259, %rd1260;
	mad.lo.s64 	%rd1262, %rd36, %rd1248, %rd1261;
	shr.u64 	%rd1263, %rd1262, 32;
	and.b64  	%rd1264, %rd1241, 4294967295;
	add.s64 	%rd1265, %rd1263, %rd1264;
	mad.lo.s64 	%rd1266, %rd37, %rd1248, %rd1265;
	shr.u64 	%rd1267, %rd1266, 32;
	and.b64  	%rd1268, %rd1243, 4294967295;
	add.s64 	%rd1269, %rd1267, %rd1268;
	mad.lo.s64 	%rd1270, %rd38, %rd1248, %rd1269;
	shr.u64 	%rd1271, %rd1270, 32;
	and.b64  	%rd1272, %rd1246, 4294967295;
	add.s64 	%rd1273, %rd1271, %rd1272;
	mad.lo.s64 	%rd1274, %rd39, %rd1248, %rd1273;
	shr.u64 	%rd1275, %rd1274, 32;
	mul.wide.u32 	%rd1276, %r2527, %r2525;
	add.s64 	%rd1277, %rd1275, %rd1247;
	add.s64 	%rd1278, %rd1277, %rd1276;
	shr.u64 	%rd1279, %rd1278, 32;
	cvt.u64.u32 	%rd1280, %r2524;
	and.b64  	%rd1281, %rd1254, 4294967295;
	mad.lo.s64 	%rd1282, %rd33, %rd1280, %rd1281;
	shr.u64 	%rd1283, %rd1282, 32;
	and.b64  	%rd1284, %rd1258, 4294967295;
	add.s64 	%rd1285, %rd1283, %rd1284;
	mad.lo.s64 	%rd1286, %rd34, %rd1280, %rd1285;
	shr.u64 	%rd1287, %rd1286, 32;
	and.b64  	%rd1288, %rd1262, 4294967295;
	add.s64 	%rd1289, %rd1287, %rd1288;
	mad.lo.s64 	%rd1290, %rd35, %rd1280, %rd1289;
	shr.u64 	%rd1291, %rd1290, 32;
	and.b64  	%rd1292, %rd1266, 4294967295;
	add.s64 	%rd1293, %rd1291, %rd1292;
	mad.lo.s64 	%rd1294, %rd36, %rd1280, %rd1293;
	shr.u64 	%rd1295, %rd1294, 32;
	and.b64  	%rd1296, %rd1270, 4294967295;
	add.s64 	%rd1297, %rd1295, %rd1296;
	mad.lo.s64 	%rd1298, %rd37, %rd1280, %rd1297;
	shr.u64 	%rd1299, %rd1298, 32;
	and.b64  	%rd1300, %rd1274, 4294967295;
	add.s64 	%rd1301, %rd1299, %rd1300;
	mad.lo.s64 	%rd1302, %rd38, %rd1280, %rd1301;
	shr.u64 	%rd1303, %rd1302, 32;
	and.b64  	%rd1304, %rd1278, 4294967295;
	add.s64 	%rd1305, %rd1303, %rd1304;
	mad.lo.s64 	%rd1306, %rd39, %rd1280, %rd1305;
	shr.u64 	%rd1307, %rd1306, 32;
	mul.wide.u32 	%rd1308, %r2527, %r2524;
	add.s64 	%rd1309, %rd1307, %rd1279;
	add.s64 	%rd1310, %rd1309, %rd1308;
	shr.u64 	%rd1311, %rd1310, 32;
	cvt.u64.u32 	%rd1312, %r2523;
	and.b64  	%rd1313, %rd1286, 4294967295;
	mad.lo.s64 	%rd1314, %rd33, %rd1312, %rd1313;
	shr.u64 	%rd1315, %rd1314, 32;
	and.b64  	%rd1316, %rd1290, 4294967295;
	add.s64 	%rd1317, %rd1315, %rd1316;
	mad.lo.s64 	%rd1318, %rd34, %rd1312, %rd1317;
	shr.u64 	%rd1319, %rd1318, 32;
	and.b64  	%rd1320, %rd1294, 4294967295;
	add.s64 	%rd1321, %rd1319, %rd1320;
	mad.lo.s64 	%rd1322, %rd35, %rd1312, %rd1321;
	shr.u64 	%rd1323, %rd1322, 32;
	and.b64  	%rd1324, %rd1298, 4294967295;
	add.s64 	%rd1325, %rd1323, %rd1324;
	mad.lo.s64 	%rd1326, %rd36, %rd1312, %rd1325;
	shr.u64 	%rd1327, %rd1326, 32;
	and.b64  	%rd1328, %rd1302, 4294967295;
	add.s64 	%rd1329, %rd1327, %rd1328;
	mad.lo.s64 	%rd1330, %rd37, %rd1312, %rd1329;
	shr.u64 	%rd1331, %rd1330, 32;
	and.b64  	%rd1332, %rd1306, 4294967295;
	add.s64 	%rd1333, %rd1331, %rd1332;
	mad.lo.s64 	%rd1334, %rd38, %rd1312, %rd1333;
	shr.u64 	%rd1335, %rd1334, 32;
	and.b64  	%rd1336, %rd1310, 4294967295;
	add.s64 	%rd1337, %rd1335, %rd1336;
	mad.lo.s64 	%rd1338, %rd39, %rd1312, %rd1337;
	shr.u64 	%rd1339, %rd1338, 32;
	mul.wide.u32 	%rd1340, %r2527, %r2523;
	add.s64 	%rd1341, %rd1339, %rd1311;
	add.s64 	%rd1342, %rd1341, %rd1340;
	shr.u64 	%rd1343, %rd1342, 32;
	cvt.u64.u32 	%rd1344, %r2522;
	and.b64  	%rd1345, %rd1318, 4294967295;
	mad.lo.s64 	%rd1346, %rd33, %rd1344, %rd1345;
	shr.u64 	%rd1347, %rd1346, 32;
	and.b64  	%rd1348, %rd1322, 4294967295;
	add.s64 	%rd1349, %rd1347, %rd1348;
	mad.lo.s64 	%rd1350, %rd34, %rd1344, %rd1349;
	shr.u64 	%rd1351, %rd1350, 32;
	and.b64  	%rd1352, %rd1326, 4294967295;
	add.s64 	%rd1353, %rd1351, %rd1352;
	mad.lo.s64 	%rd1354, %rd35, %rd1344, %rd1353;
	shr.u64 	%rd1355, %rd1354, 32;
	and.b64  	%rd1356, %rd1330, 4294967295;
	add.s64 	%rd1357, %rd1355, %rd1356;
	mad.lo.s64 	%rd1358, %rd36, %rd1344, %rd1357;
	shr.u64 	%rd1359, %rd1358, 32;
	and.b64  	%rd1360, %rd1334, 4294967295;
	add.s64 	%rd1361, %rd1359, %rd1360;
	mad.lo.s64 	%rd1362, %rd37, %rd1344, %rd1361;
	shr.u64 	%rd1363, %rd1362, 32;
	and.b64  	%rd1364, %rd1338, 4294967295;
	add.s64 	%rd1365, %rd1363, %rd1364;
	mad.lo.s64 	%rd1366, %rd38, %rd1344, %rd1365;
	shr.u64 	%rd1367, %rd1366, 32;
	and.b64  	%rd1368, %rd1342, 4294967295;
	add.s64 	%rd1369, %rd1367, %rd1368;
	mad.lo.s64 	%rd1370, %rd39, %rd1344, %rd1369;
	shr.u64 	%rd1371, %rd1370, 32;
	mul.wide.u32 	%rd1372, %r2527, %r2522;
	add.s64 	%rd1373, %rd1371, %rd1343;
	add.s64 	%rd1374, %rd1373, %rd1372;
	shr.u64 	%rd1375, %rd1374, 32;
	cvt.u64.u32 	%rd1376, %r2521;
	and.b64  	%rd1377, %rd1350, 4294967295;
	mad.lo.s64 	%rd1378, %rd33, %rd1376, %rd1377;
	shr.u64 	%rd1379, %rd1378, 32;
	and.b64  	%rd1380, %rd1354, 4294967295;
	add.s64 	%rd1381, %rd1379, %rd1380;
	mad.lo.s64 	%rd1382, %rd34, %rd1376, %rd1381;
	shr.u64 	%rd1383, %rd1382, 32;
	and.b64  	%rd1384, %rd1358, 4294967295;
	add.s64 	%rd1385, %rd1383, %rd1384;
	mad.lo.s64 	%rd1386, %rd35, %rd1376, %rd1385;
	shr.u64 	%rd1387, %rd1386, 32;
	and.b64  	%rd1388, %rd1362, 4294967295;
	add.s64 	%rd1389, %rd1387, %rd1388;
	mad.lo.s64 	%rd1390, %rd36, %rd1376, %rd1389;
	shr.u64 	%rd1391, %rd1390, 32;
	and.b64  	%rd1392, %rd1366, 4294967295;
	add.s64 	%rd1393, %rd1391, %rd1392;
	mad.lo.s64 	%rd1394, %rd37, %rd1376, %rd1393;
	shr.u64 	%rd1395, %rd1394, 32;
	and.b64  	%rd1396, %rd1370, 4294967295;
	add.s64 	%rd1397, %rd1395, %rd1396;
	mad.lo.s64 	%rd1398, %rd38, %rd1376, %rd1397;
	shr.u64 	%rd1399, %rd1398, 32;
	and.b64  	%rd1400, %rd1374, 4294967295;
	add.s64 	%rd1401, %rd1399, %rd1400;
	mad.lo.s64 	%rd1402, %rd39, %rd1376, %rd1401;
	shr.u64 	%rd1403, %rd1402, 32;
	mul.wide.u32 	%rd1404, %r2527, %r2521;
	add.s64 	%rd1405, %rd1403, %rd1375;
	add.s64 	%rd1406, %rd1405, %rd1404;
	shr.u64 	%rd1407, %rd1406, 32;
	cvt.u64.u32 	%rd1408, %r2520;
	and.b64  	%rd1409, %rd1382, 4294967295;
	mad.lo.s64 	%rd1410, %rd33, %rd1408, %rd1409;
	shr.u64 	%rd1411, %rd1410, 32;
	and.b64  	%rd1412, %rd1386, 4294967295;
	add.s64 	%rd1413, %rd1411, %rd1412;
	mad.lo.s64 	%rd1414, %rd34, %rd1408, %rd1413;
	shr.u64 	%rd1415, %rd1414, 32;
	and.b64  	%rd1416, %rd1390, 4294967295;
	add.s64 	%rd1417, %rd1415, %rd1416;
	mad.lo.s64 	%rd1418, %rd35, %rd1408, %rd1417;
	shr.u64 	%rd1419, %rd1418, 32;
	and.b64  	%rd1420, %rd1394, 4294967295;
	add.s64 	%rd1421, %rd1419, %rd1420;
	mad.lo.s64 	%rd1422, %rd36, %rd1408, %rd1421;
	shr.u64 	%rd1423, %rd1422, 32;
	and.b64  	%rd1424, %rd1398, 4294967295;
	add.s64 	%rd1425, %rd1423, %rd1424;
	mad.lo.s64 	%rd1426, %rd37, %rd1408, %rd1425;
	shr.u64 	%rd1427, %rd1426, 32;
	and.b64  	%rd1428, %rd1402, 4294967295;
	add.s64 	%rd1429, %rd1427, %rd1428;
	mad.lo.s64 	%rd1430, %rd38, %rd1408, %rd1429;
	shr.u64 	%rd1431, %rd1430, 32;
	and.b64  	%rd1432, %rd1406, 4294967295;
	add.s64 	%rd1433, %rd1431, %rd1432;
	mad.lo.s64 	%rd1434, %rd39, %rd1408, %rd1433;
	shr.u64 	%rd1435, %rd1434, 32;
	mul.wide.u32 	%rd1436, %r2527, %r2520;
	add.s64 	%rd1437, %rd1435, %rd1407;
	add.s64 	%rd1438, %rd1437, %rd1436;
	shr.u64 	%rd1439, %rd1438, 32;
	cvt.u64.u32 	%rd1440, %r2519;
	and.b64  	%rd1441, %rd1414, 4294967295;
	mad.lo.s64 	%rd1442, %rd33, %rd1440, %rd1441;
	shr.u64 	%rd1443, %rd1442, 32;
	and.b64  	%rd1444, %rd1418, 4294967295;
	add.s64 	%rd1445, %rd1443, %rd1444;
	mad.lo.s64 	%rd1446, %rd34, %rd1440, %rd1445;
	shr.u64 	%rd1447, %rd1446, 32;
	and.b64  	%rd1448, %rd1422, 4294967295;
	add.s64 	%rd1449, %rd1447, %rd1448;
	mad.lo.s64 	%rd1450, %rd35, %rd1440, %rd1449;
	shr.u64 	%rd1451, %rd1450, 32;
	and.b64  	%rd1452, %rd1426, 4294967295;
	add.s64 	%rd1453, %rd1451, %rd1452;
	mad.lo.s64 	%rd1454, %rd36, %rd1440, %rd1453;
	shr.u64 	%rd1455, %rd1454, 32;
	and.b64  	%rd1456, %rd1430, 4294967295;
	add.s64 	%rd1457, %rd1455, %rd1456;
	mad.lo.s64 	%rd1458, %rd37, %rd1440, %rd1457;
	shr.u64 	%rd1459, %rd1458, 32;
	and.b64  	%rd1460, %rd1434, 4294967295;
	add.s64 	%rd1461, %rd1459, %rd1460;
	mad.lo.s64 	%rd1462, %rd38, %rd1440, %rd1461;
	shr.u64 	%rd1463, %rd1462, 32;
	and.b64  	%rd1464, %rd1438, 4294967295;
	add.s64 	%rd1465, %rd1463, %rd1464;
	mad.lo.s64 	%rd1466, %rd39, %rd1440, %rd1465;
	shr.u64 	%rd1467, %rd1466, 32;
	mul.wide.u32 	%rd1468, %r2527, %r2519;
	add.s64 	%rd1469, %rd1467, %rd1439;
	add.s64 	%rd1470, %rd1469, %rd1468;
	{ .reg .b32 tmp; mov.b64 {tmp, %r722}, %rd1470; }
	mul.lo.s32 	%r724, %r663, %r721;
	cvt.u64.u32 	%rd1471, %r724;
	and.b64  	%rd1472, %rd1231, 4294967295;
	mad.lo.s64 	%rd1473, %rd4, %rd1471, %rd1472;
	shr.u64 	%rd1474, %rd1473, 32;
	and.b64  	%rd1475, %rd1250, 4294967295;
	add.s64 	%rd1476, %rd1474, %rd1475;
	mad.lo.s64 	%rd1477, %rd5, %rd1471, %rd1476;
	cvt.u32.u64 	%r725, %rd1477;
	shr.u64 	%rd1478, %rd1477, 32;
	and.b64  	%rd1479, %rd1282, 4294967295;
	add.s64 	%rd1480, %rd1478, %rd1479;
	mad.lo.s64 	%rd1481, %rd6, %rd1471, %rd1480;
	shr.u64 	%rd1482, %rd1481, 32;
	and.b64  	%rd1483, %rd1314, 4294967295;
	add.s64 	%rd1484, %rd1482, %rd1483;
	mad.lo.s64 	%rd1485, %rd7, %rd1471, %rd1484;
	shr.u64 	%rd1486, %rd1485, 32;
	and.b64  	%rd1487, %rd1346, 4294967295;
	add.s64 	%rd1488, %rd1486, %rd1487;
	mad.lo.s64 	%rd1489, %rd8, %rd1471, %rd1488;
	shr.u64 	%rd1490, %rd1489, 32;
	and.b64  	%rd1491, %rd1378, 4294967295;
	add.s64 	%rd1492, %rd1490, %rd1491;
	mad.lo.s64 	%rd1493, %rd9, %rd1471, %rd1492;
	shr.u64 	%rd1494, %rd1493, 32;
	and.b64  	%rd1495, %rd1410, 4294967295;
	add.s64 	%rd1496, %rd1494, %rd1495;
	mad.lo.s64 	%rd1497, %rd10, %rd1471, %rd1496;
	shr.u64 	%rd1498, %rd1497, 32;
	and.b64  	%rd1499, %rd1442, 4294967295;
	add.s64 	%rd1500, %rd1498, %rd1499;
	mad.lo.s64 	%rd1501, %rd11, %rd1471, %rd1500;
	shr.u64 	%rd1502, %rd1501, 32;
	and.b64  	%rd1503, %rd1446, 4294967295;
	add.s64 	%rd1504, %rd1502, %rd1503;
	shr.u64 	%rd1505, %rd1504, 32;
	and.b64  	%rd1506, %rd1450, 4294967295;
	add.s64 	%rd1507, %rd1505, %rd1506;
	shr.u64 	%rd1508, %rd1507, 32;
	and.b64  	%rd1509, %rd1454, 4294967295;
	add.s64 	%rd1510, %rd1508, %rd1509;
	shr.u64 	%rd1511, %rd1510, 32;
	and.b64  	%rd1512, %rd1458, 4294967295;
	add.s64 	%rd1513, %rd1511, %rd1512;
	shr.u64 	%rd1514, %rd1513, 32;
	and.b64  	%rd1515, %rd1462, 4294967295;
	add.s64 	%rd1516, %rd1514, %rd1515;
	shr.u64 	%rd1517, %rd1516, 32;
	and.b64  	%rd1518, %rd1466, 4294967295;
	add.s64 	%rd1519, %rd1517, %rd1518;
	shr.u64 	%rd1520, %rd1519, 32;
	and.b64  	%rd1521, %rd1470, 4294967295;
	add.s64 	%rd1522, %rd1520, %rd1521;
	{ .reg .b32 tmp; mov.b64 {tmp, %r726}, %rd1522; }
	add.s32 	%r727, %r722, %r726;
	mul.lo.s32 	%r728, %r663, %r725;
	cvt.u64.u32 	%rd1523, %r728;
	and.b64  	%rd1524, %rd1477, 4294967295;
	mad.lo.s64 	%rd1525, %rd4, %rd1523, %rd1524;
	shr.u64 	%rd1526, %rd1525, 32;
	and.b64  	%rd1527, %rd1481, 4294967295;
	add.s64 	%rd1528, %rd1526, %rd1527;
	mad.lo.s64 	%rd1529, %rd5, %rd1523, %rd1528;
	cvt.u32.u64 	%r729, %rd1529;
	shr.u64 	%rd1530, %rd1529, 32;
	and.b64  	%rd1531, %rd1485, 4294967295;
	add.s64 	%rd1532, %rd1530, %rd1531;
	mad.lo.s64 	%rd1533, %rd6, %rd1523, %rd1532;
	shr.u64 	%rd1534, %rd1533, 32;
	and.b64  	%rd1535, %rd1489, 4294967295;
	add.s64 	%rd1536, %rd1534, %rd1535;
	mad.lo.s64 	%rd1537, %rd7, %rd1523, %rd1536;
	shr.u64 	%rd1538, %rd1537, 32;
	and.b64  	%rd1539, %rd1493, 4294967295;
	add.s64 	%rd1540, %rd1538, %rd1539;
	mad.lo.s64 	%rd1541, %rd8, %rd1523, %rd1540;
	shr.u64 	%rd1542, %rd1541, 32;
	and.b64  	%rd1543, %rd1497, 4294967295;
	add.s64 	%rd1544, %rd1542, %rd1543;
	mad.lo.s64 	%rd1545, %rd9, %rd1523, %rd1544;
	shr.u64 	%rd1546, %rd1545, 32;
	and.b64  	%rd1547, %rd1501, 4294967295;
	add.s64 	%rd1548, %rd1546, %rd1547;
	mad.lo.s64 	%rd1549, %rd10, %rd1523, %rd1548;
	shr.u64 	%rd1550, %rd1549, 32;
	and.b64  	%rd1551, %rd1504, 4294967295;
	add.s64 	%rd1552, %rd1550, %rd1551;
	mad.lo.s64 	%rd1553, %rd11, %rd1523, %rd1552;
	shr.u64 	%rd1554, %rd1553, 32;
	and.b64  	%rd1555, %rd1507, 4294967295;
	add.s64 	%rd1556, %rd1554, %rd1555;
	shr.u64 	%rd1557, %rd1556, 32;
	and.b64  	%rd1558, %rd1510, 4294967295;
	add.s64 	%rd1559, %rd1557, %rd1558;
	shr.u64 	%rd1560, %rd1559, 32;
	and.b64  	%rd1561, %rd1513, 4294967295;
	add.s64 	%rd1562, %rd1560, %rd1561;
	shr.u64 	%rd1563, %rd1562, 32;
	and.b64  	%rd1564, %rd1516, 4294967295;
	add.s64 	%rd1565, %rd1563, %rd1564;
	shr.u64 	%rd1566, %rd1565, 32;
	and.b64  	%rd1567, %rd1519, 4294967295;
	add.s64 	%rd1568, %rd1566, %rd1567;
	shr.u64 	%rd1569, %rd1568, 32;
	and.b64  	%rd1570, %rd1522, 4294967295;
	add.s64 	%rd1571, %rd1569, %rd1570;
	{ .reg .b32 tmp; mov.b64 {tmp, %r730}, %rd1571; }
	add.s32 	%r731, %r727, %r730;
	mul.lo.s32 	%r732, %r663, %r729;
	cvt.u64.u32 	%rd1572, %r732;
	and.b64  	%rd1573, %rd1529, 4294967295;
	mad.lo.s64 	%rd1574, %rd4, %rd1572, %rd1573;
	shr.u64 	%rd1575, %rd1574, 32;
	and.b64  	%rd1576, %rd1533, 4294967295;
	add.s64 	%rd1577, %rd1575, %rd1576;
	mad.lo.s64 	%rd1578, %rd5, %rd1572, %rd1577;
	cvt.u32.u64 	%r733, %rd1578;
	shr.u64 	%rd1579, %rd1578, 32;
	and.b64  	%rd1580, %rd1537, 4294967295;
	add.s64 	%rd1581, %rd1579, %rd1580;
	mad.lo.s64 	%rd1582, %rd6, %rd1572, %rd1581;
	shr.u64 	%rd1583, %rd1582, 32;
	and.b64  	%rd1584, %rd1541, 4294967295;
	add.s64 	%rd1585, %rd1583, %rd1584;
	mad.lo.s64 	%rd1586, %rd7, %rd1572, %rd1585;
	shr.u64 	%rd1587, %rd1586, 32;
	and.b64  	%rd1588, %rd1545, 4294967295;
	add.s64 	%rd1589, %rd1587, %rd1588;
	mad.lo.s64 	%rd1590, %rd8, %rd1572, %rd1589;
	shr.u64 	%rd1591, %rd1590, 32;
	and.b64  	%rd1592, %rd1549, 4294967295;
	add.s64 	%rd1593, %rd1591, %rd1592;
	mad.lo.s64 	%rd1594, %rd9, %rd1572, %rd1593;
	shr.u64 	%rd1595, %rd1594, 32;
	and.b64  	%rd1596, %rd1553, 4294967295;
	add.s64 	%rd1597, %rd1595, %rd1596;
	mad.lo.s64 	%rd1598, %rd10, %rd1572, %rd1597;
	shr.u64 	%rd1599, %rd1598, 32;
	and.b64  	%rd1600, %rd1556, 4294967295;
	add.s64 	%rd1601, %rd1599, %rd1600;
	mad.lo.s64 	%rd1602, %rd11, %rd1572, %rd1601;
	shr.u64 	%rd1603, %rd1602, 32;
	and.b64  	%rd1604, %rd1559, 4294967295;
	add.s64 	%rd1605, %rd1603, %rd1604;
	shr.u64 	%rd1606, %rd1605, 32;
	and.b64  	%rd1607, %rd1562, 4294967295;
	add.s64 	%rd1608, %rd1606, %rd1607;
	shr.u64 	%rd1609, %rd1608, 32;
	and.b64  	%rd1610, %rd1565, 4294967295;
	add.s64 	%rd1611, %rd1609, %rd1610;
	shr.u64 	%rd1612, %rd1611, 32;
	and.b64  	%rd1613, %rd1568, 4294967295;
	add.s64 	%rd1614, %rd1612, %rd1613;
	shr.u64 	%rd1615, %rd1614, 32;
	and.b64  	%rd1616, %rd1571, 4294967295;
	add.s64 	%rd1617, %rd1615, %rd1616;
	{ .reg .b32 tmp; mov.b64 {tmp, %r734}, %rd1617; }
	add.s32 	%r735, %r731, %r734;
	mul.lo.s32 	%r736, %r663, %r733;
	cvt.u64.u32 	%rd1618, %r736;
	and.b64  	%rd1619, %rd1578, 4294967295;
	mad.lo.s64 	%rd1620, %rd4, %rd1618, %rd1619;
	shr.u64 	%rd1621, %rd1620, 32;
	and.b64  	%rd1622, %rd1582, 4294967295;
	add.s64 	%rd1623, %rd1621, %rd1622;
	mad.lo.s64 	%rd1624, %rd5, %rd1618, %rd1623;
	cvt.u32.u64 	%r737, %rd1624;
	shr.u64 	%rd1625, %rd1624, 32;
	and.b64  	%rd1626, %rd1586, 4294967295;
	add.s64 	%rd1627, %rd1625, %rd1626;
	mad.lo.s64 	%rd1628, %rd6, %rd1618, %rd1627;
	shr.u64 	%rd1629, %rd1628, 32;
	and.b64  	%rd1630, %rd1590, 4294967295;
	add.s64 	%rd1631, %rd1629, %rd1630;
	mad.lo.s64 	%rd1632, %rd7, %rd1618, %rd1631;
	shr.u64 	%rd1633, %rd1632, 32;
	and.b64  	%rd1634, %rd1594, 4294967295;
	add.s64 	%rd1635, %rd1633, %rd1634;
	mad.lo.s64 	%rd1636, %rd8, %rd1618, %rd1635;
	shr.u64 	%rd1637, %rd1636, 32;
	and.b64  	%rd1638, %rd1598, 4294967295;
	add.s64 	%rd1639, %rd1637, %rd1638;
	mad.lo.s64 	%rd1640, %rd9, %rd1618, %rd1639;
	shr.u64 	%rd1641, %rd1640, 32;
	and.b64  	%rd1642, %rd1602, 4294967295;
	add.s64 	%rd1643, %rd1641, %rd1642;
	mad.lo.s64 	%rd1644, %rd10, %rd1618, %rd1643;
	shr.u64 	%rd1645, %rd1644, 32;
	and.b64  	%rd1646, %rd1605, 4294967295;
	add.s64 	%rd1647, %rd1645, %rd1646;
	mad.lo.s64 	%rd1648, %rd11, %rd1618, %rd1647;
	shr.u64 	%rd1649, %rd1648, 32;
	and.b64  	%rd1650, %rd1608, 4294967295;
	add.s64 	%rd1651, %rd1649, %rd1650;
	shr.u64 	%rd1652, %rd1651, 32;
	and.b64  	%rd1653, %rd1611, 4294967295;
	add.s64 	%rd1654, %rd1652, %rd1653;
	shr.u64 	%rd1655, %rd1654, 32;
	and.b64  	%rd1656, %rd1614, 4294967295;
	add.s64 	%rd1657, %rd1655, %rd1656;
	shr.u64 	%rd1658, %rd1657, 32;
	and.b64  	%rd1659, %rd1617, 4294967295;
	add.s64 	%rd1660, %rd1658, %rd1659;
	{ .reg .b32 tmp; mov.b64 {tmp, %r738}, %rd1660; }
	add.s32 	%r739, %r735, %r738;
	mul.lo.s32 	%r740, %r663, %r737;
	cvt.u64.u32 	%rd1661, %r740;
	and.b64  	%rd1662, %rd1624, 4294967295;
	mad.lo.s64 	%rd1663, %rd4, %rd1661, %rd1662;
	shr.u64 	%rd1664, %rd1663, 32;
	and.b64  	%rd1665, %rd1628, 4294967295;
	add.s64 	%rd1666, %rd1664, %rd1665;
	mad.lo.s64 	%rd1667, %rd5, %rd1661, %rd1666;
	cvt.u32.u64 	%r741, %rd1667;
	shr.u64 	%rd1668, %rd1667, 32;
	and.b64  	%rd1669, %rd1632, 4294967295;
	add.s64 	%rd1670, %rd1668, %rd1669;
	mad.lo.s64 	%rd1671, %rd6, %rd1661, %rd1670;
	shr.u64 	%rd1672, %rd1671, 32;
	and.b64  	%rd1673, %rd1636, 4294967295;
	add.s64 	%rd1674, %rd1672, %rd1673;
	mad.lo.s64 	%rd1675, %rd7, %rd1661, %rd1674;
	shr.u64 	%rd1676, %rd1675, 32;
	and.b64  	%rd1677, %rd1640, 4294967295;
	add.s64 	%rd1678, %rd1676, %rd1677;
	mad.lo.s64 	%rd1679, %rd8, %rd1661, %rd1678;
	shr.u64 	%rd1680, %rd1679, 32;
	and.b64  	%rd1681, %rd1644, 4294967295;
	add.s64 	%rd1682, %rd1680, %rd1681;
	mad.lo.s64 	%rd1683, %rd9, %rd1661, %rd1682;
	shr.u64 	%rd1684, %rd1683, 32;
	and.b64  	%rd1685, %rd1648, 4294967295;
	add.s64 	%rd1686, %rd1684, %rd1685;
	mad.lo.s64 	%rd1687, %rd10, %rd1661, %rd1686;
	shr.u64 	%rd1688, %rd1687, 32;
	and.b64  	%rd1689, %rd1651, 4294967295;
	add.s64 	%rd1690, %rd1688, %rd1689;
	mad.lo.s64 	%rd1691, %rd11, %rd1661, %rd1690;
	shr.u64 	%rd1692, %rd1691, 32;
	and.b64  	%rd1693, %rd1654, 4294967295;
	add.s64 	%rd1694, %rd1692, %rd1693;
	shr.u64 	%rd1695, %rd1694, 32;
	and.b64  	%rd1696, %rd1657, 4294967295;
	add.s64 	%rd1697, %rd1695, %rd1696;
	shr.u64 	%rd1698, %rd1697, 32;
	and.b64  	%rd1699, %rd1660, 4294967295;
	add.s64 	%rd1700, %rd1698, %rd1699;
	{ .reg .b32 tmp; mov.b64 {tmp, %r742}, %rd1700; }
	add.s32 	%r743, %r739, %r742;
	mul.lo.s32 	%r744, %r663, %r741;
	cvt.u64.u32 	%rd1701, %r744;
	and.b64  	%rd1702, %rd1667, 4294967295;
	mad.lo.s64 	%rd1703, %rd4, %rd1701, %rd1702;
	shr.u64 	%rd1704, %rd1703, 32;
	and.b64  	%rd1705, %rd1671, 4294967295;
	add.s64 	%rd1706, %rd1704, %rd1705;
	mad.lo.s64 	%rd1707, %rd5, %rd1701, %rd1706;
	cvt.u32.u64 	%r745, %rd1707;
	shr.u64 	%rd1708, %rd1707, 32;
	and.b64  	%rd1709, %rd1675, 4294967295;
	add.s64 	%rd1710, %rd1708, %rd1709;
	mad.lo.s64 	%rd1711, %rd6, %rd1701, %rd1710;
	shr.u64 	%rd1712, %rd1711, 32;
	and.b64  	%rd1713, %rd1679, 4294967295;
	add.s64 	%rd1714, %rd1712, %rd1713;
	mad.lo.s64 	%rd1715, %rd7, %rd1701, %rd1714;
	shr.u64 	%rd1716, %rd1715, 32;
	and.b64  	%rd1717, %rd1683, 4294967295;
	add.s64 	%rd1718, %rd1716, %rd1717;
	mad.lo.s64 	%rd1719, %rd8, %rd1701, %rd1718;
	shr.u64 	%rd1720, %rd1719, 32;
	and.b64  	%rd1721, %rd1687, 4294967295;
	add.s64 	%rd1722, %rd1720, %rd1721;
	mad.lo.s64 	%rd1723, %rd9, %rd1701, %rd1722;
	shr.u64 	%rd1724, %rd1723, 32;
	and.b64  	%rd1725, %rd1691, 4294967295;
	add.s64 	%rd1726, %rd1724, %rd1725;
	mad.lo.s64 	%rd1727, %rd10, %rd1701, %rd1726;
	shr.u64 	%rd1728, %rd1727, 32;
	and.b64  	%rd1729, %rd1694, 4294967295;
	add.s64 	%rd1730, %rd1728, %rd1729;
	mad.lo.s64 	%rd1731, %rd11, %rd1701, %rd1730;
	shr.u64 	%rd1732, %rd1731, 32;
	and.b64  	%rd1733, %rd1697, 4294967295;
	add.s64 	%rd1734, %rd1732, %rd1733;
	shr.u64 	%rd1735, %rd1734, 32;
	and.b64  	%rd1736, %rd1700, 4294967295;
	add.s64 	%rd1737, %rd1735, %rd1736;
	{ .reg .b32 tmp; mov.b64 {tmp, %r746}, %rd1737; }
	add.s32 	%r747, %r743, %r746;
	mul.lo.s32 	%r748, %r663, %r745;
	cvt.u64.u32 	%rd1738, %r748;
	and.b64  	%rd1739, %rd1707, 4294967295;
	mad.lo.s64 	%rd1740, %rd4, %rd1738, %rd1739;
	shr.u64 	%rd1741, %rd1740, 32;
	and.b64  	%rd1742, %rd1711, 4294967295;
	add.s64 	%rd1743, %rd1741, %rd1742;
	mad.lo.s64 	%rd1744, %rd5, %rd1738, %rd1743;
	cvt.u32.u64 	%r749, %rd1744;
	shr.u64 	%rd1745, %rd1744, 32;
	and.b64  	%rd1746, %rd1715, 4294967295;
	add.s64 	%rd1747, %rd1745, %rd1746;
	mad.lo.s64 	%rd1748, %rd6, %rd1738, %rd1747;
	shr.u64 	%rd1749, %rd1748, 32;
	and.b64  	%rd1750, %rd1719, 4294967295;
	add.s64 	%rd1751, %rd1749, %rd1750;
	mad.lo.s64 	%rd1752, %rd7, %rd1738, %rd1751;
	shr.u64 	%rd1753, %rd1752, 32;
	and.b64  	%rd1754, %rd1723, 4294967295;
	add.s64 	%rd1755, %rd1753, %rd1754;
	mad.lo.s64 	%rd1756, %rd8, %rd1738, %rd1755;
	shr.u64 	%rd1757, %rd1756, 32;
	and.b64  	%rd1758, %rd1727, 4294967295;
	add.s64 	%rd1759, %rd1757, %rd1758;
	mad.lo.s64 	%rd1760, %rd9, %rd1738, %rd1759;
	shr.u64 	%rd1761, %rd1760, 32;
	and.b64  	%rd1762, %rd1731, 4294967295;
	add.s64 	%rd1763, %rd1761, %rd1762;
	mad.lo.s64 	%rd1764, %rd10, %rd1738, %rd1763;
	shr.u64 	%rd1765, %rd1764, 32;
	and.b64  	%rd1766, %rd1734, 4294967295;
	add.s64 	%rd1767, %rd1765, %rd1766;
	mad.lo.s64 	%rd1768, %rd11, %rd1738, %rd1767;
	shr.u64 	%rd1769, %rd1768, 32;
	and.b64  	%rd1770, %rd1737, 4294967295;
	add.s64 	%rd1771, %rd1769, %rd1770;
	{ .reg .b32 tmp; mov.b64 {tmp, %r750}, %rd1771; }
	add.s32 	%r751, %r747, %r750;
	mul.lo.s32 	%r752, %r663, %r749;
	cvt.u64.u32 	%rd1772, %r752;
	and.b64  	%rd1773, %rd1744, 4294967295;
	mad.lo.s64 	%rd1774, %rd4, %rd1772, %rd1773;
	shr.u64 	%rd1775, %rd1774, 32;
	and.b64  	%rd1776, %rd1748, 4294967295;
	add.s64 	%rd1777, %rd1775, %rd1776;
	mad.lo.s64 	%rd40, %rd5, %rd1772, %rd1777;
	cvt.u32.u64 	%r2529, %rd40;
	shr.u64 	%rd1778, %rd40, 32;
	and.b64  	%rd1779, %rd1752, 4294967295;
	add.s64 	%rd1780, %rd1778, %rd1779;
	mad.lo.s64 	%rd12362, %rd6, %rd1772, %rd1780;
	cvt.u32.u64 	%r76, %rd12362;
	shr.u64 	%rd1781, %rd12362, 32;
	and.b64  	%rd1782, %rd1756, 4294967295;
	add.s64 	%rd1783, %rd1781, %rd1782;
	mad.lo.s64 	%rd12361, %rd7, %rd1772, %rd1783;
	cvt.u32.u64 	%r77, %rd12361;
	shr.u64 	%rd1784, %rd12361, 32;
	and.b64  	%rd1785, %rd1760, 4294967295;
	add.s64 	%rd1786, %rd1784, %rd1785;
	mad.lo.s64 	%rd12360, %rd8, %rd1772, %rd1786;
	cvt.u32.u64 	%r78, %rd12360;
	shr.u64 	%rd1787, %rd12360, 32;
	and.b64  	%rd1788, %rd1764, 4294967295;
	add.s64 	%rd1789, %rd1787, %rd1788;
	mad.lo.s64 	%rd12359, %rd9, %rd1772, %rd1789;
	cvt.u32.u64 	%r79, %rd12359;
	shr.u64 	%rd1790, %rd12359, 32;
	and.b64  	%rd1791, %rd1768, 4294967295;
	add.s64 	%rd1792, %rd1790, %rd1791;
	mad.lo.s64 	%rd12358, %rd10, %rd1772, %rd1792;
	cvt.u32.u64 	%r80, %rd12358;
	shr.u64 	%rd1793, %rd12358, 32;
	and.b64  	%rd1794, %rd1771, 4294967295;
	add.s64 	%rd1795, %rd1793, %rd1794;
	mad.lo.s64 	%rd12357, %rd11, %rd1772, %rd1795;
	cvt.u32.u64 	%r81, %rd12357;
	{ .reg .b32 tmp; mov.b64 {tmp, %r753}, %rd12357; }
	add.s32 	%r2528, %r751, %r753;
	setp.gt.u32 	%p25, %r2528, %r720;
	@%p25 bra 	$L__BB3_35;
	setp.lt.u32 	%p26, %r2528, %r720;
	@%p26 bra 	$L__BB3_36;
	cvt.u32.u64 	%r755, %rd10;
	setp.lt.u32 	%p27, %r755, %r81;
	@%p27 bra 	$L__BB3_35;
	setp.gt.u32 	%p28, %r755, %r81;
	@%p28 bra 	$L__BB3_36;
	cvt.u32.u64 	%r757, %rd9;
	setp.lt.u32 	%p29, %r757, %r80;
	@%p29 bra 	$L__BB3_35;
	setp.gt.u32 	%p30, %r757, %r80;
	@%p30 bra 	$L__BB3_36;
	cvt.u32.u64 	%r759, %rd8;
	setp.lt.u32 	%p31, %r759, %r79;
	@%p31 bra 	$L__BB3_35;
	setp.gt.u32 	%p32, %r759, %r79;
	@%p32 bra 	$L__BB3_36;
	cvt.u32.u64 	%r761, %rd7;
	setp.lt.u32 	%p33, %r761, %r78;
	@%p33 bra 	$L__BB3_35;
	setp.gt.u32 	%p34, %r761, %r78;
	@%p34 bra 	$L__BB3_36;
	cvt.u32.u64 	%r763, %rd6;
	setp.lt.u32 	%p35, %r763, %r77;
	@%p35 bra 	$L__BB3_35;
	setp.gt.u32 	%p36, %r763, %r77;
	@%p36 bra 	$L__BB3_36;
	cvt.u32.u64 	%r765, %rd5;
	setp.lt.u32 	%p37, %r765, %r76;
	@%p37 bra 	$L__BB3_35;
	cvt.u32.u64 	%r767, %rd4;
	setp.gt.u32 	%p38, %r765, %r76;
	setp.gt.u32 	%p39, %r767, %r2529;
	or.pred  	%p40, %p38, %p39;
	@%p40 bra 	$L__BB3_36;
$L__BB3_35:
	and.b64  	%rd1797, %rd40, 4294967295;
	sub.s64 	%rd1798, %rd1797, %rd4;
	shr.u64 	%rd1799, %rd1798, 63;
	cvt.u32.u64 	%r2529, %rd1798;
	and.b64  	%rd1800, %rd12362, 4294967295;
	add.s64 	%rd1801, %rd1799, %rd5;
	sub.s64 	%rd12362, %rd1800, %rd1801;
	shr.u64 	%rd1802, %rd12362, 63;
	and.b64  	%rd1803, %rd12361, 4294967295;
	add.s64 	%rd1804, %rd1802, %rd6;
	sub.s64 	%rd12361, %rd1803, %rd1804;
	shr.u64 	%rd1805, %rd12361, 63;
	and.b64  	%rd1806, %rd12360, 4294967295;
	add.s64 	%rd1807, %rd1805, %rd7;
	sub.s64 	%rd12360, %rd1806, %rd1807;
	shr.u64 	%rd1808, %rd12360, 63;
	and.b64  	%rd1809, %rd12359, 4294967295;
	add.s64 	%rd1810, %rd1808, %rd8;
	sub.s64 	%rd12359, %rd1809, %rd1810;
	shr.u64 	%rd1811, %rd12359, 63;
	and.b64  	%rd1812, %rd12358, 4294967295;
	add.s64 	%rd1813, %rd1811, %rd9;
	sub.s64 	%rd12358, %rd1812, %rd1813;
	shr.u64 	%rd1814, %rd12358, 63;
	and.b64  	%rd1815, %rd12357, 4294967295;
	add.s64 	%rd1816, %rd1814, %rd10;
	sub.s64 	%rd12357, %rd1815, %rd1816;
	shr.u64 	%rd1817, %rd12357, 63;
	cvt.u32.u64 	%r769, %rd1817;
	add.s32 	%r770, %r720, %r769;
	sub.s32 	%r2528, %r2528, %r770;
$L__BB3_36:
	shl.b32 	%r2530, %r2529, 1;
	shr.u32 	%r772, %r2529, 31;
	cvt.u64.u32 	%rd1819, %r772;
	shl.b64 	%rd1820, %rd12362, 1;
	and.b64  	%rd1821, %rd1820, 8589934590;
	or.b64  	%rd12369, %rd1821, %rd1819;
	cvt.u32.u64 	%r88, %rd12369;
	shr.u64 	%rd1822, %rd1821, 32;
	shl.b64 	%rd1823, %rd12361, 1;
	and.b64  	%rd1824, %rd1823, 8589934590;
	or.b64  	%rd12368, %rd1822, %rd1824;
	cvt.u32.u64 	%r89, %rd12368;
	shr.u64 	%rd1825, %rd1824, 32;
	shl.b64 	%rd1826, %rd12360, 1;
	and.b64  	%rd1827, %rd1826, 8589934590;
	or.b64  	%rd12367, %rd1825, %rd1827;
	cvt.u32.u64 	%r90, %rd12367;
	shr.u64 	%rd1828, %rd1827, 32;
	shl.b64 	%rd1829, %rd12359, 1;
	and.b64  	%rd1830, %rd1829, 8589934590;
	or.b64  	%rd12366, %rd1828, %rd1830;
	cvt.u32.u64 	%r91, %rd12366;
	shr.u64 	%rd1831, %rd1830, 32;
	shl.b64 	%rd1832, %rd12358, 1;
	and.b64  	%rd1833, %rd1832, 8589934590;
	or.b64  	%rd12365, %rd1831, %rd1833;
	cvt.u32.u64 	%r92, %rd12365;
	shr.u64 	%rd1834, %rd1833, 32;
	shl.b64 	%rd1835, %rd12357, 1;
	and.b64  	%rd1836, %rd1835, 8589934590;
	or.b64  	%rd12364, %rd1834, %rd1836;
	cvt.u32.u64 	%r93, %rd12364;
	shr.u64 	%rd1837, %rd1836, 32;
	mul.wide.u32 	%rd1838, %r2528, 2;
	add.s64 	%rd12363, %rd1837, %rd1838;
	cvt.u32.u64 	%r94, %rd12363;
	setp.gt.u64 	%p41, %rd12363, 4294967295;
	setp.lt.u32 	%p42, %r720, %r94;
	or.pred  	%p43, %p41, %p42;
	@%p43 bra 	$L__BB3_50;
	setp.gt.u32 	%p44, %r720, %r94;
	@%p44 bra 	$L__BB3_51;
	cvt.u32.u64 	%r774, %rd10;
	setp.lt.u32 	%p45, %r774, %r93;
	@%p45 bra 	$L__BB3_50;
	setp.gt.u32 	%p46, %r774, %r93;
	@%p46 bra 	$L__BB3_51;
	cvt.u32.u64 	%r776, %rd9;
	setp.lt.u32 	%p47, %r776, %r92;
	@%p47 bra 	$L__BB3_50;
	setp.gt.u32 	%p48, %r776, %r92;
	@%p48 bra 	$L__BB3_51;
	cvt.u32.u64 	%r778, %rd8;
	setp.lt.u32 	%p49, %r778, %r91;
	@%p49 bra 	$L__BB3_50;
	setp.gt.u32 	%p50, %r778, %r91;
	@%p50 bra 	$L__BB3_51;
	cvt.u32.u64 	%r780, %rd7;
	setp.lt.u32 	%p51, %r780, %r90;
	@%p51 bra 	$L__BB3_50;
	setp.gt.u32 	%p52, %r780, %r90;
	@%p52 bra 	$L__BB3_51;
	cvt.u32.u64 	%r782, %rd6;
	setp.lt.u32 	%p53, %r782, %r89;
	@%p53 bra 	$L__BB3_50;
	setp.gt.u32 	%p54, %r782, %r89;
	@%p54 bra 	$L__BB3_51;
	cvt.u32.u64 	%r784, %rd5;
	setp.lt.u32 	%p55, %r784, %r88;
	@%p55 bra 	$L__BB3_50;
	cvt.u32.u64 	%r786, %rd4;
	setp.gt.u32 	%p56, %r784, %r88;
	setp.lt.u32 	%p57, %r2530, %r786;
	or.pred  	%p58, %p56, %p57;
	@%p58 bra 	$L__BB3_51;
$L__BB3_50:
	cvt.u64.u32 	%rd1841, %r2530;
	sub.s64 	%rd1842, %rd1841, %rd4;
	shr.u64 	%rd1843, %rd1842, 63;
	cvt.u32.u64 	%r2530, %rd1842;
	and.b64  	%rd1844, %rd12369, 4294967295;
	add.s64 	%rd1845, %rd1843, %rd5;
	sub.s64 	%rd12369, %rd1844, %rd1845;
	shr.u64 	%rd1846, %rd12369, 63;
	and.b64  	%rd1847, %rd12368, 4294967295;
	add.s64 	%rd1848, %rd1846, %rd6;
	sub.s64 	%rd12368, %rd1847, %rd1848;
	shr.u64 	%rd1849, %rd12368, 63;
	and.b64  	%rd1850, %rd12367, 4294967295;
	add.s64 	%rd1851, %rd1849, %rd7;
	sub.s64 	%rd12367, %rd1850, %rd1851;
	shr.u64 	%rd1852, %rd12367, 63;
	and.b64  	%rd1853, %rd12366, 4294967295;
	add.s64 	%rd1854, %rd1852, %rd8;
	sub.s64 	%rd12366, %rd1853, %rd1854;
	shr.u64 	%rd1855, %rd12366, 63;
	and.b64  	%rd1856, %rd12365, 4294967295;
	add.s64 	%rd1857, %rd1855, %rd9;
	sub.s64 	%rd12365, %rd1856, %rd1857;
	shr.u64 	%rd1858, %rd12365, 63;
	and.b64  	%rd1859, %rd12364, 4294967295;
	add.s64 	%rd1860, %rd1858, %rd10;
	sub.s64 	%rd12364, %rd1859, %rd1860;
	shr.u64 	%rd1861, %rd12364, 63;
	and.b64  	%rd1862, %rd12363, 4294967295;
	add.s64 	%rd1863, %rd1861, %rd11;
	sub.s64 	%rd12363, %rd1862, %rd1863;
$L__BB3_51:
	shl.b32 	%r2531, %r2530, 1;
	shr.u32 	%r788, %r2530, 31;
	cvt.u64.u32 	%rd1865, %r788;
	shl.b64 	%rd1866, %rd12369, 1;
	and.b64  	%rd1867, %rd1866, 8589934590;
	or.b64  	%rd12376, %rd1867, %rd1865;
	cvt.u32.u64 	%r98, %rd12376;
	shr.u64 	%rd1868, %rd1867, 32;
	shl.b64 	%rd1869, %rd12368, 1;
	and.b64  	%rd1870, %rd1869, 8589934590;
	or.b64  	%rd12375, %rd1868, %rd1870;
	cvt.u32.u64 	%r99, %rd12375;
	shr.u64 	%rd1871, %rd1870, 32;
	shl.b64 	%rd1872, %rd12367, 1;
	and.b64  	%rd1873, %rd1872, 8589934590;
	or.b64  	%rd12374, %rd1871, %rd1873;
	cvt.u32.u64 	%r100, %rd12374;
	shr.u64 	%rd1874, %rd1873, 32;
	shl.b64 	%rd1875, %rd12366, 1;
	and.b64  	%rd1876, %rd1875, 8589934590;
	or.b64  	%rd12373, %rd1874, %rd1876;
	cvt.u32.u64 	%r101, %rd12373;
	shr.u64 	%rd1877, %rd1876, 32;
	shl.b64 	%rd1878, %rd12365, 1;
	and.b64  	%rd1879, %rd1878, 8589934590;
	or.b64  	%rd12372, %rd1877, %rd1879;
	cvt.u32.u64 	%r102, %rd12372;
	shr.u64 	%rd1880, %rd1879, 32;
	shl.b64 	%rd1881, %rd12364, 1;
	and.b64  	%rd1882, %rd1881, 8589934590;
	or.b64  	%rd12371, %rd1880, %rd1882;
	cvt.u32.u64 	%r103, %rd12371;
	shr.u64 	%rd1883, %rd1882, 32;
	shl.b64 	%rd1885, %rd12363, 1;
	and.b64  	%rd1886, %rd1885, 8589934590;
	or.b64  	%rd12370, %rd1883, %rd1886;
	cvt.u32.u64 	%r104, %rd12370;
	setp.gt.u64 	%p59, %rd12370, 4294967295;
	setp.lt.u32 	%p60, %r720, %r104;
	or.pred  	%p61, %p59, %p60;
	@%p61 bra 	$L__BB3_65;
	setp.gt.u32 	%p62, %r720, %r104;
	@%p62 bra 	$L__BB3_66;
	cvt.u32.u64 	%r790, %rd10;
	setp.lt.u32 	%p63, %r790, %r103;
	@%p63 bra 	$L__BB3_65;
	setp.gt.u32 	%p64, %r790, %r103;
	@%p64 bra 	$L__BB3_66;
	cvt.u32.u64 	%r792, %rd9;
	setp.lt.u32 	%p65, %r792, %r102;
	@%p65 bra 	$L__BB3_65;
	setp.gt.u32 	%p66, %r792, %r102;
	@%p66 bra 	$L__BB3_66;
	cvt.u32.u64 	%r794, %rd8;
	setp.lt.u32 	%p67, %r794, %r101;
	@%p67 bra 	$L__BB3_65;
	setp.gt.u32 	%p68, %r794, %r101;
	@%p68 bra 	$L__BB3_66;
	cvt.u32.u64 	%r796, %rd7;
	setp.lt.u32 	%p69, %r796, %r100;
	@%p69 bra 	$L__BB3_65;
	setp.gt.u32 	%p70, %r796, %r100;
	@%p70 bra 	$L__BB3_66;
	cvt.u32.u64 	%r798, %rd6;
	setp.lt.u32 	%p71, %r798, %r99;
	@%p71 bra 	$L__BB3_65;
	setp.gt.u32 	%p72, %r798, %r99;
	@%p72 bra 	$L__BB3_66;
	cvt.u32.u64 	%r800, %rd5;
	setp.lt.u32 	%p73, %r800, %r98;
	@%p73 bra 	$L__BB3_65;
	cvt.u32.u64 	%r802, %rd4;
	setp.gt.u32 	%p74, %r800, %r98;
	setp.lt.u32 	%p75, %r2531, %r802;
	or.pred  	%p76, %p74, %p75;
	@%p76 bra 	$L__BB3_66;
$L__BB3_65:
	cvt.u64.u32 	%rd1888, %r2531;
	sub.s64 	%rd1889, %rd1888, %rd4;
	shr.u64 	%rd1890, %rd1889, 63;
	cvt.u32.u64 	%r2531, %rd1889;
	and.b64  	%rd1891, %rd12376, 4294967295;
	add.s64 	%rd1892, %rd1890, %rd5;
	sub.s64 	%rd12376, %rd1891, %rd1892;
	shr.u64 	%rd1893, %rd12376, 63;
	and.b64  	%rd1894, %rd12375, 4294967295;
	add.s64 	%rd1895, %rd1893, %rd6;
	sub.s64 	%rd12375, %rd1894, %rd1895;
	shr.u64 	%rd1896, %rd12375, 63;
	and.b64  	%rd1897, %rd12374, 4294967295;
	add.s64 	%rd1898, %rd1896, %rd7;
	sub.s64 	%rd12374, %rd1897, %rd1898;
	shr.u64 	%rd1899, %rd12374, 63;
	and.b64  	%rd1900, %rd12373, 4294967295;
	add.s64 	%rd1901, %rd1899, %rd8;
	sub.s64 	%rd12373, %rd1900, %rd1901;
	shr.u64 	%rd1902, %rd12373, 63;
	and.b64  	%rd1903, %rd12372, 4294967295;
	add.s64 	%rd1904, %rd1902, %rd9;
	sub.s64 	%rd12372, %rd1903, %rd1904;
	shr.u64 	%rd1905, %rd12372, 63;
	and.b64  	%rd1906, %rd12371, 4294967295;
	add.s64 	%rd1907, %rd1905, %rd10;
	sub.s64 	%rd12371, %rd1906, %rd1907;
	shr.u64 	%rd1908, %rd12371, 63;
	and.b64  	%rd1909, %rd12370, 4294967295;
	add.s64 	%rd1910, %rd1908, %rd11;
	sub.s64 	%rd12370, %rd1909, %rd1910;
$L__BB3_66:
	mul.lo.s64 	%rd1911, %rd33, %rd33;
	cvt.u32.u64 	%r804, %rd1911;
	shr.u64 	%rd1912, %rd1911, 32;
	mul.lo.s64 	%rd1913, %rd34, %rd33;
	add.s64 	%rd1914, %rd1912, %rd1913;
	shr.u64 	%rd1915, %rd1914, 32;
	mul.lo.s64 	%rd1916, %rd35, %rd33;
	add.s64 	%rd1917, %rd1915, %rd1916;
	shr.u64 	%rd1918, %rd1917, 32;
	mul.lo.s64 	%rd1919, %rd36, %rd33;
	add.s64 	%rd1920, %rd1918, %rd1919;
	shr.u64 	%rd1921, %rd1920, 32;
	mul.lo.s64 	%rd1922, %rd37, %rd33;
	add.s64 	%rd1923, %rd1921, %rd1922;
	shr.u64 	%rd1924, %rd1923, 32;
	mul.lo.s64 	%rd1925, %rd38, %rd33;
	add.s64 	%rd1926, %rd1924, %rd1925;
	shr.u64 	%rd1927, %rd1926, 32;
	mul.lo.s64 	%rd1928, %rd39, %rd33;
	add.s64 	%rd1929, %rd1927, %rd1928;
	shr.u64 	%rd1930, %rd1929, 32;
	cvt.u64.u32 	%rd1931, %r2527;
	mul.lo.s64 	%rd1932, %rd33, %rd1931;
	add.s64 	%rd1933, %rd1930, %rd1932;
	shr.u64 	%rd1934, %rd1933, 32;
	and.b64  	%rd1935, %rd1914, 4294967295;
	add.s64 	%rd1936, %rd1913, %rd1935;
	shr.u64 	%rd1937, %rd1936, 32;
	and.b64  	%rd1938, %rd1917, 4294967295;
	add.s64 	%rd1939, %rd1937, %rd1938;
	mad.lo.s64 	%rd1940, %rd34, %rd34, %rd1939;
	shr.u64 	%rd1941, %rd1940, 32;
	mul.lo.s64 	%rd1942, %rd35, %rd34;
	and.b64  	%rd1943, %rd1920, 4294967295;
	add.s64 	%rd1944, %rd1941, %rd1943;
	add.s64 	%rd1945, %rd1944, %rd1942;
	shr.u64 	%rd1946, %rd1945, 32;
	mul.lo.s64 	%rd1947, %rd36, %rd34;
	and.b64  	%rd1948, %rd1923, 4294967295;
	add.s64 	%rd1949, %rd1946, %rd1948;
	add.s64 	%rd1950, %rd1949, %rd1947;
	shr.u64 	%rd1951, %rd1950, 32;
	mul.lo.s64 	%rd1952, %rd37, %rd34;
	and.b64  	%rd1953, %rd1926, 4294967295;
	add.s64 	%rd1954, %rd1951, %rd1953;
	add.s64 	%rd1955, %rd1954, %rd1952;
	shr.u64 	%rd1956, %rd1955, 32;
	mul.lo.s64 	%rd1957, %rd38, %rd34;
	and.b64  	%rd1958, %rd1929, 4294967295;
	add.s64 	%rd1959, %rd1956, %rd1958;
	add.s64 	%rd1960, %rd1959, %rd1957;
	shr.u64 	%rd1961, %rd1960, 32;
	mul.lo.s64 	%rd1962, %rd39, %rd34;
	and.b64  	%rd1963, %rd1933, 4294967295;
	add.s64 	%rd1964, %rd1961, %rd1963;
	add.s64 	%rd1965, %rd1964, %rd1962;
	shr.u64 	%rd1966, %rd1965, 32;
	mul.lo.s64 	%rd1967, %rd34, %rd1931;
	add.s64 	%rd1968, %rd1966, %rd1934;
	add.s64 	%rd1969, %rd1968, %rd1967;
	shr.u64 	%rd1970, %rd1969, 32;
	and.b64  	%rd1971, %rd1940, 4294967295;
	add.s64 	%rd1972, %rd1916, %rd1971;
	shr.u64 	%rd1973, %rd1972, 32;
	and.b64  	%rd1974, %rd1945, 4294967295;
	add.s64 	%rd1975, %rd1973, %rd1974;
	add.s64 	%rd1976, %rd1975, %rd1942;
	shr.u64 	%rd1977, %rd1976, 32;
	and.b64  	%rd1978, %rd1950, 4294967295;
	add.s64 	%rd1979, %rd1977, %rd1978;
	mad.lo.s64 	%rd1980, %rd35, %rd35, %rd1979;
	shr.u64 	%rd1981, %rd1980, 32;
	mul.lo.s64 	%rd1982, %rd36, %rd35;
	and.b64  	%rd1983, %rd1955, 4294967295;
	add.s64 	%rd1984, %rd1981, %rd1983;
	add.s64 	%rd1985, %rd1984, %rd1982;
	shr.u64 	%rd1986, %rd1985, 32;
	mul.lo.s64 	%rd1987, %rd37, %rd35;
	and.b64  	%rd1988, %rd1960, 4294967295;
	add.s64 	%rd1989, %rd1986, %rd1988;
	add.s64 	%rd1990, %rd1989, %rd1987;
	shr.u64 	%rd1991, %rd1990, 32;
	mul.lo.s64 	%rd1992, %rd38, %rd35;
	and.b64  	%rd1993, %rd1965, 4294967295;
	add.s64 	%rd1994, %rd1991, %rd1993;
	add.s64 	%rd1995, %rd1994, %rd1992;
	shr.u64 	%rd1996, %rd1995, 32;
	mul.lo.s64 	%rd1997, %rd39, %rd35;
	and.b64  	%rd1998, %rd1969, 4294967295;
	add.s64 	%rd1999, %rd1996, %rd1998;
	add.s64 	%rd2000, %rd1999, %rd1997;
	shr.u64 	%rd2001, %rd2000, 32;
	mul.lo.s64 	%rd2002, %rd35, %rd1931;
	add.s64 	%rd2003, %rd2001, %rd1970;
	add.s64 	%rd2004, %rd2003, %rd2002;
	shr.u64 	%rd2005, %rd2004, 32;
	and.b64  	%rd2006, %rd1976, 4294967295;
	add.s64 	%rd2007, %rd1919, %rd2006;
	shr.u64 	%rd2008, %rd2007, 32;
	and.b64  	%rd2009, %rd1980, 4294967295;
	add.s64 	%rd2010, %rd2008, %rd2009;
	add.s64 	%rd2011, %rd2010, %rd1947;
	shr.u64 	%rd2012, %rd2011, 32;
	and.b64  	%rd2013, %rd1985, 4294967295;
	add.s64 	%rd2014, %rd2012, %rd2013;
	add.s64 	%rd2015, %rd2014, %rd1982;
	shr.u64 	%rd2016, %rd2015, 32;
	and.b64  	%rd2017, %rd1990, 4294967295;
	add.s64 	%rd2018, %rd2016, %rd2017;
	mad.lo.s64 	%rd2019, %rd36, %rd36, %rd2018;
	shr.u64 	%rd2020, %rd2019, 32;
	mul.lo.s64 	%rd2021, %rd37, %rd36;
	and.b64  	%rd2022, %rd1995, 4294967295;
	add.s64 	%rd2023, %rd2020, %rd2022;
	add.s64 	%rd2024, %rd2023, %rd2021;
	shr.u64 	%rd2025, %rd2024, 32;
	mul.lo.s64 	%rd2026, %rd38, %rd36;
	and.b64  	%rd2027, %rd2000, 4294967295;
	add.s64 	%rd2028, %rd2025, %rd2027;
	add.s64 	%rd2029, %rd2028, %rd2026;
	shr.u64 	%rd2030, %rd2029, 32;
	mul.lo.s64 	%rd2031, %rd39, %rd36;
	and.b64  	%rd2032, %rd2004, 4294967295;
	add.s64 	%rd2033, %rd2030, %rd2032;
	add.s64 	%rd2034, %rd2033, %rd2031;
	shr.u64 	%rd2035, %rd2034, 32;
	mul.lo.s64 	%rd2036, %rd36, %rd1931;
	add.s64 	%rd2037, %rd2035, %rd2005;
	add.s64 	%rd2038, %rd2037, %rd2036;
	shr.u64 	%rd2039, %rd2038, 32;
	and.b64  	%rd2040, %rd2011, 4294967295;
	add.s64 	%rd2041, %rd1922, %rd2040;
	shr.u64 	%rd2042, %rd2041, 32;
	and.b64  	%rd2043, %rd2015, 4294967295;
	add.s64 	%rd2044, %rd2042, %rd2043;
	add.s64 	%rd2045, %rd2044, %rd1952;
	shr.u64 	%rd2046, %rd2045, 32;
	and.b64  	%rd2047, %rd2019, 4294967295;
	add.s64 	%rd2048, %rd2046, %rd2047;
	add.s64 	%rd2049, %rd2048, %rd1987;
	shr.u64 	%rd2050, %rd2049, 32;
	and.b64  	%rd2051, %rd2024, 4294967295;
	add.s64 	%rd2052, %rd2050, %rd2051;
	add.s64 	%rd2053, %rd2052, %rd2021;
	shr.u64 	%rd2054, %rd2053, 32;
	and.b64  	%rd2055, %rd2029, 4294967295;
	add.s64 	%rd2056, %rd2054, %rd2055;
	mad.lo.s64 	%rd2057, %rd37, %rd37, %rd2056;
	shr.u64 	%rd2058, %rd2057, 32;
	mul.lo.s64 	%rd2059, %rd38, %rd37;
	and.b64  	%rd2060, %rd2034, 4294967295;
	add.s64 	%rd2061, %rd2058, %rd2060;
	add.s64 	%rd2062, %rd2061, %rd2059;
	shr.u64 	%rd2063, %rd2062, 32;
	mul.lo.s64 	%rd2064, %rd39, %rd37;
	and.b64  	%rd2065, %rd2038, 4294967295;
	add.s64 	%rd2066, %rd2063, %rd2065;
	add.s64 	%rd2067, %rd2066, %rd2064;
	shr.u64 	%rd2068, %rd2067, 32;
	mul.lo.s64 	%rd2069, %rd37, %rd1931;
	add.s64 	%rd2070, %rd2068, %rd2039;
	add.s64 	%rd2071, %rd2070, %rd2069;
	shr.u64 	%rd2072, %rd2071, 32;
	and.b64  	%rd2073, %rd2045, 4294967295;
	add.s64 	%rd2074, %rd1925, %rd2073;
	shr.u64 	%rd2075, %rd2074, 32;
	and.b64  	%rd2076, %rd2049, 4294967295;
	add.s64 	%rd2077, %rd2075, %rd2076;
	add.s64 	%rd2078, %rd2077, %rd1957;
	shr.u64 	%rd2079, %rd2078, 32;
	and.b64  	%rd2080, %rd2053, 4294967295;
	add.s64 	%rd2081, %rd2079, %rd2080;
	add.s64 	%rd2082, %rd2081, %rd1992;
	shr.u64 	%rd2083, %rd2082, 32;
	and.b64  	%rd2084, %rd2057, 4294967295;
	add.s64 	%rd2085, %rd2083, %rd2084;
	add.s64 	%rd2086, %rd2085, %rd2026;
	shr.u64 	%rd2087, %rd2086, 32;
	and.b64  	%rd2088, %rd2062, 4294967295;
	add.s64 	%rd2089, %rd2087, %rd2088;
	add.s64 	%rd2090, %rd2089, %rd2059;
	shr.u64 	%rd2091, %rd2090, 32;
	and.b64  	%rd2092, %rd2067, 4294967295;
	add.s64 	%rd2093, %rd2091, %rd2092;
	mad.lo.s64 	%rd2094, %rd38, %rd38, %rd2093;
	shr.u64 	%rd2095, %rd2094, 32;
	mul.lo.s64 	%rd2096, %rd39, %rd38;
	and.b64  	%rd2097, %rd2071, 4294967295;
	add.s64 	%rd2098, %rd2095, %rd2097;
	add.s64 	%rd2099, %rd2098, %rd2096;
	shr.u64 	%rd2100, %rd2099, 32;
	mul.lo.s64 	%rd2101, %rd38, %rd1931;
	add.s64 	%rd2102, %rd2100, %rd2072;
	add.s64 	%rd2103, %rd2102, %rd2101;
	shr.u64 	%rd2104, %rd2103, 32;
	and.b64  	%rd2105, %rd2078, 4294967295;
	add.s64 	%rd2106, %rd1928, %rd2105;
	shr.u64 	%rd2107, %rd2106, 32;
	and.b64  	%rd2108, %rd2082, 4294967295;
	add.s64 	%rd2109, %rd2107, %rd2108;
	add.s64 	%rd2110, %rd2109, %rd1962;
	shr.u64 	%rd2111, %rd2110, 32;
	and.b64  	%rd2112, %rd2086, 4294967295;
	add.s64 	%rd2113, %rd2111, %rd2112;
	add.s64 	%rd2114, %rd2113, %rd1997;
	shr.u64 	%rd2115, %rd2114, 32;
	and.b64  	%rd2116, %rd2090, 4294967295;
	add.s64 	%rd2117, %rd2115, %rd2116;
	add.s64 	%rd2118, %rd2117, %rd2031;
	shr.u64 	%rd2119, %rd2118, 32;
	and.b64  	%rd2120, %rd2094, 4294967295;
	add.s64 	%rd2121, %rd2119, %rd2120;
	add.s64 	%rd2122, %rd2121, %rd2064;
	shr.u64 	%rd2123, %rd2122, 32;
	and.b64  	%rd2124, %rd2099, 4294967295;
	add.s64 	%rd2125, %rd2123, %rd2124;
	add.s64 	%rd2126, %rd2125, %rd2096;
	shr.u64 	%rd2127, %rd2126, 32;
	and.b64  	%rd2128, %rd2103, 4294967295;
	add.s64 	%rd2129, %rd2127, %rd2128;
	mad.lo.s64 	%rd2130, %rd39, %rd39, %rd2129;
	shr.u64 	%rd2131, %rd2130, 32;
	mul.lo.s64 	%rd2132, %rd39, %rd1931;
	add.s64 	%rd2133, %rd2131, %rd2104;
	add.s64 	%rd2134, %rd2133, %rd2132;
	shr.u64 	%rd2135, %rd2134, 32;
	and.b64  	%rd2136, %rd2110, 4294967295;
	add.s64 	%rd2137, %rd1932, %rd2136;
	shr.u64 	%rd2138, %rd2137, 32;
	and.b64  	%rd2139, %rd2114, 4294967295;
	add.s64 	%rd2140, %rd2138, %rd2139;
	add.s64 	%rd2141, %rd2140, %rd1967;
	shr.u64 	%rd2142, %rd2141, 32;
	and.b64  	%rd2143, %rd2118, 4294967295;
	add.s64 	%rd2144, %rd2142, %rd2143;
	add.s64 	%rd2145, %rd2144, %rd2002;
	shr.u64 	%rd2146, %rd2145, 32;
	and.b64  	%rd2147, %rd2122, 4294967295;
	add.s64 	%rd2148, %rd2146, %rd2147;
	add.s64 	%rd2149, %rd2148, %rd2036;
	shr.u64 	%rd2150, %rd2149, 32;
	and.b64  	%rd2151, %rd2126, 4294967295;
	add.s64 	%rd2152, %rd2150, %rd2151;
	add.s64 	%rd2153, %rd2152, %rd2069;
	shr.u64 	%rd2154, %rd2153, 32;
	and.b64  	%rd2155, %rd2130, 4294967295;
	add.s64 	%rd2156, %rd2154, %rd2155;
	add.s64 	%rd2157, %rd2156, %rd2101;
	shr.u64 	%rd2158, %rd2157, 32;
	and.b64  	%rd2159, %rd2134, 4294967295;
	add.s64 	%rd2160, %rd2158, %rd2159;
	add.s64 	%rd2161, %rd2160, %rd2132;
	shr.u64 	%rd2162, %rd2161, 32;
	mul.wide.u32 	%rd2163, %r2527, %r2527;
	add.s64 	%rd2164, %rd2162, %rd2135;
	add.s64 	%rd2165, %rd2164, %rd2163;
	{ .reg .b32 tmp; mov.b64 {tmp, %r805}, %rd2165; }
	mul.lo.s32 	%r807, %r663, %r804;
	cvt.u64.u32 	%rd102, %r665;
	mul.wide.u32 	%rd2166, %r665, %r807;
	and.b64  	%rd2167, %rd1911, 4294967295;
	add.s64 	%rd2168, %rd2166, %rd2167;
	shr.u64 	%rd2169, %rd2168, 32;
	cvt.u64.u32 	%rd103, %r666;
	mul.wide.u32 	%rd2170, %r666, %r807;
	and.b64  	%rd2171, %rd1936, 4294967295;
	add.s64 	%rd2172, %rd2169, %rd2171;
	add.s64 	%rd2173, %rd2172, %rd2170;
	cvt.u32.u64 	%r810, %rd2173;
	shr.u64 	%rd2174, %rd2173, 32;
	ld.const.u32 	%r811, [P_CONST+8];
	cvt.u64.u32 	%rd104, %r811;
	mul.wide.u32 	%rd2175, %r811, %r807;
	and.b64  	%rd2176, %rd1972, 4294967295;
	add.s64 	%rd2177, %rd2174, %rd2176;
	add.s64 	%rd2178, %rd2177, %rd2175;
	shr.u64 	%rd2179, %rd2178, 32;
	ld.const.u32 	%r812, [P_CONST+12];
	cvt.u64.u32 	%rd105, %r812;
	mul.wide.u32 	%rd2180, %r812, %r807;
	and.b64  	%rd2181, %rd2007, 4294967295;
	add.s64 	%rd2182, %rd2179, %rd2181;
	add.s64 	%rd2183, %rd2182, %rd2180;
	shr.u64 	%rd2184, %rd2183, 32;
	ld.const.u32 	%r813, [P_CONST+16];
	cvt.u64.u32 	%rd106, %r813;
	mul.wide.u32 	%rd2185, %r813, %r807;
	and.b64  	%rd2186, %rd2041, 4294967295;
	add.s64 	%rd2187, %rd2184, %rd2186;
	add.s64 	%rd2188, %rd2187, %rd2185;
	shr.u64 	%rd2189, %rd2188, 32;
	ld.const.u32 	%r814, [P_CONST+20];
	cvt.u64.u32 	%rd107, %r814;
	mul.wide.u32 	%rd2190, %r814, %r807;
	and.b64  	%rd2191, %rd2074, 4294967295;
	add.s64 	%rd2192, %rd2189, %rd2191;
	add.s64 	%rd2193, %rd2192, %rd2190;
	shr.u64 	%rd2194, %rd2193, 32;
	ld.const.u32 	%r815, [P_CONST+24];
	cvt.u64.u32 	%rd108, %r815;
	mul.wide.u32 	%rd2195, %r815, %r807;
	and.b64  	%rd2196, %rd2106, 4294967295;
	add.s64 	%rd2197, %rd2194, %rd2196;
	add.s64 	%rd2198, %rd2197, %rd2195;
	shr.u64 	%rd2199, %rd2198, 32;
	mul.wide.u32 	%rd2200, %r673, %r807;
	and.b64  	%rd2201, %rd2137, 4294967295;
	add.s64 	%rd2202, %rd2199, %rd2201;
	add.s64 	%rd2203, %rd2202, %rd2200;
	shr.u64 	%rd2204, %rd2203, 32;
	and.b64  	%rd2205, %rd2141, 4294967295;
	add.s64 	%rd2206, %rd2204, %rd2205;
	shr.u64 	%rd2207, %rd2206, 32;
	and.b64  	%rd2208, %rd2145, 4294967295;
	add.s64 	%rd2209, %rd2207, %rd2208;
	shr.u64 	%rd2210, %rd2209, 32;
	and.b64  	%rd2211, %rd2149, 4294967295;
	add.s64 	%rd2212, %rd2210, %rd2211;
	shr.u64 	%rd2213, %rd2212, 32;
	and.b64  	%rd2214, %rd2153, 4294967295;
	add.s64 	%rd2215, %rd2213, %rd2214;
	shr.u64 	%rd2216, %rd2215, 32;
	and.b64  	%rd2217, %rd2157, 4294967295;
	add.s64 	%rd2218, %rd2216, %rd2217;
	shr.u64 	%rd2219, %rd2218, 32;
	and.b64  	%rd2220, %rd2161, 4294967295;
	add.s64 	%rd2221, %rd2219, %rd2220;
	shr.u64 	%rd2222, %rd2221, 32;
	and.b64  	%rd2223, %rd2165, 4294967295;
	add.s64 	%rd2224, %rd2222, %rd2223;
	{ .reg .b32 tmp; mov.b64 {tmp, %r816}, %rd2224; }
	add.s32 	%r817, %r805, %r816;
	mul.lo.s32 	%r818, %r663, %r810;
	mul.wide.u32 	%rd2225, %r665, %r818;
	and.b64  	%rd2226, %rd2173, 4294967295;
	add.s64 	%rd2227, %rd2225, %rd2226;
	shr.u64 	%rd2228, %rd2227, 32;
	mul.wide.u32 	%rd2229, %r666, %r818;
	and.b64  	%rd2230, %rd2178, 4294967295;
	add.s64 	%rd2231, %rd2228, %rd2230;
	add.s64 	%rd2232, %rd2231, %rd2229;
	cvt.u32.u64 	%r819, %rd2232;
	shr.u64 	%rd2233, %rd2232, 32;
	mul.wide.u32 	%rd2234, %r811, %r818;
	and.b64  	%rd2235, %rd2183, 4294967295;
	add.s64 	%rd2236, %rd2233, %rd2235;
	add.s64 	%rd2237, %rd2236, %rd2234;
	shr.u64 	%rd2238, %rd2237, 32;
	mul.wide.u32 	%rd2239, %r812, %r818;
	and.b64  	%rd2240, %rd2188, 4294967295;
	add.s64 	%rd2241, %rd2238, %rd2240;
	add.s64 	%rd2242, %rd2241, %rd2239;
	shr.u64 	%rd2243, %rd2242, 32;
	mul.wide.u32 	%rd2244, %r813, %r818;
	and.b64  	%rd2245, %rd2193, 4294967295;
	add.s64 	%rd2246, %rd2243, %rd2245;
	add.s64 	%rd2247, %rd2246, %rd2244;
	shr.u64 	%rd2248, %rd2247, 32;
	mul.wide.u32 	%rd2249, %r814, %r818;
	and.b64  	%rd2250, %rd2198, 4294967295;
	add.s64 	%rd2251, %rd2248, %rd2250;
	add.s64 	%rd2252, %rd2251, %rd2249;
	shr.u64 	%rd2253, %rd2252, 32;
	mul.wide.u32 	%rd2254, %r815, %r818;
	and.b64  	%rd2255, %rd2203, 4294967295;
	add.s64 	%rd2256, %rd2253, %rd2255;
	add.s64 	%rd2257, %rd2256, %rd2254;
	shr.u64 	%rd2258, %rd2257, 32;
	mul.wide.u32 	%rd2259, %r673, %r818;
	and.b64  	%rd2260, %rd2206, 4294967295;
	add.s64 	%rd2261, %rd2258, %rd2260;
	add.s64 	%rd2262, %rd2261, %rd2259;
	shr.u64 	%rd2263, %rd2262, 32;
	and.b64  	%rd2264, %rd2209, 4294967295;
	add.s64 	%rd2265, %rd2263, %rd2264;
	shr.u64 	%rd2266, %rd2265, 32;
	and.b64  	%rd2267, %rd2212, 4294967295;
	add.s64 	%rd2268, %rd2266, %rd2267;
	shr.u64 	%rd2269, %rd2268, 32;
	and.b64  	%rd2270, %rd2215, 4294967295;
	add.s64 	%rd2271, %rd2269, %rd2270;
	shr.u64 	%rd2272, %rd2271, 32;
	and.b64  	%rd2273, %rd2218, 4294967295;
	add.s64 	%rd2274, %rd2272, %rd2273;
	shr.u64 	%rd2275, %rd2274, 32;
	and.b64  	%rd2276, %rd2221, 4294967295;
	add.s64 	%rd2277, %rd2275, %rd2276;
	shr.u64 	%rd2278, %rd2277, 32;
	and.b64  	%rd2279, %rd2224, 4294967295;
	add.s64 	%rd2280, %rd2278, %rd2279;
	{ .reg .b32 tmp; mov.b64 {tmp, %r820}, %rd2280; }
	add.s32 	%r821, %r817, %r820;
	mul.lo.s32 	%r822, %r663, %r819;
	mul.wide.u32 	%rd2281, %r665, %r822;
	and.b64  	%rd2282, %rd2232, 4294967295;
	add.s64 	%rd2283, %rd2281, %rd2282;
	shr.u64 	%rd2284, %rd2283, 32;
	mul.wide.u32 	%rd2285, %r666, %r822;
	and.b64  	%rd2286, %rd2237, 4294967295;
	add.s64 	%rd2287, %rd2284, %rd2286;
	add.s64 	%rd2288, %rd2287, %rd2285;
	cvt.u32.u64 	%r823, %rd2288;
	shr.u64 	%rd2289, %rd2288, 32;
	mul.wide.u32 	%rd2290, %r811, %r822;
	and.b64  	%rd2291, %rd2242, 4294967295;
	add.s64 	%rd2292, %rd2289, %rd2291;
	add.s64 	%rd2293, %rd2292, %rd2290;
	shr.u64 	%rd2294, %rd2293, 32;
	mul.wide.u32 	%rd2295, %r812, %r822;
	and.b64  	%rd2296, %rd2247, 4294967295;
	add.s64 	%rd2297, %rd2294, %rd2296;
	add.s64 	%rd2298, %rd2297, %rd2295;
	shr.u64 	%rd2299, %rd2298, 32;
	mul.wide.u32 	%rd2300, %r813, %r822;
	and.b64  	%rd2301, %rd2252, 4294967295;
	add.s64 	%rd2302, %rd2299, %rd2301;
	add.s64 	%rd2303, %rd2302, %rd2300;
	shr.u64 	%rd2304, %rd2303, 32;
	mul.wide.u32 	%rd2305, %r814, %r822;
	and.b64  	%rd2306, %rd2257, 4294967295;
	add.s64 	%rd2307, %rd2304, %rd2306;
	add.s64 	%rd2308, %rd2307, %rd2305;
	shr.u64 	%rd2309, %rd2308, 32;
	mul.wide.u32 	%rd2310, %r815, %r822;
	and.b64  	%rd2311, %rd2262, 4294967295;
	add.s64 	%rd2312, %rd2309, %rd2311;
	add.s64 	%rd2313, %rd2312, %rd2310;
	shr.u64 	%rd2314, %rd2313, 32;
	mul.wide.u32 	%rd2315, %r673, %r822;
	and.b64  	%rd2316, %rd2265, 4294967295;
	add.s64 	%rd2317, %rd2314, %rd2316;
	add.s64 	%rd2318, %rd2317, %rd2315;
	shr.u64 	%rd2319, %rd2318, 32;
	and.b64  	%rd2320, %rd2268, 4294967295;
	add.s64 	%rd2321, %rd2319, %rd2320;
	shr.u64 	%rd2322, %rd2321, 32;
	and.b64  	%rd2323, %rd2271, 4294967295;
	add.s64 	%rd2324, %rd2322, %rd2323;
	shr.u64 	%rd2325, %rd2324, 32;
	and.b64  	%rd2326, %rd2274, 4294967295;
	add.s64 	%rd2327, %rd2325, %rd2326;
	shr.u64 	%rd2328, %rd2327, 32;
	and.b64  	%rd2329, %rd2277, 4294967295;
	add.s64 	%rd2330, %rd2328, %rd2329;
	shr.u64 	%rd2331, %rd2330, 32;
	and.b64  	%rd2332, %rd2280, 4294967295;
	add.s64 	%rd2333, %rd2331, %rd2332;
	{ .reg .b32 tmp; mov.b64 {tmp, %r824}, %rd2333; }
	add.s32 	%r825, %r821, %r824;
	mul.lo.s32 	%r826, %r663, %r823;
	mul.wide.u32 	%rd2334, %r665, %r826;
	and.b64  	%rd2335, %rd2288, 4294967295;
	add.s64 	%rd2336, %rd2334, %rd2335;
	shr.u64 	%rd2337, %rd2336, 32;
	mul.wide.u32 	%rd2338, %r666, %r826;
	and.b64  	%rd2339, %rd2293, 4294967295;
	add.s64 	%rd2340, %rd2337, %rd2339;
	add.s64 	%rd2341, %rd2340, %rd2338;
	cvt.u32.u64 	%r827, %rd2341;
	shr.u64 	%rd2342, %rd2341, 32;
	mul.wide.u32 	%rd2343, %r811, %r826;
	and.b64  	%rd2344, %rd2298, 4294967295;
	add.s64 	%rd2345, %rd2342, %rd2344;
	add.s64 	%rd2346, %rd2345, %rd2343;
	shr.u64 	%rd2347, %rd2346, 32;
	mul.wide.u32 	%rd2348, %r812, %r826;
	and.b64  	%rd2349, %rd2303, 4294967295;
	add.s64 	%rd2350, %rd2347, %rd2349;
	add.s64 	%rd2351, %rd2350, %rd2348;
	shr.u64 	%rd2352, %rd2351, 32;
	mul.wide.u32 	%rd2353, %r813, %r826;
	and.b64  	%rd2354, %rd2308, 4294967295;
	add.s64 	%rd2355, %rd2352, %rd2354;
	add.s64 	%rd2356, %rd2355, %rd2353;
	shr.u64 	%rd2357, %rd2356, 32;
	mul.wide.u32 	%rd2358, %r814, %r826;
	and.b64  	%rd2359, %rd2313, 4294967295;
	add.s64 	%rd2360, %rd2357, %rd2359;
	add.s64 	%rd2361, %rd2360, %rd2358;
	shr.u64 	%rd2362, %rd2361, 32;
	mul.wide.u32 	%rd2363, %r815, %r826;
	and.b64  	%rd2364, %rd2318, 4294967295;
	add.s64 	%rd2365, %rd2362, %rd2364;
	add.s64 	%rd2366, %rd2365, %rd2363;
	shr.u64 	%rd2367, %rd2366, 32;
	mul.wide.u32 	%rd2368, %r673, %r826;
	and.b64  	%rd2369, %rd2321, 4294967295;
	add.s64 	%rd2370, %rd2367, %rd2369;
	add.s64 	%rd2371, %rd2370, %rd2368;
	shr.u64 	%rd2372, %rd2371, 32;
	and.b64  	%rd2373, %rd2324, 4294967295;
	add.s64 	%rd2374, %rd2372, %rd2373;
	shr.u64 	%rd2375, %rd2374, 32;
	and.b64  	%rd2376, %rd2327, 4294967295;
	add.s64 	%rd2377, %rd2375, %rd2376;
	shr.u64 	%rd2378, %rd2377, 32;
	and.b64  	%rd2379, %rd2330, 4294967295;
	add.s64 	%rd2380, %rd2378, %rd2379;
	shr.u64 	%rd2381, %rd2380, 32;
	and.b64  	%rd2382, %rd2333, 4294967295;
	add.s64 	%rd2383, %rd2381, %rd2382;
	{ .reg .b32 tmp; mov.b64 {tmp, %r828}, %rd2383; }
	add.s32 	%r829, %r825, %r828;
	mul.lo.s32 	%r830, %r663, %r827;
	mul.wide.u32 	%rd2384, %r665, %r830;
	and.b64  	%rd2385, %rd2341, 4294967295;
	add.s64 	%rd2386, %rd2384, %rd2385;
	shr.u64 	%rd2387, %rd2386, 32;
	mul.wide.u32 	%rd2388, %r666, %r830;
	and.b64  	%rd2389, %rd2346, 4294967295;
	add.s64 	%rd2390, %rd2387, %rd2389;
	add.s64 	%rd2391, %rd2390, %rd2388;
	cvt.u32.u64 	%r831, %rd2391;
	shr.u64 	%rd2392, %rd2391, 32;
	mul.wide.u32 	%rd2393, %r811, %r830;
	and.b64  	%rd2394, %rd2351, 4294967295;
	add.s64 	%rd2395, %rd2392, %rd2394;
	add.s64 	%rd2396, %rd2395, %rd2393;
	shr.u64 	%rd2397, %rd2396, 32;
	mul.wide.u32 	%rd2398, %r812, %r830;
	and.b64  	%rd2399, %rd2356, 4294967295;
	add.s64 	%rd2400, %rd2397, %rd2399;
	add.s64 	%rd2401, %rd2400, %rd2398;
	shr.u64 	%rd2402, %rd2401, 32;
	mul.wide.u32 	%rd2403, %r813, %r830;
	and.b64  	%rd2404, %rd2361, 4294967295;
	add.s64 	%rd2405, %rd2402, %rd2404;
	add.s64 	%rd2406, %rd2405, %rd2403;
	shr.u64 	%rd2407, %rd2406, 32;
	mul.wide.u32 	%rd2408, %r814, %r830;
	and.b64  	%rd2409, %rd2366, 4294967295;
	add.s64 	%rd2410, %rd2407, %rd2409;
	add.s64 	%rd2411, %rd2410, %rd2408;
	shr.u64 	%rd2412, %rd2411, 32;
	mul.wide.u32 	%rd2413, %r815, %r830;
	and.b64  	%rd2414, %rd2371, 4294967295;
	add.s64 	%rd2415, %rd2412, %rd2414;
	add.s64 	%rd2416, %rd2415, %rd2413;
	shr.u64 	%rd2417, %rd2416, 32;
	mul.wide.u32 	%rd2418, %r673, %r830;
	and.b64  	%rd2419, %rd2374, 4294967295;
	add.s64 	%rd2420, %rd2417, %rd2419;
	add.s64 	%rd2421, %rd2420, %rd2418;
	shr.u64 	%rd2422, %rd2421, 32;
	and.b64  	%rd2423, %rd2377, 4294967295;
	add.s64 	%rd2424, %rd2422, %rd2423;
	shr.u64 	%rd2425, %rd2424, 32;
	and.b64  	%rd2426, %rd2380, 4294967295;
	add.s64 	%rd2427, %rd2425, %rd2426;
	shr.u64 	%rd2428, %rd2427, 32;
	and.b64  	%rd2429, %rd2383, 4294967295;
	add.s64 	%rd2430, %rd2428, %rd2429;
	{ .reg .b32 tmp; mov.b64 {tmp, %r832}, %rd2430; }
	add.s32 	%r833, %r829, %r832;
	mul.lo.s32 	%r834, %r663, %r831;
	mul.wide.u32 	%rd2431, %r665, %r834;
	and.b64  	%rd2432, %rd2391, 4294967295;
	add.s64 	%rd2433, %rd2431, %rd2432;
	shr.u64 	%rd2434, %rd2433, 32;
	mul.wide.u32 	%rd2435, %r666, %r834;
	and.b64  	%rd2436, %rd2396, 4294967295;
	add.s64 	%rd2437, %rd2434, %rd2436;
	add.s64 	%rd2438, %rd2437, %rd2435;
	cvt.u32.u64 	%r835, %rd2438;
	shr.u64 	%rd2439, %rd2438, 32;
	mul.wide.u32 	%rd2440, %r811, %r834;
	and.b64  	%rd2441, %rd2401, 4294967295;
	add.s64 	%rd2442, %rd2439, %rd2441;
	add.s64 	%rd2443, %rd2442, %rd2440;
	shr.u64 	%rd2444, %rd2443, 32;
	mul.wide.u32 	%rd2445, %r812, %r834;
	and.b64  	%rd2446, %rd2406, 4294967295;
	add.s64 	%rd2447, %rd2444, %rd2446;
	add.s64 	%rd2448, %rd2447, %rd2445;
	shr.u64 	%rd2449, %rd2448, 32;
	mul.wide.u32 	%rd2450, %r813, %r834;
	and.b64  	%rd2451, %rd2411, 4294967295;
	add.s64 	%rd2452, %rd2449, %rd2451;
	add.s64 	%rd2453, %rd2452, %rd2450;
	shr.u64 	%rd2454, %rd2453, 32;
	mul.wide.u32 	%rd2455, %r814, %r834;
	and.b64  	%rd2456, %rd2416, 4294967295;
	add.s64 	%rd2457, %rd2454, %rd2456;
	add.s64 	%rd2458, %rd2457, %rd2455;
	shr.u64 	%rd2459, %rd2458, 32;
	mul.wide.u32 	%rd2460, %r815, %r834;
	and.b64  	%rd2461, %rd2421, 4294967295;
	add.s64 	%rd2462, %rd2459, %rd2461;
	add.s64 	%rd2463, %rd2462, %rd2460;
	shr.u64 	%rd2464, %rd2463, 32;
	mul.wide.u32 	%rd2465, %r673, %r834;
	and.b64  	%rd2466, %rd2424, 4294967295;
	add.s64 	%rd2467, %rd2464, %rd2466;
	add.s64 	%rd2468, %rd2467, %rd2465;
	shr.u64 	%rd2469, %rd2468, 32;
	and.b64  	%rd2470, %rd2427, 4294967295;
	add.s64 	%rd2471, %rd2469, %rd2470;
	shr.u64 	%rd2472, %rd2471, 32;
	and.b64  	%rd2473, %rd2430, 4294967295;
	add.s64 	%rd2474, %rd2472, %rd2473;
	{ .reg .b32 tmp; mov.b64 {tmp, %r836}, %rd2474; }
	add.s32 	%r837, %r833, %r836;
	mul.lo.s32 	%r838, %r663, %r835;
	mul.wide.u32 	%rd2475, %r665, %r838;
	and.b64  	%rd2476, %rd2438, 4294967295;
	add.s64 	%rd2477, %rd2475, %rd2476;
	shr.u64 	%rd2478, %rd2477, 32;
	mul.wide.u32 	%rd2479, %r666, %r838;
	and.b64  	%rd2480, %rd2443, 4294967295;
	add.s64 	%rd2481, %rd2478, %rd2480;
	add.s64 	%rd2482, %rd2481, %rd2479;
	cvt.u32.u64 	%r839, %rd2482;
	shr.u64 	%rd2483, %rd2482, 32;
	mul.wide.u32 	%rd2484, %r811, %r838;
	and.b64  	%rd2485, %rd2448, 4294967295;
	add.s64 	%rd2486, %rd2483, %rd2485;
	add.s64 	%rd2487, %rd2486, %rd2484;
	shr.u64 	%rd2488, %rd2487, 32;
	mul.wide.u32 	%rd2489, %r812, %r838;
	and.b64  	%rd2490, %rd2453, 4294967295;
	add.s64 	%rd2491, %rd2488, %rd2490;
	add.s64 	%rd2492, %rd2491, %rd2489;
	shr.u64 	%rd2493, %rd2492, 32;
	mul.wide.u32 	%rd2494, %r813, %r838;
	and.b64  	%rd2495, %rd2458, 4294967295;
	add.s64 	%rd2496, %rd2493, %rd2495;
	add.s64 	%rd2497, %rd2496, %rd2494;
	shr.u64 	%rd2498, %rd2497, 32;
	mul.wide.u32 	%rd2499, %r814, %r838;
	and.b64  	%rd2500, %rd2463, 4294967295;
	add.s64 	%rd2501, %rd2498, %rd2500;
	add.s64 	%rd2502, %rd2501, %rd2499;
	shr.u64 	%rd2503, %rd2502, 32;
	mul.wide.u32 	%rd2504, %r815, %r838;
	and.b64  	%rd2505, %rd2468, 4294967295;
	add.s64 	%rd2506, %rd2503, %rd2505;
	add.s64 	%rd2507, %rd2506, %rd2504;
	shr.u64 	%rd2508, %rd2507, 32;
	mul.wide.u32 	%rd2509, %r673, %r838;
	and.b64  	%rd2510, %rd2471, 4294967295;
	add.s64 	%rd2511, %rd2508, %rd2510;
	add.s64 	%rd2512, %rd2511, %rd2509;
	shr.u64 	%rd2513, %rd2512, 32;
	and.b64  	%rd2514, %rd2474, 4294967295;
	add.s64 	%rd2515, %rd2513, %rd2514;
	{ .reg .b32 tmp; mov.b64 {tmp, %r840}, %rd2515; }
	add.s32 	%r841, %r837, %r840;
	mul.lo.s32 	%r842, %r663, %r839;
	mul.wide.u32 	%rd2516, %r665, %r842;
	and.b64  	%rd2517, %rd2482, 4294967295;
	add.s64 	%rd2518, %rd2516, %rd2517;
	shr.u64 	%rd2519, %rd2518, 32;
	mul.wide.u32 	%rd2520, %r666, %r842;
	and.b64  	%rd2521, %rd2487, 4294967295;
	add.s64 	%rd2522, %rd2519, %rd2521;
	add.s64 	%rd109, %rd2522, %rd2520;
	cvt.u32.u64 	%r2533, %rd109;
	shr.u64 	%rd2523, %rd109, 32;
	mul.wide.u32 	%rd2524, %r811, %r842;
	and.b64  	%rd2525, %rd2492, 4294967295;
	add.s64 	%rd2526, %rd2523, %rd2525;
	add.s64 	%rd12382, %rd2526, %rd2524;
	cvt.u32.u64 	%r108, %rd12382;
	shr.u64 	%rd2527, %rd12382, 32;
	mul.wide.u32 	%rd2528, %r812, %r842;
	and.b64  	%rd2529, %rd2497, 4294967295;
	add.s64 	%rd2530, %rd2527, %rd2529;
	add.s64 	%rd12381, %rd2530, %rd2528;
	cvt.u32.u64 	%r109, %rd12381;
	shr.u64 	%rd2531, %rd12381, 32;
	mul.wide.u32 	%rd2532, %r813, %r842;
	and.b64  	%rd2533, %rd2502, 4294967295;
	add.s64 	%rd2534, %rd2531, %rd2533;
	add.s64 	%rd12380, %rd2534, %rd2532;
	cvt.u32.u64 	%r110, %rd12380;
	shr.u64 	%rd2535, %rd12380, 32;
	mul.wide.u32 	%rd2536, %r814, %r842;
	and.b64  	%rd2537, %rd2507, 4294967295;
	add.s64 	%rd2538, %rd2535, %rd2537;
	add.s64 	%rd12379, %rd2538, %rd2536;
	cvt.u32.u64 	%r111, %rd12379;
	shr.u64 	%rd2539, %rd12379, 32;
	mul.wide.u32 	%rd2540, %r815, %r842;
	and.b64  	%rd2541, %rd2512, 4294967295;
	add.s64 	%rd2542, %rd2539, %rd2541;
	add.s64 	%rd12378, %rd2542, %rd2540;
	cvt.u32.u64 	%r112, %rd12378;
	shr.u64 	%rd2543, %rd12378, 32;
	mul.wide.u32 	%rd2544, %r673, %r842;
	and.b64  	%rd2545, %rd2515, 4294967295;
	add.s64 	%rd2546, %rd2543, %rd2545;
	add.s64 	%rd12377, %rd2546, %rd2544;
	cvt.u32.u64 	%r113, %rd12377;
	{ .reg .b32 tmp; mov.b64 {tmp, %r843}, %rd12377; }
	add.s32 	%r2532, %r841, %r843;
	setp.gt.u32 	%p77, %r2532, %r673;
	@%p77 bra 	$L__BB3_80;
	cvt.u32.u64 	%r844, %rd11;
	setp.lt.u32 	%p78, %r2532, %r844;
	@%p78 bra 	$L__BB3_81;
	cvt.u32.u64 	%r845, %rd108;
	setp.lt.u32 	%p79, %r845, %r113;
	@%p79 bra 	$L__BB3_80;
	setp.gt.u32 	%p80, %r845, %r113;
	@%p80 bra 	$L__BB3_81;
	cvt.u32.u64 	%r847, %rd107;
	setp.lt.u32 	%p81, %r847, %r112;
	@%p81 bra 	$L__BB3_80;
	setp.gt.u32 	%p82, %r847, %r112;
	@%p82 bra 	$L__BB3_81;
	cvt.u32.u64 	%r849, %rd106;
	setp.lt.u32 	%p83, %r849, %r111;
	@%p83 bra 	$L__BB3_80;
	setp.gt.u32 	%p84, %r849, %r111;
	@%p84 bra 	$L__BB3_81;
	cvt.u32.u64 	%r851, %rd105;
	setp.lt.u32 	%p85, %r851, %r110;
	@%p85 bra 	$L__BB3_80;
	setp.gt.u32 	%p86, %r851, %r110;
	@%p86 bra 	$L__BB3_81;
	cvt.u32.u64 	%r853, %rd104;
	setp.lt.u32 	%p87, %r853, %r109;
	@%p87 bra 	$L__BB3_80;
	setp.gt.u32 	%p88, %r853, %r109;
	@%p88 bra 	$L__BB3_81;
	cvt.u32.u64 	%r855, %rd103;
	setp.lt.u32 	%p89, %r855, %r108;
	@%p89 bra 	$L__BB3_80;
	cvt.u32.u64 	%r857, %rd102;
	setp.gt.u32 	%p90, %r855, %r108;
	setp.gt.u32 	%p91, %r857, %r2533;
	or.pred  	%p92, %p90, %p91;
	@%p92 bra 	$L__BB3_81;
$L__BB3_80:
	cvt.u32.u64 	%r858, %rd11;
	and.b64  	%rd2548, %rd109, 4294967295;
	sub.s64 	%rd2549, %rd2548, %rd102;
	shr.u64 	%rd2550, %rd2549, 63;
	cvt.u32.u64 	%r2533, %rd2549;
	and.b64  	%rd2551, %rd12382, 4294967295;
	add.s64 	%rd2552, %rd2550, %rd103;
	sub.s64 	%rd12382, %rd2551, %rd2552;
	shr.u64 	%rd2553, %rd12382, 63;
	and.b64  	%rd2554, %rd12381, 4294967295;
	add.s64 	%rd2555, %rd2553, %rd104;
	sub.s64 	%rd12381, %rd2554, %rd2555;
	shr.u64 	%rd2556, %rd12381, 63;
	and.b64  	%rd2557, %rd12380, 4294967295;
	add.s64 	%rd2558, %rd2556, %rd105;
	sub.s64 	%rd12380, %rd2557, %rd2558;
	shr.u64 	%rd2559, %rd12380, 63;
	and.b64  	%rd2560, %rd12379, 4294967295;
	add.s64 	%rd2561, %rd2559, %rd106;
	sub.s64 	%rd12379, %rd2560, %rd2561;
	shr.u64 	%rd2562, %rd12379, 63;
	and.b64  	%rd2563, %rd12378, 4294967295;
	add.s64 	%rd2564, %rd2562, %rd107;
	sub.s64 	%rd12378, %rd2563, %rd2564;
	shr.u64 	%rd2565, %rd12378, 63;
	and.b64  	%rd2566, %rd12377, 4294967295;
	add.s64 	%rd2567, %rd2565, %rd108;
	sub.s64 	%rd12377, %rd2566, %rd2567;
	shr.u64 	%rd2568, %rd12377, 63;
	cvt.u32.u64 	%r859, %rd2568;
	add.s32 	%r860, %r858, %r859;
	sub.s32 	%r2532, %r2532, %r860;
$L__BB3_81:
	cvt.u32.u64 	%r861, %rd11;
	shl.b32 	%r2534, %r2533, 1;
	shr.u32 	%r862, %r2533, 31;
	cvt.u64.u32 	%rd2570, %r862;
	shl.b64 	%rd2571, %rd12382, 1;
	and.b64  	%rd2572, %rd2571, 8589934590;
	or.b64  	%rd12389, %rd2572, %rd2570;
	cvt.u32.u64 	%r120, %rd12389;
	shr.u64 	%rd2573, %rd2572, 32;
	shl.b64 	%rd2574, %rd12381, 1;
	and.b64  	%rd2575, %rd2574, 8589934590;
	or.b64  	%rd12388, %rd2573, %rd2575;
	cvt.u32.u64 	%r121, %rd12388;
	shr.u64 	%rd2576, %rd2575, 32;
	shl.b64 	%rd2577, %rd12380, 1;
	and.b64  	%rd2578, %rd2577, 8589934590;
	or.b64  	%rd12387, %rd2576, %rd2578;
	cvt.u32.u64 	%r122, %rd12387;
	shr.u64 	%rd2579, %rd2578, 32;
	shl.b64 	%rd2580, %rd12379, 1;
	and.b64  	%rd2581, %rd2580, 8589934590;
	or.b64  	%rd12386, %rd2579, %rd2581;
	cvt.u32.u64 	%r123, %rd12386;
	shr.u64 	%rd2582, %rd2581, 32;
	shl.b64 	%rd2583, %rd12378, 1;
	and.b64  	%rd2584, %rd2583, 8589934590;
	or.b64  	%rd12385, %rd2582, %rd2584;
	cvt.u32.u64 	%r124, %rd12385;
	shr.u64 	%rd2585, %rd2584, 32;
	shl.b64 	%rd2586, %rd12377, 1;
	and.b64  	%rd2587, %rd2586, 8589934590;
	or.b64  	%rd12384, %rd2585, %rd2587;
	cvt.u32.u64 	%r125, %rd12384;
	shr.u64 	%rd2588, %rd2587, 32;
	mul.wide.u32 	%rd2589, %r2532, 2;
	add.s64 	%rd12383, %rd2588, %rd2589;
	cvt.u32.u64 	%r126, %rd12383;
	setp.gt.u64 	%p93, %rd12383, 4294967295;
	setp.lt.u32 	%p94, %r861, %r126;
	or.pred  	%p95, %p93, %p94;
	@%p95 bra 	$L__BB3_95;
	setp.gt.u32 	%p96, %r861, %r126;
	@%p96 bra 	$L__BB3_96;
	cvt.u32.u64 	%r864, %rd108;
	setp.lt.u32 	%p97, %r864, %r125;
	@%p97 bra 	$L__BB3_95;
	setp.gt.u32 	%p98, %r864, %r125;
	@%p98 bra 	$L__BB3_96;
	cvt.u32.u64 	%r866, %rd107;
	setp.lt.u32 	%p99, %r866, %r124;
	@%p99 bra 	$L__BB3_95;
	setp.gt.u32 	%p100, %r866, %r124;
	@%p100 bra 	$L__BB3_96;
	cvt.u32.u64 	%r868, %rd106;
	setp.lt.u32 	%p101, %r868, %r123;
	@%p101 bra 	$L__BB3_95;
	setp.gt.u32 	%p102, %r868, %r123;
	@%p102 bra 	$L__BB3_96;
	cvt.u32.u64 	%r870, %rd105;
	setp.lt.u32 	%p103, %r870, %r122;
	@%p103 bra 	$L__BB3_95;
	setp.gt.u32 	%p104, %r870, %r122;
	@%p104 bra 	$L__BB3_96;
	cvt.u32.u64 	%r872, %rd104;
	setp.lt.u32 	%p105, %r872, %r121;
	@%p105 bra 	$L__BB3_95;
	setp.gt.u32 	%p106, %r872, %r121;
	@%p106 bra 	$L__BB3_96;
	cvt.u32.u64 	%r874, %rd103;
	setp.lt.u32 	%p107, %r874, %r120;
	@%p107 bra 	$L__BB3_95;
	cvt.u32.u64 	%r876, %rd102;
	setp.gt.u32 	%p108, %r874, %r120;
	setp.lt.u32 	%p109, %r2534, %r876;
	or.pred  	%p110, %p108, %p109;
	@%p110 bra 	$L__BB3_96;
$L__BB3_95:
	cvt.u64.u32 	%rd2592, %r2534;
	sub.s64 	%rd2593, %rd2592, %rd102;
	shr.u64 	%rd2594, %rd2593, 63;
	cvt.u32.u64 	%r2534, %rd2593;
	and.b64  	%rd2595, %rd12389, 4294967295;
	add.s64 	%rd2596, %rd2594, %rd103;
	sub.s64 	%rd12389, %rd2595, %rd2596;
	shr.u64 	%rd2597, %rd12389, 63;
	and.b64  	%rd2598, %rd12388, 4294967295;
	add.s64 	%rd2599, %rd2597, %rd104;
	sub.s64 	%rd12388, %rd2598, %rd2599;
	shr.u64 	%rd2600, %rd12388, 63;
	and.b64  	%rd2601, %rd12387, 4294967295;
	add.s64 	%rd2602, %rd2600, %rd105;
	sub.s64 	%rd12387, %rd2601, %rd2602;
	shr.u64 	%rd2603, %rd12387, 63;
	and.b64  	%rd2604, %rd12386, 4294967295;
	add.s64 	%rd2605, %rd2603, %rd106;
	sub.s64 	%rd12386, %rd2604, %rd2605;
	shr.u64 	%rd2606, %rd12386, 63;
	and.b64  	%rd2607, %rd12385, 4294967295;
	add.s64 	%rd2608, %rd2606, %rd107;
	sub.s64 	%rd12385, %rd2607, %rd2608;
	shr.u64 	%rd2609, %rd12385, 63;
	and.b64  	%rd2610, %rd12384, 4294967295;
	add.s64 	%rd2611, %rd2609, %rd108;
	sub.s64 	%rd12384, %rd2610, %rd2611;
	shr.u64 	%rd2612, %rd12384, 63;
	and.b64  	%rd2613, %rd12383, 4294967295;
	add.s64 	%rd2614, %rd2612, %rd11;
	sub.s64 	%rd12383, %rd2613, %rd2614;
$L__BB3_96:
	shl.b32 	%r2535, %r2534, 1;
	shr.u32 	%r878, %r2534, 31;
	cvt.u64.u32 	%rd2616, %r878;
	shl.b64 	%rd2617, %rd12389, 1;
	and.b64  	%rd2618, %rd2617, 8589934590;
	or.b64  	%rd12396, %rd2618, %rd2616;
	cvt.u32.u64 	%r130, %rd12396;
	shr.u64 	%rd2619, %rd2618, 32;
	shl.b64 	%rd2620, %rd12388, 1;
	and.b64  	%rd2621, %rd2620, 8589934590;
	or.b64  	%rd12395, %rd2619, %rd2621;
	cvt.u32.u64 	%r131, %rd12395;
	shr.u64 	%rd2622, %rd2621, 32;
	shl.b64 	%rd2623, %rd12387, 1;
	and.b64  	%rd2624, %rd2623, 8589934590;
	or.b64  	%rd12394, %rd2622, %rd2624;
	cvt.u32.u64 	%r132, %rd12394;
	shr.u64 	%rd2625, %rd2624, 32;
	shl.b64 	%rd2626, %rd12386, 1;
	and.b64  	%rd2627, %rd2626, 8589934590;
	or.b64  	%rd12393, %rd2625, %rd2627;
	cvt.u32.u64 	%r133, %rd12393;
	shr.u64 	%rd2628, %rd2627, 32;
	shl.b64 	%rd2629, %rd12385, 1;
	and.b64  	%rd2630, %rd2629, 8589934590;
	or.b64  	%rd12392, %rd2628, %rd2630;
	cvt.u32.u64 	%r134, %rd12392;
	shr.u64 	%rd2631, %rd2630, 32;
	shl.b64 	%rd2632, %rd12384, 1;
	and.b64  	%rd2633, %rd2632, 8589934590;
	or.b64  	%rd12391, %rd2631, %rd2633;
	cvt.u32.u64 	%r135, %rd12391;
	shr.u64 	%rd2634, %rd2633, 32;
	shl.b64 	%rd2636, %rd12383, 1;
	and.b64  	%rd2637, %rd2636, 8589934590;
	or.b64  	%rd12390, %rd2634, %rd2637;
	cvt.u32.u64 	%r136, %rd12390;
	setp.gt.u64 	%p111, %rd12390, 4294967295;
	setp.lt.u32 	%p112, %r861, %r136;
	or.pred  	%p113, %p111, %p112;
	@%p113 bra 	$L__BB3_110;
	setp.gt.u32 	%p114, %r861, %r136;
	@%p114 bra 	$L__BB3_111;
	cvt.u32.u64 	%r880, %rd108;
	setp.lt.u32 	%p115, %r880, %r135;
	@%p115 bra 	$L__BB3_110;
	setp.gt.u32 	%p116, %r880, %r135;
	@%p116 bra 	$L__BB3_111;
	cvt.u32.u64 	%r882, %rd107;
	setp.lt.u32 	%p117, %r882, %r134;
	@%p117 bra 	$L__BB3_110;
	setp.gt.u32 	%p118, %r882, %r134;
	@%p118 bra 	$L__BB3_111;
	cvt.u32.u64 	%r884, %rd106;
	setp.lt.u32 	%p119, %r884, %r133;
	@%p119 bra 	$L__BB3_110;
	setp.gt.u32 	%p120, %r884, %r133;
	@%p120 bra 	$L__BB3_111;
	cvt.u32.u64 	%r886, %rd105;
	setp.lt.u32 	%p121, %r886, %r132;
	@%p121 bra 	$L__BB3_110;
	setp.gt.u32 	%p122, %r886, %r132;
	@%p122 bra 	$L__BB3_111;
	cvt.u32.u64 	%r888, %rd104;
	setp.lt.u32 	%p123, %r888, %r131;
	@%p123 bra 	$L__BB3_110;
	setp.gt.u32 	%p124, %r888, %r131;
	@%p124 bra 	$L__BB3_111;
	cvt.u32.u64 	%r890, %rd103;
	setp.lt.u32 	%p125, %r890, %r130;
	@%p125 bra 	$L__BB3_110;
	cvt.u32.u64 	%r892, %rd102;
	setp.gt.u32 	%p126, %r890, %r130;
	setp.lt.u32 	%p127, %r2535, %r892;
	or.pred  	%p128, %p126, %p127;
	@%p128 bra 	$L__BB3_111;
$L__BB3_110:
	cvt.u64.u32 	%rd2639, %r2535;
	sub.s64 	%rd2640, %rd2639, %rd102;
	shr.u64 	%rd2641, %rd2640, 63;
	cvt.u32.u64 	%r2535, %rd2640;
	and.b64  	%rd2642, %rd12396, 4294967295;
	add.s64 	%rd2643, %rd2641, %rd103;
	sub.s64 	%rd12396, %rd2642, %rd2643;
	shr.u64 	%rd2644, %rd12396, 63;
	and.b64  	%rd2645, %rd12395, 4294967295;
	add.s64 	%rd2646, %rd2644, %rd104;
	sub.s64 	%rd12395, %rd2645, %rd2646;
	shr.u64 	%rd2647, %rd12395, 63;
	and.b64  	%rd2648, %rd12394, 4294967295;
	add.s64 	%rd2649, %rd2647, %rd105;
	sub.s64 	%rd12394, %rd2648, %rd2649;
	shr.u64 	%rd2650, %rd12394, 63;
	and.b64  	%rd2651, %rd12393, 4294967295;
	add.s64 	%rd2652, %rd2650, %rd106;
	sub.s64 	%rd12393, %rd2651, %rd2652;
	shr.u64 	%rd2653, %rd12393, 63;
	and.b64  	%rd2654, %rd12392, 4294967295;
	add.s64 	%rd2655, %rd2653, %rd107;
	sub.s64 	%rd12392, %rd2654, %rd2655;
	shr.u64 	%rd2656, %rd12392, 63;
	and.b64  	%rd2657, %rd12391, 4294967295;
	add.s64 	%rd2658, %rd2656, %rd108;
	sub.s64 	%rd12391, %rd2657, %rd2658;
	shr.u64 	%rd2659, %rd12391, 63;
	and.b64  	%rd2660, %rd12390, 4294967295;
	add.s64 	%rd2661, %rd2659, %rd11;
	sub.s64 	%rd12390, %rd2660, %rd2661;
$L__BB3_111:
	shl.b32 	%r2536, %r2535, 1;
	shr.u32 	%r894, %r2535, 31;
	cvt.u64.u32 	%rd2663, %r894;
	shl.b64 	%rd2664, %rd12396, 1;
	and.b64  	%rd2665, %rd2664, 8589934590;
	or.b64  	%rd12403, %rd2665, %rd2663;
	cvt.u32.u64 	%r140, %rd12403;
	shr.u64 	%rd2666, %rd2665, 32;
	shl.b64 	%rd2667, %rd12395, 1;
	and.b64  	%rd2668, %rd2667, 8589934590;
	or.b64  	%rd12402, %rd2666, %rd2668;
	cvt.u32.u64 	%r141, %rd12402;
	shr.u64 	%rd2669, %rd2668, 32;
	shl.b64 	%rd2670, %rd12394, 1;
	and.b64  	%rd2671, %rd2670, 8589934590;
	or.b64  	%rd12401, %rd2669, %rd2671;
	cvt.u32.u64 	%r142, %rd12401;
	shr.u64 	%rd2672, %rd2671, 32;
	shl.b64 	%rd2673, %rd12393, 1;
	and.b64  	%rd2674, %rd2673, 8589934590;
	or.b64  	%rd12400, %rd2672, %rd2674;
	cvt.u32.u64 	%r143, %rd12400;
	shr.u64 	%rd2675, %rd2674, 32;
	shl.b64 	%rd2676, %rd12392, 1;
	and.b64  	%rd2677, %rd2676, 8589934590;
	or.b64  	%rd12399, %rd2675, %rd2677;
	cvt.u32.u64 	%r144, %rd12399;
	shr.u64 	%rd2678, %rd2677, 32;
	shl.b64 	%rd2679, %rd12391, 1;
	and.b64  	%rd2680, %rd2679, 8589934590;
	or.b64  	%rd12398, %rd2678, %rd2680;
	cvt.u32.u64 	%r145, %rd12398;
	shr.u64 	%rd2681, %rd2680, 32;
	shl.b64 	%rd2683, %rd12390, 1;
	and.b64  	%rd2684, %rd2683, 8589934590;
	or.b64  	%rd12397, %rd2681, %rd2684;
	cvt.u32.u64 	%r146, %rd12397;
	setp.gt.u64 	%p129, %rd12397, 4294967295;
	setp.lt.u32 	%p130, %r861, %r146;
	or.pred  	%p131, %p129, %p130;
	@%p131 bra 	$L__BB3_125;
	setp.gt.u32 	%p132, %r861, %r146;
	@%p132 bra 	$L__BB3_126;
	cvt.u32.u64 	%r896, %rd108;
	setp.lt.u32 	%p133, %r896, %r145;
	@%p133 bra 	$L__BB3_125;
	setp.gt.u32 	%p134, %r896, %r145;
	@%p134 bra 	$L__BB3_126;
	cvt.u32.u64 	%r898, %rd107;
	setp.lt.u32 	%p135, %r898, %r144;
	@%p135 bra 	$L__BB3_125;
	setp.gt.u32 	%p136, %r898, %r144;
	@%p136 bra 	$L__BB3_126;
	cvt.u32.u64 	%r900, %rd106;
	setp.lt.u32 	%p137, %r900, %r143;
	@%p137 bra 	$L__BB3_125;
	setp.gt.u32 	%p138, %r900, %r143;
	@%p138 bra 	$L__BB3_126;
	cvt.u32.u64 	%r902, %rd105;
	setp.lt.u32 	%p139, %r902, %r142;
	@%p139 bra 	$L__BB3_125;
	setp.gt.u32 	%p140, %r902, %r142;
	@%p140 bra 	$L__BB3_126;
	cvt.u32.u64 	%r904, %rd104;
	setp.lt.u32 	%p141, %r904, %r141;
	@%p141 bra 	$L__BB3_125;
	setp.gt.u32 	%p142, %r904, %r141;
	@%p142 bra 	$L__BB3_126;
	cvt.u32.u64 	%r906, %rd103;
	setp.lt.u32 	%p143, %r906, %r140;
	@%p143 bra 	$L__BB3_125;
	cvt.u32.u64 	%r908, %rd102;
	setp.gt.u32 	%p144, %r906, %r140;
	setp.lt.u32 	%p145, %r2536, %r908;
	or.pred  	%p146, %p144, %p145;
	@%p146 bra 	$L__BB3_126;
$L__BB3_125:
	cvt.u64.u32 	%rd2686, %r2536;
	sub.s64 	%rd2687, %rd2686, %rd102;
	shr.u64 	%rd2688, %rd2687, 63;
	cvt.u32.u64 	%r2536, %rd2687;
	and.b64  	%rd2689, %rd12403, 4294967295;
	add.s64 	%rd2690, %rd2688, %rd103;
	sub.s64 	%rd12403, %rd2689, %rd2690;
	shr.u64 	%rd2691, %rd12403, 63;
	and.b64  	%rd2692, %rd12402, 4294967295;
	add.s64 	%rd2693, %rd2691, %rd104;
	sub.s64 	%rd12402, %rd2692, %rd2693;
	shr.u64 	%rd2694, %rd12402, 63;
	and.b64  	%rd2695, %rd12401, 4294967295;
	add.s64 	%rd2696, %rd2694, %rd105;
	sub.s64 	%rd12401, %rd2695, %rd2696;
	shr.u64 	%rd2697, %rd12401, 63;
	and.b64  	%rd2698, %rd12400, 4294967295;
	add.s64 	%rd2699, %rd2697, %rd106;
	sub.s64 	%rd12400, %rd2698, %rd2699;
	shr.u64 	%rd2700, %rd12400, 63;
	and.b64  	%rd2701, %rd12399, 4294967295;
	add.s64 	%rd2702, %rd2700, %rd107;
	sub.s64 	%rd12399, %rd2701, %rd2702;
	shr.u64 	%rd2703, %rd12399, 63;
	and.b64  	%rd2704, %rd12398, 4294967295;
	add.s64 	%rd2705, %rd2703, %rd108;
	sub.s64 	%rd12398, %rd2704, %rd2705;
	shr.u64 	%rd2706, %rd12398, 63;
	and.b64  	%rd2707, %rd12397, 4294967295;
	add.s64 	%rd2708, %rd2706, %rd11;
	sub.s64 	%rd12397, %rd2707, %rd2708;
$L__BB3_126:
	cvt.u64.u32 	%rd191, %r673;
	mul.wide.u32 	%rd2709, %r2526, %r2526;
	cvt.u32.u64 	%r910, %rd2709;
	shr.u64 	%rd2710, %rd2709, 32;
	mul.wide.u32 	%rd2711, %r2525, %r2526;
	add.s64 	%rd2712, %rd2710, %rd2711;
	shr.u64 	%rd2713, %rd2712, 32;
	mul.wide.u32 	%rd2714, %r2524, %r2526;
	add.s64 	%rd2715, %rd2713, %rd2714;
	shr.u64 	%rd2716, %rd2715, 32;
	mul.wide.u32 	%rd2717, %r2523, %r2526;
	add.s64 	%rd2718, %rd2716, %rd2717;
	shr.u64 	%rd2719, %rd2718, 32;
	mul.wide.u32 	%rd2720, %r2522, %r2526;
	add.s64 	%rd2721, %rd2719, %rd2720;
	shr.u64 	%rd2722, %rd2721, 32;
	mul.wide.u32 	%rd2723, %r2521, %r2526;
	add.s64 	%rd2724, %rd2722, %rd2723;
	shr.u64 	%rd2725, %rd2724, 32;
	mul.wide.u32 	%rd2726, %r2520, %r2526;
	add.s64 	%rd2727, %rd2725, %rd2726;
	shr.u64 	%rd2728, %rd2727, 32;
	mul.wide.u32 	%rd2729, %r2519, %r2526;
	add.s64 	%rd2730, %rd2728, %rd2729;
	shr.u64 	%rd2731, %rd2730, 32;
	and.b64  	%rd2732, %rd2712, 4294967295;
	add.s64 	%rd2733, %rd2711, %rd2732;
	shr.u64 	%rd2734, %rd2733, 32;
	mul.wide.u32 	%rd2735, %r2525, %r2525;
	and.b64  	%rd2736, %rd2715, 4294967295;
	add.s64 	%rd2737, %rd2734, %rd2736;
	add.s64 	%rd2738, %rd2737, %rd2735;
	shr.u64 	%rd2739, %rd2738, 32;
	mul.wide.u32 	%rd2740, %r2524, %r2525;
	and.b64  	%rd2741, %rd2718, 4294967295;
	add.s64 	%rd2742, %rd2739, %rd2741;
	add.s64 	%rd2743, %rd2742, %rd2740;
	shr.u64 	%rd2744, %rd2743, 32;
	mul.wide.u32 	%rd2745, %r2523, %r2525;
	and.b64  	%rd2746, %rd2721, 4294967295;
	add.s64 	%rd2747, %rd2744, %rd2746;
	add.s64 	%rd2748, %rd2747, %rd2745;
	shr.u64 	%rd2749, %rd2748, 32;
	mul.wide.u32 	%rd2750, %r2522, %r2525;
	and.b64  	%rd2751, %rd2724, 4294967295;
	add.s64 	%rd2752, %rd2749, %rd2751;
	add.s64 	%rd2753, %rd2752, %rd2750;
	shr.u64 	%rd2754, %rd2753, 32;
	mul.wide.u32 	%rd2755, %r2521, %r2525;
	and.b64  	%rd2756, %rd2727, 4294967295;
	add.s64 	%rd2757, %rd2754, %rd2756;
	add.s64 	%rd2758, %rd2757, %rd2755;
	shr.u64 	%rd2759, %rd2758, 32;
	mul.wide.u32 	%rd2760, %r2520, %r2525;
	and.b64  	%rd2761, %rd2730, 4294967295;
	add.s64 	%rd2762, %rd2759, %rd2761;
	add.s64 	%rd2763, %rd2762, %rd2760;
	shr.u64 	%rd2764, %rd2763, 32;
	mul.wide.u32 	%rd2765, %r2519, %r2525;
	add.s64 	%rd2766, %rd2764, %rd2731;
	add.s64 	%rd2767, %rd2766, %rd2765;
	shr.u64 	%rd2768, %rd2767, 32;
	and.b64  	%rd2769, %rd2738, 4294967295;
	add.s64 	%rd2770, %rd2714, %rd2769;
	shr.u64 	%rd2771, %rd2770, 32;
	and.b64  	%rd2772, %rd2743, 4294967295;
	add.s64 	%rd2773, %rd2771, %rd2772;
	add.s64 	%rd2774, %rd2773, %rd2740;
	shr.u64 	%rd2775, %rd2774, 32;
	mul.wide.u32 	%rd2776, %r2524, %r2524;
	and.b64  	%rd2777, %rd2748, 4294967295;
	add.s64 	%rd2778, %rd2775, %rd2777;
	add.s64 	%rd2779, %rd2778, %rd2776;
	shr.u64 	%rd2780, %rd2779, 32;
	mul.wide.u32 	%rd2781, %r2523, %r2524;
	and.b64  	%rd2782, %rd2753, 4294967295;
	add.s64 	%rd2783, %rd2780, %rd2782;
	add.s64 	%rd2784, %rd2783, %rd2781;
	shr.u64 	%rd2785, %rd2784, 32;
	mul.wide.u32 	%rd2786, %r2522, %r2524;
	and.b64  	%rd2787, %rd2758, 4294967295;
	add.s64 	%rd2788, %rd2785, %rd2787;
	add.s64 	%rd2789, %rd2788, %rd2786;
	shr.u64 	%rd2790, %rd2789, 32;
	mul.wide.u32 	%rd2791, %r2521, %r2524;
	and.b64  	%rd2792, %rd2763, 4294967295;
	add.s64 	%rd2793, %rd2790, %rd2792;
	add.s64 	%rd2794, %rd2793, %rd2791;
	shr.u64 	%rd2795, %rd2794, 32;
	mul.wide.u32 	%rd2796, %r2520, %r2524;
	and.b64  	%rd2797, %rd2767, 4294967295;
	add.s64 	%rd2798, %rd2795, %rd2797;
	add.s64 	%rd2799, %rd2798, %rd2796;
	shr.u64 	%rd2800, %rd2799, 32;
	mul.wide.u32 	%rd2801, %r2519, %r2524;
	add.s64 	%rd2802, %rd2800, %rd2768;
	add.s64 	%rd2803, %rd2802, %rd2801;
	shr.u64 	%rd2804, %rd2803, 32;
	and.b64  	%rd2805, %rd2774, 4294967295;
	add.s64 	%rd2806, %rd2717, %rd2805;
	shr.u64 	%rd2807, %rd2806, 32;
	and.b64  	%rd2808, %rd2779, 4294967295;
	add.s64 	%rd2809, %rd2807, %rd2808;
	add.s64 	%rd2810, %rd2809, %rd2745;
	shr.u64 	%rd2811, %rd2810, 32;
	and.b64  	%rd2812, %rd2784, 4294967295;
	add.s64 	%rd2813, %rd2811, %rd2812;
	add.s64 	%rd2814, %rd2813, %rd2781;
	shr.u64 	%rd2815, %rd2814, 32;
	mul.wide.u32 	%rd2816, %r2523, %r2523;
	and.b64  	%rd2817, %rd2789, 4294967295;
	add.s64 	%rd2818, %rd2815, %rd2817;
	add.s64 	%rd2819, %rd2818, %rd2816;
	shr.u64 	%rd2820, %rd2819, 32;
	mul.wide.u32 	%rd2821, %r2522, %r2523;
	and.b64  	%rd2822, %rd2794, 4294967295;
	add.s64 	%rd2823, %rd2820, %rd2822;
	add.s64 	%rd2824, %rd2823, %rd2821;
	shr.u64 	%rd2825, %rd2824, 32;
	mul.wide.u32 	%rd2826, %r2521, %r2523;
	and.b64  	%rd2827, %rd2799, 4294967295;
	add.s64 	%rd2828, %rd2825, %rd2827;
	add.s64 	%rd2829, %rd2828, %rd2826;
	shr.u64 	%rd2830, %rd2829, 32;
	mul.wide.u32 	%rd2831, %r2520, %r2523;
	and.b64  	%rd2832, %rd2803, 4294967295;
	add.s64 	%rd2833, %rd2830, %rd2832;
	add.s64 	%rd2834, %rd2833, %rd2831;
	shr.u64 	%rd2835, %rd2834, 32;
	mul.wide.u32 	%rd2836, %r2519, %r2523;
	add.s64 	%rd2837, %rd2835, %rd2804;
	add.s64 	%rd2838, %rd2837, %rd2836;
	shr.u64 	%rd2839, %rd2838, 32;
	and.b64  	%rd2840, %rd2810, 4294967295;
	add.s64 	%rd2841, %rd2720, %rd2840;
	shr.u64 	%rd2842, %rd2841, 32;
	and.b64  	%rd2843, %rd2814, 4294967295;
	add.s64 	%rd2844, %rd2842, %rd2843;
	add.s64 	%rd2845, %rd2844, %rd2750;
	shr.u64 	%rd2846, %rd2845, 32;
	and.b64  	%rd2847, %rd2819, 4294967295;
	add.s64 	%rd2848, %rd2846, %rd2847;
	add.s64 	%rd2849, %rd2848, %rd2786;
	shr.u64 	%rd2850, %rd2849, 32;
	and.b64  	%rd2851, %rd2824, 4294967295;
	add.s64 	%rd2852, %rd2850, %rd2851;
	add.s64 	%rd2853, %rd2852, %rd2821;
	shr.u64 	%rd2854, %rd2853, 32;
	mul.wide.u32 	%rd2855, %r2522, %r2522;
	and.b64  	%rd2856, %rd2829, 4294967295;
	add.s64 	%rd2857, %rd2854, %rd2856;
	add.s64 	%rd2858, %rd2857, %rd2855;
	shr.u64 	%rd2859, %rd2858, 32;
	mul.wide.u32 	%rd2860, %r2521, %r2522;
	and.b64  	%rd2861, %rd2834, 4294967295;
	add.s64 	%rd2862, %rd2859, %rd2861;
	add.s64 	%rd2863, %rd2862, %rd2860;
	shr.u64 	%rd2864, %rd2863, 32;
	mul.wide.u32 	%rd2865, %r2520, %r2522;
	and.b64  	%rd2866, %rd2838, 4294967295;
	add.s64 	%rd2867, %rd2864, %rd2866;
	add.s64 	%rd2868, %rd2867, %rd2865;
	shr.u64 	%rd2869, %rd2868, 32;
	mul.wide.u32 	%rd2870, %r2519, %r2522;
	add.s64 	%rd2871, %rd2869, %rd2839;
	add.s64 	%rd2872, %rd2871, %rd2870;
	shr.u64 	%rd2873, %rd2872, 32;
	and.b64  	%rd2874, %rd2845, 4294967295;
	add.s64 	%rd2875, %rd2723, %rd2874;
	shr.u64 	%rd2876, %rd2875, 32;
	and.b64  	%rd2877, %rd2849, 4294967295;
	add.s64 	%rd2878, %rd2876, %rd2877;
	add.s64 	%rd2879, %rd2878, %rd2755;
	shr.u64 	%rd2880, %rd2879, 32;
	and.b64  	%rd2881, %rd2853, 4294967295;
	add.s64 	%rd2882, %rd2880, %rd2881;
	add.s64 	%rd2883, %rd2882, %rd2791;
	shr.u64 	%rd2884, %rd2883, 32;
	and.b64  	%rd2885, %rd2858, 4294967295;
	add.s64 	%rd2886, %rd2884, %rd2885;
	add.s64 	%rd2887, %rd2886, %rd2826;
	shr.u64 	%rd2888, %rd2887, 32;
	and.b64  	%rd2889, %rd2863, 4294967295;
	add.s64 	%rd2890, %rd2888, %rd2889;
	add.s64 	%rd2891, %rd2890, %rd2860;
	shr.u64 	%rd2892, %rd2891, 32;
	mul.wide.u32 	%rd2893, %r2521, %r2521;
	and.b64  	%rd2894, %rd2868, 4294967295;
	add.s64 	%rd2895, %rd2892, %rd2894;
	add.s64 	%rd2896, %rd2895, %rd2893;
	shr.u64 	%rd2897, %rd2896, 32;
	mul.wide.u32 	%rd2898, %r2520, %r2521;
	and.b64  	%rd2899, %rd2872, 4294967295;
	add.s64 	%rd2900, %rd2897, %rd2899;
	add.s64 	%rd2901, %rd2900, %rd2898;
	shr.u64 	%rd2902, %rd2901, 32;
	mul.wide.u32 	%rd2903, %r2519, %r2521;
	add.s64 	%rd2904, %rd2902, %rd2873;
	add.s64 	%rd2905, %rd2904, %rd2903;
	shr.u64 	%rd2906, %rd2905, 32;
	and.b64  	%rd2907, %rd2879, 4294967295;
	add.s64 	%rd2908, %rd2726, %rd2907;
	shr.u64 	%rd2909, %rd2908, 32;
	and.b64  	%rd2910, %rd2883, 4294967295;
	add.s64 	%rd2911, %rd2909, %rd2910;
	add.s64 	%rd2912, %rd2911, %rd2760;
	shr.u64 	%rd2913, %rd2912, 32;
	and.b64  	%rd2914, %rd2887, 4294967295;
	add.s64 	%rd2915, %rd2913, %rd2914;
	add.s64 	%rd2916, %rd2915, %rd2796;
	shr.u64 	%rd2917, %rd2916, 32;
	and.b64  	%rd2918, %rd2891, 4294967295;
	add.s64 	%rd2919, %rd2917, %rd2918;
	add.s64 	%rd2920, %rd2919, %rd2831;
	shr.u64 	%rd2921, %rd2920, 32;
	and.b64  	%rd2922, %rd2896, 4294967295;
	add.s64 	%rd2923, %rd2921, %rd2922;
	add.s64 	%rd2924, %rd2923, %rd2865;
	shr.u64 	%rd2925, %rd2924, 32;
	and.b64  	%rd2926, %rd2901, 4294967295;
	add.s64 	%rd2927, %rd2925, %rd2926;
	add.s64 	%rd2928, %rd2927, %rd2898;
	shr.u64 	%rd2929, %rd2928, 32;
	mul.wide.u32 	%rd2930, %r2520, %r2520;
	and.b64  	%rd2931, %rd2905, 4294967295;
	add.s64 	%rd2932, %rd2929, %rd2931;
	add.s64 	%rd2933, %rd2932, %rd2930;
	shr.u64 	%rd2934, %rd2933, 32;
	mul.wide.u32 	%rd2935, %r2519, %r2520;
	add.s64 	%rd2936, %rd2934, %rd2906;
	add.s64 	%rd2937, %rd2936, %rd2935;
	shr.u64 	%rd2938, %rd2937, 32;
	and.b64  	%rd2939, %rd2912, 4294967295;
	add.s64 	%rd2940, %rd2729, %rd2939;
	shr.u64 	%rd2941, %rd2940, 32;
	and.b64  	%rd2942, %rd2916, 4294967295;
	add.s64 	%rd2943, %rd2941, %rd2942;
	add.s64 	%rd2944, %rd2943, %rd2765;
	shr.u64 	%rd2945, %rd2944, 32;
	and.b64  	%rd2946, %rd2920, 4294967295;
	add.s64 	%rd2947, %rd2945, %rd2946;
	add.s64 	%rd2948, %rd2947, %rd2801;
	shr.u64 	%rd2949, %rd2948, 32;
	and.b64  	%rd2950, %rd2924, 4294967295;
	add.s64 	%rd2951, %rd2949, %rd2950;
	add.s64 	%rd2952, %rd2951, %rd2836;
	shr.u64 	%rd2953, %rd2952, 32;
	and.b64  	%rd2954, %rd2928, 4294967295;
	add.s64 	%rd2955, %rd2953, %rd2954;
	add.s64 	%rd2956, %rd2955, %rd2870;
	shr.u64 	%rd2957, %rd2956, 32;
	and.b64  	%rd2958, %rd2933, 4294967295;
	add.s64 	%rd2959, %rd2957, %rd2958;
	add.s64 	%rd2960, %rd2959, %rd2903;
	shr.u64 	%rd2961, %rd2960, 32;
	and.b64  	%rd2962, %rd2937, 4294967295;
	add.s64 	%rd2963, %rd2961, %rd2962;
	add.s64 	%rd2964, %rd2963, %rd2935;
	shr.u64 	%rd2965, %rd2964, 32;
	mul.wide.u32 	%rd2966, %r2519, %r2519;
	add.s64 	%rd2967, %rd2965, %rd2938;
	add.s64 	%rd2968, %rd2967, %rd2966;
	{ .reg .b32 tmp; mov.b64 {tmp, %r911}, %rd2968; }
	ld.const.u32 	%r912, [MU_P];
	mul.lo.s32 	%r913, %r912, %r910;
	ld.const.u32 	%r914, [P_CONST];
	cvt.u64.u32 	%rd192, %r914;
	mul.wide.u32 	%rd2969, %r914, %r913;
	and.b64  	%rd2970, %rd2709, 4294967293;
	add.s64 	%rd2971, %rd2969, %rd2970;
	shr.u64 	%rd2972, %rd2971, 32;
	ld.const.u32 	%r915, [P_CONST+4];
	cvt.u64.u32 	%rd193, %r915;
	mul.wide.u32 	%rd2973, %r915, %r913;
	and.b64  	%rd2974, %rd2733, 4294967295;
	add.s64 	%rd2975, %rd2972, %rd2974;
	add.s64 	%rd2976, %rd2975, %rd2973;
	cvt.u32.u64 	%r916, %rd2976;
	shr.u64 	%rd2977, %rd2976, 32;
	mul.wide.u32 	%rd2978, %r811, %r913;
	and.b64  	%rd2979, %rd2770, 4294967295;
	add.s64 	%rd2980, %rd2977, %rd2979;
	add.s64 	%rd2981, %rd2980, %rd2978;
	shr.u64 	%rd2982, %rd2981, 32;
	ld.const.u32 	%r918, [P_CONST+12];
	cvt.u64.u32 	%rd195, %r918;
	mul.wide.u32 	%rd2983, %r918, %r913;
	and.b64  	%rd2984, %rd2806, 4294967295;
	add.s64 	%rd2985, %rd2982, %rd2984;
	add.s64 	%rd2986, %rd2985, %rd2983;
	shr.u64 	%rd2987, %rd2986, 32;
	ld.const.u32 	%r919, [P_CONST+16];
	cvt.u64.u32 	%rd196, %r919;
	mul.wide.u32 	%rd2988, %r919, %r913;
	and.b64  	%rd2989, %rd2841, 4294967295;
	add.s64 	%rd2990, %rd2987, %rd2989;
	add.s64 	%rd2991, %rd2990, %rd2988;
	shr.u64 	%rd2992, %rd2991, 32;
	ld.const.u32 	%r920, [P_CONST+20];
	cvt.u64.u32 	%rd197, %r920;
	mul.wide.u32 	%rd2993, %r920, %r913;
	and.b64  	%rd2994, %rd2875, 4294967295;
	add.s64 	%rd2995, %rd2992, %rd2994;
	add.s64 	%rd2996, %rd2995, %rd2993;
	shr.u64 	%rd2997, %rd2996, 32;
	ld.const.u32 	%r921, [P_CONST+24];
	cvt.u64.u32 	%rd198, %r921;
	mul.wide.u32 	%rd2998, %r921, %r913;
	and.b64  	%rd2999, %rd2908, 4294967295;
	add.s64 	%rd3000, %rd2997, %rd2999;
	add.s64 	%rd3001, %rd3000, %rd2998;
	shr.u64 	%rd3002, %rd3001, 32;
	mul.wide.u32 	%rd3003, %r673, %r913;
	and.b64  	%rd3004, %rd2940, 4294967295;
	add.s64 	%rd3005, %rd3002, %rd3004;
	add.s64 	%rd3006, %rd3005, %rd3003;
	shr.u64 	%rd3007, %rd3006, 32;
	and.b64  	%rd3008, %rd2944, 4294967295;
	add.s64 	%rd3009, %rd3007, %rd3008;
	shr.u64 	%rd3010, %rd3009, 32;
	and.b64  	%rd3011, %rd2948, 4294967295;
	add.s64 	%rd3012, %rd3010, %rd3011;
	shr.u64 	%rd3013, %rd3012, 32;
	and.b64  	%rd3014, %rd2952, 4294967295;
	add.s64 	%rd3015, %rd3013, %rd3014;
	shr.u64 	%rd3016, %rd3015, 32;
	and.b64  	%rd3017, %rd2956, 4294967295;
	add.s64 	%rd3018, %rd3016, %rd3017;
	shr.u64 	%rd3019, %rd3018, 32;
	and.b64  	%rd3020, %rd2960, 4294967295;
	add.s64 	%rd3021, %rd3019, %rd3020;
	shr.u64 	%rd3022, %rd3021, 32;
	and.b64  	%rd3023, %rd2964, 4294967295;
	add.s64 	%rd3024, %rd3022, %rd3023;
	shr.u64 	%rd3025, %rd3024, 32;
	and.b64  	%rd3026, %rd2968, 4294967295;
	add.s64 	%rd3027, %rd3025, %rd3026;
	{ .reg .b32 tmp; mov.b64 {tmp, %r922}, %rd3027; }
	add.s32 	%r923, %r911, %r922;
	mul.lo.s32 	%r924, %r912, %r916;
	mul.wide.u32 	%rd3028, %r914, %r924;
	and.b64  	%rd3029, %rd2976, 4294967295;
	add.s64 	%rd3030, %rd3028, %rd3029;
	shr.u64 	%rd3031, %rd3030, 32;
	mul.wide.u32 	%rd3032, %r915, %r924;
	and.b64  	%rd3033, %rd2981, 4294967295;
	add.s64 	%rd3034, %rd3031, %rd3033;
	add.s64 	%rd3035, %rd3034, %rd3032;
	cvt.u32.u64 	%r925, %rd3035;
	shr.u64 	%rd3036, %rd3035, 32;
	mul.wide.u32 	%rd3037, %r811, %r924;
	and.b64  	%rd3038, %rd2986, 4294967295;
	add.s64 	%rd3039, %rd3036, %rd3038;
	add.s64 	%rd3040, %rd3039, %rd3037;
	shr.u64 	%rd3041, %rd3040, 32;
	mul.wide.u32 	%rd3042, %r918, %r924;
	and.b64  	%rd3043, %rd2991, 4294967295;
	add.s64 	%rd3044, %rd3041, %rd3043;
	add.s64 	%rd3045, %rd3044, %rd3042;
	shr.u64 	%rd3046, %rd3045, 32;
	mul.wide.u32 	%rd3047, %r919, %r924;
	and.b64  	%rd3048, %rd2996, 4294967295;
	add.s64 	%rd3049, %rd3046, %rd3048;
	add.s64 	%rd3050, %rd3049, %rd3047;
	shr.u64 	%rd3051, %rd3050, 32;
	mul.wide.u32 	%rd3052, %r920, %r924;
	and.b64  	%rd3053, %rd3001, 4294967295;
	add.s64 	%rd3054, %rd3051, %rd3053;
	add.s64 	%rd3055, %rd3054, %rd3052;
	shr.u64 	%rd3056, %rd3055, 32;
	mul.wide.u32 	%rd3057, %r921, %r924;
	and.b64  	%rd3058, %rd3006, 4294967295;
	add.s64 	%rd3059, %rd3056, %rd3058;
	add.s64 	%rd3060, %rd3059, %rd3057;
	shr.u64 	%rd3061, %rd3060, 32;
	mul.wide.u32 	%rd3062, %r673, %r924;
	and.b64  	%rd3063, %rd3009, 4294967295;
	add.s64 	%rd3064, %rd3061, %rd3063;
	add.s64 	%rd3065, %rd3064, %rd3062;
	shr.u64 	%rd3066, %rd3065, 32;
	and.b64  	%rd3067, %rd3012, 4294967295;
	add.s64 	%rd3068, %rd3066, %rd3067;
	shr.u64 	%rd3069, %rd3068, 32;
	and.b64  	%rd3070, %rd3015, 4294967295;
	add.s64 	%rd3071, %rd3069, %rd3070;
	shr.u64 	%rd3072, %rd3071, 32;
	and.b64  	%rd3073, %rd3018, 4294967295;
	add.s64 	%rd3074, %rd3072, %rd3073;
	shr.u64 	%rd3075, %rd3074, 32;
	and.b64  	%rd3076, %rd3021, 4294967295;
	add.s64 	%rd3077, %rd3075, %rd3076;
	shr.u64 	%rd3078, %rd3077, 32;
	and.b64  	%rd3079, %rd3024, 4294967295;
	add.s64 	%rd3080, %rd3078, %rd3079;
	shr.u64 	%rd3081, %rd3080, 32;
	and.b64  	%rd3082, %rd3027, 4294967295;
	add.s64 	%rd3083, %rd3081, %rd3082;
	{ .reg .b32 tmp; mov.b64 {tmp, %r926}, %rd3083; }
	add.s32 	%r927, %r923, %r926;
	mul.lo.s32 	%r928, %r912, %r925;
	mul.wide.u32 	%rd3084, %r914, %r928;
	and.b64  	%rd3085, %rd3035, 4294967295;
	add.s64 	%rd3086, %rd3084, %rd3085;
	shr.u64 	%rd3087, %rd3086, 32;
	mul.wide.u32 	%rd3088, %r915, %r928;
	and.b64  	%rd3089, %rd3040, 4294967295;
	add.s64 	%rd3090, %rd3087, %rd3089;
	add.s64 	%rd3091, %rd3090, %rd3088;
	cvt.u32.u64 	%r929, %rd3091;
	shr.u64 	%rd3092, %rd3091, 32;
	mul.wide.u32 	%rd3093, %r811, %r928;
	and.b64  	%rd3094, %rd3045, 4294967295;
	add.s64 	%rd3095, %rd3092, %rd3094;
	add.s64 	%rd3096, %rd3095, %rd3093;
	shr.u64 	%rd3097, %rd3096, 32;
	mul.wide.u32 	%rd3098, %r918, %r928;
	and.b64  	%rd3099, %rd3050, 4294967295;
	add.s64 	%rd3100, %rd3097, %rd3099;
	add.s64 	%rd3101, %rd3100, %rd3098;
	shr.u64 	%rd3102, %rd3101, 32;
	mul.wide.u32 	%rd3103, %r919, %r928;
	and.b64  	%rd3104, %rd3055, 4294967295;
	add.s64 	%rd3105, %rd3102, %rd3104;
	add.s64 	%rd3106, %rd3105, %rd3103;
	shr.u64 	%rd3107, %rd3106, 32;
	mul.wide.u32 	%rd3108, %r920, %r928;
	and.b64  	%rd3109, %rd3060, 4294967295;
	add.s64 	%rd3110, %rd3107, %rd3109;
	add.s64 	%rd3111, %rd3110, %rd3108;
	shr.u64 	%rd3112, %rd3111, 32;
	mul.wide.u32 	%rd3113, %r921, %r928;
	and.b64  	%rd3114, %rd3065, 4294967295;
	add.s64 	%rd3115, %rd3112, %rd3114;
	add.s64 	%rd3116, %rd3115, %rd3113;
	shr.u64 	%rd3117, %rd3116, 32;
	mul.wide.u32 	%rd3118, %r673, %r928;
	and.b64  	%rd3119, %rd3068, 4294967295;
	add.s64 	%rd3120, %rd3117, %rd3119;
	add.s64 	%rd3121, %rd3120, %rd3118;
	shr.u64 	%rd3122, %rd3121, 32;
	and.b64  	%rd3123, %rd3071, 4294967295;
	add.s64 	%rd3124, %rd3122, %rd3123;
	shr.u64 	%rd3125, %rd3124, 32;
	and.b64  	%rd3126, %rd3074, 4294967295;
	add.s64 	%rd3127, %rd3125, %rd3126;
	shr.u64 	%rd3128, %rd3127, 32;
	and.b64  	%rd3129, %rd3077, 4294967295;
	add.s64 	%rd3130, %rd3128, %rd3129;
	shr.u64 	%rd3131, %rd3130, 32;
	and.b64  	%rd3132, %rd3080, 4294967295;
	add.s64 	%rd3133, %rd3131, %rd3132;
	shr.u64 	%rd3134, %rd3133, 32;
	and.b64  	%rd3135, %rd3083, 4294967295;
	add.s64 	%rd3136, %rd3134, %rd3135;
	{ .reg .b32 tmp; mov.b64 {tmp, %r930}, %rd3136; }
	add.s32 	%r931, %r927, %r930;
	mul.lo.s32 	%r932, %r912, %r929;
	mul.wide.u32 	%rd3137, %r914, %r932;
	and.b64  	%rd3138, %rd3091, 4294967295;
	add.s64 	%rd3139, %rd3137, %rd3138;
	shr.u64 	%rd3140, %rd3139, 32;
	mul.wide.u32 	%rd3141, %r915, %r932;
	and.b64  	%rd3142, %rd3096, 4294967295;
	add.s64 	%rd3143, %rd3140, %rd3142;
	add.s64 	%rd3144, %rd3143, %rd3141;
	cvt.u32.u64 	%r933, %rd3144;
	shr.u64 	%rd3145, %rd3144, 32;
	mul.wide.u32 	%rd3146, %r811, %r932;
	and.b64  	%rd3147, %rd3101, 4294967295;
	add.s64 	%rd3148, %rd3145, %rd3147;
	add.s64 	%rd3149, %rd3148, %rd3146;
	shr.u64 	%rd3150, %rd3149, 32;
	mul.wide.u32 	%rd3151, %r918, %r932;
	and.b64  	%rd3152, %rd3106, 4294967295;
	add.s64 	%rd3153, %rd3150, %rd3152;
	add.s64 	%rd3154, %rd3153, %rd3151;
	shr.u64 	%rd3155, %rd3154, 32;
	mul.wide.u32 	%rd3156, %r919, %r932;
	and.b64  	%rd3157, %rd3111, 4294967295;
	add.s64 	%rd3158, %rd3155, %rd3157;
	add.s64 	%rd3159, %rd3158, %rd3156;
	shr.u64 	%rd3160, %rd3159, 32;
	mul.wide.u32 	%rd3161, %r920, %r932;
	and.b64  	%rd3162, %rd3116, 4294967295;
	add.s64 	%rd3163, %rd3160, %rd3162;
	add.s64 	%rd3164, %rd3163, %rd3161;
	shr.u64 	%rd3165, %rd3164, 32;
	mul.wide.u32 	%rd3166, %r921, %r932;
	and.b64  	%rd3167, %rd3121, 4294967295;
	add.s64 	%rd3168, %rd3165, %rd3167;
	add.s64 	%rd3169, %rd3168, %rd3166;
	shr.u64 	%rd3170, %rd3169, 32;
	mul.wide.u32 	%rd3171, %r673, %r932;
	and.b64  	%rd3172, %rd3124, 4294967295;
	add.s64 	%rd3173, %rd3170, %rd3172;
	add.s64 	%rd3174, %rd3173, %rd3171;
	shr.u64 	%rd3175, %rd3174, 32;
	and.b64  	%rd3176, %rd3127, 4294967295;
	add.s64 	%rd3177, %rd3175, %rd3176;
	shr.u64 	%rd3178, %rd3177, 32;
	and.b64  	%rd3179, %rd3130, 4294967295;
	add.s64 	%rd3180, %rd3178, %rd3179;
	shr.u64 	%rd3181, %rd3180, 32;
	and.b64  	%rd3182, %rd3133, 4294967295;
	add.s64 	%rd3183, %rd3181, %rd3182;
	shr.u64 	%rd3184, %rd3183, 32;
	and.b64  	%rd3185, %rd3136, 4294967295;
	add.s64 	%rd3186, %rd3184, %rd3185;
	{ .reg .b32 tmp; mov.b64 {tmp, %r934}, %rd3186; }
	add.s32 	%r935, %r931, %r934;
	mul.lo.s32 	%r936, %r912, %r933;
	mul.wide.u32 	%rd3187, %r914, %r936;
	and.b64  	%rd3188, %rd3144, 4294967295;
	add.s64 	%rd3189, %rd3187, %rd3188;
	shr.u64 	%rd3190, %rd3189, 32;
	mul.wide.u32 	%rd3191, %r915, %r936;
	and.b64  	%rd3192, %rd3149, 4294967295;
	add.s64 	%rd3193, %rd3190, %rd3192;
	add.s64 	%rd3194, %rd3193, %rd3191;
	cvt.u32.u64 	%r937, %rd3194;
	shr.u64 	%rd3195, %rd3194, 32;
	mul.wide.u32 	%rd3196, %r811, %r936;
	and.b64  	%rd3197, %rd3154, 4294967295;
	add.s64 	%rd3198, %rd3195, %rd3197;
	add.s64 	%rd3199, %rd3198, %rd3196;
	shr.u64 	%rd3200, %rd3199, 32;
	mul.wide.u32 	%rd3201, %r918, %r936;
	and.b64  	%rd3202, %rd3159, 4294967295;
	add.s64 	%rd3203, %rd3200, %rd3202;
	add.s64 	%rd3204, %rd3203, %rd3201;
	shr.u64 	%rd3205, %rd3204, 32;
	mul.wide.u32 	%rd3206, %r919, %r936;
	and.b64  	%rd3207, %rd3164, 4294967295;
	add.s64 	%rd3208, %rd3205, %rd3207;
	add.s64 	%rd3209, %rd3208, %rd3206;
	shr.u64 	%rd3210, %rd3209, 32;
	mul.wide.u32 	%rd3211, %r920, %r936;
	and.b64  	%rd3212, %rd3169, 4294967295;
	add.s64 	%rd3213, %rd3210, %rd3212;
	add.s64 	%rd3214, %rd3213, %rd3211;
	shr.u64 	%rd3215, %rd3214, 32;
	mul.wide.u32 	%rd3216, %r921, %r936;
	and.b64  	%rd3217, %rd3174, 4294967295;
	add.s64 	%rd3218, %rd3215, %rd3217;
	add.s64 	%rd3219, %rd3218, %rd3216;
	shr.u64 	%rd3220, %rd3219, 32;
	mul.wide.u32 	%rd3221, %r673, %r936;
	and.b64  	%rd3222, %rd3177, 4294967295;
	add.s64 	%rd3223, %rd3220, %rd3222;
	add.s64 	%rd3224, %rd3223, %rd3221;
	shr.u64 	%rd3225, %rd3224, 32;
	and.b64  	%rd3226, %rd3180, 4294967295;
	add.s64 	%rd3227, %rd3225, %rd3226;
	shr.u64 	%rd3228, %rd3227, 32;
	and.b64  	%rd3229, %rd3183, 4294967295;
	add.s64 	%rd3230, %rd3228, %rd3229;
	shr.u64 	%rd3231, %rd3230, 32;
	and.b64  	%rd3232, %rd3186, 4294967295;
	add.s64 	%rd3233, %rd3231, %rd3232;
	{ .reg .b32 tmp; mov.b64 {tmp, %r938}, %rd3233; }
	add.s32 	%r939, %r935, %r938;
	mul.lo.s32 	%r940, %r912, %r937;
	mul.wide.u32 	%rd3234, %r914, %r940;
	and.b64  	%rd3235, %rd3194, 4294967295;
	add.s64 	%rd3236, %rd3234, %rd3235;
	shr.u64 	%rd3237, %rd3236, 32;
	mul.wide.u32 	%rd3238, %r915, %r940;
	and.b64  	%rd3239, %rd3199, 4294967295;
	add.s64 	%rd3240, %rd3237, %rd3239;
	add.s64 	%rd3241, %rd3240, %rd3238;
	cvt.u32.u64 	%r941, %rd3241;
	shr.u64 	%rd3242, %rd3241, 32;
	mul.wide.u32 	%rd3243, %r811, %r940;
	and.b64  	%rd3244, %rd3204, 4294967295;
	add.s64 	%rd3245, %rd3242, %rd3244;
	add.s64 	%rd3246, %rd3245, %rd3243;
	shr.u64 	%rd3247, %rd3246, 32;
	mul.wide.u32 	%rd3248, %r918, %r940;
	and.b64  	%rd3249, %rd3209, 4294967295;
	add.s64 	%rd3250, %rd3247, %rd3249;
	add.s64 	%rd3251, %rd3250, %rd3248;
	shr.u64 	%rd3252, %rd3251, 32;
	mul.wide.u32 	%rd3253, %r919, %r940;
	and.b64  	%rd3254, %rd3214, 4294967295;
	add.s64 	%rd3255, %rd3252, %rd3254;
	add.s64 	%rd3256, %rd3255, %rd3253;
	shr.u64 	%rd3257, %rd3256, 32;
	mul.wide.u32 	%rd3258, %r920, %r940;
	and.b64  	%rd3259, %rd3219, 4294967295;
	add.s64 	%rd3260, %rd3257, %rd3259;
	add.s64 	%rd3261, %rd3260, %rd3258;
	shr.u64 	%rd3262, %rd3261, 32;
	mul.wide.u32 	%rd3263, %r921, %r940;
	and.b64  	%rd3264, %rd3224, 4294967295;
	add.s64 	%rd3265, %rd3262, %rd3264;
	add.s64 	%rd3266, %rd3265, %rd3263;
	shr.u64 	%rd3267, %rd3266, 32;
	mul.wide.u32 	%rd3268, %r673, %r940;
	and.b64  	%rd3269, %rd3227, 4294967295;
	add.s64 	%rd3270, %rd3267, %rd3269;
	add.s64 	%rd3271, %rd3270, %rd3268;
	shr.u64 	%rd3272, %rd3271, 32;
	and.b64  	%rd3273, %rd3230, 4294967295;
	add.s64 	%rd3274, %rd3272, %rd3273;
	shr.u64 	%rd3275, %rd3274, 32;
	and.b64  	%rd3276, %rd3233, 4294967295;
	add.s64 	%rd3277, %rd3275, %rd3276;
	{ .reg .b32 tmp; mov.b64 {tmp, %r942}, %rd3277; }
	add.s32 	%r943, %r939, %r942;
	mul.lo.s32 	%r944, %r912, %r941;
	mul.wide.u32 	%rd3278, %r914, %r944;
	and.b64  	%rd3279, %rd3241, 4294967295;
	add.s64 	%rd3280, %rd3278, %rd3279;
	shr.u64 	%rd3281, %rd3280, 32;
	mul.wide.u32 	%rd3282, %r915, %r944;
	and.b64  	%rd3283, %rd3246, 4294967295;
	add.s64 	%rd3284, %rd3281, %rd3283;
	add.s64 	%rd3285, %rd3284, %rd3282;
	cvt.u32.u64 	%r945, %rd3285;
	shr.u64 	%rd3286, %rd3285, 32;
	mul.wide.u32 	%rd3287, %r811, %r944;
	and.b64  	%rd3288, %rd3251, 4294967295;
	add.s64 	%rd3289, %rd3286, %rd3288;
	add.s64 	%rd3290, %rd3289, %rd3287;
	shr.u64 	%rd3291, %rd3290, 32;
	mul.wide.u32 	%rd3292, %r918, %r944;
	and.b64  	%rd3293, %rd3256, 4294967295;
	add.s64 	%rd3294, %rd3291, %rd3293;
	add.s64 	%rd3295, %rd3294, %rd3292;
	shr.u64 	%rd3296, %rd3295, 32;
	mul.wide.u32 	%rd3297, %r919, %r944;
	and.b64  	%rd3298, %rd3261, 4294967295;
	add.s64 	%rd3299, %rd3296, %rd3298;
	add.s64 	%rd3300, %rd3299, %rd3297;
	shr.u64 	%rd3301, %rd3300, 32;
	mul.wide.u32 	%rd3302, %r920, %r944;
	and.b64  	%rd3303, %rd3266, 4294967295;
	add.s64 	%rd3304, %rd3301, %rd3303;
	add.s64 	%rd3305, %rd3304, %rd3302;
	shr.u64 	%rd3306, %rd3305, 32;
	mul.wide.u32 	%rd3307, %r921, %r944;
	and.b64  	%rd3308, %rd3271, 4294967295;
	add.s64 	%rd3309, %rd3306, %rd3308;
	add.s64 	%rd3310, %rd3309, %rd3307;
	shr.u64 	%rd3311, %rd3310, 32;
	mul.wide.u32 	%rd3312, %r673, %r944;
	and.b64  	%rd3313, %rd3274, 4294967295;
	add.s64 	%rd3314, %rd3311, %rd3313;
	add.s64 	%rd3315, %rd3314, %rd3312;
	shr.u64 	%rd3316, %rd3315, 32;
	and.b64  	%rd3317, %rd3277, 4294967295;
	add.s64 	%rd3318, %rd3316, %rd3317;
	{ .reg .b32 tmp; mov.b64 {tmp, %r946}, %rd3318; }
	add.s32 	%r947, %r943, %r946;
	mul.lo.s32 	%r948, %r912, %r945;
	mul.wide.u32 	%rd3319, %r914, %r948;
	and.b64  	%rd3320, %rd3285, 4294967295;
	add.s64 	%rd3321, %rd3319, %rd3320;
	shr.u64 	%rd3322, %rd3321, 32;
	mul.wide.u32 	%rd3323, %r915, %r948;
	and.b64  	%rd3324, %rd3290, 4294967295;
	add.s64 	%rd3325, %rd3322, %rd3324;
	add.s64 	%rd199, %rd3325, %rd3323;
	cvt.u32.u64 	%r2538, %rd199;
	shr.u64 	%rd3326, %rd199, 32;
	mul.wide.u32 	%rd3327, %r811, %r948;
	and.b64  	%rd3328, %rd3295, 4294967295;
	add.s64 	%rd3329, %rd3326, %rd3328;
	add.s64 	%rd12409, %rd3329, %rd3327;
	cvt.u32.u64 	%r150, %rd12409;
	shr.u64 	%rd3330, %rd12409, 32;
	mul.wide.u32 	%rd3331, %r918, %r948;
	and.b64  	%rd3332, %rd3300, 4294967295;
	add.s64 	%rd3333, %rd3330, %rd3332;
	add.s64 	%rd12408, %rd3333, %rd3331;
	cvt.u32.u64 	%r151, %rd12408;
	shr.u64 	%rd3334, %rd12408, 32;
	mul.wide.u32 	%rd3335, %r919, %r948;
	and.b64  	%rd3336, %rd3305, 4294967295;
	add.s64 	%rd3337, %rd3334, %rd3336;
	add.s64 	%rd12407, %rd3337, %rd3335;
	cvt.u32.u64 	%r152, %rd12407;
	shr.u64 	%rd3338, %rd12407, 32;
	mul.wide.u32 	%rd3339, %r920, %r948;
	and.b64  	%rd3340, %rd3310, 4294967295;
	add.s64 	%rd3341, %rd3338, %rd3340;
	add.s64 	%rd12406, %rd3341, %rd3339;
	cvt.u32.u64 	%r153, %rd12406;
	shr.u64 	%rd3342, %rd12406, 32;
	mul.wide.u32 	%rd3343, %r921, %r948;
	and.b64  	%rd3344, %rd3315, 4294967295;
	add.s64 	%rd3345, %rd3342, %rd3344;
	add.s64 	%rd12405, %rd3345, %rd3343;
	cvt.u32.u64 	%r154, %rd12405;
	shr.u64 	%rd3346, %rd12405, 32;
	mul.wide.u32 	%rd3347, %r673, %r948;
	and.b64  	%rd3348, %rd3318, 4294967295;
	add.s64 	%rd3349, %rd3346, %rd3348;
	add.s64 	%rd12404, %rd3349, %rd3347;
	cvt.u32.u64 	%r155, %rd12404;
	{ .reg .b32 tmp; mov.b64 {tmp, %r949}, %rd12404; }
	add.s32 	%r2537, %r947, %r949;
	setp.gt.u32 	%p147, %r2537, %r673;
	@%p147 bra 	$L__BB3_140;
	cvt.u32.u64 	%r950, %rd191;
	setp.lt.u32 	%p148, %r2537, %r950;
	@%p148 bra 	$L__BB3_141;
	cvt.u32.u64 	%r951, %rd198;
	setp.lt.u32 	%p149, %r951, %r155;
	@%p149 bra 	$L__BB3_140;
	setp.gt.u32 	%p150, %r951, %r155;
	@%p150 bra 	$L__BB3_141;
	cvt.u32.u64 	%r953, %rd197;
	setp.lt.u32 	%p151, %r953, %r154;
	@%p151 bra 	$L__BB3_140;
	setp.gt.u32 	%p152, %r953, %r154;
	@%p152 bra 	$L__BB3_141;
	cvt.u32.u64 	%r955, %rd196;
	setp.lt.u32 	%p153, %r955, %r153;
	@%p153 bra 	$L__BB3_140;
	setp.gt.u32 	%p154, %r955, %r153;
	@%p154 bra 	$L__BB3_141;
	cvt.u32.u64 	%r957, %rd195;
	setp.lt.u32 	%p155, %r957, %r152;
	@%p155 bra 	$L__BB3_140;
	setp.gt.u32 	%p156, %r957, %r152;
	@%p156 bra 	$L__BB3_141;
	cvt.u32.u64 	%r959, %rd104;
	setp.lt.u32 	%p157, %r959, %r151;
	@%p157 bra 	$L__BB3_140;
	setp.gt.u32 	%p158, %r959, %r151;
	@%p158 bra 	$L__BB3_141;
	cvt.u32.u64 	%r961, %rd193;
	setp.lt.u32 	%p159, %r961, %r150;
	@%p159 bra 	$L__BB3_140;
	cvt.u32.u64 	%r963, %rd192;
	setp.gt.u32 	%p160, %r961, %r150;
	setp.gt.u32 	%p161, %r963, %r2538;
	or.pred  	%p162, %p160, %p161;
	@%p162 bra 	$L__BB3_141;
$L__BB3_140:
	cvt.u32.u64 	%r964, %rd191;
	and.b64  	%rd3351, %rd199, 4294967295;
	sub.s64 	%rd3352, %rd3351, %rd192;
	shr.u64 	%rd3353, %rd3352, 63;
	cvt.u32.u64 	%r2538, %rd3352;
	and.b64  	%rd3354, %rd12409, 4294967295;
	add.s64 	%rd3355, %rd3353, %rd193;
	sub.s64 	%rd12409, %rd3354, %rd3355;
	shr.u64 	%rd3356, %rd12409, 63;
	and.b64  	%rd3357, %rd12408, 4294967295;
	add.s64 	%rd3358, %rd3356, %rd104;
	sub.s64 	%rd12408, %rd3357, %rd3358;
	shr.u64 	%rd3359, %rd12408, 63;
	and.b64  	%rd3360, %rd12407, 4294967295;
	add.s64 	%rd3361, %rd3359, %rd195;
	sub.s64 	%rd12407, %rd3360, %rd3361;
	shr.u64 	%rd3362, %rd12407, 63;
	and.b64  	%rd3363, %rd12406, 4294967295;
	add.s64 	%rd3364, %rd3362, %rd196;
	sub.s64 	%rd12406, %rd3363, %rd3364;
	shr.u64 	%rd3365, %rd12406, 63;
	and.b64  	%rd3366, %rd12405, 4294967295;
	add.s64 	%rd3367, %rd3365, %rd197;
	sub.s64 	%rd12405, %rd3366, %rd3367;
	shr.u64 	%rd3368, %rd12405, 63;
	and.b64  	%rd3369, %rd12404, 4294967295;
	add.s64 	%rd3370, %rd3368, %rd198;
	sub.s64 	%rd12404, %rd3369, %rd3370;
	shr.u64 	%rd3371, %rd12404, 63;
	cvt.u32.u64 	%r965, %rd3371;
	add.s32 	%r966, %r964, %r965;
	sub.s32 	%r2537, %r2537, %r966;
$L__BB3_141:
	cvt.u32.u64 	%r967, %rd191;
	shl.b32 	%r2539, %r2538, 1;
	shr.u32 	%r968, %r2538, 31;
	cvt.u64.u32 	%rd3373, %r968;
	and.b64  	%rd218, %rd12409, 4294967295;
	shl.b64 	%rd3374, %rd12409, 1;
	and.b64  	%rd3375, %rd3374, 8589934590;
	or.b64  	%rd12416, %rd3375, %rd3373;
	cvt.u32.u64 	%r162, %rd12416;
	shr.u64 	%rd3376, %rd3375, 32;
	and.b64  	%rd220, %rd12408, 4294967295;
	shl.b64 	%rd3377, %rd12408, 1;
	and.b64  	%rd3378, %rd3377, 8589934590;
	or.b64  	%rd12415, %rd3376, %rd3378;
	cvt.u32.u64 	%r163, %rd12415;
	shr.u64 	%rd3379, %rd3378, 32;
	and.b64  	%rd222, %rd12407, 4294967295;
	shl.b64 	%rd3380, %rd12407, 1;
	and.b64  	%rd3381, %rd3380, 8589934590;
	or.b64  	%rd12414, %rd3379, %rd3381;
	cvt.u32.u64 	%r164, %rd12414;
	shr.u64 	%rd3382, %rd3381, 32;
	and.b64  	%rd224, %rd12406, 4294967295;
	shl.b64 	%rd3383, %rd12406, 1;
	and.b64  	%rd3384, %rd3383, 8589934590;
	or.b64  	%rd12413, %rd3382, %rd3384;
	cvt.u32.u64 	%r165, %rd12413;
	shr.u64 	%rd3385, %rd3384, 32;
	and.b64  	%rd226, %rd12405, 4294967295;
	shl.b64 	%rd3386, %rd12405, 1;
	and.b64  	%rd3387, %rd3386, 8589934590;
	or.b64  	%rd12412, %rd3385, %rd3387;
	cvt.u32.u64 	%r166, %rd12412;
	shr.u64 	%rd3388, %rd3387, 32;
	and.b64  	%rd228, %rd12404, 4294967295;
	shl.b64 	%rd3389, %rd12404, 1;
	and.b64  	%rd3390, %rd3389, 8589934590;
	or.b64  	%rd12411, %rd3388, %rd3390;
	cvt.u32.u64 	%r167, %rd12411;
	shr.u64 	%rd3391, %rd3390, 32;
	cvt.u64.u32 	%rd230, %r2537;
	mul.wide.u32 	%rd3392, %r2537, 2;
	add.s64 	%rd12410, %rd3391, %rd3392;
	cvt.u32.u64 	%r168, %rd12410;
	setp.gt.u64 	%p163, %rd12410, 4294967295;
	setp.lt.u32 	%p164, %r967, %r168;
	or.pred  	%p165, %p163, %p164;
	@%p165 bra 	$L__BB3_155;
	setp.gt.u32 	%p166, %r967, %r168;
	@%p166 bra 	$L__BB3_156;
	cvt.u32.u64 	%r970, %rd198;
	setp.lt.u32 	%p167, %r970, %r167;
	@%p167 bra 	$L__BB3_155;
	setp.gt.u32 	%p168, %r970, %r167;
	@%p168 bra 	$L__BB3_156;
	cvt.u32.u64 	%r972, %rd197;
	setp.lt.u32 	%p169, %r972, %r166;
	@%p169 bra 	$L__BB3_155;
	setp.gt.u32 	%p170, %r972, %r166;
	@%p170 bra 	$L__BB3_156;
	cvt.u32.u64 	%r974, %rd196;
	setp.lt.u32 	%p171, %r974, %r165;
	@%p171 bra 	$L__BB3_155;
	setp.gt.u32 	%p172, %r974, %r165;
	@%p172 bra 	$L__BB3_156;
	cvt.u32.u64 	%r976, %rd195;
	setp.lt.u32 	%p173, %r976, %r164;
	@%p173 bra 	$L__BB3_155;
	setp.gt.u32 	%p174, %r976, %r164;
	@%p174 bra 	$L__BB3_156;
	cvt.u32.u64 	%r978, %rd104;
	setp.lt.u32 	%p175, %r978, %r163;
	@%p175 bra 	$L__BB3_155;
	setp.gt.u32 	%p176, %r978, %r163;
	@%p176 bra 	$L__BB3_156;
	cvt.u32.u64 	%r980, %rd193;
	setp.lt.u32 	%p177, %r980, %r162;
	@%p177 bra 	$L__BB3_155;
	cvt.u32.u64 	%r982, %rd192;
	setp.gt.u32 	%p178, %r980, %r162;
	setp.lt.u32 	%p179, %r2539, %r982;
	or.pred  	%p180, %p178, %p179;
	@%p180 bra 	$L__BB3_156;
$L__BB3_155:
	cvt.u64.u32 	%rd3395, %r2539;
	sub.s64 	%rd3396, %rd3395, %rd192;
	shr.u64 	%rd3397, %rd3396, 63;
	cvt.u32.u64 	%r2539, %rd3396;
	and.b64  	%rd3398, %rd12416, 4294967295;
	add.s64 	%rd3399, %rd3397, %rd193;
	sub.s64 	%rd12416, %rd3398, %rd3399;
	shr.u64 	%rd3400, %rd12416, 63;
	and.b64  	%rd3401, %rd12415, 4294967295;
	add.s64 	%rd3402, %rd3400, %rd104;
	sub.s64 	%rd12415, %rd3401, %rd3402;
	shr.u64 	%rd3403, %rd12415, 63;
	and.b64  	%rd3404, %rd12414, 4294967295;
	add.s64 	%rd3405, %rd3403, %rd195;
	sub.s64 	%rd12414, %rd3404, %rd3405;
	shr.u64 	%rd3406, %rd12414, 63;
	and.b64  	%rd3407, %rd12413, 4294967295;
	add.s64 	%rd3408, %rd3406, %rd196;
	sub.s64 	%rd12413, %rd3407, %rd3408;
	shr.u64 	%rd3409, %rd12413, 63;
	and.b64  	%rd3410, %rd12412, 4294967295;
	add.s64 	%rd3411, %rd3409, %rd197;
	sub.s64 	%rd12412, %rd3410, %rd3411;
	shr.u64 	%rd3412, %rd12412, 63;
	and.b64  	%rd3413, %rd12411, 4294967295;
	add.s64 	%rd3414, %rd3412, %rd198;
	sub.s64 	%rd12411, %rd3413, %rd3414;
	shr.u64 	%rd3415, %rd12411, 63;
	and.b64  	%rd3416, %rd12410, 4294967295;
	add.s64 	%rd3417, %rd3415, %rd191;
	sub.s64 	%rd12410, %rd3416, %rd3417;
$L__BB3_156:
	add.s32 	%r2540, %r2539, %r2538;
	setp.lt.u32 	%p181, %r2540, %r2539;
	selp.u64 	%rd3419, 1, 0, %p181;
	and.b64  	%rd3420, %rd12416, 4294967295;
	add.s64 	%rd3421, %rd3420, %rd3419;
	add.s64 	%rd12423, %rd3421, %rd218;
	cvt.u32.u64 	%r172, %rd12423;
	shr.u64 	%rd3422, %rd12423, 32;
	and.b64  	%rd3423, %rd12415, 4294967295;
	add.s64 	%rd3424, %rd3422, %rd3423;
	add.s64 	%rd12422, %rd3424, %rd220;
	cvt.u32.u64 	%r173, %rd12422;
	shr.u64 	%rd3425, %rd12422, 32;
	and.b64  	%rd3426, %rd12414, 4294967295;
	add.s64 	%rd3427, %rd3425, %rd3426;
	add.s64 	%rd12421, %rd3427, %rd222;
	cvt.u32.u64 	%r174, %rd12421;
	shr.u64 	%rd3428, %rd12421, 32;
	and.b64  	%rd3429, %rd12413, 4294967295;
	add.s64 	%rd3430, %rd3428, %rd3429;
	add.s64 	%rd12420, %rd3430, %rd224;
	cvt.u32.u64 	%r175, %rd12420;
	shr.u64 	%rd3431, %rd12420, 32;
	and.b64  	%rd3432, %rd12412, 4294967295;
	add.s64 	%rd3433, %rd3431, %rd3432;
	add.s64 	%rd12419, %rd3433, %rd226;
	cvt.u32.u64 	%r176, %rd12419;
	shr.u64 	%rd3434, %rd12419, 32;
	and.b64  	%rd3435, %rd12411, 4294967295;
	add.s64 	%rd3436, %rd3434, %rd3435;
	add.s64 	%rd12418, %rd3436, %rd228;
	cvt.u32.u64 	%r177, %rd12418;
	shr.u64 	%rd3437, %rd12418, 32;
	and.b64  	%rd3438, %rd12410, 4294967295;
	add.s64 	%rd3439, %rd3437, %rd3438;
	add.s64 	%rd12417, %rd3439, %rd230;
	cvt.u32.u64 	%r178, %rd12417;
	setp.gt.u64 	%p182, %rd12417, 4294967295;
	setp.lt.u32 	%p183, %r967, %r178;
	or.pred  	%p184, %p182, %p183;
	@%p184 bra 	$L__BB3_170;
	setp.gt.u32 	%p185, %r967, %r178;
	@%p185 bra 	$L__BB3_171;
	cvt.u32.u64 	%r985, %rd198;
	setp.lt.u32 	%p186, %r985, %r177;
	@%p186 bra 	$L__BB3_170;
	setp.gt.u32 	%p187, %r985, %r177;
	@%p187 bra 	$L__BB3_171;
	cvt.u32.u64 	%r987, %rd197;
	setp.lt.u32 	%p188, %r987, %r176;
	@%p188 bra 	$L__BB3_170;
	setp.gt.u32 	%p189, %r987, %r176;
	@%p189 bra 	$L__BB3_171;
	cvt.u32.u64 	%r989, %rd196;
	setp.lt.u32 	%p190, %r989, %r175;
	@%p190 bra 	$L__BB3_170;
	setp.gt.u32 	%p191, %r989, %r175;
	@%p191 bra 	$L__BB3_171;
	cvt.u32.u64 	%r991, %rd195;
	setp.lt.u32 	%p192, %r991, %r174;
	@%p192 bra 	$L__BB3_170;
	setp.gt.u32 	%p193, %r991, %r174;
	@%p193 bra 	$L__BB3_171;
	cvt.u32.u64 	%r993, %rd104;
	setp.lt.u32 	%p194, %r993, %r173;
	@%p194 bra 	$L__BB3_170;
	setp.gt.u32 	%p195, %r993, %r173;
	@%p195 bra 	$L__BB3_171;
	cvt.u32.u64 	%r995, %rd193;
	setp.lt.u32 	%p196, %r995, %r172;
	@%p196 bra 	$L__BB3_170;
	cvt.u32.u64 	%r997, %rd192;
	setp.gt.u32 	%p197, %r995, %r172;
	setp.lt.u32 	%p198, %r2540, %r997;
	or.pred  	%p199, %p197, %p198;
	@%p199 bra 	$L__BB3_171;
$L__BB3_170:
	cvt.u64.u32 	%rd3442, %r2540;
	sub.s64 	%rd3443, %rd3442, %rd192;
	shr.u64 	%rd3444, %rd3443, 63;
	cvt.u32.u64 	%r2540, %rd3443;
	and.b64  	%rd3445, %rd12423, 4294967295;
	add.s64 	%rd3446, %rd3444, %rd193;
	sub.s64 	%rd12423, %rd3445, %rd3446;
	shr.u64 	%rd3447, %rd12423, 63;
	and.b64  	%rd3448, %rd12422, 4294967295;
	add.s64 	%rd3449, %rd3447, %rd104;
	sub.s64 	%rd12422, %rd3448, %rd3449;
	shr.u64 	%rd3450, %rd12422, 63;
	and.b64  	%rd3451, %rd12421, 4294967295;
	add.s64 	%rd3452, %rd3450, %rd195;
	sub.s64 	%rd12421, %rd3451, %rd3452;
	shr.u64 	%rd3453, %rd12421, 63;
	and.b64  	%rd3454, %rd12420, 4294967295;
	add.s64 	%rd3455, %rd3453, %rd196;
	sub.s64 	%rd12420, %rd3454, %rd3455;
	shr.u64 	%rd3456, %rd12420, 63;
	and.b64  	%rd3457, %rd12419, 4294967295;
	add.s64 	%rd3458, %rd3456, %rd197;
	sub.s64 	%rd12419, %rd3457, %rd3458;
	shr.u64 	%rd3459, %rd12419, 63;
	and.b64  	%rd3460, %rd12418, 4294967295;
	add.s64 	%rd3461, %rd3459, %rd198;
	sub.s64 	%rd12418, %rd3460, %rd3461;
	shr.u64 	%rd3462, %rd12418, 63;
	and.b64  	%rd3463, %rd12417, 4294967295;
	add.s64 	%rd3464, %rd3462, %rd191;
	sub.s64 	%rd12417, %rd3463, %rd3464;
$L__BB3_171:
	ld.const.u32 	%r998, [P_CONST+28];
	cvt.u64.u32 	%rd267, %r998;
	cvt.u64.u32 	%rd268, %r2540;
	mul.wide.u32 	%rd3465, %r2540, %r2540;
	cvt.u32.u64 	%r999, %rd3465;
	shr.u64 	%rd3466, %rd3465, 32;
	and.b64  	%rd269, %rd12423, 4294967295;
	mul.lo.s64 	%rd3467, %rd269, %rd268;
	add.s64 	%rd3468, %rd3466, %rd3467;
	shr.u64 	%rd3469, %rd3468, 32;
	and.b64  	%rd270, %rd12422, 4294967295;
	mul.lo.s64 	%rd3470, %rd270, %rd268;
	add.s64 	%rd3471, %rd3469, %rd3470;
	shr.u64 	%rd3472, %rd3471, 32;
	and.b64  	%rd271, %rd12421, 4294967295;
	mul.lo.s64 	%rd3473, %rd271, %rd268;
	add.s64 	%rd3474, %rd3472, %rd3473;
	shr.u64 	%rd3475, %rd3474, 32;
	and.b64  	%rd272, %rd12420, 4294967295;
	mul.lo.s64 	%rd3476, %rd272, %rd268;
	add.s64 	%rd3477, %rd3475, %rd3476;
	shr.u64 	%rd3478, %rd3477, 32;
	and.b64  	%rd273, %rd12419, 4294967295;
	mul.lo.s64 	%rd3479, %rd273, %rd268;
	add.s64 	%rd3480, %rd3478, %rd3479;
	shr.u64 	%rd3481, %rd3480, 32;
	and.b64  	%rd274, %rd12418, 4294967295;
	mul.lo.s64 	%rd3482, %rd274, %rd268;
	add.s64 	%rd3483, %rd3481, %rd3482;
	shr.u64 	%rd3484, %rd3483, 32;
	and.b64  	%rd275, %rd12417, 4294967295;
	mul.lo.s64 	%rd3485, %rd275, %rd268;
	add.s64 	%rd3486, %rd3484, %rd3485;
	shr.u64 	%rd3487, %rd3486, 32;
	and.b64  	%rd3488, %rd3468, 4294967295;
	add.s64 	%rd3489, %rd3467, %rd3488;
	shr.u64 	%rd3490, %rd3489, 32;
	and.b64  	%rd3491, %rd3471, 4294967295;
	add.s64 	%rd3492, %rd3490, %rd3491;
	mad.lo.s64 	%rd3493, %rd269, %rd269, %rd3492;
	shr.u64 	%rd3494, %rd3493, 32;
	mul.lo.s64 	%rd3495, %rd270, %rd269;
	and.b64  	%rd3496, %rd3474, 4294967295;
	add.s64 	%rd3497, %rd3494, %rd3496;
	add.s64 	%rd3498, %rd3497, %rd3495;
	shr.u64 	%rd3499, %rd3498, 32;
	mul.lo.s64 	%rd3500, %rd271, %rd269;
	and.b64  	%rd3501, %rd3477, 4294967295;
	add.s64 	%rd3502, %rd3499, %rd3501;
	add.s64 	%rd3503, %rd3502, %rd3500;
	shr.u64 	%rd3504, %rd3503, 32;
	mul.lo.s64 	%rd3505, %rd272, %rd269;
	and.b64  	%rd3506, %rd3480, 4294967295;
	add.s64 	%rd3507, %rd3504, %rd3506;
	add.s64 	%rd3508, %rd3507, %rd3505;
	shr.u64 	%rd3509, %rd3508, 32;
	mul.lo.s64 	%rd3510, %rd273, %rd269;
	and.b64  	%rd3511, %rd3483, 4294967295;
	add.s64 	%rd3512, %rd3509, %rd3511;
	add.s64 	%rd3513, %rd3512, %rd3510;
	shr.u64 	%rd3514, %rd3513, 32;
	mul.lo.s64 	%rd3515, %rd274, %rd269;
	and.b64  	%rd3516, %rd3486, 4294967295;
	add.s64 	%rd3517, %rd3514, %rd3516;
	add.s64 	%rd3518, %rd3517, %rd3515;
	shr.u64 	%rd3519, %rd3518, 32;
	mul.lo.s64 	%rd3520, %rd275, %rd269;
	add.s64 	%rd3521, %rd3519, %rd3487;
	add.s64 	%rd3522, %rd3521, %rd3520;
	shr.u64 	%rd3523, %rd3522, 32;
	and.b64  	%rd3524, %rd3493, 4294967295;
	add.s64 	%rd3525, %rd3470, %rd3524;
	shr.u64 	%rd3526, %rd3525, 32;
	and.b64  	%rd3527, %rd3498, 4294967295;
	add.s64 	%rd3528, %rd3526, %rd3527;
	add.s64 	%rd3529, %rd3528, %rd3495;
	shr.u64 	%rd3530, %rd3529, 32;
	and.b64  	%rd3531, %rd3503, 4294967295;
	add.s64 	%rd3532, %rd3530, %rd3531;
	mad.lo.s64 	%rd3533, %rd270, %rd270, %rd3532;
	shr.u64 	%rd3534, %rd3533, 32;
	mul.lo.s64 	%rd3535, %rd271, %rd270;
	and.b64  	%rd3536, %rd3508, 4294967295;
	add.s64 	%rd3537, %rd3534, %rd3536;
	add.s64 	%rd3538, %rd3537, %rd3535;
	shr.u64 	%rd3539, %rd3538, 32;
	mul.lo.s64 	%rd3540, %rd272, %rd270;
	and.b64  	%rd3541, %rd3513, 4294967295;
	add.s64 	%rd3542, %rd3539, %rd3541;
	add.s64 	%rd3543, %rd3542, %rd3540;
	shr.u64 	%rd3544, %rd3543, 32;
	mul.lo.s64 	%rd3545, %rd273, %rd270;
	and.b64  	%rd3546, %rd3518, 4294967295;
	add.s64 	%rd3547, %rd3544, %rd3546;
	add.s64 	%rd3548, %rd3547, %rd3545;
	shr.u64 	%rd3549, %rd3548, 32;
	mul.lo.s64 	%rd3550, %rd274, %rd270;
	and.b64  	%rd3551, %rd3522, 4294967295;
	add.s64 	%rd3552, %rd3549, %rd3551;
	add.s64 	%rd3553, %rd3552, %rd3550;
	shr.u64 	%rd3554, %rd3553, 32;
	mul.lo.s64 	%rd3555, %rd275, %rd270;
	add.s64 	%rd3556, %rd3554, %rd3523;
	add.s64 	%rd3557, %rd3556, %rd3555;
	shr.u64 	%rd3558, %rd3557, 32;
	and.b64  	%rd3559, %rd3529, 4294967295;
	add.s64 	%rd3560, %rd3473, %rd3559;
	shr.u64 	%rd3561, %rd3560, 32;
	and.b64  	%rd3562, %rd3533, 4294967295;
	add.s64 	%rd3563, %rd3561, %rd3562;
	add.s64 	%rd3564, %rd3563, %rd3500;
	shr.u64 	%rd3565, %rd3564, 32;
	and.b64  	%rd3566, %rd3538, 4294967295;
	add.s64 	%rd3567, %rd3565, %rd3566;
	add.s64 	%rd3568, %rd3567, %rd3535;
	shr.u64 	%rd3569, %rd3568, 32;
	and.b64  	%rd3570, %rd3543, 4294967295;
	add.s64 	%rd3571, %rd3569, %rd3570;
	mad.lo.s64 	%rd3572, %rd271, %rd271, %rd3571;
	shr.u64 	%rd3573, %rd3572, 32;
	mul.lo.s64 	%rd3574, %rd272, %rd271;
	and.b64  	%rd3575, %rd3548, 4294967295;
	add.s64 	%rd3576, %rd3573, %rd3575;
	add.s64 	%rd3577, %rd3576, %rd3574;
	shr.u64 	%rd3578, %rd3577, 32;
	mul.lo.s64 	%rd3579, %rd273, %rd271;
	and.b64  	%rd3580, %rd3553, 4294967295;
	add.s64 	%rd3581, %rd3578, %rd3580;
	add.s64 	%rd3582, %rd3581, %rd3579;
	shr.u64 	%rd3583, %rd3582, 32;
	mul.lo.s64 	%rd3584, %rd274, %rd271;
	and.b64  	%rd3585, %rd3557, 4294967295;
	add.s64 	%rd3586, %rd3583, %rd3585;
	add.s64 	%rd3587, %rd3586, %rd3584;
	shr.u64 	%rd3588, %rd3587, 32;
	mul.lo.s64 	%rd3589, %rd275, %rd271;
	add.s64 	%rd3590, %rd3588, %rd3558;
	add.s64 	%rd3591, %rd3590, %rd3589;
	shr.u64 	%rd3592, %rd3591, 32;
	and.b64  	%rd3593, %rd3564, 4294967295;
	add.s64 	%rd3594, %rd3476, %rd3593;
	shr.u64 	%rd3595, %rd3594, 32;
	and.b64  	%rd3596, %rd3568, 4294967295;
	add.s64 	%rd3597, %rd3595, %rd3596;
	add.s64 	%rd3598, %rd3597, %rd3505;
	shr.u64 	%rd3599, %rd3598, 32;
	and.b64  	%rd3600, %rd3572, 4294967295;
	add.s64 	%rd3601, %rd3599, %rd3600;
	add.s64 	%rd3602, %rd3601, %rd3540;
	shr.u64 	%rd3603, %rd3602, 32;
	and.b64  	%rd3604, %rd3577, 4294967295;
	add.s64 	%rd3605, %rd3603, %rd3604;
	add.s64 	%rd3606, %rd3605, %rd3574;
	shr.u64 	%rd3607, %rd3606, 32;
	and.b64  	%rd3608, %rd3582, 4294967295;
	add.s64 	%rd3609, %rd3607, %rd3608;
	mad.lo.s64 	%rd3610, %rd272, %rd272, %rd3609;
	shr.u64 	%rd3611, %rd3610, 32;
	mul.lo.s64 	%rd3612, %rd273, %rd272;
	and.b64  	%rd3613, %rd3587, 4294967295;
	add.s64 	%rd3614, %rd3611, %rd3613;
	add.s64 	%rd3615, %rd3614, %rd3612;
	shr.u64 	%rd3616, %rd3615, 32;
	mul.lo.s64 	%rd3617, %rd274, %rd272;
	and.b64  	%rd3618, %rd3591, 4294967295;
	add.s64 	%rd3619, %rd3616, %rd3618;
	add.s64 	%rd3620, %rd3619, %rd3617;
	shr.u64 	%rd3621, %rd3620, 32;
	mul.lo.s64 	%rd3622, %rd275, %rd272;
	add.s64 	%rd3623, %rd3621, %rd3592;
	add.s64 	%rd3624, %rd3623, %rd3622;
	shr.u64 	%rd3625, %rd3624, 32;
	and.b64  	%rd3626, %rd3598, 4294967295;
	add.s64 	%rd3627, %rd3479, %rd3626;
	shr.u64 	%rd3628, %rd3627, 32;
	and.b64  	%rd3629, %rd3602, 4294967295;
	add.s64 	%rd3630, %rd3628, %rd3629;
	add.s64 	%rd3631, %rd3630, %rd3510;
	shr.u64 	%rd3632, %rd3631, 32;
	and.b64  	%rd3633, %rd3606, 4294967295;
	add.s64 	%rd3634, %rd3632, %rd3633;
	add.s64 	%rd3635, %rd3634, %rd3545;
	shr.u64 	%rd3636, %rd3635, 32;
	and.b64  	%rd3637, %rd3610, 4294967295;
	add.s64 	%rd3638, %rd3636, %rd3637;
	add.s64 	%rd3639, %rd3638, %rd3579;
	shr.u64 	%rd3640, %rd3639, 32;
	and.b64  	%rd3641, %rd3615, 4294967295;
	add.s64 	%rd3642, %rd3640, %rd3641;
	add.s64 	%rd3643, %rd3642, %rd3612;
	shr.u64 	%rd3644, %rd3643, 32;
	and.b64  	%rd3645, %rd3620, 4294967295;
	add.s64 	%rd3646, %rd3644, %rd3645;
	mad.lo.s64 	%rd3647, %rd273, %rd273, %rd3646;
	shr.u64 	%rd3648, %rd3647, 32;
	mul.lo.s64 	%rd3649, %rd274, %rd273;
	and.b64  	%rd3650, %rd3624, 4294967295;
	add.s64 	%rd3651, %rd3648, %rd3650;
	add.s64 	%rd3652, %rd3651, %rd3649;
	shr.u64 	%rd3653, %rd3652, 32;
	mul.lo.s64 	%rd3654, %rd275, %rd273;
	add.s64 	%rd3655, %rd3653, %rd3625;
	add.s64 	%rd3656, %rd3655, %rd3654;
	shr.u64 	%rd3657, %rd3656, 32;
	and.b64  	%rd3658, %rd3631, 4294967295;
	add.s64 	%rd3659, %rd3482, %rd3658;
	shr.u64 	%rd3660, %rd3659, 32;
	and.b64  	%rd3661, %rd3635, 4294967295;
	add.s64 	%rd3662, %rd3660, %rd3661;
	add.s64 	%rd3663, %rd3662, %rd3515;
	shr.u64 	%rd3664, %rd3663, 32;
	and.b64  	%rd3665, %rd3639, 4294967295;
	add.s64 	%rd3666, %rd3664, %rd3665;
	add.s64 	%rd3667, %rd3666, %rd3550;
	shr.u64 	%rd3668, %rd3667, 32;
	and.b64  	%rd3669, %rd3643, 4294967295;
	add.s64 	%rd3670, %rd3668, %rd3669;
	add.s64 	%rd3671, %rd3670, %rd3584;
	shr.u64 	%rd3672, %rd3671, 32;
	and.b64  	%rd3673, %rd3647, 4294967295;
	add.s64 	%rd3674, %rd3672, %rd3673;
	add.s64 	%rd3675, %rd3674, %rd3617;
	shr.u64 	%rd3676, %rd3675, 32;
	and.b64  	%rd3677, %rd3652, 4294967295;
	add.s64 	%rd3678, %rd3676, %rd3677;
	add.s64 	%rd3679, %rd3678, %rd3649;
	shr.u64 	%rd3680, %rd3679, 32;
	and.b64  	%rd3681, %rd3656, 4294967295;
	add.s64 	%rd3682, %rd3680, %rd3681;
	mad.lo.s64 	%rd3683, %rd274, %rd274, %rd3682;
	shr.u64 	%rd3684, %rd3683, 32;
	mul.lo.s64 	%rd3685, %rd275, %rd274;
	add.s64 	%rd3686, %rd3684, %rd3657;
	add.s64 	%rd3687, %rd3686, %rd3685;
	shr.u64 	%rd3688, %rd3687, 32;
	and.b64  	%rd3689, %rd3663, 4294967295;
	add.s64 	%rd3690, %rd3485, %rd3689;
	shr.u64 	%rd3691, %rd3690, 32;
	and.b64  	%rd3692, %rd3667, 4294967295;
	add.s64 	%rd3693, %rd3691, %rd3692;
	add.s64 	%rd3694, %rd3693, %rd3520;
	shr.u64 	%rd3695, %rd3694, 32;
	and.b64  	%rd3696, %rd3671, 4294967295;
	add.s64 	%rd3697, %rd3695, %rd3696;
	add.s64 	%rd3698, %rd3697, %rd3555;
	shr.u64 	%rd3699, %rd3698, 32;
	and.b64  	%rd3700, %rd3675, 4294967295;
	add.s64 	%rd3701, %rd3699, %rd3700;
	add.s64 	%rd3702, %rd3701, %rd3589;
	shr.u64 	%rd3703, %rd3702, 32;
	and.b64  	%rd3704, %rd3679, 4294967295;
	add.s64 	%rd3705, %rd3703, %rd3704;
	add.s64 	%rd3706, %rd3705, %rd3622;
	shr.u64 	%rd3707, %rd3706, 32;
	and.b64  	%rd3708, %rd3683, 4294967295;
	add.s64 	%rd3709, %rd3707, %rd3708;
	add.s64 	%rd3710, %rd3709, %rd3654;
	shr.u64 	%rd3711, %rd3710, 32;
	and.b64  	%rd3712, %rd3687, 4294967295;
	add.s64 	%rd3713, %rd3711, %rd3712;
	add.s64 	%rd3714, %rd3713, %rd3685;
	shr.u64 	%rd3715, %rd3714, 32;
	add.s64 	%rd3716, %rd3715, %rd3688;
	mad.lo.s64 	%rd3717, %rd275, %rd275, %rd3716;
	{ .reg .b32 tmp; mov.b64 {tmp, %r1000}, %rd3717; }
	ld.const.u32 	%r1001, [MU_P];
	mul.lo.s32 	%r1002, %r1001, %r999;
	ld.const.u32 	%r1003, [P_CONST];
	cvt.u64.u32 	%rd276, %r1003;
	mul.wide.u32 	%rd3718, %r1003, %r1002;
	and.b64  	%rd3719, %rd3465, 4294967293;
	add.s64 	%rd3720, %rd3718, %rd3719;
	shr.u64 	%rd3721, %rd3720, 32;
	ld.const.u32 	%r1004, [P_CONST+4];
	cvt.u64.u32 	%rd277, %r1004;
	mul.wide.u32 	%rd3722, %r1004, %r1002;
	and.b64  	%rd3723, %rd3489, 4294967295;
	add.s64 	%rd3724, %rd3721, %rd3723;
	add.s64 	%rd3725, %rd3724, %rd3722;
	cvt.u32.u64 	%r1005, %rd3725;
	shr.u64 	%rd3726, %rd3725, 32;
	ld.const.u32 	%r1006, [P_CONST+8];
	cvt.u64.u32 	%rd278, %r1006;
	mul.wide.u32 	%rd3727, %r1006, %r1002;
	and.b64  	%rd3728, %rd3525, 4294967295;
	add.s64 	%rd3729, %rd3726, %rd3728;
	add.s64 	%rd3730, %rd3729, %rd3727;
	shr.u64 	%rd3731, %rd3730, 32;
	ld.const.u32 	%r1007, [P_CONST+12];
	cvt.u64.u32 	%rd279, %r1007;
	mul.wide.u32 	%rd3732, %r1007, %r1002;
	and.b64  	%rd3733, %rd3560, 4294967295;
	add.s64 	%rd3734, %rd3731, %rd3733;
	add.s64 	%rd3735, %rd3734, %rd3732;
	shr.u64 	%rd3736, %rd3735, 32;
	ld.const.u32 	%r1008, [P_CONST+16];
	cvt.u64.u32 	%rd280, %r1008;
	mul.wide.u32 	%rd3737, %r1008, %r1002;
	and.b64  	%rd3738, %rd3594, 4294967295;
	add.s64 	%rd3739, %rd3736, %rd3738;
	add.s64 	%rd3740, %rd3739, %rd3737;
	shr.u64 	%rd3741, %rd3740, 32;
	ld.const.u32 	%r1009, [P_CONST+20];
	cvt.u64.u32 	%rd281, %r1009;
	mul.wide.u32 	%rd3742, %r1009, %r1002;
	and.b64  	%rd3743, %rd3627, 4294967295;
	add.s64 	%rd3744, %rd3741, %rd3743;
	add.s64 	%rd3745, %rd3744, %rd3742;
	shr.u64 	%rd3746, %rd3745, 32;
	ld.const.u32 	%r1010, [P_CONST+24];
	cvt.u64.u32 	%rd282, %r1010;
	mul.wide.u32 	%rd3747, %r1010, %r1002;
	and.b64  	%rd3748, %rd3659, 4294967295;
	add.s64 	%rd3749, %rd3746, %rd3748;
	add.s64 	%rd3750, %rd3749, %rd3747;
	shr.u64 	%rd3751, %rd3750, 32;
	mul.wide.u32 	%rd3752, %r998, %r1002;
	and.b64  	%rd3753, %rd3690, 4294967295;
	add.s64 	%rd3754, %rd3751, %rd3753;
	add.s64 	%rd3755, %rd3754, %rd3752;
	shr.u64 	%rd3756, %rd3755, 32;
	and.b64  	%rd3757, %rd3694, 4294967295;
	add.s64 	%rd3758, %rd3756, %rd3757;
	shr.u64 	%rd3759, %rd3758, 32;
	and.b64  	%rd3760, %rd3698, 4294967295;
	add.s64 	%rd3761, %rd3759, %rd3760;
	shr.u64 	%rd3762, %rd3761, 32;
	and.b64  	%rd3763, %rd3702, 4294967295;
	add.s64 	%rd3764, %rd3762, %rd3763;
	shr.u64 	%rd3765, %rd3764, 32;
	and.b64  	%rd3766, %rd3706, 4294967295;
	add.s64 	%rd3767, %rd3765, %rd3766;
	shr.u64 	%rd3768, %rd3767, 32;
	and.b64  	%rd3769, %rd3710, 4294967295;
	add.s64 	%rd3770, %rd3768, %rd3769;
	shr.u64 	%rd3771, %rd3770, 32;
	and.b64  	%rd3772, %rd3714, 4294967295;
	add.s64 	%rd3773, %rd3771, %rd3772;
	shr.u64 	%rd3774, %rd3773, 32;
	and.b64  	%rd3775, %rd3717, 4294967295;
	add.s64 	%rd3776, %rd3774, %rd3775;
	{ .reg .b32 tmp; mov.b64 {tmp, %r1011}, %rd3776; }
	add.s32 	%r1012, %r1000, %r1011;
	mul.lo.s32 	%r1013, %r1001, %r1005;
	mul.wide.u32 	%rd3777, %r1003, %r1013;
	and.b64  	%rd3778, %rd3725, 4294967295;
	add.s64 	%rd3779, %rd3777, %rd3778;
	shr.u64 	%rd3780, %rd3779, 32;
	mul.wide.u32 	%rd3781, %r1004, %r1013;
	and.b64  	%rd3782, %rd3730, 4294967295;
	add.s64 	%rd3783, %rd3780, %rd3782;
	add.s64 	%rd3784, %rd3783, %rd3781;
	cvt.u32.u64 	%r1014, %rd3784;
	shr.u64 	%rd3785, %rd3784, 32;
	mul.wide.u32 	%rd3786, %r1006, %r1013;
	and.b64  	%rd3787, %rd3735, 4294967295;
	add.s64 	%rd3788, %rd3785, %rd3787;
	add.s64 	%rd3789, %rd3788, %rd3786;
	shr.u64 	%rd3790, %rd3789, 32;
	mul.wide.u32 	%rd3791, %r1007, %r1013;
	and.b64  	%rd3792, %rd3740, 4294967295;
	add.s64 	%rd3793, %rd3790, %rd3792;
	add.s64 	%rd3794, %rd3793, %rd3791;
	shr.u64 	%rd3795, %rd3794, 32;
	mul.wide.u32 	%rd3796, %r1008, %r1013;
	and.b64  	%rd3797, %rd3745, 4294967295;
	add.s64 	%rd3798, %rd3795, %rd3797;
	add.s64 	%rd3799, %rd3798, %rd3796;
	shr.u64 	%rd3800, %rd3799, 32;
	mul.wide.u32 	%rd3801, %r1009, %r1013;
	and.b64  	%rd3802, %rd3750, 4294967295;
	add.s64 	%rd3803, %rd3800, %rd3802;
	add.s64 	%rd3804, %rd3803, %rd3801;
	shr.u64 	%rd3805, %rd3804, 32;
	mul.wide.u32 	%rd3806, %r1010, %r1013;
	and.b64  	%rd3807, %rd3755, 4294967295;
	add.s64 	%rd3808, %rd3805, %rd3807;
	add.s64 	%rd3809, %rd3808, %rd3806;
	shr.u64 	%rd3810, %rd3809, 32;
	mul.wide.u32 	%rd3811, %r998, %r1013;
	and.b64  	%rd3812, %rd3758, 4294967295;
	add.s64 	%rd3813, %rd3810, %rd3812;
	add.s64 	%rd3814, %rd3813, %rd3811;
	shr.u64 	%rd3815, %rd3814, 32;
	and.b64  	%rd3816, %rd3761, 4294967295;
	add.s64 	%rd3817, %rd3815, %rd3816;
	shr.u64 	%rd3818, %rd3817, 32;
	and.b64  	%rd3819, %rd3764, 4294967295;
	add.s64 	%rd3820, %rd3818, %rd3819;
	shr.u64 	%rd3821, %rd3820, 32;
	and.b64  	%rd3822, %rd3767, 4294967295;
	add.s64 	%rd3823, %rd3821, %rd3822;
	shr.u64 	%rd3824, %rd3823, 32;
	and.b64  	%rd3825, %rd3770, 4294967295;
	add.s64 	%rd3826, %rd3824, %rd3825;
	shr.u64 	%rd3827, %rd3826, 32;
	and.b64  	%rd3828, %rd3773, 4294967295;
	add.s64 	%rd3829, %rd3827, %rd3828;
	shr.u64 	%rd3830, %rd3829, 32;
	and.b64  	%rd3831, %rd3776, 4294967295;
	add.s64 	%rd3832, %rd3830, %rd3831;
	{ .reg .b32 tmp; mov.b64 {tmp, %r1015}, %rd3832; }
	add.s32 	%r1016, %r1012, %r1015;
	mul.lo.s32 	%r1017, %r1001, %r1014;
	mul.wide.u32 	%rd3833, %r1003, %r1017;
	and.b64  	%rd3834, %rd3784, 4294967295;
	add.s64 	%rd3835, %rd3833, %rd3834;
	shr.u64 	%rd3836, %rd3835, 32;
	mul.wide.u32 	%rd3837, %r1004, %r1017;
	and.b64  	%rd3838, %rd3789, 4294967295;
	add.s64 	%rd3839, %rd3836, %rd3838;
	add.s64 	%rd3840, %rd3839, %rd3837;
	cvt.u32.u64 	%r1018, %rd3840;
	shr.u64 	%rd3841, %rd3840, 32;
	mul.wide.u32 	%rd3842, %r1006, %r1017;
	and.b64  	%rd3843, %rd3794, 4294967295;
	add.s64 	%rd3844, %rd3841, %rd3843;
	add.s64 	%rd3845, %rd3844, %rd3842;
	shr.u64 	%rd3846, %rd3845, 32;
	mul.wide.u32 	%rd3847, %r1007, %r1017;
	and.b64  	%rd3848, %rd3799, 4294967295;
	add.s64 	%rd3849, %rd3846, %rd3848;
	add.s64 	%rd3850, %rd3849, %rd3847;
	shr.u64 	%rd3851, %rd3850, 32;
	mul.wide.u32 	%rd3852, %r1008, %r1017;
	and.b64  	%rd3853, %rd3804, 4294967295;
	add.s64 	%rd3854, %rd3851, %rd3853;
	add.s64 	%rd3855, %rd3854, %rd3852;
	shr.u64 	%rd3856, %rd3855, 32;
	mul.wide.u32 	%rd3857, %r1009, %r1017;
	and.b64  	%rd3858, %rd3809, 4294967295;
	add.s64 	%rd3859, %rd3856, %rd3858;
	add.s64 	%rd3860, %rd3859, %rd3857;
	shr.u64 	%rd3861, %rd3860, 32;
	mul.wide.u32 	%rd3862, %r1010, %r1017;
	and.b64  	%rd3863, %rd3814, 4294967295;
	add.s64 	%rd3864, %rd3861, %rd3863;
	add.s64 	%rd3865, %rd3864, %rd3862;
	shr.u64 	%rd3866, %rd3865, 32;
	mul.wide.u32 	%rd3867, %r998, %r1017;
	and.b64  	%rd3868, %rd3817, 4294967295;
	add.s64 	%rd3869, %rd3866, %rd3868;
	add.s64 	%rd3870, %rd3869, %rd3867;
	shr.u64 	%rd3871, %rd3870, 32;
	and.b64  	%rd3872, %rd3820, 4294967295;
	add.s64 	%rd3873, %rd3871, %rd3872;
	shr.u64 	%rd3874, %rd3873, 32;
	and.b64  	%rd3875, %rd3823, 4294967295;
	add.s64 	%rd3876, %rd3874, %rd3875;
	shr.u64 	%rd3877, %rd3876, 32;
	and.b64  	%rd3878, %rd3826, 4294967295;
	add.s64 	%rd3879, %rd3877, %rd3878;
	shr.u64 	%rd3880, %rd3879, 32;
	and.b64  	%rd3881, %rd3829, 4294967295;
	add.s64 	%rd3882, %rd3880, %rd3881;
	shr.u64 	%rd3883, %rd3882, 32;
	and.b64  	%rd3884, %rd3832, 4294967295;
	add.s64 	%rd3885, %rd3883, %rd3884;
	{ .reg .b32 tmp; mov.b64 {tmp, %r1019}, %rd3885; }
	add.s32 	%r1020, %r1016, %r1019;
	mul.lo.s32 	%r1021, %r1001, %r1018;
	mul.wide.u32 	%rd3886, %r1003, %r1021;
	and.b64  	%rd3887, %rd3840, 4294967295;
	add.s64 	%rd3888, %rd3886, %rd3887;
	shr.u64 	%rd3889, %rd3888, 32;
	mul.wide.u32 	%rd3890, %r1004, %r1021;
	and.b64  	%rd3891, %rd3845, 4294967295;
	add.s64 	%rd3892, %rd3889, %rd3891;
	add.s64 	%rd3893, %rd3892, %rd3890;
	cvt.u32.u64 	%r1022, %rd3893;
	shr.u64 	%rd3894, %rd3893, 32;
	mul.wide.u32 	%rd3895, %r1006, %r1021;
	and.b64  	%rd3896, %rd3850, 4294967295;
	add.s64 	%rd3897, %rd3894, %rd3896;
	add.s64 	%rd3898, %rd3897, %rd3895;
	shr.u64 	%rd3899, %rd3898, 32;
	mul.wide.u32 	%rd3900, %r1007, %r1021;
	and.b64  	%rd3901, %rd3855, 4294967295;
	add.s64 	%rd3902, %rd3899, %rd3901;
	add.s64 	%rd3903, %rd3902, %rd3900;
	shr.u64 	%rd3904, %rd3903, 32;
	mul.wide.u32 	%rd3905, %r1008, %r1021;
	and.b64  	%rd3906, %rd3860, 4294967295;
	add.s64 	%rd3907, %rd3904, %rd3906;
	add.s64 	%rd3908, %rd3907, %rd3905;
	shr.u64 	%rd3909, %rd3908, 32;
	mul.wide.u32 	%rd3910, %r1009, %r1021;
	and.b64  	%rd3911, %rd3865, 4294967295;
	add.s64 	%rd3912, %rd3909, %rd3911;
	add.s64 	%rd3913, %rd3912, %rd3910;
	shr.u64 	%rd3914, %rd3913, 32;
	mul.wide.u32 	%rd3915, %r1010, %r1021;
	and.b64  	%rd3916, %rd3870, 4294967295;
	add.s64 	%rd3917, %rd3914, %rd3916;
	add.s64 	%rd3918, %rd3917, %rd3915;
	shr.u64 	%rd3919, %rd3918, 32;
	mul.wide.u32 	%rd3920, %r998, %r1021;
	and.b64  	%rd3921, %rd3873, 4294967295;
	add.s64 	%rd3922, %rd3919, %rd3921;
	add.s64 	%rd3923, %rd3922, %rd3920;
	shr.u64 	%rd3924, %rd3923, 32;
	and.b64  	%rd3925, %rd3876, 4294967295;
	add.s64 	%rd3926, %rd3924, %rd3925;
	shr.u64 	%rd3927, %rd3926, 32;
	and.b64  	%rd3928, %rd3879, 4294967295;
	add.s64 	%rd3929, %rd3927, %rd3928;
	shr.u64 	%rd3930, %rd3929, 32;
	and.b64  	%rd3931, %rd3882, 4294967295;
	add.s64 	%rd3932, %rd3930, %rd3931;
	shr.u64 	%rd3933, %rd3932, 32;
	and.b64  	%rd3934, %rd3885, 4294967295;
	add.s64 	%rd3935, %rd3933, %rd3934;
	{ .reg .b32 tmp; mov.b64 {tmp, %r1023}, %rd3935; }
	add.s32 	%r1024, %r1020, %r1023;
	mul.lo.s32 	%r1025, %r1001, %r1022;
	mul.wide.u32 	%rd3936, %r1003, %r1025;
	and.b64  	%rd3937, %rd3893, 4294967295;
	add.s64 	%rd3938, %rd3936, %rd3937;
	shr.u64 	%rd3939, %rd3938, 32;
	mul.wide.u32 	%rd3940, %r1004, %r1025;
	and.b64  	%rd3941, %rd3898, 4294967295;
	add.s64 	%rd3942, %rd3939, %rd3941;
	add.s64 	%rd3943, %rd3942, %rd3940;
	cvt.u32.u64 	%r1026, %rd3943;
	shr.u64 	%rd3944, %rd3943, 32;
	mul.wide.u32 	%rd3945, %r1006, %r1025;
	and.b64  	%rd3946, %rd3903, 4294967295;
	add.s64 	%rd3947, %rd3944, %rd3946;
	add.s64 	%rd3948, %rd3947, %rd3945;
	shr.u64 	%rd3949, %rd3948, 32;
	mul.wide.u32 	%rd3950, %r1007, %r1025;
	and.b64  	%rd3951, %rd3908, 4294967295;
	add.s64 	%rd3952, %rd3949, %rd3951;
	add.s64 	%rd3953, %rd3952, %rd3950;
	shr.u64 	%rd3954, %rd3953, 32;
	mul.wide.u32 	%rd3955, %r1008, %r1025;
	and.b64  	%rd3956, %rd3913, 4294967295;
	add.s64 	%rd3957, %rd3954, %rd3956;
	add.s64 	%rd3958, %rd3957, %rd3955;
	shr.u64 	%rd3959, %rd3958, 32;
	mul.wide.u32 	%rd3960, %r1009, %r1025;
	and.b64  	%rd3961, %rd3918, 4294967295;
	add.s64 	%rd3962, %rd3959, %rd3961;
	add.s64 	%rd3963, %rd3962, %rd3960;
	shr.u64 	%rd3964, %rd3963, 32;
	mul.wide.u32 	%rd3965, %r1010, %r1025;
	and.b64  	%rd3966, %rd3923, 4294967295;
	add.s64 	%rd3967, %rd3964, %rd3966;
	add.s64 	%rd3968, %rd3967, %rd3965;
	shr.u64 	%rd3969, %rd3968, 32;
	mul.wide.u32 	%rd3970, %r998, %r1025;
	and.b64  	%rd3971, %rd3926, 4294967295;
	add.s64 	%rd3972, %rd3969, %rd3971;
	add.s64 	%rd3973, %rd3972, %rd3970;
	shr.u64 	%rd3974, %rd3973, 32;
	and.b64  	%rd3975, %rd3929, 4294967295;
	add.s64 	%rd3976, %rd3974, %rd3975;
	shr.u64 	%rd3977, %rd3976, 32;
	and.b64  	%rd3978, %rd3932, 4294967295;
	add.s64 	%rd3979, %rd3977, %rd3978;
	shr.u64 	%rd3980, %rd3979, 32;
	and.b64  	%rd3981, %rd3935, 4294967295;
	add.s64 	%rd3982, %rd3980, %rd3981;
	{ .reg .b32 tmp; mov.b64 {tmp, %r1027}, %rd3982; }
	add.s32 	%r1028, %r1024, %r1027;
	mul.lo.s32 	%r1029, %r1001, %r1026;
	mul.wide.u32 	%rd3983, %r1003, %r1029;
	and.b64  	%rd3984, %rd3943, 4294967295;
	add.s64 	%rd3985, %rd3983, %rd3984;
	shr.u64 	%rd3986, %rd3985, 32;
	mul.wide.u32 	%rd3987, %r1004, %r1029;
	and.b64  	%rd3988, %rd3948, 4294967295;
	add.s64 	%rd3989, %rd3986, %rd3988;
	add.s64 	%rd3990, %rd3989, %rd3987;
	cvt.u32.u64 	%r1030, %rd3990;
	shr.u64 	%rd3991, %rd3990, 32;
	mul.wide.u32 	%rd3992, %r1006, %r1029;
	and.b64  	%rd3993, %rd3953, 4294967295;
	add.s64 	%rd3994, %rd3991, %rd3993;
	add.s64 	%rd3995, %rd3994, %rd3992;
	shr.u64 	%rd3996, %rd3995, 32;
	mul.wide.u32 	%rd3997, %r1007, %r1029;
	and.b64  	%rd3998, %rd3958, 4294967295;
	add.s64 	%rd3999, %rd3996, %rd3998;
	add.s64 	%rd4000, %rd3999, %rd3997;
	shr.u64 	%rd4001, %rd4000, 32;
	mul.wide.u32 	%rd4002, %r1008, %r1029;
	and.b64  	%rd4003, %rd3963, 4294967295;
	add.s64 	%rd4004, %rd4001, %rd4003;
	add.s64 	%rd4005, %rd4004, %rd4002;
	shr.u64 	%rd4006, %rd4005, 32;
	mul.wide.u32 	%rd4007, %r1009, %r1029;
	and.b64  	%rd4008, %rd3968, 4294967295;
	add.s64 	%rd4009, %rd4006, %rd4008;
	add.s64 	%rd4010, %rd4009, %rd4007;
	shr.u64 	%rd4011, %rd4010, 32;
	mul.wide.u32 	%rd4012, %r1010, %r1029;
	and.b64  	%rd4013, %rd3973, 4294967295;
	add.s64 	%rd4014, %rd4011, %rd4013;
	add.s64 	%rd4015, %rd4014, %rd4012;
	shr.u64 	%rd4016, %rd4015, 32;
	mul.wide.u32 	%rd4017, %r998, %r1029;
	and.b64  	%rd4018, %rd3976, 4294967295;
	add.s64 	%rd4019, %rd4016, %rd4018;
	add.s64 	%rd4020, %rd4019, %rd4017;
	shr.u64 	%rd4021, %rd4020, 32;
	and.b64  	%rd4022, %rd3979, 4294967295;
	add.s64 	%rd4023, %rd4021, %rd4022;
	shr.u64 	%rd4024, %rd4023, 32;
	and.b64  	%rd4025, %rd3982, 4294967295;
	add.s64 	%rd4026, %rd4024, %rd4025;
	{ .reg .b32 tmp; mov.b64 {tmp, %r1031}, %rd4026; }
	add.s32 	%r1032, %r1028, %r1031;
	mul.lo.s32 	%r1033, %r1001, %r1030;
	mul.wide.u32 	%rd4027, %r1003, %r1033;
	and.b64  	%rd4028, %rd3990, 4294967295;
	add.s64 	%rd4029, %rd4027, %rd4028;
	shr.u64 	%rd4030, %rd4029, 32;
	mul.wide.u32 	%rd4031, %r1004, %r1033;
	and.b64  	%rd4032, %rd3995, 4294967295;
	add.s64 	%rd4033, %rd4030, %rd4032;
	add.s64 	%rd4034, %rd4033, %rd4031;
	cvt.u32.u64 	%r1034, %rd4034;
	shr.u64 	%rd4035, %rd4034, 32;
	mul.wide.u32 	%rd4036, %r1006, %r1033;
	and.b64  	%rd4037, %rd4000, 4294967295;
	add.s64 	%rd4038, %rd4035, %rd4037;
	add.s64 	%rd4039, %rd4038, %rd4036;
	shr.u64 	%rd4040, %rd4039, 32;
	mul.wide.u32 	%rd4041, %r1007, %r1033;
	and.b64  	%rd4042, %rd4005, 4294967295;
	add.s64 	%rd4043, %rd4040, %rd4042;
	add.s64 	%rd4044, %rd4043, %rd4041;
	shr.u64 	%rd4045, %rd4044, 32;
	mul.wide.u32 	%rd4046, %r1008, %r1033;
	and.b64  	%rd4047, %rd4010, 4294967295;
	add.s64 	%rd4048, %rd4045, %rd4047;
	add.s64 	%rd4049, %rd4048, %rd4046;
	shr.u64 	%rd4050, %rd4049, 32;
	mul.wide.u32 	%rd4051, %r1009, %r1033;
	and.b64  	%rd4052, %rd4015, 4294967295;
	add.s64 	%rd4053, %rd4050, %rd4052;
	add.s64 	%rd4054, %rd4053, %rd4051;
	shr.u64 	%rd4055, %rd4054, 32;
	mul.wide.u32 	%rd4056, %r1010, %r1033;
	and.b64  	%rd4057, %rd4020, 4294967295;
	add.s64 	%rd4058, %rd4055, %rd4057;
	add.s64 	%rd4059, %rd4058, %rd4056;
	shr.u64 	%rd4060, %rd4059, 32;
	mul.wide.u32 	%rd4061, %r998, %r1033;
	and.b64  	%rd4062, %rd4023, 4294967295;
	add.s64 	%rd4063, %rd4060, %rd4062;
	add.s64 	%rd4064, %rd4063, %rd4061;
	shr.u64 	%rd4065, %rd4064, 32;
	and.b64  	%rd4066, %rd4026, 4294967295;
	add.s64 	%rd4067, %rd4065, %rd4066;
	{ .reg .b32 tmp; mov.b64 {tmp, %r1035}, %rd4067; }
	add.s32 	%r1036, %r1032, %r1035;
	mul.lo.s32 	%r1037, %r1001, %r1034;
	mul.wide.u32 	%rd4068, %r1003, %r1037;
	and.b64  	%rd4069, %rd4034, 4294967295;
	add.s64 	%rd4070, %rd4068, %rd4069;
	shr.u64 	%rd4071, %rd4070, 32;
	mul.wide.u32 	%rd4072, %r1004, %r1037;
	and.b64  	%rd4073, %rd4039, 4294967295;
	add.s64 	%rd4074, %rd4071, %rd4073;
	add.s64 	%rd12430, %rd4074, %rd4072;
	shr.u64 	%rd4075, %rd12430, 32;
	mul.wide.u32 	%rd4076, %r1006, %r1037;
	and.b64  	%rd4077, %rd4044, 4294967295;
	add.s64 	%rd4078, %rd4075, %rd4077;
	add.s64 	%rd12429, %rd4078, %rd4076;
	cvt.u32.u64 	%r181, %rd12429;
	shr.u64 	%rd4079, %rd12429, 32;
	mul.wide.u32 	%rd4080, %r1007, %r1037;
	and.b64  	%rd4081, %rd4049, 4294967295;
	add.s64 	%rd4082, %rd4079, %rd4081;
	add.s64 	%rd12428, %rd4082, %rd4080;
	cvt.u32.u64 	%r182, %rd12428;
	shr.u64 	%rd4083, %rd12428, 32;
	mul.wide.u32 	%rd4084, %r1008, %r1037;
	and.b64  	%rd4085, %rd4054, 4294967295;
	add.s64 	%rd4086, %rd4083, %rd4085;
	add.s64 	%rd12427, %rd4086, %rd4084;
	cvt.u32.u64 	%r183, %rd12427;
	shr.u64 	%rd4087, %rd12427, 32;
	mul.wide.u32 	%rd4088, %r1009, %r1037;
	and.b64  	%rd4089, %rd4059, 4294967295;
	add.s64 	%rd4090, %rd4087, %rd4089;
	add.s64 	%rd12426, %rd4090, %rd4088;
	cvt.u32.u64 	%r184, %rd12426;
	shr.u64 	%rd4091, %rd12426, 32;
	mul.wide.u32 	%rd4092, %r1010, %r1037;
	and.b64  	%rd4093, %rd4064, 4294967295;
	add.s64 	%rd4094, %rd4091, %rd4093;
	add.s64 	%rd12425, %rd4094, %rd4092;
	cvt.u32.u64 	%r185, %rd12425;
	shr.u64 	%rd4095, %rd12425, 32;
	mul.wide.u32 	%rd4096, %r998, %r1037;
	and.b64  	%rd4097, %rd4067, 4294967295;
	add.s64 	%rd4098, %rd4095, %rd4097;
	add.s64 	%rd12424, %rd4098, %rd4096;
	cvt.u32.u64 	%r186, %rd12424;
	{ .reg .b32 tmp; mov.b64 {tmp, %r1038}, %rd12424; }
	add.s32 	%r2541, %r1036, %r1038;
	setp.gt.u32 	%p200, %r2541, %r998;
	@%p200 bra 	$L__BB3_185;
	cvt.u32.u64 	%r1039, %rd267;
	setp.lt.u32 	%p201, %r2541, %r1039;
	@%p201 bra 	$L__BB3_186;
	cvt.u32.u64 	%r1040, %rd282;
	setp.lt.u32 	%p202, %r1040, %r186;
	@%p202 bra 	$L__BB3_185;
	setp.gt.u32 	%p203, %r1040, %r186;
	@%p203 bra 	$L__BB3_186;
	cvt.u32.u64 	%r1042, %rd281;
	setp.lt.u32 	%p204, %r1042, %r185;
	@%p204 bra 	$L__BB3_185;
	setp.gt.u32 	%p205, %r1042, %r185;
	@%p205 bra 	$L__BB3_186;
	cvt.u32.u64 	%r1044, %rd280;
	setp.lt.u32 	%p206, %r1044, %r184;
	@%p206 bra 	$L__BB3_185;
	setp.gt.u32 	%p207, %r1044, %r184;
	@%p207 bra 	$L__BB3_186;
	cvt.u32.u64 	%r1046, %rd279;
	setp.lt.u32 	%p208, %r1046, %r183;
	@%p208 bra 	$L__BB3_185;
	setp.gt.u32 	%p209, %r1046, %r183;
	@%p209 bra 	$L__BB3_186;
	cvt.u32.u64 	%r1048, %rd278;
	setp.lt.u32 	%p210, %r1048, %r182;
	@%p210 bra 	$L__BB3_185;
	setp.gt.u32 	%p211, %r1048, %r182;
	@%p211 bra 	$L__BB3_186;
	cvt.u32.u64 	%r1050, %rd277;
	setp.lt.u32 	%p212, %r1050, %r181;
	@%p212 bra 	$L__BB3_185;
	cvt.u32.u64 	%r1051, %rd276;
	setp.gt.u32 	%p213, %r1050, %r181;
	cvt.u32.u64 	%r1053, %rd12430;
	setp.gt.u32 	%p214, %r1051, %r1053;
	or.pred  	%p215, %p213, %p214;
	@%p215 bra 	$L__BB3_186;
$L__BB3_185:
	cvt.u32.u64 	%r1054, %rd267;
	and.b64  	%rd4100, %rd12430, 4294967295;
	sub.s64 	%rd12430, %rd4100, %rd276;
	shr.u64 	%rd4101, %rd12430, 63;
	and.b64  	%rd4102, %rd12429, 4294967295;
	add.s64 	%rd4103, %rd4101, %rd277;
	sub.s64 	%rd12429, %rd4102, %rd4103;
	shr.u64 	%rd4104, %rd12429, 63;
	and.b64  	%rd4105, %rd12428, 4294967295;
	add.s64 	%rd4106, %rd4104, %rd278;
	sub.s64 	%rd12428, %rd4105, %rd4106;
	shr.u64 	%rd4107, %rd12428, 63;
	and.b64  	%rd4108, %rd12427, 4294967295;
	add.s64 	%rd4109, %rd4107, %rd279;
	sub.s64 	%rd12427, %rd4108, %rd4109;
	shr.u64 	%rd4110, %rd12427, 63;
	and.b64  	%rd4111, %rd12426, 4294967295;
	add.s64 	%rd4112, %rd4110, %rd280;
	sub.s64 	%rd12426, %rd4111, %rd4112;
	shr.u64 	%rd4113, %rd12426, 63;
	and.b64  	%rd4114, %rd12425, 4294967295;
	add.s64 	%rd4115, %rd4113, %rd281;
	sub.s64 	%rd12425, %rd4114, %rd4115;
	shr.u64 	%rd4116, %rd12425, 63;
	and.b64  	%rd4117, %rd12424, 4294967295;
	add.s64 	%rd4118, %rd4116, %rd282;
	sub.s64 	%rd12424, %rd4117, %rd4118;
	shr.u64 	%rd4119, %rd12424, 63;
	cvt.u32.u64 	%r1055, %rd4119;
	add.s32 	%r1056, %r1054, %r1055;
	sub.s32 	%r2541, %r2541, %r1056;
$L__BB3_186:
	and.b64  	%rd4120, %rd12430, 4294967295;
	cvt.u64.u32 	%rd304, %r2531;
	sub.s64 	%rd4121, %rd4120, %rd304;
	shr.u64 	%rd4122, %rd4121, 63;
	cvt.u32.u64 	%r2543, %rd4121;
	and.b64  	%rd4123, %rd12429, 4294967295;
	and.b64  	%rd305, %rd12376, 4294967295;
	add.s64 	%rd4124, %rd4122, %rd305;
	sub.s64 	%rd12436, %rd4123, %rd4124;
	shr.u64 	%rd4125, %rd12436, 63;
	and.b64  	%rd4126, %rd12428, 4294967295;
	and.b64  	%rd307, %rd12375, 4294967295;
	add.s64 	%rd4127, %rd4125, %rd307;
	sub.s64 	%rd12435, %rd4126, %rd4127;
	shr.u64 	%rd4128, %rd12435, 63;
	and.b64  	%rd4129, %rd12427, 4294967295;
	and.b64  	%rd309, %rd12374, 4294967295;
	add.s64 	%rd4130, %rd4128, %rd309;
	sub.s64 	%rd12434, %rd4129, %rd4130;
	shr.u64 	%rd4131, %rd12434, 63;
	and.b64  	%rd4132, %rd12426, 4294967295;
	and.b64  	%rd311, %rd12373, 4294967295;
	add.s64 	%rd4133, %rd4131, %rd311;
	sub.s64 	%rd12433, %rd4132, %rd4133;
	shr.u64 	%rd4134, %rd12433, 63;
	and.b64  	%rd4135, %rd12425, 4294967295;
	and.b64  	%rd313, %rd12372, 4294967295;
	add.s64 	%rd4136, %rd4134, %rd313;
	sub.s64 	%rd12432, %rd4135, %rd4136;
	shr.u64 	%rd4137, %rd12432, 63;
	and.b64  	%rd4138, %rd12424, 4294967295;
	and.b64  	%rd315, %rd12371, 4294967295;
	add.s64 	%rd4139, %rd4137, %rd315;
	sub.s64 	%rd12431, %rd4138, %rd4139;
	shr.u64 	%rd4140, %rd12431, 63;
	cvt.u64.u32 	%rd4141, %r2541;
	and.b64  	%rd317, %rd12370, 4294967295;
	add.s64 	%rd4142, %rd4140, %rd317;
	sub.s64 	%rd4143, %rd4141, %rd4142;
	setp.gt.s64 	%p216, %rd4143, -1;
	cvt.u32.u64 	%r2542, %rd4143;
	@%p216 bra 	$L__BB3_188;
	cvt.u32.u64 	%r1057, %rd267;
	cvt.u32.u64 	%r1058, %rd276;
	add.s32 	%r2543, %r1058, %r2543;
	setp.lt.u32 	%p217, %r2543, %r1058;
	selp.u64 	%rd4144, 1, 0, %p217;
	and.b64  	%rd4145, %rd12436, 4294967295;
	add.s64 	%rd4146, %rd4145, %rd4144;
	add.s64 	%rd12436, %rd4146, %rd277;
	shr.u64 	%rd4147, %rd12436, 32;
	and.b64  	%rd4148, %rd12435, 4294967295;
	add.s64 	%rd4149, %rd4147, %rd4148;
	add.s64 	%rd12435, %rd4149, %rd278;
	shr.u64 	%rd4150, %rd12435, 32;
	and.b64  	%rd4151, %rd12434, 4294967295;
	add.s64 	%rd4152, %rd4150, %rd4151;
	add.s64 	%rd12434, %rd4152, %rd279;
	shr.u64 	%rd4153, %rd12434, 32;
	and.b64  	%rd4154, %rd12433, 4294967295;
	add.s64 	%rd4155, %rd4153, %rd4154;
	add.s64 	%rd12433, %rd4155, %rd280;
	shr.u64 	%rd4156, %rd12433, 32;
	and.b64  	%rd4157, %rd12432, 4294967295;
	add.s64 	%rd4158, %rd4156, %rd4157;
	add.s64 	%rd12432, %rd4158, %rd281;
	shr.u64 	%rd4159, %rd12432, 32;
	and.b64  	%rd4160, %rd12431, 4294967295;
	add.s64 	%rd4161, %rd4159, %rd4160;
	add.s64 	%rd12431, %rd4161, %rd282;
	{ .reg .b32 tmp; mov.b64 {tmp, %r1059}, %rd12431; }
	add.s32 	%r1060, %r2542, %r1059;
	add.s32 	%r2542, %r1060, %r1057;
$L__BB3_188:
	cvt.u64.u32 	%rd4162, %r2543;
	sub.s64 	%rd4163, %rd4162, %rd304;
	shr.u64 	%rd4164, %rd4163, 63;
	cvt.u32.u64 	%r2576, %rd4163;
	and.b64  	%rd4165, %rd12436, 4294967295;
	add.s64 	%rd4166, %rd4164, %rd305;
	sub.s64 	%rd12442, %rd4165, %rd4166;
	shr.u64 	%rd4167, %rd12442, 63;
	and.b64  	%rd4168, %rd12435, 4294967295;
	add.s64 	%rd4169, %rd4167, %rd307;
	sub.s64 	%rd12441, %rd4168, %rd4169;
	shr.u64 	%rd4170, %rd12441, 63;
	and.b64  	%rd4171, %rd12434, 4294967295;
	add.s64 	%rd4172, %rd4170, %rd309;
	sub.s64 	%rd12440, %rd4171, %rd4172;
	shr.u64 	%rd4173, %rd12440, 63;
	and.b64  	%rd4174, %rd12433, 4294967295;
	add.s64 	%rd4175, %rd4173, %rd311;
	sub.s64 	%rd12439, %rd4174, %rd4175;
	shr.u64 	%rd4176, %rd12439, 63;
	and.b64  	%rd4177, %rd12432, 4294967295;
	add.s64 	%rd4178, %rd4176, %rd313;
	sub.s64 	%rd12438, %rd4177, %rd4178;
	shr.u64 	%rd4179, %rd12438, 63;
	and.b64  	%rd4180, %rd12431, 4294967295;
	add.s64 	%rd4181, %rd4179, %rd315;
	sub.s64 	%rd12437, %rd4180, %rd4181;
	shr.u64 	%rd4182, %rd12437, 63;
	cvt.u64.u32 	%rd4183, %r2542;
	add.s64 	%rd4184, %rd4182, %rd317;
	sub.s64 	%rd4185, %rd4183, %rd4184;
	setp.gt.s64 	%p218, %rd4185, -1;
	cvt.u32.u64 	%r2569, %rd4185;
	@%p218 bra 	$L__BB3_190;
	cvt.u32.u64 	%r1061, %rd267;
	cvt.u32.u64 	%r1062, %rd276;
	add.s32 	%r2576, %r1062, %r2576;
	setp.lt.u32 	%p219, %r2576, %r1062;
	selp.u64 	%rd4186, 1, 0, %p219;
	and.b64  	%rd4187, %rd12442, 4294967295;
	add.s64 	%rd4188, %rd4187, %rd4186;
	add.s64 	%rd12442, %rd4188, %rd277;
	shr.u64 	%rd4189, %rd12442, 32;
	and.b64  	%rd4190, %rd12441, 4294967295;
	add.s64 	%rd4191, %rd4189, %rd4190;
	add.s64 	%rd12441, %rd4191, %rd278;
	shr.u64 	%rd4192, %rd12441, 32;
	and.b64  	%rd4193, %rd12440, 4294967295;
	add.s64 	%rd4194, %rd4192, %rd4193;
	add.s64 	%rd12440, %rd4194, %rd279;
	shr.u64 	%rd4195, %rd12440, 32;
	and.b64  	%rd4196, %rd12439, 4294967295;
	add.s64 	%rd4197, %rd4195, %rd4196;
	add.s64 	%rd12439, %rd4197, %rd280;
	shr.u64 	%rd4198, %rd12439, 32;
	and.b64  	%rd4199, %rd12438, 4294967295;
	add.s64 	%rd4200, %rd4198, %rd4199;
	add.s64 	%rd12438, %rd4200, %rd281;
	shr.u64 	%rd4201, %rd12438, 32;
	and.b64  	%rd4202, %rd12437, 4294967295;
	add.s64 	%rd4203, %rd4201, %rd4202;
	add.s64 	%rd12437, %rd4203, %rd282;
	{ .reg .b32 tmp; mov.b64 {tmp, %r1063}, %rd12437; }
	add.s32 	%r1064, %r2569, %r1063;
	add.s32 	%r2569, %r1064, %r1061;
$L__BB3_190:
	cvt.u32.u64 	%r2575, %rd12442;
	cvt.u32.u64 	%r2574, %rd12441;
	cvt.u32.u64 	%r2573, %rd12440;
	cvt.u32.u64 	%r2572, %rd12439;
	cvt.u32.u64 	%r2571, %rd12438;
	cvt.u32.u64 	%r2570, %rd12437;
	cvt.u64.u32 	%rd4204, %r2576;
	sub.s64 	%rd4205, %rd304, %rd4204;
	shr.u64 	%rd4206, %rd4205, 63;
	cvt.u32.u64 	%r2547, %rd4205;
	and.b64  	%rd4207, %rd12442, 4294967295;
	add.s64 	%rd4208, %rd4206, %rd4207;
	sub.s64 	%rd12448, %rd305, %rd4208;
	shr.u64 	%rd4209, %rd12448, 63;
	and.b64  	%rd4210, %rd12441, 4294967295;
	add.s64 	%rd4211, %rd4209, %rd4210;
	sub.s64 	%rd12447, %rd307, %rd4211;
	shr.u64 	%rd4212, %rd12447, 63;
	and.b64  	%rd4213, %rd12440, 4294967295;
	add.s64 	%rd4214, %rd4212, %rd4213;
	sub.s64 	%rd12446, %rd309, %rd4214;
	shr.u64 	%rd4215, %rd12446, 63;
	and.b64  	%rd4216, %rd12439, 4294967295;
	add.s64 	%rd4217, %rd4215, %rd4216;
	sub.s64 	%rd12445, %rd311, %rd4217;
	shr.u64 	%rd4218, %rd12445, 63;
	and.b64  	%rd4219, %rd12438, 4294967295;
	add.s64 	%rd4220, %rd4218, %rd4219;
	sub.s64 	%rd12444, %rd313, %rd4220;
	shr.u64 	%rd4221, %rd12444, 63;
	and.b64  	%rd4222, %rd12437, 4294967295;
	add.s64 	%rd4223, %rd4221, %rd4222;
	sub.s64 	%rd12443, %rd315, %rd4223;
	shr.u64 	%rd4224, %rd12443, 63;
	cvt.u64.u32 	%rd4225, %r2569;
	add.s64 	%rd4226, %rd4224, %rd4225;
	sub.s64 	%rd4227, %rd317, %rd4226;
	setp.gt.s64 	%p220, %rd4227, -1;
	cvt.u32.u64 	%r2546, %rd4227;
	@%p220 bra 	$L__BB3_192;
	cvt.u32.u64 	%r1065, %rd267;
	cvt.u32.u64 	%r1066, %rd276;
	add.s32 	%r2547, %r1066, %r2547;
	setp.lt.u32 	%p221, %r2547, %r1066;
	selp.u64 	%rd4228, 1, 0, %p221;
	and.b64  	%rd4229, %rd12448, 4294967295;
	add.s64 	%rd4230, %rd4229, %rd4228;
	add.s64 	%rd12448, %rd4230, %rd277;
	shr.u64 	%rd4231, %rd12448, 32;
	and.b64  	%rd4232, %rd12447, 4294967295;
	add.s64 	%rd4233, %rd4231, %rd4232;
	add.s64 	%rd12447, %rd4233, %rd278;
	shr.u64 	%rd4234, %rd12447, 32;
	and.b64  	%rd4235, %rd12446, 4294967295;
	add.s64 	%rd4236, %rd4234, %rd4235;
	add.s64 	%rd12446, %rd4236, %rd279;
	shr.u64 	%rd4237, %rd12446, 32;
	and.b64  	%rd4238, %rd12445, 4294967295;
	add.s64 	%rd4239, %rd4237, %rd4238;
	add.s64 	%rd12445, %rd4239, %rd280;
	shr.u64 	%rd4240, %rd12445, 32;
	and.b64  	%rd4241, %rd12444, 4294967295;
	add.s64 	%rd4242, %rd4240, %rd4241;
	add.s64 	%rd12444, %rd4242, %rd281;
	shr.u64 	%rd4243, %rd12444, 32;
	and.b64  	%rd4244, %rd12443, 4294967295;
	add.s64 	%rd4245, %rd4243, %rd4244;
	add.s64 	%rd12443, %rd4245, %rd282;
	{ .reg .b32 tmp; mov.b64 {tmp, %r1067}, %rd12443; }
	add.s32 	%r1068, %r2546, %r1067;
	add.s32 	%r2546, %r1068, %r1065;
$L__BB3_192:
	cvt.u64.u32 	%rd4246, %r2547;
	mul.lo.s64 	%rd4247, %rd4246, %rd268;
	cvt.u32.u64 	%r1070, %rd4247;
	shr.u64 	%rd4248, %rd4247, 32;
	and.b64  	%rd4249, %rd12448, 4294967295;
	mad.lo.s64 	%rd4250, %rd4249, %rd268, %rd4248;
	shr.u64 	%rd4251, %rd4250, 32;
	and.b64  	%rd4252, %rd12447, 4294967295;
	mad.lo.s64 	%rd4253, %rd4252, %rd268, %rd4251;
	shr.u64 	%rd4254, %rd4253, 32;
	and.b64  	%rd4255, %rd12446, 4294967295;
	mad.lo.s64 	%rd4256, %rd4255, %rd268, %rd4254;
	shr.u64 	%rd4257, %rd4256, 32;
	and.b64  	%rd4258, %rd12445, 4294967295;
	mad.lo.s64 	%rd4259, %rd4258, %rd268, %rd4257;
	shr.u64 	%rd4260, %rd4259, 32;
	and.b64  	%rd4261, %rd12444, 4294967295;
	mad.lo.s64 	%rd4262, %rd4261, %rd268, %rd4260;
	shr.u64 	%rd4263, %rd4262, 32;
	and.b64  	%rd4264, %rd12443, 4294967295;
	mad.lo.s64 	%rd4265, %rd4264, %rd268, %rd4263;
	shr.u64 	%rd4266, %rd4265, 32;
	cvt.u64.u32 	%rd4267, %r2546;
	mad.lo.s64 	%rd4268, %rd4267, %rd268, %rd4266;
	shr.u64 	%rd4269, %rd4268, 32;
	and.b64  	%rd4270, %rd4250, 4294967295;
	mad.lo.s64 	%rd4271, %rd269, %rd4246, %rd4270;
	shr.u64 	%rd4272, %rd4271, 32;
	and.b64  	%rd4273, %rd4253, 4294967295;
	add.s64 	%rd4274, %rd4272, %rd4273;
	mad.lo.s64 	%rd4275, %rd4249, %rd269, %rd4274;
	shr.u64 	%rd4276, %rd4275, 32;
	and.b64  	%rd4277, %rd4256, 4294967295;
	add.s64 	%rd4278, %rd4276, %rd4277;
	mad.lo.s64 	%rd4279, %rd4252, %rd269, %rd4278;
	shr.u64 	%rd4280, %rd4279, 32;
	and.b64  	%rd4281, %rd4259, 4294967295;
	add.s64 	%rd4282, %rd4280, %rd4281;
	mad.lo.s64 	%rd4283, %rd4255, %rd269, %rd4282;
	shr.u64 	%rd4284, %rd4283, 32;
	and.b64  	%rd4285, %rd4262, 4294967295;
	add.s64 	%rd4286, %rd4284, %rd4285;
	mad.lo.s64 	%rd4287, %rd4258, %rd269, %rd4286;
	shr.u64 	%rd4288, %rd4287, 32;
	and.b64  	%rd4289, %rd4265, 4294967295;
	add.s64 	%rd4290, %rd4288, %rd4289;
	mad.lo.s64 	%rd4291, %rd4261, %rd269, %rd4290;
	shr.u64 	%rd4292, %rd4291, 32;
	and.b64  	%rd4293, %rd4268, 4294967295;
	add.s64 	%rd4294, %rd4292, %rd4293;
	mad.lo.s64 	%rd4295, %rd4264, %rd269, %rd4294;
	shr.u64 	%rd4296, %rd4295, 32;
	add.s64 	%rd4297, %rd4296, %rd4269;
	mad.lo.s64 	%rd4298, %rd269, %rd4267, %rd4297;
	shr.u64 	%rd4299, %rd4298, 32;
	and.b64  	%rd4300, %rd4275, 4294967295;
	mad.lo.s64 	%rd4301, %rd270, %rd4246, %rd4300;
	shr.u64 	%rd4302, %rd4301, 32;
	and.b64  	%rd4303, %rd4279, 4294967295;
	add.s64 	%rd4304, %rd4302, %rd4303;
	mad.lo.s64 	%rd4305, %rd4249, %rd270, %rd4304;
	shr.u64 	%rd4306, %rd4305, 32;
	and.b64  	%rd4307, %rd4283, 4294967295;
	add.s64 	%rd4308, %rd4306, %rd4307;
	mad.lo.s64 	%rd4309, %rd4252, %rd270, %rd4308;
	shr.u64 	%rd4310, %rd4309, 32;
	and.b64  	%rd4311, %rd4287, 4294967295;
	add.s64 	%rd4312, %rd4310, %rd4311;
	mad.lo.s64 	%rd4313, %rd4255, %rd270, %rd4312;
	shr.u64 	%rd4314, %rd4313, 32;
	and.b64  	%rd4315, %rd4291, 4294967295;
	add.s64 	%rd4316, %rd4314, %rd4315;
	mad.lo.s64 	%rd4317, %rd4258, %rd270, %rd4316;
	shr.u64 	%rd4318, %rd4317, 32;
	and.b64  	%rd4319, %rd4295, 4294967295;
	add.s64 	%rd4320, %rd4318, %rd4319;
	mad.lo.s64 	%rd4321, %rd4261, %rd270, %rd4320;
	shr.u64 	%rd4322, %rd4321, 32;
	and.b64  	%rd4323, %rd4298, 4294967295;
	add.s64 	%rd4324, %rd4322, %rd4323;
	mad.lo.s64 	%rd4325, %rd4264, %rd270, %rd4324;
	shr.u64 	%rd4326, %rd4325, 32;
	add.s64 	%rd4327, %rd4326, %rd4299;
	mad.lo.s64 	%rd4328, %rd270, %rd4267, %rd4327;
	shr.u64 	%rd4329, %rd4328, 32;
	and.b64  	%rd4330, %rd4305, 4294967295;
	mad.lo.s64 	%rd4331, %rd271, %rd4246, %rd4330;
	shr.u64 	%rd4332, %rd4331, 32;
	and.b64  	%rd4333, %rd4309, 4294967295;
	add.s64 	%rd4334, %rd4332, %rd4333;
	mad.lo.s64 	%rd4335, %rd4249, %rd271, %rd4334;
	shr.u64 	%rd4336, %rd4335, 32;
	and.b64  	%rd4337, %rd4313, 4294967295;
	add.s64 	%rd4338, %rd4336, %rd4337;
	mad.lo.s64 	%rd4339, %rd4252, %rd271, %rd4338;
	shr.u64 	%rd4340, %rd4339, 32;
	and.b64  	%rd4341, %rd4317, 4294967295;
	add.s64 	%rd4342, %rd4340, %rd4341;
	mad.lo.s64 	%rd4343, %rd4255, %rd271, %rd4342;
	shr.u64 	%rd4344, %rd4343, 32;
	and.b64  	%rd4345, %rd4321, 4294967295;
	add.s64 	%rd4346, %rd4344, %rd4345;
	mad.lo.s64 	%rd4347, %rd4258, %rd271, %rd4346;
	shr.u64 	%rd4348, %rd4347, 32;
	and.b64  	%rd4349, %rd4325, 4294967295;
	add.s64 	%rd4350, %rd4348, %rd4349;
	mad.lo.s64 	%rd4351, %rd4261, %rd271, %rd4350;
	shr.u64 	%rd4352, %rd4351, 32;
	and.b64  	%rd4353, %rd4328, 4294967295;
	add.s64 	%rd4354, %rd4352, %rd4353;
	mad.lo.s64 	%rd4355, %rd4264, %rd271, %rd4354;
	shr.u64 	%rd4356, %rd4355, 32;
	add.s64 	%rd4357, %rd4356, %rd4329;
	mad.lo.s64 	%rd4358, %rd271, %rd4267, %rd4357;
	shr.u64 	%rd4359, %rd4358, 32;
	and.b64  	%rd4360, %rd4335, 4294967295;
	mad.lo.s64 	%rd4361, %rd272, %rd4246, %rd4360;
	shr.u64 	%rd4362, %rd4361, 32;
	and.b64  	%rd4363, %rd4339, 4294967295;
	add.s64 	%rd4364, %rd4362, %rd4363;
	mad.lo.s64 	%rd4365, %rd4249, %rd272, %rd4364;
	shr.u64 	%rd4366, %rd4365, 32;
	and.b64  	%rd4367, %rd4343, 4294967295;
	add.s64 	%rd4368, %rd4366, %rd4367;
	mad.lo.s64 	%rd4369, %rd4252, %rd272, %rd4368;
	shr.u64 	%rd4370, %rd4369, 32;
	and.b64  	%rd4371, %rd4347, 4294967295;
	add.s64 	%rd4372, %rd4370, %rd4371;
	mad.lo.s64 	%rd4373, %rd4255, %rd272, %rd4372;
	shr.u64 	%rd4374, %rd4373, 32;
	and.b64  	%rd4375, %rd4351, 4294967295;
	add.s64 	%rd4376, %rd4374, %rd4375;
	mad.lo.s64 	%rd4377, %rd4258, %rd272, %rd4376;
	shr.u64 	%rd4378, %rd4377, 32;
	and.b64  	%rd4379, %rd4355, 4294967295;
	add.s64 	%rd4380, %rd4378, %rd4379;
	mad.lo.s64 	%rd4381, %rd4261, %rd272, %rd4380;
	shr.u64 	%rd4382, %rd4381, 32;
	and.b64  	%rd4383, %rd4358, 4294967295;
	add.s64 	%rd4384, %rd4382, %rd4383;
	mad.lo.s64 	%rd4385, %rd4264, %rd272, %rd4384;
	shr.u64 	%rd4386, %rd4385, 32;
	add.s64 	%rd4387, %rd4386, %rd4359;
	mad.lo.s64 	%rd4388, %rd272, %rd4267, %rd4387;
	shr.u64 	%rd4389, %rd4388, 32;
	and.b64  	%rd4390, %rd4365, 4294967295;
	mad.lo.s64 	%rd4391, %rd273, %rd4246, %rd4390;
	shr.u64 	%rd4392, %rd4391, 32;
	and.b64  	%rd4393, %rd4369, 4294967295;
	add.s64 	%rd4394, %rd4392, %rd4393;
	mad.lo.s64 	%rd4395, %rd4249, %rd273, %rd4394;
	shr.u64 	%rd4396, %rd4395, 32;
	and.b64  	%rd4397, %rd4373, 4294967295;
	add.s64 	%rd4398, %rd4396, %rd4397;
	mad.lo.s64 	%rd4399, %rd4252, %rd273, %rd4398;
	shr.u64 	%rd4400, %rd4399, 32;
	and.b64  	%rd4401, %rd4377, 4294967295;
	add.s64 	%rd4402, %rd4400, %rd4401;
	mad.lo.s64 	%rd4403, %rd4255, %rd273, %rd4402;
	shr.u64 	%rd4404, %rd4403, 32;
	and.b64  	%rd4405, %rd4381, 4294967295;
	add.s64 	%rd4406, %rd4404, %rd4405;
	mad.lo.s64 	%rd4407, %rd4258, %rd273, %rd4406;
	shr.u64 	%rd4408, %rd4407, 32;
	and.b64  	%rd4409, %rd4385, 4294967295;
	add.s64 	%rd4410, %rd4408, %rd4409;
	mad.lo.s64 	%rd4411, %rd4261, %rd273, %rd4410;
	shr.u64 	%rd4412, %rd4411, 32;
	and.b64  	%rd4413, %rd4388, 4294967295;
	add.s64 	%rd4414, %rd4412, %rd4413;
	mad.lo.s64 	%rd4415, %rd4264, %rd273, %rd4414;
	shr.u64 	%rd4416, %rd4415, 32;
	add.s64 	%rd4417, %rd4416, %rd4389;
	mad.lo.s64 	%rd4418, %rd273, %rd4267, %rd4417;
	shr.u64 	%rd4419, %rd4418, 32;
	and.b64  	%rd4420, %rd4395, 4294967295;
	mad.lo.s64 	%rd4421, %rd274, %rd4246, %rd4420;
	shr.u64 	%rd4422, %rd4421, 32;
	and.b64  	%rd4423, %rd4399, 4294967295;
	add.s64 	%rd4424, %rd4422, %rd4423;
	mad.lo.s64 	%rd4425, %rd4249, %rd274, %rd4424;
	shr.u64 	%rd4426, %rd4425, 32;
	and.b64  	%rd4427, %rd4403, 4294967295;
	add.s64 	%rd4428, %rd4426, %rd4427;
	mad.lo.s64 	%rd4429, %rd4252, %rd274, %rd4428;
	shr.u64 	%rd4430, %rd4429, 32;
	and.b64  	%rd4431, %rd4407, 4294967295;
	add.s64 	%rd4432, %rd4430, %rd4431;
	mad.lo.s64 	%rd4433, %rd4255, %rd274, %rd4432;
	shr.u64 	%rd4434, %rd4433, 32;
	and.b64  	%rd4435, %rd4411, 4294967295;
	add.s64 	%rd4436, %rd4434, %rd4435;
	mad.lo.s64 	%rd4437, %rd4258, %rd274, %rd4436;
	shr.u64 	%rd4438, %rd4437, 32;
	and.b64  	%rd4439, %rd4415, 4294967295;
	add.s64 	%rd4440, %rd4438, %rd4439;
	mad.lo.s64 	%rd4441, %rd4261, %rd274, %rd4440;
	shr.u64 	%rd4442, %rd4441, 32;
	and.b64  	%rd4443, %rd4418, 4294967295;
	add.s64 	%rd4444, %rd4442, %rd4443;
	mad.lo.s64 	%rd4445, %rd4264, %rd274, %rd4444;
	shr.u64 	%rd4446, %rd4445, 32;
	add.s64 	%rd4447, %rd4446, %rd4419;
	mad.lo.s64 	%rd4448, %rd274, %rd4267, %rd4447;
	shr.u64 	%rd4449, %rd4448, 32;
	and.b64  	%rd4450, %rd4425, 4294967295;
	mad.lo.s64 	%rd4451, %rd275, %rd4246, %rd4450;
	shr.u64 	%rd4452, %rd4451, 32;
	and.b64  	%rd4453, %rd4429, 4294967295;
	add.s64 	%rd4454, %rd4452, %rd4453;
	mad.lo.s64 	%rd4455, %rd4249, %rd275, %rd4454;
	shr.u64 	%rd4456, %rd4455, 32;
	and.b64  	%rd4457, %rd4433, 4294967295;
	add.s64 	%rd4458, %rd4456, %rd4457;
	mad.lo.s64 	%rd4459, %rd4252, %rd275, %rd4458;
	shr.u64 	%rd4460, %rd4459, 32;
	and.b64  	%rd4461, %rd4437, 4294967295;
	add.s64 	%rd4462, %rd4460, %rd4461;
	mad.lo.s64 	%rd4463, %rd4255, %rd275, %rd4462;
	shr.u64 	%rd4464, %rd4463, 32;
	and.b64  	%rd4465, %rd4441, 4294967295;
	add.s64 	%rd4466, %rd4464, %rd4465;
	mad.lo.s64 	%rd4467, %rd4258, %rd275, %rd4466;
	shr.u64 	%rd4468, %rd4467, 32;
	and.b64  	%rd4469, %rd4445, 4294967295;
	add.s64 	%rd4470, %rd4468, %rd4469;
	mad.lo.s64 	%rd4471, %rd4261, %rd275, %rd4470;
	shr.u64 	%rd4472, %rd4471, 32;
	and.b64  	%rd4473, %rd4448, 4294967295;
	add.s64 	%rd4474, %rd4472, %rd4473;
	mad.lo.s64 	%rd4475, %rd4264, %rd275, %rd4474;
	shr.u64 	%rd4476, %rd4475, 32;
	add.s64 	%rd4477, %rd4476, %rd4449;
	mad.lo.s64 	%rd4478, %rd275, %rd4267, %rd4477;
	{ .reg .b32 tmp; mov.b64 {tmp, %r1071}, %rd4478; }
	mul.lo.s32 	%r1072, %r1001, %r1070;
	cvt.u64.u32 	%rd4479, %r1072;
	mul.wide.u32 	%rd4480, %r1003, %r1072;
	and.b64  	%rd4481, %rd4247, 4294967295;
	add.s64 	%rd4482, %rd4480, %rd4481;
	shr.u64 	%rd4483, %rd4482, 32;
	and.b64  	%rd4484, %rd4271, 4294967295;
	add.s64 	%rd4485, %rd4483, %rd4484;
	mad.lo.s64 	%rd4486, %rd277, %rd4479, %rd4485;
	cvt.u32.u64 	%r1074, %rd4486;
	shr.u64 	%rd4487, %rd4486, 32;
	and.b64  	%rd4488, %rd4301, 4294967295;
	add.s64 	%rd4489, %rd4487, %rd4488;
	mad.lo.s64 	%rd4490, %rd278, %rd4479, %rd4489;
	shr.u64 	%rd4491, %rd4490, 32;
	and.b64  	%rd4492, %rd4331, 4294967295;
	add.s64 	%rd4493, %rd4491, %rd4492;
	mad.lo.s64 	%rd4494, %rd279, %rd4479, %rd4493;
	shr.u64 	%rd4495, %rd4494, 32;
	mul.wide.u32 	%rd4496, %r1008, %r1072;
	and.b64  	%rd4497, %rd4361, 4294967295;
	add.s64 	%rd4498, %rd4495, %rd4497;
	add.s64 	%rd4499, %rd4498, %rd4496;
	shr.u64 	%rd4500, %rd4499, 32;
	and.b64  	%rd4501, %rd4391, 4294967295;
	add.s64 	%rd4502, %rd4500, %rd4501;
	mad.lo.s64 	%rd4503, %rd281, %rd4479, %rd4502;
	shr.u64 	%rd4504, %rd4503, 32;
	mul.wide.u32 	%rd4505, %r1010, %r1072;
	and.b64  	%rd4506, %rd4421, 4294967295;
	add.s64 	%rd4507, %rd4504, %rd4506;
	add.s64 	%rd4508, %rd4507, %rd4505;
	shr.u64 	%rd4509, %rd4508, 32;
	mul.wide.u32 	%rd4510, %r998, %r1072;
	and.b64  	%rd4511, %rd4451, 4294967295;
	add.s64 	%rd4512, %rd4509, %rd4511;
	add.s64 	%rd4513, %rd4512, %rd4510;
	shr.u64 	%rd4514, %rd4513, 32;
	and.b64  	%rd4515, %rd4455, 4294967295;
	add.s64 	%rd4516, %rd4514, %rd4515;
	shr.u64 	%rd4517, %rd4516, 32;
	and.b64  	%rd4518, %rd4459, 4294967295;
	add.s64 	%rd4519, %rd4517, %rd4518;
	shr.u64 	%rd4520, %rd4519, 32;
	and.b64  	%rd4521, %rd4463, 4294967295;
	add.s64 	%rd4522, %rd4520, %rd4521;
	shr.u64 	%rd4523, %rd4522, 32;
	and.b64  	%rd4524, %rd4467, 4294967295;
	add.s64 	%rd4525, %rd4523, %rd4524;
	shr.u64 	%rd4526, %rd4525, 32;
	and.b64  	%rd4527, %rd4471, 4294967295;
	add.s64 	%rd4528, %rd4526, %rd4527;
	shr.u64 	%rd4529, %rd4528, 32;
	and.b64  	%rd4530, %rd4475, 4294967295;
	add.s64 	%rd4531, %rd4529, %rd4530;
	shr.u64 	%rd4532, %rd4531, 32;
	and.b64  	%rd4533, %rd4478, 4294967295;
	add.s64 	%rd4534, %rd4532, %rd4533;
	{ .reg .b32 tmp; mov.b64 {tmp, %r1077}, %rd4534; }
	add.s32 	%r1078, %r1071, %r1077;
	mul.lo.s32 	%r1079, %r1001, %r1074;
	cvt.u64.u32 	%rd4535, %r1079;
	mul.wide.u32 	%rd4536, %r1003, %r1079;
	and.b64  	%rd4537, %rd4486, 4294967295;
	add.s64 	%rd4538, %rd4536, %rd4537;
	shr.u64 	%rd4539, %rd4538, 32;
	and.b64  	%rd4540, %rd4490, 4294967295;
	add.s64 	%rd4541, %rd4539, %rd4540;
	mad.lo.s64 	%rd4542, %rd277, %rd4535, %rd4541;
	cvt.u32.u64 	%r1080, %rd4542;
	shr.u64 	%rd4543, %rd4542, 32;
	and.b64  	%rd4544, %rd4494, 4294967295;
	add.s64 	%rd4545, %rd4543, %rd4544;
	mad.lo.s64 	%rd4546, %rd278, %rd4535, %rd4545;
	shr.u64 	%rd4547, %rd4546, 32;
	and.b64  	%rd4548, %rd4499, 4294967295;
	add.s64 	%rd4549, %rd4547, %rd4548;
	mad.lo.s64 	%rd4550, %rd279, %rd4535, %rd4549;
	shr.u64 	%rd4551, %rd4550, 32;
	mul.wide.u32 	%rd4552, %r1008, %r1079;
	and.b64  	%rd4553, %rd4503, 4294967295;
	add.s64 	%rd4554, %rd4551, %rd4553;
	add.s64 	%rd4555, %rd4554, %rd4552;
	shr.u64 	%rd4556, %rd4555, 32;
	and.b64  	%rd4557, %rd4508, 4294967295;
	add.s64 	%rd4558, %rd4556, %rd4557;
	mad.lo.s64 	%rd4559, %rd281, %rd4535, %rd4558;
	shr.u64 	%rd4560, %rd4559, 32;
	mul.wide.u32 	%rd4561, %r1010, %r1079;
	and.b64  	%rd4562, %rd4513, 4294967295;
	add.s64 	%rd4563, %rd4560, %rd4562;
	add.s64 	%rd4564, %rd4563, %rd4561;
	shr.u64 	%rd4565, %rd4564, 32;
	mul.wide.u32 	%rd4566, %r998, %r1079;
	and.b64  	%rd4567, %rd4516, 4294967295;
	add.s64 	%rd4568, %rd4565, %rd4567;
	add.s64 	%rd4569, %rd4568, %rd4566;
	shr.u64 	%rd4570, %rd4569, 32;
	and.b64  	%rd4571, %rd4519, 4294967295;
	add.s64 	%rd4572, %rd4570, %rd4571;
	shr.u64 	%rd4573, %rd4572, 32;
	and.b64  	%rd4574, %rd4522, 4294967295;
	add.s64 	%rd4575, %rd4573, %rd4574;
	shr.u64 	%rd4576, %rd4575, 32;
	and.b64  	%rd4577, %rd4525, 4294967295;
	add.s64 	%rd4578, %rd4576, %rd4577;
	shr.u64 	%rd4579, %rd4578, 32;
	and.b64  	%rd4580, %rd4528, 4294967295;
	add.s64 	%rd4581, %rd4579, %rd4580;
	shr.u64 	%rd4582, %rd4581, 32;
	and.b64  	%rd4583, %rd4531, 4294967295;
	add.s64 	%rd4584, %rd4582, %rd4583;
	shr.u64 	%rd4585, %rd4584, 32;
	and.b64  	%rd4586, %rd4534, 4294967295;
	add.s64 	%rd4587, %rd4585, %rd4586;
	{ .reg .b32 tmp; mov.b64 {tmp, %r1081}, %rd4587; }
	add.s32 	%r1082, %r1078, %r1081;
	mul.lo.s32 	%r1083, %r1001, %r1080;
	cvt.u64.u32 	%rd4588, %r1083;
	mul.wide.u32 	%rd4589, %r1003, %r1083;
	and.b64  	%rd4590, %rd4542, 4294967295;
	add.s64 	%rd4591, %rd4589, %rd4590;
	shr.u64 	%rd4592, %rd4591, 32;
	and.b64  	%rd4593, %rd4546, 4294967295;
	add.s64 	%rd4594, %rd4592, %rd4593;
	mad.lo.s64 	%rd4595, %rd277, %rd4588, %rd4594;
	cvt.u32.u64 	%r1084, %rd4595;
	shr.u64 	%rd4596, %rd4595, 32;
	and.b64  	%rd4597, %rd4550, 4294967295;
	add.s64 	%rd4598, %rd4596, %rd4597;
	mad.lo.s64 	%rd4599, %rd278, %rd4588, %rd4598;
	shr.u64 	%rd4600, %rd4599, 32;
	and.b64  	%rd4601, %rd4555, 4294967295;
	add.s64 	%rd4602, %rd4600, %rd4601;
	mad.lo.s64 	%rd4603, %rd279, %rd4588, %rd4602;
	shr.u64 	%rd4604, %rd4603, 32;
	mul.wide.u32 	%rd4605, %r1008, %r1083;
	and.b64  	%rd4606, %rd4559, 4294967295;
	add.s64 	%rd4607, %rd4604, %rd4606;
	add.s64 	%rd4608, %rd4607, %rd4605;
	shr.u64 	%rd4609, %rd4608, 32;
	and.b64  	%rd4610, %rd4564, 4294967295;
	add.s64 	%rd4611, %rd4609, %rd4610;
	mad.lo.s64 	%rd4612, %rd281, %rd4588, %rd4611;
	shr.u64 	%rd4613, %rd4612, 32;
	mul.wide.u32 	%rd4614, %r1010, %r1083;
	and.b64  	%rd4615, %rd4569, 4294967295;
	add.s64 	%rd4616, %rd4613, %rd4615;
	add.s64 	%rd4617, %rd4616, %rd4614;
	shr.u64 	%rd4618, %rd4617, 32;
	mul.wide.u32 	%rd4619, %r998, %r1083;
	and.b64  	%rd4620, %rd4572, 4294967295;
	add.s64 	%rd4621, %rd4618, %rd4620;
	add.s64 	%rd4622, %rd4621, %rd4619;
	shr.u64 	%rd4623, %rd4622, 32;
	and.b64  	%rd4624, %rd4575, 4294967295;
	add.s64 	%rd4625, %rd4623, %rd4624;
	shr.u64 	%rd4626, %rd4625, 32;
	and.b64  	%rd4627, %rd4578, 4294967295;
	add.s64 	%rd4628, %rd4626, %rd4627;
	shr.u64 	%rd4629, %rd4628, 32;
	and.b64  	%rd4630, %rd4581, 4294967295;
	add.s64 	%rd4631, %rd4629, %rd4630;
	shr.u64 	%rd4632, %rd4631, 32;
	and.b64  	%rd4633, %rd4584, 4294967295;
	add.s64 	%rd4634, %rd4632, %rd4633;
	shr.u64 	%rd4635, %rd4634, 32;
	and.b64  	%rd4636, %rd4587, 4294967295;
	add.s64 	%rd4637, %rd4635, %rd4636;
	{ .reg .b32 tmp; mov.b64 {tmp, %r1085}, %rd4637; }
	add.s32 	%r1086, %r1082, %r1085;
	mul.lo.s32 	%r1087, %r1001, %r1084;
	cvt.u64.u32 	%rd4638, %r1087;
	mul.wide.u32 	%rd4639, %r1003, %r1087;
	and.b64  	%rd4640, %rd4595, 4294967295;
	add.s64 	%rd4641, %rd4639, %rd4640;
	shr.u64 	%rd4642, %rd4641, 32;
	and.b64  	%rd4643, %rd4599, 4294967295;
	add.s64 	%rd4644, %rd4642, %rd4643;
	mad.lo.s64 	%rd4645, %rd277, %rd4638, %rd4644;
	cvt.u32.u64 	%r1088, %rd4645;
	shr.u64 	%rd4646, %rd4645, 32;
	and.b64  	%rd4647, %rd4603, 4294967295;
	add.s64 	%rd4648, %rd4646, %rd4647;
	mad.lo.s64 	%rd4649, %rd278, %rd4638, %rd4648;
	shr.u64 	%rd4650, %rd4649, 32;
	and.b64  	%rd4651, %rd4608, 4294967295;
	add.s64 	%rd4652, %rd4650, %rd4651;
	mad.lo.s64 	%rd4653, %rd279, %rd4638, %rd4652;
	shr.u64 	%rd4654, %rd4653, 32;
	mul.wide.u32 	%rd4655, %r1008, %r1087;
	and.b64  	%rd4656, %rd4612, 4294967295;
	add.s64 	%rd4657, %rd4654, %rd4656;
	add.s64 	%rd4658, %rd4657, %rd4655;
	shr.u64 	%rd4659, %rd4658, 32;
	and.b64  	%rd4660, %rd4617, 4294967295;
	add.s64 	%rd4661, %rd4659, %rd4660;
	mad.lo.s64 	%rd4662, %rd281, %rd4638, %rd4661;
	shr.u64 	%rd4663, %rd4662, 32;
	mul.wide.u32 	%rd4664, %r1010, %r1087;
	and.b64  	%rd4665, %rd4622, 4294967295;
	add.s64 	%rd4666, %rd4663, %rd4665;
	add.s64 	%rd4667, %rd4666, %rd4664;
	shr.u64 	%rd4668, %rd4667, 32;
	mul.wide.u32 	%rd4669, %r998, %r1087;
	and.b64  	%rd4670, %rd4625, 4294967295;
	add.s64 	%rd4671, %rd4668, %rd4670;
	add.s64 	%rd4672, %rd4671, %rd4669;
	shr.u64 	%rd4673, %rd4672, 32;
	and.b64  	%rd4674, %rd4628, 4294967295;
	add.s64 	%rd4675, %rd4673, %rd4674;
	shr.u64 	%rd4676, %rd4675, 32;
	and.b64  	%rd4677, %rd4631, 4294967295;
	add.s64 	%rd4678, %rd4676, %rd4677;
	shr.u64 	%rd4679, %rd4678, 32;
	and.b64  	%rd4680, %rd4634, 4294967295;
	add.s64 	%rd4681, %rd4679, %rd4680;
	shr.u64 	%rd4682, %rd4681, 32;
	and.b64  	%rd4683, %rd4637, 4294967295;
	add.s64 	%rd4684, %rd4682, %rd4683;
	{ .reg .b32 tmp; mov.b64 {tmp, %r1089}, %rd4684; }
	add.s32 	%r1090, %r1086, %r1089;
	mul.lo.s32 	%r1091, %r1001, %r1088;
	cvt.u64.u32 	%rd4685, %r1091;
	mul.wide.u32 	%rd4686, %r1003, %r1091;
	and.b64  	%rd4687, %rd4645, 4294967295;
	add.s64 	%rd4688, %rd4686, %rd4687;
	shr.u64 	%rd4689, %rd4688, 32;
	and.b64  	%rd4690, %rd4649, 4294967295;
	add.s64 	%rd4691, %rd4689, %rd4690;
	mad.lo.s64 	%rd4692, %rd277, %rd4685, %rd4691;
	cvt.u32.u64 	%r1092, %rd4692;
	shr.u64 	%rd4693, %rd4692, 32;
	and.b64  	%rd4694, %rd4653, 4294967295;
	add.s64 	%rd4695, %rd4693, %rd4694;
	mad.lo.s64 	%rd4696, %rd278, %rd4685, %rd4695;
	shr.u64 	%rd4697, %rd4696, 32;
	and.b64  	%rd4698, %rd4658, 4294967295;
	add.s64 	%rd4699, %rd4697, %rd4698;
	mad.lo.s64 	%rd4700, %rd279, %rd4685, %rd4699;
	shr.u64 	%rd4701, %rd4700, 32;
	mul.wide.u32 	%rd4702, %r1008, %r1091;
	and.b64  	%rd4703, %rd4662, 4294967295;
	add.s64 	%rd4704, %rd4701, %rd4703;
	add.s64 	%rd4705, %rd4704, %rd4702;
	shr.u64 	%rd4706, %rd4705, 32;
	and.b64  	%rd4707, %rd4667, 4294967295;
	add.s64 	%rd4708, %rd4706, %rd4707;
	mad.lo.s64 	%rd4709, %rd281, %rd4685, %rd4708;
	shr.u64 	%rd4710, %rd4709, 32;
	mul.wide.u32 	%rd4711, %r1010, %r1091;
	and.b64  	%rd4712, %rd4672, 4294967295;
	add.s64 	%rd4713, %rd4710, %rd4712;
	add.s64 	%rd4714, %rd4713, %rd4711;
	shr.u64 	%rd4715, %rd4714, 32;
	mul.wide.u32 	%rd4716, %r998, %r1091;
	and.b64  	%rd4717, %rd4675, 4294967295;
	add.s64 	%rd4718, %rd4715, %rd4717;
	add.s64 	%rd4719, %rd4718, %rd4716;
	shr.u64 	%rd4720, %rd4719, 32;
	and.b64  	%rd4721, %rd4678, 4294967295;
	add.s64 	%rd4722, %rd4720, %rd4721;
	shr.u64 	%rd4723, %rd4722, 32;
	and.b64  	%rd4724, %rd4681, 4294967295;
	add.s64 	%rd4725, %rd4723, %rd4724;
	shr.u64 	%rd4726, %rd4725, 32;
	and.b64  	%rd4727, %rd4684, 4294967295;
	add.s64 	%rd4728, %rd4726, %rd4727;
	{ .reg .b32 tmp; mov.b64 {tmp, %r1093}, %rd4728; }
	add.s32 	%r1094, %r1090, %r1093;
	mul.lo.s32 	%r1095, %r1001, %r1092;
	cvt.u64.u32 	%rd4729, %r1095;
	mul.wide.u32 	%rd4730, %r1003, %r1095;
	and.b64  	%rd4731, %rd4692, 4294967295;
	add.s64 	%rd4732, %rd4730, %rd4731;
	shr.u64 	%rd4733, %rd4732, 32;
	and.b64  	%rd4734, %rd4696, 4294967295;
	add.s64 	%rd4735, %rd4733, %rd4734;
	mad.lo.s64 	%rd4736, %rd277, %rd4729, %rd4735;
	cvt.u32.u64 	%r1096, %rd4736;
	shr.u64 	%rd4737, %rd4736, 32;
	and.b64  	%rd4738, %rd4700, 4294967295;
	add.s64 	%rd4739, %rd4737, %rd4738;
	mad.lo.s64 	%rd4740, %rd278, %rd4729, %rd4739;
	shr.u64 	%rd4741, %rd4740, 32;
	and.b64  	%rd4742, %rd4705, 4294967295;
	add.s64 	%rd4743, %rd4741, %rd4742;
	mad.lo.s64 	%rd4744, %rd279, %rd4729, %rd4743;
	shr.u64 	%rd4745, %rd4744, 32;
	mul.wide.u32 	%rd4746, %r1008, %r1095;
	and.b64  	%rd4747, %rd4709, 4294967295;
	add.s64 	%rd4748, %rd4745, %rd4747;
	add.s64 	%rd4749, %rd4748, %rd4746;
	shr.u64 	%rd4750, %rd4749, 32;
	and.b64  	%rd4751, %rd4714, 4294967295;
	add.s64 	%rd4752, %rd4750, %rd4751;
	mad.lo.s64 	%rd4753, %rd281, %rd4729, %rd4752;
	shr.u64 	%rd4754, %rd4753, 32;
	mul.wide.u32 	%rd4755, %r1010, %r1095;
	and.b64  	%rd4756, %rd4719, 4294967295;
	add.s64 	%rd4757, %rd4754, %rd4756;
	add.s64 	%rd4758, %rd4757, %rd4755;
	shr.u64 	%rd4759, %rd4758, 32;
	mul.wide.u32 	%rd4760, %r998, %r1095;
	and.b64  	%rd4761, %rd4722, 4294967295;
	add.s64 	%rd4762, %rd4759, %rd4761;
	add.s64 	%rd4763, %rd4762, %rd4760;
	shr.u64 	%rd4764, %rd4763, 32;
	and.b64  	%rd4765, %rd4725, 4294967295;
	add.s64 	%rd4766, %rd4764, %rd4765;
	shr.u64 	%rd4767, %rd4766, 32;
	and.b64  	%rd4768, %rd4728, 4294967295;
	add.s64 	%rd4769, %rd4767, %rd4768;
	{ .reg .b32 tmp; mov.b64 {tmp, %r1097}, %rd4769; }
	add.s32 	%r1098, %r1094, %r1097;
	mul.lo.s32 	%r1099, %r1001, %r1096;
	cvt.u64.u32 	%rd4770, %r1099;
	mul.wide.u32 	%rd4771, %r1003, %r1099;
	and.b64  	%rd4772, %rd4736, 4294967295;
	add.s64 	%rd4773, %rd4771, %rd4772;
	shr.u64 	%rd4774, %rd4773, 32;
	and.b64  	%rd4775, %rd4740, 4294967295;
	add.s64 	%rd4776, %rd4774, %rd4775;
	mad.lo.s64 	%rd4777, %rd277, %rd4770, %rd4776;
	cvt.u32.u64 	%r1100, %rd4777;
	shr.u64 	%rd4778, %rd4777, 32;
	and.b64  	%rd4779, %rd4744, 4294967295;
	add.s64 	%rd4780, %rd4778, %rd4779;
	mad.lo.s64 	%rd4781, %rd278, %rd4770, %rd4780;
	shr.u64 	%rd4782, %rd4781, 32;
	and.b64  	%rd4783, %rd4749, 4294967295;
	add.s64 	%rd4784, %rd4782, %rd4783;
	mad.lo.s64 	%rd4785, %rd279, %rd4770, %rd4784;
	shr.u64 	%rd4786, %rd4785, 32;
	mul.wide.u32 	%rd4787, %r1008, %r1099;
	and.b64  	%rd4788, %rd4753, 4294967295;
	add.s64 	%rd4789, %rd4786, %rd4788;
	add.s64 	%rd4790, %rd4789, %rd4787;
	shr.u64 	%rd4791, %rd4790, 32;
	and.b64  	%rd4792, %rd4758, 4294967295;
	add.s64 	%rd4793, %rd4791, %rd4792;
	mad.lo.s64 	%rd4794, %rd281, %rd4770, %rd4793;
	shr.u64 	%rd4795, %rd4794, 32;
	mul.wide.u32 	%rd4796, %r1010, %r1099;
	and.b64  	%rd4797, %rd4763, 4294967295;
	add.s64 	%rd4798, %rd4795, %rd4797;
	add.s64 	%rd4799, %rd4798, %rd4796;
	shr.u64 	%rd4800, %rd4799, 32;
	mul.wide.u32 	%rd4801, %r998, %r1099;
	and.b64  	%rd4802, %rd4766, 4294967295;
	add.s64 	%rd4803, %rd4800, %rd4802;
	add.s64 	%rd4804, %rd4803, %rd4801;
	shr.u64 	%rd4805, %rd4804, 32;
	and.b64  	%rd4806, %rd4769, 4294967295;
	add.s64 	%rd4807, %rd4805, %rd4806;
	{ .reg .b32 tmp; mov.b64 {tmp, %r1101}, %rd4807; }
	add.s32 	%r1102, %r1098, %r1101;
	mul.lo.s32 	%r1103, %r1001, %r1100;
	cvt.u64.u32 	%rd4808, %r1103;
	mul.wide.u32 	%rd4809, %r1003, %r1103;
	and.b64  	%rd4810, %rd4777, 4294967295;
	add.s64 	%rd4811, %rd4809, %rd4810;
	shr.u64 	%rd4812, %rd4811, 32;
	and.b64  	%rd4813, %rd4781, 4294967295;
	add.s64 	%rd4814, %rd4812, %rd4813;
	mad.lo.s64 	%rd12455, %rd277, %rd4808, %rd4814;
	shr.u64 	%rd4815, %rd12455, 32;
	and.b64  	%rd4816, %rd4785, 4294967295;
	add.s64 	%rd4817, %rd4815, %rd4816;
	mad.lo.s64 	%rd12454, %rd278, %rd4808, %rd4817;
	cvt.u32.u64 	%r215, %rd12454;
	shr.u64 	%rd4818, %rd12454, 32;
	and.b64  	%rd4819, %rd4790, 4294967295;
	add.s64 	%rd4820, %rd4818, %rd4819;
	mad.lo.s64 	%rd12453, %rd279, %rd4808, %rd4820;
	cvt.u32.u64 	%r216, %rd12453;
	shr.u64 	%rd4821, %rd12453, 32;
	mul.wide.u32 	%rd4822, %r1008, %r1103;
	and.b64  	%rd4823, %rd4794, 4294967295;
	add.s64 	%rd4824, %rd4821, %rd4823;
	add.s64 	%rd12452, %rd4824, %rd4822;
	cvt.u32.u64 	%r217, %rd12452;
	shr.u64 	%rd4825, %rd12452, 32;
	and.b64  	%rd4826, %rd4799, 4294967295;
	add.s64 	%rd4827, %rd4825, %rd4826;
	mad.lo.s64 	%rd12451, %rd281, %rd4808, %rd4827;
	cvt.u32.u64 	%r218, %rd12451;
	shr.u64 	%rd4828, %rd12451, 32;
	mul.wide.u32 	%rd4829, %r1010, %r1103;
	and.b64  	%rd4830, %rd4804, 4294967295;
	add.s64 	%rd4831, %rd4828, %rd4830;
	add.s64 	%rd12450, %rd4831, %rd4829;
	cvt.u32.u64 	%r219, %rd12450;
	shr.u64 	%rd4832, %rd12450, 32;
	mul.wide.u32 	%rd4833, %r998, %r1103;
	and.b64  	%rd4834, %rd4807, 4294967295;
	add.s64 	%rd4835, %rd4832, %rd4834;
	add.s64 	%rd12449, %rd4835, %rd4833;
	cvt.u32.u64 	%r220, %rd12449;
	{ .reg .b32 tmp; mov.b64 {tmp, %r1104}, %rd12449; }
	add.s32 	%r2548, %r1102, %r1104;
	setp.gt.u32 	%p222, %r2548, %r998;
	@%p222 bra 	$L__BB3_206;
	cvt.u32.u64 	%r1105, %rd267;
	setp.lt.u32 	%p223, %r2548, %r1105;
	@%p223 bra 	$L__BB3_207;
	cvt.u32.u64 	%r1106, %rd282;
	setp.lt.u32 	%p224, %r1106, %r220;
	@%p224 bra 	$L__BB3_206;
	setp.gt.u32 	%p225, %r1106, %r220;
	@%p225 bra 	$L__BB3_207;
	cvt.u32.u64 	%r1108, %rd281;
	setp.lt.u32 	%p226, %r1108, %r219;
	@%p226 bra 	$L__BB3_206;
	setp.gt.u32 	%p227, %r1108, %r219;
	@%p227 bra 	$L__BB3_207;
	cvt.u32.u64 	%r1110, %rd280;
	setp.lt.u32 	%p228, %r1110, %r218;
	@%p228 bra 	$L__BB3_206;
	setp.gt.u32 	%p229, %r1110, %r218;
	@%p229 bra 	$L__BB3_207;
	cvt.u32.u64 	%r1112, %rd279;
	setp.lt.u32 	%p230, %r1112, %r217;
	@%p230 bra 	$L__BB3_206;
	setp.gt.u32 	%p231, %r1112, %r217;
	@%p231 bra 	$L__BB3_207;
	cvt.u32.u64 	%r1114, %rd278;
	setp.lt.u32 	%p232, %r1114, %r216;
	@%p232 bra 	$L__BB3_206;
	setp.gt.u32 	%p233, %r1114, %r216;
	@%p233 bra 	$L__BB3_207;
	cvt.u32.u64 	%r1116, %rd277;
	setp.lt.u32 	%p234, %r1116, %r215;
	@%p234 bra 	$L__BB3_206;
	cvt.u32.u64 	%r1118, %rd276;
	setp.gt.u32 	%p235, %r1116, %r215;
	cvt.u32.u64 	%r1119, %rd12455;
	setp.gt.u32 	%p236, %r1118, %r1119;
	or.pred  	%p237, %p235, %p236;
	@%p237 bra 	$L__BB3_207;
$L__BB3_206:
	cvt.u32.u64 	%r1120, %rd267;
	and.b64  	%rd4837, %rd12455, 4294967295;
	sub.s64 	%rd12455, %rd4837, %rd276;
	shr.u64 	%rd4838, %rd12455, 63;
	and.b64  	%rd4839, %rd12454, 4294967295;
	add.s64 	%rd4840, %rd4838, %rd277;
	sub.s64 	%rd12454, %rd4839, %rd4840;
	shr.u64 	%rd4841, %rd12454, 63;
	and.b64  	%rd4842, %rd12453, 4294967295;
	add.s64 	%rd4843, %rd4841, %rd278;
	sub.s64 	%rd12453, %rd4842, %rd4843;
	shr.u64 	%rd4844, %rd12453, 63;
	and.b64  	%rd4845, %rd12452, 4294967295;
	add.s64 	%rd4846, %rd4844, %rd279;
	sub.s64 	%rd12452, %rd4845, %rd4846;
	shr.u64 	%rd4847, %rd12452, 63;
	and.b64  	%rd4848, %rd12451, 4294967295;
	add.s64 	%rd4849, %rd4847, %rd280;
	sub.s64 	%rd12451, %rd4848, %rd4849;
	shr.u64 	%rd4850, %rd12451, 63;
	and.b64  	%rd4851, %rd12450, 4294967295;
	add.s64 	%rd4852, %rd4850, %rd281;
	sub.s64 	%rd12450, %rd4851, %rd4852;
	shr.u64 	%rd4853, %rd12450, 63;
	and.b64  	%rd4854, %rd12449, 4294967295;
	add.s64 	%rd4855, %rd4853, %rd282;
	sub.s64 	%rd12449, %rd4854, %rd4855;
	shr.u64 	%rd4856, %rd12449, 63;
	cvt.u32.u64 	%r1121, %rd4856;
	add.s32 	%r1122, %r1120, %r1121;
	sub.s32 	%r2548, %r2548, %r1122;
$L__BB3_207:
	and.b64  	%rd4857, %rd12455, 4294967295;
	cvt.u64.u32 	%rd4858, %r2536;
	sub.s64 	%rd4859, %rd4857, %rd4858;
	shr.u64 	%rd4860, %rd4859, 63;
	cvt.u32.u64 	%r2568, %rd4859;
	and.b64  	%rd4861, %rd12454, 4294967295;
	and.b64  	%rd4862, %rd12403, 4294967295;
	add.s64 	%rd4863, %rd4860, %rd4862;
	sub.s64 	%rd12461, %rd4861, %rd4863;
	shr.u64 	%rd4864, %rd12461, 63;
	and.b64  	%rd4865, %rd12453, 4294967295;
	and.b64  	%rd4866, %rd12402, 4294967295;
	add.s64 	%rd4867, %rd4864, %rd4866;
	sub.s64 	%rd12460, %rd4865, %rd4867;
	shr.u64 	%rd4868, %rd12460, 63;
	and.b64  	%rd4869, %rd12452, 4294967295;
	and.b64  	%rd4870, %rd12401, 4294967295;
	add.s64 	%rd4871, %rd4868, %rd4870;
	sub.s64 	%rd12459, %rd4869, %rd4871;
	shr.u64 	%rd4872, %rd12459, 63;
	and.b64  	%rd4873, %rd12451, 4294967295;
	and.b64  	%rd4874, %rd12400, 4294967295;
	add.s64 	%rd4875, %rd4872, %rd4874;
	sub.s64 	%rd12458, %rd4873, %rd4875;
	shr.u64 	%rd4876, %rd12458, 63;
	and.b64  	%rd4877, %rd12450, 4294967295;
	and.b64  	%rd4878, %rd12399, 4294967295;
	add.s64 	%rd4879, %rd4876, %rd4878;
	sub.s64 	%rd12457, %rd4877, %rd4879;
	shr.u64 	%rd4880, %rd12457, 63;
	and.b64  	%rd4881, %rd12449, 4294967295;
	and.b64  	%rd4882, %rd12398, 4294967295;
	add.s64 	%rd4883, %rd4880, %rd4882;
	sub.s64 	%rd12456, %rd4881, %rd4883;
	shr.u64 	%rd4884, %rd12456, 63;
	cvt.u64.u32 	%rd4885, %r2548;
	and.b64  	%rd4886, %rd12397, 4294967295;
	add.s64 	%rd4887, %rd4884, %rd4886;
	sub.s64 	%rd4888, %rd4885, %rd4887;
	setp.gt.s64 	%p238, %rd4888, -1;
	cvt.u32.u64 	%r2561, %rd4888;
	@%p238 bra 	$L__BB3_209;
	cvt.u32.u64 	%r1123, %rd267;
	cvt.u32.u64 	%r1124, %rd276;
	add.s32 	%r2568, %r1124, %r2568;
	setp.lt.u32 	%p239, %r2568, %r1124;
	selp.u64 	%rd4889, 1, 0, %p239;
	and.b64  	%rd4890, %rd12461, 4294967295;
	add.s64 	%rd4891, %rd4890, %rd4889;
	add.s64 	%rd12461, %rd4891, %rd277;
	shr.u64 	%rd4892, %rd12461, 32;
	and.b64  	%rd4893, %rd12460, 4294967295;
	add.s64 	%rd4894, %rd4892, %rd4893;
	add.s64 	%rd12460, %rd4894, %rd278;
	shr.u64 	%rd4895, %rd12460, 32;
	and.b64  	%rd4896, %rd12459, 4294967295;
	add.s64 	%rd4897, %rd4895, %rd4896;
	add.s64 	%rd12459, %rd4897, %rd279;
	shr.u64 	%rd4898, %rd12459, 32;
	and.b64  	%rd4899, %rd12458, 4294967295;
	add.s64 	%rd4900, %rd4898, %rd4899;
	add.s64 	%rd12458, %rd4900, %rd280;
	shr.u64 	%rd4901, %rd12458, 32;
	and.b64  	%rd4902, %rd12457, 4294967295;
	add.s64 	%rd4903, %rd4901, %rd4902;
	add.s64 	%rd12457, %rd4903, %rd281;
	shr.u64 	%rd4904, %rd12457, 32;
	and.b64  	%rd4905, %rd12456, 4294967295;
	add.s64 	%rd4906, %rd4904, %rd4905;
	add.s64 	%rd12456, %rd4906, %rd282;
	{ .reg .b32 tmp; mov.b64 {tmp, %r1125}, %rd12456; }
	add.s32 	%r1126, %r2561, %r1125;
	add.s32 	%r2561, %r1126, %r1123;
$L__BB3_209:
	cvt.u32.u64 	%r1127, %rd267;
	cvt.u32.u64 	%r2567, %rd12461;
	cvt.u32.u64 	%r2566, %rd12460;
	cvt.u32.u64 	%r2565, %rd12459;
	cvt.u32.u64 	%r2564, %rd12458;
	cvt.u32.u64 	%r2563, %rd12457;
	cvt.u32.u64 	%r2562, %rd12456;
	mul.wide.u32 	%rd4907, %r2510, %r2518;
	cvt.u32.u64 	%r1128, %rd4907;
	shr.u64 	%rd4908, %rd4907, 32;
	mul.wide.u32 	%rd4909, %r2509, %r2518;
	add.s64 	%rd4910, %rd4908, %rd4909;
	shr.u64 	%rd4911, %rd4910, 32;
	mul.wide.u32 	%rd4912, %r2508, %r2518;
	add.s64 	%rd4913, %rd4911, %rd4912;
	shr.u64 	%rd4914, %rd4913, 32;
	mul.wide.u32 	%rd4915, %r2507, %r2518;
	add.s64 	%rd4916, %rd4914, %rd4915;
	shr.u64 	%rd4917, %rd4916, 32;
	mul.wide.u32 	%rd4918, %r2506, %r2518;
	add.s64 	%rd4919, %rd4917, %rd4918;
	shr.u64 	%rd4920, %rd4919, 32;
	mul.wide.u32 	%rd4921, %r2505, %r2518;
	add.s64 	%rd4922, %rd4920, %rd4921;
	shr.u64 	%rd4923, %rd4922, 32;
	mul.wide.u32 	%rd4924, %r2504, %r2518;
	add.s64 	%rd4925, %rd4923, %rd4924;
	shr.u64 	%rd4926, %rd4925, 32;
	mul.wide.u32 	%rd4927, %r2503, %r2518;
	add.s64 	%rd4928, %rd4926, %rd4927;
	shr.u64 	%rd4929, %rd4928, 32;
	mul.wide.u32 	%rd4930, %r2510, %r2517;
	and.b64  	%rd4931, %rd4910, 4294967295;
	add.s64 	%rd4932, %rd4930, %rd4931;
	shr.u64 	%rd4933, %rd4932, 32;
	mul.wide.u32 	%rd4934, %r2509, %r2517;
	and.b64  	%rd4935, %rd4913, 4294967295;
	add.s64 	%rd4936, %rd4933, %rd4935;
	add.s64 	%rd4937, %rd4936, %rd4934;
	shr.u64 	%rd4938, %rd4937, 32;
	mul.wide.u32 	%rd4939, %r2508, %r2517;
	and.b64  	%rd4940, %rd4916, 4294967295;
	add.s64 	%rd4941, %rd4938, %rd4940;
	add.s64 	%rd4942, %rd4941, %rd4939;
	shr.u64 	%rd4943, %rd4942, 32;
	mul.wide.u32 	%rd4944, %r2507, %r2517;
	and.b64  	%rd4945, %rd4919, 4294967295;
	add.s64 	%rd4946, %rd4943, %rd4945;
	add.s64 	%rd4947, %rd4946, %rd4944;
	shr.u64 	%rd4948, %rd4947, 32;
	mul.wide.u32 	%rd4949, %r2506, %r2517;
	and.b64  	%rd4950, %rd4922, 4294967295;
	add.s64 	%rd4951, %rd4948, %rd4950;
	add.s64 	%rd4952, %rd4951, %rd4949;
	shr.u64 	%rd4953, %rd4952, 32;
	mul.wide.u32 	%rd4954, %r2505, %r2517;
	and.b64  	%rd4955, %rd4925, 4294967295;
	add.s64 	%rd4956, %rd4953, %rd4955;
	add.s64 	%rd4957, %rd4956, %rd4954;
	shr.u64 	%rd4958, %rd4957, 32;
	mul.wide.u32 	%rd4959, %r2504, %r2517;
	and.b64  	%rd4960, %rd4928, 4294967295;
	add.s64 	%rd4961, %rd4958, %rd4960;
	add.s64 	%rd4962, %rd4961, %rd4959;
	shr.u64 	%rd4963, %rd4962, 32;
	mul.wide.u32 	%rd4964, %r2503, %r2517;
	add.s64 	%rd4965, %rd4963, %rd4929;
	add.s64 	%rd4966, %rd4965, %rd4964;
	shr.u64 	%rd4967, %rd4966, 32;
	mul.wide.u32 	%rd4968, %r2510, %r2516;
	and.b64  	%rd4969, %rd4937, 4294967295;
	add.s64 	%rd4970, %rd4968, %rd4969;
	shr.u64 	%rd4971, %rd4970, 32;
	mul.wide.u32 	%rd4972, %r2509, %r2516;
	and.b64  	%rd4973, %rd4942, 4294967295;
	add.s64 	%rd4974, %rd4971, %rd4973;
	add.s64 	%rd4975, %rd4974, %rd4972;
	shr.u64 	%rd4976, %rd4975, 32;
	mul.wide.u32 	%rd4977, %r2508, %r2516;
	and.b64  	%rd4978, %rd4947, 4294967295;
	add.s64 	%rd4979, %rd4976, %rd4978;
	add.s64 	%rd4980, %rd4979, %rd4977;
	shr.u64 	%rd4981, %rd4980, 32;
	mul.wide.u32 	%rd4982, %r2507, %r2516;
	and.b64  	%rd4983, %rd4952, 4294967295;
	add.s64 	%rd4984, %rd4981, %rd4983;
	add.s64 	%rd4985, %rd4984, %rd4982;
	shr.u64 	%rd4986, %rd4985, 32;
	mul.wide.u32 	%rd4987, %r2506, %r2516;
	and.b64  	%rd4988, %rd4957, 4294967295;
	add.s64 	%rd4989, %rd4986, %rd4988;
	add.s64 	%rd4990, %rd4989, %rd4987;
	shr.u64 	%rd4991, %rd4990, 32;
	mul.wide.u32 	%rd4992, %r2505, %r2516;
	and.b64  	%rd4993, %rd4962, 4294967295;
	add.s64 	%rd4994, %rd4991, %rd4993;
	add.s64 	%rd4995, %rd4994, %rd4992;
	shr.u64 	%rd4996, %rd4995, 32;
	mul.wide.u32 	%rd4997, %r2504, %r2516;
	and.b64  	%rd4998, %rd4966, 4294967295;
	add.s64 	%rd4999, %rd4996, %rd4998;
	add.s64 	%rd5000, %rd4999, %rd4997;
	shr.u64 	%rd5001, %rd5000, 32;
	mul.wide.u32 	%rd5002, %r2503, %r2516;
	add.s64 	%rd5003, %rd5001, %rd4967;
	add.s64 	%rd5004, %rd5003, %rd5002;
	shr.u64 	%rd5005, %rd5004, 32;
	mul.wide.u32 	%rd5006, %r2510, %r2515;
	and.b64  	%rd5007, %rd4975, 4294967295;
	add.s64 	%rd5008, %rd5006, %rd5007;
	shr.u64 	%rd5009, %rd5008, 32;
	mul.wide.u32 	%rd5010, %r2509, %r2515;
	and.b64  	%rd5011, %rd4980, 4294967295;
	add.s64 	%rd5012, %rd5009, %rd5011;
	add.s64 	%rd5013, %rd5012, %rd5010;
	shr.u64 	%rd5014, %rd5013, 32;
	mul.wide.u32 	%rd5015, %r2508, %r2515;
	and.b64  	%rd5016, %rd4985, 4294967295;
	add.s64 	%rd5017, %rd5014, %rd5016;
	add.s64 	%rd5018, %rd5017, %rd5015;
	shr.u64 	%rd5019, %rd5018, 32;
	mul.wide.u32 	%rd5020, %r2507, %r2515;
	and.b64  	%rd5021, %rd4990, 4294967295;
	add.s64 	%rd5022, %rd5019, %rd5021;
	add.s64 	%rd5023, %rd5022, %rd5020;
	shr.u64 	%rd5024, %rd5023, 32;
	mul.wide.u32 	%rd5025, %r2506, %r2515;
	and.b64  	%rd5026, %rd4995, 4294967295;
	add.s64 	%rd5027, %rd5024, %rd5026;
	add.s64 	%rd5028, %rd5027, %rd5025;
	shr.u64 	%rd5029, %rd5028, 32;
	mul.wide.u32 	%rd5030, %r2505, %r2515;
	and.b64  	%rd5031, %rd5000, 4294967295;
	add.s64 	%rd5032, %rd5029, %rd5031;
	add.s64 	%rd5033, %rd5032, %rd5030;
	shr.u64 	%rd5034, %rd5033, 32;
	mul.wide.u32 	%rd5035, %r2504, %r2515;
	and.b64  	%rd5036, %rd5004, 4294967295;
	add.s64 	%rd5037, %rd5034, %rd5036;
	add.s64 	%rd5038, %rd5037, %rd5035;
	shr.u64 	%rd5039, %rd5038, 32;
	mul.wide.u32 	%rd5040, %r2503, %r2515;
	add.s64 	%rd5041, %rd5039, %rd5005;
	add.s64 	%rd5042, %rd5041, %rd5040;
	shr.u64 	%rd5043, %rd5042, 32;
	mul.wide.u32 	%rd5044, %r2510, %r2514;
	and.b64  	%rd5045, %rd5013, 4294967295;
	add.s64 	%rd5046, %rd5044, %rd5045;
	shr.u64 	%rd5047, %rd5046, 32;
	mul.wide.u32 	%rd5048, %r2509, %r2514;
	and.b64  	%rd5049, %rd5018, 4294967295;
	add.s64 	%rd5050, %rd5047, %rd5049;
	add.s64 	%rd5051, %rd5050, %rd5048;
	shr.u64 	%rd5052, %rd5051, 32;
	mul.wide.u32 	%rd5053, %r2508, %r2514;
	and.b64  	%rd5054, %rd5023, 4294967295;
	add.s64 	%rd5055, %rd5052, %rd5054;
	add.s64 	%rd5056, %rd5055, %rd5053;
	shr.u64 	%rd5057, %rd5056, 32;
	mul.wide.u32 	%rd5058, %r2507, %r2514;
	and.b64  	%rd5059, %rd5028, 4294967295;
	add.s64 	%rd5060, %rd5057, %rd5059;
	add.s64 	%rd5061, %rd5060, %rd5058;
	shr.u64 	%rd5062, %rd5061, 32;
	mul.wide.u32 	%rd5063, %r2506, %r2514;
	and.b64  	%rd5064, %rd5033, 4294967295;
	add.s64 	%rd5065, %rd5062, %rd5064;
	add.s64 	%rd5066, %rd5065, %rd5063;
	shr.u64 	%rd5067, %rd5066, 32;
	mul.wide.u32 	%rd5068, %r2505, %r2514;
	and.b64  	%rd5069, %rd5038, 4294967295;
	add.s64 	%rd5070, %rd5067, %rd5069;
	add.s64 	%rd5071, %rd5070, %rd5068;
	shr.u64 	%rd5072, %rd5071, 32;
	mul.wide.u32 	%rd5073, %r2504, %r2514;
	and.b64  	%rd5074, %rd5042, 4294967295;
	add.s64 	%rd5075, %rd5072, %rd5074;
	add.s64 	%rd5076, %rd5075, %rd5073;
	shr.u64 	%rd5077, %rd5076, 32;
	mul.wide.u32 	%rd5078, %r2503, %r2514;
	add.s64 	%rd5079, %rd5077, %rd5043;
	add.s64 	%rd5080, %rd5079, %rd5078;
	shr.u64 	%rd5081, %rd5080, 32;
	mul.wide.u32 	%rd5082, %r2510, %r2513;
	and.b64  	%rd5083, %rd5051, 4294967295;
	add.s64 	%rd5084, %rd5082, %rd5083;
	shr.u64 	%rd5085, %rd5084, 32;
	mul.wide.u32 	%rd5086, %r2509, %r2513;
	and.b64  	%rd5087, %rd5056, 4294967295;
	add.s64 	%rd5088, %rd5085, %rd5087;
	add.s64 	%rd5089, %rd5088, %rd5086;
	shr.u64 	%rd5090, %rd5089, 32;
	mul.wide.u32 	%rd5091, %r2508, %r2513;
	and.b64  	%rd5092, %rd5061, 4294967295;
	add.s64 	%rd5093, %rd5090, %rd5092;
	add.s64 	%rd5094, %rd5093, %rd5091;
	shr.u64 	%rd5095, %rd5094, 32;
	mul.wide.u32 	%rd5096, %r2507, %r2513;
	and.b64  	%rd5097, %rd5066, 4294967295;
	add.s64 	%rd5098, %rd5095, %rd5097;
	add.s64 	%rd5099, %rd5098, %rd5096;
	shr.u64 	%rd5100, %rd5099, 32;
	mul.wide.u32 	%rd5101, %r2506, %r2513;
	and.b64  	%rd5102, %rd5071, 4294967295;
	add.s64 	%rd5103, %rd5100, %rd5102;
	add.s64 	%rd5104, %rd5103, %rd5101;
	shr.u64 	%rd5105, %rd5104, 32;
	mul.wide.u32 	%rd5106, %r2505, %r2513;
	and.b64  	%rd5107, %rd5076, 4294967295;
	add.s64 	%rd5108, %rd5105, %rd5107;
	add.s64 	%rd5109, %rd5108, %rd5106;
	shr.u64 	%rd5110, %rd5109, 32;
	mul.wide.u32 	%rd5111, %r2504, %r2513;
	and.b64  	%rd5112, %rd5080, 4294967295;
	add.s64 	%rd5113, %rd5110, %rd5112;
	add.s64 	%rd5114, %rd5113, %rd5111;
	shr.u64 	%rd5115, %rd5114, 32;
	mul.wide.u32 	%rd5116, %r2503, %r2513;
	add.s64 	%rd5117, %rd5115, %rd5081;
	add.s64 	%rd5118, %rd5117, %rd5116;
	shr.u64 	%rd5119, %rd5118, 32;
	mul.wide.u32 	%rd5120, %r2510, %r2512;
	and.b64  	%rd5121, %rd5089, 4294967295;
	add.s64 	%rd5122, %rd5120, %rd5121;
	shr.u64 	%rd5123, %rd5122, 32;
	mul.wide.u32 	%rd5124, %r2509, %r2512;
	and.b64  	%rd5125, %rd5094, 4294967295;
	add.s64 	%rd5126, %rd5123, %rd5125;
	add.s64 	%rd5127, %rd5126, %rd5124;
	shr.u64 	%rd5128, %rd5127, 32;
	mul.wide.u32 	%rd5129, %r2508, %r2512;
	and.b64  	%rd5130, %rd5099, 4294967295;
	add.s64 	%rd5131, %rd5128, %rd5130;
	add.s64 	%rd5132, %rd5131, %rd5129;
	shr.u64 	%rd5133, %rd5132, 32;
	mul.wide.u32 	%rd5134, %r2507, %r2512;
	and.b64  	%rd5135, %rd5104, 4294967295;
	add.s64 	%rd5136, %rd5133, %rd5135;
	add.s64 	%rd5137, %rd5136, %rd5134;
	shr.u64 	%rd5138, %rd5137, 32;
	mul.wide.u32 	%rd5139, %r2506, %r2512;
	and.b64  	%rd5140, %rd5109, 4294967295;
	add.s64 	%rd5141, %rd5138, %rd5140;
	add.s64 	%rd5142, %rd5141, %rd5139;
	shr.u64 	%rd5143, %rd5142, 32;
	mul.wide.u32 	%rd5144, %r2505, %r2512;
	and.b64  	%rd5145, %rd5114, 4294967295;
	add.s64 	%rd5146, %rd5143, %rd5145;
	add.s64 	%rd5147, %rd5146, %rd5144;
	shr.u64 	%rd5148, %rd5147, 32;
	mul.wide.u32 	%rd5149, %r2504, %r2512;
	and.b64  	%rd5150, %rd5118, 4294967295;
	add.s64 	%rd5151, %rd5148, %rd5150;
	add.s64 	%rd5152, %rd5151, %rd5149;
	shr.u64 	%rd5153, %rd5152, 32;
	mul.wide.u32 	%rd5154, %r2503, %r2512;
	add.s64 	%rd5155, %rd5153, %rd5119;
	add.s64 	%rd5156, %rd5155, %rd5154;
	shr.u64 	%rd5157, %rd5156, 32;
	mul.wide.u32 	%rd5158, %r2510, %r2511;
	and.b64  	%rd5159, %rd5127, 4294967295;
	add.s64 	%rd5160, %rd5158, %rd5159;
	shr.u64 	%rd5161, %rd5160, 32;
	mul.wide.u32 	%rd5162, %r2509, %r2511;
	and.b64  	%rd5163, %rd5132, 4294967295;
	add.s64 	%rd5164, %rd5161, %rd5163;
	add.s64 	%rd5165, %rd5164, %rd5162;
	shr.u64 	%rd5166, %rd5165, 32;
	mul.wide.u32 	%rd5167, %r2508, %r2511;
	and.b64  	%rd5168, %rd5137, 4294967295;
	add.s64 	%rd5169, %rd5166, %rd5168;
	add.s64 	%rd5170, %rd5169, %rd5167;
	shr.u64 	%rd5171, %rd5170, 32;
	mul.wide.u32 	%rd5172, %r2507, %r2511;
	and.b64  	%rd5173, %rd5142, 4294967295;
	add.s64 	%rd5174, %rd5171, %rd5173;
	add.s64 	%rd5175, %rd5174, %rd5172;
	shr.u64 	%rd5176, %rd5175, 32;
	mul.wide.u32 	%rd5177, %r2506, %r2511;
	and.b64  	%rd5178, %rd5147, 4294967295;
	add.s64 	%rd5179, %rd5176, %rd5178;
	add.s64 	%rd5180, %rd5179, %rd5177;
	shr.u64 	%rd5181, %rd5180, 32;
	mul.wide.u32 	%rd5182, %r2505, %r2511;
	and.b64  	%rd5183, %rd5152, 4294967295;
	add.s64 	%rd5184, %rd5181, %rd5183;
	add.s64 	%rd5185, %rd5184, %rd5182;
	shr.u64 	%rd5186, %rd5185, 32;
	mul.wide.u32 	%rd5187, %r2504, %r2511;
	and.b64  	%rd5188, %rd5156, 4294967295;
	add.s64 	%rd5189, %rd5186, %rd5188;
	add.s64 	%rd5190, %rd5189, %rd5187;
	shr.u64 	%rd5191, %rd5190, 32;
	mul.wide.u32 	%rd5192, %r2503, %r2511;
	add.s64 	%rd5193, %rd5191, %rd5157;
	add.s64 	%rd5194, %rd5193, %rd5192;
	{ .reg .b32 tmp; mov.b64 {tmp, %r1129}, %rd5194; }
	mul.lo.s32 	%r1130, %r1001, %r1128;
	cvt.u64.u32 	%rd5195, %r1130;
	and.b64  	%rd5196, %rd4907, 4294967295;
	mad.lo.s64 	%rd5197, %rd276, %rd5195, %rd5196;
	shr.u64 	%rd5198, %rd5197, 32;
	and.b64  	%rd5199, %rd4932, 4294967295;
	add.s64 	%rd5200, %rd5198, %rd5199;
	mad.lo.s64 	%rd5201, %rd277, %rd5195, %rd5200;
	cvt.u32.u64 	%r1131, %rd5201;
	shr.u64 	%rd5202, %rd5201, 32;
	and.b64  	%rd5203, %rd4970, 4294967295;
	add.s64 	%rd5204, %rd5202, %rd5203;
	mad.lo.s64 	%rd5205, %rd278, %rd5195, %rd5204;
	shr.u64 	%rd5206, %rd5205, 32;
	and.b64  	%rd5207, %rd5008, 4294967295;
	add.s64 	%rd5208, %rd5206, %rd5207;
	mad.lo.s64 	%rd5209, %rd279, %rd5195, %rd5208;
	shr.u64 	%rd5210, %rd5209, 32;
	and.b64  	%rd5211, %rd5046, 4294967295;
	add.s64 	%rd5212, %rd5210, %rd5211;
	mad.lo.s64 	%rd5213, %rd280, %rd5195, %rd5212;
	shr.u64 	%rd5214, %rd5213, 32;
	and.b64  	%rd5215, %rd5084, 4294967295;
	add.s64 	%rd5216, %rd5214, %rd5215;
	mad.lo.s64 	%rd5217, %rd281, %rd5195, %rd5216;
	shr.u64 	%rd5218, %rd5217, 32;
	and.b64  	%rd5219, %rd5122, 4294967295;
	add.s64 	%rd5220, %rd5218, %rd5219;
	mad.lo.s64 	%rd5221, %rd282, %rd5195, %rd5220;
	shr.u64 	%rd5222, %rd5221, 32;
	and.b64  	%rd5223, %rd5160, 4294967295;
	add.s64 	%rd5224, %rd5222, %rd5223;
	mad.lo.s64 	%rd5225, %rd267, %rd5195, %rd5224;
	shr.u64 	%rd5226, %rd5225, 32;
	and.b64  	%rd5227, %rd5165, 4294967295;
	add.s64 	%rd5228, %rd5226, %rd5227;
	shr.u64 	%rd5229, %rd5228, 32;
	and.b64  	%rd5230, %rd5170, 4294967295;
	add.s64 	%rd5231, %rd5229, %rd5230;
	shr.u64 	%rd5232, %rd5231, 32;
	and.b64  	%rd5233, %rd5175, 4294967295;
	add.s64 	%rd5234, %rd5232, %rd5233;
	shr.u64 	%rd5235, %rd5234, 32;
	and.b64  	%rd5236, %rd5180, 4294967295;
	add.s64 	%rd5237, %rd5235, %rd5236;
	shr.u64 	%rd5238, %rd5237, 32;
	and.b64  	%rd5239, %rd5185, 4294967295;
	add.s64 	%rd5240, %rd5238, %rd5239;
	shr.u64 	%rd5241, %rd5240, 32;
	and.b64  	%rd5242, %rd5190, 4294967295;
	add.s64 	%rd5243, %rd5241, %rd5242;
	shr.u64 	%rd5244, %rd5243, 32;
	and.b64  	%rd5245, %rd5194, 4294967295;
	add.s64 	%rd5246, %rd5244, %rd5245;
	{ .reg .b32 tmp; mov.b64 {tmp, %r1132}, %rd5246; }
	add.s32 	%r1133, %r1129, %r1132;
	mul.lo.s32 	%r1134, %r1001, %r1131;
	cvt.u64.u32 	%rd5247, %r1134;
	and.b64  	%rd5248, %rd5201, 4294967295;
	mad.lo.s64 	%rd5249, %rd276, %rd5247, %rd5248;
	shr.u64 	%rd5250, %rd5249, 32;
	and.b64  	%rd5251, %rd5205, 4294967295;
	add.s64 	%rd5252, %rd5250, %rd5251;
	mad.lo.s64 	%rd5253, %rd277, %rd5247, %rd5252;
	cvt.u32.u64 	%r1135, %rd5253;
	shr.u64 	%rd5254, %rd5253, 32;
	and.b64  	%rd5255, %rd5209, 4294967295;
	add.s64 	%rd5256, %rd5254, %rd5255;
	mad.lo.s64 	%rd5257, %rd278, %rd5247, %rd5256;
	shr.u64 	%rd5258, %rd5257, 32;
	and.b64  	%rd5259, %rd5213, 4294967295;
	add.s64 	%rd5260, %rd5258, %rd5259;
	mad.lo.s64 	%rd5261, %rd279, %rd5247, %rd5260;
	shr.u64 	%rd5262, %rd5261, 32;
	and.b64  	%rd5263, %rd5217, 4294967295;
	add.s64 	%rd5264, %rd5262, %rd5263;
	mad.lo.s64 	%rd5265, %rd280, %rd5247, %rd5264;
	shr.u64 	%rd5266, %rd5265, 32;
	and.b64  	%rd5267, %rd5221, 4294967295;
	add.s64 	%rd5268, %rd5266, %rd5267;
	mad.lo.s64 	%rd5269, %rd281, %rd5247, %rd5268;
	shr.u64 	%rd5270, %rd5269, 32;
	and.b64  	%rd5271, %rd5225, 4294967295;
	add.s64 	%rd5272, %rd5270, %rd5271;
	mad.lo.s64 	%rd5273, %rd282, %rd5247, %rd5272;
	shr.u64 	%rd5274, %rd5273, 32;
	and.b64  	%rd5275, %rd5228, 4294967295;
	add.s64 	%rd5276, %rd5274, %rd5275;
	mad.lo.s64 	%rd5277, %rd267, %rd5247, %rd5276;
	shr.u64 	%rd5278, %rd5277, 32;
	and.b64  	%rd5279, %rd5231, 4294967295;
	add.s64 	%rd5280, %rd5278, %rd5279;
	shr.u64 	%rd5281, %rd5280, 32;
	and.b64  	%rd5282, %rd5234, 4294967295;
	add.s64 	%rd5283, %rd5281, %rd5282;
	shr.u64 	%rd5284, %rd5283, 32;
	and.b64  	%rd5285, %rd5237, 4294967295;
	add.s64 	%rd5286, %rd5284, %rd5285;
	shr.u64 	%rd5287, %rd5286, 32;
	and.b64  	%rd5288, %rd5240, 4294967295;
	add.s64 	%rd5289, %rd5287, %rd5288;
	shr.u64 	%rd5290, %rd5289, 32;
	and.b64  	%rd5291, %rd5243, 4294967295;
	add.s64 	%rd5292, %rd5290, %rd5291;
	shr.u64 	%rd5293, %rd5292, 32;
	and.b64  	%rd5294, %rd5246, 4294967295;
	add.s64 	%rd5295, %rd5293, %rd5294;
	{ .reg .b32 tmp; mov.b64 {tmp, %r1136}, %rd5295; }
	add.s32 	%r1137, %r1133, %r1136;
	mul.lo.s32 	%r1138, %r1001, %r1135;
	cvt.u64.u32 	%rd5296, %r1138;
	and.b64  	%rd5297, %rd5253, 4294967295;
	mad.lo.s64 	%rd5298, %rd276, %rd5296, %rd5297;
	shr.u64 	%rd5299, %rd5298, 32;
	and.b64  	%rd5300, %rd5257, 4294967295;
	add.s64 	%rd5301, %rd5299, %rd5300;
	mad.lo.s64 	%rd5302, %rd277, %rd5296, %rd5301;
	cvt.u32.u64 	%r1139, %rd5302;
	shr.u64 	%rd5303, %rd5302, 32;
	and.b64  	%rd5304, %rd5261, 4294967295;
	add.s64 	%rd5305, %rd5303, %rd5304;
	mad.lo.s64 	%rd5306, %rd278, %rd5296, %rd5305;
	shr.u64 	%rd5307, %rd5306, 32;
	and.b64  	%rd5308, %rd5265, 4294967295;
	add.s64 	%rd5309, %rd5307, %rd5308;
	mad.lo.s64 	%rd5310, %rd279, %rd5296, %rd5309;
	shr.u64 	%rd5311, %rd5310, 32;
	and.b64  	%rd5312, %rd5269, 4294967295;
	add.s64 	%rd5313, %rd5311, %rd5312;
	mad.lo.s64 	%rd5314, %rd280, %rd5296, %rd5313;
	shr.u64 	%rd5315, %rd5314, 32;
	and.b64  	%rd5316, %rd5273, 4294967295;
	add.s64 	%rd5317, %rd5315, %rd5316;
	mad.lo.s64 	%rd5318, %rd281, %rd5296, %rd5317;
	shr.u64 	%rd5319, %rd5318, 32;
	and.b64  	%rd5320, %rd5277, 4294967295;
	add.s64 	%rd5321, %rd5319, %rd5320;
	mad.lo.s64 	%rd5322, %rd282, %rd5296, %rd5321;
	shr.u64 	%rd5323, %rd5322, 32;
	and.b64  	%rd5324, %rd5280, 4294967295;
	add.s64 	%rd5325, %rd5323, %rd5324;
	mad.lo.s64 	%rd5326, %rd267, %rd5296, %rd5325;
	shr.u64 	%rd5327, %rd5326, 32;
	and.b64  	%rd5328, %rd5283, 4294967295;
	add.s64 	%rd5329, %rd5327, %rd5328;
	shr.u64 	%rd5330, %rd5329, 32;
	and.b64  	%rd5331, %rd5286, 4294967295;
	add.s64 	%rd5332, %rd5330, %rd5331;
	shr.u64 	%rd5333, %rd5332, 32;
	and.b64  	%rd5334, %rd5289, 4294967295;
	add.s64 	%rd5335, %rd5333, %rd5334;
	shr.u64 	%rd5336, %rd5335, 32;
	and.b64  	%rd5337, %rd5292, 4294967295;
	add.s64 	%rd5338, %rd5336, %rd5337;
	shr.u64 	%rd5339, %rd5338, 32;
	and.b64  	%rd5340, %rd5295, 4294967295;
	add.s64 	%rd5341, %rd5339, %rd5340;
	{ .reg .b32 tmp; mov.b64 {tmp, %r1140}, %rd5341; }
	add.s32 	%r1141, %r1137, %r1140;
	mul.lo.s32 	%r1142, %r1001, %r1139;
	cvt.u64.u32 	%rd5342, %r1142;
	and.b64  	%rd5343, %rd5302, 4294967295;
	mad.lo.s64 	%rd5344, %rd276, %rd5342, %rd5343;
	shr.u64 	%rd5345, %rd5344, 32;
	and.b64  	%rd5346, %rd5306, 4294967295;
	add.s64 	%rd5347, %rd5345, %rd5346;
	mad.lo.s64 	%rd5348, %rd277, %rd5342, %rd5347;
	cvt.u32.u64 	%r1143, %rd5348;
	shr.u64 	%rd5349, %rd5348, 32;
	and.b64  	%rd5350, %rd5310, 4294967295;
	add.s64 	%rd5351, %rd5349, %rd5350;
	mad.lo.s64 	%rd5352, %rd278, %rd5342, %rd5351;
	shr.u64 	%rd5353, %rd5352, 32;
	and.b64  	%rd5354, %rd5314, 4294967295;
	add.s64 	%rd5355, %rd5353, %rd5354;
	mad.lo.s64 	%rd5356, %rd279, %rd5342, %rd5355;
	shr.u64 	%rd5357, %rd5356, 32;
	and.b64  	%rd5358, %rd5318, 4294967295;
	add.s64 	%rd5359, %rd5357, %rd5358;
	mad.lo.s64 	%rd5360, %rd280, %rd5342, %rd5359;
	shr.u64 	%rd5361, %rd5360, 32;
	and.b64  	%rd5362, %rd5322, 4294967295;
	add.s64 	%rd5363, %rd5361, %rd5362;
	mad.lo.s64 	%rd5364, %rd281, %rd5342, %rd5363;
	shr.u64 	%rd5365, %rd5364, 32;
	and.b64  	%rd5366, %rd5326, 4294967295;
	add.s64 	%rd5367, %rd5365, %rd5366;
	mad.lo.s64 	%rd5368, %rd282, %rd5342, %rd5367;
	shr.u64 	%rd5369, %rd5368, 32;
	and.b64  	%rd5370, %rd5329, 4294967295;
	add.s64 	%rd5371, %rd5369, %rd5370;
	mad.lo.s64 	%rd5372, %rd267, %rd5342, %rd5371;
	shr.u64 	%rd5373, %rd5372, 32;
	and.b64  	%rd5374, %rd5332, 4294967295;
	add.s64 	%rd5375, %rd5373, %rd5374;
	shr.u64 	%rd5376, %rd5375, 32;
	and.b64  	%rd5377, %rd5335, 4294967295;
	add.s64 	%rd5378, %rd5376, %rd5377;
	shr.u64 	%rd5379, %rd5378, 32;
	and.b64  	%rd5380, %rd5338, 4294967295;
	add.s64 	%rd5381, %rd5379, %rd5380;
	shr.u64 	%rd5382, %rd5381, 32;
	and.b64  	%rd5383, %rd5341, 4294967295;
	add.s64 	%rd5384, %rd5382, %rd5383;
	{ .reg .b32 tmp; mov.b64 {tmp, %r1144}, %rd5384; }
	add.s32 	%r1145, %r1141, %r1144;
	mul.lo.s32 	%r1146, %r1001, %r1143;
	cvt.u64.u32 	%rd5385, %r1146;
	and.b64  	%rd5386, %rd5348, 4294967295;
	mad.lo.s64 	%rd5387, %rd276, %rd5385, %rd5386;
	shr.u64 	%rd5388, %rd5387, 32;
	and.b64  	%rd5389, %rd5352, 4294967295;
	add.s64 	%rd5390, %rd5388, %rd5389;
	mad.lo.s64 	%rd5391, %rd277, %rd5385, %rd5390;
	cvt.u32.u64 	%r1147, %rd5391;
	shr.u64 	%rd5392, %rd5391, 32;
	and.b64  	%rd5393, %rd5356, 4294967295;
	add.s64 	%rd5394, %rd5392, %rd5393;
	mad.lo.s64 	%rd5395, %rd278, %rd5385, %rd5394;
	shr.u64 	%rd5396, %rd5395, 32;
	and.b64  	%rd5397, %rd5360, 4294967295;
	add.s64 	%rd5398, %rd5396, %rd5397;
	mad.lo.s64 	%rd5399, %rd279, %rd5385, %rd5398;
	shr.u64 	%rd5400, %rd5399, 32;
	and.b64  	%rd5401, %rd5364, 4294967295;
	add.s64 	%rd5402, %rd5400, %rd5401;
	mad.lo.s64 	%rd5403, %rd280, %rd5385, %rd5402;
	shr.u64 	%rd5404, %rd5403, 32;
	and.b64  	%rd5405, %rd5368, 4294967295;
	add.s64 	%rd5406, %rd5404, %rd5405;
	mad.lo.s64 	%rd5407, %rd281, %rd5385, %rd5406;
	shr.u64 	%rd5408, %rd5407, 32;
	and.b64  	%rd5409, %rd5372, 4294967295;
	add.s64 	%rd5410, %rd5408, %rd5409;
	mad.lo.s64 	%rd5411, %rd282, %rd5385, %rd5410;
	shr.u64 	%rd5412, %rd5411, 32;
	and.b64  	%rd5413, %rd5375, 4294967295;
	add.s64 	%rd5414, %rd5412, %rd5413;
	mad.lo.s64 	%rd5415, %rd267, %rd5385, %rd5414;
	shr.u64 	%rd5416, %rd5415, 32;
	and.b64  	%rd5417, %rd5378, 4294967295;
	add.s64 	%rd5418, %rd5416, %rd5417;
	shr.u64 	%rd5419, %rd5418, 32;
	and.b64  	%rd5420, %rd5381, 4294967295;
	add.s64 	%rd5421, %rd5419, %rd5420;
	shr.u64 	%rd5422, %rd5421, 32;
	and.b64  	%rd5423, %rd5384, 4294967295;
	add.s64 	%rd5424, %rd5422, %rd5423;
	{ .reg .b32 tmp; mov.b64 {tmp, %r1148}, %rd5424; }
	add.s32 	%r1149, %r1145, %r1148;
	mul.lo.s32 	%r1150, %r1001, %r1147;
	cvt.u64.u32 	%rd5425, %r1150;
	and.b64  	%rd5426, %rd5391, 4294967295;
	mad.lo.s64 	%rd5427, %rd276, %rd5425, %rd5426;
	shr.u64 	%rd5428, %rd5427, 32;
	and.b64  	%rd5429, %rd5395, 4294967295;
	add.s64 	%rd5430, %rd5428, %rd5429;
	mad.lo.s64 	%rd5431, %rd277, %rd5425, %rd5430;
	cvt.u32.u64 	%r1151, %rd5431;
	shr.u64 	%rd5432, %rd5431, 32;
	and.b64  	%rd5433, %rd5399, 4294967295;
	add.s64 	%rd5434, %rd5432, %rd5433;
	mad.lo.s64 	%rd5435, %rd278, %rd5425, %rd5434;
	shr.u64 	%rd5436, %rd5435, 32;
	and.b64  	%rd5437, %rd5403, 4294967295;
	add.s64 	%rd5438, %rd5436, %rd5437;
	mad.lo.s64 	%rd5439, %rd279, %rd5425, %rd5438;
	shr.u64 	%rd5440, %rd5439, 32;
	and.b64  	%rd5441, %rd5407, 4294967295;
	add.s64 	%rd5442, %rd5440, %rd5441;
	mad.lo.s64 	%rd5443, %rd280, %rd5425, %rd5442;
	shr.u64 	%rd5444, %rd5443, 32;
	and.b64  	%rd5445, %rd5411, 4294967295;
	add.s64 	%rd5446, %rd5444, %rd5445;
	mad.lo.s64 	%rd5447, %rd281, %rd5425, %rd5446;
	shr.u64 	%rd5448, %rd5447, 32;
	and.b64  	%rd5449, %rd5415, 4294967295;
	add.s64 	%rd5450, %rd5448, %rd5449;
	mad.lo.s64 	%rd5451, %rd282, %rd5425, %rd5450;
	shr.u64 	%rd5452, %rd5451, 32;
	and.b64  	%rd5453, %rd5418, 4294967295;
	add.s64 	%rd5454, %rd5452, %rd5453;
	mad.lo.s64 	%rd5455, %rd267, %rd5425, %rd5454;
	shr.u64 	%rd5456, %rd5455, 32;
	and.b64  	%rd5457, %rd5421, 4294967295;
	add.s64 	%rd5458, %rd5456, %rd5457;
	shr.u64 	%rd5459, %rd5458, 32;
	and.b64  	%rd5460, %rd5424, 4294967295;
	add.s64 	%rd5461, %rd5459, %rd5460;
	{ .reg .b32 tmp; mov.b64 {tmp, %r1152}, %rd5461; }
	add.s32 	%r1153, %r1149, %r1152;
	mul.lo.s32 	%r1154, %r1001, %r1151;
	cvt.u64.u32 	%rd5462, %r1154;
	and.b64  	%rd5463, %rd5431, 4294967295;
	mad.lo.s64 	%rd5464, %rd276, %rd5462, %rd5463;
	shr.u64 	%rd5465, %rd5464, 32;
	and.b64  	%rd5466, %rd5435, 4294967295;
	add.s64 	%rd5467, %rd5465, %rd5466;
	mad.lo.s64 	%rd5468, %rd277, %rd5462, %rd5467;
	cvt.u32.u64 	%r1155, %rd5468;
	shr.u64 	%rd5469, %rd5468, 32;
	and.b64  	%rd5470, %rd5439, 4294967295;
	add.s64 	%rd5471, %rd5469, %rd5470;
	mad.lo.s64 	%rd5472, %rd278, %rd5462, %rd5471;
	shr.u64 	%rd5473, %rd5472, 32;
	and.b64  	%rd5474, %rd5443, 4294967295;
	add.s64 	%rd5475, %rd5473, %rd5474;
	mad.lo.s64 	%rd5476, %rd279, %rd5462, %rd5475;
	shr.u64 	%rd5477, %rd5476, 32;
	and.b64  	%rd5478, %rd5447, 4294967295;
	add.s64 	%rd5479, %rd5477, %rd5478;
	mad.lo.s64 	%rd5480, %rd280, %rd5462, %rd5479;
	shr.u64 	%rd5481, %rd5480, 32;
	and.b64  	%rd5482, %rd5451, 4294967295;
	add.s64 	%rd5483, %rd5481, %rd5482;
	mad.lo.s64 	%rd5484, %rd281, %rd5462, %rd5483;
	shr.u64 	%rd5485, %rd5484, 32;
	and.b64  	%rd5486, %rd5455, 4294967295;
	add.s64 	%rd5487, %rd5485, %rd5486;
	mad.lo.s64 	%rd5488, %rd282, %rd5462, %rd5487;
	shr.u64 	%rd5489, %rd5488, 32;
	and.b64  	%rd5490, %rd5458, 4294967295;
	add.s64 	%rd5491, %rd5489, %rd5490;
	mad.lo.s64 	%rd5492, %rd267, %rd5462, %rd5491;
	shr.u64 	%rd5493, %rd5492, 32;
	and.b64  	%rd5494, %rd5461, 4294967295;
	add.s64 	%rd5495, %rd5493, %rd5494;
	{ .reg .b32 tmp; mov.b64 {tmp, %r1156}, %rd5495; }
	add.s32 	%r1157, %r1153, %r1156;
	mul.lo.s32 	%r1158, %r1001, %r1155;
	cvt.u64.u32 	%rd5496, %r1158;
	and.b64  	%rd5497, %rd5468, 4294967295;
	mad.lo.s64 	%rd5498, %rd276, %rd5496, %rd5497;
	shr.u64 	%rd5499, %rd5498, 32;
	and.b64  	%rd5500, %rd5472, 4294967295;
	add.s64 	%rd5501, %rd5499, %rd5500;
	mad.lo.s64 	%rd409, %rd277, %rd5496, %rd5501;
	cvt.u32.u64 	%r2552, %rd409;
	shr.u64 	%rd5502, %rd409, 32;
	and.b64  	%rd5503, %rd5476, 4294967295;
	add.s64 	%rd5504, %rd5502, %rd5503;
	mad.lo.s64 	%rd12467, %rd278, %rd5496, %rd5504;
	cvt.u32.u64 	%r237, %rd12467;
	shr.u64 	%rd5505, %rd12467, 32;
	and.b64  	%rd5506, %rd5480, 4294967295;
	add.s64 	%rd5507, %rd5505, %rd5506;
	mad.lo.s64 	%rd12466, %rd279, %rd5496, %rd5507;
	cvt.u32.u64 	%r238, %rd12466;
	shr.u64 	%rd5508, %rd12466, 32;
	and.b64  	%rd5509, %rd5484, 4294967295;
	add.s64 	%rd5510, %rd5508, %rd5509;
	mad.lo.s64 	%rd12465, %rd280, %rd5496, %rd5510;
	cvt.u32.u64 	%r239, %rd12465;
	shr.u64 	%rd5511, %rd12465, 32;
	and.b64  	%rd5512, %rd5488, 4294967295;
	add.s64 	%rd5513, %rd5511, %rd5512;
	mad.lo.s64 	%rd12464, %rd281, %rd5496, %rd5513;
	cvt.u32.u64 	%r240, %rd12464;
	shr.u64 	%rd5514, %rd12464, 32;
	and.b64  	%rd5515, %rd5492, 4294967295;
	add.s64 	%rd5516, %rd5514, %rd5515;
	mad.lo.s64 	%rd12463, %rd282, %rd5496, %rd5516;
	cvt.u32.u64 	%r241, %rd12463;
	shr.u64 	%rd5517, %rd12463, 32;
	and.b64  	%rd5518, %rd5495, 4294967295;
	add.s64 	%rd5519, %rd5517, %rd5518;
	mad.lo.s64 	%rd12462, %rd267, %rd5496, %rd5519;
	cvt.u32.u64 	%r242, %rd12462;
	{ .reg .b32 tmp; mov.b64 {tmp, %r1159}, %rd12462; }
	add.s32 	%r2551, %r1157, %r1159;
	setp.gt.u32 	%p240, %r2551, %r1127;
	@%p240 bra 	$L__BB3_223;
	setp.lt.u32 	%p241, %r2551, %r1127;
	@%p241 bra 	$L__BB3_224;
	cvt.u32.u64 	%r1161, %rd282;
	setp.lt.u32 	%p242, %r1161, %r242;
	@%p242 bra 	$L__BB3_223;
	setp.gt.u32 	%p243, %r1161, %r242;
	@%p243 bra 	$L__BB3_224;
	cvt.u32.u64 	%r1163, %rd281;
	setp.lt.u32 	%p244, %r1163, %r241;
	@%p244 bra 	$L__BB3_223;
	setp.gt.u32 	%p245, %r1163, %r241;
	@%p245 bra 	$L__BB3_224;
	cvt.u32.u64 	%r1165, %rd280;
	setp.lt.u32 	%p246, %r1165, %r240;
	@%p246 bra 	$L__BB3_223;
	setp.gt.u32 	%p247, %r1165, %r240;
	@%p247 bra 	$L__BB3_224;
	cvt.u32.u64 	%r1167, %rd279;
	setp.lt.u32 	%p248, %r1167, %r239;
	@%p248 bra 	$L__BB3_223;
	setp.gt.u32 	%p249, %r1167, %r239;
	@%p249 bra 	$L__BB3_224;
	cvt.u32.u64 	%r1169, %rd278;
	setp.lt.u32 	%p250, %r1169, %r238;
	@%p250 bra 	$L__BB3_223;
	setp.gt.u32 	%p251, %r1169, %r238;
	@%p251 bra 	$L__BB3_224;
	cvt.u32.u64 	%r1171, %rd277;
	setp.lt.u32 	%p252, %r1171, %r237;
	@%p252 bra 	$L__BB3_223;
	cvt.u32.u64 	%r1172, %rd276;
	setp.gt.u32 	%p253, %r1171, %r237;
	setp.gt.u32 	%p254, %r1172, %r2552;
	or.pred  	%p255, %p253, %p254;
	@%p255 bra 	$L__BB3_224;
$L__BB3_223:
	and.b64  	%rd5521, %rd409, 4294967295;
	sub.s64 	%rd5522, %rd5521, %rd276;
	shr.u64 	%rd5523, %rd5522, 63;
	cvt.u32.u64 	%r2552, %rd5522;
	and.b64  	%rd5524, %rd12467, 4294967295;
	add.s64 	%rd5525, %rd5523, %rd277;
	sub.s64 	%rd12467, %rd5524, %rd5525;
	shr.u64 	%rd5526, %rd12467, 63;
	and.b64  	%rd5527, %rd12466, 4294967295;
	add.s64 	%rd5528, %rd5526, %rd278;
	sub.s64 	%rd12466, %rd5527, %rd5528;
	shr.u64 	%rd5529, %rd12466, 63;
	and.b64  	%rd5530, %rd12465, 4294967295;
	add.s64 	%rd5531, %rd5529, %rd279;
	sub.s64 	%rd12465, %rd5530, %rd5531;
	shr.u64 	%rd5532, %rd12465, 63;
	and.b64  	%rd5533, %rd12464, 4294967295;
	add.s64 	%rd5534, %rd5532, %rd280;
	sub.s64 	%rd12464, %rd5533, %rd5534;
	shr.u64 	%rd5535, %rd12464, 63;
	and.b64  	%rd5536, %rd12463, 4294967295;
	add.s64 	%rd5537, %rd5535, %rd281;
	sub.s64 	%rd12463, %rd5536, %rd5537;
	shr.u64 	%rd5538, %rd12463, 63;
	and.b64  	%rd5539, %rd12462, 4294967295;
	add.s64 	%rd5540, %rd5538, %rd282;
	sub.s64 	%rd12462, %rd5539, %rd5540;
	shr.u64 	%rd5541, %rd12462, 63;
	cvt.u32.u64 	%r1175, %rd5541;
	add.s32 	%r1176, %r1127, %r1175;
	sub.s32 	%r2551, %r2551, %r1176;
$L__BB3_224:
	shl.b32 	%r2560, %r2552, 1;
	shr.u32 	%r1178, %r2552, 31;
	cvt.u64.u32 	%rd5543, %r1178;
	shl.b64 	%rd5544, %rd12467, 1;
	and.b64  	%rd5545, %rd5544, 8589934590;
	or.b64  	%rd428, %rd5545, %rd5543;
	cvt.u32.u64 	%r2559, %rd428;
	shr.u64 	%rd5546, %rd5545, 32;
	shl.b64 	%rd5547, %rd12466, 1;
	and.b64  	%rd5548, %rd5547, 8589934590;
	or.b64  	%rd429, %rd5546, %rd5548;
	cvt.u32.u64 	%r2558, %rd429;
	shr.u64 	%rd5549, %rd5548, 32;
	shl.b64 	%rd5550, %rd12465, 1;
	and.b64  	%rd5551, %rd5550, 8589934590;
	or.b64  	%rd430, %rd5549, %rd5551;
	cvt.u32.u64 	%r2557, %rd430;
	shr.u64 	%rd5552, %rd5551, 32;
	shl.b64 	%rd5553, %rd12464, 1;
	and.b64  	%rd5554, %rd5553, 8589934590;
	or.b64  	%rd431, %rd5552, %rd5554;
	cvt.u32.u64 	%r2556, %rd431;
	shr.u64 	%rd5555, %rd5554, 32;
	shl.b64 	%rd5556, %rd12463, 1;
	and.b64  	%rd5557, %rd5556, 8589934590;
	or.b64  	%rd432, %rd5555, %rd5557;
	cvt.u32.u64 	%r2555, %rd432;
	shr.u64 	%rd5558, %rd5557, 32;
	shl.b64 	%rd5559, %rd12462, 1;
	and.b64  	%rd5560, %rd5559, 8589934590;
	or.b64  	%rd433, %rd5558, %rd5560;
	cvt.u32.u64 	%r2554, %rd433;
	shr.u64 	%rd5561, %rd5560, 32;
	mul.wide.u32 	%rd5562, %r2551, 2;
	add.s64 	%rd434, %rd5561, %rd5562;
	cvt.u32.u64 	%r2553, %rd434;
	setp.gt.u64 	%p256, %rd434, 4294967295;
	setp.lt.u32 	%p257, %r1127, %r2553;
	or.pred  	%p258, %p256, %p257;
	@%p258 bra 	$L__BB3_238;
	setp.gt.u32 	%p260, %r1127, %r2553;
	mov.pred 	%p533, -1;
	@%p260 bra 	$L__BB3_239;
	cvt.u32.u64 	%r1180, %rd282;
	setp.lt.u32 	%p261, %r1180, %r2554;
	@%p261 bra 	$L__BB3_238;
	setp.gt.u32 	%p263, %r1180, %r2554;
	@%p263 bra 	$L__BB3_239;
	cvt.u32.u64 	%r1182, %rd281;
	setp.lt.u32 	%p264, %r1182, %r2555;
	@%p264 bra 	$L__BB3_238;
	setp.gt.u32 	%p266, %r1182, %r2555;
	@%p266 bra 	$L__BB3_239;
	cvt.u32.u64 	%r1184, %rd280;
	setp.lt.u32 	%p267, %r1184, %r2556;
	@%p267 bra 	$L__BB3_238;
	setp.gt.u32 	%p269, %r1184, %r2556;
	@%p269 bra 	$L__BB3_239;
	cvt.u32.u64 	%r1186, %rd279;
	setp.lt.u32 	%p270, %r1186, %r2557;
	@%p270 bra 	$L__BB3_238;
	setp.gt.u32 	%p272, %r1186, %r2557;
	@%p272 bra 	$L__BB3_239;
	cvt.u32.u64 	%r1188, %rd278;
	setp.lt.u32 	%p273, %r1188, %r2558;
	@%p273 bra 	$L__BB3_238;
	setp.gt.u32 	%p275, %r1188, %r2558;
	@%p275 bra 	$L__BB3_239;
	cvt.u32.u64 	%r1190, %rd277;
	setp.lt.u32 	%p276, %r1190, %r2559;
	@%p276 bra 	$L__BB3_238;
	cvt.u32.u64 	%r1191, %rd276;
	setp.gt.u32 	%p278, %r1190, %r2559;
	setp.lt.u32 	%p279, %r2560, %r1191;
	or.pred  	%p280, %p278, %p279;
	@%p280 bra 	$L__BB3_239;
$L__BB3_238:
	cvt.u64.u32 	%rd5565, %r2560;
	sub.s64 	%rd5566, %rd5565, %rd276;
	shr.u64 	%rd5567, %rd5566, 63;
	cvt.u32.u64 	%r2560, %rd5566;
	and.b64  	%rd5568, %rd428, 4294967295;
	add.s64 	%rd5569, %rd5567, %rd277;
	sub.s64 	%rd5570, %rd5568, %rd5569;
	shr.u64 	%rd5571, %rd5570, 63;
	cvt.u32.u64 	%r2559, %rd5570;
	and.b64  	%rd5572, %rd429, 4294967295;
	add.s64 	%rd5573, %rd5571, %rd278;
	sub.s64 	%rd5574, %rd5572, %rd5573;
	shr.u64 	%rd5575, %rd5574, 63;
	cvt.u32.u64 	%r2558, %rd5574;
	and.b64  	%rd5576, %rd430, 4294967295;
	add.s64 	%rd5577, %rd5575, %rd279;
	sub.s64 	%rd5578, %rd5576, %rd5577;
	shr.u64 	%rd5579, %rd5578, 63;
	cvt.u32.u64 	%r2557, %rd5578;
	and.b64  	%rd5580, %rd431, 4294967295;
	add.s64 	%rd5581, %rd5579, %rd280;
	sub.s64 	%rd5582, %rd5580, %rd5581;
	shr.u64 	%rd5583, %rd5582, 63;
	cvt.u32.u64 	%r2556, %rd5582;
	and.b64  	%rd5584, %rd432, 4294967295;
	add.s64 	%rd5585, %rd5583, %rd281;
	sub.s64 	%rd5586, %rd5584, %rd5585;
	shr.u64 	%rd5587, %rd5586, 63;
	cvt.u32.u64 	%r2555, %rd5586;
	and.b64  	%rd5588, %rd433, 4294967295;
	add.s64 	%rd5589, %rd5587, %rd282;
	sub.s64 	%rd5590, %rd5588, %rd5589;
	shr.u64 	%rd5591, %rd5590, 63;
	cvt.u32.u64 	%r2554, %rd5590;
	cvt.u32.u64 	%r1193, %rd5591;
	add.s32 	%r1195, %r1193, %r1127;
	cvt.u32.u64 	%r1196, %rd434;
	sub.s32 	%r2553, %r1196, %r1195;
	mov.pred 	%p533, -1;
$L__BB3_239:
	not.pred 	%p282, %p533;
	@%p282 bra 	$L__BB3_241;
	or.b32  	%r1197, %r2560, %r2559;
	or.b32  	%r1198, %r2557, %r2558;
	or.b32  	%r1199, %r2556, %r1198;
	or.b32  	%r1200, %r2555, %r1199;
	or.b32  	%r1201, %r2554, %r1200;
	or.b32  	%r1202, %r1197, %r1201;
	or.b32  	%r1203, %r1202, %r2553;
	setp.ne.s32 	%p283, %r1203, 0;
	@%p283 bra 	$L__BB3_255;
$L__BB3_241:
	ld.param.u64 	%rd12349, [_Z12point_doubleP7ECPointPKS__param_0];
	cvta.to.global.u64 	%rd12347, %rd12349;
	mov.b32 	%r2493, 0;
	st.global.u32 	[%rd12347], %r2493;
	st.global.u32 	[%rd12347+4], %r2493;
	st.global.u32 	[%rd12347+8], %r2493;
	st.global.u32 	[%rd12347+12], %r2493;
	st.global.u32 	[%rd12347+16], %r2493;
	st.global.u32 	[%rd12347+20], %r2493;
	st.global.u32 	[%rd12347+24], %r2493;
	st.global.u32 	[%rd12347+28], %r2493;
	st.global.u32 	[%rd12347+32], %r2493;
	st.global.u32 	[%rd12347+36], %r2493;
	st.global.u32 	[%rd12347+40], %r2493;
	st.global.u32 	[%rd12347+44], %r2493;
	st.global.u32 	[%rd12347+48], %r2493;
	st.global.u32 	[%rd12347+52], %r2493;
	st.global.u32 	[%rd12347+56], %r2493;
	st.global.u32 	[%rd12347+60], %r2493;
	mov.b32 	%r2494, 1;
	st.global.u32 	[%rd12347+64], %r2494;
	bra.uni 	$L__BB3_484;
$L__BB3_242:
	cvt.u32.u64 	%r1226, %rd441;
	setp.lt.u32 	%p286, %r1226, %r2583;
	@%p286 bra 	$L__BB3_254;
	setp.gt.u32 	%p287, %r1226, %r2583;
	@%p287 bra 	$L__BB3_257;
	cvt.u32.u64 	%r1228, %rd440;
	setp.lt.u32 	%p288, %r1228, %r2582;
	@%p288 bra 	$L__BB3_254;
	setp.gt.u32 	%p289, %r1228, %r2582;
	@%p289 bra 	$L__BB3_257;
	cvt.u32.u64 	%r1230, %rd439;
	setp.lt.u32 	%p290, %r1230, %r2581;
	@%p290 bra 	$L__BB3_254;
	setp.gt.u32 	%p291, %r1230, %r2581;
	@%p291 bra 	$L__BB3_257;
	cvt.u32.u64 	%r1232, %rd438;
	setp.lt.u32 	%p292, %r1232, %r2580;
	@%p292 bra 	$L__BB3_254;
	setp.gt.u32 	%p293, %r1232, %r2580;
	@%p293 bra 	$L__BB3_257;
	cvt.u32.u64 	%r1234, %rd437;
	setp.lt.u32 	%p294, %r1234, %r2579;
	@%p294 bra 	$L__BB3_254;
	setp.gt.u32 	%p295, %r1234, %r2579;
	@%p295 bra 	$L__BB3_257;
	cvt.u32.u64 	%r1236, %rd436;
	setp.lt.u32 	%p296, %r1236, %r2578;
	@%p296 bra 	$L__BB3_254;
	cvt.u32.u64 	%r1238, %rd435;
	setp.gt.u32 	%p297, %r1236, %r2578;
	setp.gt.u32 	%p298, %r1238, %r2577;
	or.pred  	%p299, %p297, %p298;
	@%p299 bra 	$L__BB3_257;
$L__BB3_254:
	and.b64  	%rd5890, %rd442, 4294967295;
	sub.s64 	%rd5891, %rd5890, %rd435;
	shr.u64 	%rd5892, %rd5891, 63;
	cvt.u32.u64 	%r2577, %rd5891;
	and.b64  	%rd5893, %rd443, 4294967295;
	add.s64 	%rd5894, %rd5892, %rd436;
	sub.s64 	%rd5895, %rd5893, %rd5894;
	shr.u64 	%rd5896, %rd5895, 63;
	cvt.u32.u64 	%r2578, %rd5895;
	and.b64  	%rd5897, %rd444, 4294967295;
	add.s64 	%rd5898, %rd5896, %rd437;
	sub.s64 	%rd5899, %rd5897, %rd5898;
	shr.u64 	%rd5900, %rd5899, 63;
	cvt.u32.u64 	%r2579, %rd5899;
	and.b64  	%rd5901, %rd445, 4294967295;
	add.s64 	%rd5902, %rd5900, %rd438;
	sub.s64 	%rd5903, %rd5901, %rd5902;
	shr.u64 	%rd5904, %rd5903, 63;
	cvt.u32.u64 	%r2580, %rd5903;
	and.b64  	%rd5905, %rd446, 4294967295;
	add.s64 	%rd5906, %rd5904, %rd439;
	sub.s64 	%rd5907, %rd5905, %rd5906;
	shr.u64 	%rd5908, %rd5907, 63;
	cvt.u32.u64 	%r2581, %rd5907;
	and.b64  	%rd5909, %rd447, 4294967295;
	add.s64 	%rd5910, %rd5908, %rd440;
	sub.s64 	%rd5911, %rd5909, %rd5910;
	shr.u64 	%rd5912, %rd5911, 63;
	cvt.u32.u64 	%r2582, %rd5911;
	and.b64  	%rd5913, %rd448, 4294967295;
	add.s64 	%rd5914, %rd5912, %rd441;
	sub.s64 	%rd5915, %rd5913, %rd5914;
	shr.u64 	%rd5916, %rd5915, 63;
	cvt.u32.u64 	%r2583, %rd5915;
	cvt.u32.u64 	%r1239, %rd5916;
	add.s32 	%r1240, %r289, %r1239;
	sub.s32 	%r2584, %r2584, %r1240;
	bra.uni 	$L__BB3_257;
$L__BB3_255:
	ld.const.u32 	%r288, [MU_P];
	mul.lo.s32 	%r1204, %r288, %r2560;
	ld.const.u32 	%r1205, [P_CONST];
	cvt.u64.u32 	%rd435, %r1205;
	mul.wide.u32 	%rd5592, %r1205, %r1204;
	cvt.u64.u32 	%rd5593, %r2560;
	add.s64 	%rd5594, %rd5592, %rd5593;
	shr.u64 	%rd5595, %rd5594, 32;
	ld.const.u32 	%r1206, [P_CONST+4];
	cvt.u64.u32 	%rd436, %r1206;
	mul.wide.u32 	%rd5596, %r1206, %r1204;
	cvt.u64.u32 	%rd5597, %r2559;
	add.s64 	%rd5598, %rd5595, %rd5597;
	add.s64 	%rd5599, %rd5598, %rd5596;
	cvt.u32.u64 	%r1207, %rd5599;
	shr.u64 	%rd5600, %rd5599, 32;
	ld.const.u32 	%r1208, [P_CONST+8];
	cvt.u64.u32 	%rd437, %r1208;
	mul.wide.u32 	%rd5601, %r1208, %r1204;
	cvt.u64.u32 	%rd5602, %r2558;
	add.s64 	%rd5603, %rd5600, %rd5602;
	add.s64 	%rd5604, %rd5603, %rd5601;
	shr.u64 	%rd5605, %rd5604, 32;
	ld.const.u32 	%r1209, [P_CONST+12];
	cvt.u64.u32 	%rd438, %r1209;
	mul.wide.u32 	%rd5606, %r1209, %r1204;
	cvt.u64.u32 	%rd5607, %r2557;
	add.s64 	%rd5608, %rd5605, %rd5607;
	add.s64 	%rd5609, %rd5608, %rd5606;
	shr.u64 	%rd5610, %rd5609, 32;
	ld.const.u32 	%r1210, [P_CONST+16];
	cvt.u64.u32 	%rd439, %r1210;
	mul.wide.u32 	%rd5611, %r1210, %r1204;
	cvt.u64.u32 	%rd5612, %r2556;
	add.s64 	%rd5613, %rd5610, %rd5612;
	add.s64 	%rd5614, %rd5613, %rd5611;
	shr.u64 	%rd5615, %rd5614, 32;
	ld.const.u32 	%r1211, [P_CONST+20];
	cvt.u64.u32 	%rd440, %r1211;
	mul.wide.u32 	%rd5616, %r1211, %r1204;
	cvt.u64.u32 	%rd5617, %r2555;
	add.s64 	%rd5618, %rd5615, %rd5617;
	add.s64 	%rd5619, %rd5618, %rd5616;
	shr.u64 	%rd5620, %rd5619, 32;
	ld.const.u32 	%r1212, [P_CONST+24];
	cvt.u64.u32 	%rd441, %r1212;
	mul.wide.u32 	%rd5621, %r1212, %r1204;
	cvt.u64.u32 	%rd5622, %r2554;
	add.s64 	%rd5623, %rd5620, %rd5622;
	add.s64 	%rd5624, %rd5623, %rd5621;
	shr.u64 	%rd5625, %rd5624, 32;
	ld.const.u32 	%r289, [P_CONST+28];
	mul.wide.u32 	%rd5626, %r289, %r1204;
	cvt.u64.u32 	%rd5627, %r2553;
	add.s64 	%rd5628, %rd5625, %rd5627;
	add.s64 	%rd5629, %rd5628, %rd5626;
	shr.u64 	%rd5630, %rd5629, 32;
	mul.lo.s32 	%r1213, %r288, %r1207;
	mul.wide.u32 	%rd5631, %r1205, %r1213;
	and.b64  	%rd5632, %rd5599, 4294967295;
	add.s64 	%rd5633, %rd5631, %rd5632;
	shr.u64 	%rd5634, %rd5633, 32;
	mul.wide.u32 	%rd5635, %r1206, %r1213;
	and.b64  	%rd5636, %rd5604, 4294967295;
	add.s64 	%rd5637, %rd5634, %rd5636;
	add.s64 	%rd5638, %rd5637, %rd5635;
	cvt.u32.u64 	%r1214, %rd5638;
	shr.u64 	%rd5639, %rd5638, 32;
	mul.wide.u32 	%rd5640, %r1208, %r1213;
	and.b64  	%rd5641, %rd5609, 4294967295;
	add.s64 	%rd5642, %rd5639, %rd5641;
	add.s64 	%rd5643, %rd5642, %rd5640;
	shr.u64 	%rd5644, %rd5643, 32;
	mul.wide.u32 	%rd5645, %r1209, %r1213;
	and.b64  	%rd5646, %rd5614, 4294967295;
	add.s64 	%rd5647, %rd5644, %rd5646;
	add.s64 	%rd5648, %rd5647, %rd5645;
	shr.u64 	%rd5649, %rd5648, 32;
	mul.wide.u32 	%rd5650, %r1210, %r1213;
	and.b64  	%rd5651, %rd5619, 4294967295;
	add.s64 	%rd5652, %rd5649, %rd5651;
	add.s64 	%rd5653, %rd5652, %rd5650;
	shr.u64 	%rd5654, %rd5653, 32;
	mul.wide.u32 	%rd5655, %r1211, %r1213;
	and.b64  	%rd5656, %rd5624, 4294967295;
	add.s64 	%rd5657, %rd5654, %rd5656;
	add.s64 	%rd5658, %rd5657, %rd5655;
	shr.u64 	%rd5659, %rd5658, 32;
	mul.wide.u32 	%rd5660, %r1212, %r1213;
	and.b64  	%rd5661, %rd5629, 4294967295;
	add.s64 	%rd5662, %rd5659, %rd5661;
	add.s64 	%rd5663, %rd5662, %rd5660;
	shr.u64 	%rd5664, %rd5663, 32;
	mul.wide.u32 	%rd5665, %r289, %r1213;
	add.s64 	%rd5666, %rd5664, %rd5630;
	add.s64 	%rd5667, %rd5666, %rd5665;
	shr.u64 	%rd5668, %rd5667, 32;
	mul.lo.s32 	%r1215, %r288, %r1214;
	mul.wide.u32 	%rd5669, %r1205, %r1215;
	and.b64  	%rd5670, %rd5638, 4294967295;
	add.s64 	%rd5671, %rd5669, %rd5670;
	shr.u64 	%rd5672, %rd5671, 32;
	mul.wide.u32 	%rd5673, %r1206, %r1215;
	and.b64  	%rd5674, %rd5643, 4294967295;
	add.s64 	%rd5675, %rd5672, %rd5674;
	add.s64 	%rd5676, %rd5675, %rd5673;
	cvt.u32.u64 	%r1216, %rd5676;
	shr.u64 	%rd5677, %rd5676, 32;
	mul.wide.u32 	%rd5678, %r1208, %r1215;
	and.b64  	%rd5679, %rd5648, 4294967295;
	add.s64 	%rd5680, %rd5677, %rd5679;
	add.s64 	%rd5681, %rd5680, %rd5678;
	shr.u64 	%rd5682, %rd5681, 32;
	mul.wide.u32 	%rd5683, %r1209, %r1215;
	and.b64  	%rd5684, %rd5653, 4294967295;
	add.s64 	%rd5685, %rd5682, %rd5684;
	add.s64 	%rd5686, %rd5685, %rd5683;
	shr.u64 	%rd5687, %rd5686, 32;
	mul.wide.u32 	%rd5688, %r1210, %r1215;
	and.b64  	%rd5689, %rd5658, 4294967295;
	add.s64 	%rd5690, %rd5687, %rd5689;
	add.s64 	%rd5691, %rd5690, %rd5688;
	shr.u64 	%rd5692, %rd5691, 32;
	mul.wide.u32 	%rd5693, %r1211, %r1215;
	and.b64  	%rd5694, %rd5663, 4294967295;
	add.s64 	%rd5695, %rd5692, %rd5694;
	add.s64 	%rd5696, %rd5695, %rd5693;
	shr.u64 	%rd5697, %rd5696, 32;
	mul.wide.u32 	%rd5698, %r1212, %r1215;
	and.b64  	%rd5699, %rd5667, 4294967295;
	add.s64 	%rd5700, %rd5697, %rd5699;
	add.s64 	%rd5701, %rd5700, %rd5698;
	shr.u64 	%rd5702, %rd5701, 32;
	mul.wide.u32 	%rd5703, %r289, %r1215;
	add.s64 	%rd5704, %rd5702, %rd5668;
	add.s64 	%rd5705, %rd5704, %rd5703;
	shr.u64 	%rd5706, %rd5705, 32;
	mul.lo.s32 	%r1217, %r288, %r1216;
	mul.wide.u32 	%rd5707, %r1205, %r1217;
	and.b64  	%rd5708, %rd5676, 4294967295;
	add.s64 	%rd5709, %rd5707, %rd5708;
	shr.u64 	%rd5710, %rd5709, 32;
	mul.wide.u32 	%rd5711, %r1206, %r1217;
	and.b64  	%rd5712, %rd5681, 4294967295;
	add.s64 	%rd5713, %rd5710, %rd5712;
	add.s64 	%rd5714, %rd5713, %rd5711;
	cvt.u32.u64 	%r1218, %rd5714;
	shr.u64 	%rd5715, %rd5714, 32;
	mul.wide.u32 	%rd5716, %r1208, %r1217;
	and.b64  	%rd5717, %rd5686, 4294967295;
	add.s64 	%rd5718, %rd5715, %rd5717;
	add.s64 	%rd5719, %rd5718, %rd5716;
	shr.u64 	%rd5720, %rd5719, 32;
	mul.wide.u32 	%rd5721, %r1209, %r1217;
	and.b64  	%rd5722, %rd5691, 4294967295;
	add.s64 	%rd5723, %rd5720, %rd5722;
	add.s64 	%rd5724, %rd5723, %rd5721;
	shr.u64 	%rd5725, %rd5724, 32;
	mul.wide.u32 	%rd5726, %r1210, %r1217;
	and.b64  	%rd5727, %rd5696, 4294967295;
	add.s64 	%rd5728, %rd5725, %rd5727;
	add.s64 	%rd5729, %rd5728, %rd5726;
	shr.u64 	%rd5730, %rd5729, 32;
	mul.wide.u32 	%rd5731, %r1211, %r1217;
	and.b64  	%rd5732, %rd5701, 4294967295;
	add.s64 	%rd5733, %rd5730, %rd5732;
	add.s64 	%rd5734, %rd5733, %rd5731;
	shr.u64 	%rd5735, %rd5734, 32;
	mul.wide.u32 	%rd5736, %r1212, %r1217;
	and.b64  	%rd5737, %rd5705, 4294967295;
	add.s64 	%rd5738, %rd5735, %rd5737;
	add.s64 	%rd5739, %rd5738, %rd5736;
	shr.u64 	%rd5740, %rd5739, 32;
	mul.wide.u32 	%rd5741, %r289, %r1217;
	add.s64 	%rd5742, %rd5740, %rd5706;
	add.s64 	%rd5743, %rd5742, %rd5741;
	shr.u64 	%rd5744, %rd5743, 32;
	mul.lo.s32 	%r1219, %r288, %r1218;
	mul.wide.u32 	%rd5745, %r1205, %r1219;
	and.b64  	%rd5746, %rd5714, 4294967295;
	add.s64 	%rd5747, %rd5745, %rd5746;
	shr.u64 	%rd5748, %rd5747, 32;
	mul.wide.u32 	%rd5749, %r1206, %r1219;
	and.b64  	%rd5750, %rd5719, 4294967295;
	add.s64 	%rd5751, %rd5748, %rd5750;
	add.s64 	%rd5752, %rd5751, %rd5749;
	cvt.u32.u64 	%r1220, %rd5752;
	shr.u64 	%rd5753, %rd5752, 32;
	mul.wide.u32 	%rd5754, %r1208, %r1219;
	and.b64  	%rd5755, %rd5724, 4294967295;
	add.s64 	%rd5756, %rd5753, %rd5755;
	add.s64 	%rd5757, %rd5756, %rd5754;
	shr.u64 	%rd5758, %rd5757, 32;
	mul.wide.u32 	%rd5759, %r1209, %r1219;
	and.b64  	%rd5760, %rd5729, 4294967295;
	add.s64 	%rd5761, %rd5758, %rd5760;
	add.s64 	%rd5762, %rd5761, %rd5759;
	shr.u64 	%rd5763, %rd5762, 32;
	mul.wide.u32 	%rd5764, %r1210, %r1219;
	and.b64  	%rd5765, %rd5734, 4294967295;
	add.s64 	%rd5766, %rd5763, %rd5765;
	add.s64 	%rd5767, %rd5766, %rd5764;
	shr.u64 	%rd5768, %rd5767, 32;
	mul.wide.u32 	%rd5769, %r1211, %r1219;
	and.b64  	%rd5770, %rd5739, 4294967295;
	add.s64 	%rd5771, %rd5768, %rd5770;
	add.s64 	%rd5772, %rd5771, %rd5769;
	shr.u64 	%rd5773, %rd5772, 32;
	mul.wide.u32 	%rd5774, %r1212, %r1219;
	and.b64  	%rd5775, %rd5743, 4294967295;
	add.s64 	%rd5776, %rd5773, %rd5775;
	add.s64 	%rd5777, %rd5776, %rd5774;
	shr.u64 	%rd5778, %rd5777, 32;
	mul.wide.u32 	%rd5779, %r289, %r1219;
	add.s64 	%rd5780, %rd5778, %rd5744;
	add.s64 	%rd5781, %rd5780, %rd5779;
	shr.u64 	%rd5782, %rd5781, 32;
	mul.lo.s32 	%r1221, %r288, %r1220;
	mul.wide.u32 	%rd5783, %r1205, %r1221;
	and.b64  	%rd5784, %rd5752, 4294967295;
	add.s64 	%rd5785, %rd5783, %rd5784;
	shr.u64 	%rd5786, %rd5785, 32;
	mul.wide.u32 	%rd5787, %r1206, %r1221;
	and.b64  	%rd5788, %rd5757, 4294967295;
	add.s64 	%rd5789, %rd5786, %rd5788;
	add.s64 	%rd5790, %rd5789, %rd5787;
	cvt.u32.u64 	%r1222, %rd5790;
	shr.u64 	%rd5791, %rd5790, 32;
	mul.wide.u32 	%rd5792, %r1208, %r1221;
	and.b64  	%rd5793, %rd5762, 4294967295;
	add.s64 	%rd5794, %rd5791, %rd5793;
	add.s64 	%rd5795, %rd5794, %rd5792;
	shr.u64 	%rd5796, %rd5795, 32;
	mul.wide.u32 	%rd5797, %r1209, %r1221;
	and.b64  	%rd5798, %rd5767, 4294967295;
	add.s64 	%rd5799, %rd5796, %rd5798;
	add.s64 	%rd5800, %rd5799, %rd5797;
	shr.u64 	%rd5801, %rd5800, 32;
	mul.wide.u32 	%rd5802, %r1210, %r1221;
	and.b64  	%rd5803, %rd5772, 4294967295;
	add.s64 	%rd5804, %rd5801, %rd5803;
	add.s64 	%rd5805, %rd5804, %rd5802;
	shr.u64 	%rd5806, %rd5805, 32;
	mul.wide.u32 	%rd5807, %r1211, %r1221;
	and.b64  	%rd5808, %rd5777, 4294967295;
	add.s64 	%rd5809, %rd5806, %rd5808;
	add.s64 	%rd5810, %rd5809, %rd5807;
	shr.u64 	%rd5811, %rd5810, 32;
	mul.wide.u32 	%rd5812, %r1212, %r1221;
	and.b64  	%rd5813, %rd5781, 4294967295;
	add.s64 	%rd5814, %rd5811, %rd5813;
	add.s64 	%rd5815, %rd5814, %rd5812;
	shr.u64 	%rd5816, %rd5815, 32;
	mul.wide.u32 	%rd5817, %r289, %r1221;
	add.s64 	%rd5818, %rd5816, %rd5782;
	add.s64 	%rd5819, %rd5818, %rd5817;
	shr.u64 	%rd5820, %rd5819, 32;
	mul.lo.s32 	%r1223, %r288, %r1222;
	mul.wide.u32 	%rd5821, %r1205, %r1223;
	and.b64  	%rd5822, %rd5790, 4294967295;
	add.s64 	%rd5823, %rd5821, %rd5822;
	shr.u64 	%rd5824, %rd5823, 32;
	mul.wide.u32 	%rd5825, %r1206, %r1223;
	and.b64  	%rd5826, %rd5795, 4294967295;
	add.s64 	%rd5827, %rd5824, %rd5826;
	add.s64 	%rd5828, %rd5827, %rd5825;
	cvt.u32.u64 	%r1224, %rd5828;
	shr.u64 	%rd5829, %rd5828, 32;
	mul.wide.u32 	%rd5830, %r1208, %r1223;
	and.b64  	%rd5831, %rd5800, 4294967295;
	add.s64 	%rd5832, %rd5829, %rd5831;
	add.s64 	%rd5833, %rd5832, %rd5830;
	shr.u64 	%rd5834, %rd5833, 32;
	mul.wide.u32 	%rd5835, %r1209, %r1223;
	and.b64  	%rd5836, %rd5805, 4294967295;
	add.s64 	%rd5837, %rd5834, %rd5836;
	add.s64 	%rd5838, %rd5837, %rd5835;
	shr.u64 	%rd5839, %rd5838, 32;
	mul.wide.u32 	%rd5840, %r1210, %r1223;
	and.b64  	%rd5841, %rd5810, 4294967295;
	add.s64 	%rd5842, %rd5839, %rd5841;
	add.s64 	%rd5843, %rd5842, %rd5840;
	shr.u64 	%rd5844, %rd5843, 32;
	mul.wide.u32 	%rd5845, %r1211, %r1223;
	and.b64  	%rd5846, %rd5815, 4294967295;
	add.s64 	%rd5847, %rd5844, %rd5846;
	add.s64 	%rd5848, %rd5847, %rd5845;
	shr.u64 	%rd5849, %rd5848, 32;
	mul.wide.u32 	%rd5850, %r1212, %r1223;
	and.b64  	%rd5851, %rd5819, 4294967295;
	add.s64 	%rd5852, %rd5849, %rd5851;
	add.s64 	%rd5853, %rd5852, %rd5850;
	shr.u64 	%rd5854, %rd5853, 32;
	mul.wide.u32 	%rd5855, %r289, %r1223;
	add.s64 	%rd5856, %rd5854, %rd5820;
	add.s64 	%rd5857, %rd5856, %rd5855;
	shr.u64 	%rd5858, %rd5857, 32;
	mul.lo.s32 	%r1225, %r288, %r1224;
	mul.wide.u32 	%rd5859, %r1205, %r1225;
	and.b64  	%rd5860, %rd5828, 4294967295;
	add.s64 	%rd5861, %rd5859, %rd5860;
	shr.u64 	%rd5862, %rd5861, 32;
	mul.wide.u32 	%rd5863, %r1206, %r1225;
	and.b64  	%rd5864, %rd5833, 4294967295;
	add.s64 	%rd5865, %rd5862, %rd5864;
	add.s64 	%rd442, %rd5865, %rd5863;
	cvt.u32.u64 	%r2577, %rd442;
	shr.u64 	%rd5866, %rd442, 32;
	mul.wide.u32 	%rd5867, %r1208, %r1225;
	and.b64  	%rd5868, %rd5838, 4294967295;
	add.s64 	%rd5869, %rd5866, %rd5868;
	add.s64 	%rd443, %rd5869, %rd5867;
	cvt.u32.u64 	%r2578, %rd443;
	shr.u64 	%rd5870, %rd443, 32;
	mul.wide.u32 	%rd5871, %r1209, %r1225;
	and.b64  	%rd5872, %rd5843, 4294967295;
	add.s64 	%rd5873, %rd5870, %rd5872;
	add.s64 	%rd444, %rd5873, %rd5871;
	cvt.u32.u64 	%r2579, %rd444;
	shr.u64 	%rd5874, %rd444, 32;
	mul.wide.u32 	%rd5875, %r1210, %r1225;
	and.b64  	%rd5876, %rd5848, 4294967295;
	add.s64 	%rd5877, %rd5874, %rd5876;
	add.s64 	%rd445, %rd5877, %rd5875;
	cvt.u32.u64 	%r2580, %rd445;
	shr.u64 	%rd5878, %rd445, 32;
	mul.wide.u32 	%rd5879, %r1211, %r1225;
	and.b64  	%rd5880, %rd5853, 4294967295;
	add.s64 	%rd5881, %rd5878, %rd5880;
	add.s64 	%rd446, %rd5881, %rd5879;
	cvt.u32.u64 	%r2581, %rd446;
	shr.u64 	%rd5882, %rd446, 32;
	mul.wide.u32 	%rd5883, %r1212, %r1225;
	and.b64  	%rd5884, %rd5857, 4294967295;
	add.s64 	%rd5885, %rd5882, %rd5884;
	add.s64 	%rd447, %rd5885, %rd5883;
	cvt.u32.u64 	%r2582, %rd447;
	shr.u64 	%rd5886, %rd447, 32;
	mul.wide.u32 	%rd5887, %r289, %r1225;
	add.s64 	%rd5888, %rd5886, %rd5858;
	add.s64 	%rd448, %rd5888, %rd5887;
	cvt.u32.u64 	%r2583, %rd448;
	{ .reg .b32 tmp; mov.b64 {tmp, %r2584}, %rd448; }
	setp.lt.u32 	%p284, %r289, %r2584;
	@%p284 bra 	$L__BB3_254;
	setp.gt.u32 	%p285, %r289, %r2584;
	@%p285 bra 	$L__BB3_257;
	bra.uni 	$L__BB3_242;
$L__BB3_257:
	or.b32  	%r1242, %r2577, %r2578;
	or.b32  	%r1243, %r1242, %r2579;
	or.b32  	%r1244, %r1243, %r2580;
	or.b32  	%r1245, %r1244, %r2581;
	or.b32  	%r1246, %r1245, %r2582;
	or.b32  	%r1247, %r1246, %r2583;
	or.b32  	%r1248, %r1247, %r2584;
	setp.eq.s32 	%p300, %r1248, 0;
	mov.b32 	%r1241, 0;
	mov.u32 	%r2621, %r1241;
	mov.u32 	%r2622, %r1241;
	mov.u32 	%r2623, %r1241;
	mov.u32 	%r2624, %r1241;
	mov.u32 	%r2625, %r1241;
	mov.u32 	%r2626, %r1241;
	mov.u32 	%r2627, %r1241;
	mov.u32 	%r2628, %r1241;
	@%p300 bra 	$L__BB3_423;
	ld.const.u32 	%r1249, [R2_MOD_P];
	mul.wide.u32 	%rd5917, %r1249, %r2577;
	cvt.u32.u64 	%r1250, %rd5917;
	shr.u64 	%rd5918, %rd5917, 32;
	ld.const.u32 	%r1251, [R2_MOD_P+4];
	mul.wide.u32 	%rd5919, %r1251, %r2577;
	add.s64 	%rd5920, %rd5918, %rd5919;
	shr.u64 	%rd5921, %rd5920, 32;
	ld.const.u32 	%r1252, [R2_MOD_P+8];
	mul.wide.u32 	%rd5922, %r1252, %r2577;
	add.s64 	%rd5923, %rd5921, %rd5922;
	shr.u64 	%rd5924, %rd5923, 32;
	ld.const.u32 	%r1253, [R2_MOD_P+12];
	mul.wide.u32 	%rd5925, %r1253, %r2577;
	add.s64 	%rd5926, %rd5924, %rd5925;
	shr.u64 	%rd5927, %rd5926, 32;
	ld.const.u32 	%r1254, [R2_MOD_P+16];
	mul.wide.u32 	%rd5928, %r1254, %r2577;
	add.s64 	%rd5929, %rd5927, %rd5928;
	shr.u64 	%rd5930, %rd5929, 32;
	ld.const.u32 	%r1255, [R2_MOD_P+20];
	mul.wide.u32 	%rd5931, %r1255, %r2577;
	add.s64 	%rd5932, %rd5930, %rd5931;
	shr.u64 	%rd5933, %rd5932, 32;
	ld.const.u32 	%r1256, [R2_MOD_P+24];
	mul.wide.u32 	%rd5934, %r1256, %r2577;
	add.s64 	%rd5935, %rd5933, %rd5934;
	shr.u64 	%rd5936, %rd5935, 32;
	ld.const.u32 	%r1257, [R2_MOD_P+28];
	mul.wide.u32 	%rd5937, %r1257, %r2577;
	add.s64 	%rd5938, %rd5936, %rd5937;
	shr.u64 	%rd5939, %rd5938, 32;
	mul.wide.u32 	%rd5940, %r1249, %r2578;
	and.b64  	%rd5941, %rd5920, 4294967295;
	add.s64 	%rd5942, %rd5940, %rd5941;
	shr.u64 	%rd5943, %rd5942, 32;
	mul.wide.u32 	%rd5944, %r1251, %r2578;
	and.b64  	%rd5945, %rd5923, 4294967295;
	add.s64 	%rd5946, %rd5943, %rd5945;
	add.s64 	%rd5947, %rd5946, %rd5944;
	shr.u64 	%rd5948, %rd5947, 32;
	mul.wide.u32 	%rd5949, %r1252, %r2578;
	and.b64  	%rd5950, %rd5926, 4294967295;
	add.s64 	%rd5951, %rd5948, %rd5950;
	add.s64 	%rd5952, %rd5951, %rd5949;
	shr.u64 	%rd5953, %rd5952, 32;
	mul.wide.u32 	%rd5954, %r1253, %r2578;
	and.b64  	%rd5955, %rd5929, 4294967295;
	add.s64 	%rd5956, %rd5953, %rd5955;
	add.s64 	%rd5957, %rd5956, %rd5954;
	shr.u64 	%rd5958, %rd5957, 32;
	mul.wide.u32 	%rd5959, %r1254, %r2578;
	and.b64  	%rd5960, %rd5932, 4294967295;
	add.s64 	%rd5961, %rd5958, %rd5960;
	add.s64 	%rd5962, %rd5961, %rd5959;
	shr.u64 	%rd5963, %rd5962, 32;
	mul.wide.u32 	%rd5964, %r1255, %r2578;
	and.b64  	%rd5965, %rd5935, 4294967295;
	add.s64 	%rd5966, %rd5963, %rd5965;
	add.s64 	%rd5967, %rd5966, %rd5964;
	shr.u64 	%rd5968, %rd5967, 32;
	mul.wide.u32 	%rd5969, %r1256, %r2578;
	and.b64  	%rd5970, %rd5938, 4294967295;
	add.s64 	%rd5971, %rd5968, %rd5970;
	add.s64 	%rd5972, %rd5971, %rd5969;
	shr.u64 	%rd5973, %rd5972, 32;
	mul.wide.u32 	%rd5974, %r1257, %r2578;
	add.s64 	%rd5975, %rd5973, %rd5939;
	add.s64 	%rd5976, %rd5975, %rd5974;
	shr.u64 	%rd5977, %rd5976, 32;
	mul.wide.u32 	%rd5978, %r1249, %r2579;
	and.b64  	%rd5979, %rd5947, 4294967295;
	add.s64 	%rd5980, %rd5978, %rd5979;
	shr.u64 	%rd5981, %rd5980, 32;
	mul.wide.u32 	%rd5982, %r1251, %r2579;
	and.b64  	%rd5983, %rd5952, 4294967295;
	add.s64 	%rd5984, %rd5981, %rd5983;
	add.s64 	%rd5985, %rd5984, %rd5982;
	shr.u64 	%rd5986, %rd5985, 32;
	mul.wide.u32 	%rd5987, %r1252, %r2579;
	and.b64  	%rd5988, %rd5957, 4294967295;
	add.s64 	%rd5989, %rd5986, %rd5988;
	add.s64 	%rd5990, %rd5989, %rd5987;
	shr.u64 	%rd5991, %rd5990, 32;
	mul.wide.u32 	%rd5992, %r1253, %r2579;
	and.b64  	%rd5993, %rd5962, 4294967295;
	add.s64 	%rd5994, %rd5991, %rd5993;
	add.s64 	%rd5995, %rd5994, %rd5992;
	shr.u64 	%rd5996, %rd5995, 32;
	mul.wide.u32 	%rd5997, %r1254, %r2579;
	and.b64  	%rd5998, %rd5967, 4294967295;
	add.s64 	%rd5999, %rd5996, %rd5998;
	add.s64 	%rd6000, %rd5999, %rd5997;
	shr.u64 	%rd6001, %rd6000, 32;
	mul.wide.u32 	%rd6002, %r1255, %r2579;
	and.b64  	%rd6003, %rd5972, 4294967295;
	add.s64 	%rd6004, %rd6001, %rd6003;
	add.s64 	%rd6005, %rd6004, %rd6002;
	shr.u64 	%rd6006, %rd6005, 32;
	mul.wide.u32 	%rd6007, %r1256, %r2579;
	and.b64  	%rd6008, %rd5976, 4294967295;
	add.s64 	%rd6009, %rd6006, %rd6008;
	add.s64 	%rd6010, %rd6009, %rd6007;
	shr.u64 	%rd6011, %rd6010, 32;
	mul.wide.u32 	%rd6012, %r1257, %r2579;
	add.s64 	%rd6013, %rd6011, %rd5977;
	add.s64 	%rd6014, %rd6013, %rd6012;
	shr.u64 	%rd6015, %rd6014, 32;
	mul.wide.u32 	%rd6016, %r1249, %r2580;
	and.b64  	%rd6017, %rd5985, 4294967295;
	add.s64 	%rd6018, %rd6016, %rd6017;
	shr.u64 	%rd6019, %rd6018, 32;
	mul.wide.u32 	%rd6020, %r1251, %r2580;
	and.b64  	%rd6021, %rd5990, 4294967295;
	add.s64 	%rd6022, %rd6019, %rd6021;
	add.s64 	%rd6023, %rd6022, %rd6020;
	shr.u64 	%rd6024, %rd6023, 32;
	mul.wide.u32 	%rd6025, %r1252, %r2580;
	and.b64  	%rd6026, %rd5995, 4294967295;
	add.s64 	%rd6027, %rd6024, %rd6026;
	add.s64 	%rd6028, %rd6027, %rd6025;
	shr.u64 	%rd6029, %rd6028, 32;
	mul.wide.u32 	%rd6030, %r1253, %r2580;
	and.b64  	%rd6031, %rd6000, 4294967295;
	add.s64 	%rd6032, %rd6029, %rd6031;
	add.s64 	%rd6033, %rd6032, %rd6030;
	shr.u64 	%rd6034, %rd6033, 32;
	mul.wide.u32 	%rd6035, %r1254, %r2580;
	and.b64  	%rd6036, %rd6005, 4294967295;
	add.s64 	%rd6037, %rd6034, %rd6036;
	add.s64 	%rd6038, %rd6037, %rd6035;
	shr.u64 	%rd6039, %rd6038, 32;
	mul.wide.u32 	%rd6040, %r1255, %r2580;
	and.b64  	%rd6041, %rd6010, 4294967295;
	add.s64 	%rd6042, %rd6039, %rd6041;
	add.s64 	%rd6043, %rd6042, %rd6040;
	shr.u64 	%rd6044, %rd6043, 32;
	mul.wide.u32 	%rd6045, %r1256, %r2580;
	and.b64  	%rd6046, %rd6014, 4294967295;
	add.s64 	%rd6047, %rd6044, %rd6046;
	add.s64 	%rd6048, %rd6047, %rd6045;
	shr.u64 	%rd6049, %rd6048, 32;
	mul.wide.u32 	%rd6050, %r1257, %r2580;
	add.s64 	%rd6051, %rd6049, %rd6015;
	add.s64 	%rd6052, %rd6051, %rd6050;
	shr.u64 	%rd6053, %rd6052, 32;
	mul.wide.u32 	%rd6054, %r1249, %r2581;
	and.b64  	%rd6055, %rd6023, 4294967295;
	add.s64 	%rd6056, %rd6054, %rd6055;
	shr.u64 	%rd6057, %rd6056, 32;
	mul.wide.u32 	%rd6058, %r1251, %r2581;
	and.b64  	%rd6059, %rd6028, 4294967295;
	add.s64 	%rd6060, %rd6057, %rd6059;
	add.s64 	%rd6061, %rd6060, %rd6058;
	shr.u64 	%rd6062, %rd6061, 32;
	mul.wide.u32 	%rd6063, %r1252, %r2581;
	and.b64  	%rd6064, %rd6033, 4294967295;
	add.s64 	%rd6065, %rd6062, %rd6064;
	add.s64 	%rd6066, %rd6065, %rd6063;
	shr.u64 	%rd6067, %rd6066, 32;
	mul.wide.u32 	%rd6068, %r1253, %r2581;
	and.b64  	%rd6069, %rd6038, 4294967295;
	add.s64 	%rd6070, %rd6067, %rd6069;
	add.s64 	%rd6071, %rd6070, %rd6068;
	shr.u64 	%rd6072, %rd6071, 32;
	mul.wide.u32 	%rd6073, %r1254, %r2581;
	and.b64  	%rd6074, %rd6043, 4294967295;
	add.s64 	%rd6075, %rd6072, %rd6074;
	add.s64 	%rd6076, %rd6075, %rd6073;
	shr.u64 	%rd6077, %rd6076, 32;
	mul.wide.u32 	%rd6078, %r1255, %r2581;
	and.b64  	%rd6079, %rd6048, 4294967295;
	add.s64 	%rd6080, %rd6077, %rd6079;
	add.s64 	%rd6081, %rd6080, %rd6078;
	shr.u64 	%rd6082, %rd6081, 32;
	mul.wide.u32 	%rd6083, %r1256, %r2581;
	and.b64  	%rd6084, %rd6052, 4294967295;
	add.s64 	%rd6085, %rd6082, %rd6084;
	add.s64 	%rd6086, %rd6085, %rd6083;
	shr.u64 	%rd6087, %rd6086, 32;
	mul.wide.u32 	%rd6088, %r1257, %r2581;
	add.s64 	%rd6089, %rd6087, %rd6053;
	add.s64 	%rd6090, %rd6089, %rd6088;
	shr.u64 	%rd6091, %rd6090, 32;
	mul.wide.u32 	%rd6092, %r1249, %r2582;
	and.b64  	%rd6093, %rd6061, 4294967295;
	add.s64 	%rd6094, %rd6092, %rd6093;
	shr.u64 	%rd6095, %rd6094, 32;
	mul.wide.u32 	%rd6096, %r1251, %r2582;
	and.b64  	%rd6097, %rd6066, 4294967295;
	add.s64 	%rd6098, %rd6095, %rd6097;
	add.s64 	%rd6099, %rd6098, %rd6096;
	shr.u64 	%rd6100, %rd6099, 32;
	mul.wide.u32 	%rd6101, %r1252, %r2582;
	and.b64  	%rd6102, %rd6071, 4294967295;
	add.s64 	%rd6103, %rd6100, %rd6102;
	add.s64 	%rd6104, %rd6103, %rd6101;
	shr.u64 	%rd6105, %rd6104, 32;
	mul.wide.u32 	%rd6106, %r1253, %r2582;
	and.b64  	%rd6107, %rd6076, 4294967295;
	add.s64 	%rd6108, %rd6105, %rd6107;
	add.s64 	%rd6109, %rd6108, %rd6106;
	shr.u64 	%rd6110, %rd6109, 32;
	mul.wide.u32 	%rd6111, %r1254, %r2582;
	and.b64  	%rd6112, %rd6081, 4294967295;
	add.s64 	%rd6113, %rd6110, %rd6112;
	add.s64 	%rd6114, %rd6113, %rd6111;
	shr.u64 	%rd6115, %rd6114, 32;
	mul.wide.u32 	%rd6116, %r1255, %r2582;
	and.b64  	%rd6117, %rd6086, 4294967295;
	add.s64 	%rd6118, %rd6115, %rd6117;
	add.s64 	%rd6119, %rd6118, %rd6116;
	shr.u64 	%rd6120, %rd6119, 32;
	mul.wide.u32 	%rd6121, %r1256, %r2582;
	and.b64  	%rd6122, %rd6090, 4294967295;
	add.s64 	%rd6123, %rd6120, %rd6122;
	add.s64 	%rd6124, %rd6123, %rd6121;
	shr.u64 	%rd6125, %rd6124, 32;
	mul.wide.u32 	%rd6126, %r1257, %r2582;
	add.s64 	%rd6127, %rd6125, %rd6091;
	add.s64 	%rd6128, %rd6127, %rd6126;
	shr.u64 	%rd6129, %rd6128, 32;
	mul.wide.u32 	%rd6130, %r1249, %r2583;
	and.b64  	%rd6131, %rd6099, 4294967295;
	add.s64 	%rd6132, %rd6130, %rd6131;
	shr.u64 	%rd6133, %rd6132, 32;
	mul.wide.u32 	%rd6134, %r1251, %r2583;
	and.b64  	%rd6135, %rd6104, 4294967295;
	add.s64 	%rd6136, %rd6133, %rd6135;
	add.s64 	%rd6137, %rd6136, %rd6134;
	shr.u64 	%rd6138, %rd6137, 32;
	mul.wide.u32 	%rd6139, %r1252, %r2583;
	and.b64  	%rd6140, %rd6109, 4294967295;
	add.s64 	%rd6141, %rd6138, %rd6140;
	add.s64 	%rd6142, %rd6141, %rd6139;
	shr.u64 	%rd6143, %rd6142, 32;
	mul.wide.u32 	%rd6144, %r1253, %r2583;
	and.b64  	%rd6145, %rd6114, 4294967295;
	add.s64 	%rd6146, %rd6143, %rd6145;
	add.s64 	%rd6147, %rd6146, %rd6144;
	shr.u64 	%rd6148, %rd6147, 32;
	mul.wide.u32 	%rd6149, %r1254, %r2583;
	and.b64  	%rd6150, %rd6119, 4294967295;
	add.s64 	%rd6151, %rd6148, %rd6150;
	add.s64 	%rd6152, %rd6151, %rd6149;
	shr.u64 	%rd6153, %rd6152, 32;
	mul.wide.u32 	%rd6154, %r1255, %r2583;
	and.b64  	%rd6155, %rd6124, 4294967295;
	add.s64 	%rd6156, %rd6153, %rd6155;
	add.s64 	%rd6157, %rd6156, %rd6154;
	shr.u64 	%rd6158, %rd6157, 32;
	mul.wide.u32 	%rd6159, %r1256, %r2583;
	and.b64  	%rd6160, %rd6128, 4294967295;
	add.s64 	%rd6161, %rd6158, %rd6160;
	add.s64 	%rd6162, %rd6161, %rd6159;
	shr.u64 	%rd6163, %rd6162, 32;
	mul.wide.u32 	%rd6164, %r1257, %r2583;
	add.s64 	%rd6165, %rd6163, %rd6129;
	add.s64 	%rd6166, %rd6165, %rd6164;
	shr.u64 	%rd6167, %rd6166, 32;
	mul.wide.u32 	%rd6168, %r1249, %r2584;
	and.b64  	%rd6169, %rd6137, 4294967295;
	add.s64 	%rd6170, %rd6168, %rd6169;
	shr.u64 	%rd6171, %rd6170, 32;
	mul.wide.u32 	%rd6172, %r1251, %r2584;
	and.b64  	%rd6173, %rd6142, 4294967295;
	add.s64 	%rd6174, %rd6171, %rd6173;
	add.s64 	%rd6175, %rd6174, %rd6172;
	shr.u64 	%rd6176, %rd6175, 32;
	mul.wide.u32 	%rd6177, %r1252, %r2584;
	and.b64  	%rd6178, %rd6147, 4294967295;
	add.s64 	%rd6179, %rd6176, %rd6178;
	add.s64 	%rd6180, %rd6179, %rd6177;
	shr.u64 	%rd6181, %rd6180, 32;
	mul.wide.u32 	%rd6182, %r1253, %r2584;
	and.b64  	%rd6183, %rd6152, 4294967295;
	add.s64 	%rd6184, %rd6181, %rd6183;
	add.s64 	%rd6185, %rd6184, %rd6182;
	shr.u64 	%rd6186, %rd6185, 32;
	mul.wide.u32 	%rd6187, %r1254, %r2584;
	and.b64  	%rd6188, %rd6157, 4294967295;
	add.s64 	%rd6189, %rd6186, %rd6188;
	add.s64 	%rd6190, %rd6189, %rd6187;
	shr.u64 	%rd6191, %rd6190, 32;
	mul.wide.u32 	%rd6192, %r1255, %r2584;
	and.b64  	%rd6193, %rd6162, 4294967295;
	add.s64 	%rd6194, %rd6191, %rd6193;
	add.s64 	%rd6195, %rd6194, %rd6192;
	shr.u64 	%rd6196, %rd6195, 32;
	mul.wide.u32 	%rd6197, %r1256, %r2584;
	and.b64  	%rd6198, %rd6166, 4294967295;
	add.s64 	%rd6199, %rd6196, %rd6198;
	add.s64 	%rd6200, %rd6199, %rd6197;
	shr.u64 	%rd6201, %rd6200, 32;
	mul.wide.u32 	%rd6202, %r1257, %r2584;
	add.s64 	%rd6203, %rd6201, %rd6167;
	add.s64 	%rd6204, %rd6203, %rd6202;
	{ .reg .b32 tmp; mov.b64 {tmp, %r1258}, %rd6204; }
	mul.lo.s32 	%r1259, %r288, %r1250;
	cvt.u64.u32 	%rd6205, %r1259;
	and.b64  	%rd6206, %rd5917, 4294967295;
	mad.lo.s64 	%rd6207, %rd435, %rd6205, %rd6206;
	shr.u64 	%rd6208, %rd6207, 32;
	and.b64  	%rd6209, %rd5942, 4294967295;
	add.s64 	%rd6210, %rd6208, %rd6209;
	mad.lo.s64 	%rd6211, %rd436, %rd6205, %rd6210;
	cvt.u32.u64 	%r1260, %rd6211;
	shr.u64 	%rd6212, %rd6211, 32;
	and.b64  	%rd6213, %rd5980, 4294967295;
	add.s64 	%rd6214, %rd6212, %rd6213;
	mad.lo.s64 	%rd6215, %rd437, %rd6205, %rd6214;
	shr.u64 	%rd6216, %rd6215, 32;
	and.b64  	%rd6217, %rd6018, 4294967295;
	add.s64 	%rd6218, %rd6216, %rd6217;
	mad.lo.s64 	%rd6219, %rd438, %rd6205, %rd6218;
	shr.u64 	%rd6220, %rd6219, 32;
	and.b64  	%rd6221, %rd6056, 4294967295;
	add.s64 	%rd6222, %rd6220, %rd6221;
	mad.lo.s64 	%rd6223, %rd439, %rd6205, %rd6222;
	shr.u64 	%rd6224, %rd6223, 32;
	and.b64  	%rd6225, %rd6094, 4294967295;
	add.s64 	%rd6226, %rd6224, %rd6225;
	mad.lo.s64 	%rd6227, %rd440, %rd6205, %rd6226;
	shr.u64 	%rd6228, %rd6227, 32;
	and.b64  	%rd6229, %rd6132, 4294967295;
	add.s64 	%rd6230, %rd6228, %rd6229;
	mad.lo.s64 	%rd6231, %rd441, %rd6205, %rd6230;
	shr.u64 	%rd6232, %rd6231, 32;
	mul.wide.u32 	%rd6233, %r289, %r1259;
	and.b64  	%rd6234, %rd6170, 4294967295;
	add.s64 	%rd6235, %rd6232, %rd6234;
	add.s64 	%rd6236, %rd6235, %rd6233;
	shr.u64 	%rd6237, %rd6236, 32;
	and.b64  	%rd6238, %rd6175, 4294967295;
	add.s64 	%rd6239, %rd6237, %rd6238;
	shr.u64 	%rd6240, %rd6239, 32;
	and.b64  	%rd6241, %rd6180, 4294967295;
	add.s64 	%rd6242, %rd6240, %rd6241;
	shr.u64 	%rd6243, %rd6242, 32;
	and.b64  	%rd6244, %rd6185, 4294967295;
	add.s64 	%rd6245, %rd6243, %rd6244;
	shr.u64 	%rd6246, %rd6245, 32;
	and.b64  	%rd6247, %rd6190, 4294967295;
	add.s64 	%rd6248, %rd6246, %rd6247;
	shr.u64 	%rd6249, %rd6248, 32;
	and.b64  	%rd6250, %rd6195, 4294967295;
	add.s64 	%rd6251, %rd6249, %rd6250;
	shr.u64 	%rd6252, %rd6251, 32;
	and.b64  	%rd6253, %rd6200, 4294967295;
	add.s64 	%rd6254, %rd6252, %rd6253;
	shr.u64 	%rd6255, %rd6254, 32;
	and.b64  	%rd6256, %rd6204, 4294967295;
	add.s64 	%rd6257, %rd6255, %rd6256;
	{ .reg .b32 tmp; mov.b64 {tmp, %r1261}, %rd6257; }
	add.s32 	%r1262, %r1258, %r1261;
	mul.lo.s32 	%r1263, %r288, %r1260;
	cvt.u64.u32 	%rd6258, %r1263;
	and.b64  	%rd6259, %rd6211, 4294967295;
	mad.lo.s64 	%rd6260, %rd435, %rd6258, %rd6259;
	shr.u64 	%rd6261, %rd6260, 32;
	and.b64  	%rd6262, %rd6215, 4294967295;
	add.s64 	%rd6263, %rd6261, %rd6262;
	mad.lo.s64 	%rd6264, %rd436, %rd6258, %rd6263;
	cvt.u32.u64 	%r1264, %rd6264;
	shr.u64 	%rd6265, %rd6264, 32;
	and.b64  	%rd6266, %rd6219, 4294967295;
	add.s64 	%rd6267, %rd6265, %rd6266;
	mad.lo.s64 	%rd6268, %rd437, %rd6258, %rd6267;
	shr.u64 	%rd6269, %rd6268, 32;
	and.b64  	%rd6270, %rd6223, 4294967295;
	add.s64 	%rd6271, %rd6269, %rd6270;
	mad.lo.s64 	%rd6272, %rd438, %rd6258, %rd6271;
	shr.u64 	%rd6273, %rd6272, 32;
	and.b64  	%rd6274, %rd6227, 4294967295;
	add.s64 	%rd6275, %rd6273, %rd6274;
	mad.lo.s64 	%rd6276, %rd439, %rd6258, %rd6275;
	shr.u64 	%rd6277, %rd6276, 32;
	and.b64  	%rd6278, %rd6231, 4294967295;
	add.s64 	%rd6279, %rd6277, %rd6278;
	mad.lo.s64 	%rd6280, %rd440, %rd6258, %rd6279;
	shr.u64 	%rd6281, %rd6280, 32;
	and.b64  	%rd6282, %rd6236, 4294967295;
	add.s64 	%rd6283, %rd6281, %rd6282;
	mad.lo.s64 	%rd6284, %rd441, %rd6258, %rd6283;
	shr.u64 	%rd6285, %rd6284, 32;
	mul.wide.u32 	%rd6286, %r289, %r1263;
	and.b64  	%rd6287, %rd6239, 4294967295;
	add.s64 	%rd6288, %rd6285, %rd6287;
	add.s64 	%rd6289, %rd6288, %rd6286;
	shr.u64 	%rd6290, %rd6289, 32;
	and.b64  	%rd6291, %rd6242, 4294967295;
	add.s64 	%rd6292, %rd6290, %rd6291;
	shr.u64 	%rd6293, %rd6292, 32;
	and.b64  	%rd6294, %rd6245, 4294967295;
	add.s64 	%rd6295, %rd6293, %rd6294;
	shr.u64 	%rd6296, %rd6295, 32;
	and.b64  	%rd6297, %rd6248, 4294967295;
	add.s64 	%rd6298, %rd6296, %rd6297;
	shr.u64 	%rd6299, %rd6298, 32;
	and.b64  	%rd6300, %rd6251, 4294967295;
	add.s64 	%rd6301, %rd6299, %rd6300;
	shr.u64 	%rd6302, %rd6301, 32;
	and.b64  	%rd6303, %rd6254, 4294967295;
	add.s64 	%rd6304, %rd6302, %rd6303;
	shr.u64 	%rd6305, %rd6304, 32;
	and.b64  	%rd6306, %rd6257, 4294967295;
	add.s64 	%rd6307, %rd6305, %rd6306;
	{ .reg .b32 tmp; mov.b64 {tmp, %r1265}, %rd6307; }
	add.s32 	%r1266, %r1262, %r1265;
	mul.lo.s32 	%r1267, %r288, %r1264;
	cvt.u64.u32 	%rd6308, %r1267;
	and.b64  	%rd6309, %rd6264, 4294967295;
	mad.lo.s64 	%rd6310, %rd435, %rd6308, %rd6309;
	shr.u64 	%rd6311, %rd6310, 32;
	and.b64  	%rd6312, %rd6268, 4294967295;
	add.s64 	%rd6313, %rd6311, %rd6312;
	mad.lo.s64 	%rd6314, %rd436, %rd6308, %rd6313;
	cvt.u32.u64 	%r1268, %rd6314;
	shr.u64 	%rd6315, %rd6314, 32;
	and.b64  	%rd6316, %rd6272, 4294967295;
	add.s64 	%rd6317, %rd6315, %rd6316;
	mad.lo.s64 	%rd6318, %rd437, %rd6308, %rd6317;
	shr.u64 	%rd6319, %rd6318, 32;
	and.b64  	%rd6320, %rd6276, 4294967295;
	add.s64 	%rd6321, %rd6319, %rd6320;
	mad.lo.s64 	%rd6322, %rd438, %rd6308, %rd6321;
	shr.u64 	%rd6323, %rd6322, 32;
	and.b64  	%rd6324, %rd6280, 4294967295;
	add.s64 	%rd6325, %rd6323, %rd6324;
	mad.lo.s64 	%rd6326, %rd439, %rd6308, %rd6325;
	shr.u64 	%rd6327, %rd6326, 32;
	and.b64  	%rd6328, %rd6284, 4294967295;
	add.s64 	%rd6329, %rd6327, %rd6328;
	mad.lo.s64 	%rd6330, %rd440, %rd6308, %rd6329;
	shr.u64 	%rd6331, %rd6330, 32;
	and.b64  	%rd6332, %rd6289, 4294967295;
	add.s64 	%rd6333, %rd6331, %rd6332;
	mad.lo.s64 	%rd6334, %rd441, %rd6308, %rd6333;
	shr.u64 	%rd6335, %rd6334, 32;
	mul.wide.u32 	%rd6336, %r289, %r1267;
	and.b64  	%rd6337, %rd6292, 4294967295;
	add.s64 	%rd6338, %rd6335, %rd6337;
	add.s64 	%rd6339, %rd6338, %rd6336;
	shr.u64 	%rd6340, %rd6339, 32;
	and.b64  	%rd6341, %rd6295, 4294967295;
	add.s64 	%rd6342, %rd6340, %rd6341;
	shr.u64 	%rd6343, %rd6342, 32;
	and.b64  	%rd6344, %rd6298, 4294967295;
	add.s64 	%rd6345, %rd6343, %rd6344;
	shr.u64 	%rd6346, %rd6345, 32;
	and.b64  	%rd6347, %rd6301, 4294967295;
	add.s64 	%rd6348, %rd6346, %rd6347;
	shr.u64 	%rd6349, %rd6348, 32;
	and.b64  	%rd6350, %rd6304, 4294967295;
	add.s64 	%rd6351, %rd6349, %rd6350;
	shr.u64 	%rd6352, %rd6351, 32;
	and.b64  	%rd6353, %rd6307, 4294967295;
	add.s64 	%rd6354, %rd6352, %rd6353;
	{ .reg .b32 tmp; mov.b64 {tmp, %r1269}, %rd6354; }
	add.s32 	%r1270, %r1266, %r1269;
	mul.lo.s32 	%r1271, %r288, %r1268;
	cvt.u64.u32 	%rd6355, %r1271;
	and.b64  	%rd6356, %rd6314, 4294967295;
	mad.lo.s64 	%rd6357, %rd435, %rd6355, %rd6356;
	shr.u64 	%rd6358, %rd6357, 32;
	and.b64  	%rd6359, %rd6318, 4294967295;
	add.s64 	%rd6360, %rd6358, %rd6359;
	mad.lo.s64 	%rd6361, %rd436, %rd6355, %rd6360;
	cvt.u32.u64 	%r1272, %rd6361;
	shr.u64 	%rd6362, %rd6361, 32;
	and.b64  	%rd6363, %rd6322, 4294967295;
	add.s64 	%rd6364, %rd6362, %rd6363;
	mad.lo.s64 	%rd6365, %rd437, %rd6355, %rd6364;
	shr.u64 	%rd6366, %rd6365, 32;
	and.b64  	%rd6367, %rd6326, 4294967295;
	add.s64 	%rd6368, %rd6366, %rd6367;
	mad.lo.s64 	%rd6369, %rd438, %rd6355, %rd6368;
	shr.u64 	%rd6370, %rd6369, 32;
	and.b64  	%rd6371, %rd6330, 4294967295;
	add.s64 	%rd6372, %rd6370, %rd6371;
	mad.lo.s64 	%rd6373, %rd439, %rd6355, %rd6372;
	shr.u64 	%rd6374, %rd6373, 32;
	and.b64  	%rd6375, %rd6334, 4294967295;
	add.s64 	%rd6376, %rd6374, %rd6375;
	mad.lo.s64 	%rd6377, %rd440, %rd6355, %rd6376;
	shr.u64 	%rd6378, %rd6377, 32;
	and.b64  	%rd6379, %rd6339, 4294967295;
	add.s64 	%rd6380, %rd6378, %rd6379;
	mad.lo.s64 	%rd6381, %rd441, %rd6355, %rd6380;
	shr.u64 	%rd6382, %rd6381, 32;
	mul.wide.u32 	%rd6383, %r289, %r1271;
	and.b64  	%rd6384, %rd6342, 4294967295;
	add.s64 	%rd6385, %rd6382, %rd6384;
	add.s64 	%rd6386, %rd6385, %rd6383;
	shr.u64 	%rd6387, %rd6386, 32;
	and.b64  	%rd6388, %rd6345, 4294967295;
	add.s64 	%rd6389, %rd6387, %rd6388;
	shr.u64 	%rd6390, %rd6389, 32;
	and.b64  	%rd6391, %rd6348, 4294967295;
	add.s64 	%rd6392, %rd6390, %rd6391;
	shr.u64 	%rd6393, %rd6392, 32;
	and.b64  	%rd6394, %rd6351, 4294967295;
	add.s64 	%rd6395, %rd6393, %rd6394;
	shr.u64 	%rd6396, %rd6395, 32;
	and.b64  	%rd6397, %rd6354, 4294967295;
	add.s64 	%rd6398, %rd6396, %rd6397;
	{ .reg .b32 tmp; mov.b64 {tmp, %r1273}, %rd6398; }
	add.s32 	%r1274, %r1270, %r1273;
	mul.lo.s32 	%r1275, %r288, %r1272;
	cvt.u64.u32 	%rd6399, %r1275;
	and.b64  	%rd6400, %rd6361, 4294967295;
	mad.lo.s64 	%rd6401, %rd435, %rd6399, %rd6400;
	shr.u64 	%rd6402, %rd6401, 32;
	and.b64  	%rd6403, %rd6365, 4294967295;
	add.s64 	%rd6404, %rd6402, %rd6403;
	mad.lo.s64 	%rd6405, %rd436, %rd6399, %rd6404;
	cvt.u32.u64 	%r1276, %rd6405;
	shr.u64 	%rd6406, %rd6405, 32;
	and.b64  	%rd6407, %rd6369, 4294967295;
	add.s64 	%rd6408, %rd6406, %rd6407;
	mad.lo.s64 	%rd6409, %rd437, %rd6399, %rd6408;
	shr.u64 	%rd6410, %rd6409, 32;
	and.b64  	%rd6411, %rd6373, 4294967295;
	add.s64 	%rd6412, %rd6410, %rd6411;
	mad.lo.s64 	%rd6413, %rd438, %rd6399, %rd6412;
	shr.u64 	%rd6414, %rd6413, 32;
	and.b64  	%rd6415, %rd6377, 4294967295;
	add.s64 	%rd6416, %rd6414, %rd6415;
	mad.lo.s64 	%rd6417, %rd439, %rd6399, %rd6416;
	shr.u64 	%rd6418, %rd6417, 32;
	and.b64  	%rd6419, %rd6381, 4294967295;
	add.s64 	%rd6420, %rd6418, %rd6419;
	mad.lo.s64 	%rd6421, %rd440, %rd6399, %rd6420;
	shr.u64 	%rd6422, %rd6421, 32;
	and.b64  	%rd6423, %rd6386, 4294967295;
	add.s64 	%rd6424, %rd6422, %rd6423;
	mad.lo.s64 	%rd6425, %rd441, %rd6399, %rd6424;
	shr.u64 	%rd6426, %rd6425, 32;
	mul.wide.u32 	%rd6427, %r289, %r1275;
	and.b64  	%rd6428, %rd6389, 4294967295;
	add.s64 	%rd6429, %rd6426, %rd6428;
	add.s64 	%rd6430, %rd6429, %rd6427;
	shr.u64 	%rd6431, %rd6430, 32;
	and.b64  	%rd6432, %rd6392, 4294967295;
	add.s64 	%rd6433, %rd6431, %rd6432;
	shr.u64 	%rd6434, %rd6433, 32;
	and.b64  	%rd6435, %rd6395, 4294967295;
	add.s64 	%rd6436, %rd6434, %rd6435;
	shr.u64 	%rd6437, %rd6436, 32;
	and.b64  	%rd6438, %rd6398, 4294967295;
	add.s64 	%rd6439, %rd6437, %rd6438;
	{ .reg .b32 tmp; mov.b64 {tmp, %r1277}, %rd6439; }
	add.s32 	%r1278, %r1274, %r1277;
	mul.lo.s32 	%r1279, %r288, %r1276;
	cvt.u64.u32 	%rd6440, %r1279;
	and.b64  	%rd6441, %rd6405, 4294967295;
	mad.lo.s64 	%rd6442, %rd435, %rd6440, %rd6441;
	shr.u64 	%rd6443, %rd6442, 32;
	and.b64  	%rd6444, %rd6409, 4294967295;
	add.s64 	%rd6445, %rd6443, %rd6444;
	mad.lo.s64 	%rd6446, %rd436, %rd6440, %rd6445;
	cvt.u32.u64 	%r1280, %rd6446;
	shr.u64 	%rd6447, %rd6446, 32;
	and.b64  	%rd6448, %rd6413, 4294967295;
	add.s64 	%rd6449, %rd6447, %rd6448;
	mad.lo.s64 	%rd6450, %rd437, %rd6440, %rd6449;
	shr.u64 	%rd6451, %rd6450, 32;
	and.b64  	%rd6452, %rd6417, 4294967295;
	add.s64 	%rd6453, %rd6451, %rd6452;
	mad.lo.s64 	%rd6454, %rd438, %rd6440, %rd6453;
	shr.u64 	%rd6455, %rd6454, 32;
	and.b64  	%rd6456, %rd6421, 4294967295;
	add.s64 	%rd6457, %rd6455, %rd6456;
	mad.lo.s64 	%rd6458, %rd439, %rd6440, %rd6457;
	shr.u64 	%rd6459, %rd6458, 32;
	and.b64  	%rd6460, %rd6425, 4294967295;
	add.s64 	%rd6461, %rd6459, %rd6460;
	mad.lo.s64 	%rd6462, %rd440, %rd6440, %rd6461;
	shr.u64 	%rd6463, %rd6462, 32;
	and.b64  	%rd6464, %rd6430, 4294967295;
	add.s64 	%rd6465, %rd6463, %rd6464;
	mad.lo.s64 	%rd6466, %rd441, %rd6440, %rd6465;
	shr.u64 	%rd6467, %rd6466, 32;
	mul.wide.u32 	%rd6468, %r289, %r1279;
	and.b64  	%rd6469, %rd6433, 4294967295;
	add.s64 	%rd6470, %rd6467, %rd6469;
	add.s64 	%rd6471, %rd6470, %rd6468;
	shr.u64 	%rd6472, %rd6471, 32;
	and.b64  	%rd6473, %rd6436, 4294967295;
	add.s64 	%rd6474, %rd6472, %rd6473;
	shr.u64 	%rd6475, %rd6474, 32;
	and.b64  	%rd6476, %rd6439, 4294967295;
	add.s64 	%rd6477, %rd6475, %rd6476;
	{ .reg .b32 tmp; mov.b64 {tmp, %r1281}, %rd6477; }
	add.s32 	%r1282, %r1278, %r1281;
	mul.lo.s32 	%r1283, %r288, %r1280;
	cvt.u64.u32 	%rd6478, %r1283;
	and.b64  	%rd6479, %rd6446, 4294967295;
	mad.lo.s64 	%rd6480, %rd435, %rd6478, %rd6479;
	shr.u64 	%rd6481, %rd6480, 32;
	and.b64  	%rd6482, %rd6450, 4294967295;
	add.s64 	%rd6483, %rd6481, %rd6482;
	mad.lo.s64 	%rd6484, %rd436, %rd6478, %rd6483;
	cvt.u32.u64 	%r1284, %rd6484;
	shr.u64 	%rd6485, %rd6484, 32;
	and.b64  	%rd6486, %rd6454, 4294967295;
	add.s64 	%rd6487, %rd6485, %rd6486;
	mad.lo.s64 	%rd6488, %rd437, %rd6478, %rd6487;
	shr.u64 	%rd6489, %rd6488, 32;
	and.b64  	%rd6490, %rd6458, 4294967295;
	add.s64 	%rd6491, %rd6489, %rd6490;
	mad.lo.s64 	%rd6492, %rd438, %rd6478, %rd6491;
	shr.u64 	%rd6493, %rd6492, 32;
	and.b64  	%rd6494, %rd6462, 4294967295;
	add.s64 	%rd6495, %rd6493, %rd6494;
	mad.lo.s64 	%rd6496, %rd439, %rd6478, %rd6495;
	shr.u64 	%rd6497, %rd6496, 32;
	and.b64  	%rd6498, %rd6466, 4294967295;
	add.s64 	%rd6499, %rd6497, %rd6498;
	mad.lo.s64 	%rd6500, %rd440, %rd6478, %rd6499;
	shr.u64 	%rd6501, %rd6500, 32;
	and.b64  	%rd6502, %rd6471, 4294967295;
	add.s64 	%rd6503, %rd6501, %rd6502;
	mad.lo.s64 	%rd6504, %rd441, %rd6478, %rd6503;
	shr.u64 	%rd6505, %rd6504, 32;
	mul.wide.u32 	%rd6506, %r289, %r1283;
	and.b64  	%rd6507, %rd6474, 4294967295;
	add.s64 	%rd6508, %rd6505, %rd6507;
	add.s64 	%rd6509, %rd6508, %rd6506;
	shr.u64 	%rd6510, %rd6509, 32;
	and.b64  	%rd6511, %rd6477, 4294967295;
	add.s64 	%rd6512, %rd6510, %rd6511;
	{ .reg .b32 tmp; mov.b64 {tmp, %r1285}, %rd6512; }
	add.s32 	%r1286, %r1282, %r1285;
	mul.lo.s32 	%r1287, %r288, %r1284;
	cvt.u64.u32 	%rd6513, %r1287;
	and.b64  	%rd6514, %rd6484, 4294967295;
	mad.lo.s64 	%rd6515, %rd435, %rd6513, %rd6514;
	shr.u64 	%rd6516, %rd6515, 32;
	and.b64  	%rd6517, %rd6488, 4294967295;
	add.s64 	%rd6518, %rd6516, %rd6517;
	mad.lo.s64 	%rd449, %rd436, %rd6513, %rd6518;
	cvt.u32.u64 	%r2585, %rd449;
	shr.u64 	%rd6519, %rd449, 32;
	and.b64  	%rd6520, %rd6492, 4294967295;
	add.s64 	%rd6521, %rd6519, %rd6520;
	mad.lo.s64 	%rd450, %rd437, %rd6513, %rd6521;
	cvt.u32.u64 	%r2586, %rd450;
	shr.u64 	%rd6522, %rd450, 32;
	and.b64  	%rd6523, %rd6496, 4294967295;
	add.s64 	%rd6524, %rd6522, %rd6523;
	mad.lo.s64 	%rd451, %rd438, %rd6513, %rd6524;
	cvt.u32.u64 	%r2587, %rd451;
	shr.u64 	%rd6525, %rd451, 32;
	and.b64  	%rd6526, %rd6500, 4294967295;
	add.s64 	%rd6527, %rd6525, %rd6526;
	mad.lo.s64 	%rd452, %rd439, %rd6513, %rd6527;
	cvt.u32.u64 	%r2588, %rd452;
	shr.u64 	%rd6528, %rd452, 32;
	and.b64  	%rd6529, %rd6504, 4294967295;
	add.s64 	%rd6530, %rd6528, %rd6529;
	mad.lo.s64 	%rd453, %rd440, %rd6513, %rd6530;
	cvt.u32.u64 	%r2589, %rd453;
	shr.u64 	%rd6531, %rd453, 32;
	and.b64  	%rd6532, %rd6509, 4294967295;
	add.s64 	%rd6533, %rd6531, %rd6532;
	mad.lo.s64 	%rd454, %rd441, %rd6513, %rd6533;
	cvt.u32.u64 	%r2590, %rd454;
	shr.u64 	%rd6534, %rd454, 32;
	mul.wide.u32 	%rd6535, %r289, %r1287;
	and.b64  	%rd6536, %rd6512, 4294967295;
	add.s64 	%rd6537, %rd6534, %rd6536;
	add.s64 	%rd455, %rd6537, %rd6535;
	cvt.u32.u64 	%r2591, %rd455;
	{ .reg .b32 tmp; mov.b64 {tmp, %r1288}, %rd455; }
	add.s32 	%r2592, %r1286, %r1288;
	setp.gt.u32 	%p301, %r2592, %r289;
	@%p301 bra 	$L__BB3_272;
	setp.lt.u32 	%p302, %r2592, %r289;
	@%p302 bra 	$L__BB3_273;
	cvt.u32.u64 	%r1289, %rd441;
	setp.lt.u32 	%p303, %r1289, %r2591;
	@%p303 bra 	$L__BB3_272;
	setp.gt.u32 	%p304, %r1289, %r2591;
	@%p304 bra 	$L__BB3_273;
	cvt.u32.u64 	%r1291, %rd440;
	setp.lt.u32 	%p305, %r1291, %r2590;
	@%p305 bra 	$L__BB3_272;
	setp.gt.u32 	%p306, %r1291, %r2590;
	@%p306 bra 	$L__BB3_273;
	cvt.u32.u64 	%r1293, %rd439;
	setp.lt.u32 	%p307, %r1293, %r2589;
	@%p307 bra 	$L__BB3_272;
	setp.gt.u32 	%p308, %r1293, %r2589;
	@%p308 bra 	$L__BB3_273;
	cvt.u32.u64 	%r1295, %rd438;
	setp.lt.u32 	%p309, %r1295, %r2588;
	@%p309 bra 	$L__BB3_272;
	setp.gt.u32 	%p310, %r1295, %r2588;
	@%p310 bra 	$L__BB3_273;
	cvt.u32.u64 	%r1297, %rd437;
	setp.lt.u32 	%p311, %r1297, %r2587;
	@%p311 bra 	$L__BB3_272;
	setp.gt.u32 	%p312, %r1297, %r2587;
	@%p312 bra 	$L__BB3_273;
	cvt.u32.u64 	%r1299, %rd436;
	setp.lt.u32 	%p313, %r1299, %r2586;
	@%p313 bra 	$L__BB3_272;
	cvt.u32.u64 	%r1301, %rd435;
	setp.gt.u32 	%p314, %r1299, %r2586;
	setp.gt.u32 	%p315, %r1301, %r2585;
	or.pred  	%p316, %p314, %p315;
	@%p316 bra 	$L__BB3_273;
$L__BB3_272:
	and.b64  	%rd6539, %rd449, 4294967295;
	sub.s64 	%rd6540, %rd6539, %rd435;
	shr.u64 	%rd6541, %rd6540, 63;
	cvt.u32.u64 	%r2585, %rd6540;
	and.b64  	%rd6542, %rd450, 4294967295;
	add.s64 	%rd6543, %rd6541, %rd436;
	sub.s64 	%rd6544, %rd6542, %rd6543;
	shr.u64 	%rd6545, %rd6544, 63;
	cvt.u32.u64 	%r2586, %rd6544;
	and.b64  	%rd6546, %rd451, 4294967295;
	add.s64 	%rd6547, %rd6545, %rd437;
	sub.s64 	%rd6548, %rd6546, %rd6547;
	shr.u64 	%rd6549, %rd6548, 63;
	cvt.u32.u64 	%r2587, %rd6548;
	and.b64  	%rd6550, %rd452, 4294967295;
	add.s64 	%rd6551, %rd6549, %rd438;
	sub.s64 	%rd6552, %rd6550, %rd6551;
	shr.u64 	%rd6553, %rd6552, 63;
	cvt.u32.u64 	%r2588, %rd6552;
	and.b64  	%rd6554, %rd453, 4294967295;
	add.s64 	%rd6555, %rd6553, %rd439;
	sub.s64 	%rd6556, %rd6554, %rd6555;
	shr.u64 	%rd6557, %rd6556, 63;
	cvt.u32.u64 	%r2589, %rd6556;
	and.b64  	%rd6558, %rd454, 4294967295;
	add.s64 	%rd6559, %rd6557, %rd440;
	sub.s64 	%rd6560, %rd6558, %rd6559;
	shr.u64 	%rd6561, %rd6560, 63;
	cvt.u32.u64 	%r2590, %rd6560;
	and.b64  	%rd6562, %rd455, 4294967295;
	add.s64 	%rd6563, %rd6561, %rd441;
	sub.s64 	%rd6564, %rd6562, %rd6563;
	shr.u64 	%rd6565, %rd6564, 63;
	cvt.u32.u64 	%r2591, %rd6564;
	cvt.u32.u64 	%r1302, %rd6565;
	add.s32 	%r1303, %r289, %r1302;
	sub.s32 	%r2592, %r2592, %r1303;
$L__BB3_273:
	mov.b32 	%r1305, -1;
	mov.b32 	%r1306, -2;
	mov.b32 	%r1307, -979;
	st.local.v4.u32 	[%rd2], {%r1307, %r1306, %r1305, %r1305};
	st.local.v4.u32 	[%rd2+16], {%r1305, %r1305, %r1305, %r1305};
	mov.b32 	%r2593, 255;
$L__BB3_274:
	shr.u32 	%r1308, %r2593, 5;
	and.b32  	%r1309, %r2593, 31;
	mul.wide.u32 	%rd6566, %r1308, 4;
	add.s64 	%rd6567, %rd2, %rd6566;
	ld.local.u32 	%r1310, [%rd6567];
	shr.u32 	%r1311, %r1310, %r1309;
	and.b32  	%r1312, %r1311, 1;
	setp.eq.b32 	%p317, %r1312, 1;
	mov.u32 	%r2594, %r2593;
	@%p317 bra 	$L__BB3_291;
	add.s32 	%r2594, %r2593, -1;
	shr.u32 	%r1313, %r2594, 5;
	and.b32  	%r1314, %r2594, 31;
	mul.wide.u32 	%rd6568, %r1313, 4;
	add.s64 	%rd6569, %rd2, %rd6568;
	ld.local.u32 	%r1315, [%rd6569];
	shr.u32 	%r1316, %r1315, %r1314;
	and.b32  	%r1317, %r1316, 1;
	setp.eq.b32 	%p318, %r1317, 1;
	@%p318 bra 	$L__BB3_291;
	add.s32 	%r2594, %r2593, -2;
	shr.u32 	%r1318, %r2594, 5;
	and.b32  	%r1319, %r2594, 31;
	mul.wide.u32 	%rd6570, %r1318, 4;
	add.s64 	%rd6571, %rd2, %rd6570;
	ld.local.u32 	%r1320, [%rd6571];
	shr.u32 	%r1321, %r1320, %r1319;
	and.b32  	%r1322, %r1321, 1;
	setp.eq.b32 	%p319, %r1322, 1;
	@%p319 bra 	$L__BB3_291;
	add.s32 	%r2594, %r2593, -3;
	shr.u32 	%r1323, %r2594, 5;
	and.b32  	%r1324, %r2594, 31;
	mul.wide.u32 	%rd6572, %r1323, 4;
	add.s64 	%rd6573, %rd2, %rd6572;
	ld.local.u32 	%r1325, [%rd6573];
	shr.u32 	%r1326, %r1325, %r1324;
	and.b32  	%r1327, %r1326, 1;
	setp.eq.b32 	%p320, %r1327, 1;
	@%p320 bra 	$L__BB3_291;
	add.s32 	%r2594, %r2593, -4;
	shr.u32 	%r1328, %r2594, 5;
	and.b32  	%r1329, %r2594, 31;
	mul.wide.u32 	%rd6574, %r1328, 4;
	add.s64 	%rd6575, %rd2, %rd6574;
	ld.local.u32 	%r1330, [%rd6575];
	shr.u32 	%r1331, %r1330, %r1329;
	and.b32  	%r1332, %r1331, 1;
	setp.eq.b32 	%p321, %r1332, 1;
	@%p321 bra 	$L__BB3_291;
	add.s32 	%r2594, %r2593, -5;
	shr.u32 	%r1333, %r2594, 5;
	and.b32  	%r1334, %r2594, 31;
	mul.wide.u32 	%rd6576, %r1333, 4;
	add.s64 	%rd6577, %rd2, %rd6576;
	ld.local.u32 	%r1335, [%rd6577];
	shr.u32 	%r1336, %r1335, %r1334;
	and.b32  	%r1337, %r1336, 1;
	setp.eq.b32 	%p322, %r1337, 1;
	@%p322 bra 	$L__BB3_291;
	add.s32 	%r2594, %r2593, -6;
	shr.u32 	%r1338, %r2594, 5;
	and.b32  	%r1339, %r2594, 31;
	mul.wide.u32 	%rd6578, %r1338, 4;
	add.s64 	%rd6579, %rd2, %rd6578;
	ld.local.u32 	%r1340, [%rd6579];
	shr.u32 	%r1341, %r1340, %r1339;
	and.b32  	%r1342, %r1341, 1;
	setp.eq.b32 	%p323, %r1342, 1;
	@%p323 bra 	$L__BB3_291;
	add.s32 	%r2594, %r2593, -7;
	shr.u32 	%r1343, %r2594, 5;
	and.b32  	%r1344, %r2594, 31;
	mul.wide.u32 	%rd6580, %r1343, 4;
	add.s64 	%rd6581, %rd2, %rd6580;
	ld.local.u32 	%r1345, [%rd6581];
	shr.u32 	%r1346, %r1345, %r1344;
	and.b32  	%r1347, %r1346, 1;
	setp.eq.b32 	%p324, %r1347, 1;
	@%p324 bra 	$L__BB3_291;
	add.s32 	%r2594, %r2593, -8;
	shr.u32 	%r1348, %r2594, 5;
	and.b32  	%r1349, %r2594, 31;
	mul.wide.u32 	%rd6582, %r1348, 4;
	add.s64 	%rd6583, %rd2, %rd6582;
	ld.local.u32 	%r1350, [%rd6583];
	shr.u32 	%r1351, %r1350, %r1349;
	and.b32  	%r1352, %r1351, 1;
	setp.eq.b32 	%p325, %r1352, 1;
	@%p325 bra 	$L__BB3_291;
	add.s32 	%r2594, %r2593, -9;
	shr.u32 	%r1353, %r2594, 5;
	and.b32  	%r1354, %r2594, 31;
	mul.wide.u32 	%rd6584, %r1353, 4;
	add.s64 	%rd6585, %rd2, %rd6584;
	ld.local.u32 	%r1355, [%rd6585];
	shr.u32 	%r1356, %r1355, %r1354;
	and.b32  	%r1357, %r1356, 1;
	setp.eq.b32 	%p326, %r1357, 1;
	@%p326 bra 	$L__BB3_291;
	add.s32 	%r2594, %r2593, -10;
	shr.u32 	%r1358, %r2594, 5;
	and.b32  	%r1359, %r2594, 31;
	mul.wide.u32 	%rd6586, %r1358, 4;
	add.s64 	%rd6587, %rd2, %rd6586;
	ld.local.u32 	%r1360, [%rd6587];
	shr.u32 	%r1361, %r1360, %r1359;
	and.b32  	%r1362, %r1361, 1;
	setp.eq.b32 	%p327, %r1362, 1;
	@%p327 bra 	$L__BB3_291;
	add.s32 	%r2594, %r2593, -11;
	shr.u32 	%r1363, %r2594, 5;
	and.b32  	%r1364, %r2594, 31;
	mul.wide.u32 	%rd6588, %r1363, 4;
	add.s64 	%rd6589, %rd2, %rd6588;
	ld.local.u32 	%r1365, [%rd6589];
	shr.u32 	%r1366, %r1365, %r1364;
	and.b32  	%r1367, %r1366, 1;
	setp.eq.b32 	%p328, %r1367, 1;
	@%p328 bra 	$L__BB3_291;
	add.s32 	%r2594, %r2593, -12;
	shr.u32 	%r1368, %r2594, 5;
	and.b32  	%r1369, %r2594, 31;
	mul.wide.u32 	%rd6590, %r1368, 4;
	add.s64 	%rd6591, %rd2, %rd6590;
	ld.local.u32 	%r1370, [%rd6591];
	shr.u32 	%r1371, %r1370, %r1369;
	and.b32  	%r1372, %r1371, 1;
	setp.eq.b32 	%p329, %r1372, 1;
	@%p329 bra 	$L__BB3_291;
	add.s32 	%r2594, %r2593, -13;
	shr.u32 	%r1373, %r2594, 5;
	and.b32  	%r1374, %r2594, 31;
	mul.wide.u32 	%rd6592, %r1373, 4;
	add.s64 	%rd6593, %rd2, %rd6592;
	ld.local.u32 	%r1375, [%rd6593];
	shr.u32 	%r1376, %r1375, %r1374;
	and.b32  	%r1377, %r1376, 1;
	setp.eq.b32 	%p330, %r1377, 1;
	@%p330 bra 	$L__BB3_291;
	add.s32 	%r2594, %r2593, -14;
	shr.u32 	%r1378, %r2594, 5;
	and.b32  	%r1379, %r2594, 31;
	mul.wide.u32 	%rd6594, %r1378, 4;
	add.s64 	%rd6595, %rd2, %rd6594;
	ld.local.u32 	%r1380, [%rd6595];
	shr.u32 	%r1381, %r1380, %r1379;
	and.b32  	%r1382, %r1381, 1;
	setp.eq.b32 	%p331, %r1382, 1;
	@%p331 bra 	$L__BB3_291;
	add.s32 	%r2594, %r2593, -15;
	shr.u32 	%r1383, %r2594, 5;
	and.b32  	%r1384, %r2594, 31;
	mul.wide.u32 	%rd6596, %r1383, 4;
	add.s64 	%rd6597, %rd2, %rd6596;
	ld.local.u32 	%r1385, [%rd6597];
	shr.u32 	%r1386, %r1385, %r1384;
	and.b32  	%r1387, %r1386, 1;
	setp.eq.b32 	%p332, %r1387, 1;
	@%p332 bra 	$L__BB3_291;
	add.s32 	%r2593, %r2593, -16;
	setp.eq.s32 	%p468, %r2594, 0;
	mov.u32 	%r2621, %r2502;
	mov.u32 	%r2622, %r2501;
	mov.u32 	%r2623, %r2500;
	mov.u32 	%r2624, %r2499;
	mov.u32 	%r2625, %r2498;
	mov.u32 	%r2626, %r2497;
	mov.u32 	%r2627, %r2496;
	mov.u32 	%r2628, %r2495;
	@%p468 bra 	$L__BB3_423;
	bra.uni 	$L__BB3_274;
$L__BB3_291:
	st.local.v4.u32 	[%rd3+32], {%r2585, %r2586, %r2587, %r2588};
	st.local.v4.u32 	[%rd3+48], {%r2589, %r2590, %r2591, %r2592};
	mov.b32 	%r2603, 2;
	mov.u32 	%r2604, %r2592;
	mov.u32 	%r2605, %r2591;
	mov.u32 	%r2606, %r2590;
	mov.u32 	%r2607, %r2589;
	mov.u32 	%r2608, %r2588;
	mov.u32 	%r2609, %r2587;
	mov.u32 	%r2610, %r2586;
	mov.u32 	%r2611, %r2585;
$L__BB3_292:
	mul.wide.u32 	%rd6598, %r2603, 32;
	add.s64 	%rd456, %rd3, %rd6598;
	mul.wide.u32 	%rd6599, %r2585, %r2611;
	cvt.u32.u64 	%r1389, %rd6599;
	shr.u64 	%rd6600, %rd6599, 32;
	mul.wide.u32 	%rd6601, %r2586, %r2611;
	add.s64 	%rd6602, %rd6600, %rd6601;
	shr.u64 	%rd6603, %rd6602, 32;
	mul.wide.u32 	%rd6604, %r2587, %r2611;
	add.s64 	%rd6605, %rd6603, %rd6604;
	shr.u64 	%rd6606, %rd6605, 32;
	mul.wide.u32 	%rd6607, %r2588, %r2611;
	add.s64 	%rd6608, %rd6606, %rd6607;
	shr.u64 	%rd6609, %rd6608, 32;
	mul.wide.u32 	%rd6610, %r2589, %r2611;
	add.s64 	%rd6611, %rd6609, %rd6610;
	shr.u64 	%rd6612, %rd6611, 32;
	mul.wide.u32 	%rd6613, %r2590, %r2611;
	add.s64 	%rd6614, %rd6612, %rd6613;
	shr.u64 	%rd6615, %rd6614, 32;
	mul.wide.u32 	%rd6616, %r2591, %r2611;
	add.s64 	%rd6617, %rd6615, %rd6616;
	shr.u64 	%rd6618, %rd6617, 32;
	mul.wide.u32 	%rd6619, %r2592, %r2611;
	add.s64 	%rd6620, %rd6618, %rd6619;
	shr.u64 	%rd6621, %rd6620, 32;
	mul.wide.u32 	%rd6622, %r2585, %r2610;
	and.b64  	%rd6623, %rd6602, 4294967295;
	add.s64 	%rd6624, %rd6622, %rd6623;
	shr.u64 	%rd6625, %rd6624, 32;
	mul.wide.u32 	%rd6626, %r2586, %r2610;
	and.b64  	%rd6627, %rd6605, 4294967295;
	add.s64 	%rd6628, %rd6625, %rd6627;
	add.s64 	%rd6629, %rd6628, %rd6626;
	shr.u64 	%rd6630, %rd6629, 32;
	mul.wide.u32 	%rd6631, %r2587, %r2610;
	and.b64  	%rd6632, %rd6608, 4294967295;
	add.s64 	%rd6633, %rd6630, %rd6632;
	add.s64 	%rd6634, %rd6633, %rd6631;
	shr.u64 	%rd6635, %rd6634, 32;
	mul.wide.u32 	%rd6636, %r2588, %r2610;
	and.b64  	%rd6637, %rd6611, 4294967295;
	add.s64 	%rd6638, %rd6635, %rd6637;
	add.s64 	%rd6639, %rd6638, %rd6636;
	shr.u64 	%rd6640, %rd6639, 32;
	mul.wide.u32 	%rd6641, %r2589, %r2610;
	and.b64  	%rd6642, %rd6614, 4294967295;
	add.s64 	%rd6643, %rd6640, %rd6642;
	add.s64 	%rd6644, %rd6643, %rd6641;
	shr.u64 	%rd6645, %rd6644, 32;
	mul.wide.u32 	%rd6646, %r2590, %r2610;
	and.b64  	%rd6647, %rd6617, 4294967295;
	add.s64 	%rd6648, %rd6645, %rd6647;
	add.s64 	%rd6649, %rd6648, %rd6646;
	shr.u64 	%rd6650, %rd6649, 32;
	mul.wide.u32 	%rd6651, %r2591, %r2610;
	and.b64  	%rd6652, %rd6620, 4294967295;
	add.s64 	%rd6653, %rd6650, %rd6652;
	add.s64 	%rd6654, %rd6653, %rd6651;
	shr.u64 	%rd6655, %rd6654, 32;
	mul.wide.u32 	%rd6656, %r2592, %r2610;
	add.s64 	%rd6657, %rd6655, %rd6621;
	add.s64 	%rd6658, %rd6657, %rd6656;
	shr.u64 	%rd6659, %rd6658, 32;
	mul.wide.u32 	%rd6660, %r2585, %r2609;
	and.b64  	%rd6661, %rd6629, 4294967295;
	add.s64 	%rd6662, %rd6660, %rd6661;
	shr.u64 	%rd6663, %rd6662, 32;
	mul.wide.u32 	%rd6664, %r2586, %r2609;
	and.b64  	%rd6665, %rd6634, 4294967295;
	add.s64 	%rd6666, %rd6663, %rd6665;
	add.s64 	%rd6667, %rd6666, %rd6664;
	shr.u64 	%rd6668, %rd6667, 32;
	mul.wide.u32 	%rd6669, %r2587, %r2609;
	and.b64  	%rd6670, %rd6639, 4294967295;
	add.s64 	%rd6671, %rd6668, %rd6670;
	add.s64 	%rd6672, %rd6671, %rd6669;
	shr.u64 	%rd6673, %rd6672, 32;
	mul.wide.u32 	%rd6674, %r2588, %r2609;
	and.b64  	%rd6675, %rd6644, 4294967295;
	add.s64 	%rd6676, %rd6673, %rd6675;
	add.s64 	%rd6677, %rd6676, %rd6674;
	shr.u64 	%rd6678, %rd6677, 32;
	mul.wide.u32 	%rd6679, %r2589, %r2609;
	and.b64  	%rd6680, %rd6649, 4294967295;
	add.s64 	%rd6681, %rd6678, %rd6680;
	add.s64 	%rd6682, %rd6681, %rd6679;
	shr.u64 	%rd6683, %rd6682, 32;
	mul.wide.u32 	%rd6684, %r2590, %r2609;
	and.b64  	%rd6685, %rd6654, 4294967295;
	add.s64 	%rd6686, %rd6683, %rd6685;
	add.s64 	%rd6687, %rd6686, %rd6684;
	shr.u64 	%rd6688, %rd6687, 32;
	mul.wide.u32 	%rd6689, %r2591, %r2609;
	and.b64  	%rd6690, %rd6658, 4294967295;
	add.s64 	%rd6691, %rd6688, %rd6690;
	add.s64 	%rd6692, %rd6691, %rd6689;
	shr.u64 	%rd6693, %rd6692, 32;
	mul.wide.u32 	%rd6694, %r2592, %r2609;
	add.s64 	%rd6695, %rd6693, %rd6659;
	add.s64 	%rd6696, %rd6695, %rd6694;
	shr.u64 	%rd6697, %rd6696, 32;
	mul.wide.u32 	%rd6698, %r2585, %r2608;
	and.b64  	%rd6699, %rd6667, 4294967295;
	add.s64 	%rd6700, %rd6698, %rd6699;
	shr.u64 	%rd6701, %rd6700, 32;
	mul.wide.u32 	%rd6702, %r2586, %r2608;
	and.b64  	%rd6703, %rd6672, 4294967295;
	add.s64 	%rd6704, %rd6701, %rd6703;
	add.s64 	%rd6705, %rd6704, %rd6702;
	shr.u64 	%rd6706, %rd6705, 32;
	mul.wide.u32 	%rd6707, %r2587, %r2608;
	and.b64  	%rd6708, %rd6677, 4294967295;
	add.s64 	%rd6709, %rd6706, %rd6708;
	add.s64 	%rd6710, %rd6709, %rd6707;
	shr.u64 	%rd6711, %rd6710, 32;
	mul.wide.u32 	%rd6712, %r2588, %r2608;
	and.b64  	%rd6713, %rd6682, 4294967295;
	add.s64 	%rd6714, %rd6711, %rd6713;
	add.s64 	%rd6715, %rd6714, %rd6712;
	shr.u64 	%rd6716, %rd6715, 32;
	mul.wide.u32 	%rd6717, %r2589, %r2608;
	and.b64  	%rd6718, %rd6687, 4294967295;
	add.s64 	%rd6719, %rd6716, %rd6718;
	add.s64 	%rd6720, %rd6719, %rd6717;
	shr.u64 	%rd6721, %rd6720, 32;
	mul.wide.u32 	%rd6722, %r2590, %r2608;
	and.b64  	%rd6723, %rd6692, 4294967295;
	add.s64 	%rd6724, %rd6721, %rd6723;
	add.s64 	%rd6725, %rd6724, %rd6722;
	shr.u64 	%rd6726, %rd6725, 32;
	mul.wide.u32 	%rd6727, %r2591, %r2608;
	and.b64  	%rd6728, %rd6696, 4294967295;
	add.s64 	%rd6729, %rd6726, %rd6728;
	add.s64 	%rd6730, %rd6729, %rd6727;
	shr.u64 	%rd6731, %rd6730, 32;
	mul.wide.u32 	%rd6732, %r2592, %r2608;
	add.s64 	%rd6733, %rd6731, %rd6697;
	add.s64 	%rd6734, %rd6733, %rd6732;
	shr.u64 	%rd6735, %rd6734, 32;
	mul.wide.u32 	%rd6736, %r2585, %r2607;
	and.b64  	%rd6737, %rd6705, 4294967295;
	add.s64 	%rd6738, %rd6736, %rd6737;
	shr.u64 	%rd6739, %rd6738, 32;
	mul.wide.u32 	%rd6740, %r2586, %r2607;
	and.b64  	%rd6741, %rd6710, 4294967295;
	add.s64 	%rd6742, %rd6739, %rd6741;
	add.s64 	%rd6743, %rd6742, %rd6740;
	shr.u64 	%rd6744, %rd6743, 32;
	mul.wide.u32 	%rd6745, %r2587, %r2607;
	and.b64  	%rd6746, %rd6715, 4294967295;
	add.s64 	%rd6747, %rd6744, %rd6746;
	add.s64 	%rd6748, %rd6747, %rd6745;
	shr.u64 	%rd6749, %rd6748, 32;
	mul.wide.u32 	%rd6750, %r2588, %r2607;
	and.b64  	%rd6751, %rd6720, 4294967295;
	add.s64 	%rd6752, %rd6749, %rd6751;
	add.s64 	%rd6753, %rd6752, %rd6750;
	shr.u64 	%rd6754, %rd6753, 32;
	mul.wide.u32 	%rd6755, %r2589, %r2607;
	and.b64  	%rd6756, %rd6725, 4294967295;
	add.s64 	%rd6757, %rd6754, %rd6756;
	add.s64 	%rd6758, %rd6757, %rd6755;
	shr.u64 	%rd6759, %rd6758, 32;
	mul.wide.u32 	%rd6760, %r2590, %r2607;
	and.b64  	%rd6761, %rd6730, 4294967295;
	add.s64 	%rd6762, %rd6759, %rd6761;
	add.s64 	%rd6763, %rd6762, %rd6760;
	shr.u64 	%rd6764, %rd6763, 32;
	mul.wide.u32 	%rd6765, %r2591, %r2607;
	and.b64  	%rd6766, %rd6734, 4294967295;
	add.s64 	%rd6767, %rd6764, %rd6766;
	add.s64 	%rd6768, %rd6767, %rd6765;
	shr.u64 	%rd6769, %rd6768, 32;
	mul.wide.u32 	%rd6770, %r2592, %r2607;
	add.s64 	%rd6771, %rd6769, %rd6735;
	add.s64 	%rd6772, %rd6771, %rd6770;
	shr.u64 	%rd6773, %rd6772, 32;
	mul.wide.u32 	%rd6774, %r2585, %r2606;
	and.b64  	%rd6775, %rd6743, 4294967295;
	add.s64 	%rd6776, %rd6774, %rd6775;
	shr.u64 	%rd6777, %rd6776, 32;
	mul.wide.u32 	%rd6778, %r2586, %r2606;
	and.b64  	%rd6779, %rd6748, 4294967295;
	add.s64 	%rd6780, %rd6777, %rd6779;
	add.s64 	%rd6781, %rd6780, %rd6778;
	shr.u64 	%rd6782, %rd6781, 32;
	mul.wide.u32 	%rd6783, %r2587, %r2606;
	and.b64  	%rd6784, %rd6753, 4294967295;
	add.s64 	%rd6785, %rd6782, %rd6784;
	add.s64 	%rd6786, %rd6785, %rd6783;
	shr.u64 	%rd6787, %rd6786, 32;
	mul.wide.u32 	%rd6788, %r2588, %r2606;
	and.b64  	%rd6789, %rd6758, 4294967295;
	add.s64 	%rd6790, %rd6787, %rd6789;
	add.s64 	%rd6791, %rd6790, %rd6788;
	shr.u64 	%rd6792, %rd6791, 32;
	mul.wide.u32 	%rd6793, %r2589, %r2606;
	and.b64  	%rd6794, %rd6763, 4294967295;
	add.s64 	%rd6795, %rd6792, %rd6794;
	add.s64 	%rd6796, %rd6795, %rd6793;
	shr.u64 	%rd6797, %rd6796, 32;
	mul.wide.u32 	%rd6798, %r2590, %r2606;
	and.b64  	%rd6799, %rd6768, 4294967295;
	add.s64 	%rd6800, %rd6797, %rd6799;
	add.s64 	%rd6801, %rd6800, %rd6798;
	shr.u64 	%rd6802, %rd6801, 32;
	mul.wide.u32 	%rd6803, %r2591, %r2606;
	and.b64  	%rd6804, %rd6772, 4294967295;
	add.s64 	%rd6805, %rd6802, %rd6804;
	add.s64 	%rd6806, %rd6805, %rd6803;
	shr.u64 	%rd6807, %rd6806, 32;
	mul.wide.u32 	%rd6808, %r2592, %r2606;
	add.s64 	%rd6809, %rd6807, %rd6773;
	add.s64 	%rd6810, %rd6809, %rd6808;
	shr.u64 	%rd6811, %rd6810, 32;
	mul.wide.u32 	%rd6812, %r2585, %r2605;
	and.b64  	%rd6813, %rd6781, 4294967295;
	add.s64 	%rd6814, %rd6812, %rd6813;
	shr.u64 	%rd6815, %rd6814, 32;
	mul.wide.u32 	%rd6816, %r2586, %r2605;
	and.b64  	%rd6817, %rd6786, 4294967295;
	add.s64 	%rd6818, %rd6815, %rd6817;
	add.s64 	%rd6819, %rd6818, %rd6816;
	shr.u64 	%rd6820, %rd6819, 32;
	mul.wide.u32 	%rd6821, %r2587, %r2605;
	and.b64  	%rd6822, %rd6791, 4294967295;
	add.s64 	%rd6823, %rd6820, %rd6822;
	add.s64 	%rd6824, %rd6823, %rd6821;
	shr.u64 	%rd6825, %rd6824, 32;
	mul.wide.u32 	%rd6826, %r2588, %r2605;
	and.b64  	%rd6827, %rd6796, 4294967295;
	add.s64 	%rd6828, %rd6825, %rd6827;
	add.s64 	%rd6829, %rd6828, %rd6826;
	shr.u64 	%rd6830, %rd6829, 32;
	mul.wide.u32 	%rd6831, %r2589, %r2605;
	and.b64  	%rd6832, %rd6801, 4294967295;
	add.s64 	%rd6833, %rd6830, %rd6832;
	add.s64 	%rd6834, %rd6833, %rd6831;
	shr.u64 	%rd6835, %rd6834, 32;
	mul.wide.u32 	%rd6836, %r2590, %r2605;
	and.b64  	%rd6837, %rd6806, 4294967295;
	add.s64 	%rd6838, %rd6835, %rd6837;
	add.s64 	%rd6839, %rd6838, %rd6836;
	shr.u64 	%rd6840, %rd6839, 32;
	mul.wide.u32 	%rd6841, %r2591, %r2605;
	and.b64  	%rd6842, %rd6810, 4294967295;
	add.s64 	%rd6843, %rd6840, %rd6842;
	add.s64 	%rd6844, %rd6843, %rd6841;
	shr.u64 	%rd6845, %rd6844, 32;
	mul.wide.u32 	%rd6846, %r2592, %r2605;
	add.s64 	%rd6847, %rd6845, %rd6811;
	add.s64 	%rd6848, %rd6847, %rd6846;
	shr.u64 	%rd6849, %rd6848, 32;
	mul.wide.u32 	%rd6850, %r2585, %r2604;
	and.b64  	%rd6851, %rd6819, 4294967295;
	add.s64 	%rd6852, %rd6850, %rd6851;
	shr.u64 	%rd6853, %rd6852, 32;
	mul.wide.u32 	%rd6854, %r2586, %r2604;
	and.b64  	%rd6855, %rd6824, 4294967295;
	add.s64 	%rd6856, %rd6853, %rd6855;
	add.s64 	%rd6857, %rd6856, %rd6854;
	shr.u64 	%rd6858, %rd6857, 32;
	mul.wide.u32 	%rd6859, %r2587, %r2604;
	and.b64  	%rd6860, %rd6829, 4294967295;
	add.s64 	%rd6861, %rd6858, %rd6860;
	add.s64 	%rd6862, %rd6861, %rd6859;
	shr.u64 	%rd6863, %rd6862, 32;
	mul.wide.u32 	%rd6864, %r2588, %r2604;
	and.b64  	%rd6865, %rd6834, 4294967295;
	add.s64 	%rd6866, %rd6863, %rd6865;
	add.s64 	%rd6867, %rd6866, %rd6864;
	shr.u64 	%rd6868, %rd6867, 32;
	mul.wide.u32 	%rd6869, %r2589, %r2604;
	and.b64  	%rd6870, %rd6839, 4294967295;
	add.s64 	%rd6871, %rd6868, %rd6870;
	add.s64 	%rd6872, %rd6871, %rd6869;
	shr.u64 	%rd6873, %rd6872, 32;
	mul.wide.u32 	%rd6874, %r2590, %r2604;
	and.b64  	%rd6875, %rd6844, 4294967295;
	add.s64 	%rd6876, %rd6873, %rd6875;
	add.s64 	%rd6877, %rd6876, %rd6874;
	shr.u64 	%rd6878, %rd6877, 32;
	mul.wide.u32 	%rd6879, %r2591, %r2604;
	and.b64  	%rd6880, %rd6848, 4294967295;
	add.s64 	%rd6881, %rd6878, %rd6880;
	add.s64 	%rd6882, %rd6881, %rd6879;
	shr.u64 	%rd6883, %rd6882, 32;
	mul.wide.u32 	%rd6884, %r2592, %r2604;
	add.s64 	%rd6885, %rd6883, %rd6849;
	add.s64 	%rd6886, %rd6885, %rd6884;
	{ .reg .b32 tmp; mov.b64 {tmp, %r1390}, %rd6886; }
	mul.lo.s32 	%r1391, %r288, %r1389;
	cvt.u64.u32 	%rd6887, %r1391;
	and.b64  	%rd6888, %rd6599, 4294967295;
	mad.lo.s64 	%rd6889, %rd435, %rd6887, %rd6888;
	shr.u64 	%rd6890, %rd6889, 32;
	and.b64  	%rd6891, %rd6624, 4294967295;
	add.s64 	%rd6892, %rd6890, %rd6891;
	mad.lo.s64 	%rd6893, %rd436, %rd6887, %rd6892;
	cvt.u32.u64 	%r1392, %rd6893;
	shr.u64 	%rd6894, %rd6893, 32;
	and.b64  	%rd6895, %rd6662, 4294967295;
	add.s64 	%rd6896, %rd6894, %rd6895;
	mad.lo.s64 	%rd6897, %rd437, %rd6887, %rd6896;
	shr.u64 	%rd6898, %rd6897, 32;
	and.b64  	%rd6899, %rd6700, 4294967295;
	add.s64 	%rd6900, %rd6898, %rd6899;
	mad.lo.s64 	%rd6901, %rd438, %rd6887, %rd6900;
	shr.u64 	%rd6902, %rd6901, 32;
	and.b64  	%rd6903, %rd6738, 4294967295;
	add.s64 	%rd6904, %rd6902, %rd6903;
	mad.lo.s64 	%rd6905, %rd439, %rd6887, %rd6904;
	shr.u64 	%rd6906, %rd6905, 32;
	and.b64  	%rd6907, %rd6776, 4294967295;
	add.s64 	%rd6908, %rd6906, %rd6907;
	mad.lo.s64 	%rd6909, %rd440, %rd6887, %rd6908;
	shr.u64 	%rd6910, %rd6909, 32;
	and.b64  	%rd6911, %rd6814, 4294967295;
	add.s64 	%rd6912, %rd6910, %rd6911;
	mad.lo.s64 	%rd6913, %rd441, %rd6887, %rd6912;
	shr.u64 	%rd6914, %rd6913, 32;
	mul.wide.u32 	%rd6915, %r289, %r1391;
	and.b64  	%rd6916, %rd6852, 4294967295;
	add.s64 	%rd6917, %rd6914, %rd6916;
	add.s64 	%rd6918, %rd6917, %rd6915;
	shr.u64 	%rd6919, %rd6918, 32;
	and.b64  	%rd6920, %rd6857, 4294967295;
	add.s64 	%rd6921, %rd6919, %rd6920;
	shr.u64 	%rd6922, %rd6921, 32;
	and.b64  	%rd6923, %rd6862, 4294967295;
	add.s64 	%rd6924, %rd6922, %rd6923;
	shr.u64 	%rd6925, %rd6924, 32;
	and.b64  	%rd6926, %rd6867, 4294967295;
	add.s64 	%rd6927, %rd6925, %rd6926;
	shr.u64 	%rd6928, %rd6927, 32;
	and.b64  	%rd6929, %rd6872, 4294967295;
	add.s64 	%rd6930, %rd6928, %rd6929;
	shr.u64 	%rd6931, %rd6930, 32;
	and.b64  	%rd6932, %rd6877, 4294967295;
	add.s64 	%rd6933, %rd6931, %rd6932;
	shr.u64 	%rd6934, %rd6933, 32;
	and.b64  	%rd6935, %rd6882, 4294967295;
	add.s64 	%rd6936, %rd6934, %rd6935;
	shr.u64 	%rd6937, %rd6936, 32;
	and.b64  	%rd6938, %rd6886, 4294967295;
	add.s64 	%rd6939, %rd6937, %rd6938;
	{ .reg .b32 tmp; mov.b64 {tmp, %r1393}, %rd6939; }
	add.s32 	%r1394, %r1390, %r1393;
	mul.lo.s32 	%r1395, %r288, %r1392;
	cvt.u64.u32 	%rd6940, %r1395;
	and.b64  	%rd6941, %rd6893, 4294967295;
	mad.lo.s64 	%rd6942, %rd435, %rd6940, %rd6941;
	shr.u64 	%rd6943, %rd6942, 32;
	and.b64  	%rd6944, %rd6897, 4294967295;
	add.s64 	%rd6945, %rd6943, %rd6944;
	mad.lo.s64 	%rd6946, %rd436, %rd6940, %rd6945;
	cvt.u32.u64 	%r1396, %rd6946;
	shr.u64 	%rd6947, %rd6946, 32;
	and.b64  	%rd6948, %rd6901, 4294967295;
	add.s64 	%rd6949, %rd6947, %rd6948;
	mad.lo.s64 	%rd6950, %rd437, %rd6940, %rd6949;
	shr.u64 	%rd6951, %rd6950, 32;
	and.b64  	%rd6952, %rd6905, 4294967295;
	add.s64 	%rd6953, %rd6951, %rd6952;
	mad.lo.s64 	%rd6954, %rd438, %rd6940, %rd6953;
	shr.u64 	%rd6955, %rd6954, 32;
	and.b64  	%rd6956, %rd6909, 4294967295;
	add.s64 	%rd6957, %rd6955, %rd6956;
	mad.lo.s64 	%rd6958, %rd439, %rd6940, %rd6957;
	shr.u64 	%rd6959, %rd6958, 32;
	and.b64  	%rd6960, %rd6913, 4294967295;
	add.s64 	%rd6961, %rd6959, %rd6960;
	mad.lo.s64 	%rd6962, %rd440, %rd6940, %rd6961;
	shr.u64 	%rd6963, %rd6962, 32;
	and.b64  	%rd6964, %rd6918, 4294967295;
	add.s64 	%rd6965, %rd6963, %rd6964;
	mad.lo.s64 	%rd6966, %rd441, %rd6940, %rd6965;
	shr.u64 	%rd6967, %rd6966, 32;
	mul.wide.u32 	%rd6968, %r289, %r1395;
	and.b64  	%rd6969, %rd6921, 4294967295;
	add.s64 	%rd6970, %rd6967, %rd6969;
	add.s64 	%rd6971, %rd6970, %rd6968;
	shr.u64 	%rd6972, %rd6971, 32;
	and.b64  	%rd6973, %rd6924, 4294967295;
	add.s64 	%rd6974, %rd6972, %rd6973;
	shr.u64 	%rd6975, %rd6974, 32;
	and.b64  	%rd6976, %rd6927, 4294967295;
	add.s64 	%rd6977, %rd6975, %rd6976;
	shr.u64 	%rd6978, %rd6977, 32;
	and.b64  	%rd6979, %rd6930, 4294967295;
	add.s64 	%rd6980, %rd6978, %rd6979;
	shr.u64 	%rd6981, %rd6980, 32;
	and.b64  	%rd6982, %rd6933, 4294967295;
	add.s64 	%rd6983, %rd6981, %rd6982;
	shr.u64 	%rd6984, %rd6983, 32;
	and.b64  	%rd6985, %rd6936, 4294967295;
	add.s64 	%rd6986, %rd6984, %rd6985;
	shr.u64 	%rd6987, %rd6986, 32;
	and.b64  	%rd6988, %rd6939, 4294967295;
	add.s64 	%rd6989, %rd6987, %rd6988;
	{ .reg .b32 tmp; mov.b64 {tmp, %r1397}, %rd6989; }
	add.s32 	%r1398, %r1394, %r1397;
	mul.lo.s32 	%r1399, %r288, %r1396;
	cvt.u64.u32 	%rd6990, %r1399;
	and.b64  	%rd6991, %rd6946, 4294967295;
	mad.lo.s64 	%rd6992, %rd435, %rd6990, %rd6991;
	shr.u64 	%rd6993, %rd6992, 32;
	and.b64  	%rd6994, %rd6950, 4294967295;
	add.s64 	%rd6995, %rd6993, %rd6994;
	mad.lo.s64 	%rd6996, %rd436, %rd6990, %rd6995;
	cvt.u32.u64 	%r1400, %rd6996;
	shr.u64 	%rd6997, %rd6996, 32;
	and.b64  	%rd6998, %rd6954, 4294967295;
	add.s64 	%rd6999, %rd6997, %rd6998;
	mad.lo.s64 	%rd7000, %rd437, %rd6990, %rd6999;
	shr.u64 	%rd7001, %rd7000, 32;
	and.b64  	%rd7002, %rd6958, 4294967295;
	add.s64 	%rd7003, %rd7001, %rd7002;
	mad.lo.s64 	%rd7004, %rd438, %rd6990, %rd7003;
	shr.u64 	%rd7005, %rd7004, 32;
	and.b64  	%rd7006, %rd6962, 4294967295;
	add.s64 	%rd7007, %rd7005, %rd7006;
	mad.lo.s64 	%rd7008, %rd439, %rd6990, %rd7007;
	shr.u64 	%rd7009, %rd7008, 32;
	and.b64  	%rd7010, %rd6966, 4294967295;
	add.s64 	%rd7011, %rd7009, %rd7010;
	mad.lo.s64 	%rd7012, %rd440, %rd6990, %rd7011;
	shr.u64 	%rd7013, %rd7012, 32;
	and.b64  	%rd7014, %rd6971, 4294967295;
	add.s64 	%rd7015, %rd7013, %rd7014;
	mad.lo.s64 	%rd7016, %rd441, %rd6990, %rd7015;
	shr.u64 	%rd7017, %rd7016, 32;
	mul.wide.u32 	%rd7018, %r289, %r1399;
	and.b64  	%rd7019, %rd6974, 4294967295;
	add.s64 	%rd7020, %rd7017, %rd7019;
	add.s64 	%rd7021, %rd7020, %rd7018;
	shr.u64 	%rd7022, %rd7021, 32;
	and.b64  	%rd7023, %rd6977, 4294967295;
	add.s64 	%rd7024, %rd7022, %rd7023;
	shr.u64 	%rd7025, %rd7024, 32;
	and.b64  	%rd7026, %rd6980, 4294967295;
	add.s64 	%rd7027, %rd7025, %rd7026;
	shr.u64 	%rd7028, %rd7027, 32;
	and.b64  	%rd7029, %rd6983, 4294967295;
	add.s64 	%rd7030, %rd7028, %rd7029;
	shr.u64 	%rd7031, %rd7030, 32;
	and.b64  	%rd7032, %rd6986, 4294967295;
	add.s64 	%rd7033, %rd7031, %rd7032;
	shr.u64 	%rd7034, %rd7033, 32;
	and.b64  	%rd7035, %rd6989, 4294967295;
	add.s64 	%rd7036, %rd7034, %rd7035;
	{ .reg .b32 tmp; mov.b64 {tmp, %r1401}, %rd7036; }
	add.s32 	%r1402, %r1398, %r1401;
	mul.lo.s32 	%r1403, %r288, %r1400;
	cvt.u64.u32 	%rd7037, %r1403;
	and.b64  	%rd7038, %rd6996, 4294967295;
	mad.lo.s64 	%rd7039, %rd435, %rd7037, %rd7038;
	shr.u64 	%rd7040, %rd7039, 32;
	and.b64  	%rd7041, %rd7000, 4294967295;
	add.s64 	%rd7042, %rd7040, %rd7041;
	mad.lo.s64 	%rd7043, %rd436, %rd7037, %rd7042;
	cvt.u32.u64 	%r1404, %rd7043;
	shr.u64 	%rd7044, %rd7043, 32;
	and.b64  	%rd7045, %rd7004, 4294967295;
	add.s64 	%rd7046, %rd7044, %rd7045;
	mad.lo.s64 	%rd7047, %rd437, %rd7037, %rd7046;
	shr.u64 	%rd7048, %rd7047, 32;
	and.b64  	%rd7049, %rd7008, 4294967295;
	add.s64 	%rd7050, %rd7048, %rd7049;
	mad.lo.s64 	%rd7051, %rd438, %rd7037, %rd7050;
	shr.u64 	%rd7052, %rd7051, 32;
	and.b64  	%rd7053, %rd7012, 4294967295;
	add.s64 	%rd7054, %rd7052, %rd7053;
	mad.lo.s64 	%rd7055, %rd439, %rd7037, %rd7054;
	shr.u64 	%rd7056, %rd7055, 32;
	and.b64  	%rd7057, %rd7016, 4294967295;
	add.s64 	%rd7058, %rd7056, %rd7057;
	mad.lo.s64 	%rd7059, %rd440, %rd7037, %rd7058;
	shr.u64 	%rd7060, %rd7059, 32;
	and.b64  	%rd7061, %rd7021, 4294967295;
	add.s64 	%rd7062, %rd7060, %rd7061;
	mad.lo.s64 	%rd7063, %rd441, %rd7037, %rd7062;
	shr.u64 	%rd7064, %rd7063, 32;
	mul.wide.u32 	%rd7065, %r289, %r1403;
	and.b64  	%rd7066, %rd7024, 4294967295;
	add.s64 	%rd7067, %rd7064, %rd7066;
	add.s64 	%rd7068, %rd7067, %rd7065;
	shr.u64 	%rd7069, %rd7068, 32;
	and.b64  	%rd7070, %rd7027, 4294967295;
	add.s64 	%rd7071, %rd7069, %rd7070;
	shr.u64 	%rd7072, %rd7071, 32;
	and.b64  	%rd7073, %rd7030, 4294967295;
	add.s64 	%rd7074, %rd7072, %rd7073;
	shr.u64 	%rd7075, %rd7074, 32;
	and.b64  	%rd7076, %rd7033, 4294967295;
	add.s64 	%rd7077, %rd7075, %rd7076;
	shr.u64 	%rd7078, %rd7077, 32;
	and.b64  	%rd7079, %rd7036, 4294967295;
	add.s64 	%rd7080, %rd7078, %rd7079;
	{ .reg .b32 tmp; mov.b64 {tmp, %r1405}, %rd7080; }
	add.s32 	%r1406, %r1402, %r1405;
	mul.lo.s32 	%r1407, %r288, %r1404;
	cvt.u64.u32 	%rd7081, %r1407;
	and.b64  	%rd7082, %rd7043, 4294967295;
	mad.lo.s64 	%rd7083, %rd435, %rd7081, %rd7082;
	shr.u64 	%rd7084, %rd7083, 32;
	and.b64  	%rd7085, %rd7047, 4294967295;
	add.s64 	%rd7086, %rd7084, %rd7085;
	mad.lo.s64 	%rd7087, %rd436, %rd7081, %rd7086;
	cvt.u32.u64 	%r1408, %rd7087;
	shr.u64 	%rd7088, %rd7087, 32;
	and.b64  	%rd7089, %rd7051, 4294967295;
	add.s64 	%rd7090, %rd7088, %rd7089;
	mad.lo.s64 	%rd7091, %rd437, %rd7081, %rd7090;
	shr.u64 	%rd7092, %rd7091, 32;
	and.b64  	%rd7093, %rd7055, 4294967295;
	add.s64 	%rd7094, %rd7092, %rd7093;
	mad.lo.s64 	%rd7095, %rd438, %rd7081, %rd7094;
	shr.u64 	%rd7096, %rd7095, 32;
	and.b64  	%rd7097, %rd7059, 4294967295;
	add.s64 	%rd7098, %rd7096, %rd7097;
	mad.lo.s64 	%rd7099, %rd439, %rd7081, %rd7098;
	shr.u64 	%rd7100, %rd7099, 32;
	and.b64  	%rd7101, %rd7063, 4294967295;
	add.s64 	%rd7102, %rd7100, %rd7101;
	mad.lo.s64 	%rd7103, %rd440, %rd7081, %rd7102;
	shr.u64 	%rd7104, %rd7103, 32;
	and.b64  	%rd7105, %rd7068, 4294967295;
	add.s64 	%rd7106, %rd7104, %rd7105;
	mad.lo.s64 	%rd7107, %rd441, %rd7081, %rd7106;
	shr.u64 	%rd7108, %rd7107, 32;
	mul.wide.u32 	%rd7109, %r289, %r1407;
	and.b64  	%rd7110, %rd7071, 4294967295;
	add.s64 	%rd7111, %rd7108, %rd7110;
	add.s64 	%rd7112, %rd7111, %rd7109;
	shr.u64 	%rd7113, %rd7112, 32;
	and.b64  	%rd7114, %rd7074, 4294967295;
	add.s64 	%rd7115, %rd7113, %rd7114;
	shr.u64 	%rd7116, %rd7115, 32;
	and.b64  	%rd7117, %rd7077, 4294967295;
	add.s64 	%rd7118, %rd7116, %rd7117;
	shr.u64 	%rd7119, %rd7118, 32;
	and.b64  	%rd7120, %rd7080, 4294967295;
	add.s64 	%rd7121, %rd7119, %rd7120;
	{ .reg .b32 tmp; mov.b64 {tmp, %r1409}, %rd7121; }
	add.s32 	%r1410, %r1406, %r1409;
	mul.lo.s32 	%r1411, %r288, %r1408;
	cvt.u64.u32 	%rd7122, %r1411;
	and.b64  	%rd7123, %rd7087, 4294967295;
	mad.lo.s64 	%rd7124, %rd435, %rd7122, %rd7123;
	shr.u64 	%rd7125, %rd7124, 32;
	and.b64  	%rd7126, %rd7091, 4294967295;
	add.s64 	%rd7127, %rd7125, %rd7126;
	mad.lo.s64 	%rd7128, %rd436, %rd7122, %rd7127;
	cvt.u32.u64 	%r1412, %rd7128;
	shr.u64 	%rd7129, %rd7128, 32;
	and.b64  	%rd7130, %rd7095, 4294967295;
	add.s64 	%rd7131, %rd7129, %rd7130;
	mad.lo.s64 	%rd7132, %rd437, %rd7122, %rd7131;
	shr.u64 	%rd7133, %rd7132, 32;
	and.b64  	%rd7134, %rd7099, 4294967295;
	add.s64 	%rd7135, %rd7133, %rd7134;
	mad.lo.s64 	%rd7136, %rd438, %rd7122, %rd7135;
	shr.u64 	%rd7137, %rd7136, 32;
	and.b64  	%rd7138, %rd7103, 4294967295;
	add.s64 	%rd7139, %rd7137, %rd7138;
	mad.lo.s64 	%rd7140, %rd439, %rd7122, %rd7139;
	shr.u64 	%rd7141, %rd7140, 32;
	and.b64  	%rd7142, %rd7107, 4294967295;
	add.s64 	%rd7143, %rd7141, %rd7142;
	mad.lo.s64 	%rd7144, %rd440, %rd7122, %rd7143;
	shr.u64 	%rd7145, %rd7144, 32;
	and.b64  	%rd7146, %rd7112, 4294967295;
	add.s64 	%rd7147, %rd7145, %rd7146;
	mad.lo.s64 	%rd7148, %rd441, %rd7122, %rd7147;
	shr.u64 	%rd7149, %rd7148, 32;
	mul.wide.u32 	%rd7150, %r289, %r1411;
	and.b64  	%rd7151, %rd7115, 4294967295;
	add.s64 	%rd7152, %rd7149, %rd7151;
	add.s64 	%rd7153, %rd7152, %rd7150;
	shr.u64 	%rd7154, %rd7153, 32;
	and.b64  	%rd7155, %rd7118, 4294967295;
	add.s64 	%rd7156, %rd7154, %rd7155;
	shr.u64 	%rd7157, %rd7156, 32;
	and.b64  	%rd7158, %rd7121, 4294967295;
	add.s64 	%rd7159, %rd7157, %rd7158;
	{ .reg .b32 tmp; mov.b64 {tmp, %r1413}, %rd7159; }
	add.s32 	%r1414, %r1410, %r1413;
	mul.lo.s32 	%r1415, %r288, %r1412;
	cvt.u64.u32 	%rd7160, %r1415;
	and.b64  	%rd7161, %rd7128, 4294967295;
	mad.lo.s64 	%rd7162, %rd435, %rd7160, %rd7161;
	shr.u64 	%rd7163, %rd7162, 32;
	and.b64  	%rd7164, %rd7132, 4294967295;
	add.s64 	%rd7165, %rd7163, %rd7164;
	mad.lo.s64 	%rd7166, %rd436, %rd7160, %rd7165;
	cvt.u32.u64 	%r1416, %rd7166;
	shr.u64 	%rd7167, %rd7166, 32;
	and.b64  	%rd7168, %rd7136, 4294967295;
	add.s64 	%rd7169, %rd7167, %rd7168;
	mad.lo.s64 	%rd7170, %rd437, %rd7160, %rd7169;
	shr.u64 	%rd7171, %rd7170, 32;
	and.b64  	%rd7172, %rd7140, 4294967295;
	add.s64 	%rd7173, %rd7171, %rd7172;
	mad.lo.s64 	%rd7174, %rd438, %rd7160, %rd7173;
	shr.u64 	%rd7175, %rd7174, 32;
	and.b64  	%rd7176, %rd7144, 4294967295;
	add.s64 	%rd7177, %rd7175, %rd7176;
	mad.lo.s64 	%rd7178, %rd439, %rd7160, %rd7177;
	shr.u64 	%rd7179, %rd7178, 32;
	and.b64  	%rd7180, %rd7148, 4294967295;
	add.s64 	%rd7181, %rd7179, %rd7180;
	mad.lo.s64 	%rd7182, %rd440, %rd7160, %rd7181;
	shr.u64 	%rd7183, %rd7182, 32;
	and.b64  	%rd7184, %rd7153, 4294967295;
	add.s64 	%rd7185, %rd7183, %rd7184;
	mad.lo.s64 	%rd7186, %rd441, %rd7160, %rd7185;
	shr.u64 	%rd7187, %rd7186, 32;
	mul.wide.u32 	%rd7188, %r289, %r1415;
	and.b64  	%rd7189, %rd7156, 4294967295;
	add.s64 	%rd7190, %rd7187, %rd7189;
	add.s64 	%rd7191, %rd7190, %rd7188;
	shr.u64 	%rd7192, %rd7191, 32;
	and.b64  	%rd7193, %rd7159, 4294967295;
	add.s64 	%rd7194, %rd7192, %rd7193;
	{ .reg .b32 tmp; mov.b64 {tmp, %r1417}, %rd7194; }
	add.s32 	%r1418, %r1414, %r1417;
	mul.lo.s32 	%r1419, %r288, %r1416;
	cvt.u64.u32 	%rd7195, %r1419;
	and.b64  	%rd7196, %rd7166, 4294967295;
	mad.lo.s64 	%rd7197, %rd435, %rd7195, %rd7196;
	shr.u64 	%rd7198, %rd7197, 32;
	and.b64  	%rd7199, %rd7170, 4294967295;
	add.s64 	%rd7200, %rd7198, %rd7199;
	mad.lo.s64 	%rd457, %rd436, %rd7195, %rd7200;
	cvt.u32.u64 	%r2611, %rd457;
	shr.u64 	%rd7201, %rd457, 32;
	and.b64  	%rd7202, %rd7174, 4294967295;
	add.s64 	%rd7203, %rd7201, %rd7202;
	mad.lo.s64 	%rd458, %rd437, %rd7195, %rd7203;
	cvt.u32.u64 	%r2610, %rd458;
	shr.u64 	%rd7204, %rd458, 32;
	and.b64  	%rd7205, %rd7178, 4294967295;
	add.s64 	%rd7206, %rd7204, %rd7205;
	mad.lo.s64 	%rd459, %rd438, %rd7195, %rd7206;
	cvt.u32.u64 	%r2609, %rd459;
	shr.u64 	%rd7207, %rd459, 32;
	and.b64  	%rd7208, %rd7182, 4294967295;
	add.s64 	%rd7209, %rd7207, %rd7208;
	mad.lo.s64 	%rd460, %rd439, %rd7195, %rd7209;
	cvt.u32.u64 	%r2608, %rd460;
	shr.u64 	%rd7210, %rd460, 32;
	and.b64  	%rd7211, %rd7186, 4294967295;
	add.s64 	%rd7212, %rd7210, %rd7211;
	mad.lo.s64 	%rd461, %rd440, %rd7195, %rd7212;
	cvt.u32.u64 	%r2607, %rd461;
	shr.u64 	%rd7213, %rd461, 32;
	and.b64  	%rd7214, %rd7191, 4294967295;
	add.s64 	%rd7215, %rd7213, %rd7214;
	mad.lo.s64 	%rd462, %rd441, %rd7195, %rd7215;
	cvt.u32.u64 	%r2606, %rd462;
	shr.u64 	%rd7216, %rd462, 32;
	mul.wide.u32 	%rd7217, %r289, %r1419;
	and.b64  	%rd7218, %rd7194, 4294967295;
	add.s64 	%rd7219, %rd7216, %rd7218;
	add.s64 	%rd463, %rd7219, %rd7217;
	cvt.u32.u64 	%r2605, %rd463;
	{ .reg .b32 tmp; mov.b64 {tmp, %r1420}, %rd463; }
	add.s32 	%r2604, %r1418, %r1420;
	st.local.v4.u32 	[%rd456], {%r2611, %r2610, %r2609, %r2608};
	st.local.v4.u32 	[%rd456+16], {%r2607, %r2606, %r2605, %r2604};
	setp.gt.u32 	%p333, %r2604, %r289;
	@%p333 bra 	$L__BB3_306;
	setp.lt.u32 	%p334, %r2604, %r289;
	@%p334 bra 	$L__BB3_307;
	cvt.u32.u64 	%r1421, %rd441;
	setp.lt.u32 	%p335, %r1421, %r2605;
	@%p335 bra 	$L__BB3_306;
	setp.gt.u32 	%p336, %r1421, %r2605;
	@%p336 bra 	$L__BB3_307;
	cvt.u32.u64 	%r1423, %rd440;
	setp.lt.u32 	%p337, %r1423, %r2606;
	@%p337 bra 	$L__BB3_306;
	setp.gt.u32 	%p338, %r1423, %r2606;
	@%p338 bra 	$L__BB3_307;
	cvt.u32.u64 	%r1425, %rd439;
	setp.lt.u32 	%p339, %r1425, %r2607;
	@%p339 bra 	$L__BB3_306;
	setp.gt.u32 	%p340, %r1425, %r2607;
	@%p340 bra 	$L__BB3_307;
	cvt.u32.u64 	%r1427, %rd438;
	setp.lt.u32 	%p341, %r1427, %r2608;
	@%p341 bra 	$L__BB3_306;
	setp.gt.u32 	%p342, %r1427, %r2608;
	@%p342 bra 	$L__BB3_307;
	cvt.u32.u64 	%r1429, %rd437;
	setp.lt.u32 	%p343, %r1429, %r2609;
	@%p343 bra 	$L__BB3_306;
	setp.gt.u32 	%p344, %r1429, %r2609;
	@%p344 bra 	$L__BB3_307;
	cvt.u32.u64 	%r1431, %rd436;
	setp.lt.u32 	%p345, %r1431, %r2610;
	@%p345 bra 	$L__BB3_306;
	cvt.u32.u64 	%r1432, %rd435;
	setp.gt.u32 	%p346, %r1431, %r2610;
	setp.gt.u32 	%p347, %r1432, %r2611;
	or.pred  	%p348, %p346, %p347;
	@%p348 bra 	$L__BB3_307;
$L__BB3_306:
	and.b64  	%rd7221, %rd457, 4294967295;
	sub.s64 	%rd7222, %rd7221, %rd435;
	shr.u64 	%rd7223, %rd7222, 63;
	cvt.u32.u64 	%r2611, %rd7222;
	and.b64  	%rd7224, %rd458, 4294967295;
	add.s64 	%rd7225, %rd7223, %rd436;
	sub.s64 	%rd7226, %rd7224, %rd7225;
	shr.u64 	%rd7227, %rd7226, 63;
	cvt.u32.u64 	%r2610, %rd7226;
	and.b64  	%rd7228, %rd459, 4294967295;
	add.s64 	%rd7229, %rd7227, %rd437;
	sub.s64 	%rd7230, %rd7228, %rd7229;
	shr.u64 	%rd7231, %rd7230, 63;
	cvt.u32.u64 	%r2609, %rd7230;
	and.b64  	%rd7232, %rd460, 4294967295;
	add.s64 	%rd7233, %rd7231, %rd438;
	sub.s64 	%rd7234, %rd7232, %rd7233;
	shr.u64 	%rd7235, %rd7234, 63;
	cvt.u32.u64 	%r2608, %rd7234;
	st.local.v4.u32 	[%rd456], {%r2611, %r2610, %r2609, %r2608};
	and.b64  	%rd7236, %rd461, 4294967295;
	add.s64 	%rd7237, %rd7235, %rd439;
	sub.s64 	%rd7238, %rd7236, %rd7237;
	shr.u64 	%rd7239, %rd7238, 63;
	cvt.u32.u64 	%r2607, %rd7238;
	and.b64  	%rd7240, %rd462, 4294967295;
	add.s64 	%rd7241, %rd7239, %rd440;
	sub.s64 	%rd7242, %rd7240, %rd7241;
	shr.u64 	%rd7243, %rd7242, 63;
	cvt.u32.u64 	%r2606, %rd7242;
	and.b64  	%rd7244, %rd463, 4294967295;
	add.s64 	%rd7245, %rd7243, %rd441;
	sub.s64 	%rd7246, %rd7244, %rd7245;
	shr.u64 	%rd7247, %rd7246, 63;
	cvt.u32.u64 	%r2605, %rd7246;
	cvt.u32.u64 	%r1434, %rd7247;
	add.s32 	%r1435, %r289, %r1434;
	sub.s32 	%r2604, %r2604, %r1435;
	st.local.v4.u32 	[%rd456+16], {%r2607, %r2606, %r2605, %r2604};
$L__BB3_307:
	add.s32 	%r2603, %r2603, 1;
	setp.ne.s32 	%p349, %r2603, 16;
	@%p349 bra 	$L__BB3_292;
	mov.u32 	%r2621, %r2502;
	mov.u32 	%r2622, %r2501;
	mov.u32 	%r2623, %r2500;
	mov.u32 	%r2624, %r2499;
	mov.u32 	%r2625, %r2498;
	mov.u32 	%r2626, %r2497;
	mov.u32 	%r2627, %r2496;
	mov.u32 	%r2628, %r2495;
$L__BB3_309:
	shr.u32 	%r1436, %r2594, 5;
	and.b32  	%r399, %r2594, 31;
	mul.wide.u32 	%rd7248, %r1436, 4;
	add.s64 	%rd7249, %rd2, %rd7248;
	ld.local.u32 	%r400, [%rd7249];
	shr.u32 	%r1437, %r400, %r399;
	and.b32  	%r2629, %r1437, 1;
	setp.eq.b32 	%p350, %r2629, 1;
	@%p350 bra 	$L__BB3_326;
	mul.wide.u32 	%rd8672, %r2621, %r2621;
	cvt.u32.u64 	%r2205, %rd8672;
	shr.u64 	%rd8673, %rd8672, 32;
	mul.wide.u32 	%rd8674, %r2622, %r2621;
	add.s64 	%rd8675, %rd8673, %rd8674;
	shr.u64 	%rd8676, %rd8675, 32;
	mul.wide.u32 	%rd8677, %r2623, %r2621;
	add.s64 	%rd8678, %rd8676, %rd8677;
	shr.u64 	%rd8679, %rd8678, 32;
	mul.wide.u32 	%rd8680, %r2624, %r2621;
	add.s64 	%rd8681, %rd8679, %rd8680;
	shr.u64 	%rd8682, %rd8681, 32;
	mul.wide.u32 	%rd8683, %r2625, %r2621;
	add.s64 	%rd8684, %rd8682, %rd8683;
	shr.u64 	%rd8685, %rd8684, 32;
	mul.wide.u32 	%rd8686, %r2626, %r2621;
	add.s64 	%rd8687, %rd8685, %rd8686;
	shr.u64 	%rd8688, %rd8687, 32;
	mul.wide.u32 	%rd8689, %r2627, %r2621;
	add.s64 	%rd8690, %rd8688, %rd8689;
	shr.u64 	%rd8691, %rd8690, 32;
	mul.wide.u32 	%rd8692, %r2628, %r2621;
	add.s64 	%rd8693, %rd8691, %rd8692;
	shr.u64 	%rd8694, %rd8693, 32;
	and.b64  	%rd8695, %rd8675, 4294967295;
	add.s64 	%rd8696, %rd8674, %rd8695;
	shr.u64 	%rd8697, %rd8696, 32;
	mul.wide.u32 	%rd8698, %r2622, %r2622;
	and.b64  	%rd8699, %rd8678, 4294967295;
	add.s64 	%rd8700, %rd8697, %rd8699;
	add.s64 	%rd8701, %rd8700, %rd8698;
	shr.u64 	%rd8702, %rd8701, 32;
	mul.wide.u32 	%rd8703, %r2623, %r2622;
	and.b64  	%rd8704, %rd8681, 4294967295;
	add.s64 	%rd8705, %rd8702, %rd8704;
	add.s64 	%rd8706, %rd8705, %rd8703;
	shr.u64 	%rd8707, %rd8706, 32;
	mul.wide.u32 	%rd8708, %r2624, %r2622;
	and.b64  	%rd8709, %rd8684, 4294967295;
	add.s64 	%rd8710, %rd8707, %rd8709;
	add.s64 	%rd8711, %rd8710, %rd8708;
	shr.u64 	%rd8712, %rd8711, 32;
	mul.wide.u32 	%rd8713, %r2625, %r2622;
	and.b64  	%rd8714, %rd8687, 4294967295;
	add.s64 	%rd8715, %rd8712, %rd8714;
	add.s64 	%rd8716, %rd8715, %rd8713;
	shr.u64 	%rd8717, %rd8716, 32;
	mul.wide.u32 	%rd8718, %r2626, %r2622;
	and.b64  	%rd8719, %rd8690, 4294967295;
	add.s64 	%rd8720, %rd8717, %rd8719;
	add.s64 	%rd8721, %rd8720, %rd8718;
	shr.u64 	%rd8722, %rd8721, 32;
	mul.wide.u32 	%rd8723, %r2627, %r2622;
	and.b64  	%rd8724, %rd8693, 4294967295;
	add.s64 	%rd8725, %rd8722, %rd8724;
	add.s64 	%rd8726, %rd8725, %rd8723;
	shr.u64 	%rd8727, %rd8726, 32;
	mul.wide.u32 	%rd8728, %r2628, %r2622;
	add.s64 	%rd8729, %rd8727, %rd8694;
	add.s64 	%rd8730, %rd8729, %rd8728;
	shr.u64 	%rd8731, %rd8730, 32;
	and.b64  	%rd8732, %rd8701, 4294967295;
	add.s64 	%rd8733, %rd8677, %rd8732;
	shr.u64 	%rd8734, %rd8733, 32;
	and.b64  	%rd8735, %rd8706, 4294967295;
	add.s64 	%rd8736, %rd8734, %rd8735;
	add.s64 	%rd8737, %rd8736, %rd8703;
	shr.u64 	%rd8738, %rd8737, 32;
	mul.wide.u32 	%rd8739, %r2623, %r2623;
	and.b64  	%rd8740, %rd8711, 4294967295;
	add.s64 	%rd8741, %rd8738, %rd8740;
	add.s64 	%rd8742, %rd8741, %rd8739;
	shr.u64 	%rd8743, %rd8742, 32;
	mul.wide.u32 	%rd8744, %r2624, %r2623;
	and.b64  	%rd8745, %rd8716, 4294967295;
	add.s64 	%rd8746, %rd8743, %rd8745;
	add.s64 	%rd8747, %rd8746, %rd8744;
	shr.u64 	%rd8748, %rd8747, 32;
	mul.wide.u32 	%rd8749, %r2625, %r2623;
	and.b64  	%rd8750, %rd8721, 4294967295;
	add.s64 	%rd8751, %rd8748, %rd8750;
	add.s64 	%rd8752, %rd8751, %rd8749;
	shr.u64 	%rd8753, %rd8752, 32;
	mul.wide.u32 	%rd8754, %r2626, %r2623;
	and.b64  	%rd8755, %rd8726, 4294967295;
	add.s64 	%rd8756, %rd8753, %rd8755;
	add.s64 	%rd8757, %rd8756, %rd8754;
	shr.u64 	%rd8758, %rd8757, 32;
	mul.wide.u32 	%rd8759, %r2627, %r2623;
	and.b64  	%rd8760, %rd8730, 4294967295;
	add.s64 	%rd8761, %rd8758, %rd8760;
	add.s64 	%rd8762, %rd8761, %rd8759;
	shr.u64 	%rd8763, %rd8762, 32;
	mul.wide.u32 	%rd8764, %r2628, %r2623;
	add.s64 	%rd8765, %rd8763, %rd8731;
	add.s64 	%rd8766, %rd8765, %rd8764;
	shr.u64 	%rd8767, %rd8766, 32;
	and.b64  	%rd8768, %rd8737, 4294967295;
	add.s64 	%rd8769, %rd8680, %rd8768;
	shr.u64 	%rd8770, %rd8769, 32;
	and.b64  	%rd8771, %rd8742, 4294967295;
	add.s64 	%rd8772, %rd8770, %rd8771;
	add.s64 	%rd8773, %rd8772, %rd8708;
	shr.u64 	%rd8774, %rd8773, 32;
	and.b64  	%rd8775, %rd8747, 4294967295;
	add.s64 	%rd8776, %rd8774, %rd8775;
	add.s64 	%rd8777, %rd8776, %rd8744;
	shr.u64 	%rd8778, %rd8777, 32;
	mul.wide.u32 	%rd8779, %r2624, %r2624;
	and.b64  	%rd8780, %rd8752, 4294967295;
	add.s64 	%rd8781, %rd8778, %rd8780;
	add.s64 	%rd8782, %rd8781, %rd8779;
	shr.u64 	%rd8783, %rd8782, 32;
	mul.wide.u32 	%rd8784, %r2625, %r2624;
	and.b64  	%rd8785, %rd8757, 4294967295;
	add.s64 	%rd8786, %rd8783, %rd8785;
	add.s64 	%rd8787, %rd8786, %rd8784;
	shr.u64 	%rd8788, %rd8787, 32;
	mul.wide.u32 	%rd8789, %r2626, %r2624;
	and.b64  	%rd8790, %rd8762, 4294967295;
	add.s64 	%rd8791, %rd8788, %rd8790;
	add.s64 	%rd8792, %rd8791, %rd8789;
	shr.u64 	%rd8793, %rd8792, 32;
	mul.wide.u32 	%rd8794, %r2627, %r2624;
	and.b64  	%rd8795, %rd8766, 4294967295;
	add.s64 	%rd8796, %rd8793, %rd8795;
	add.s64 	%rd8797, %rd8796, %rd8794;
	shr.u64 	%rd8798, %rd8797, 32;
	mul.wide.u32 	%rd8799, %r2628, %r2624;
	add.s64 	%rd8800, %rd8798, %rd8767;
	add.s64 	%rd8801, %rd8800, %rd8799;
	shr.u64 	%rd8802, %rd8801, 32;
	and.b64  	%rd8803, %rd8773, 4294967295;
	add.s64 	%rd8804, %rd8683, %rd8803;
	shr.u64 	%rd8805, %rd8804, 32;
	and.b64  	%rd8806, %rd8777, 4294967295;
	add.s64 	%rd8807, %rd8805, %rd8806;
	add.s64 	%rd8808, %rd8807, %rd8713;
	shr.u64 	%rd8809, %rd8808, 32;
	and.b64  	%rd8810, %rd8782, 4294967295;
	add.s64 	%rd8811, %rd8809, %rd8810;
	add.s64 	%rd8812, %rd8811, %rd8749;
	shr.u64 	%rd8813, %rd8812, 32;
	and.b64  	%rd8814, %rd8787, 4294967295;
	add.s64 	%rd8815, %rd8813, %rd8814;
	add.s64 	%rd8816, %rd8815, %rd8784;
	shr.u64 	%rd8817, %rd8816, 32;
	mul.wide.u32 	%rd8818, %r2625, %r2625;
	and.b64  	%rd8819, %rd8792, 4294967295;
	add.s64 	%rd8820, %rd8817, %rd8819;
	add.s64 	%rd8821, %rd8820, %rd8818;
	shr.u64 	%rd8822, %rd8821, 32;
	mul.wide.u32 	%rd8823, %r2626, %r2625;
	and.b64  	%rd8824, %rd8797, 4294967295;
	add.s64 	%rd8825, %rd8822, %rd8824;
	add.s64 	%rd8826, %rd8825, %rd8823;
	shr.u64 	%rd8827, %rd8826, 32;
	mul.wide.u32 	%rd8828, %r2627, %r2625;
	and.b64  	%rd8829, %rd8801, 4294967295;
	add.s64 	%rd8830, %rd8827, %rd8829;
	add.s64 	%rd8831, %rd8830, %rd8828;
	shr.u64 	%rd8832, %rd8831, 32;
	mul.wide.u32 	%rd8833, %r2628, %r2625;
	add.s64 	%rd8834, %rd8832, %rd8802;
	add.s64 	%rd8835, %rd8834, %rd8833;
	shr.u64 	%rd8836, %rd8835, 32;
	and.b64  	%rd8837, %rd8808, 4294967295;
	add.s64 	%rd8838, %rd8686, %rd8837;
	shr.u64 	%rd8839, %rd8838, 32;
	and.b64  	%rd8840, %rd8812, 4294967295;
	add.s64 	%rd8841, %rd8839, %rd8840;
	add.s64 	%rd8842, %rd8841, %rd8718;
	shr.u64 	%rd8843, %rd8842, 32;
	and.b64  	%rd8844, %rd8816, 4294967295;
	add.s64 	%rd8845, %rd8843, %rd8844;
	add.s64 	%rd8846, %rd8845, %rd8754;
	shr.u64 	%rd8847, %rd8846, 32;
	and.b64  	%rd8848, %rd8821, 4294967295;
	add.s64 	%rd8849, %rd8847, %rd8848;
	add.s64 	%rd8850, %rd8849, %rd8789;
	shr.u64 	%rd8851, %rd8850, 32;
	and.b64  	%rd8852, %rd8826, 4294967295;
	add.s64 	%rd8853, %rd8851, %rd8852;
	add.s64 	%rd8854, %rd8853, %rd8823;
	shr.u64 	%rd8855, %rd8854, 32;
	mul.wide.u32 	%rd8856, %r2626, %r2626;
	and.b64  	%rd8857, %rd8831, 4294967295;
	add.s64 	%rd8858, %rd8855, %rd8857;
	add.s64 	%rd8859, %rd8858, %rd8856;
	shr.u64 	%rd8860, %rd8859, 32;
	mul.wide.u32 	%rd8861, %r2627, %r2626;
	and.b64  	%rd8862, %rd8835, 4294967295;
	add.s64 	%rd8863, %rd8860, %rd8862;
	add.s64 	%rd8864, %rd8863, %rd8861;
	shr.u64 	%rd8865, %rd8864, 32;
	mul.wide.u32 	%rd8866, %r2628, %r2626;
	add.s64 	%rd8867, %rd8865, %rd8836;
	add.s64 	%rd8868, %rd8867, %rd8866;
	shr.u64 	%rd8869, %rd8868, 32;
	and.b64  	%rd8870, %rd8842, 4294967295;
	add.s64 	%rd8871, %rd8689, %rd8870;
	shr.u64 	%rd8872, %rd8871, 32;
	and.b64  	%rd8873, %rd8846, 4294967295;
	add.s64 	%rd8874, %rd8872, %rd8873;
	add.s64 	%rd8875, %rd8874, %rd8723;
	shr.u64 	%rd8876, %rd8875, 32;
	and.b64  	%rd8877, %rd8850, 4294967295;
	add.s64 	%rd8878, %rd8876, %rd8877;
	add.s64 	%rd8879, %rd8878, %rd8759;
	shr.u64 	%rd8880, %rd8879, 32;
	and.b64  	%rd8881, %rd8854, 4294967295;
	add.s64 	%rd8882, %rd8880, %rd8881;
	add.s64 	%rd8883, %rd8882, %rd8794;
	shr.u64 	%rd8884, %rd8883, 32;
	and.b64  	%rd8885, %rd8859, 4294967295;
	add.s64 	%rd8886, %rd8884, %rd8885;
	add.s64 	%rd8887, %rd8886, %rd8828;
	shr.u64 	%rd8888, %rd8887, 32;
	and.b64  	%rd8889, %rd8864, 4294967295;
	add.s64 	%rd8890, %rd8888, %rd8889;
	add.s64 	%rd8891, %rd8890, %rd8861;
	shr.u64 	%rd8892, %rd8891, 32;
	mul.wide.u32 	%rd8893, %r2627, %r2627;
	and.b64  	%rd8894, %rd8868, 4294967295;
	add.s64 	%rd8895, %rd8892, %rd8894;
	add.s64 	%rd8896, %rd8895, %rd8893;
	shr.u64 	%rd8897, %rd8896, 32;
	mul.wide.u32 	%rd8898, %r2628, %r2627;
	add.s64 	%rd8899, %rd8897, %rd8869;
	add.s64 	%rd8900, %rd8899, %rd8898;
	shr.u64 	%rd8901, %rd8900, 32;
	and.b64  	%rd8902, %rd8875, 4294967295;
	add.s64 	%rd8903, %rd8692, %rd8902;
	shr.u64 	%rd8904, %rd8903, 32;
	and.b64  	%rd8905, %rd8879, 4294967295;
	add.s64 	%rd8906, %rd8904, %rd8905;
	add.s64 	%rd8907, %rd8906, %rd8728;
	shr.u64 	%rd8908, %rd8907, 32;
	and.b64  	%rd8909, %rd8883, 4294967295;
	add.s64 	%rd8910, %rd8908, %rd8909;
	add.s64 	%rd8911, %rd8910, %rd8764;
	shr.u64 	%rd8912, %rd8911, 32;
	and.b64  	%rd8913, %rd8887, 4294967295;
	add.s64 	%rd8914, %rd8912, %rd8913;
	add.s64 	%rd8915, %rd8914, %rd8799;
	shr.u64 	%rd8916, %rd8915, 32;
	and.b64  	%rd8917, %rd8891, 4294967295;
	add.s64 	%rd8918, %rd8916, %rd8917;
	add.s64 	%rd8919, %rd8918, %rd8833;
	shr.u64 	%rd8920, %rd8919, 32;
	and.b64  	%rd8921, %rd8896, 4294967295;
	add.s64 	%rd8922, %rd8920, %rd8921;
	add.s64 	%rd8923, %rd8922, %rd8866;
	shr.u64 	%rd8924, %rd8923, 32;
	and.b64  	%rd8925, %rd8900, 4294967295;
	add.s64 	%rd8926, %rd8924, %rd8925;
	add.s64 	%rd8927, %rd8926, %rd8898;
	shr.u64 	%rd8928, %rd8927, 32;
	mul.wide.u32 	%rd8929, %r2628, %r2628;
	add.s64 	%rd8930, %rd8928, %rd8901;
	add.s64 	%rd8931, %rd8930, %rd8929;
	{ .reg .b32 tmp; mov.b64 {tmp, %r2206}, %rd8931; }
	mul.lo.s32 	%r2207, %r288, %r2205;
	cvt.u64.u32 	%rd8932, %r2207;
	and.b64  	%rd8933, %rd8672, 4294967293;
	mad.lo.s64 	%rd8934, %rd435, %rd8932, %rd8933;
	shr.u64 	%rd8935, %rd8934, 32;
	and.b64  	%rd8936, %rd8696, 4294967295;
	add.s64 	%rd8937, %rd8935, %rd8936;
	mad.lo.s64 	%rd8938, %rd436, %rd8932, %rd8937;
	cvt.u32.u64 	%r2208, %rd8938;
	shr.u64 	%rd8939, %rd8938, 32;
	and.b64  	%rd8940, %rd8733, 4294967295;
	add.s64 	%rd8941, %rd8939, %rd8940;
	mad.lo.s64 	%rd8942, %rd437, %rd8932, %rd8941;
	shr.u64 	%rd8943, %rd8942, 32;
	and.b64  	%rd8944, %rd8769, 4294967295;
	add.s64 	%rd8945, %rd8943, %rd8944;
	mad.lo.s64 	%rd8946, %rd438, %rd8932, %rd8945;
	shr.u64 	%rd8947, %rd8946, 32;
	and.b64  	%rd8948, %rd8804, 4294967295;
	add.s64 	%rd8949, %rd8947, %rd8948;
	mad.lo.s64 	%rd8950, %rd439, %rd8932, %rd8949;
	shr.u64 	%rd8951, %rd8950, 32;
	and.b64  	%rd8952, %rd8838, 4294967295;
	add.s64 	%rd8953, %rd8951, %rd8952;
	mad.lo.s64 	%rd8954, %rd440, %rd8932, %rd8953;
	shr.u64 	%rd8955, %rd8954, 32;
	and.b64  	%rd8956, %rd8871, 4294967295;
	add.s64 	%rd8957, %rd8955, %rd8956;
	mad.lo.s64 	%rd8958, %rd441, %rd8932, %rd8957;
	shr.u64 	%rd8959, %rd8958, 32;
	mul.wide.u32 	%rd8960, %r289, %r2207;
	and.b64  	%rd8961, %rd8903, 4294967295;
	add.s64 	%rd8962, %rd8959, %rd8961;
	add.s64 	%rd8963, %rd8962, %rd8960;
	shr.u64 	%rd8964, %rd8963, 32;
	and.b64  	%rd8965, %rd8907, 4294967295;
	add.s64 	%rd8966, %rd8964, %rd8965;
	shr.u64 	%rd8967, %rd8966, 32;
	and.b64  	%rd8968, %rd8911, 4294967295;
	add.s64 	%rd8969, %rd8967, %rd8968;
	shr.u64 	%rd8970, %rd8969, 32;
	and.b64  	%rd8971, %rd8915, 4294967295;
	add.s64 	%rd8972, %rd8970, %rd8971;
	shr.u64 	%rd8973, %rd8972, 32;
	and.b64  	%rd8974, %rd8919, 4294967295;
	add.s64 	%rd8975, %rd8973, %rd8974;
	shr.u64 	%rd8976, %rd8975, 32;
	and.b64  	%rd8977, %rd8923, 4294967295;
	add.s64 	%rd8978, %rd8976, %rd8977;
	shr.u64 	%rd8979, %rd8978, 32;
	and.b64  	%rd8980, %rd8927, 4294967295;
	add.s64 	%rd8981, %rd8979, %rd8980;
	shr.u64 	%rd8982, %rd8981, 32;
	and.b64  	%rd8983, %rd8931, 4294967295;
	add.s64 	%rd8984, %rd8982, %rd8983;
	{ .reg .b32 tmp; mov.b64 {tmp, %r2209}, %rd8984; }
	add.s32 	%r2210, %r2206, %r2209;
	mul.lo.s32 	%r2211, %r288, %r2208;
	cvt.u64.u32 	%rd8985, %r2211;
	and.b64  	%rd8986, %rd8938, 4294967295;
	mad.lo.s64 	%rd8987, %rd435, %rd8985, %rd8986;
	shr.u64 	%rd8988, %rd8987, 32;
	and.b64  	%rd8989, %rd8942, 4294967295;
	add.s64 	%rd8990, %rd8988, %rd8989;
	mad.lo.s64 	%rd8991, %rd436, %rd8985, %rd8990;
	cvt.u32.u64 	%r2212, %rd8991;
	shr.u64 	%rd8992, %rd8991, 32;
	and.b64  	%rd8993, %rd8946, 4294967295;
	add.s64 	%rd8994, %rd8992, %rd8993;
	mad.lo.s64 	%rd8995, %rd437, %rd8985, %rd8994;
	shr.u64 	%rd8996, %rd8995, 32;
	and.b64  	%rd8997, %rd8950, 4294967295;
	add.s64 	%rd8998, %rd8996, %rd8997;
	mad.lo.s64 	%rd8999, %rd438, %rd8985, %rd8998;
	shr.u64 	%rd9000, %rd8999, 32;
	and.b64  	%rd9001, %rd8954, 4294967295;
	add.s64 	%rd9002, %rd9000, %rd9001;
	mad.lo.s64 	%rd9003, %rd439, %rd8985, %rd9002;
	shr.u64 	%rd9004, %rd9003, 32;
	and.b64  	%rd9005, %rd8958, 4294967295;
	add.s64 	%rd9006, %rd9004, %rd9005;
	mad.lo.s64 	%rd9007, %rd440, %rd8985, %rd9006;
	shr.u64 	%rd9008, %rd9007, 32;
	and.b64  	%rd9009, %rd8963, 4294967295;
	add.s64 	%rd9010, %rd9008, %rd9009;
	mad.lo.s64 	%rd9011, %rd441, %rd8985, %rd9010;
	shr.u64 	%rd9012, %rd9011, 32;
	mul.wide.u32 	%rd9013, %r289, %r2211;
	and.b64  	%rd9014, %rd8966, 4294967295;
	add.s64 	%rd9015, %rd9012, %rd9014;
	add.s64 	%rd9016, %rd9015, %rd9013;
	shr.u64 	%rd9017, %rd9016, 32;
	and.b64  	%rd9018, %rd8969, 4294967295;
	add.s64 	%rd9019, %rd9017, %rd9018;
	shr.u64 	%rd9020, %rd9019, 32;
	and.b64  	%rd9021, %rd8972, 4294967295;
	add.s64 	%rd9022, %rd9020, %rd9021;
	shr.u64 	%rd9023, %rd9022, 32;
	and.b64  	%rd9024, %rd8975, 4294967295;
	add.s64 	%rd9025, %rd9023, %rd9024;
	shr.u64 	%rd9026, %rd9025, 32;
	and.b64  	%rd9027, %rd8978, 4294967295;
	add.s64 	%rd9028, %rd9026, %rd9027;
	shr.u64 	%rd9029, %rd9028, 32;
	and.b64  	%rd9030, %rd8981, 4294967295;
	add.s64 	%rd9031, %rd9029, %rd9030;
	shr.u64 	%rd9032, %rd9031, 32;
	and.b64  	%rd9033, %rd8984, 4294967295;
	add.s64 	%rd9034, %rd9032, %rd9033;
	{ .reg .b32 tmp; mov.b64 {tmp, %r2213}, %rd9034; }
	add.s32 	%r2214, %r2210, %r2213;
	mul.lo.s32 	%r2215, %r288, %r2212;
	cvt.u64.u32 	%rd9035, %r2215;
	and.b64  	%rd9036, %rd8991, 4294967295;
	mad.lo.s64 	%rd9037, %rd435, %rd9035, %rd9036;
	shr.u64 	%rd9038, %rd9037, 32;
	and.b64  	%rd9039, %rd8995, 4294967295;
	add.s64 	%rd9040, %rd9038, %rd9039;
	mad.lo.s64 	%rd9041, %rd436, %rd9035, %rd9040;
	cvt.u32.u64 	%r2216, %rd9041;
	shr.u64 	%rd9042, %rd9041, 32;
	and.b64  	%rd9043, %rd8999, 4294967295;
	add.s64 	%rd9044, %rd9042, %rd9043;
	mad.lo.s64 	%rd9045, %rd437, %rd9035, %rd9044;
	shr.u64 	%rd9046, %rd9045, 32;
	and.b64  	%rd9047, %rd9003, 4294967295;
	add.s64 	%rd9048, %rd9046, %rd9047;
	mad.lo.s64 	%rd9049, %rd438, %rd9035, %rd9048;
	shr.u64 	%rd9050, %rd9049, 32;
	and.b64  	%rd9051, %rd9007, 4294967295;
	add.s64 	%rd9052, %rd9050, %rd9051;
	mad.lo.s64 	%rd9053, %rd439, %rd9035, %rd9052;
	shr.u64 	%rd9054, %rd9053, 32;
	and.b64  	%rd9055, %rd9011, 4294967295;
	add.s64 	%rd9056, %rd9054, %rd9055;
	mad.lo.s64 	%rd9057, %rd440, %rd9035, %rd9056;
	shr.u64 	%rd9058, %rd9057, 32;
	and.b64  	%rd9059, %rd9016, 4294967295;
	add.s64 	%rd9060, %rd9058, %rd9059;
	mad.lo.s64 	%rd9061, %rd441, %rd9035, %rd9060;
	shr.u64 	%rd9062, %rd9061, 32;
	mul.wide.u32 	%rd9063, %r289, %r2215;
	and.b64  	%rd9064, %rd9019, 4294967295;
	add.s64 	%rd9065, %rd9062, %rd9064;
	add.s64 	%rd9066, %rd9065, %rd9063;
	shr.u64 	%rd9067, %rd9066, 32;
	and.b64  	%rd9068, %rd9022, 4294967295;
	add.s64 	%rd9069, %rd9067, %rd9068;
	shr.u64 	%rd9070, %rd9069, 32;
	and.b64  	%rd9071, %rd9025, 4294967295;
	add.s64 	%rd9072, %rd9070, %rd9071;
	shr.u64 	%rd9073, %rd9072, 32;
	and.b64  	%rd9074, %rd9028, 4294967295;
	add.s64 	%rd9075, %rd9073, %rd9074;
	shr.u64 	%rd9076, %rd9075, 32;
	and.b64  	%rd9077, %rd9031, 4294967295;
	add.s64 	%rd9078, %rd9076, %rd9077;
	shr.u64 	%rd9079, %rd9078, 32;
	and.b64  	%rd9080, %rd9034, 4294967295;
	add.s64 	%rd9081, %rd9079, %rd9080;
	{ .reg .b32 tmp; mov.b64 {tmp, %r2217}, %rd9081; }
	add.s32 	%r2218, %r2214, %r2217;
	mul.lo.s32 	%r2219, %r288, %r2216;
	cvt.u64.u32 	%rd9082, %r2219;
	and.b64  	%rd9083, %rd9041, 4294967295;
	mad.lo.s64 	%rd9084, %rd435, %rd9082, %rd9083;
	shr.u64 	%rd9085, %rd9084, 32;
	and.b64  	%rd9086, %rd9045, 4294967295;
	add.s64 	%rd9087, %rd9085, %rd9086;
	mad.lo.s64 	%rd9088, %rd436, %rd9082, %rd9087;
	cvt.u32.u64 	%r2220, %rd9088;
	shr.u64 	%rd9089, %rd9088, 32;
	and.b64  	%rd9090, %rd9049, 4294967295;
	add.s64 	%rd9091, %rd9089, %rd9090;
	mad.lo.s64 	%rd9092, %rd437, %rd9082, %rd9091;
	shr.u64 	%rd9093, %rd9092, 32;
	and.b64  	%rd9094, %rd9053, 4294967295;
	add.s64 	%rd9095, %rd9093, %rd9094;
	mad.lo.s64 	%rd9096, %rd438, %rd9082, %rd9095;
	shr.u64 	%rd9097, %rd9096, 32;
	and.b64  	%rd9098, %rd9057, 4294967295;
	add.s64 	%rd9099, %rd9097, %rd9098;
	mad.lo.s64 	%rd9100, %rd439, %rd9082, %rd9099;
	shr.u64 	%rd9101, %rd9100, 32;
	and.b64  	%rd9102, %rd9061, 4294967295;
	add.s64 	%rd9103, %rd9101, %rd9102;
	mad.lo.s64 	%rd9104, %rd440, %rd9082, %rd9103;
	shr.u64 	%rd9105, %rd9104, 32;
	and.b64  	%rd9106, %rd9066, 4294967295;
	add.s64 	%rd9107, %rd9105, %rd9106;
	mad.lo.s64 	%rd9108, %rd441, %rd9082, %rd9107;
	shr.u64 	%rd9109, %rd9108, 32;
	mul.wide.u32 	%rd9110, %r289, %r2219;
	and.b64  	%rd9111, %rd9069, 4294967295;
	add.s64 	%rd9112, %rd9109, %rd9111;
	add.s64 	%rd9113, %rd9112, %rd9110;
	shr.u64 	%rd9114, %rd9113, 32;
	and.b64  	%rd9115, %rd9072, 4294967295;
	add.s64 	%rd9116, %rd9114, %rd9115;
	shr.u64 	%rd9117, %rd9116, 32;
	and.b64  	%rd9118, %rd9075, 4294967295;
	add.s64 	%rd9119, %rd9117, %rd9118;
	shr.u64 	%rd9120, %rd9119, 32;
	and.b64  	%rd9121, %rd9078, 4294967295;
	add.s64 	%rd9122, %rd9120, %rd9121;
	shr.u64 	%rd9123, %rd9122, 32;
	and.b64  	%rd9124, %rd9081, 4294967295;
	add.s64 	%rd9125, %rd9123, %rd9124;
	{ .reg .b32 tmp; mov.b64 {tmp, %r2221}, %rd9125; }
	add.s32 	%r2222, %r2218, %r2221;
	mul.lo.s32 	%r2223, %r288, %r2220;
	cvt.u64.u32 	%rd9126, %r2223;
	and.b64  	%rd9127, %rd9088, 4294967295;
	mad.lo.s64 	%rd9128, %rd435, %rd9126, %rd9127;
	shr.u64 	%rd9129, %rd9128, 32;
	and.b64  	%rd9130, %rd9092, 4294967295;
	add.s64 	%rd9131, %rd9129, %rd9130;
	mad.lo.s64 	%rd9132, %rd436, %rd9126, %rd9131;
	cvt.u32.u64 	%r2224, %rd9132;
	shr.u64 	%rd9133, %rd9132, 32;
	and.b64  	%rd9134, %rd9096, 4294967295;
	add.s64 	%rd9135, %rd9133, %rd9134;
	mad.lo.s64 	%rd9136, %rd437, %rd9126, %rd9135;
	shr.u64 	%rd9137, %rd9136, 32;
	and.b64  	%rd9138, %rd9100, 4294967295;
	add.s64 	%rd9139, %rd9137, %rd9138;
	mad.lo.s64 	%rd9140, %rd438, %rd9126, %rd9139;
	shr.u64 	%rd9141, %rd9140, 32;
	and.b64  	%rd9142, %rd9104, 4294967295;
	add.s64 	%rd9143, %rd9141, %rd9142;
	mad.lo.s64 	%rd9144, %rd439, %rd9126, %rd9143;
	shr.u64 	%rd9145, %rd9144, 32;
	and.b64  	%rd9146, %rd9108, 4294967295;
	add.s64 	%rd9147, %rd9145, %rd9146;
	mad.lo.s64 	%rd9148, %rd440, %rd9126, %rd9147;
	shr.u64 	%rd9149, %rd9148, 32;
	and.b64  	%rd9150, %rd9113, 4294967295;
	add.s64 	%rd9151, %rd9149, %rd9150;
	mad.lo.s64 	%rd9152, %rd441, %rd9126, %rd9151;
	shr.u64 	%rd9153, %rd9152, 32;
	mul.wide.u32 	%rd9154, %r289, %r2223;
	and.b64  	%rd9155, %rd9116, 4294967295;
	add.s64 	%rd9156, %rd9153, %rd9155;
	add.s64 	%rd9157, %rd9156, %rd9154;
	shr.u64 	%rd9158, %rd9157, 32;
	and.b64  	%rd9159, %rd9119, 4294967295;
	add.s64 	%rd9160, %rd9158, %rd9159;
	shr.u64 	%rd9161, %rd9160, 32;
	and.b64  	%rd9162, %rd9122, 4294967295;
	add.s64 	%rd9163, %rd9161, %rd9162;
	shr.u64 	%rd9164, %rd9163, 32;
	and.b64  	%rd9165, %rd9125, 4294967295;
	add.s64 	%rd9166, %rd9164, %rd9165;
	{ .reg .b32 tmp; mov.b64 {tmp, %r2225}, %rd9166; }
	add.s32 	%r2226, %r2222, %r2225;
	mul.lo.s32 	%r2227, %r288, %r2224;
	cvt.u64.u32 	%rd9167, %r2227;
	and.b64  	%rd9168, %rd9132, 4294967295;
	mad.lo.s64 	%rd9169, %rd435, %rd9167, %rd9168;
	shr.u64 	%rd9170, %rd9169, 32;
	and.b64  	%rd9171, %rd9136, 4294967295;
	add.s64 	%rd9172, %rd9170, %rd9171;
	mad.lo.s64 	%rd9173, %rd436, %rd9167, %rd9172;
	cvt.u32.u64 	%r2228, %rd9173;
	shr.u64 	%rd9174, %rd9173, 32;
	and.b64  	%rd9175, %rd9140, 4294967295;
	add.s64 	%rd9176, %rd9174, %rd9175;
	mad.lo.s64 	%rd9177, %rd437, %rd9167, %rd9176;
	shr.u64 	%rd9178, %rd9177, 32;
	and.b64  	%rd9179, %rd9144, 4294967295;
	add.s64 	%rd9180, %rd9178, %rd9179;
	mad.lo.s64 	%rd9181, %rd438, %rd9167, %rd9180;
	shr.u64 	%rd9182, %rd9181, 32;
	and.b64  	%rd9183, %rd9148, 4294967295;
	add.s64 	%rd9184, %rd9182, %rd9183;
	mad.lo.s64 	%rd9185, %rd439, %rd9167, %rd9184;
	shr.u64 	%rd9186, %rd9185, 32;
	and.b64  	%rd9187, %rd9152, 4294967295;
	add.s64 	%rd9188, %rd9186, %rd9187;
	mad.lo.s64 	%rd9189, %rd440, %rd9167, %rd9188;
	shr.u64 	%rd9190, %rd9189, 32;
	and.b64  	%rd9191, %rd9157, 4294967295;
	add.s64 	%rd9192, %rd9190, %rd9191;
	mad.lo.s64 	%rd9193, %rd441, %rd9167, %rd9192;
	shr.u64 	%rd9194, %rd9193, 32;
	mul.wide.u32 	%rd9195, %r289, %r2227;
	and.b64  	%rd9196, %rd9160, 4294967295;
	add.s64 	%rd9197, %rd9194, %rd9196;
	add.s64 	%rd9198, %rd9197, %rd9195;
	shr.u64 	%rd9199, %rd9198, 32;
	and.b64  	%rd9200, %rd9163, 4294967295;
	add.s64 	%rd9201, %rd9199, %rd9200;
	shr.u64 	%rd9202, %rd9201, 32;
	and.b64  	%rd9203, %rd9166, 4294967295;
	add.s64 	%rd9204, %rd9202, %rd9203;
	{ .reg .b32 tmp; mov.b64 {tmp, %r2229}, %rd9204; }
	add.s32 	%r2230, %r2226, %r2229;
	mul.lo.s32 	%r2231, %r288, %r2228;
	cvt.u64.u32 	%rd9205, %r2231;
	and.b64  	%rd9206, %rd9173, 4294967295;
	mad.lo.s64 	%rd9207, %rd435, %rd9205, %rd9206;
	shr.u64 	%rd9208, %rd9207, 32;
	and.b64  	%rd9209, %rd9177, 4294967295;
	add.s64 	%rd9210, %rd9208, %rd9209;
	mad.lo.s64 	%rd9211, %rd436, %rd9205, %rd9210;
	cvt.u32.u64 	%r2232, %rd9211;
	shr.u64 	%rd9212, %rd9211, 32;
	and.b64  	%rd9213, %rd9181, 4294967295;
	add.s64 	%rd9214, %rd9212, %rd9213;
	mad.lo.s64 	%rd9215, %rd437, %rd9205, %rd9214;
	shr.u64 	%rd9216, %rd9215, 32;
	and.b64  	%rd9217, %rd9185, 4294967295;
	add.s64 	%rd9218, %rd9216, %rd9217;
	mad.lo.s64 	%rd9219, %rd438, %rd9205, %rd9218;
	shr.u64 	%rd9220, %rd9219, 32;
	and.b64  	%rd9221, %rd9189, 4294967295;
	add.s64 	%rd9222, %rd9220, %rd9221;
	mad.lo.s64 	%rd9223, %rd439, %rd9205, %rd9222;
	shr.u64 	%rd9224, %rd9223, 32;
	and.b64  	%rd9225, %rd9193, 4294967295;
	add.s64 	%rd9226, %rd9224, %rd9225;
	mad.lo.s64 	%rd9227, %rd440, %rd9205, %rd9226;
	shr.u64 	%rd9228, %rd9227, 32;
	and.b64  	%rd9229, %rd9198, 4294967295;
	add.s64 	%rd9230, %rd9228, %rd9229;
	mad.lo.s64 	%rd9231, %rd441, %rd9205, %rd9230;
	shr.u64 	%rd9232, %rd9231, 32;
	mul.wide.u32 	%rd9233, %r289, %r2231;
	and.b64  	%rd9234, %rd9201, 4294967295;
	add.s64 	%rd9235, %rd9232, %rd9234;
	add.s64 	%rd9236, %rd9235, %rd9233;
	shr.u64 	%rd9237, %rd9236, 32;
	and.b64  	%rd9238, %rd9204, 4294967295;
	add.s64 	%rd9239, %rd9237, %rd9238;
	{ .reg .b32 tmp; mov.b64 {tmp, %r2233}, %rd9239; }
	add.s32 	%r2234, %r2230, %r2233;
	mul.lo.s32 	%r2235, %r288, %r2232;
	cvt.u64.u32 	%rd9240, %r2235;
	and.b64  	%rd9241, %rd9211, 4294967295;
	mad.lo.s64 	%rd9242, %rd435, %rd9240, %rd9241;
	shr.u64 	%rd9243, %rd9242, 32;
	and.b64  	%rd9244, %rd9215, 4294967295;
	add.s64 	%rd9245, %rd9243, %rd9244;
	mad.lo.s64 	%rd464, %rd436, %rd9240, %rd9245;
	cvt.u32.u64 	%r2621, %rd464;
	shr.u64 	%rd9246, %rd464, 32;
	and.b64  	%rd9247, %rd9219, 4294967295;
	add.s64 	%rd9248, %rd9246, %rd9247;
	mad.lo.s64 	%rd465, %rd437, %rd9240, %rd9248;
	cvt.u32.u64 	%r2622, %rd465;
	shr.u64 	%rd9249, %rd465, 32;
	and.b64  	%rd9250, %rd9223, 4294967295;
	add.s64 	%rd9251, %rd9249, %rd9250;
	mad.lo.s64 	%rd466, %rd438, %rd9240, %rd9251;
	cvt.u32.u64 	%r2623, %rd466;
	shr.u64 	%rd9252, %rd466, 32;
	and.b64  	%rd9253, %rd9227, 4294967295;
	add.s64 	%rd9254, %rd9252, %rd9253;
	mad.lo.s64 	%rd467, %rd439, %rd9240, %rd9254;
	cvt.u32.u64 	%r2624, %rd467;
	shr.u64 	%rd9255, %rd467, 32;
	and.b64  	%rd9256, %rd9231, 4294967295;
	add.s64 	%rd9257, %rd9255, %rd9256;
	mad.lo.s64 	%rd468, %rd440, %rd9240, %rd9257;
	cvt.u32.u64 	%r2625, %rd468;
	shr.u64 	%rd9258, %rd468, 32;
	and.b64  	%rd9259, %rd9236, 4294967295;
	add.s64 	%rd9260, %rd9258, %rd9259;
	mad.lo.s64 	%rd469, %rd441, %rd9240, %rd9260;
	cvt.u32.u64 	%r2626, %rd469;
	shr.u64 	%rd9261, %rd469, 32;
	mul.wide.u32 	%rd9262, %r289, %r2235;
	and.b64  	%rd9263, %rd9239, 4294967295;
	add.s64 	%rd9264, %rd9261, %rd9263;
	add.s64 	%rd470, %rd9264, %rd9262;
	cvt.u32.u64 	%r2627, %rd470;
	{ .reg .b32 tmp; mov.b64 {tmp, %r2236}, %rd470; }
	add.s32 	%r2628, %r2234, %r2236;
	setp.gt.u32 	%p419, %r2628, %r289;
	@%p419 bra 	$L__BB3_324;
	setp.lt.u32 	%p420, %r2628, %r289;
	@%p420 bra 	$L__BB3_325;
	cvt.u32.u64 	%r2237, %rd441;
	setp.lt.u32 	%p421, %r2237, %r2627;
	@%p421 bra 	$L__BB3_324;
	setp.gt.u32 	%p422, %r2237, %r2627;
	@%p422 bra 	$L__BB3_325;
	cvt.u32.u64 	%r2239, %rd440;
	setp.lt.u32 	%p423, %r2239, %r2626;
	@%p423 bra 	$L__BB3_324;
	setp.gt.u32 	%p424, %r2239, %r2626;
	@%p424 bra 	$L__BB3_325;
	cvt.u32.u64 	%r2241, %rd439;
	setp.lt.u32 	%p425, %r2241, %r2625;
	@%p425 bra 	$L__BB3_324;
	setp.gt.u32 	%p426, %r2241, %r2625;
	@%p426 bra 	$L__BB3_325;
	cvt.u32.u64 	%r2243, %rd438;
	setp.lt.u32 	%p427, %r2243, %r2624;
	@%p427 bra 	$L__BB3_324;
	setp.gt.u32 	%p428, %r2243, %r2624;
	@%p428 bra 	$L__BB3_325;
	cvt.u32.u64 	%r2245, %rd437;
	setp.lt.u32 	%p429, %r2245, %r2623;
	@%p429 bra 	$L__BB3_324;
	setp.gt.u32 	%p430, %r2245, %r2623;
	@%p430 bra 	$L__BB3_325;
	cvt.u32.u64 	%r2247, %rd436;
	setp.lt.u32 	%p431, %r2247, %r2622;
	@%p431 bra 	$L__BB3_324;
	cvt.u32.u64 	%r2248, %rd435;
	setp.gt.u32 	%p432, %r2247, %r2622;
	setp.gt.u32 	%p433, %r2248, %r2621;
	or.pred  	%p434, %p432, %p433;
	@%p434 bra 	$L__BB3_325;
$L__BB3_324:
	and.b64  	%rd9266, %rd464, 4294967295;
	sub.s64 	%rd9267, %rd9266, %rd435;
	shr.u64 	%rd9268, %rd9267, 63;
	cvt.u32.u64 	%r2621, %rd9267;
	and.b64  	%rd9269, %rd465, 4294967295;
	add.s64 	%rd9270, %rd9268, %rd436;
	sub.s64 	%rd9271, %rd9269, %rd9270;
	shr.u64 	%rd9272, %rd9271, 63;
	cvt.u32.u64 	%r2622, %rd9271;
	and.b64  	%rd9273, %rd466, 4294967295;
	add.s64 	%rd9274, %rd9272, %rd437;
	sub.s64 	%rd9275, %rd9273, %rd9274;
	shr.u64 	%rd9276, %rd9275, 63;
	cvt.u32.u64 	%r2623, %rd9275;
	and.b64  	%rd9277, %rd467, 4294967295;
	add.s64 	%rd9278, %rd9276, %rd438;
	sub.s64 	%rd9279, %rd9277, %rd9278;
	shr.u64 	%rd9280, %rd9279, 63;
	cvt.u32.u64 	%r2624, %rd9279;
	and.b64  	%rd9281, %rd468, 4294967295;
	add.s64 	%rd9282, %rd9280, %rd439;
	sub.s64 	%rd9283, %rd9281, %rd9282;
	shr.u64 	%rd9284, %rd9283, 63;
	cvt.u32.u64 	%r2625, %rd9283;
	and.b64  	%rd9285, %rd469, 4294967295;
	add.s64 	%rd9286, %rd9284, %rd440;
	sub.s64 	%rd9287, %rd9285, %rd9286;
	shr.u64 	%rd9288, %rd9287, 63;
	cvt.u32.u64 	%r2626, %rd9287;
	and.b64  	%rd9289, %rd470, 4294967295;
	add.s64 	%rd9290, %rd9288, %rd441;
	sub.s64 	%rd9291, %rd9289, %rd9290;
	shr.u64 	%rd9292, %rd9291, 63;
	cvt.u32.u64 	%r2627, %rd9291;
	cvt.u32.u64 	%r2250, %rd9292;
	add.s32 	%r2251, %r289, %r2250;
	sub.s32 	%r2628, %r2628, %r2251;
$L__BB3_325:
	add.s32 	%r2594, %r2594, -1;
	bra.uni 	$L__BB3_404;
$L__BB3_326:
	min.u32 	%r426, %r2594, 3;
	add.s32 	%r427, %r426, 1;
	setp.eq.s32 	%p351, %r2594, 0;
	@%p351 bra 	$L__BB3_330;
	add.s32 	%r1440, %r2594, -1;
	shr.u32 	%r1441, %r1440, 5;
	and.b32  	%r1442, %r1440, 31;
	mul.wide.u32 	%rd7250, %r1441, 4;
	add.s64 	%rd7251, %rd2, %rd7250;
	ld.local.u32 	%r1443, [%rd7251];
	shr.u32 	%r1444, %r1443, %r1442;
	shl.b32 	%r1445, %r1444, 1;
	and.b32  	%r1446, %r1445, 2;
	or.b32  	%r2629, %r1446, %r2629;
	setp.eq.s32 	%p352, %r427, 2;
	@%p352 bra 	$L__BB3_330;
	add.s32 	%r1447, %r2594, -2;
	shr.u32 	%r1448, %r1447, 5;
	and.b32  	%r1449, %r1447, 31;
	mul.wide.u32 	%rd7252, %r1448, 4;
	add.s64 	%rd7253, %rd2, %rd7252;
	ld.local.u32 	%r1450, [%rd7253];
	shr.u32 	%r1451, %r1450, %r1449;
	shl.b32 	%r1452, %r1451, 2;
	and.b32  	%r1453, %r1452, 4;
	or.b32  	%r2629, %r1453, %r2629;
	setp.eq.s32 	%p353, %r427, 3;
	@%p353 bra 	$L__BB3_330;
	add.s32 	%r1454, %r2594, -3;
	shr.u32 	%r1455, %r1454, 5;
	and.b32  	%r1456, %r1454, 31;
	mul.wide.u32 	%rd7254, %r1455, 4;
	add.s64 	%rd7255, %rd2, %rd7254;
	ld.local.u32 	%r1457, [%rd7255];
	shr.u32 	%r1458, %r1457, %r1456;
	shl.b32 	%r1459, %r1458, 3;
	and.b32  	%r1460, %r1459, 8;
	or.b32  	%r2629, %r1460, %r2629;
$L__BB3_330:
	setp.lt.u32 	%p354, %r2594, 3;
	mov.b32 	%r2631, 0;
	mov.u32 	%r2633, %r2631;
	@%p354 bra 	$L__BB3_332;
	shr.s32 	%r1464, %r2594, 5;
	mul.wide.s32 	%rd7256, %r1464, 4;
	add.s64 	%rd7257, %rd2, %rd7256;
	ld.local.u32 	%r1465, [%rd7257];
	shr.u32 	%r1466, %r1465, %r399;
	and.b32  	%r1467, %r1466, 1;
	add.s32 	%r1468, %r2594, -1;
	shr.s32 	%r1469, %r1468, 5;
	and.b32  	%r1470, %r1468, 31;
	mul.wide.s32 	%rd7258, %r1469, 4;
	add.s64 	%rd7259, %rd2, %rd7258;
	ld.local.u32 	%r1471, [%rd7259];
	shr.u32 	%r1472, %r1471, %r1470;
	shl.b32 	%r1473, %r1472, 1;
	and.b32  	%r1474, %r1473, 2;
	or.b32  	%r1475, %r1474, %r1467;
	add.s32 	%r1476, %r2594, -2;
	shr.s32 	%r1477, %r1476, 5;
	and.b32  	%r1478, %r1476, 31;
	mul.wide.s32 	%rd7260, %r1477, 4;
	add.s64 	%rd7261, %rd2, %rd7260;
	ld.local.u32 	%r1479, [%rd7261];
	shr.u32 	%r1480, %r1479, %r1478;
	shl.b32 	%r1481, %r1480, 2;
	and.b32  	%r1482, %r1481, 4;
	or.b32  	%r1483, %r1482, %r1475;
	add.s32 	%r1484, %r2594, -3;
	shr.s32 	%r1485, %r1484, 5;
	and.b32  	%r1486, %r1484, 31;
	mul.wide.s32 	%rd7262, %r1485, 4;
	add.s64 	%rd7263, %rd2, %rd7262;
	ld.local.u32 	%r1487, [%rd7263];
	shr.u32 	%r1488, %r1487, %r1486;
	shl.b32 	%r1489, %r1488, 3;
	and.b32  	%r1490, %r1489, 8;
	or.b32  	%r2633, %r1490, %r1483;
	mov.b32 	%r2631, 4;
$L__BB3_332:
	setp.gt.u32 	%p355, %r2594, 2;
	@%p355 bra 	$L__BB3_336;
	setp.eq.s32 	%p356, %r2594, 0;
	sub.s32 	%r1491, %r2594, %r2631;
	shr.s32 	%r1492, %r1491, 5;
	and.b32  	%r1493, %r1491, 31;
	mul.wide.s32 	%rd7264, %r1492, 4;
	add.s64 	%rd7265, %rd2, %rd7264;
	ld.local.u32 	%r1494, [%rd7265];
	shr.u32 	%r1495, %r1494, %r1493;
	and.b32  	%r1496, %r1495, 1;
	shl.b32 	%r1497, %r1496, %r2631;
	or.b32  	%r2633, %r1497, %r2633;
	@%p356 bra 	$L__BB3_336;
	add.s32 	%r1498, %r2631, 1;
	sub.s32 	%r1499, %r2594, %r1498;
	shr.s32 	%r1500, %r1499, 5;
	and.b32  	%r1501, %r1499, 31;
	mul.wide.s32 	%rd7266, %r1500, 4;
	add.s64 	%rd7267, %rd2, %rd7266;
	ld.local.u32 	%r1502, [%rd7267];
	shr.u32 	%r1503, %r1502, %r1501;
	and.b32  	%r1504, %r1503, 1;
	shl.b32 	%r1505, %r1504, %r1498;
	or.b32  	%r2633, %r1505, %r2633;
	setp.eq.s32 	%p357, %r2594, 1;
	@%p357 bra 	$L__BB3_336;
	add.s32 	%r1506, %r2631, 2;
	sub.s32 	%r1507, %r2594, %r1506;
	shr.s32 	%r1508, %r1507, 5;
	and.b32  	%r1509, %r1507, 31;
	mul.wide.s32 	%rd7268, %r1508, 4;
	add.s64 	%rd7269, %rd2, %rd7268;
	ld.local.u32 	%r1510, [%rd7269];
	shr.u32 	%r1511, %r1510, %r1509;
	and.b32  	%r1512, %r1511, 1;
	shl.b32 	%r1513, %r1512, %r1506;
	or.b32  	%r2633, %r1513, %r2633;
$L__BB3_336:
	setp.eq.s32 	%p358, %r2594, 0;
	shr.u32 	%r1514, %r2633, %r426;
	and.b32  	%r1515, %r1514, 1;
	setp.eq.b32 	%p359, %r1515, 1;
	or.pred  	%p360, %p359, %p358;
	selp.b32 	%r2661, %r2633, %r2629, %p359;
	selp.b32 	%r2662, %r427, 1, %p359;
	@%p360 bra 	$L__BB3_371;
	shr.s32 	%r1516, %r2594, 5;
	mul.wide.s32 	%rd7270, %r1516, 4;
	add.s64 	%rd7271, %rd2, %rd7270;
	ld.local.u32 	%r1517, [%rd7271];
	shr.u32 	%r1518, %r1517, %r399;
	and.b32  	%r2661, %r1518, 1;
	setp.eq.s32 	%p361, %r2594, 1;
	@%p361 bra 	$L__BB3_340;
	add.s32 	%r1519, %r2594, -1;
	shr.s32 	%r1520, %r1519, 5;
	and.b32  	%r1521, %r1519, 31;
	mul.wide.s32 	%rd7272, %r1520, 4;
	add.s64 	%rd7273, %rd2, %rd7272;
	ld.local.u32 	%r1522, [%rd7273];
	shr.u32 	%r1523, %r1522, %r1521;
	shl.b32 	%r1524, %r1523, 1;
	and.b32  	%r1525, %r1524, 2;
	or.b32  	%r2661, %r1525, %r2661;
	setp.eq.s32 	%p362, %r2594, 2;
	@%p362 bra 	$L__BB3_340;
	add.s32 	%r1526, %r2594, -2;
	shr.s32 	%r1527, %r1526, 5;
	and.b32  	%r1528, %r1526, 31;
	mul.wide.s32 	%rd7274, %r1527, 4;
	add.s64 	%rd7275, %rd2, %rd7274;
	ld.local.u32 	%r1529, [%rd7275];
	shr.u32 	%r1530, %r1529, %r1528;
	shl.b32 	%r1531, %r1530, 2;
	and.b32  	%r1532, %r1531, 4;
	or.b32  	%r2661, %r1532, %r2661;
$L__BB3_340:
	add.s32 	%r447, %r426, -1;
	shr.u32 	%r1533, %r2661, %r447;
	and.b32  	%r1534, %r1533, 1;
	setp.eq.b32 	%p363, %r1534, 1;
	mov.u32 	%r2662, %r426;
	@%p363 bra 	$L__BB3_371;
	setp.eq.s32 	%p364, %r2594, 1;
	mov.b32 	%r1535, 1;
	mov.u32 	%r2661, %r2629;
	mov.u32 	%r2662, %r1535;
	@%p364 bra 	$L__BB3_371;
	add.s32 	%r448, %r426, -2;
	setp.lt.u32 	%p365, %r448, 15;
	mov.b32 	%r2639, 0;
	mov.u32 	%r2661, %r2639;
	@%p365 bra 	$L__BB3_345;
	and.b32  	%r449, %r447, -16;
	add.s32 	%r2635, %r2594, -7;
	mov.b32 	%r2639, 0;
$L__BB3_344:
	.pragma "nounroll";
	add.s32 	%r1539, %r2635, 7;
	shr.s32 	%r1540, %r1539, 5;
	and.b32  	%r1541, %r1539, 31;
	mul.wide.s32 	%rd7276, %r1540, 4;
	add.s64 	%rd7277, %rd2, %rd7276;
	ld.local.u32 	%r1542, [%rd7277];
	shr.u32 	%r1543, %r1542, %r1541;
	and.b32  	%r1544, %r1543, 1;
	shl.b32 	%r1545, %r1544, %r2639;
	or.b32  	%r1546, %r1545, %r2661;
	add.s32 	%r1547, %r2635, 6;
	shr.s32 	%r1548, %r1547, 5;
	and.b32  	%r1549, %r1547, 31;
	mul.wide.s32 	%rd7278, %r1548, 4;
	add.s64 	%rd7279, %rd2, %rd7278;
	ld.local.u32 	%r1550, [%rd7279];
	shr.u32 	%r1551, %r1550, %r1549;
	and.b32  	%r1552, %r1551, 1;
	add.s32 	%r1553, %r2639, 1;
	shl.b32 	%r1554, %r1552, %r1553;
	or.b32  	%r1555, %r1554, %r1546;
	add.s32 	%r1556, %r2635, 5;
	shr.s32 	%r1557, %r1556, 5;
	and.b32  	%r1558, %r1556, 31;
	mul.wide.s32 	%rd7280, %r1557, 4;
	add.s64 	%rd7281, %rd2, %rd7280;
	ld.local.u32 	%r1559, [%rd7281];
	shr.u32 	%r1560, %r1559, %r1558;
	and.b32  	%r1561, %r1560, 1;
	add.s32 	%r1562, %r2639, 2;
	shl.b32 	%r1563, %r1561, %r1562;
	or.b32  	%r1564, %r1563, %r1555;
	add.s32 	%r1565, %r2635, 4;
	shr.s32 	%r1566, %r1565, 5;
	and.b32  	%r1567, %r1565, 31;
	mul.wide.s32 	%rd7282, %r1566, 4;
	add.s64 	%rd7283, %rd2, %rd7282;
	ld.local.u32 	%r1568, [%rd7283];
	shr.u32 	%r1569, %r1568, %r1567;
	and.b32  	%r1570, %r1569, 1;
	add.s32 	%r1571, %r2639, 3;
	shl.b32 	%r1572, %r1570, %r1571;
	or.b32  	%r1573, %r1572, %r1564;
	add.s32 	%r1574, %r2635, 3;
	shr.s32 	%r1575, %r1574, 5;
	and.b32  	%r1576, %r1574, 31;
	mul.wide.s32 	%rd7284, %r1575, 4;
	add.s64 	%rd7285, %rd2, %rd7284;
	ld.local.u32 	%r1577, [%rd7285];
	shr.u32 	%r1578, %r1577, %r1576;
	and.b32  	%r1579, %r1578, 1;
	add.s32 	%r1580, %r2639, 4;
	shl.b32 	%r1581, %r1579, %r1580;
	or.b32  	%r1582, %r1581, %r1573;
	add.s32 	%r1583, %r2635, 2;
	shr.s32 	%r1584, %r1583, 5;
	and.b32  	%r1585, %r1583, 31;
	mul.wide.s32 	%rd7286, %r1584, 4;
	add.s64 	%rd7287, %rd2, %rd7286;
	ld.local.u32 	%r1586, [%rd7287];
	shr.u32 	%r1587, %r1586, %r1585;
	and.b32  	%r1588, %r1587, 1;
	add.s32 	%r1589, %r2639, 5;
	shl.b32 	%r1590, %r1588, %r1589;
	or.b32  	%r1591, %r1590, %r1582;
	add.s32 	%r1592, %r2635, 1;
	shr.s32 	%r1593, %r1592, 5;
	and.b32  	%r1594, %r1592, 31;
	mul.wide.s32 	%rd7288, %r1593, 4;
	add.s64 	%rd7289, %rd2, %rd7288;
	ld.local.u32 	%r1595, [%rd7289];
	shr.u32 	%r1596, %r1595, %r1594;
	and.b32  	%r1597, %r1596, 1;
	add.s32 	%r1598, %r2639, 6;
	shl.b32 	%r1599, %r1597, %r1598;
	or.b32  	%r1600, %r1599, %r1591;
	add.s32 	%r1601, %r2635, -8;
	shr.s32 	%r1602, %r2635, 5;
	and.b32  	%r1603, %r2635, 31;
	mul.wide.s32 	%rd7290, %r1602, 4;
	add.s64 	%rd7291, %rd2, %rd7290;
	ld.local.u32 	%r1604, [%rd7291];
	shr.u32 	%r1605, %r1604, %r1603;
	and.b32  	%r1606, %r1605, 1;
	add.s32 	%r1607, %r2639, 7;
	shl.b32 	%r1608, %r1606, %r1607;
	or.b32  	%r1609, %r1608, %r1600;
	add.s32 	%r1610, %r2635, -1;
	shr.s32 	%r1611, %r1610, 5;
	and.b32  	%r1612, %r1610, 31;
	mul.wide.s32 	%rd7292, %r1611, 4;
	add.s64 	%rd7293, %rd2, %rd7292;
	ld.local.u32 	%r1613, [%rd7293];
	shr.u32 	%r1614, %r1613, %r1612;
	and.b32  	%r1615, %r1614, 1;
	add.s32 	%r1616, %r2639, 8;
	shl.b32 	%r1617, %r1615, %r1616;
	or.b32  	%r1618, %r1617, %r1609;
	add.s32 	%r1619, %r2635, -2;
	shr.s32 	%r1620, %r1619, 5;
	and.b32  	%r1621, %r1619, 31;
	mul.wide.s32 	%rd7294, %r1620, 4;
	add.s64 	%rd7295, %rd2, %rd7294;
	ld.local.u32 	%r1622, [%rd7295];
	shr.u32 	%r1623, %r1622, %r1621;
	and.b32  	%r1624, %r1623, 1;
	add.s32 	%r1625, %r2639, 9;
	shl.b32 	%r1626, %r1624, %r1625;
	or.b32  	%r1627, %r1626, %r1618;
	add.s32 	%r1628, %r2635, -3;
	shr.s32 	%r1629, %r1628, 5;
	and.b32  	%r1630, %r1628, 31;
	mul.wide.s32 	%rd7296, %r1629, 4;
	add.s64 	%rd7297, %rd2, %rd7296;
	ld.local.u32 	%r1631, [%rd7297];
	shr.u32 	%r1632, %r1631, %r1630;
	and.b32  	%r1633, %r1632, 1;
	add.s32 	%r1634, %r2639, 10;
	shl.b32 	%r1635, %r1633, %r1634;
	or.b32  	%r1636, %r1635, %r1627;
	add.s32 	%r1637, %r2635, -4;
	shr.s32 	%r1638, %r1637, 5;
	and.b32  	%r1639, %r1637, 31;
	mul.wide.s32 	%rd7298, %r1638, 4;
	add.s64 	%rd7299, %rd2, %rd7298;
	ld.local.u32 	%r1640, [%rd7299];
	shr.u32 	%r1641, %r1640, %r1639;
	and.b32  	%r1642, %r1641, 1;
	add.s32 	%r1643, %r2639, 11;
	shl.b32 	%r1644, %r1642, %r1643;
	or.b32  	%r1645, %r1644, %r1636;
	add.s32 	%r1646, %r2635, -5;
	shr.s32 	%r1647, %r1646, 5;
	and.b32  	%r1648, %r1646, 31;
	mul.wide.s32 	%rd7300, %r1647, 4;
	add.s64 	%rd7301, %rd2, %rd7300;
	ld.local.u32 	%r1649, [%rd7301];
	shr.u32 	%r1650, %r1649, %r1648;
	and.b32  	%r1651, %r1650, 1;
	add.s32 	%r1652, %r2639, 12;
	shl.b32 	%r1653, %r1651, %r1652;
	or.b32  	%r1654, %r1653, %r1645;
	add.s32 	%r1655, %r2635, -6;
	shr.s32 	%r1656, %r1655, 5;
	and.b32  	%r1657, %r1655, 31;
	mul.wide.s32 	%rd7302, %r1656, 4;
	add.s64 	%rd7303, %rd2, %rd7302;
	ld.local.u32 	%r1658, [%rd7303];
	shr.u32 	%r1659, %r1658, %r1657;
	and.b32  	%r1660, %r1659, 1;
	add.s32 	%r1661, %r2639, 13;
	shl.b32 	%r1662, %r1660, %r1661;
	or.b32  	%r1663, %r1662, %r1654;
	add.s32 	%r1664, %r2635, -7;
	shr.s32 	%r1665, %r1664, 5;
	and.b32  	%r1666, %r1664, 31;
	mul.wide.s32 	%rd7304, %r1665, 4;
	add.s64 	%rd7305, %rd2, %rd7304;
	ld.local.u32 	%r1667, [%rd7305];
	shr.u32 	%r1668, %r1667, %r1666;
	and.b32  	%r1669, %r1668, 1;
	add.s32 	%r1670, %r2639, 14;
	shl.b32 	%r1671, %r1669, %r1670;
	or.b32  	%r1672, %r1671, %r1663;
	shr.s32 	%r1673, %r1601, 5;
	and.b32  	%r1674, %r1601, 31;
	mul.wide.s32 	%rd7306, %r1673, 4;
	add.s64 	%rd7307, %rd2, %rd7306;
	ld.local.u32 	%r1675, [%rd7307];
	shr.u32 	%r1676, %r1675, %r1674;
	and.b32  	%r1677, %r1676, 1;
	add.s32 	%r1678, %r2639, 15;
	shl.b32 	%r1679, %r1677, %r1678;
	or.b32  	%r2661, %r1679, %r1672;
	add.s32 	%r2639, %r2639, 16;
	add.s32 	%r2635, %r2635, -16;
	setp.ne.s32 	%p366, %r2639, %r449;
	@%p366 bra 	$L__BB3_344;
$L__BB3_345:
	and.b32  	%r1680, %r447, 15;
	setp.eq.s32 	%p367, %r1680, 0;
	@%p367 bra 	$L__BB3_355;
	add.s32 	%r461, %r426, 15;
	and.b32  	%r1682, %r461, 15;
	add.s32 	%r1683, %r1682, -1;
	setp.lt.u32 	%p368, %r1683, 7;
	@%p368 bra 	$L__BB3_348;
	sub.s32 	%r1684, %r2594, %r2639;
	shr.s32 	%r1685, %r1684, 5;
	and.b32  	%r1686, %r1684, 31;
	mul.wide.s32 	%rd7308, %r1685, 4;
	add.s64 	%rd7309, %rd2, %rd7308;
	ld.local.u32 	%r1687, [%rd7309];
	shr.u32 	%r1688, %r1687, %r1686;
	and.b32  	%r1689, %r1688, 1;
	shl.b32 	%r1690, %r1689, %r2639;
	add.s32 	%r1691, %r2639, 1;
	sub.s32 	%r1692, %r2594, %r1691;
	shr.s32 	%r1693, %r1692, 5;
	and.b32  	%r1694, %r1692, 31;
	mul.wide.s32 	%rd7310, %r1693, 4;
	add.s64 	%rd7311, %rd2, %rd7310;
	ld.local.u32 	%r1695, [%rd7311];
	shr.u32 	%r1696, %r1695, %r1694;
	and.b32  	%r1697, %r1696, 1;
	shl.b32 	%r1698, %r1697, %r1691;
	or.b32  	%r1699, %r1690, %r1698;
	add.s32 	%r1700, %r2639, 2;
	sub.s32 	%r1701, %r2594, %r1700;
	shr.s32 	%r1702, %r1701, 5;
	and.b32  	%r1703, %r1701, 31;
	mul.wide.s32 	%rd7312, %r1702, 4;
	add.s64 	%rd7313, %rd2, %rd7312;
	ld.local.u32 	%r1704, [%rd7313];
	shr.u32 	%r1705, %r1704, %r1703;
	and.b32  	%r1706, %r1705, 1;
	shl.b32 	%r1707, %r1706, %r1700;
	or.b32  	%r1708, %r1699, %r1707;
	add.s32 	%r1709, %r2639, 3;
	sub.s32 	%r1710, %r2594, %r1709;
	shr.s32 	%r1711, %r1710, 5;
	and.b32  	%r1712, %r1710, 31;
	mul.wide.s32 	%rd7314, %r1711, 4;
	add.s64 	%rd7315, %rd2, %rd7314;
	ld.local.u32 	%r1713, [%rd7315];
	shr.u32 	%r1714, %r1713, %r1712;
	and.b32  	%r1715, %r1714, 1;
	shl.b32 	%r1716, %r1715, %r1709;
	or.b32  	%r1717, %r1708, %r1716;
	add.s32 	%r1718, %r2639, 4;
	sub.s32 	%r1719, %r2594, %r1718;
	shr.s32 	%r1720, %r1719, 5;
	and.b32  	%r1721, %r1719, 31;
	mul.wide.s32 	%rd7316, %r1720, 4;
	add.s64 	%rd7317, %rd2, %rd7316;
	ld.local.u32 	%r1722, [%rd7317];
	shr.u32 	%r1723, %r1722, %r1721;
	and.b32  	%r1724, %r1723, 1;
	shl.b32 	%r1725, %r1724, %r1718;
	or.b32  	%r1726, %r1717, %r1725;
	add.s32 	%r1727, %r2639, 5;
	sub.s32 	%r1728, %r2594, %r1727;
	shr.s32 	%r1729, %r1728, 5;
	and.b32  	%r1730, %r1728, 31;
	mul.wide.s32 	%rd7318, %r1729, 4;
	add.s64 	%rd7319, %rd2, %rd7318;
	ld.local.u32 	%r1731, [%rd7319];
	shr.u32 	%r1732, %r1731, %r1730;
	and.b32  	%r1733, %r1732, 1;
	shl.b32 	%r1734, %r1733, %r1727;
	or.b32  	%r1735, %r1726, %r1734;
	add.s32 	%r1736, %r2639, 6;
	sub.s32 	%r1737, %r2594, %r1736;
	shr.s32 	%r1738, %r1737, 5;
	and.b32  	%r1739, %r1737, 31;
	mul.wide.s32 	%rd7320, %r1738, 4;
	add.s64 	%rd7321, %rd2, %rd7320;
	ld.local.u32 	%r1740, [%rd7321];
	shr.u32 	%r1741, %r1740, %r1739;
	and.b32  	%r1742, %r1741, 1;
	shl.b32 	%r1743, %r1742, %r1736;
	or.b32  	%r1744, %r1735, %r1743;
	add.s32 	%r1745, %r2639, 7;
	sub.s32 	%r1746, %r2594, %r1745;
	shr.s32 	%r1747, %r1746, 5;
	and.b32  	%r1748, %r1746, 31;
	mul.wide.s32 	%rd7322, %r1747, 4;
	add.s64 	%rd7323, %rd2, %rd7322;
	ld.local.u32 	%r1749, [%rd7323];
	shr.u32 	%r1750, %r1749, %r1748;
	and.b32  	%r1751, %r1750, 1;
	shl.b32 	%r1752, %r1751, %r1745;
	or.b32  	%r1753, %r1744, %r1752;
	or.b32  	%r2661, %r1753, %r2661;
	add.s32 	%r2639, %r2639, 8;
$L__BB3_348:
	and.b32  	%r1754, %r461, 7;
	setp.eq.s32 	%p369, %r1754, 0;
	@%p369 bra 	$L__BB3_355;
	add.s32 	%r1756, %r426, 7;
	and.b32  	%r467, %r1756, 3;
	and.b32  	%r1757, %r1756, 7;
	add.s32 	%r1758, %r1757, -1;
	setp.lt.u32 	%p370, %r1758, 3;
	@%p370 bra 	$L__BB3_351;
	sub.s32 	%r1759, %r2594, %r2639;
	shr.s32 	%r1760, %r1759, 5;
	and.b32  	%r1761, %r1759, 31;
	mul.wide.s32 	%rd7324, %r1760, 4;
	add.s64 	%rd7325, %rd2, %rd7324;
	ld.local.u32 	%r1762, [%rd7325];
	shr.u32 	%r1763, %r1762, %r1761;
	and.b32  	%r1764, %r1763, 1;
	shl.b32 	%r1765, %r1764, %r2639;
	add.s32 	%r1766, %r2639, 1;
	sub.s32 	%r1767, %r2594, %r1766;
	shr.s32 	%r1768, %r1767, 5;
	and.b32  	%r1769, %r1767, 31;
	mul.wide.s32 	%rd7326, %r1768, 4;
	add.s64 	%rd7327, %rd2, %rd7326;
	ld.local.u32 	%r1770, [%rd7327];
	shr.u32 	%r1771, %r1770, %r1769;
	and.b32  	%r1772, %r1771, 1;
	shl.b32 	%r1773, %r1772, %r1766;
	or.b32  	%r1774, %r1765, %r1773;
	add.s32 	%r1775, %r2639, 2;
	sub.s32 	%r1776, %r2594, %r1775;
	shr.s32 	%r1777, %r1776, 5;
	and.b32  	%r1778, %r1776, 31;
	mul.wide.s32 	%rd7328, %r1777, 4;
	add.s64 	%rd7329, %rd2, %rd7328;
	ld.local.u32 	%r1779, [%rd7329];
	shr.u32 	%r1780, %r1779, %r1778;
	and.b32  	%r1781, %r1780, 1;
	shl.b32 	%r1782, %r1781, %r1775;
	or.b32  	%r1783, %r1774, %r1782;
	add.s32 	%r1784, %r2639, 3;
	sub.s32 	%r1785, %r2594, %r1784;
	shr.s32 	%r1786, %r1785, 5;
	and.b32  	%r1787, %r1785, 31;
	mul.wide.s32 	%rd7330, %r1786, 4;
	add.s64 	%rd7331, %rd2, %rd7330;
	ld.local.u32 	%r1788, [%rd7331];
	shr.u32 	%r1789, %r1788, %r1787;
	and.b32  	%r1790, %r1789, 1;
	shl.b32 	%r1791, %r1790, %r1784;
	or.b32  	%r1792, %r1783, %r1791;
	or.b32  	%r2661, %r1792, %r2661;
	add.s32 	%r2639, %r2639, 4;
$L__BB3_351:
	setp.eq.s32 	%p371, %r467, 0;
	@%p371 bra 	$L__BB3_355;
	sub.s32 	%r1793, %r2594, %r2639;
	shr.s32 	%r1794, %r1793, 5;
	and.b32  	%r1795, %r1793, 31;
	mul.wide.s32 	%rd7332, %r1794, 4;
	add.s64 	%rd7333, %rd2, %rd7332;
	ld.local.u32 	%r1796, [%rd7333];
	shr.u32 	%r1797, %r1796, %r1795;
	and.b32  	%r1798, %r1797, 1;
	shl.b32 	%r1799, %r1798, %r2639;
	or.b32  	%r2661, %r1799, %r2661;
	setp.eq.s32 	%p372, %r467, 1;
	@%p372 bra 	$L__BB3_355;
	add.s32 	%r1800, %r2639, 1;
	sub.s32 	%r1801, %r2594, %r1800;
	shr.s32 	%r1802, %r1801, 5;
	and.b32  	%r1803, %r1801, 31;
	mul.wide.s32 	%rd7334, %r1802, 4;
	add.s64 	%rd7335, %rd2, %rd7334;
	ld.local.u32 	%r1804, [%rd7335];
	shr.u32 	%r1805, %r1804, %r1803;
	and.b32  	%r1806, %r1805, 1;
	shl.b32 	%r1807, %r1806, %r1800;
	or.b32  	%r2661, %r1807, %r2661;
	setp.eq.s32 	%p373, %r467, 2;
	@%p373 bra 	$L__BB3_355;
	add.s32 	%r1808, %r2639, 2;
	sub.s32 	%r1809, %r2594, %r1808;
	shr.s32 	%r1810, %r1809, 5;
	and.b32  	%r1811, %r1809, 31;
	mul.wide.s32 	%rd7336, %r1810, 4;
	add.s64 	%rd7337, %rd2, %rd7336;
	ld.local.u32 	%r1812, [%rd7337];
	shr.u32 	%r1813, %r1812, %r1811;
	and.b32  	%r1814, %r1813, 1;
	shl.b32 	%r1815, %r1814, %r1808;
	or.b32  	%r2661, %r1815, %r2661;
$L__BB3_355:
	shr.u32 	%r1816, %r2661, %r448;
	and.b32  	%r1817, %r1816, 1;
	setp.eq.b32 	%p374, %r1817, 1;
	mov.u32 	%r2662, %r447;
	@%p374 bra 	$L__BB3_371;
	setp.lt.u32 	%p375, %r2594, 3;
	mov.u32 	%r2661, %r2629;
	mov.u32 	%r2662, %r1535;
	@%p375 bra 	$L__BB3_371;
	add.s32 	%r477, %r426, -3;
	setp.lt.u32 	%p376, %r477, 15;
	mov.b32 	%r2652, 0;
	mov.u32 	%r2660, %r2652;
	@%p376 bra 	$L__BB3_360;
	and.b32  	%r478, %r448, -16;
	mov.b32 	%r2652, 0;
	mov.u32 	%r2650, %r2652;
$L__BB3_359:
	.pragma "nounroll";
	sub.s32 	%r1822, %r2594, %r2652;
	shr.s32 	%r1823, %r1822, 5;
	and.b32  	%r1824, %r1822, 31;
	mul.wide.s32 	%rd7338, %r1823, 4;
	add.s64 	%rd7339, %rd2, %rd7338;
	ld.local.u32 	%r1825, [%rd7339];
	shr.u32 	%r1826, %r1825, %r1824;
	and.b32  	%r1827, %r1826, 1;
	shl.b32 	%r1828, %r1827, %r2652;
	or.b32  	%r1829, %r1828, %r2660;
	add.s32 	%r1830, %r2652, 1;
	sub.s32 	%r1831, %r2594, %r1830;
	shr.s32 	%r1832, %r1831, 5;
	and.b32  	%r1833, %r1831, 31;
	mul.wide.s32 	%rd7340, %r1832, 4;
	add.s64 	%rd7341, %rd2, %rd7340;
	ld.local.u32 	%r1834, [%rd7341];
	shr.u32 	%r1835, %r1834, %r1833;
	and.b32  	%r1836, %r1835, 1;
	shl.b32 	%r1837, %r1836, %r1830;
	or.b32  	%r1838, %r1837, %r1829;
	add.s32 	%r1839, %r2652, 2;
	sub.s32 	%r1840, %r2594, %r1839;
	shr.s32 	%r1841, %r1840, 5;
	and.b32  	%r1842, %r1840, 31;
	mul.wide.s32 	%rd7342, %r1841, 4;
	add.s64 	%rd7343, %rd2, %rd7342;
	ld.local.u32 	%r1843, [%rd7343];
	shr.u32 	%r1844, %r1843, %r1842;
	and.b32  	%r1845, %r1844, 1;
	shl.b32 	%r1846, %r1845, %r1839;
	or.b32  	%r1847, %r1846, %r1838;
	add.s32 	%r1848, %r2652, 3;
	sub.s32 	%r1849, %r2594, %r1848;
	shr.s32 	%r1850, %r1849, 5;
	and.b32  	%r1851, %r1849, 31;
	mul.wide.s32 	%rd7344, %r1850, 4;
	add.s64 	%rd7345, %rd2, %rd7344;
	ld.local.u32 	%r1852, [%rd7345];
	shr.u32 	%r1853, %r1852, %r1851;
	and.b32  	%r1854, %r1853, 1;
	shl.b32 	%r1855, %r1854, %r1848;
	or.b32  	%r1856, %r1855, %r1847;
	add.s32 	%r1857, %r2652, 4;
	sub.s32 	%r1858, %r2594, %r1857;
	shr.s32 	%r1859, %r1858, 5;
	and.b32  	%r1860, %r1858, 31;
	mul.wide.s32 	%rd7346, %r1859, 4;
	add.s64 	%rd7347, %rd2, %rd7346;
	ld.local.u32 	%r1861, [%rd7347];
	shr.u32 	%r1862, %r1861, %r1860;
	and.b32  	%r1863, %r1862, 1;
	shl.b32 	%r1864, %r1863, %r1857;
	or.b32  	%r1865, %r1864, %r1856;
	add.s32 	%r1866, %r2652, 5;
	sub.s32 	%r1867, %r2594, %r1866;
	shr.s32 	%r1868, %r1867, 5;
	and.b32  	%r1869, %r1867, 31;
	mul.wide.s32 	%rd7348, %r1868, 4;
	add.s64 	%rd7349, %rd2, %rd7348;
	ld.local.u32 	%r1870, [%rd7349];
	shr.u32 	%r1871, %r1870, %r1869;
	and.b32  	%r1872, %r1871, 1;
	shl.b32 	%r1873, %r1872, %r1866;
	or.b32  	%r1874, %r1873, %r1865;
	add.s32 	%r1875, %r2652, 6;
	sub.s32 	%r1876, %r2594, %r1875;
	shr.s32 	%r1877, %r1876, 5;
	and.b32  	%r1878, %r1876, 31;
	mul.wide.s32 	%rd7350, %r1877, 4;
	add.s64 	%rd7351, %rd2, %rd7350;
	ld.local.u32 	%r1879, [%rd7351];
	shr.u32 	%r1880, %r1879, %r1878;
	and.b32  	%r1881, %r1880, 1;
	shl.b32 	%r1882, %r1881, %r1875;
	or.b32  	%r1883, %r1882, %r1874;
	add.s32 	%r1884, %r2652, 7;
	sub.s32 	%r1885, %r2594, %r1884;
	shr.s32 	%r1886, %r1885, 5;
	and.b32  	%r1887, %r1885, 31;
	mul.wide.s32 	%rd7352, %r1886, 4;
	add.s64 	%rd7353, %rd2, %rd7352;
	ld.local.u32 	%r1888, [%rd7353];
	shr.u32 	%r1889, %r1888, %r1887;
	and.b32  	%r1890, %r1889, 1;
	shl.b32 	%r1891, %r1890, %r1884;
	or.b32  	%r1892, %r1891, %r1883;
	add.s32 	%r1893, %r2652, 8;
	sub.s32 	%r1894, %r2594, %r1893;
	shr.s32 	%r1895, %r1894, 5;
	and.b32  	%r1896, %r1894, 31;
	mul.wide.s32 	%rd7354, %r1895, 4;
	add.s64 	%rd7355, %rd2, %rd7354;
	ld.local.u32 	%r1897, [%rd7355];
	shr.u32 	%r1898, %r1897, %r1896;
	and.b32  	%r1899, %r1898, 1;
	shl.b32 	%r1900, %r1899, %r1893;
	or.b32  	%r1901, %r1900, %r1892;
	add.s32 	%r1902, %r2652, 9;
	sub.s32 	%r1903, %r2594, %r1902;
	shr.s32 	%r1904, %r1903, 5;
	and.b32  	%r1905, %r1903, 31;
	mul.wide.s32 	%rd7356, %r1904, 4;
	add.s64 	%rd7357, %rd2, %rd7356;
	ld.local.u32 	%r1906, [%rd7357];
	shr.u32 	%r1907, %r1906, %r1905;
	and.b32  	%r1908, %r1907, 1;
	shl.b32 	%r1909, %r1908, %r1902;
	or.b32  	%r1910, %r1909, %r1901;
	add.s32 	%r1911, %r2652, 10;
	sub.s32 	%r1912, %r2594, %r1911;
	shr.s32 	%r1913, %r1912, 5;
	and.b32  	%r1914, %r1912, 31;
	mul.wide.s32 	%rd7358, %r1913, 4;
	add.s64 	%rd7359, %rd2, %rd7358;
	ld.local.u32 	%r1915, [%rd7359];
	shr.u32 	%r1916, %r1915, %r1914;
	and.b32  	%r1917, %r1916, 1;
	shl.b32 	%r1918, %r1917, %r1911;
	or.b32  	%r1919, %r1918, %r1910;
	add.s32 	%r1920, %r2652, 11;
	sub.s32 	%r1921, %r2594, %r1920;
	shr.s32 	%r1922, %r1921, 5;
	and.b32  	%r1923, %r1921, 31;
	mul.wide.s32 	%rd7360, %r1922, 4;
	add.s64 	%rd7361, %rd2, %rd7360;
	ld.local.u32 	%r1924, [%rd7361];
	shr.u32 	%r1925, %r1924, %r1923;
	and.b32  	%r1926, %r1925, 1;
	shl.b32 	%r1927, %r1926, %r1920;
	or.b32  	%r1928, %r1927, %r1919;
	add.s32 	%r1929, %r2652, 12;
	sub.s32 	%r1930, %r2594, %r1929;
	shr.s32 	%r1931, %r1930, 5;
	and.b32  	%r1932, %r1930, 31;
	mul.wide.s32 	%rd7362, %r1931, 4;
	add.s64 	%rd7363, %rd2, %rd7362;
	ld.local.u32 	%r1933, [%rd7363];
	shr.u32 	%r1934, %r1933, %r1932;
	and.b32  	%r1935, %r1934, 1;
	shl.b32 	%r1936, %r1935, %r1929;
	or.b32  	%r1937, %r1936, %r1928;
	add.s32 	%r1938, %r2652, 13;
	sub.s32 	%r1939, %r2594, %r1938;
	shr.s32 	%r1940, %r1939, 5;
	and.b32  	%r1941, %r1939, 31;
	mul.wide.s32 	%rd7364, %r1940, 4;
	add.s64 	%rd7365, %rd2, %rd7364;
	ld.local.u32 	%r1942, [%rd7365];
	shr.u32 	%r1943, %r1942, %r1941;
	and.b32  	%r1944, %r1943, 1;
	shl.b32 	%r1945, %r1944, %r1938;
	or.b32  	%r1946, %r1945, %r1937;
	add.s32 	%r1947, %r2652, 14;
	sub.s32 	%r1948, %r2594, %r1947;
	shr.s32 	%r1949, %r1948, 5;
	and.b32  	%r1950, %r1948, 31;
	mul.wide.s32 	%rd7366, %r1949, 4;
	add.s64 	%rd7367, %rd2, %rd7366;
	ld.local.u32 	%r1951, [%rd7367];
	shr.u32 	%r1952, %r1951, %r1950;
	and.b32  	%r1953, %r1952, 1;
	shl.b32 	%r1954, %r1953, %r1947;
	or.b32  	%r1955, %r1954, %r1946;
	add.s32 	%r1956, %r2652, 15;
	sub.s32 	%r1957, %r2594, %r1956;
	shr.s32 	%r1958, %r1957, 5;
	and.b32  	%r1959, %r1957, 31;
	mul.wide.s32 	%rd7368, %r1958, 4;
	add.s64 	%rd7369, %rd2, %rd7368;
	ld.local.u32 	%r1960, [%rd7369];
	shr.u32 	%r1961, %r1960, %r1959;
	and.b32  	%r1962, %r1961, 1;
	shl.b32 	%r1963, %r1962, %r1956;
	or.b32  	%r2660, %r1963, %r1955;
	add.s32 	%r2652, %r2652, 16;
	add.s32 	%r2650, %r2650, 16;
	setp.ne.s32 	%p377, %r2650, %r478;
	@%p377 bra 	$L__BB3_359;
$L__BB3_360:
	and.b32  	%r1964, %r448, 15;
	setp.eq.s32 	%p378, %r1964, 0;
	@%p378 bra 	$L__BB3_370;
	add.s32 	%r488, %r426, 14;
	and.b32  	%r1966, %r488, 15;
	add.s32 	%r1967, %r1966, -1;
	setp.lt.u32 	%p379, %r1967, 7;
	@%p379 bra 	$L__BB3_363;
	sub.s32 	%r1968, %r2594, %r2652;
	shr.s32 	%r1969, %r1968, 5;
	and.b32  	%r1970, %r1968, 31;
	mul.wide.s32 	%rd7370, %r1969, 4;
	add.s64 	%rd7371, %rd2, %rd7370;
	ld.local.u32 	%r1971, [%rd7371];
	shr.u32 	%r1972, %r1971, %r1970;
	and.b32  	%r1973, %r1972, 1;
	shl.b32 	%r1974, %r1973, %r2652;
	add.s32 	%r1975, %r2652, 1;
	sub.s32 	%r1976, %r2594, %r1975;
	shr.s32 	%r1977, %r1976, 5;
	and.b32  	%r1978, %r1976, 31;
	mul.wide.s32 	%rd7372, %r1977, 4;
	add.s64 	%rd7373, %rd2, %rd7372;
	ld.local.u32 	%r1979, [%rd7373];
	shr.u32 	%r1980, %r1979, %r1978;
	and.b32  	%r1981, %r1980, 1;
	shl.b32 	%r1982, %r1981, %r1975;
	or.b32  	%r1983, %r1974, %r1982;
	add.s32 	%r1984, %r2652, 2;
	sub.s32 	%r1985, %r2594, %r1984;
	shr.s32 	%r1986, %r1985, 5;
	and.b32  	%r1987, %r1985, 31;
	mul.wide.s32 	%rd7374, %r1986, 4;
	add.s64 	%rd7375, %rd2, %rd7374;
	ld.local.u32 	%r1988, [%rd7375];
	shr.u32 	%r1989, %r1988, %r1987;
	and.b32  	%r1990, %r1989, 1;
	shl.b32 	%r1991, %r1990, %r1984;
	or.b32  	%r1992, %r1983, %r1991;
	add.s32 	%r1993, %r2652, 3;
	sub.s32 	%r1994, %r2594, %r1993;
	shr.s32 	%r1995, %r1994, 5;
	and.b32  	%r1996, %r1994, 31;
	mul.wide.s32 	%rd7376, %r1995, 4;
	add.s64 	%rd7377, %rd2, %rd7376;
	ld.local.u32 	%r1997, [%rd7377];
	shr.u32 	%r1998, %r1997, %r1996;
	and.b32  	%r1999, %r1998, 1;
	shl.b32 	%r2000, %r1999, %r1993;
	or.b32  	%r2001, %r1992, %r2000;
	add.s32 	%r2002, %r2652, 4;
	sub.s32 	%r2003, %r2594, %r2002;
	shr.s32 	%r2004, %r2003, 5;
	and.b32  	%r2005, %r2003, 31;
	mul.wide.s32 	%rd7378, %r2004, 4;
	add.s64 	%rd7379, %rd2, %rd7378;
	ld.local.u32 	%r2006, [%rd7379];
	shr.u32 	%r2007, %r2006, %r2005;
	and.b32  	%r2008, %r2007, 1;
	shl.b32 	%r2009, %r2008, %r2002;
	or.b32  	%r2010, %r2001, %r2009;
	add.s32 	%r2011, %r2652, 5;
	sub.s32 	%r2012, %r2594, %r2011;
	shr.s32 	%r2013, %r2012, 5;
	and.b32  	%r2014, %r2012, 31;
	mul.wide.s32 	%rd7380, %r2013, 4;
	add.s64 	%rd7381, %rd2, %rd7380;
	ld.local.u32 	%r2015, [%rd7381];
	shr.u32 	%r2016, %r2015, %r2014;
	and.b32  	%r2017, %r2016, 1;
	shl.b32 	%r2018, %r2017, %r2011;
	or.b32  	%r2019, %r2010, %r2018;
	add.s32 	%r2020, %r2652, 6;
	sub.s32 	%r2021, %r2594, %r2020;
	shr.s32 	%r2022, %r2021, 5;
	and.b32  	%r2023, %r2021, 31;
	mul.wide.s32 	%rd7382, %r2022, 4;
	add.s64 	%rd7383, %rd2, %rd7382;
	ld.local.u32 	%r2024, [%rd7383];
	shr.u32 	%r2025, %r2024, %r2023;
	and.b32  	%r2026, %r2025, 1;
	shl.b32 	%r2027, %r2026, %r2020;
	or.b32  	%r2028, %r2019, %r2027;
	add.s32 	%r2029, %r2652, 7;
	sub.s32 	%r2030, %r2594, %r2029;
	shr.s32 	%r2031, %r2030, 5;
	and.b32  	%r2032, %r2030, 31;
	mul.wide.s32 	%rd7384, %r2031, 4;
	add.s64 	%rd7385, %rd2, %rd7384;
	ld.local.u32 	%r2033, [%rd7385];
	shr.u32 	%r2034, %r2033, %r2032;
	and.b32  	%r2035, %r2034, 1;
	shl.b32 	%r2036, %r2035, %r2029;
	or.b32  	%r2037, %r2028, %r2036;
	or.b32  	%r2660, %r2037, %r2660;
	add.s32 	%r2652, %r2652, 8;
$L__BB3_363:
	and.b32  	%r2038, %r488, 7;
	setp.eq.s32 	%p380, %r2038, 0;
	@%p380 bra 	$L__BB3_370;
	add.s32 	%r2040, %r426, 6;
	and.b32  	%r494, %r2040, 3;
	and.b32  	%r2041, %r2040, 7;
	add.s32 	%r2042, %r2041, -1;
	setp.lt.u32 	%p381, %r2042, 3;
	@%p381 bra 	$L__BB3_366;
	sub.s32 	%r2043, %r2594, %r2652;
	shr.s32 	%r2044, %r2043, 5;
	and.b32  	%r2045, %r2043, 31;
	mul.wide.s32 	%rd7386, %r2044, 4;
	add.s64 	%rd7387, %rd2, %rd7386;
	ld.local.u32 	%r2046, [%rd7387];
	shr.u32 	%r2047, %r2046, %r2045;
	and.b32  	%r2048, %r2047, 1;
	shl.b32 	%r2049, %r2048, %r2652;
	add.s32 	%r2050, %r2652, 1;
	sub.s32 	%r2051, %r2594, %r2050;
	shr.s32 	%r2052, %r2051, 5;
	and.b32  	%r2053, %r2051, 31;
	mul.wide.s32 	%rd7388, %r2052, 4;
	add.s64 	%rd7389, %rd2, %rd7388;
	ld.local.u32 	%r2054, [%rd7389];
	shr.u32 	%r2055, %r2054, %r2053;
	and.b32  	%r2056, %r2055, 1;
	shl.b32 	%r2057, %r2056, %r2050;
	or.b32  	%r2058, %r2049, %r2057;
	add.s32 	%r2059, %r2652, 2;
	sub.s32 	%r2060, %r2594, %r2059;
	shr.s32 	%r2061, %r2060, 5;
	and.b32  	%r2062, %r2060, 31;
	mul.wide.s32 	%rd7390, %r2061, 4;
	add.s64 	%rd7391, %rd2, %rd7390;
	ld.local.u32 	%r2063, [%rd7391];
	shr.u32 	%r2064, %r2063, %r2062;
	and.b32  	%r2065, %r2064, 1;
	shl.b32 	%r2066, %r2065, %r2059;
	or.b32  	%r2067, %r2058, %r2066;
	add.s32 	%r2068, %r2652, 3;
	sub.s32 	%r2069, %r2594, %r2068;
	shr.s32 	%r2070, %r2069, 5;
	and.b32  	%r2071, %r2069, 31;
	mul.wide.s32 	%rd7392, %r2070, 4;
	add.s64 	%rd7393, %rd2, %rd7392;
	ld.local.u32 	%r2072, [%rd7393];
	shr.u32 	%r2073, %r2072, %r2071;
	and.b32  	%r2074, %r2073, 1;
	shl.b32 	%r2075, %r2074, %r2068;
	or.b32  	%r2076, %r2067, %r2075;
	or.b32  	%r2660, %r2076, %r2660;
	add.s32 	%r2652, %r2652, 4;
$L__BB3_366:
	setp.eq.s32 	%p382, %r494, 0;
	@%p382 bra 	$L__BB3_370;
	sub.s32 	%r2077, %r2594, %r2652;
	shr.s32 	%r2078, %r2077, 5;
	and.b32  	%r2079, %r2077, 31;
	mul.wide.s32 	%rd7394, %r2078, 4;
	add.s64 	%rd7395, %rd2, %rd7394;
	ld.local.u32 	%r2080, [%rd7395];
	shr.u32 	%r2081, %r2080, %r2079;
	and.b32  	%r2082, %r2081, 1;
	shl.b32 	%r2083, %r2082, %r2652;
	or.b32  	%r2660, %r2083, %r2660;
	setp.eq.s32 	%p383, %r494, 1;
	@%p383 bra 	$L__BB3_370;
	add.s32 	%r2084, %r2652, 1;
	sub.s32 	%r2085, %r2594, %r2084;
	shr.s32 	%r2086, %r2085, 5;
	and.b32  	%r2087, %r2085, 31;
	mul.wide.s32 	%rd7396, %r2086, 4;
	add.s64 	%rd7397, %rd2, %rd7396;
	ld.local.u32 	%r2088, [%rd7397];
	shr.u32 	%r2089, %r2088, %r2087;
	and.b32  	%r2090, %r2089, 1;
	shl.b32 	%r2091, %r2090, %r2084;
	or.b32  	%r2660, %r2091, %r2660;
	setp.eq.s32 	%p384, %r494, 2;
	@%p384 bra 	$L__BB3_370;
	add.s32 	%r2092, %r2652, 2;
	sub.s32 	%r2093, %r2594, %r2092;
	shr.s32 	%r2094, %r2093, 5;
	and.b32  	%r2095, %r2093, 31;
	mul.wide.s32 	%rd7398, %r2094, 4;
	add.s64 	%rd7399, %rd2, %rd7398;
	ld.local.u32 	%r2096, [%rd7399];
	shr.u32 	%r2097, %r2096, %r2095;
	and.b32  	%r2098, %r2097, 1;
	shl.b32 	%r2099, %r2098, %r2092;
	or.b32  	%r2660, %r2099, %r2660;
$L__BB3_370:
	shr.u32 	%r2100, %r2660, %r477;
	and.b32  	%r2101, %r2100, 1;
	setp.eq.b32 	%p385, %r2101, 1;
	selp.b32 	%r2661, %r2660, %r2629, %p385;
	selp.b32 	%r2662, %r448, 1, %p385;
$L__BB3_371:
	max.s32 	%r508, %r2662, 1;
	mov.b32 	%r2671, 0;
$L__BB3_372:
	mul.wide.u32 	%rd7400, %r2621, %r2621;
	cvt.u32.u64 	%r2103, %rd7400;
	shr.u64 	%rd7401, %rd7400, 32;
	mul.wide.u32 	%rd7402, %r2622, %r2621;
	add.s64 	%rd7403, %rd7401, %rd7402;
	shr.u64 	%rd7404, %rd7403, 32;
	mul.wide.u32 	%rd7405, %r2623, %r2621;
	add.s64 	%rd7406, %rd7404, %rd7405;
	shr.u64 	%rd7407, %rd7406, 32;
	mul.wide.u32 	%rd7408, %r2624, %r2621;
	add.s64 	%rd7409, %rd7407, %rd7408;
	shr.u64 	%rd7410, %rd7409, 32;
	mul.wide.u32 	%rd7411, %r2625, %r2621;
	add.s64 	%rd7412, %rd7410, %rd7411;
	shr.u64 	%rd7413, %rd7412, 32;
	mul.wide.u32 	%rd7414, %r2626, %r2621;
	add.s64 	%rd7415, %rd7413, %rd7414;
	shr.u64 	%rd7416, %rd7415, 32;
	mul.wide.u32 	%rd7417, %r2627, %r2621;
	add.s64 	%rd7418, %rd7416, %rd7417;
	shr.u64 	%rd7419, %rd7418, 32;
	mul.wide.u32 	%rd7420, %r2628, %r2621;
	add.s64 	%rd7421, %rd7419, %rd7420;
	shr.u64 	%rd7422, %rd7421, 32;
	and.b64  	%rd7423, %rd7403, 4294967295;
	add.s64 	%rd7424, %rd7402, %rd7423;
	shr.u64 	%rd7425, %rd7424, 32;
	mul.wide.u32 	%rd7426, %r2622, %r2622;
	and.b64  	%rd7427, %rd7406, 4294967295;
	add.s64 	%rd7428, %rd7425, %rd7427;
	add.s64 	%rd7429, %rd7428, %rd7426;
	shr.u64 	%rd7430, %rd7429, 32;
	mul.wide.u32 	%rd7431, %r2623, %r2622;
	and.b64  	%rd7432, %rd7409, 4294967295;
	add.s64 	%rd7433, %rd7430, %rd7432;
	add.s64 	%rd7434, %rd7433, %rd7431;
	shr.u64 	%rd7435, %rd7434, 32;
	mul.wide.u32 	%rd7436, %r2624, %r2622;
	and.b64  	%rd7437, %rd7412, 4294967295;
	add.s64 	%rd7438, %rd7435, %rd7437;
	add.s64 	%rd7439, %rd7438, %rd7436;
	shr.u64 	%rd7440, %rd7439, 32;
	mul.wide.u32 	%rd7441, %r2625, %r2622;
	and.b64  	%rd7442, %rd7415, 4294967295;
	add.s64 	%rd7443, %rd7440, %rd7442;
	add.s64 	%rd7444, %rd7443, %rd7441;
	shr.u64 	%rd7445, %rd7444, 32;
	mul.wide.u32 	%rd7446, %r2626, %r2622;
	and.b64  	%rd7447, %rd7418, 4294967295;
	add.s64 	%rd7448, %rd7445, %rd7447;
	add.s64 	%rd7449, %rd7448, %rd7446;
	shr.u64 	%rd7450, %rd7449, 32;
	mul.wide.u32 	%rd7451, %r2627, %r2622;
	and.b64  	%rd7452, %rd7421, 4294967295;
	add.s64 	%rd7453, %rd7450, %rd7452;
	add.s64 	%rd7454, %rd7453, %rd7451;
	shr.u64 	%rd7455, %rd7454, 32;
	mul.wide.u32 	%rd7456, %r2628, %r2622;
	add.s64 	%rd7457, %rd7455, %rd7422;
	add.s64 	%rd7458, %rd7457, %rd7456;
	shr.u64 	%rd7459, %rd7458, 32;
	and.b64  	%rd7460, %rd7429, 4294967295;
	add.s64 	%rd7461, %rd7405, %rd7460;
	shr.u64 	%rd7462, %rd7461, 32;
	and.b64  	%rd7463, %rd7434, 4294967295;
	add.s64 	%rd7464, %rd7462, %rd7463;
	add.s64 	%rd7465, %rd7464, %rd7431;
	shr.u64 	%rd7466, %rd7465, 32;
	mul.wide.u32 	%rd7467, %r2623, %r2623;
	and.b64  	%rd7468, %rd7439, 4294967295;
	add.s64 	%rd7469, %rd7466, %rd7468;
	add.s64 	%rd7470, %rd7469, %rd7467;
	shr.u64 	%rd7471, %rd7470, 32;
	mul.wide.u32 	%rd7472, %r2624, %r2623;
	and.b64  	%rd7473, %rd7444, 4294967295;
	add.s64 	%rd7474, %rd7471, %rd7473;
	add.s64 	%rd7475, %rd7474, %rd7472;
	shr.u64 	%rd7476, %rd7475, 32;
	mul.wide.u32 	%rd7477, %r2625, %r2623;
	and.b64  	%rd7478, %rd7449, 4294967295;
	add.s64 	%rd7479, %rd7476, %rd7478;
	add.s64 	%rd7480, %rd7479, %rd7477;
	shr.u64 	%rd7481, %rd7480, 32;
	mul.wide.u32 	%rd7482, %r2626, %r2623;
	and.b64  	%rd7483, %rd7454, 4294967295;
	add.s64 	%rd7484, %rd7481, %rd7483;
	add.s64 	%rd7485, %rd7484, %rd7482;
	shr.u64 	%rd7486, %rd7485, 32;
	mul.wide.u32 	%rd7487, %r2627, %r2623;
	and.b64  	%rd7488, %rd7458, 4294967295;
	add.s64 	%rd7489, %rd7486, %rd7488;
	add.s64 	%rd7490, %rd7489, %rd7487;
	shr.u64 	%rd7491, %rd7490, 32;
	mul.wide.u32 	%rd7492, %r2628, %r2623;
	add.s64 	%rd7493, %rd7491, %rd7459;
	add.s64 	%rd7494, %rd7493, %rd7492;
	shr.u64 	%rd7495, %rd7494, 32;
	and.b64  	%rd7496, %rd7465, 4294967295;
	add.s64 	%rd7497, %rd7408, %rd7496;
	shr.u64 	%rd7498, %rd7497, 32;
	and.b64  	%rd7499, %rd7470, 4294967295;
	add.s64 	%rd7500, %rd7498, %rd7499;
	add.s64 	%rd7501, %rd7500, %rd7436;
	shr.u64 	%rd7502, %rd7501, 32;
	and.b64  	%rd7503, %rd7475, 4294967295;
	add.s64 	%rd7504, %rd7502, %rd7503;
	add.s64 	%rd7505, %rd7504, %rd7472;
	shr.u64 	%rd7506, %rd7505, 32;
	mul.wide.u32 	%rd7507, %r2624, %r2624;
	and.b64  	%rd7508, %rd7480, 4294967295;
	add.s64 	%rd7509, %rd7506, %rd7508;
	add.s64 	%rd7510, %rd7509, %rd7507;
	shr.u64 	%rd7511, %rd7510, 32;
	mul.wide.u32 	%rd7512, %r2625, %r2624;
	and.b64  	%rd7513, %rd7485, 4294967295;
	add.s64 	%rd7514, %rd7511, %rd7513;
	add.s64 	%rd7515, %rd7514, %rd7512;
	shr.u64 	%rd7516, %rd7515, 32;
	mul.wide.u32 	%rd7517, %r2626, %r2624;
	and.b64  	%rd7518, %rd7490, 4294967295;
	add.s64 	%rd7519, %rd7516, %rd7518;
	add.s64 	%rd7520, %rd7519, %rd7517;
	shr.u64 	%rd7521, %rd7520, 32;
	mul.wide.u32 	%rd7522, %r2627, %r2624;
	and.b64  	%rd7523, %rd7494, 4294967295;
	add.s64 	%rd7524, %rd7521, %rd7523;
	add.s64 	%rd7525, %rd7524, %rd7522;
	shr.u64 	%rd7526, %rd7525, 32;
	mul.wide.u32 	%rd7527, %r2628, %r2624;
	add.s64 	%rd7528, %rd7526, %rd7495;
	add.s64 	%rd7529, %rd7528, %rd7527;
	shr.u64 	%rd7530, %rd7529, 32;
	and.b64  	%rd7531, %rd7501, 4294967295;
	add.s64 	%rd7532, %rd7411, %rd7531;
	shr.u64 	%rd7533, %rd7532, 32;
	and.b64  	%rd7534, %rd7505, 4294967295;
	add.s64 	%rd7535, %rd7533, %rd7534;
	add.s64 	%rd7536, %rd7535, %rd7441;
	shr.u64 	%rd7537, %rd7536, 32;
	and.b64  	%rd7538, %rd7510, 4294967295;
	add.s64 	%rd7539, %rd7537, %rd7538;
	add.s64 	%rd7540, %rd7539, %rd7477;
	shr.u64 	%rd7541, %rd7540, 32;
	and.b64  	%rd7542, %rd7515, 4294967295;
	add.s64 	%rd7543, %rd7541, %rd7542;
	add.s64 	%rd7544, %rd7543, %rd7512;
	shr.u64 	%rd7545, %rd7544, 32;
	mul.wide.u32 	%rd7546, %r2625, %r2625;
	and.b64  	%rd7547, %rd7520, 4294967295;
	add.s64 	%rd7548, %rd7545, %rd7547;
	add.s64 	%rd7549, %rd7548, %rd7546;
	shr.u64 	%rd7550, %rd7549, 32;
	mul.wide.u32 	%rd7551, %r2626, %r2625;
	and.b64  	%rd7552, %rd7525, 4294967295;
	add.s64 	%rd7553, %rd7550, %rd7552;
	add.s64 	%rd7554, %rd7553, %rd7551;
	shr.u64 	%rd7555, %rd7554, 32;
	mul.wide.u32 	%rd7556, %r2627, %r2625;
	and.b64  	%rd7557, %rd7529, 4294967295;
	add.s64 	%rd7558, %rd7555, %rd7557;
	add.s64 	%rd7559, %rd7558, %rd7556;
	shr.u64 	%rd7560, %rd7559, 32;
	mul.wide.u32 	%rd7561, %r2628, %r2625;
	add.s64 	%rd7562, %rd7560, %rd7530;
	add.s64 	%rd7563, %rd7562, %rd7561;
	shr.u64 	%rd7564, %rd7563, 32;
	and.b64  	%rd7565, %rd7536, 4294967295;
	add.s64 	%rd7566, %rd7414, %rd7565;
	shr.u64 	%rd7567, %rd7566, 32;
	and.b64  	%rd7568, %rd7540, 4294967295;
	add.s64 	%rd7569, %rd7567, %rd7568;
	add.s64 	%rd7570, %rd7569, %rd7446;
	shr.u64 	%rd7571, %rd7570, 32;
	and.b64  	%rd7572, %rd7544, 4294967295;
	add.s64 	%rd7573, %rd7571, %rd7572;
	add.s64 	%rd7574, %rd7573, %rd7482;
	shr.u64 	%rd7575, %rd7574, 32;
	and.b64  	%rd7576, %rd7549, 4294967295;
	add.s64 	%rd7577, %rd7575, %rd7576;
	add.s64 	%rd7578, %rd7577, %rd7517;
	shr.u64 	%rd7579, %rd7578, 32;
	and.b64  	%rd7580, %rd7554, 4294967295;
	add.s64 	%rd7581, %rd7579, %rd7580;
	add.s64 	%rd7582, %rd7581, %rd7551;
	shr.u64 	%rd7583, %rd7582, 32;
	mul.wide.u32 	%rd7584, %r2626, %r2626;
	and.b64  	%rd7585, %rd7559, 4294967295;
	add.s64 	%rd7586, %rd7583, %rd7585;
	add.s64 	%rd7587, %rd7586, %rd7584;
	shr.u64 	%rd7588, %rd7587, 32;
	mul.wide.u32 	%rd7589, %r2627, %r2626;
	and.b64  	%rd7590, %rd7563, 4294967295;
	add.s64 	%rd7591, %rd7588, %rd7590;
	add.s64 	%rd7592, %rd7591, %rd7589;
	shr.u64 	%rd7593, %rd7592, 32;
	mul.wide.u32 	%rd7594, %r2628, %r2626;
	add.s64 	%rd7595, %rd7593, %rd7564;
	add.s64 	%rd7596, %rd7595, %rd7594;
	shr.u64 	%rd7597, %rd7596, 32;
	and.b64  	%rd7598, %rd7570, 4294967295;
	add.s64 	%rd7599, %rd7417, %rd7598;
	shr.u64 	%rd7600, %rd7599, 32;
	and.b64  	%rd7601, %rd7574, 4294967295;
	add.s64 	%rd7602, %rd7600, %rd7601;
	add.s64 	%rd7603, %rd7602, %rd7451;
	shr.u64 	%rd7604, %rd7603, 32;
	and.b64  	%rd7605, %rd7578, 4294967295;
	add.s64 	%rd7606, %rd7604, %rd7605;
	add.s64 	%rd7607, %rd7606, %rd7487;
	shr.u64 	%rd7608, %rd7607, 32;
	and.b64  	%rd7609, %rd7582, 4294967295;
	add.s64 	%rd7610, %rd7608, %rd7609;
	add.s64 	%rd7611, %rd7610, %rd7522;
	shr.u64 	%rd7612, %rd7611, 32;
	and.b64  	%rd7613, %rd7587, 4294967295;
	add.s64 	%rd7614, %rd7612, %rd7613;
	add.s64 	%rd7615, %rd7614, %rd7556;
	shr.u64 	%rd7616, %rd7615, 32;
	and.b64  	%rd7617, %rd7592, 4294967295;
	add.s64 	%rd7618, %rd7616, %rd7617;
	add.s64 	%rd7619, %rd7618, %rd7589;
	shr.u64 	%rd7620, %rd7619, 32;
	mul.wide.u32 	%rd7621, %r2627, %r2627;
	and.b64  	%rd7622, %rd7596, 4294967295;
	add.s64 	%rd7623, %rd7620, %rd7622;
	add.s64 	%rd7624, %rd7623, %rd7621;
	shr.u64 	%rd7625, %rd7624, 32;
	mul.wide.u32 	%rd7626, %r2628, %r2627;
	add.s64 	%rd7627, %rd7625, %rd7597;
	add.s64 	%rd7628, %rd7627, %rd7626;
	shr.u64 	%rd7629, %rd7628, 32;
	and.b64  	%rd7630, %rd7603, 4294967295;
	add.s64 	%rd7631, %rd7420, %rd7630;
	shr.u64 	%rd7632, %rd7631, 32;
	and.b64  	%rd7633, %rd7607, 4294967295;
	add.s64 	%rd7634, %rd7632, %rd7633;
	add.s64 	%rd7635, %rd7634, %rd7456;
	shr.u64 	%rd7636, %rd7635, 32;
	and.b64  	%rd7637, %rd7611, 4294967295;
	add.s64 	%rd7638, %rd7636, %rd7637;
	add.s64 	%rd7639, %rd7638, %rd7492;
	shr.u64 	%rd7640, %rd7639, 32;
	and.b64  	%rd7641, %rd7615, 4294967295;
	add.s64 	%rd7642, %rd7640, %rd7641;
	add.s64 	%rd7643, %rd7642, %rd7527;
	shr.u64 	%rd7644, %rd7643, 32;
	and.b64  	%rd7645, %rd7619, 4294967295;
	add.s64 	%rd7646, %rd7644, %rd7645;
	add.s64 	%rd7647, %rd7646, %rd7561;
	shr.u64 	%rd7648, %rd7647, 32;
	and.b64  	%rd7649, %rd7624, 4294967295;
	add.s64 	%rd7650, %rd7648, %rd7649;
	add.s64 	%rd7651, %rd7650, %rd7594;
	shr.u64 	%rd7652, %rd7651, 32;
	and.b64  	%rd7653, %rd7628, 4294967295;
	add.s64 	%rd7654, %rd7652, %rd7653;
	add.s64 	%rd7655, %rd7654, %rd7626;
	shr.u64 	%rd7656, %rd7655, 32;
	mul.wide.u32 	%rd7657, %r2628, %r2628;
	add.s64 	%rd7658, %rd7656, %rd7629;
	add.s64 	%rd7659, %rd7658, %rd7657;
	{ .reg .b32 tmp; mov.b64 {tmp, %r2104}, %rd7659; }
	mul.lo.s32 	%r2105, %r288, %r2103;
	cvt.u64.u32 	%rd7660, %r2105;
	and.b64  	%rd7661, %rd7400, 4294967293;
	mad.lo.s64 	%rd7662, %rd435, %rd7660, %rd7661;
	shr.u64 	%rd7663, %rd7662, 32;
	and.b64  	%rd7664, %rd7424, 4294967295;
	add.s64 	%rd7665, %rd7663, %rd7664;
	mad.lo.s64 	%rd7666, %rd436, %rd7660, %rd7665;
	cvt.u32.u64 	%r2106, %rd7666;
	shr.u64 	%rd7667, %rd7666, 32;
	and.b64  	%rd7668, %rd7461, 4294967295;
	add.s64 	%rd7669, %rd7667, %rd7668;
	mad.lo.s64 	%rd7670, %rd437, %rd7660, %rd7669;
	shr.u64 	%rd7671, %rd7670, 32;
	and.b64  	%rd7672, %rd7497, 4294967295;
	add.s64 	%rd7673, %rd7671, %rd7672;
	mad.lo.s64 	%rd7674, %rd438, %rd7660, %rd7673;
	shr.u64 	%rd7675, %rd7674, 32;
	and.b64  	%rd7676, %rd7532, 4294967295;
	add.s64 	%rd7677, %rd7675, %rd7676;
	mad.lo.s64 	%rd7678, %rd439, %rd7660, %rd7677;
	shr.u64 	%rd7679, %rd7678, 32;
	and.b64  	%rd7680, %rd7566, 4294967295;
	add.s64 	%rd7681, %rd7679, %rd7680;
	mad.lo.s64 	%rd7682, %rd440, %rd7660, %rd7681;
	shr.u64 	%rd7683, %rd7682, 32;
	and.b64  	%rd7684, %rd7599, 4294967295;
	add.s64 	%rd7685, %rd7683, %rd7684;
	mad.lo.s64 	%rd7686, %rd441, %rd7660, %rd7685;
	shr.u64 	%rd7687, %rd7686, 32;
	mul.wide.u32 	%rd7688, %r289, %r2105;
	and.b64  	%rd7689, %rd7631, 4294967295;
	add.s64 	%rd7690, %rd7687, %rd7689;
	add.s64 	%rd7691, %rd7690, %rd7688;
	shr.u64 	%rd7692, %rd7691, 32;
	and.b64  	%rd7693, %rd7635, 4294967295;
	add.s64 	%rd7694, %rd7692, %rd7693;
	shr.u64 	%rd7695, %rd7694, 32;
	and.b64  	%rd7696, %rd7639, 4294967295;
	add.s64 	%rd7697, %rd7695, %rd7696;
	shr.u64 	%rd7698, %rd7697, 32;
	and.b64  	%rd7699, %rd7643, 4294967295;
	add.s64 	%rd7700, %rd7698, %rd7699;
	shr.u64 	%rd7701, %rd7700, 32;
	and.b64  	%rd7702, %rd7647, 4294967295;
	add.s64 	%rd7703, %rd7701, %rd7702;
	shr.u64 	%rd7704, %rd7703, 32;
	and.b64  	%rd7705, %rd7651, 4294967295;
	add.s64 	%rd7706, %rd7704, %rd7705;
	shr.u64 	%rd7707, %rd7706, 32;
	and.b64  	%rd7708, %rd7655, 4294967295;
	add.s64 	%rd7709, %rd7707, %rd7708;
	shr.u64 	%rd7710, %rd7709, 32;
	and.b64  	%rd7711, %rd7659, 4294967295;
	add.s64 	%rd7712, %rd7710, %rd7711;
	{ .reg .b32 tmp; mov.b64 {tmp, %r2107}, %rd7712; }
	add.s32 	%r2108, %r2104, %r2107;
	mul.lo.s32 	%r2109, %r288, %r2106;
	cvt.u64.u32 	%rd7713, %r2109;
	and.b64  	%rd7714, %rd7666, 4294967295;
	mad.lo.s64 	%rd7715, %rd435, %rd7713, %rd7714;
	shr.u64 	%rd7716, %rd7715, 32;
	and.b64  	%rd7717, %rd7670, 4294967295;
	add.s64 	%rd7718, %rd7716, %rd7717;
	mad.lo.s64 	%rd7719, %rd436, %rd7713, %rd7718;
	cvt.u32.u64 	%r2110, %rd7719;
	shr.u64 	%rd7720, %rd7719, 32;
	and.b64  	%rd7721, %rd7674, 4294967295;
	add.s64 	%rd7722, %rd7720, %rd7721;
	mad.lo.s64 	%rd7723, %rd437, %rd7713, %rd7722;
	shr.u64 	%rd7724, %rd7723, 32;
	and.b64  	%rd7725, %rd7678, 4294967295;
	add.s64 	%rd7726, %rd7724, %rd7725;
	mad.lo.s64 	%rd7727, %rd438, %rd7713, %rd7726;
	shr.u64 	%rd7728, %rd7727, 32;
	and.b64  	%rd7729, %rd7682, 4294967295;
	add.s64 	%rd7730, %rd7728, %rd7729;
	mad.lo.s64 	%rd7731, %rd439, %rd7713, %rd7730;
	shr.u64 	%rd7732, %rd7731, 32;
	and.b64  	%rd7733, %rd7686, 4294967295;
	add.s64 	%rd7734, %rd7732, %rd7733;
	mad.lo.s64 	%rd7735, %rd440, %rd7713, %rd7734;
	shr.u64 	%rd7736, %rd7735, 32;
	and.b64  	%rd7737, %rd7691, 4294967295;
	add.s64 	%rd7738, %rd7736, %rd7737;
	mad.lo.s64 	%rd7739, %rd441, %rd7713, %rd7738;
	shr.u64 	%rd7740, %rd7739, 32;
	mul.wide.u32 	%rd7741, %r289, %r2109;
	and.b64  	%rd7742, %rd7694, 4294967295;
	add.s64 	%rd7743, %rd7740, %rd7742;
	add.s64 	%rd7744, %rd7743, %rd7741;
	shr.u64 	%rd7745, %rd7744, 32;
	and.b64  	%rd7746, %rd7697, 4294967295;
	add.s64 	%rd7747, %rd7745, %rd7746;
	shr.u64 	%rd7748, %rd7747, 32;
	and.b64  	%rd7749, %rd7700, 4294967295;
	add.s64 	%rd7750, %rd7748, %rd7749;
	shr.u64 	%rd7751, %rd7750, 32;
	and.b64  	%rd7752, %rd7703, 4294967295;
	add.s64 	%rd7753, %rd7751, %rd7752;
	shr.u64 	%rd7754, %rd7753, 32;
	and.b64  	%rd7755, %rd7706, 4294967295;
	add.s64 	%rd7756, %rd7754, %rd7755;
	shr.u64 	%rd7757, %rd7756, 32;
	and.b64  	%rd7758, %rd7709, 4294967295;
	add.s64 	%rd7759, %rd7757, %rd7758;
	shr.u64 	%rd7760, %rd7759, 32;
	and.b64  	%rd7761, %rd7712, 4294967295;
	add.s64 	%rd7762, %rd7760, %rd7761;
	{ .reg .b32 tmp; mov.b64 {tmp, %r2111}, %rd7762; }
	add.s32 	%r2112, %r2108, %r2111;
	mul.lo.s32 	%r2113, %r288, %r2110;
	cvt.u64.u32 	%rd7763, %r2113;
	and.b64  	%rd7764, %rd7719, 4294967295;
	mad.lo.s64 	%rd7765, %rd435, %rd7763, %rd7764;
	shr.u64 	%rd7766, %rd7765, 32;
	and.b64  	%rd7767, %rd7723, 4294967295;
	add.s64 	%rd7768, %rd7766, %rd7767;
	mad.lo.s64 	%rd7769, %rd436, %rd7763, %rd7768;
	cvt.u32.u64 	%r2114, %rd7769;
	shr.u64 	%rd7770, %rd7769, 32;
	and.b64  	%rd7771, %rd7727, 4294967295;
	add.s64 	%rd7772, %rd7770, %rd7771;
	mad.lo.s64 	%rd7773, %rd437, %rd7763, %rd7772;
	shr.u64 	%rd7774, %rd7773, 32;
	and.b64  	%rd7775, %rd7731, 4294967295;
	add.s64 	%rd7776, %rd7774, %rd7775;
	mad.lo.s64 	%rd7777, %rd438, %rd7763, %rd7776;
	shr.u64 	%rd7778, %rd7777, 32;
	and.b64  	%rd7779, %rd7735, 4294967295;
	add.s64 	%rd7780, %rd7778, %rd7779;
	mad.lo.s64 	%rd7781, %rd439, %rd7763, %rd7780;
	shr.u64 	%rd7782, %rd7781, 32;
	and.b64  	%rd7783, %rd7739, 4294967295;
	add.s64 	%rd7784, %rd7782, %rd7783;
	mad.lo.s64 	%rd7785, %rd440, %rd7763, %rd7784;
	shr.u64 	%rd7786, %rd7785, 32;
	and.b64  	%rd7787, %rd7744, 4294967295;
	add.s64 	%rd7788, %rd7786, %rd7787;
	mad.lo.s64 	%rd7789, %rd441, %rd7763, %rd7788;
	shr.u64 	%rd7790, %rd7789, 32;
	mul.wide.u32 	%rd7791, %r289, %r2113;
	and.b64  	%rd7792, %rd7747, 4294967295;
	add.s64 	%rd7793, %rd7790, %rd7792;
	add.s64 	%rd7794, %rd7793, %rd7791;
	shr.u64 	%rd7795, %rd7794, 32;
	and.b64  	%rd7796, %rd7750, 4294967295;
	add.s64 	%rd7797, %rd7795, %rd7796;
	shr.u64 	%rd7798, %rd7797, 32;
	and.b64  	%rd7799, %rd7753, 4294967295;
	add.s64 	%rd7800, %rd7798, %rd7799;
	shr.u64 	%rd7801, %rd7800, 32;
	and.b64  	%rd7802, %rd7756, 4294967295;
	add.s64 	%rd7803, %rd7801, %rd7802;
	shr.u64 	%rd7804, %rd7803, 32;
	and.b64  	%rd7805, %rd7759, 4294967295;
	add.s64 	%rd7806, %rd7804, %rd7805;
	shr.u64 	%rd7807, %rd7806, 32;
	and.b64  	%rd7808, %rd7762, 4294967295;
	add.s64 	%rd7809, %rd7807, %rd7808;
	{ .reg .b32 tmp; mov.b64 {tmp, %r2115}, %rd7809; }
	add.s32 	%r2116, %r2112, %r2115;
	mul.lo.s32 	%r2117, %r288, %r2114;
	cvt.u64.u32 	%rd7810, %r2117;
	and.b64  	%rd7811, %rd7769, 4294967295;
	mad.lo.s64 	%rd7812, %rd435, %rd7810, %rd7811;
	shr.u64 	%rd7813, %rd7812, 32;
	and.b64  	%rd7814, %rd7773, 4294967295;
	add.s64 	%rd7815, %rd7813, %rd7814;
	mad.lo.s64 	%rd7816, %rd436, %rd7810, %rd7815;
	cvt.u32.u64 	%r2118, %rd7816;
	shr.u64 	%rd7817, %rd7816, 32;
	and.b64  	%rd7818, %rd7777, 4294967295;
	add.s64 	%rd7819, %rd7817, %rd7818;
	mad.lo.s64 	%rd7820, %rd437, %rd7810, %rd7819;
	shr.u64 	%rd7821, %rd7820, 32;
	and.b64  	%rd7822, %rd7781, 4294967295;
	add.s64 	%rd7823, %rd7821, %rd7822;
	mad.lo.s64 	%rd7824, %rd438, %rd7810, %rd7823;
	shr.u64 	%rd7825, %rd7824, 32;
	and.b64  	%rd7826, %rd7785, 4294967295;
	add.s64 	%rd7827, %rd7825, %rd7826;
	mad.lo.s64 	%rd7828, %rd439, %rd7810, %rd7827;
	shr.u64 	%rd7829, %rd7828, 32;
	and.b64  	%rd7830, %rd7789, 4294967295;
	add.s64 	%rd7831, %rd7829, %rd7830;
	mad.lo.s64 	%rd7832, %rd440, %rd7810, %rd7831;
	shr.u64 	%rd7833, %rd7832, 32;
	and.b64  	%rd7834, %rd7794, 4294967295;
	add.s64 	%rd7835, %rd7833, %rd7834;
	mad.lo.s64 	%rd7836, %rd441, %rd7810, %rd7835;
	shr.u64 	%rd7837, %rd7836, 32;
	mul.wide.u32 	%rd7838, %r289, %r2117;
	and.b64  	%rd7839, %rd7797, 4294967295;
	add.s64 	%rd7840, %rd7837, %rd7839;
	add.s64 	%rd7841, %rd7840, %rd7838;
	shr.u64 	%rd7842, %rd7841, 32;
	and.b64  	%rd7843, %rd7800, 4294967295;
	add.s64 	%rd7844, %rd7842, %rd7843;
	shr.u64 	%rd7845, %rd7844, 32;
	and.b64  	%rd7846, %rd7803, 4294967295;
	add.s64 	%rd7847, %rd7845, %rd7846;
	shr.u64 	%rd7848, %rd7847, 32;
	and.b64  	%rd7849, %rd7806, 4294967295;
	add.s64 	%rd7850, %rd7848, %rd7849;
	shr.u64 	%rd7851, %rd7850, 32;
	and.b64  	%rd7852, %rd7809, 4294967295;
	add.s64 	%rd7853, %rd7851, %rd7852;
	{ .reg .b32 tmp; mov.b64 {tmp, %r2119}, %rd7853; }
	add.s32 	%r2120, %r2116, %r2119;
	mul.lo.s32 	%r2121, %r288, %r2118;
	cvt.u64.u32 	%rd7854, %r2121;
	and.b64  	%rd7855, %rd7816, 4294967295;
	mad.lo.s64 	%rd7856, %rd435, %rd7854, %rd7855;
	shr.u64 	%rd7857, %rd7856, 32;
	and.b64  	%rd7858, %rd7820, 4294967295;
	add.s64 	%rd7859, %rd7857, %rd7858;
	mad.lo.s64 	%rd7860, %rd436, %rd7854, %rd7859;
	cvt.u32.u64 	%r2122, %rd7860;
	shr.u64 	%rd7861, %rd7860, 32;
	and.b64  	%rd7862, %rd7824, 4294967295;
	add.s64 	%rd7863, %rd7861, %rd7862;
	mad.lo.s64 	%rd7864, %rd437, %rd7854, %rd7863;
	shr.u64 	%rd7865, %rd7864, 32;
	and.b64  	%rd7866, %rd7828, 4294967295;
	add.s64 	%rd7867, %rd7865, %rd7866;
	mad.lo.s64 	%rd7868, %rd438, %rd7854, %rd7867;
	shr.u64 	%rd7869, %rd7868, 32;
	and.b64  	%rd7870, %rd7832, 4294967295;
	add.s64 	%rd7871, %rd7869, %rd7870;
	mad.lo.s64 	%rd7872, %rd439, %rd7854, %rd7871;
	shr.u64 	%rd7873, %rd7872, 32;
	and.b64  	%rd7874, %rd7836, 4294967295;
	add.s64 	%rd7875, %rd7873, %rd7874;
	mad.lo.s64 	%rd7876, %rd440, %rd7854, %rd7875;
	shr.u64 	%rd7877, %rd7876, 32;
	and.b64  	%rd7878, %rd7841, 4294967295;
	add.s64 	%rd7879, %rd7877, %rd7878;
	mad.lo.s64 	%rd7880, %rd441, %rd7854, %rd7879;
	shr.u64 	%rd7881, %rd7880, 32;
	mul.wide.u32 	%rd7882, %r289, %r2121;
	and.b64  	%rd7883, %rd7844, 4294967295;
	add.s64 	%rd7884, %rd7881, %rd7883;
	add.s64 	%rd7885, %rd7884, %rd7882;
	shr.u64 	%rd7886, %rd7885, 32;
	and.b64  	%rd7887, %rd7847, 4294967295;
	add.s64 	%rd7888, %rd7886, %rd7887;
	shr.u64 	%rd7889, %rd7888, 32;
	and.b64  	%rd7890, %rd7850, 4294967295;
	add.s64 	%rd7891, %rd7889, %rd7890;
	shr.u64 	%rd7892, %rd7891, 32;
	and.b64  	%rd7893, %rd7853, 4294967295;
	add.s64 	%rd7894, %rd7892, %rd7893;
	{ .reg .b32 tmp; mov.b64 {tmp, %r2123}, %rd7894; }
	add.s32 	%r2124, %r2120, %r2123;
	mul.lo.s32 	%r2125, %r288, %r2122;
	cvt.u64.u32 	%rd7895, %r2125;
	and.b64  	%rd7896, %rd7860, 4294967295;
	mad.lo.s64 	%rd7897, %rd435, %rd7895, %rd7896;
	shr.u64 	%rd7898, %rd7897, 32;
	and.b64  	%rd7899, %rd7864, 4294967295;
	add.s64 	%rd7900, %rd7898, %rd7899;
	mad.lo.s64 	%rd7901, %rd436, %rd7895, %rd7900;
	cvt.u32.u64 	%r2126, %rd7901;
	shr.u64 	%rd7902, %rd7901, 32;
	and.b64  	%rd7903, %rd7868, 4294967295;
	add.s64 	%rd7904, %rd7902, %rd7903;
	mad.lo.s64 	%rd7905, %rd437, %rd7895, %rd7904;
	shr.u64 	%rd7906, %rd7905, 32;
	and.b64  	%rd7907, %rd7872, 4294967295;
	add.s64 	%rd7908, %rd7906, %rd7907;
	mad.lo.s64 	%rd7909, %rd438, %rd7895, %rd7908;
	shr.u64 	%rd7910, %rd7909, 32;
	and.b64  	%rd7911, %rd7876, 4294967295;
	add.s64 	%rd7912, %rd7910, %rd7911;
	mad.lo.s64 	%rd7913, %rd439, %rd7895, %rd7912;
	shr.u64 	%rd7914, %rd7913, 32;
	and.b64  	%rd7915, %rd7880, 4294967295;
	add.s64 	%rd7916, %rd7914, %rd7915;
	mad.lo.s64 	%rd7917, %rd440, %rd7895, %rd7916;
	shr.u64 	%rd7918, %rd7917, 32;
	and.b64  	%rd7919, %rd7885, 4294967295;
	add.s64 	%rd7920, %rd7918, %rd7919;
	mad.lo.s64 	%rd7921, %rd441, %rd7895, %rd7920;
	shr.u64 	%rd7922, %rd7921, 32;
	mul.wide.u32 	%rd7923, %r289, %r2125;
	and.b64  	%rd7924, %rd7888, 4294967295;
	add.s64 	%rd7925, %rd7922, %rd7924;
	add.s64 	%rd7926, %rd7925, %rd7923;
	shr.u64 	%rd7927, %rd7926, 32;
	and.b64  	%rd7928, %rd7891, 4294967295;
	add.s64 	%rd7929, %rd7927, %rd7928;
	shr.u64 	%rd7930, %rd7929, 32;
	and.b64  	%rd7931, %rd7894, 4294967295;
	add.s64 	%rd7932, %rd7930, %rd7931;
	{ .reg .b32 tmp; mov.b64 {tmp, %r2127}, %rd7932; }
	add.s32 	%r2128, %r2124, %r2127;
	mul.lo.s32 	%r2129, %r288, %r2126;
	cvt.u64.u32 	%rd7933, %r2129;
	and.b64  	%rd7934, %rd7901, 4294967295;
	mad.lo.s64 	%rd7935, %rd435, %rd7933, %rd7934;
	shr.u64 	%rd7936, %rd7935, 32;
	and.b64  	%rd7937, %rd7905, 4294967295;
	add.s64 	%rd7938, %rd7936, %rd7937;
	mad.lo.s64 	%rd7939, %rd436, %rd7933, %rd7938;
	cvt.u32.u64 	%r2130, %rd7939;
	shr.u64 	%rd7940, %rd7939, 32;
	and.b64  	%rd7941, %rd7909, 4294967295;
	add.s64 	%rd7942, %rd7940, %rd7941;
	mad.lo.s64 	%rd7943, %rd437, %rd7933, %rd7942;
	shr.u64 	%rd7944, %rd7943, 32;
	and.b64  	%rd7945, %rd7913, 4294967295;
	add.s64 	%rd7946, %rd7944, %rd7945;
	mad.lo.s64 	%rd7947, %rd438, %rd7933, %rd7946;
	shr.u64 	%rd7948, %rd7947, 32;
	and.b64  	%rd7949, %rd7917, 4294967295;
	add.s64 	%rd7950, %rd7948, %rd7949;
	mad.lo.s64 	%rd7951, %rd439, %rd7933, %rd7950;
	shr.u64 	%rd7952, %rd7951, 32;
	and.b64  	%rd7953, %rd7921, 4294967295;
	add.s64 	%rd7954, %rd7952, %rd7953;
	mad.lo.s64 	%rd7955, %rd440, %rd7933, %rd7954;
	shr.u64 	%rd7956, %rd7955, 32;
	and.b64  	%rd7957, %rd7926, 4294967295;
	add.s64 	%rd7958, %rd7956, %rd7957;
	mad.lo.s64 	%rd7959, %rd441, %rd7933, %rd7958;
	shr.u64 	%rd7960, %rd7959, 32;
	mul.wide.u32 	%rd7961, %r289, %r2129;
	and.b64  	%rd7962, %rd7929, 4294967295;
	add.s64 	%rd7963, %rd7960, %rd7962;
	add.s64 	%rd7964, %rd7963, %rd7961;
	shr.u64 	%rd7965, %rd7964, 32;
	and.b64  	%rd7966, %rd7932, 4294967295;
	add.s64 	%rd7967, %rd7965, %rd7966;
	{ .reg .b32 tmp; mov.b64 {tmp, %r2131}, %rd7967; }
	add.s32 	%r2132, %r2128, %r2131;
	mul.lo.s32 	%r2133, %r288, %r2130;
	cvt.u64.u32 	%rd7968, %r2133;
	and.b64  	%rd7969, %rd7939, 4294967295;
	mad.lo.s64 	%rd7970, %rd435, %rd7968, %rd7969;
	shr.u64 	%rd7971, %rd7970, 32;
	and.b64  	%rd7972, %rd7943, 4294967295;
	add.s64 	%rd7973, %rd7971, %rd7972;
	mad.lo.s64 	%rd471, %rd436, %rd7968, %rd7973;
	cvt.u32.u64 	%r2621, %rd471;
	shr.u64 	%rd7974, %rd471, 32;
	and.b64  	%rd7975, %rd7947, 4294967295;
	add.s64 	%rd7976, %rd7974, %rd7975;
	mad.lo.s64 	%rd472, %rd437, %rd7968, %rd7976;
	cvt.u32.u64 	%r2622, %rd472;
	shr.u64 	%rd7977, %rd472, 32;
	and.b64  	%rd7978, %rd7951, 4294967295;
	add.s64 	%rd7979, %rd7977, %rd7978;
	mad.lo.s64 	%rd473, %rd438, %rd7968, %rd7979;
	cvt.u32.u64 	%r2623, %rd473;
	shr.u64 	%rd7980, %rd473, 32;
	and.b64  	%rd7981, %rd7955, 4294967295;
	add.s64 	%rd7982, %rd7980, %rd7981;
	mad.lo.s64 	%rd474, %rd439, %rd7968, %rd7982;
	cvt.u32.u64 	%r2624, %rd474;
	shr.u64 	%rd7983, %rd474, 32;
	and.b64  	%rd7984, %rd7959, 4294967295;
	add.s64 	%rd7985, %rd7983, %rd7984;
	mad.lo.s64 	%rd475, %rd440, %rd7968, %rd7985;
	cvt.u32.u64 	%r2625, %rd475;
	shr.u64 	%rd7986, %rd475, 32;
	and.b64  	%rd7987, %rd7964, 4294967295;
	add.s64 	%rd7988, %rd7986, %rd7987;
	mad.lo.s64 	%rd476, %rd441, %rd7968, %rd7988;
	cvt.u32.u64 	%r2626, %rd476;
	shr.u64 	%rd7989, %rd476, 32;
	mul.wide.u32 	%rd7990, %r289, %r2133;
	and.b64  	%rd7991, %rd7967, 4294967295;
	add.s64 	%rd7992, %rd7989, %rd7991;
	add.s64 	%rd477, %rd7992, %rd7990;
	cvt.u32.u64 	%r2627, %rd477;
	{ .reg .b32 tmp; mov.b64 {tmp, %r2134}, %rd477; }
	add.s32 	%r2628, %r2132, %r2134;
	setp.gt.u32 	%p386, %r2628, %r289;
	@%p386 bra 	$L__BB3_386;
	setp.lt.u32 	%p387, %r2628, %r289;
	@%p387 bra 	$L__BB3_387;
	cvt.u32.u64 	%r2135, %rd441;
	setp.lt.u32 	%p388, %r2135, %r2627;
	@%p388 bra 	$L__BB3_386;
	setp.gt.u32 	%p389, %r2135, %r2627;
	@%p389 bra 	$L__BB3_387;
	cvt.u32.u64 	%r2137, %rd440;
	setp.lt.u32 	%p390, %r2137, %r2626;
	@%p390 bra 	$L__BB3_386;
	setp.gt.u32 	%p391, %r2137, %r2626;
	@%p391 bra 	$L__BB3_387;
	cvt.u32.u64 	%r2139, %rd439;
	setp.lt.u32 	%p392, %r2139, %r2625;
	@%p392 bra 	$L__BB3_386;
	setp.gt.u32 	%p393, %r2139, %r2625;
	@%p393 bra 	$L__BB3_387;
	cvt.u32.u64 	%r2141, %rd438;
	setp.lt.u32 	%p394, %r2141, %r2624;
	@%p394 bra 	$L__BB3_386;
	setp.gt.u32 	%p395, %r2141, %r2624;
	@%p395 bra 	$L__BB3_387;
	cvt.u32.u64 	%r2143, %rd437;
	setp.lt.u32 	%p396, %r2143, %r2623;
	@%p396 bra 	$L__BB3_386;
	setp.gt.u32 	%p397, %r2143, %r2623;
	@%p397 bra 	$L__BB3_387;
	cvt.u32.u64 	%r2145, %rd436;
	setp.lt.u32 	%p398, %r2145, %r2622;
	@%p398 bra 	$L__BB3_386;
	cvt.u32.u64 	%r2146, %rd435;
	setp.gt.u32 	%p399, %r2145, %r2622;
	setp.gt.u32 	%p400, %r2146, %r2621;
	or.pred  	%p401, %p399, %p400;
	@%p401 bra 	$L__BB3_387;
$L__BB3_386:
	and.b64  	%rd7994, %rd471, 4294967295;
	sub.s64 	%rd7995, %rd7994, %rd435;
	shr.u64 	%rd7996, %rd7995, 63;
	cvt.u32.u64 	%r2621, %rd7995;
	and.b64  	%rd7997, %rd472, 4294967295;
	add.s64 	%rd7998, %rd7996, %rd436;
	sub.s64 	%rd7999, %rd7997, %rd7998;
	shr.u64 	%rd8000, %rd7999, 63;
	cvt.u32.u64 	%r2622, %rd7999;
	and.b64  	%rd8001, %rd473, 4294967295;
	add.s64 	%rd8002, %rd8000, %rd437;
	sub.s64 	%rd8003, %rd8001, %rd8002;
	shr.u64 	%rd8004, %rd8003, 63;
	cvt.u32.u64 	%r2623, %rd8003;
	and.b64  	%rd8005, %rd474, 4294967295;
	add.s64 	%rd8006, %rd8004, %rd438;
	sub.s64 	%rd8007, %rd8005, %rd8006;
	shr.u64 	%rd8008, %rd8007, 63;
	cvt.u32.u64 	%r2624, %rd8007;
	and.b64  	%rd8009, %rd475, 4294967295;
	add.s64 	%rd8010, %rd8008, %rd439;
	sub.s64 	%rd8011, %rd8009, %rd8010;
	shr.u64 	%rd8012, %rd8011, 63;
	cvt.u32.u64 	%r2625, %rd8011;
	and.b64  	%rd8013, %rd476, 4294967295;
	add.s64 	%rd8014, %rd8012, %rd440;
	sub.s64 	%rd8015, %rd8013, %rd8014;
	shr.u64 	%rd8016, %rd8015, 63;
	cvt.u32.u64 	%r2626, %rd8015;
	and.b64  	%rd8017, %rd477, 4294967295;
	add.s64 	%rd8018, %rd8016, %rd441;
	sub.s64 	%rd8019, %rd8017, %rd8018;
	shr.u64 	%rd8020, %rd8019, 63;
	cvt.u32.u64 	%r2627, %rd8019;
	cvt.u32.u64 	%r2148, %rd8020;
	add.s32 	%r2149, %r289, %r2148;
	sub.s32 	%r2628, %r2628, %r2149;
$L__BB3_387:
	add.s32 	%r2671, %r2671, 1;
	setp.ne.s32 	%p402, %r2671, %r508;
	@%p402 bra 	$L__BB3_372;
	mul.wide.u32 	%rd8021, %r2661, 32;
	add.s64 	%rd8022, %rd3, %rd8021;
	ld.local.v4.u32 	{%r2150, %r2151, %r2152, %r2153}, [%rd8022];
	mul.wide.u32 	%rd8023, %r2150, %r2621;
	cvt.u32.u64 	%r2154, %rd8023;
	shr.u64 	%rd8024, %rd8023, 32;
	mul.wide.u32 	%rd8025, %r2151, %r2621;
	add.s64 	%rd8026, %rd8024, %rd8025;
	shr.u64 	%rd8027, %rd8026, 32;
	mul.wide.u32 	%rd8028, %r2152, %r2621;
	add.s64 	%rd8029, %rd8027, %rd8028;
	shr.u64 	%rd8030, %rd8029, 32;
	mul.wide.u32 	%rd8031, %r2153, %r2621;
	add.s64 	%rd8032, %rd8030, %rd8031;
	shr.u64 	%rd8033, %rd8032, 32;
	ld.local.v4.u32 	{%r2155, %r2156, %r2157, %r2158}, [%rd8022+16];
	mul.wide.u32 	%rd8034, %r2155, %r2621;
	add.s64 	%rd8035, %rd8033, %rd8034;
	shr.u64 	%rd8036, %rd8035, 32;
	mul.wide.u32 	%rd8037, %r2156, %r2621;
	add.s64 	%rd8038, %rd8036, %rd8037;
	shr.u64 	%rd8039, %rd8038, 32;
	mul.wide.u32 	%rd8040, %r2157, %r2621;
	add.s64 	%rd8041, %rd8039, %rd8040;
	shr.u64 	%rd8042, %rd8041, 32;
	mul.wide.u32 	%rd8043, %r2158, %r2621;
	add.s64 	%rd8044, %rd8042, %rd8043;
	shr.u64 	%rd8045, %rd8044, 32;
	mul.wide.u32 	%rd8046, %r2150, %r2622;
	and.b64  	%rd8047, %rd8026, 4294967295;
	add.s64 	%rd8048, %rd8046, %rd8047;
	shr.u64 	%rd8049, %rd8048, 32;
	mul.wide.u32 	%rd8050, %r2151, %r2622;
	and.b64  	%rd8051, %rd8029, 4294967295;
	add.s64 	%rd8052, %rd8049, %rd8051;
	add.s64 	%rd8053, %rd8052, %rd8050;
	shr.u64 	%rd8054, %rd8053, 32;
	mul.wide.u32 	%rd8055, %r2152, %r2622;
	and.b64  	%rd8056, %rd8032, 4294967295;
	add.s64 	%rd8057, %rd8054, %rd8056;
	add.s64 	%rd8058, %rd8057, %rd8055;
	shr.u64 	%rd8059, %rd8058, 32;
	mul.wide.u32 	%rd8060, %r2153, %r2622;
	and.b64  	%rd8061, %rd8035, 4294967295;
	add.s64 	%rd8062, %rd8059, %rd8061;
	add.s64 	%rd8063, %rd8062, %rd8060;
	shr.u64 	%rd8064, %rd8063, 32;
	mul.wide.u32 	%rd8065, %r2155, %r2622;
	and.b64  	%rd8066, %rd8038, 4294967295;
	add.s64 	%rd8067, %rd8064, %rd8066;
	add.s64 	%rd8068, %rd8067, %rd8065;
	shr.u64 	%rd8069, %rd8068, 32;
	mul.wide.u32 	%rd8070, %r2156, %r2622;
	and.b64  	%rd8071, %rd8041, 4294967295;
	add.s64 	%rd8072, %rd8069, %rd8071;
	add.s64 	%rd8073, %rd8072, %rd8070;
	shr.u64 	%rd8074, %rd8073, 32;
	mul.wide.u32 	%rd8075, %r2157, %r2622;
	and.b64  	%rd8076, %rd8044, 4294967295;
	add.s64 	%rd8077, %rd8074, %rd8076;
	add.s64 	%rd8078, %rd8077, %rd8075;
	shr.u64 	%rd8079, %rd8078, 32;
	mul.wide.u32 	%rd8080, %r2158, %r2622;
	add.s64 	%rd8081, %rd8079, %rd8045;
	add.s64 	%rd8082, %rd8081, %rd8080;
	shr.u64 	%rd8083, %rd8082, 32;
	mul.wide.u32 	%rd8084, %r2150, %r2623;
	and.b64  	%rd8085, %rd8053, 4294967295;
	add.s64 	%rd8086, %rd8084, %rd8085;
	shr.u64 	%rd8087, %rd8086, 32;
	mul.wide.u32 	%rd8088, %r2151, %r2623;
	and.b64  	%rd8089, %rd8058, 4294967295;
	add.s64 	%rd8090, %rd8087, %rd8089;
	add.s64 	%rd8091, %rd8090, %rd8088;
	shr.u64 	%rd8092, %rd8091, 32;
	mul.wide.u32 	%rd8093, %r2152, %r2623;
	and.b64  	%rd8094, %rd8063, 4294967295;
	add.s64 	%rd8095, %rd8092, %rd8094;
	add.s64 	%rd8096, %rd8095, %rd8093;
	shr.u64 	%rd8097, %rd8096, 32;
	mul.wide.u32 	%rd8098, %r2153, %r2623;
	and.b64  	%rd8099, %rd8068, 4294967295;
	add.s64 	%rd8100, %rd8097, %rd8099;
	add.s64 	%rd8101, %rd8100, %rd8098;
	shr.u64 	%rd8102, %rd8101, 32;
	mul.wide.u32 	%rd8103, %r2155, %r2623;
	and.b64  	%rd8104, %rd8073, 4294967295;
	add.s64 	%rd8105, %rd8102, %rd8104;
	add.s64 	%rd8106, %rd8105, %rd8103;
	shr.u64 	%rd8107, %rd8106, 32;
	mul.wide.u32 	%rd8108, %r2156, %r2623;
	and.b64  	%rd8109, %rd8078, 4294967295;
	add.s64 	%rd8110, %rd8107, %rd8109;
	add.s64 	%rd8111, %rd8110, %rd8108;
	shr.u64 	%rd8112, %rd8111, 32;
	mul.wide.u32 	%rd8113, %r2157, %r2623;
	and.b64  	%rd8114, %rd8082, 4294967295;
	add.s64 	%rd8115, %rd8112, %rd8114;
	add.s64 	%rd8116, %rd8115, %rd8113;
	shr.u64 	%rd8117, %rd8116, 32;
	mul.wide.u32 	%rd8118, %r2158, %r2623;
	add.s64 	%rd8119, %rd8117, %rd8083;
	add.s64 	%rd8120, %rd8119, %rd8118;
	shr.u64 	%rd8121, %rd8120, 32;
	mul.wide.u32 	%rd8122, %r2150, %r2624;
	and.b64  	%rd8123, %rd8091, 4294967295;
	add.s64 	%rd8124, %rd8122, %rd8123;
	shr.u64 	%rd8125, %rd8124, 32;
	mul.wide.u32 	%rd8126, %r2151, %r2624;
	and.b64  	%rd8127, %rd8096, 4294967295;
	add.s64 	%rd8128, %rd8125, %rd8127;
	add.s64 	%rd8129, %rd8128, %rd8126;
	shr.u64 	%rd8130, %rd8129, 32;
	mul.wide.u32 	%rd8131, %r2152, %r2624;
	and.b64  	%rd8132, %rd8101, 4294967295;
	add.s64 	%rd8133, %rd8130, %rd8132;
	add.s64 	%rd8134, %rd8133, %rd8131;
	shr.u64 	%rd8135, %rd8134, 32;
	mul.wide.u32 	%rd8136, %r2153, %r2624;
	and.b64  	%rd8137, %rd8106, 4294967295;
	add.s64 	%rd8138, %rd8135, %rd8137;
	add.s64 	%rd8139, %rd8138, %rd8136;
	shr.u64 	%rd8140, %rd8139, 32;
	mul.wide.u32 	%rd8141, %r2155, %r2624;
	and.b64  	%rd8142, %rd8111, 4294967295;
	add.s64 	%rd8143, %rd8140, %rd8142;
	add.s64 	%rd8144, %rd8143, %rd8141;
	shr.u64 	%rd8145, %rd8144, 32;
	mul.wide.u32 	%rd8146, %r2156, %r2624;
	and.b64  	%rd8147, %rd8116, 4294967295;
	add.s64 	%rd8148, %rd8145, %rd8147;
	add.s64 	%rd8149, %rd8148, %rd8146;
	shr.u64 	%rd8150, %rd8149, 32;
	mul.wide.u32 	%rd8151, %r2157, %r2624;
	and.b64  	%rd8152, %rd8120, 4294967295;
	add.s64 	%rd8153, %rd8150, %rd8152;
	add.s64 	%rd8154, %rd8153, %rd8151;
	shr.u64 	%rd8155, %rd8154, 32;
	mul.wide.u32 	%rd8156, %r2158, %r2624;
	add.s64 	%rd8157, %rd8155, %rd8121;
	add.s64 	%rd8158, %rd8157, %rd8156;
	shr.u64 	%rd8159, %rd8158, 32;
	mul.wide.u32 	%rd8160, %r2150, %r2625;
	and.b64  	%rd8161, %rd8129, 4294967295;
	add.s64 	%rd8162, %rd8160, %rd8161;
	shr.u64 	%rd8163, %rd8162, 32;
	mul.wide.u32 	%rd8164, %r2151, %r2625;
	and.b64  	%rd8165, %rd8134, 4294967295;
	add.s64 	%rd8166, %rd8163, %rd8165;
	add.s64 	%rd8167, %rd8166, %rd8164;
	shr.u64 	%rd8168, %rd8167, 32;
	mul.wide.u32 	%rd8169, %r2152, %r2625;
	and.b64  	%rd8170, %rd8139, 4294967295;
	add.s64 	%rd8171, %rd8168, %rd8170;
	add.s64 	%rd8172, %rd8171, %rd8169;
	shr.u64 	%rd8173, %rd8172, 32;
	mul.wide.u32 	%rd8174, %r2153, %r2625;
	and.b64  	%rd8175, %rd8144, 4294967295;
	add.s64 	%rd8176, %rd8173, %rd8175;
	add.s64 	%rd8177, %rd8176, %rd8174;
	shr.u64 	%rd8178, %rd8177, 32;
	mul.wide.u32 	%rd8179, %r2155, %r2625;
	and.b64  	%rd8180, %rd8149, 4294967295;
	add.s64 	%rd8181, %rd8178, %rd8180;
	add.s64 	%rd8182, %rd8181, %rd8179;
	shr.u64 	%rd8183, %rd8182, 32;
	mul.wide.u32 	%rd8184, %r2156, %r2625;
	and.b64  	%rd8185, %rd8154, 4294967295;
	add.s64 	%rd8186, %rd8183, %rd8185;
	add.s64 	%rd8187, %rd8186, %rd8184;
	shr.u64 	%rd8188, %rd8187, 32;
	mul.wide.u32 	%rd8189, %r2157, %r2625;
	and.b64  	%rd8190, %rd8158, 4294967295;
	add.s64 	%rd8191, %rd8188, %rd8190;
	add.s64 	%rd8192, %rd8191, %rd8189;
	shr.u64 	%rd8193, %rd8192, 32;
	mul.wide.u32 	%rd8194, %r2158, %r2625;
	add.s64 	%rd8195, %rd8193, %rd8159;
	add.s64 	%rd8196, %rd8195, %rd8194;
	shr.u64 	%rd8197, %rd8196, 32;
	mul.wide.u32 	%rd8198, %r2150, %r2626;
	and.b64  	%rd8199, %rd8167, 4294967295;
	add.s64 	%rd8200, %rd8198, %rd8199;
	shr.u64 	%rd8201, %rd8200, 32;
	mul.wide.u32 	%rd8202, %r2151, %r2626;
	and.b64  	%rd8203, %rd8172, 4294967295;
	add.s64 	%rd8204, %rd8201, %rd8203;
	add.s64 	%rd8205, %rd8204, %rd8202;
	shr.u64 	%rd8206, %rd8205, 32;
	mul.wide.u32 	%rd8207, %r2152, %r2626;
	and.b64  	%rd8208, %rd8177, 4294967295;
	add.s64 	%rd8209, %rd8206, %rd8208;
	add.s64 	%rd8210, %rd8209, %rd8207;
	shr.u64 	%rd8211, %rd8210, 32;
	mul.wide.u32 	%rd8212, %r2153, %r2626;
	and.b64  	%rd8213, %rd8182, 4294967295;
	add.s64 	%rd8214, %rd8211, %rd8213;
	add.s64 	%rd8215, %rd8214, %rd8212;
	shr.u64 	%rd8216, %rd8215, 32;
	mul.wide.u32 	%rd8217, %r2155, %r2626;
	and.b64  	%rd8218, %rd8187, 4294967295;
	add.s64 	%rd8219, %rd8216, %rd8218;
	add.s64 	%rd8220, %rd8219, %rd8217;
	shr.u64 	%rd8221, %rd8220, 32;
	mul.wide.u32 	%rd8222, %r2156, %r2626;
	and.b64  	%rd8223, %rd8192, 4294967295;
	add.s64 	%rd8224, %rd8221, %rd8223;
	add.s64 	%rd8225, %rd8224, %rd8222;
	shr.u64 	%rd8226, %rd8225, 32;
	mul.wide.u32 	%rd8227, %r2157, %r2626;
	and.b64  	%rd8228, %rd8196, 4294967295;
	add.s64 	%rd8229, %rd8226, %rd8228;
	add.s64 	%rd8230, %rd8229, %rd8227;
	shr.u64 	%rd8231, %rd8230, 32;
	mul.wide.u32 	%rd8232, %r2158, %r2626;
	add.s64 	%rd8233, %rd8231, %rd8197;
	add.s64 	%rd8234, %rd8233, %rd8232;
	shr.u64 	%rd8235, %rd8234, 32;
	mul.wide.u32 	%rd8236, %r2150, %r2627;
	and.b64  	%rd8237, %rd8205, 4294967295;
	add.s64 	%rd8238, %rd8236, %rd8237;
	shr.u64 	%rd8239, %rd8238, 32;
	mul.wide.u32 	%rd8240, %r2151, %r2627;
	and.b64  	%rd8241, %rd8210, 4294967295;
	add.s64 	%rd8242, %rd8239, %rd8241;
	add.s64 	%rd8243, %rd8242, %rd8240;
	shr.u64 	%rd8244, %rd8243, 32;
	mul.wide.u32 	%rd8245, %r2152, %r2627;
	and.b64  	%rd8246, %rd8215, 4294967295;
	add.s64 	%rd8247, %rd8244, %rd8246;
	add.s64 	%rd8248, %rd8247, %rd8245;
	shr.u64 	%rd8249, %rd8248, 32;
	mul.wide.u32 	%rd8250, %r2153, %r2627;
	and.b64  	%rd8251, %rd8220, 4294967295;
	add.s64 	%rd8252, %rd8249, %rd8251;
	add.s64 	%rd8253, %rd8252, %rd8250;
	shr.u64 	%rd8254, %rd8253, 32;
	mul.wide.u32 	%rd8255, %r2155, %r2627;
	and.b64  	%rd8256, %rd8225, 4294967295;
	add.s64 	%rd8257, %rd8254, %rd8256;
	add.s64 	%rd8258, %rd8257, %rd8255;
	shr.u64 	%rd8259, %rd8258, 32;
	mul.wide.u32 	%rd8260, %r2156, %r2627;
	and.b64  	%rd8261, %rd8230, 4294967295;
	add.s64 	%rd8262, %rd8259, %rd8261;
	add.s64 	%rd8263, %rd8262, %rd8260;
	shr.u64 	%rd8264, %rd8263, 32;
	mul.wide.u32 	%rd8265, %r2157, %r2627;
	and.b64  	%rd8266, %rd8234, 4294967295;
	add.s64 	%rd8267, %rd8264, %rd8266;
	add.s64 	%rd8268, %rd8267, %rd8265;
	shr.u64 	%rd8269, %rd8268, 32;
	mul.wide.u32 	%rd8270, %r2158, %r2627;
	add.s64 	%rd8271, %rd8269, %rd8235;
	add.s64 	%rd8272, %rd8271, %rd8270;
	shr.u64 	%rd8273, %rd8272, 32;
	mul.wide.u32 	%rd8274, %r2150, %r2628;
	and.b64  	%rd8275, %rd8243, 4294967295;
	add.s64 	%rd8276, %rd8274, %rd8275;
	shr.u64 	%rd8277, %rd8276, 32;
	mul.wide.u32 	%rd8278, %r2151, %r2628;
	and.b64  	%rd8279, %rd8248, 4294967295;
	add.s64 	%rd8280, %rd8277, %rd8279;
	add.s64 	%rd8281, %rd8280, %rd8278;
	shr.u64 	%rd8282, %rd8281, 32;
	mul.wide.u32 	%rd8283, %r2152, %r2628;
	and.b64  	%rd8284, %rd8253, 4294967295;
	add.s64 	%rd8285, %rd8282, %rd8284;
	add.s64 	%rd8286, %rd8285, %rd8283;
	shr.u64 	%rd8287, %rd8286, 32;
	mul.wide.u32 	%rd8288, %r2153, %r2628;
	and.b64  	%rd8289, %rd8258, 4294967295;
	add.s64 	%rd8290, %rd8287, %rd8289;
	add.s64 	%rd8291, %rd8290, %rd8288;
	shr.u64 	%rd8292, %rd8291, 32;
	mul.wide.u32 	%rd8293, %r2155, %r2628;
	and.b64  	%rd8294, %rd8263, 4294967295;
	add.s64 	%rd8295, %rd8292, %rd8294;
	add.s64 	%rd8296, %rd8295, %rd8293;
	shr.u64 	%rd8297, %rd8296, 32;
	mul.wide.u32 	%rd8298, %r2156, %r2628;
	and.b64  	%rd8299, %rd8268, 4294967295;
	add.s64 	%rd8300, %rd8297, %rd8299;
	add.s64 	%rd8301, %rd8300, %rd8298;
	shr.u64 	%rd8302, %rd8301, 32;
	mul.wide.u32 	%rd8303, %r2157, %r2628;
	and.b64  	%rd8304, %rd8272, 4294967295;
	add.s64 	%rd8305, %rd8302, %rd8304;
	add.s64 	%rd8306, %rd8305, %rd8303;
	shr.u64 	%rd8307, %rd8306, 32;
	mul.wide.u32 	%rd8308, %r2158, %r2628;
	add.s64 	%rd8309, %rd8307, %rd8273;
	add.s64 	%rd8310, %rd8309, %rd8308;
	{ .reg .b32 tmp; mov.b64 {tmp, %r2159}, %rd8310; }
	mul.lo.s32 	%r2160, %r288, %r2154;
	cvt.u64.u32 	%rd8311, %r2160;
	and.b64  	%rd8312, %rd8023, 4294967295;
	mad.lo.s64 	%rd8313, %rd435, %rd8311, %rd8312;
	shr.u64 	%rd8314, %rd8313, 32;
	and.b64  	%rd8315, %rd8048, 4294967295;
	add.s64 	%rd8316, %rd8314, %rd8315;
	mad.lo.s64 	%rd8317, %rd436, %rd8311, %rd8316;
	cvt.u32.u64 	%r2161, %rd8317;
	shr.u64 	%rd8318, %rd8317, 32;
	and.b64  	%rd8319, %rd8086, 4294967295;
	add.s64 	%rd8320, %rd8318, %rd8319;
	mad.lo.s64 	%rd8321, %rd437, %rd8311, %rd8320;
	shr.u64 	%rd8322, %rd8321, 32;
	and.b64  	%rd8323, %rd8124, 4294967295;
	add.s64 	%rd8324, %rd8322, %rd8323;
	mad.lo.s64 	%rd8325, %rd438, %rd8311, %rd8324;
	shr.u64 	%rd8326, %rd8325, 32;
	and.b64  	%rd8327, %rd8162, 4294967295;
	add.s64 	%rd8328, %rd8326, %rd8327;
	mad.lo.s64 	%rd8329, %rd439, %rd8311, %rd8328;
	shr.u64 	%rd8330, %rd8329, 32;
	and.b64  	%rd8331, %rd8200, 4294967295;
	add.s64 	%rd8332, %rd8330, %rd8331;
	mad.lo.s64 	%rd8333, %rd440, %rd8311, %rd8332;
	shr.u64 	%rd8334, %rd8333, 32;
	and.b64  	%rd8335, %rd8238, 4294967295;
	add.s64 	%rd8336, %rd8334, %rd8335;
	mad.lo.s64 	%rd8337, %rd441, %rd8311, %rd8336;
	shr.u64 	%rd8338, %rd8337, 32;
	mul.wide.u32 	%rd8339, %r289, %r2160;
	and.b64  	%rd8340, %rd8276, 4294967295;
	add.s64 	%rd8341, %rd8338, %rd8340;
	add.s64 	%rd8342, %rd8341, %rd8339;
	shr.u64 	%rd8343, %rd8342, 32;
	and.b64  	%rd8344, %rd8281, 4294967295;
	add.s64 	%rd8345, %rd8343, %rd8344;
	shr.u64 	%rd8346, %rd8345, 32;
	and.b64  	%rd8347, %rd8286, 4294967295;
	add.s64 	%rd8348, %rd8346, %rd8347;
	shr.u64 	%rd8349, %rd8348, 32;
	and.b64  	%rd8350, %rd8291, 4294967295;
	add.s64 	%rd8351, %rd8349, %rd8350;
	shr.u64 	%rd8352, %rd8351, 32;
	and.b64  	%rd8353, %rd8296, 4294967295;
	add.s64 	%rd8354, %rd8352, %rd8353;
	shr.u64 	%rd8355, %rd8354, 32;
	and.b64  	%rd8356, %rd8301, 4294967295;
	add.s64 	%rd8357, %rd8355, %rd8356;
	shr.u64 	%rd8358, %rd8357, 32;
	and.b64  	%rd8359, %rd8306, 4294967295;
	add.s64 	%rd8360, %rd8358, %rd8359;
	shr.u64 	%rd8361, %rd8360, 32;
	and.b64  	%rd8362, %rd8310, 4294967295;
	add.s64 	%rd8363, %rd8361, %rd8362;
	{ .reg .b32 tmp; mov.b64 {tmp, %r2162}, %rd8363; }
	add.s32 	%r2163, %r2159, %r2162;
	mul.lo.s32 	%r2164, %r288, %r2161;
	cvt.u64.u32 	%rd8364, %r2164;
	and.b64  	%rd8365, %rd8317, 4294967295;
	mad.lo.s64 	%rd8366, %rd435, %rd8364, %rd8365;
	shr.u64 	%rd8367, %rd8366, 32;
	and.b64  	%rd8368, %rd8321, 4294967295;
	add.s64 	%rd8369, %rd8367, %rd8368;
	mad.lo.s64 	%rd8370, %rd436, %rd8364, %rd8369;
	cvt.u32.u64 	%r2165, %rd8370;
	shr.u64 	%rd8371, %rd8370, 32;
	and.b64  	%rd8372, %rd8325, 4294967295;
	add.s64 	%rd8373, %rd8371, %rd8372;
	mad.lo.s64 	%rd8374, %rd437, %rd8364, %rd8373;
	shr.u64 	%rd8375, %rd8374, 32;
	and.b64  	%rd8376, %rd8329, 4294967295;
	add.s64 	%rd8377, %rd8375, %rd8376;
	mad.lo.s64 	%rd8378, %rd438, %rd8364, %rd8377;
	shr.u64 	%rd8379, %rd8378, 32;
	and.b64  	%rd8380, %rd8333, 4294967295;
	add.s64 	%rd8381, %rd8379, %rd8380;
	mad.lo.s64 	%rd8382, %rd439, %rd8364, %rd8381;
	shr.u64 	%rd8383, %rd8382, 32;
	and.b64  	%rd8384, %rd8337, 4294967295;
	add.s64 	%rd8385, %rd8383, %rd8384;
	mad.lo.s64 	%rd8386, %rd440, %rd8364, %rd8385;
	shr.u64 	%rd8387, %rd8386, 32;
	and.b64  	%rd8388, %rd8342, 4294967295;
	add.s64 	%rd8389, %rd8387, %rd8388;
	mad.lo.s64 	%rd8390, %rd441, %rd8364, %rd8389;
	shr.u64 	%rd8391, %rd8390, 32;
	mul.wide.u32 	%rd8392, %r289, %r2164;
	and.b64  	%rd8393, %rd8345, 4294967295;
	add.s64 	%rd8394, %rd8391, %rd8393;
	add.s64 	%rd8395, %rd8394, %rd8392;
	shr.u64 	%rd8396, %rd8395, 32;
	and.b64  	%rd8397, %rd8348, 4294967295;
	add.s64 	%rd8398, %rd8396, %rd8397;
	shr.u64 	%rd8399, %rd8398, 32;
	and.b64  	%rd8400, %rd8351, 4294967295;
	add.s64 	%rd8401, %rd8399, %rd8400;
	shr.u64 	%rd8402, %rd8401, 32;
	and.b64  	%rd8403, %rd8354, 4294967295;
	add.s64 	%rd8404, %rd8402, %rd8403;
	shr.u64 	%rd8405, %rd8404, 32;
	and.b64  	%rd8406, %rd8357, 4294967295;
	add.s64 	%rd8407, %rd8405, %rd8406;
	shr.u64 	%rd8408, %rd8407, 32;
	and.b64  	%rd8409, %rd8360, 4294967295;
	add.s64 	%rd8410, %rd8408, %rd8409;
	shr.u64 	%rd8411, %rd8410, 32;
	and.b64  	%rd8412, %rd8363, 4294967295;
	add.s64 	%rd8413, %rd8411, %rd8412;
	{ .reg .b32 tmp; mov.b64 {tmp, %r2166}, %rd8413; }
	add.s32 	%r2167, %r2163, %r2166;
	mul.lo.s32 	%r2168, %r288, %r2165;
	cvt.u64.u32 	%rd8414, %r2168;
	and.b64  	%rd8415, %rd8370, 4294967295;
	mad.lo.s64 	%rd8416, %rd435, %rd8414, %rd8415;
	shr.u64 	%rd8417, %rd8416, 32;
	and.b64  	%rd8418, %rd8374, 4294967295;
	add.s64 	%rd8419, %rd8417, %rd8418;
	mad.lo.s64 	%rd8420, %rd436, %rd8414, %rd8419;
	cvt.u32.u64 	%r2169, %rd8420;
	shr.u64 	%rd8421, %rd8420, 32;
	and.b64  	%rd8422, %rd8378, 4294967295;
	add.s64 	%rd8423, %rd8421, %rd8422;
	mad.lo.s64 	%rd8424, %rd437, %rd8414, %rd8423;
	shr.u64 	%rd8425, %rd8424, 32;
	and.b64  	%rd8426, %rd8382, 4294967295;
	add.s64 	%rd8427, %rd8425, %rd8426;
	mad.lo.s64 	%rd8428, %rd438, %rd8414, %rd8427;
	shr.u64 	%rd8429, %rd8428, 32;
	and.b64  	%rd8430, %rd8386, 4294967295;
	add.s64 	%rd8431, %rd8429, %rd8430;
	mad.lo.s64 	%rd8432, %rd439, %rd8414, %rd8431;
	shr.u64 	%rd8433, %rd8432, 32;
	and.b64  	%rd8434, %rd8390, 4294967295;
	add.s64 	%rd8435, %rd8433, %rd8434;
	mad.lo.s64 	%rd8436, %rd440, %rd8414, %rd8435;
	shr.u64 	%rd8437, %rd8436, 32;
	and.b64  	%rd8438, %rd8395, 4294967295;
	add.s64 	%rd8439, %rd8437, %rd8438;
	mad.lo.s64 	%rd8440, %rd441, %rd8414, %rd8439;
	shr.u64 	%rd8441, %rd8440, 32;
	mul.wide.u32 	%rd8442, %r289, %r2168;
	and.b64  	%rd8443, %rd8398, 4294967295;
	add.s64 	%rd8444, %rd8441, %rd8443;
	add.s64 	%rd8445, %rd8444, %rd8442;
	shr.u64 	%rd8446, %rd8445, 32;
	and.b64  	%rd8447, %rd8401, 4294967295;
	add.s64 	%rd8448, %rd8446, %rd8447;
	shr.u64 	%rd8449, %rd8448, 32;
	and.b64  	%rd8450, %rd8404, 4294967295;
	add.s64 	%rd8451, %rd8449, %rd8450;
	shr.u64 	%rd8452, %rd8451, 32;
	and.b64  	%rd8453, %rd8407, 4294967295;
	add.s64 	%rd8454, %rd8452, %rd8453;
	shr.u64 	%rd8455, %rd8454, 32;
	and.b64  	%rd8456, %rd8410, 4294967295;
	add.s64 	%rd8457, %rd8455, %rd8456;
	shr.u64 	%rd8458, %rd8457, 32;
	and.b64  	%rd8459, %rd8413, 4294967295;
	add.s64 	%rd8460, %rd8458, %rd8459;
	{ .reg .b32 tmp; mov.b64 {tmp, %r2170}, %rd8460; }
	add.s32 	%r2171, %r2167, %r2170;
	mul.lo.s32 	%r2172, %r288, %r2169;
	cvt.u64.u32 	%rd8461, %r2172;
	and.b64  	%rd8462, %rd8420, 4294967295;
	mad.lo.s64 	%rd8463, %rd435, %rd8461, %rd8462;
	shr.u64 	%rd8464, %rd8463, 32;
	and.b64  	%rd8465, %rd8424, 4294967295;
	add.s64 	%rd8466, %rd8464, %rd8465;
	mad.lo.s64 	%rd8467, %rd436, %rd8461, %rd8466;
	cvt.u32.u64 	%r2173, %rd8467;
	shr.u64 	%rd8468, %rd8467, 32;
	and.b64  	%rd8469, %rd8428, 4294967295;
	add.s64 	%rd8470, %rd8468, %rd8469;
	mad.lo.s64 	%rd8471, %rd437, %rd8461, %rd8470;
	shr.u64 	%rd8472, %rd8471, 32;
	and.b64  	%rd8473, %rd8432, 4294967295;
	add.s64 	%rd8474, %rd8472, %rd8473;
	mad.lo.s64 	%rd8475, %rd438, %rd8461, %rd8474;
	shr.u64 	%rd8476, %rd8475, 32;
	and.b64  	%rd8477, %rd8436, 4294967295;
	add.s64 	%rd8478, %rd8476, %rd8477;
	mad.lo.s64 	%rd8479, %rd439, %rd8461, %rd8478;
	shr.u64 	%rd8480, %rd8479, 32;
	and.b64  	%rd8481, %rd8440, 4294967295;
	add.s64 	%rd8482, %rd8480, %rd8481;
	mad.lo.s64 	%rd8483, %rd440, %rd8461, %rd8482;
	shr.u64 	%rd8484, %rd8483, 32;
	and.b64  	%rd8485, %rd8445, 4294967295;
	add.s64 	%rd8486, %rd8484, %rd8485;
	mad.lo.s64 	%rd8487, %rd441, %rd8461, %rd8486;
	shr.u64 	%rd8488, %rd8487, 32;
	mul.wide.u32 	%rd8489, %r289, %r2172;
	and.b64  	%rd8490, %rd8448, 4294967295;
	add.s64 	%rd8491, %rd8488, %rd8490;
	add.s64 	%rd8492, %rd8491, %rd8489;
	shr.u64 	%rd8493, %rd8492, 32;
	and.b64  	%rd8494, %rd8451, 4294967295;
	add.s64 	%rd8495, %rd8493, %rd8494;
	shr.u64 	%rd8496, %rd8495, 32;
	and.b64  	%rd8497, %rd8454, 4294967295;
	add.s64 	%rd8498, %rd8496, %rd8497;
	shr.u64 	%rd8499, %rd8498, 32;
	and.b64  	%rd8500, %rd8457, 4294967295;
	add.s64 	%rd8501, %rd8499, %rd8500;
	shr.u64 	%rd8502, %rd8501, 32;
	and.b64  	%rd8503, %rd8460, 4294967295;
	add.s64 	%rd8504, %rd8502, %rd8503;
	{ .reg .b32 tmp; mov.b64 {tmp, %r2174}, %rd8504; }
	add.s32 	%r2175, %r2171, %r2174;
	mul.lo.s32 	%r2176, %r288, %r2173;
	cvt.u64.u32 	%rd8505, %r2176;
	and.b64  	%rd8506, %rd8467, 4294967295;
	mad.lo.s64 	%rd8507, %rd435, %rd8505, %rd8506;
	shr.u64 	%rd8508, %rd8507, 32;
	and.b64  	%rd8509, %rd8471, 4294967295;
	add.s64 	%rd8510, %rd8508, %rd8509;
	mad.lo.s64 	%rd8511, %rd436, %rd8505, %rd8510;
	cvt.u32.u64 	%r2177, %rd8511;
	shr.u64 	%rd8512, %rd8511, 32;
	and.b64  	%rd8513, %rd8475, 4294967295;
	add.s64 	%rd8514, %rd8512, %rd8513;
	mad.lo.s64 	%rd8515, %rd437, %rd8505, %rd8514;
	shr.u64 	%rd8516, %rd8515, 32;
	and.b64  	%rd8517, %rd8479, 4294967295;
	add.s64 	%rd8518, %rd8516, %rd8517;
	mad.lo.s64 	%rd8519, %rd438, %rd8505, %rd8518;
	shr.u64 	%rd8520, %rd8519, 32;
	and.b64  	%rd8521, %rd8483, 4294967295;
	add.s64 	%rd8522, %rd8520, %rd8521;
	mad.lo.s64 	%rd8523, %rd439, %rd8505, %rd8522;
	shr.u64 	%rd8524, %rd8523, 32;
	and.b64  	%rd8525, %rd8487, 4294967295;
	add.s64 	%rd8526, %rd8524, %rd8525;
	mad.lo.s64 	%rd8527, %rd440, %rd8505, %rd8526;
	shr.u64 	%rd8528, %rd8527, 32;
	and.b64  	%rd8529, %rd8492, 4294967295;
	add.s64 	%rd8530, %rd8528, %rd8529;
	mad.lo.s64 	%rd8531, %rd441, %rd8505, %rd8530;
	shr.u64 	%rd8532, %rd8531, 32;
	mul.wide.u32 	%rd8533, %r289, %r2176;
	and.b64  	%rd8534, %rd8495, 4294967295;
	add.s64 	%rd8535, %rd8532, %rd8534;
	add.s64 	%rd8536, %rd8535, %rd8533;
	shr.u64 	%rd8537, %rd8536, 32;
	and.b64  	%rd8538, %rd8498, 4294967295;
	add.s64 	%rd8539, %rd8537, %rd8538;
	shr.u64 	%rd8540, %rd8539, 32;
	and.b64  	%rd8541, %rd8501, 4294967295;
	add.s64 	%rd8542, %rd8540, %rd8541;
	shr.u64 	%rd8543, %rd8542, 32;
	and.b64  	%rd8544, %rd8504, 4294967295;
	add.s64 	%rd8545, %rd8543, %rd8544;
	{ .reg .b32 tmp; mov.b64 {tmp, %r2178}, %rd8545; }
	add.s32 	%r2179, %r2175, %r2178;
	mul.lo.s32 	%r2180, %r288, %r2177;
	cvt.u64.u32 	%rd8546, %r2180;
	and.b64  	%rd8547, %rd8511, 4294967295;
	mad.lo.s64 	%rd8548, %rd435, %rd8546, %rd8547;
	shr.u64 	%rd8549, %rd8548, 32;
	and.b64  	%rd8550, %rd8515, 4294967295;
	add.s64 	%rd8551, %rd8549, %rd8550;
	mad.lo.s64 	%rd8552, %rd436, %rd8546, %rd8551;
	cvt.u32.u64 	%r2181, %rd8552;
	shr.u64 	%rd8553, %rd8552, 32;
	and.b64  	%rd8554, %rd8519, 4294967295;
	add.s64 	%rd8555, %rd8553, %rd8554;
	mad.lo.s64 	%rd8556, %rd437, %rd8546, %rd8555;
	shr.u64 	%rd8557, %rd8556, 32;
	and.b64  	%rd8558, %rd8523, 4294967295;
	add.s64 	%rd8559, %rd8557, %rd8558;
	mad.lo.s64 	%rd8560, %rd438, %rd8546, %rd8559;
	shr.u64 	%rd8561, %rd8560, 32;
	and.b64  	%rd8562, %rd8527, 4294967295;
	add.s64 	%rd8563, %rd8561, %rd8562;
	mad.lo.s64 	%rd8564, %rd439, %rd8546, %rd8563;
	shr.u64 	%rd8565, %rd8564, 32;
	and.b64  	%rd8566, %rd8531, 4294967295;
	add.s64 	%rd8567, %rd8565, %rd8566;
	mad.lo.s64 	%rd8568, %rd440, %rd8546, %rd8567;
	shr.u64 	%rd8569, %rd8568, 32;
	and.b64  	%rd8570, %rd8536, 4294967295;
	add.s64 	%rd8571, %rd8569, %rd8570;
	mad.lo.s64 	%rd8572, %rd441, %rd8546, %rd8571;
	shr.u64 	%rd8573, %rd8572, 32;
	mul.wide.u32 	%rd8574, %r289, %r2180;
	and.b64  	%rd8575, %rd8539, 4294967295;
	add.s64 	%rd8576, %rd8573, %rd8575;
	add.s64 	%rd8577, %rd8576, %rd8574;
	shr.u64 	%rd8578, %rd8577, 32;
	and.b64  	%rd8579, %rd8542, 4294967295;
	add.s64 	%rd8580, %rd8578, %rd8579;
	shr.u64 	%rd8581, %rd8580, 32;
	and.b64  	%rd8582, %rd8545, 4294967295;
	add.s64 	%rd8583, %rd8581, %rd8582;
	{ .reg .b32 tmp; mov.b64 {tmp, %r2182}, %rd8583; }
	add.s32 	%r2183, %r2179, %r2182;
	mul.lo.s32 	%r2184, %r288, %r2181;
	cvt.u64.u32 	%rd8584, %r2184;
	and.b64  	%rd8585, %rd8552, 4294967295;
	mad.lo.s64 	%rd8586, %rd435, %rd8584, %rd8585;
	shr.u64 	%rd8587, %rd8586, 32;
	and.b64  	%rd8588, %rd8556, 4294967295;
	add.s64 	%rd8589, %rd8587, %rd8588;
	mad.lo.s64 	%rd8590, %rd436, %rd8584, %rd8589;
	cvt.u32.u64 	%r2185, %rd8590;
	shr.u64 	%rd8591, %rd8590, 32;
	and.b64  	%rd8592, %rd8560, 4294967295;
	add.s64 	%rd8593, %rd8591, %rd8592;
	mad.lo.s64 	%rd8594, %rd437, %rd8584, %rd8593;
	shr.u64 	%rd8595, %rd8594, 32;
	and.b64  	%rd8596, %rd8564, 4294967295;
	add.s64 	%rd8597, %rd8595, %rd8596;
	mad.lo.s64 	%rd8598, %rd438, %rd8584, %rd8597;
	shr.u64 	%rd8599, %rd8598, 32;
	and.b64  	%rd8600, %rd8568, 4294967295;
	add.s64 	%rd8601, %rd8599, %rd8600;
	mad.lo.s64 	%rd8602, %rd439, %rd8584, %rd8601;
	shr.u64 	%rd8603, %rd8602, 32;
	and.b64  	%rd8604, %rd8572, 4294967295;
	add.s64 	%rd8605, %rd8603, %rd8604;
	mad.lo.s64 	%rd8606, %rd440, %rd8584, %rd8605;
	shr.u64 	%rd8607, %rd8606, 32;
	and.b64  	%rd8608, %rd8577, 4294967295;
	add.s64 	%rd8609, %rd8607, %rd8608;
	mad.lo.s64 	%rd8610, %rd441, %rd8584, %rd8609;
	shr.u64 	%rd8611, %rd8610, 32;
	mul.wide.u32 	%rd8612, %r289, %r2184;
	and.b64  	%rd8613, %rd8580, 4294967295;
	add.s64 	%rd8614, %rd8611, %rd8613;
	add.s64 	%rd8615, %rd8614, %rd8612;
	shr.u64 	%rd8616, %rd8615, 32;
	and.b64  	%rd8617, %rd8583, 4294967295;
	add.s64 	%rd8618, %rd8616, %rd8617;
	{ .reg .b32 tmp; mov.b64 {tmp, %r2186}, %rd8618; }
	add.s32 	%r2187, %r2183, %r2186;
	mul.lo.s32 	%r2188, %r288, %r2185;
	cvt.u64.u32 	%rd8619, %r2188;
	and.b64  	%rd8620, %rd8590, 4294967295;
	mad.lo.s64 	%rd8621, %rd435, %rd8619, %rd8620;
	shr.u64 	%rd8622, %rd8621, 32;
	and.b64  	%rd8623, %rd8594, 4294967295;
	add.s64 	%rd8624, %rd8622, %rd8623;
	mad.lo.s64 	%rd478, %rd436, %rd8619, %rd8624;
	cvt.u32.u64 	%r2621, %rd478;
	shr.u64 	%rd8625, %rd478, 32;
	and.b64  	%rd8626, %rd8598, 4294967295;
	add.s64 	%rd8627, %rd8625, %rd8626;
	mad.lo.s64 	%rd479, %rd437, %rd8619, %rd8627;
	cvt.u32.u64 	%r2622, %rd479;
	shr.u64 	%rd8628, %rd479, 32;
	and.b64  	%rd8629, %rd8602, 4294967295;
	add.s64 	%rd8630, %rd8628, %rd8629;
	mad.lo.s64 	%rd480, %rd438, %rd8619, %rd8630;
	cvt.u32.u64 	%r2623, %rd480;
	shr.u64 	%rd8631, %rd480, 32;
	and.b64  	%rd8632, %rd8606, 4294967295;
	add.s64 	%rd8633, %rd8631, %rd8632;
	mad.lo.s64 	%rd481, %rd439, %rd8619, %rd8633;
	cvt.u32.u64 	%r2624, %rd481;
	shr.u64 	%rd8634, %rd481, 32;
	and.b64  	%rd8635, %rd8610, 4294967295;
	add.s64 	%rd8636, %rd8634, %rd8635;
	mad.lo.s64 	%rd482, %rd440, %rd8619, %rd8636;
	cvt.u32.u64 	%r2625, %rd482;
	shr.u64 	%rd8637, %rd482, 32;
	and.b64  	%rd8638, %rd8615, 4294967295;
	add.s64 	%rd8639, %rd8637, %rd8638;
	mad.lo.s64 	%rd483, %rd441, %rd8619, %rd8639;
	cvt.u32.u64 	%r2626, %rd483;
	shr.u64 	%rd8640, %rd483, 32;
	mul.wide.u32 	%rd8641, %r289, %r2188;
	and.b64  	%rd8642, %rd8618, 4294967295;
	add.s64 	%rd8643, %rd8640, %rd8642;
	add.s64 	%rd484, %rd8643, %rd8641;
	cvt.u32.u64 	%r2627, %rd484;
	{ .reg .b32 tmp; mov.b64 {tmp, %r2189}, %rd484; }
	add.s32 	%r2628, %r2187, %r2189;
	setp.gt.u32 	%p403, %r2628, %r289;
	@%p403 bra 	$L__BB3_402;
	setp.lt.u32 	%p404, %r2628, %r289;
	@%p404 bra 	$L__BB3_403;
	cvt.u32.u64 	%r2190, %rd441;
	setp.lt.u32 	%p405, %r2190, %r2627;
	@%p405 bra 	$L__BB3_402;
	setp.gt.u32 	%p406, %r2190, %r2627;
	@%p406 bra 	$L__BB3_403;
	cvt.u32.u64 	%r2192, %rd440;
	setp.lt.u32 	%p407, %r2192, %r2626;
	@%p407 bra 	$L__BB3_402;
	setp.gt.u32 	%p408, %r2192, %r2626;
	@%p408 bra 	$L__BB3_403;
	cvt.u32.u64 	%r2194, %rd439;
	setp.lt.u32 	%p409, %r2194, %r2625;
	@%p409 bra 	$L__BB3_402;
	setp.gt.u32 	%p410, %r2194, %r2625;
	@%p410 bra 	$L__BB3_403;
	cvt.u32.u64 	%r2196, %rd438;
	setp.lt.u32 	%p411, %r2196, %r2624;
	@%p411 bra 	$L__BB3_402;
	setp.gt.u32 	%p412, %r2196, %r2624;
	@%p412 bra 	$L__BB3_403;
	cvt.u32.u64 	%r2198, %rd437;
	setp.lt.u32 	%p413, %r2198, %r2623;
	@%p413 bra 	$L__BB3_402;
	setp.gt.u32 	%p414, %r2198, %r2623;
	@%p414 bra 	$L__BB3_403;
	cvt.u32.u64 	%r2200, %rd436;
	setp.lt.u32 	%p415, %r2200, %r2622;
	@%p415 bra 	$L__BB3_402;
	cvt.u32.u64 	%r2201, %rd435;
	setp.gt.u32 	%p416, %r2200, %r2622;
	setp.gt.u32 	%p417, %r2201, %r2621;
	or.pred  	%p418, %p416, %p417;
	@%p418 bra 	$L__BB3_403;
$L__BB3_402:
	and.b64  	%rd8645, %rd478, 4294967295;
	sub.s64 	%rd8646, %rd8645, %rd435;
	shr.u64 	%rd8647, %rd8646, 63;
	cvt.u32.u64 	%r2621, %rd8646;
	and.b64  	%rd8648, %rd479, 4294967295;
	add.s64 	%rd8649, %rd8647, %rd436;
	sub.s64 	%rd8650, %rd8648, %rd8649;
	shr.u64 	%rd8651, %rd8650, 63;
	cvt.u32.u64 	%r2622, %rd8650;
	and.b64  	%rd8652, %rd480, 4294967295;
	add.s64 	%rd8653, %rd8651, %rd437;
	sub.s64 	%rd8654, %rd8652, %rd8653;
	shr.u64 	%rd8655, %rd8654, 63;
	cvt.u32.u64 	%r2623, %rd8654;
	and.b64  	%rd8656, %rd481, 4294967295;
	add.s64 	%rd8657, %rd8655, %rd438;
	sub.s64 	%rd8658, %rd8656, %rd8657;
	shr.u64 	%rd8659, %rd8658, 63;
	cvt.u32.u64 	%r2624, %rd8658;
	and.b64  	%rd8660, %rd482, 4294967295;
	add.s64 	%rd8661, %rd8659, %rd439;
	sub.s64 	%rd8662, %rd8660, %rd8661;
	shr.u64 	%rd8663, %rd8662, 63;
	cvt.u32.u64 	%r2625, %rd8662;
	and.b64  	%rd8664, %rd483, 4294967295;
	add.s64 	%rd8665, %rd8663, %rd440;
	sub.s64 	%rd8666, %rd8664, %rd8665;
	shr.u64 	%rd8667, %rd8666, 63;
	cvt.u32.u64 	%r2626, %rd8666;
	and.b64  	%rd8668, %rd484, 4294967295;
	add.s64 	%rd8669, %rd8667, %rd441;
	sub.s64 	%rd8670, %rd8668, %rd8669;
	shr.u64 	%rd8671, %rd8670, 63;
	cvt.u32.u64 	%r2627, %rd8670;
	cvt.u32.u64 	%r2203, %rd8671;
	add.s32 	%r2204, %r289, %r2203;
	sub.s32 	%r2628, %r2628, %r2204;
$L__BB3_403:
	sub.s32 	%r2594, %r2594, %r2662;
$L__BB3_404:
	setp.gt.s32 	%p435, %r2594, -1;
	@%p435 bra 	$L__BB3_309;
	mul.wide.u32 	%rd9293, %r2621, %r2585;
	cvt.u32.u64 	%r2252, %rd9293;
	shr.u64 	%rd9294, %rd9293, 32;
	mul.wide.u32 	%rd9295, %r2622, %r2585;
	add.s64 	%rd9296, %rd9294, %rd9295;
	shr.u64 	%rd9297, %rd9296, 32;
	mul.wide.u32 	%rd9298, %r2623, %r2585;
	add.s64 	%rd9299, %rd9297, %rd9298;
	shr.u64 	%rd9300, %rd9299, 32;
	mul.wide.u32 	%rd9301, %r2624, %r2585;
	add.s64 	%rd9302, %rd9300, %rd9301;
	shr.u64 	%rd9303, %rd9302, 32;
	mul.wide.u32 	%rd9304, %r2625, %r2585;
	add.s64 	%rd9305, %rd9303, %rd9304;
	shr.u64 	%rd9306, %rd9305, 32;
	mul.wide.u32 	%rd9307, %r2626, %r2585;
	add.s64 	%rd9308, %rd9306, %rd9307;
	shr.u64 	%rd9309, %rd9308, 32;
	mul.wide.u32 	%rd9310, %r2627, %r2585;
	add.s64 	%rd9311, %rd9309, %rd9310;
	shr.u64 	%rd9312, %rd9311, 32;
	mul.wide.u32 	%rd9313, %r2628, %r2585;
	add.s64 	%rd9314, %rd9312, %rd9313;
	shr.u64 	%rd9315, %rd9314, 32;
	mul.wide.u32 	%rd9316, %r2621, %r2586;
	and.b64  	%rd9317, %rd9296, 4294967295;
	add.s64 	%rd9318, %rd9316, %rd9317;
	shr.u64 	%rd9319, %rd9318, 32;
	mul.wide.u32 	%rd9320, %r2622, %r2586;
	and.b64  	%rd9321, %rd9299, 4294967295;
	add.s64 	%rd9322, %rd9319, %rd9321;
	add.s64 	%rd9323, %rd9322, %rd9320;
	shr.u64 	%rd9324, %rd9323, 32;
	mul.wide.u32 	%rd9325, %r2623, %r2586;
	and.b64  	%rd9326, %rd9302, 4294967295;
	add.s64 	%rd9327, %rd9324, %rd9326;
	add.s64 	%rd9328, %rd9327, %rd9325;
	shr.u64 	%rd9329, %rd9328, 32;
	mul.wide.u32 	%rd9330, %r2624, %r2586;
	and.b64  	%rd9331, %rd9305, 4294967295;
	add.s64 	%rd9332, %rd9329, %rd9331;
	add.s64 	%rd9333, %rd9332, %rd9330;
	shr.u64 	%rd9334, %rd9333, 32;
	mul.wide.u32 	%rd9335, %r2625, %r2586;
	and.b64  	%rd9336, %rd9308, 4294967295;
	add.s64 	%rd9337, %rd9334, %rd9336;
	add.s64 	%rd9338, %rd9337, %rd9335;
	shr.u64 	%rd9339, %rd9338, 32;
	mul.wide.u32 	%rd9340, %r2626, %r2586;
	and.b64  	%rd9341, %rd9311, 4294967295;
	add.s64 	%rd9342, %rd9339, %rd9341;
	add.s64 	%rd9343, %rd9342, %rd9340;
	shr.u64 	%rd9344, %rd9343, 32;
	mul.wide.u32 	%rd9345, %r2627, %r2586;
	and.b64  	%rd9346, %rd9314, 4294967295;
	add.s64 	%rd9347, %rd9344, %rd9346;
	add.s64 	%rd9348, %rd9347, %rd9345;
	shr.u64 	%rd9349, %rd9348, 32;
	mul.wide.u32 	%rd9350, %r2628, %r2586;
	add.s64 	%rd9351, %rd9349, %rd9315;
	add.s64 	%rd9352, %rd9351, %rd9350;
	shr.u64 	%rd9353, %rd9352, 32;
	mul.wide.u32 	%rd9354, %r2621, %r2587;
	and.b64  	%rd9355, %rd9323, 4294967295;
	add.s64 	%rd9356, %rd9354, %rd9355;
	shr.u64 	%rd9357, %rd9356, 32;
	mul.wide.u32 	%rd9358, %r2622, %r2587;
	and.b64  	%rd9359, %rd9328, 4294967295;
	add.s64 	%rd9360, %rd9357, %rd9359;
	add.s64 	%rd9361, %rd9360, %rd9358;
	shr.u64 	%rd9362, %rd9361, 32;
	mul.wide.u32 	%rd9363, %r2623, %r2587;
	and.b64  	%rd9364, %rd9333, 4294967295;
	add.s64 	%rd9365, %rd9362, %rd9364;
	add.s64 	%rd9366, %rd9365, %rd9363;
	shr.u64 	%rd9367, %rd9366, 32;
	mul.wide.u32 	%rd9368, %r2624, %r2587;
	and.b64  	%rd9369, %rd9338, 4294967295;
	add.s64 	%rd9370, %rd9367, %rd9369;
	add.s64 	%rd9371, %rd9370, %rd9368;
	shr.u64 	%rd9372, %rd9371, 32;
	mul.wide.u32 	%rd9373, %r2625, %r2587;
	and.b64  	%rd9374, %rd9343, 4294967295;
	add.s64 	%rd9375, %rd9372, %rd9374;
	add.s64 	%rd9376, %rd9375, %rd9373;
	shr.u64 	%rd9377, %rd9376, 32;
	mul.wide.u32 	%rd9378, %r2626, %r2587;
	and.b64  	%rd9379, %rd9348, 4294967295;
	add.s64 	%rd9380, %rd9377, %rd9379;
	add.s64 	%rd9381, %rd9380, %rd9378;
	shr.u64 	%rd9382, %rd9381, 32;
	mul.wide.u32 	%rd9383, %r2627, %r2587;
	and.b64  	%rd9384, %rd9352, 4294967295;
	add.s64 	%rd9385, %rd9382, %rd9384;
	add.s64 	%rd9386, %rd9385, %rd9383;
	shr.u64 	%rd9387, %rd9386, 32;
	mul.wide.u32 	%rd9388, %r2628, %r2587;
	add.s64 	%rd9389, %rd9387, %rd9353;
	add.s64 	%rd9390, %rd9389, %rd9388;
	shr.u64 	%rd9391, %rd9390, 32;
	mul.wide.u32 	%rd9392, %r2621, %r2588;
	and.b64  	%rd9393, %rd9361, 4294967295;
	add.s64 	%rd9394, %rd9392, %rd9393;
	shr.u64 	%rd9395, %rd9394, 32;
	mul.wide.u32 	%rd9396, %r2622, %r2588;
	and.b64  	%rd9397, %rd9366, 4294967295;
	add.s64 	%rd9398, %rd9395, %rd9397;
	add.s64 	%rd9399, %rd9398, %rd9396;
	shr.u64 	%rd9400, %rd9399, 32;
	mul.wide.u32 	%rd9401, %r2623, %r2588;
	and.b64  	%rd9402, %rd9371, 4294967295;
	add.s64 	%rd9403, %rd9400, %rd9402;
	add.s64 	%rd9404, %rd9403, %rd9401;
	shr.u64 	%rd9405, %rd9404, 32;
	mul.wide.u32 	%rd9406, %r2624, %r2588;
	and.b64  	%rd9407, %rd9376, 4294967295;
	add.s64 	%rd9408, %rd9405, %rd9407;
	add.s64 	%rd9409, %rd9408, %rd9406;
	shr.u64 	%rd9410, %rd9409, 32;
	mul.wide.u32 	%rd9411, %r2625, %r2588;
	and.b64  	%rd9412, %rd9381, 4294967295;
	add.s64 	%rd9413, %rd9410, %rd9412;
	add.s64 	%rd9414, %rd9413, %rd9411;
	shr.u64 	%rd9415, %rd9414, 32;
	mul.wide.u32 	%rd9416, %r2626, %r2588;
	and.b64  	%rd9417, %rd9386, 4294967295;
	add.s64 	%rd9418, %rd9415, %rd9417;
	add.s64 	%rd9419, %rd9418, %rd9416;
	shr.u64 	%rd9420, %rd9419, 32;
	mul.wide.u32 	%rd9421, %r2627, %r2588;
	and.b64  	%rd9422, %rd9390, 4294967295;
	add.s64 	%rd9423, %rd9420, %rd9422;
	add.s64 	%rd9424, %rd9423, %rd9421;
	shr.u64 	%rd9425, %rd9424, 32;
	mul.wide.u32 	%rd9426, %r2628, %r2588;
	add.s64 	%rd9427, %rd9425, %rd9391;
	add.s64 	%rd9428, %rd9427, %rd9426;
	shr.u64 	%rd9429, %rd9428, 32;
	mul.wide.u32 	%rd9430, %r2621, %r2589;
	and.b64  	%rd9431, %rd9399, 4294967295;
	add.s64 	%rd9432, %rd9430, %rd9431;
	shr.u64 	%rd9433, %rd9432, 32;
	mul.wide.u32 	%rd9434, %r2622, %r2589;
	and.b64  	%rd9435, %rd9404, 4294967295;
	add.s64 	%rd9436, %rd9433, %rd9435;
	add.s64 	%rd9437, %rd9436, %rd9434;
	shr.u64 	%rd9438, %rd9437, 32;
	mul.wide.u32 	%rd9439, %r2623, %r2589;
	and.b64  	%rd9440, %rd9409, 4294967295;
	add.s64 	%rd9441, %rd9438, %rd9440;
	add.s64 	%rd9442, %rd9441, %rd9439;
	shr.u64 	%rd9443, %rd9442, 32;
	mul.wide.u32 	%rd9444, %r2624, %r2589;
	and.b64  	%rd9445, %rd9414, 4294967295;
	add.s64 	%rd9446, %rd9443, %rd9445;
	add.s64 	%rd9447, %rd9446, %rd9444;
	shr.u64 	%rd9448, %rd9447, 32;
	mul.wide.u32 	%rd9449, %r2625, %r2589;
	and.b64  	%rd9450, %rd9419, 4294967295;
	add.s64 	%rd9451, %rd9448, %rd9450;
	add.s64 	%rd9452, %rd9451, %rd9449;
	shr.u64 	%rd9453, %rd9452, 32;
	mul.wide.u32 	%rd9454, %r2626, %r2589;
	and.b64  	%rd9455, %rd9424, 4294967295;
	add.s64 	%rd9456, %rd9453, %rd9455;
	add.s64 	%rd9457, %rd9456, %rd9454;
	shr.u64 	%rd9458, %rd9457, 32;
	mul.wide.u32 	%rd9459, %r2627, %r2589;
	and.b64  	%rd9460, %rd9428, 4294967295;
	add.s64 	%rd9461, %rd9458, %rd9460;
	add.s64 	%rd9462, %rd9461, %rd9459;
	shr.u64 	%rd9463, %rd9462, 32;
	mul.wide.u32 	%rd9464, %r2628, %r2589;
	add.s64 	%rd9465, %rd9463, %rd9429;
	add.s64 	%rd9466, %rd9465, %rd9464;
	shr.u64 	%rd9467, %rd9466, 32;
	mul.wide.u32 	%rd9468, %r2621, %r2590;
	and.b64  	%rd9469, %rd9437, 4294967295;
	add.s64 	%rd9470, %rd9468, %rd9469;
	shr.u64 	%rd9471, %rd9470, 32;
	mul.wide.u32 	%rd9472, %r2622, %r2590;
	and.b64  	%rd9473, %rd9442, 4294967295;
	add.s64 	%rd9474, %rd9471, %rd9473;
	add.s64 	%rd9475, %rd9474, %rd9472;
	shr.u64 	%rd9476, %rd9475, 32;
	mul.wide.u32 	%rd9477, %r2623, %r2590;
	and.b64  	%rd9478, %rd9447, 4294967295;
	add.s64 	%rd9479, %rd9476, %rd9478;
	add.s64 	%rd9480, %rd9479, %rd9477;
	shr.u64 	%rd9481, %rd9480, 32;
	mul.wide.u32 	%rd9482, %r2624, %r2590;
	and.b64  	%rd9483, %rd9452, 4294967295;
	add.s64 	%rd9484, %rd9481, %rd9483;
	add.s64 	%rd9485, %rd9484, %rd9482;
	shr.u64 	%rd9486, %rd9485, 32;
	mul.wide.u32 	%rd9487, %r2625, %r2590;
	and.b64  	%rd9488, %rd9457, 4294967295;
	add.s64 	%rd9489, %rd9486, %rd9488;
	add.s64 	%rd9490, %rd9489, %rd9487;
	shr.u64 	%rd9491, %rd9490, 32;
	mul.wide.u32 	%rd9492, %r2626, %r2590;
	and.b64  	%rd9493, %rd9462, 4294967295;
	add.s64 	%rd9494, %rd9491, %rd9493;
	add.s64 	%rd9495, %rd9494, %rd9492;
	shr.u64 	%rd9496, %rd9495, 32;
	mul.wide.u32 	%rd9497, %r2627, %r2590;
	and.b64  	%rd9498, %rd9466, 4294967295;
	add.s64 	%rd9499, %rd9496, %rd9498;
	add.s64 	%rd9500, %rd9499, %rd9497;
	shr.u64 	%rd9501, %rd9500, 32;
	mul.wide.u32 	%rd9502, %r2628, %r2590;
	add.s64 	%rd9503, %rd9501, %rd9467;
	add.s64 	%rd9504, %rd9503, %rd9502;
	shr.u64 	%rd9505, %rd9504, 32;
	mul.wide.u32 	%rd9506, %r2621, %r2591;
	and.b64  	%rd9507, %rd9475, 4294967295;
	add.s64 	%rd9508, %rd9506, %rd9507;
	shr.u64 	%rd9509, %rd9508, 32;
	mul.wide.u32 	%rd9510, %r2622, %r2591;
	and.b64  	%rd9511, %rd9480, 4294967295;
	add.s64 	%rd9512, %rd9509, %rd9511;
	add.s64 	%rd9513, %rd9512, %rd9510;
	shr.u64 	%rd9514, %rd9513, 32;
	mul.wide.u32 	%rd9515, %r2623, %r2591;
	and.b64  	%rd9516, %rd9485, 4294967295;
	add.s64 	%rd9517, %rd9514, %rd9516;
	add.s64 	%rd9518, %rd9517, %rd9515;
	shr.u64 	%rd9519, %rd9518, 32;
	mul.wide.u32 	%rd9520, %r2624, %r2591;
	and.b64  	%rd9521, %rd9490, 4294967295;
	add.s64 	%rd9522, %rd9519, %rd9521;
	add.s64 	%rd9523, %rd9522, %rd9520;
	shr.u64 	%rd9524, %rd9523, 32;
	mul.wide.u32 	%rd9525, %r2625, %r2591;
	and.b64  	%rd9526, %rd9495, 4294967295;
	add.s64 	%rd9527, %rd9524, %rd9526;
	add.s64 	%rd9528, %rd9527, %rd9525;
	shr.u64 	%rd9529, %rd9528, 32;
	mul.wide.u32 	%rd9530, %r2626, %r2591;
	and.b64  	%rd9531, %rd9500, 4294967295;
	add.s64 	%rd9532, %rd9529, %rd9531;
	add.s64 	%rd9533, %rd9532, %rd9530;
	shr.u64 	%rd9534, %rd9533, 32;
	mul.wide.u32 	%rd9535, %r2627, %r2591;
	and.b64  	%rd9536, %rd9504, 4294967295;
	add.s64 	%rd9537, %rd9534, %rd9536;
	add.s64 	%rd9538, %rd9537, %rd9535;
	shr.u64 	%rd9539, %rd9538, 32;
	mul.wide.u32 	%rd9540, %r2628, %r2591;
	add.s64 	%rd9541, %rd9539, %rd9505;
	add.s64 	%rd9542, %rd9541, %rd9540;
	shr.u64 	%rd9543, %rd9542, 32;
	mul.wide.u32 	%rd9544, %r2621, %r2592;
	and.b64  	%rd9545, %rd9513, 4294967295;
	add.s64 	%rd9546, %rd9544, %rd9545;
	shr.u64 	%rd9547, %rd9546, 32;
	mul.wide.u32 	%rd9548, %r2622, %r2592;
	and.b64  	%rd9549, %rd9518, 4294967295;
	add.s64 	%rd9550, %rd9547, %rd9549;
	add.s64 	%rd9551, %rd9550, %rd9548;
	shr.u64 	%rd9552, %rd9551, 32;
	mul.wide.u32 	%rd9553, %r2623, %r2592;
	and.b64  	%rd9554, %rd9523, 4294967295;
	add.s64 	%rd9555, %rd9552, %rd9554;
	add.s64 	%rd9556, %rd9555, %rd9553;
	shr.u64 	%rd9557, %rd9556, 32;
	mul.wide.u32 	%rd9558, %r2624, %r2592;
	and.b64  	%rd9559, %rd9528, 4294967295;
	add.s64 	%rd9560, %rd9557, %rd9559;
	add.s64 	%rd9561, %rd9560, %rd9558;
	shr.u64 	%rd9562, %rd9561, 32;
	mul.wide.u32 	%rd9563, %r2625, %r2592;
	and.b64  	%rd9564, %rd9533, 4294967295;
	add.s64 	%rd9565, %rd9562, %rd9564;
	add.s64 	%rd9566, %rd9565, %rd9563;
	shr.u64 	%rd9567, %rd9566, 32;
	mul.wide.u32 	%rd9568, %r2626, %r2592;
	and.b64  	%rd9569, %rd9538, 4294967295;
	add.s64 	%rd9570, %rd9567, %rd9569;
	add.s64 	%rd9571, %rd9570, %rd9568;
	shr.u64 	%rd9572, %rd9571, 32;
	mul.wide.u32 	%rd9573, %r2627, %r2592;
	and.b64  	%rd9574, %rd9542, 4294967295;
	add.s64 	%rd9575, %rd9572, %rd9574;
	add.s64 	%rd9576, %rd9575, %rd9573;
	shr.u64 	%rd9577, %rd9576, 32;
	mul.wide.u32 	%rd9578, %r2628, %r2592;
	add.s64 	%rd9579, %rd9577, %rd9543;
	add.s64 	%rd9580, %rd9579, %rd9578;
	{ .reg .b32 tmp; mov.b64 {tmp, %r2253}, %rd9580; }
	mul.lo.s32 	%r2254, %r288, %r2252;
	cvt.u64.u32 	%rd9581, %r2254;
	and.b64  	%rd9582, %rd9293, 4294967295;
	mad.lo.s64 	%rd9583, %rd435, %rd9581, %rd9582;
	shr.u64 	%rd9584, %rd9583, 32;
	and.b64  	%rd9585, %rd9318, 4294967295;
	add.s64 	%rd9586, %rd9584, %rd9585;
	mad.lo.s64 	%rd9587, %rd436, %rd9581, %rd9586;
	cvt.u32.u64 	%r2255, %rd9587;
	shr.u64 	%rd9588, %rd9587, 32;
	and.b64  	%rd9589, %rd9356, 4294967295;
	add.s64 	%rd9590, %rd9588, %rd9589;
	mad.lo.s64 	%rd9591, %rd437, %rd9581, %rd9590;
	shr.u64 	%rd9592, %rd9591, 32;
	and.b64  	%rd9593, %rd9394, 4294967295;
	add.s64 	%rd9594, %rd9592, %rd9593;
	mad.lo.s64 	%rd9595, %rd438, %rd9581, %rd9594;
	shr.u64 	%rd9596, %rd9595, 32;
	and.b64  	%rd9597, %rd9432, 4294967295;
	add.s64 	%rd9598, %rd9596, %rd9597;
	mad.lo.s64 	%rd9599, %rd439, %rd9581, %rd9598;
	shr.u64 	%rd9600, %rd9599, 32;
	and.b64  	%rd9601, %rd9470, 4294967295;
	add.s64 	%rd9602, %rd9600, %rd9601;
	mad.lo.s64 	%rd9603, %rd440, %rd9581, %rd9602;
	shr.u64 	%rd9604, %rd9603, 32;
	and.b64  	%rd9605, %rd9508, 4294967295;
	add.s64 	%rd9606, %rd9604, %rd9605;
	mad.lo.s64 	%rd9607, %rd441, %rd9581, %rd9606;
	shr.u64 	%rd9608, %rd9607, 32;
	mul.wide.u32 	%rd9609, %r289, %r2254;
	and.b64  	%rd9610, %rd9546, 4294967295;
	add.s64 	%rd9611, %rd9608, %rd9610;
	add.s64 	%rd9612, %rd9611, %rd9609;
	shr.u64 	%rd9613, %rd9612, 32;
	and.b64  	%rd9614, %rd9551, 4294967295;
	add.s64 	%rd9615, %rd9613, %rd9614;
	shr.u64 	%rd9616, %rd9615, 32;
	and.b64  	%rd9617, %rd9556, 4294967295;
	add.s64 	%rd9618, %rd9616, %rd9617;
	shr.u64 	%rd9619, %rd9618, 32;
	and.b64  	%rd9620, %rd9561, 4294967295;
	add.s64 	%rd9621, %rd9619, %rd9620;
	shr.u64 	%rd9622, %rd9621, 32;
	and.b64  	%rd9623, %rd9566, 4294967295;
	add.s64 	%rd9624, %rd9622, %rd9623;
	shr.u64 	%rd9625, %rd9624, 32;
	and.b64  	%rd9626, %rd9571, 4294967295;
	add.s64 	%rd9627, %rd9625, %rd9626;
	shr.u64 	%rd9628, %rd9627, 32;
	and.b64  	%rd9629, %rd9576, 4294967295;
	add.s64 	%rd9630, %rd9628, %rd9629;
	shr.u64 	%rd9631, %rd9630, 32;
	and.b64  	%rd9632, %rd9580, 4294967295;
	add.s64 	%rd9633, %rd9631, %rd9632;
	{ .reg .b32 tmp; mov.b64 {tmp, %r2256}, %rd9633; }
	add.s32 	%r2257, %r2253, %r2256;
	mul.lo.s32 	%r2258, %r288, %r2255;
	cvt.u64.u32 	%rd9634, %r2258;
	and.b64  	%rd9635, %rd9587, 4294967295;
	mad.lo.s64 	%rd9636, %rd435, %rd9634, %rd9635;
	shr.u64 	%rd9637, %rd9636, 32;
	and.b64  	%rd9638, %rd9591, 4294967295;
	add.s64 	%rd9639, %rd9637, %rd9638;
	mad.lo.s64 	%rd9640, %rd436, %rd9634, %rd9639;
	cvt.u32.u64 	%r2259, %rd9640;
	shr.u64 	%rd9641, %rd9640, 32;
	and.b64  	%rd9642, %rd9595, 4294967295;
	add.s64 	%rd9643, %rd9641, %rd9642;
	mad.lo.s64 	%rd9644, %rd437, %rd9634, %rd9643;
	shr.u64 	%rd9645, %rd9644, 32;
	and.b64  	%rd9646, %rd9599, 4294967295;
	add.s64 	%rd9647, %rd9645, %rd9646;
	mad.lo.s64 	%rd9648, %rd438, %rd9634, %rd9647;
	shr.u64 	%rd9649, %rd9648, 32;
	and.b64  	%rd9650, %rd9603, 4294967295;
	add.s64 	%rd9651, %rd9649, %rd9650;
	mad.lo.s64 	%rd9652, %rd439, %rd9634, %rd9651;
	shr.u64 	%rd9653, %rd9652, 32;
	and.b64  	%rd9654, %rd9607, 4294967295;
	add.s64 	%rd9655, %rd9653, %rd9654;
	mad.lo.s64 	%rd9656, %rd440, %rd9634, %rd9655;
	shr.u64 	%rd9657, %rd9656, 32;
	and.b64  	%rd9658, %rd9612, 4294967295;
	add.s64 	%rd9659, %rd9657, %rd9658;
	mad.lo.s64 	%rd9660, %rd441, %rd9634, %rd9659;
	shr.u64 	%rd9661, %rd9660, 32;
	mul.wide.u32 	%rd9662, %r289, %r2258;
	and.b64  	%rd9663, %rd9615, 4294967295;
	add.s64 	%rd9664, %rd9661, %rd9663;
	add.s64 	%rd9665, %rd9664, %rd9662;
	shr.u64 	%rd9666, %rd9665, 32;
	and.b64  	%rd9667, %rd9618, 4294967295;
	add.s64 	%rd9668, %rd9666, %rd9667;
	shr.u64 	%rd9669, %rd9668, 32;
	and.b64  	%rd9670, %rd9621, 4294967295;
	add.s64 	%rd9671, %rd9669, %rd9670;
	shr.u64 	%rd9672, %rd9671, 32;
	and.b64  	%rd9673, %rd9624, 4294967295;
	add.s64 	%rd9674, %rd9672, %rd9673;
	shr.u64 	%rd9675, %rd9674, 32;
	and.b64  	%rd9676, %rd9627, 4294967295;
	add.s64 	%rd9677, %rd9675, %rd9676;
	shr.u64 	%rd9678, %rd9677, 32;
	and.b64  	%rd9679, %rd9630, 4294967295;
	add.s64 	%rd9680, %rd9678, %rd9679;
	shr.u64 	%rd9681, %rd9680, 32;
	and.b64  	%rd9682, %rd9633, 4294967295;
	add.s64 	%rd9683, %rd9681, %rd9682;
	{ .reg .b32 tmp; mov.b64 {tmp, %r2260}, %rd9683; }
	add.s32 	%r2261, %r2257, %r2260;
	mul.lo.s32 	%r2262, %r288, %r2259;
	cvt.u64.u32 	%rd9684, %r2262;
	and.b64  	%rd9685, %rd9640, 4294967295;
	mad.lo.s64 	%rd9686, %rd435, %rd9684, %rd9685;
	shr.u64 	%rd9687, %rd9686, 32;
	and.b64  	%rd9688, %rd9644, 4294967295;
	add.s64 	%rd9689, %rd9687, %rd9688;
	mad.lo.s64 	%rd9690, %rd436, %rd9684, %rd9689;
	cvt.u32.u64 	%r2263, %rd9690;
	shr.u64 	%rd9691, %rd9690, 32;
	and.b64  	%rd9692, %rd9648, 4294967295;
	add.s64 	%rd9693, %rd9691, %rd9692;
	mad.lo.s64 	%rd9694, %rd437, %rd9684, %rd9693;
	shr.u64 	%rd9695, %rd9694, 32;
	and.b64  	%rd9696, %rd9652, 4294967295;
	add.s64 	%rd9697, %rd9695, %rd9696;
	mad.lo.s64 	%rd9698, %rd438, %rd9684, %rd9697;
	shr.u64 	%rd9699, %rd9698, 32;
	and.b64  	%rd9700, %rd9656, 4294967295;
	add.s64 	%rd9701, %rd9699, %rd9700;
	mad.lo.s64 	%rd9702, %rd439, %rd9684, %rd9701;
	shr.u64 	%rd9703, %rd9702, 32;
	and.b64  	%rd9704, %rd9660, 4294967295;
	add.s64 	%rd9705, %rd9703, %rd9704;
	mad.lo.s64 	%rd9706, %rd440, %rd9684, %rd9705;
	shr.u64 	%rd9707, %rd9706, 32;
	and.b64  	%rd9708, %rd9665, 4294967295;
	add.s64 	%rd9709, %rd9707, %rd9708;
	mad.lo.s64 	%rd9710, %rd441, %rd9684, %rd9709;
	shr.u64 	%rd9711, %rd9710, 32;
	mul.wide.u32 	%rd9712, %r289, %r2262;
	and.b64  	%rd9713, %rd9668, 4294967295;
	add.s64 	%rd9714, %rd9711, %rd9713;
	add.s64 	%rd9715, %rd9714, %rd9712;
	shr.u64 	%rd9716, %rd9715, 32;
	and.b64  	%rd9717, %rd9671, 4294967295;
	add.s64 	%rd9718, %rd9716, %rd9717;
	shr.u64 	%rd9719, %rd9718, 32;
	and.b64  	%rd9720, %rd9674, 4294967295;
	add.s64 	%rd9721, %rd9719, %rd9720;
	shr.u64 	%rd9722, %rd9721, 32;
	and.b64  	%rd9723, %rd9677, 4294967295;
	add.s64 	%rd9724, %rd9722, %rd9723;
	shr.u64 	%rd9725, %rd9724, 32;
	and.b64  	%rd9726, %rd9680, 4294967295;
	add.s64 	%rd9727, %rd9725, %rd9726;
	shr.u64 	%rd9728, %rd9727, 32;
	and.b64  	%rd9729, %rd9683, 4294967295;
	add.s64 	%rd9730, %rd9728, %rd9729;
	{ .reg .b32 tmp; mov.b64 {tmp, %r2264}, %rd9730; }
	add.s32 	%r2265, %r2261, %r2264;
	mul.lo.s32 	%r2266, %r288, %r2263;
	cvt.u64.u32 	%rd9731, %r2266;
	and.b64  	%rd9732, %rd9690, 4294967295;
	mad.lo.s64 	%rd9733, %rd435, %rd9731, %rd9732;
	shr.u64 	%rd9734, %rd9733, 32;
	and.b64  	%rd9735, %rd9694, 4294967295;
	add.s64 	%rd9736, %rd9734, %rd9735;
	mad.lo.s64 	%rd9737, %rd436, %rd9731, %rd9736;
	cvt.u32.u64 	%r2267, %rd9737;
	shr.u64 	%rd9738, %rd9737, 32;
	and.b64  	%rd9739, %rd9698, 4294967295;
	add.s64 	%rd9740, %rd9738, %rd9739;
	mad.lo.s64 	%rd9741, %rd437, %rd9731, %rd9740;
	shr.u64 	%rd9742, %rd9741, 32;
	and.b64  	%rd9743, %rd9702, 4294967295;
	add.s64 	%rd9744, %rd9742, %rd9743;
	mad.lo.s64 	%rd9745, %rd438, %rd9731, %rd9744;
	shr.u64 	%rd9746, %rd9745, 32;
	and.b64  	%rd9747, %rd9706, 4294967295;
	add.s64 	%rd9748, %rd9746, %rd9747;
	mad.lo.s64 	%rd9749, %rd439, %rd9731, %rd9748;
	shr.u64 	%rd9750, %rd9749, 32;
	and.b64  	%rd9751, %rd9710, 4294967295;
	add.s64 	%rd9752, %rd9750, %rd9751;
	mad.lo.s64 	%rd9753, %rd440, %rd9731, %rd9752;
	shr.u64 	%rd9754, %rd9753, 32;
	and.b64  	%rd9755, %rd9715, 4294967295;
	add.s64 	%rd9756, %rd9754, %rd9755;
	mad.lo.s64 	%rd9757, %rd441, %rd9731, %rd9756;
	shr.u64 	%rd9758, %rd9757, 32;
	mul.wide.u32 	%rd9759, %r289, %r2266;
	and.b64  	%rd9760, %rd9718, 4294967295;
	add.s64 	%rd9761, %rd9758, %rd9760;
	add.s64 	%rd9762, %rd9761, %rd9759;
	shr.u64 	%rd9763, %rd9762, 32;
	and.b64  	%rd9764, %rd9721, 4294967295;
	add.s64 	%rd9765, %rd9763, %rd9764;
	shr.u64 	%rd9766, %rd9765, 32;
	and.b64  	%rd9767, %rd9724, 4294967295;
	add.s64 	%rd9768, %rd9766, %rd9767;
	shr.u64 	%rd9769, %rd9768, 32;
	and.b64  	%rd9770, %rd9727, 4294967295;
	add.s64 	%rd9771, %rd9769, %rd9770;
	shr.u64 	%rd9772, %rd9771, 32;
	and.b64  	%rd9773, %rd9730, 4294967295;
	add.s64 	%rd9774, %rd9772, %rd9773;
	{ .reg .b32 tmp; mov.b64 {tmp, %r2268}, %rd9774; }
	add.s32 	%r2269, %r2265, %r2268;
	mul.lo.s32 	%r2270, %r288, %r2267;
	cvt.u64.u32 	%rd9775, %r2270;
	and.b64  	%rd9776, %rd9737, 4294967295;
	mad.lo.s64 	%rd9777, %rd435, %rd9775, %rd9776;
	shr.u64 	%rd9778, %rd9777, 32;
	and.b64  	%rd9779, %rd9741, 4294967295;
	add.s64 	%rd9780, %rd9778, %rd9779;
	mad.lo.s64 	%rd9781, %rd436, %rd9775, %rd9780;
	cvt.u32.u64 	%r2271, %rd9781;
	shr.u64 	%rd9782, %rd9781, 32;
	and.b64  	%rd9783, %rd9745, 4294967295;
	add.s64 	%rd9784, %rd9782, %rd9783;
	mad.lo.s64 	%rd9785, %rd437, %rd9775, %rd9784;
	shr.u64 	%rd9786, %rd9785, 32;
	and.b64  	%rd9787, %rd9749, 4294967295;
	add.s64 	%rd9788, %rd9786, %rd9787;
	mad.lo.s64 	%rd9789, %rd438, %rd9775, %rd9788;
	shr.u64 	%rd9790, %rd9789, 32;
	and.b64  	%rd9791, %rd9753, 4294967295;
	add.s64 	%rd9792, %rd9790, %rd9791;
	mad.lo.s64 	%rd9793, %rd439, %rd9775, %rd9792;
	shr.u64 	%rd9794, %rd9793, 32;
	and.b64  	%rd9795, %rd9757, 4294967295;
	add.s64 	%rd9796, %rd9794, %rd9795;
	mad.lo.s64 	%rd9797, %rd440, %rd9775, %rd9796;
	shr.u64 	%rd9798, %rd9797, 32;
	and.b64  	%rd9799, %rd9762, 4294967295;
	add.s64 	%rd9800, %rd9798, %rd9799;
	mad.lo.s64 	%rd9801, %rd441, %rd9775, %rd9800;
	shr.u64 	%rd9802, %rd9801, 32;
	mul.wide.u32 	%rd9803, %r289, %r2270;
	and.b64  	%rd9804, %rd9765, 4294967295;
	add.s64 	%rd9805, %rd9802, %rd9804;
	add.s64 	%rd9806, %rd9805, %rd9803;
	shr.u64 	%rd9807, %rd9806, 32;
	and.b64  	%rd9808, %rd9768, 4294967295;
	add.s64 	%rd9809, %rd9807, %rd9808;
	shr.u64 	%rd9810, %rd9809, 32;
	and.b64  	%rd9811, %rd9771, 4294967295;
	add.s64 	%rd9812, %rd9810, %rd9811;
	shr.u64 	%rd9813, %rd9812, 32;
	and.b64  	%rd9814, %rd9774, 4294967295;
	add.s64 	%rd9815, %rd9813, %rd9814;
	{ .reg .b32 tmp; mov.b64 {tmp, %r2272}, %rd9815; }
	add.s32 	%r2273, %r2269, %r2272;
	mul.lo.s32 	%r2274, %r288, %r2271;
	cvt.u64.u32 	%rd9816, %r2274;
	and.b64  	%rd9817, %rd9781, 4294967295;
	mad.lo.s64 	%rd9818, %rd435, %rd9816, %rd9817;
	shr.u64 	%rd9819, %rd9818, 32;
	and.b64  	%rd9820, %rd9785, 4294967295;
	add.s64 	%rd9821, %rd9819, %rd9820;
	mad.lo.s64 	%rd9822, %rd436, %rd9816, %rd9821;
	cvt.u32.u64 	%r2275, %rd9822;
	shr.u64 	%rd9823, %rd9822, 32;
	and.b64  	%rd9824, %rd9789, 4294967295;
	add.s64 	%rd9825, %rd9823, %rd9824;
	mad.lo.s64 	%rd9826, %rd437, %rd9816, %rd9825;
	shr.u64 	%rd9827, %rd9826, 32;
	and.b64  	%rd9828, %rd9793, 4294967295;
	add.s64 	%rd9829, %rd9827, %rd9828;
	mad.lo.s64 	%rd9830, %rd438, %rd9816, %rd9829;
	shr.u64 	%rd9831, %rd9830, 32;
	and.b64  	%rd9832, %rd9797, 4294967295;
	add.s64 	%rd9833, %rd9831, %rd9832;
	mad.lo.s64 	%rd9834, %rd439, %rd9816, %rd9833;
	shr.u64 	%rd9835, %rd9834, 32;
	and.b64  	%rd9836, %rd9801, 4294967295;
	add.s64 	%rd9837, %rd9835, %rd9836;
	mad.lo.s64 	%rd9838, %rd440, %rd9816, %rd9837;
	shr.u64 	%rd9839, %rd9838, 32;
	and.b64  	%rd9840, %rd9806, 4294967295;
	add.s64 	%rd9841, %rd9839, %rd9840;
	mad.lo.s64 	%rd9842, %rd441, %rd9816, %rd9841;
	shr.u64 	%rd9843, %rd9842, 32;
	mul.wide.u32 	%rd9844, %r289, %r2274;
	and.b64  	%rd9845, %rd9809, 4294967295;
	add.s64 	%rd9846, %rd9843, %rd9845;
	add.s64 	%rd9847, %rd9846, %rd9844;
	shr.u64 	%rd9848, %rd9847, 32;
	and.b64  	%rd9849, %rd9812, 4294967295;
	add.s64 	%rd9850, %rd9848, %rd9849;
	shr.u64 	%rd9851, %rd9850, 32;
	and.b64  	%rd9852, %rd9815, 4294967295;
	add.s64 	%rd9853, %rd9851, %rd9852;
	{ .reg .b32 tmp; mov.b64 {tmp, %r2276}, %rd9853; }
	add.s32 	%r2277, %r2273, %r2276;
	mul.lo.s32 	%r2278, %r288, %r2275;
	cvt.u64.u32 	%rd9854, %r2278;
	and.b64  	%rd9855, %rd9822, 4294967295;
	mad.lo.s64 	%rd9856, %rd435, %rd9854, %rd9855;
	shr.u64 	%rd9857, %rd9856, 32;
	and.b64  	%rd9858, %rd9826, 4294967295;
	add.s64 	%rd9859, %rd9857, %rd9858;
	mad.lo.s64 	%rd9860, %rd436, %rd9854, %rd9859;
	cvt.u32.u64 	%r2279, %rd9860;
	shr.u64 	%rd9861, %rd9860, 32;
	and.b64  	%rd9862, %rd9830, 4294967295;
	add.s64 	%rd9863, %rd9861, %rd9862;
	mad.lo.s64 	%rd9864, %rd437, %rd9854, %rd9863;
	shr.u64 	%rd9865, %rd9864, 32;
	and.b64  	%rd9866, %rd9834, 4294967295;
	add.s64 	%rd9867, %rd9865, %rd9866;
	mad.lo.s64 	%rd9868, %rd438, %rd9854, %rd9867;
	shr.u64 	%rd9869, %rd9868, 32;
	and.b64  	%rd9870, %rd9838, 4294967295;
	add.s64 	%rd9871, %rd9869, %rd9870;
	mad.lo.s64 	%rd9872, %rd439, %rd9854, %rd9871;
	shr.u64 	%rd9873, %rd9872, 32;
	and.b64  	%rd9874, %rd9842, 4294967295;
	add.s64 	%rd9875, %rd9873, %rd9874;
	mad.lo.s64 	%rd9876, %rd440, %rd9854, %rd9875;
	shr.u64 	%rd9877, %rd9876, 32;
	and.b64  	%rd9878, %rd9847, 4294967295;
	add.s64 	%rd9879, %rd9877, %rd9878;
	mad.lo.s64 	%rd9880, %rd441, %rd9854, %rd9879;
	shr.u64 	%rd9881, %rd9880, 32;
	mul.wide.u32 	%rd9882, %r289, %r2278;
	and.b64  	%rd9883, %rd9850, 4294967295;
	add.s64 	%rd9884, %rd9881, %rd9883;
	add.s64 	%rd9885, %rd9884, %rd9882;
	shr.u64 	%rd9886, %rd9885, 32;
	and.b64  	%rd9887, %rd9853, 4294967295;
	add.s64 	%rd9888, %rd9886, %rd9887;
	{ .reg .b32 tmp; mov.b64 {tmp, %r2280}, %rd9888; }
	add.s32 	%r2281, %r2277, %r2280;
	mul.lo.s32 	%r2282, %r288, %r2279;
	cvt.u64.u32 	%rd9889, %r2282;
	and.b64  	%rd9890, %rd9860, 4294967295;
	mad.lo.s64 	%rd9891, %rd435, %rd9889, %rd9890;
	shr.u64 	%rd9892, %rd9891, 32;
	and.b64  	%rd9893, %rd9864, 4294967295;
	add.s64 	%rd9894, %rd9892, %rd9893;
	mad.lo.s64 	%rd485, %rd436, %rd9889, %rd9894;
	cvt.u32.u64 	%r2697, %rd485;
	shr.u64 	%rd9895, %rd485, 32;
	and.b64  	%rd9896, %rd9868, 4294967295;
	add.s64 	%rd9897, %rd9895, %rd9896;
	mad.lo.s64 	%rd486, %rd437, %rd9889, %rd9897;
	cvt.u32.u64 	%r2698, %rd486;
	shr.u64 	%rd9898, %rd486, 32;
	and.b64  	%rd9899, %rd9872, 4294967295;
	add.s64 	%rd9900, %rd9898, %rd9899;
	mad.lo.s64 	%rd487, %rd438, %rd9889, %rd9900;
	cvt.u32.u64 	%r2699, %rd487;
	shr.u64 	%rd9901, %rd487, 32;
	and.b64  	%rd9902, %rd9876, 4294967295;
	add.s64 	%rd9903, %rd9901, %rd9902;
	mad.lo.s64 	%rd488, %rd439, %rd9889, %rd9903;
	cvt.u32.u64 	%r2700, %rd488;
	shr.u64 	%rd9904, %rd488, 32;
	and.b64  	%rd9905, %rd9880, 4294967295;
	add.s64 	%rd9906, %rd9904, %rd9905;
	mad.lo.s64 	%rd489, %rd440, %rd9889, %rd9906;
	cvt.u32.u64 	%r2701, %rd489;
	shr.u64 	%rd9907, %rd489, 32;
	and.b64  	%rd9908, %rd9885, 4294967295;
	add.s64 	%rd9909, %rd9907, %rd9908;
	mad.lo.s64 	%rd490, %rd441, %rd9889, %rd9909;
	cvt.u32.u64 	%r2702, %rd490;
	shr.u64 	%rd9910, %rd490, 32;
	mul.wide.u32 	%rd9911, %r289, %r2282;
	and.b64  	%rd9912, %rd9888, 4294967295;
	add.s64 	%rd9913, %rd9910, %rd9912;
	add.s64 	%rd491, %rd9913, %rd9911;
	cvt.u32.u64 	%r2703, %rd491;
	{ .reg .b32 tmp; mov.b64 {tmp, %r2283}, %rd491; }
	add.s32 	%r2704, %r2281, %r2283;
	setp.gt.u32 	%p436, %r2704, %r289;
	@%p436 bra 	$L__BB3_419;
	setp.lt.u32 	%p437, %r2704, %r289;
	@%p437 bra 	$L__BB3_420;
	cvt.u32.u64 	%r2284, %rd441;
	setp.lt.u32 	%p438, %r2284, %r2703;
	@%p438 bra 	$L__BB3_419;
	setp.gt.u32 	%p439, %r2284, %r2703;
	@%p439 bra 	$L__BB3_420;
	cvt.u32.u64 	%r2286, %rd440;
	setp.lt.u32 	%p440, %r2286, %r2702;
	@%p440 bra 	$L__BB3_419;
	setp.gt.u32 	%p441, %r2286, %r2702;
	@%p441 bra 	$L__BB3_420;
	cvt.u32.u64 	%r2288, %rd439;
	setp.lt.u32 	%p442, %r2288, %r2701;
	@%p442 bra 	$L__BB3_419;
	setp.gt.u32 	%p443, %r2288, %r2701;
	@%p443 bra 	$L__BB3_420;
	cvt.u32.u64 	%r2290, %rd438;
	setp.lt.u32 	%p444, %r2290, %r2700;
	@%p444 bra 	$L__BB3_419;
	setp.gt.u32 	%p445, %r2290, %r2700;
	@%p445 bra 	$L__BB3_420;
	cvt.u32.u64 	%r2292, %rd437;
	setp.lt.u32 	%p446, %r2292, %r2699;
	@%p446 bra 	$L__BB3_419;
	setp.gt.u32 	%p447, %r2292, %r2699;
	@%p447 bra 	$L__BB3_420;
	cvt.u32.u64 	%r2294, %rd436;
	setp.lt.u32 	%p448, %r2294, %r2698;
	@%p448 bra 	$L__BB3_419;
	cvt.u32.u64 	%r2296, %rd435;
	setp.gt.u32 	%p449, %r2294, %r2698;
	setp.gt.u32 	%p450, %r2296, %r2697;
	or.pred  	%p451, %p449, %p450;
	@%p451 bra 	$L__BB3_420;
$L__BB3_419:
	and.b64  	%rd9915, %rd485, 4294967295;
	sub.s64 	%rd9916, %rd9915, %rd435;
	shr.u64 	%rd9917, %rd9916, 63;
	cvt.u32.u64 	%r2697, %rd9916;
	and.b64  	%rd9918, %rd486, 4294967295;
	add.s64 	%rd9919, %rd9917, %rd436;
	sub.s64 	%rd9920, %rd9918, %rd9919;
	shr.u64 	%rd9921, %rd9920, 63;
	cvt.u32.u64 	%r2698, %rd9920;
	and.b64  	%rd9922, %rd487, 4294967295;
	add.s64 	%rd9923, %rd9921, %rd437;
	sub.s64 	%rd9924, %rd9922, %rd9923;
	shr.u64 	%rd9925, %rd9924, 63;
	cvt.u32.u64 	%r2699, %rd9924;
	and.b64  	%rd9926, %rd488, 4294967295;
	add.s64 	%rd9927, %rd9925, %rd438;
	sub.s64 	%rd9928, %rd9926, %rd9927;
	shr.u64 	%rd9929, %rd9928, 63;
	cvt.u32.u64 	%r2700, %rd9928;
	and.b64  	%rd9930, %rd489, 4294967295;
	add.s64 	%rd9931, %rd9929, %rd439;
	sub.s64 	%rd9932, %rd9930, %rd9931;
	shr.u64 	%rd9933, %rd9932, 63;
	cvt.u32.u64 	%r2701, %rd9932;
	and.b64  	%rd9934, %rd490, 4294967295;
	add.s64 	%rd9935, %rd9933, %rd440;
	sub.s64 	%rd9936, %rd9934, %rd9935;
	shr.u64 	%rd9937, %rd9936, 63;
	cvt.u32.u64 	%r2702, %rd9936;
	and.b64  	%rd9938, %rd491, 4294967295;
	add.s64 	%rd9939, %rd9937, %rd441;
	sub.s64 	%rd9940, %rd9938, %rd9939;
	shr.u64 	%rd9941, %rd9940, 63;
	cvt.u32.u64 	%r2703, %rd9940;
	cvt.u32.u64 	%r2297, %rd9941;
	add.s32 	%r2298, %r289, %r2297;
	sub.s32 	%r2704, %r2704, %r2298;
$L__BB3_420:
	setp.gt.u32 	%p452, %r2704, %r2495;
	@%p452 bra 	$L__BB3_422;
	setp.ge.u32 	%p453, %r2704, %r2495;
	setp.eq.s32 	%p454, %r2703, %r2496;
	setp.eq.s32 	%p455, %r2702, %r2497;
	and.pred  	%p456, %p454, %p455;
	and.pred  	%p457, %p456, %p453;
	setp.eq.s32 	%p458, %r2701, %r2498;
	and.pred  	%p459, %p457, %p458;
	setp.eq.s32 	%p460, %r2700, %r2499;
	and.pred  	%p461, %p459, %p460;
	setp.eq.s32 	%p462, %r2699, %r2500;
	and.pred  	%p463, %p461, %p462;
	setp.eq.s32 	%p464, %r2698, %r2501;
	and.pred  	%p465, %p463, %p464;
	setp.eq.s32 	%p466, %r2697, %r2502;
	and.pred  	%p467, %p465, %p466;
	@%p467 bra 	$L__BB3_423;
$L__BB3_422:
	mov.u32 	%r2621, %r1241;
	mov.u32 	%r2622, %r1241;
	mov.u32 	%r2623, %r1241;
	mov.u32 	%r2624, %r1241;
	mov.u32 	%r2625, %r1241;
	mov.u32 	%r2626, %r1241;
	mov.u32 	%r2627, %r1241;
	mov.u32 	%r2628, %r1241;
$L__BB3_423:
	cvt.u64.u32 	%rd492, %r2621;
	mul.wide.u32 	%rd9942, %r2621, %r2621;
	cvt.u32.u64 	%r2300, %rd9942;
	shr.u64 	%rd9943, %rd9942, 32;
	cvt.u64.u32 	%rd493, %r2622;
	mul.wide.u32 	%rd9944, %r2622, %r2621;
	add.s64 	%rd9945, %rd9943, %rd9944;
	shr.u64 	%rd9946, %rd9945, 32;
	cvt.u64.u32 	%rd494, %r2623;
	mul.wide.u32 	%rd9947, %r2623, %r2621;
	add.s64 	%rd9948, %rd9946, %rd9947;
	shr.u64 	%rd9949, %rd9948, 32;
	cvt.u64.u32 	%rd495, %r2624;
	mul.wide.u32 	%rd9950, %r2624, %r2621;
	add.s64 	%rd9951, %rd9949, %rd9950;
	shr.u64 	%rd9952, %rd9951, 32;
	cvt.u64.u32 	%rd496, %r2625;
	mul.wide.u32 	%rd9953, %r2625, %r2621;
	add.s64 	%rd9954, %rd9952, %rd9953;
	shr.u64 	%rd9955, %rd9954, 32;
	cvt.u64.u32 	%rd497, %r2626;
	mul.wide.u32 	%rd9956, %r2626, %r2621;
	add.s64 	%rd9957, %rd9955, %rd9956;
	shr.u64 	%rd9958, %rd9957, 32;
	cvt.u64.u32 	%rd498, %r2627;
	mul.wide.u32 	%rd9959, %r2627, %r2621;
	add.s64 	%rd9960, %rd9958, %rd9959;
	shr.u64 	%rd9961, %rd9960, 32;
	cvt.u64.u32 	%rd499, %r2628;
	mul.wide.u32 	%rd9962, %r2628, %r2621;
	add.s64 	%rd9963, %rd9961, %rd9962;
	shr.u64 	%rd9964, %rd9963, 32;
	and.b64  	%rd9965, %rd9945, 4294967295;
	add.s64 	%rd9966, %rd9944, %rd9965;
	shr.u64 	%rd9967, %rd9966, 32;
	mul.wide.u32 	%rd9968, %r2622, %r2622;
	and.b64  	%rd9969, %rd9948, 4294967295;
	add.s64 	%rd9970, %rd9967, %rd9969;
	add.s64 	%rd9971, %rd9970, %rd9968;
	shr.u64 	%rd9972, %rd9971, 32;
	mul.wide.u32 	%rd9973, %r2623, %r2622;
	and.b64  	%rd9974, %rd9951, 4294967295;
	add.s64 	%rd9975, %rd9972, %rd9974;
	add.s64 	%rd9976, %rd9975, %rd9973;
	shr.u64 	%rd9977, %rd9976, 32;
	mul.wide.u32 	%rd9978, %r2624, %r2622;
	and.b64  	%rd9979, %rd9954, 4294967295;
	add.s64 	%rd9980, %rd9977, %rd9979;
	add.s64 	%rd9981, %rd9980, %rd9978;
	shr.u64 	%rd9982, %rd9981, 32;
	mul.wide.u32 	%rd9983, %r2625, %r2622;
	and.b64  	%rd9984, %rd9957, 4294967295;
	add.s64 	%rd9985, %rd9982, %rd9984;
	add.s64 	%rd9986, %rd9985, %rd9983;
	shr.u64 	%rd9987, %rd9986, 32;
	mul.wide.u32 	%rd9988, %r2626, %r2622;
	and.b64  	%rd9989, %rd9960, 4294967295;
	add.s64 	%rd9990, %rd9987, %rd9989;
	add.s64 	%rd9991, %rd9990, %rd9988;
	shr.u64 	%rd9992, %rd9991, 32;
	mul.wide.u32 	%rd9993, %r2627, %r2622;
	and.b64  	%rd9994, %rd9963, 4294967295;
	add.s64 	%rd9995, %rd9992, %rd9994;
	add.s64 	%rd9996, %rd9995, %rd9993;
	shr.u64 	%rd9997, %rd9996, 32;
	mul.wide.u32 	%rd9998, %r2628, %r2622;
	add.s64 	%rd9999, %rd9997, %rd9964;
	add.s64 	%rd10000, %rd9999, %rd9998;
	shr.u64 	%rd10001, %rd10000, 32;
	and.b64  	%rd10002, %rd9971, 4294967295;
	add.s64 	%rd10003, %rd9947, %rd10002;
	shr.u64 	%rd10004, %rd10003, 32;
	and.b64  	%rd10005, %rd9976, 4294967295;
	add.s64 	%rd10006, %rd10004, %rd10005;
	add.s64 	%rd10007, %rd10006, %rd9973;
	shr.u64 	%rd10008, %rd10007, 32;
	mul.wide.u32 	%rd10009, %r2623, %r2623;
	and.b64  	%rd10010, %rd9981, 4294967295;
	add.s64 	%rd10011, %rd10008, %rd10010;
	add.s64 	%rd10012, %rd10011, %rd10009;
	shr.u64 	%rd10013, %rd10012, 32;
	mul.wide.u32 	%rd10014, %r2624, %r2623;
	and.b64  	%rd10015, %rd9986, 4294967295;
	add.s64 	%rd10016, %rd10013, %rd10015;
	add.s64 	%rd10017, %rd10016, %rd10014;
	shr.u64 	%rd10018, %rd10017, 32;
	mul.wide.u32 	%rd10019, %r2625, %r2623;
	and.b64  	%rd10020, %rd9991, 4294967295;
	add.s64 	%rd10021, %rd10018, %rd10020;
	add.s64 	%rd10022, %rd10021, %rd10019;
	shr.u64 	%rd10023, %rd10022, 32;
	mul.wide.u32 	%rd10024, %r2626, %r2623;
	and.b64  	%rd10025, %rd9996, 4294967295;
	add.s64 	%rd10026, %rd10023, %rd10025;
	add.s64 	%rd10027, %rd10026, %rd10024;
	shr.u64 	%rd10028, %rd10027, 32;
	mul.wide.u32 	%rd10029, %r2627, %r2623;
	and.b64  	%rd10030, %rd10000, 4294967295;
	add.s64 	%rd10031, %rd10028, %rd10030;
	add.s64 	%rd10032, %rd10031, %rd10029;
	shr.u64 	%rd10033, %rd10032, 32;
	mul.wide.u32 	%rd10034, %r2628, %r2623;
	add.s64 	%rd10035, %rd10033, %rd10001;
	add.s64 	%rd10036, %rd10035, %rd10034;
	shr.u64 	%rd10037, %rd10036, 32;
	and.b64  	%rd10038, %rd10007, 4294967295;
	add.s64 	%rd10039, %rd9950, %rd10038;
	shr.u64 	%rd10040, %rd10039, 32;
	and.b64  	%rd10041, %rd10012, 4294967295;
	add.s64 	%rd10042, %rd10040, %rd10041;
	add.s64 	%rd10043, %rd10042, %rd9978;
	shr.u64 	%rd10044, %rd10043, 32;
	and.b64  	%rd10045, %rd10017, 4294967295;
	add.s64 	%rd10046, %rd10044, %rd10045;
	add.s64 	%rd10047, %rd10046, %rd10014;
	shr.u64 	%rd10048, %rd10047, 32;
	mul.wide.u32 	%rd10049, %r2624, %r2624;
	and.b64  	%rd10050, %rd10022, 4294967295;
	add.s64 	%rd10051, %rd10048, %rd10050;
	add.s64 	%rd10052, %rd10051, %rd10049;
	shr.u64 	%rd10053, %rd10052, 32;
	mul.wide.u32 	%rd10054, %r2625, %r2624;
	and.b64  	%rd10055, %rd10027, 4294967295;
	add.s64 	%rd10056, %rd10053, %rd10055;
	add.s64 	%rd10057, %rd10056, %rd10054;
	shr.u64 	%rd10058, %rd10057, 32;
	mul.wide.u32 	%rd10059, %r2626, %r2624;
	and.b64  	%rd10060, %rd10032, 4294967295;
	add.s64 	%rd10061, %rd10058, %rd10060;
	add.s64 	%rd10062, %rd10061, %rd10059;
	shr.u64 	%rd10063, %rd10062, 32;
	mul.wide.u32 	%rd10064, %r2627, %r2624;
	and.b64  	%rd10065, %rd10036, 4294967295;
	add.s64 	%rd10066, %rd10063, %rd10065;
	add.s64 	%rd10067, %rd10066, %rd10064;
	shr.u64 	%rd10068, %rd10067, 32;
	mul.wide.u32 	%rd10069, %r2628, %r2624;
	add.s64 	%rd10070, %rd10068, %rd10037;
	add.s64 	%rd10071, %rd10070, %rd10069;
	shr.u64 	%rd10072, %rd10071, 32;
	and.b64  	%rd10073, %rd10043, 4294967295;
	add.s64 	%rd10074, %rd9953, %rd10073;
	shr.u64 	%rd10075, %rd10074, 32;
	and.b64  	%rd10076, %rd10047, 4294967295;
	add.s64 	%rd10077, %rd10075, %rd10076;
	add.s64 	%rd10078, %rd10077, %rd9983;
	shr.u64 	%rd10079, %rd10078, 32;
	and.b64  	%rd10080, %rd10052, 4294967295;
	add.s64 	%rd10081, %rd10079, %rd10080;
	add.s64 	%rd10082, %rd10081, %rd10019;
	shr.u64 	%rd10083, %rd10082, 32;
	and.b64  	%rd10084, %rd10057, 4294967295;
	add.s64 	%rd10085, %rd10083, %rd10084;
	add.s64 	%rd10086, %rd10085, %rd10054;
	shr.u64 	%rd10087, %rd10086, 32;
	mul.wide.u32 	%rd10088, %r2625, %r2625;
	and.b64  	%rd10089, %rd10062, 4294967295;
	add.s64 	%rd10090, %rd10087, %rd10089;
	add.s64 	%rd10091, %rd10090, %rd10088;
	shr.u64 	%rd10092, %rd10091, 32;
	mul.wide.u32 	%rd10093, %r2626, %r2625;
	and.b64  	%rd10094, %rd10067, 4294967295;
	add.s64 	%rd10095, %rd10092, %rd10094;
	add.s64 	%rd10096, %rd10095, %rd10093;
	shr.u64 	%rd10097, %rd10096, 32;
	mul.wide.u32 	%rd10098, %r2627, %r2625;
	and.b64  	%rd10099, %rd10071, 4294967295;
	add.s64 	%rd10100, %rd10097, %rd10099;
	add.s64 	%rd10101, %rd10100, %rd10098;
	shr.u64 	%rd10102, %rd10101, 32;
	mul.wide.u32 	%rd10103, %r2628, %r2625;
	add.s64 	%rd10104, %rd10102, %rd10072;
	add.s64 	%rd10105, %rd10104, %rd10103;
	shr.u64 	%rd10106, %rd10105, 32;
	and.b64  	%rd10107, %rd10078, 4294967295;
	add.s64 	%rd10108, %rd9956, %rd10107;
	shr.u64 	%rd10109, %rd10108, 32;
	and.b64  	%rd10110, %rd10082, 4294967295;
	add.s64 	%rd10111, %rd10109, %rd10110;
	add.s64 	%rd10112, %rd10111, %rd9988;
	shr.u64 	%rd10113, %rd10112, 32;
	and.b64  	%rd10114, %rd10086, 4294967295;
	add.s64 	%rd10115, %rd10113, %rd10114;
	add.s64 	%rd10116, %rd10115, %rd10024;
	shr.u64 	%rd10117, %rd10116, 32;
	and.b64  	%rd10118, %rd10091, 4294967295;
	add.s64 	%rd10119, %rd10117, %rd10118;
	add.s64 	%rd10120, %rd10119, %rd10059;
	shr.u64 	%rd10121, %rd10120, 32;
	and.b64  	%rd10122, %rd10096, 4294967295;
	add.s64 	%rd10123, %rd10121, %rd10122;
	add.s64 	%rd10124, %rd10123, %rd10093;
	shr.u64 	%rd10125, %rd10124, 32;
	mul.wide.u32 	%rd10126, %r2626, %r2626;
	and.b64  	%rd10127, %rd10101, 4294967295;
	add.s64 	%rd10128, %rd10125, %rd10127;
	add.s64 	%rd10129, %rd10128, %rd10126;
	shr.u64 	%rd10130, %rd10129, 32;
	mul.wide.u32 	%rd10131, %r2627, %r2626;
	and.b64  	%rd10132, %rd10105, 4294967295;
	add.s64 	%rd10133, %rd10130, %rd10132;
	add.s64 	%rd10134, %rd10133, %rd10131;
	shr.u64 	%rd10135, %rd10134, 32;
	mul.wide.u32 	%rd10136, %r2628, %r2626;
	add.s64 	%rd10137, %rd10135, %rd10106;
	add.s64 	%rd10138, %rd10137, %rd10136;
	shr.u64 	%rd10139, %rd10138, 32;
	and.b64  	%rd10140, %rd10112, 4294967295;
	add.s64 	%rd10141, %rd9959, %rd10140;
	shr.u64 	%rd10142, %rd10141, 32;
	and.b64  	%rd10143, %rd10116, 4294967295;
	add.s64 	%rd10144, %rd10142, %rd10143;
	add.s64 	%rd10145, %rd10144, %rd9993;
	shr.u64 	%rd10146, %rd10145, 32;
	and.b64  	%rd10147, %rd10120, 4294967295;
	add.s64 	%rd10148, %rd10146, %rd10147;
	add.s64 	%rd10149, %rd10148, %rd10029;
	shr.u64 	%rd10150, %rd10149, 32;
	and.b64  	%rd10151, %rd10124, 4294967295;
	add.s64 	%rd10152, %rd10150, %rd10151;
	add.s64 	%rd10153, %rd10152, %rd10064;
	shr.u64 	%rd10154, %rd10153, 32;
	and.b64  	%rd10155, %rd10129, 4294967295;
	add.s64 	%rd10156, %rd10154, %rd10155;
	add.s64 	%rd10157, %rd10156, %rd10098;
	shr.u64 	%rd10158, %rd10157, 32;
	and.b64  	%rd10159, %rd10134, 4294967295;
	add.s64 	%rd10160, %rd10158, %rd10159;
	add.s64 	%rd10161, %rd10160, %rd10131;
	shr.u64 	%rd10162, %rd10161, 32;
	mul.wide.u32 	%rd10163, %r2627, %r2627;
	and.b64  	%rd10164, %rd10138, 4294967295;
	add.s64 	%rd10165, %rd10162, %rd10164;
	add.s64 	%rd10166, %rd10165, %rd10163;
	shr.u64 	%rd10167, %rd10166, 32;
	mul.wide.u32 	%rd10168, %r2628, %r2627;
	add.s64 	%rd10169, %rd10167, %rd10139;
	add.s64 	%rd10170, %rd10169, %rd10168;
	shr.u64 	%rd10171, %rd10170, 32;
	and.b64  	%rd10172, %rd10145, 4294967295;
	add.s64 	%rd10173, %rd9962, %rd10172;
	shr.u64 	%rd10174, %rd10173, 32;
	and.b64  	%rd10175, %rd10149, 4294967295;
	add.s64 	%rd10176, %rd10174, %rd10175;
	add.s64 	%rd10177, %rd10176, %rd9998;
	shr.u64 	%rd10178, %rd10177, 32;
	and.b64  	%rd10179, %rd10153, 4294967295;
	add.s64 	%rd10180, %rd10178, %rd10179;
	add.s64 	%rd10181, %rd10180, %rd10034;
	shr.u64 	%rd10182, %rd10181, 32;
	and.b64  	%rd10183, %rd10157, 4294967295;
	add.s64 	%rd10184, %rd10182, %rd10183;
	add.s64 	%rd10185, %rd10184, %rd10069;
	shr.u64 	%rd10186, %rd10185, 32;
	and.b64  	%rd10187, %rd10161, 4294967295;
	add.s64 	%rd10188, %rd10186, %rd10187;
	add.s64 	%rd10189, %rd10188, %rd10103;
	shr.u64 	%rd10190, %rd10189, 32;
	and.b64  	%rd10191, %rd10166, 4294967295;
	add.s64 	%rd10192, %rd10190, %rd10191;
	add.s64 	%rd10193, %rd10192, %rd10136;
	shr.u64 	%rd10194, %rd10193, 32;
	and.b64  	%rd10195, %rd10170, 4294967295;
	add.s64 	%rd10196, %rd10194, %rd10195;
	add.s64 	%rd10197, %rd10196, %rd10168;
	shr.u64 	%rd10198, %rd10197, 32;
	mul.wide.u32 	%rd10199, %r2628, %r2628;
	add.s64 	%rd10200, %rd10198, %rd10171;
	add.s64 	%rd10201, %rd10200, %rd10199;
	{ .reg .b32 tmp; mov.b64 {tmp, %r2301}, %rd10201; }
	mul.lo.s32 	%r2302, %r288, %r2300;
	cvt.u64.u32 	%rd10202, %r2302;
	and.b64  	%rd10203, %rd9942, 4294967293;
	mad.lo.s64 	%rd10204, %rd435, %rd10202, %rd10203;
	shr.u64 	%rd10205, %rd10204, 32;
	and.b64  	%rd10206, %rd9966, 4294967295;
	add.s64 	%rd10207, %rd10205, %rd10206;
	mad.lo.s64 	%rd10208, %rd436, %rd10202, %rd10207;
	cvt.u32.u64 	%r2303, %rd10208;
	shr.u64 	%rd10209, %rd10208, 32;
	and.b64  	%rd10210, %rd10003, 4294967295;
	add.s64 	%rd10211, %rd10209, %rd10210;
	mad.lo.s64 	%rd10212, %rd437, %rd10202, %rd10211;
	shr.u64 	%rd10213, %rd10212, 32;
	and.b64  	%rd10214, %rd10039, 4294967295;
	add.s64 	%rd10215, %rd10213, %rd10214;
	mad.lo.s64 	%rd10216, %rd438, %rd10202, %rd10215;
	shr.u64 	%rd10217, %rd10216, 32;
	and.b64  	%rd10218, %rd10074, 4294967295;
	add.s64 	%rd10219, %rd10217, %rd10218;
	mad.lo.s64 	%rd10220, %rd439, %rd10202, %rd10219;
	shr.u64 	%rd10221, %rd10220, 32;
	and.b64  	%rd10222, %rd10108, 4294967295;
	add.s64 	%rd10223, %rd10221, %rd10222;
	mad.lo.s64 	%rd10224, %rd440, %rd10202, %rd10223;
	shr.u64 	%rd10225, %rd10224, 32;
	and.b64  	%rd10226, %rd10141, 4294967295;
	add.s64 	%rd10227, %rd10225, %rd10226;
	mad.lo.s64 	%rd10228, %rd441, %rd10202, %rd10227;
	shr.u64 	%rd10229, %rd10228, 32;
	mul.wide.u32 	%rd10230, %r289, %r2302;
	and.b64  	%rd10231, %rd10173, 4294967295;
	add.s64 	%rd10232, %rd10229, %rd10231;
	add.s64 	%rd10233, %rd10232, %rd10230;
	shr.u64 	%rd10234, %rd10233, 32;
	and.b64  	%rd10235, %rd10177, 4294967295;
	add.s64 	%rd10236, %rd10234, %rd10235;
	shr.u64 	%rd10237, %rd10236, 32;
	and.b64  	%rd10238, %rd10181, 4294967295;
	add.s64 	%rd10239, %rd10237, %rd10238;
	shr.u64 	%rd10240, %rd10239, 32;
	and.b64  	%rd10241, %rd10185, 4294967295;
	add.s64 	%rd10242, %rd10240, %rd10241;
	shr.u64 	%rd10243, %rd10242, 32;
	and.b64  	%rd10244, %rd10189, 4294967295;
	add.s64 	%rd10245, %rd10243, %rd10244;
	shr.u64 	%rd10246, %rd10245, 32;
	and.b64  	%rd10247, %rd10193, 4294967295;
	add.s64 	%rd10248, %rd10246, %rd10247;
	shr.u64 	%rd10249, %rd10248, 32;
	and.b64  	%rd10250, %rd10197, 4294967295;
	add.s64 	%rd10251, %rd10249, %rd10250;
	shr.u64 	%rd10252, %rd10251, 32;
	and.b64  	%rd10253, %rd10201, 4294967295;
	add.s64 	%rd10254, %rd10252, %rd10253;
	{ .reg .b32 tmp; mov.b64 {tmp, %r2304}, %rd10254; }
	add.s32 	%r2305, %r2301, %r2304;
	mul.lo.s32 	%r2306, %r288, %r2303;
	cvt.u64.u32 	%rd10255, %r2306;
	and.b64  	%rd10256, %rd10208, 4294967295;
	mad.lo.s64 	%rd10257, %rd435, %rd10255, %rd10256;
	shr.u64 	%rd10258, %rd10257, 32;
	and.b64  	%rd10259, %rd10212, 4294967295;
	add.s64 	%rd10260, %rd10258, %rd10259;
	mad.lo.s64 	%rd10261, %rd436, %rd10255, %rd10260;
	cvt.u32.u64 	%r2307, %rd10261;
	shr.u64 	%rd10262, %rd10261, 32;
	and.b64  	%rd10263, %rd10216, 4294967295;
	add.s64 	%rd10264, %rd10262, %rd10263;
	mad.lo.s64 	%rd10265, %rd437, %rd10255, %rd10264;
	shr.u64 	%rd10266, %rd10265, 32;
	and.b64  	%rd10267, %rd10220, 4294967295;
	add.s64 	%rd10268, %rd10266, %rd10267;
	mad.lo.s64 	%rd10269, %rd438, %rd10255, %rd10268;
	shr.u64 	%rd10270, %rd10269, 32;
	and.b64  	%rd10271, %rd10224, 4294967295;
	add.s64 	%rd10272, %rd10270, %rd10271;
	mad.lo.s64 	%rd10273, %rd439, %rd10255, %rd10272;
	shr.u64 	%rd10274, %rd10273, 32;
	and.b64  	%rd10275, %rd10228, 4294967295;
	add.s64 	%rd10276, %rd10274, %rd10275;
	mad.lo.s64 	%rd10277, %rd440, %rd10255, %rd10276;
	shr.u64 	%rd10278, %rd10277, 32;
	and.b64  	%rd10279, %rd10233, 4294967295;
	add.s64 	%rd10280, %rd10278, %rd10279;
	mad.lo.s64 	%rd10281, %rd441, %rd10255, %rd10280;
	shr.u64 	%rd10282, %rd10281, 32;
	mul.wide.u32 	%rd10283, %r289, %r2306;
	and.b64  	%rd10284, %rd10236, 4294967295;
	add.s64 	%rd10285, %rd10282, %rd10284;
	add.s64 	%rd10286, %rd10285, %rd10283;
	shr.u64 	%rd10287, %rd10286, 32;
	and.b64  	%rd10288, %rd10239, 4294967295;
	add.s64 	%rd10289, %rd10287, %rd10288;
	shr.u64 	%rd10290, %rd10289, 32;
	and.b64  	%rd10291, %rd10242, 4294967295;
	add.s64 	%rd10292, %rd10290, %rd10291;
	shr.u64 	%rd10293, %rd10292, 32;
	and.b64  	%rd10294, %rd10245, 4294967295;
	add.s64 	%rd10295, %rd10293, %rd10294;
	shr.u64 	%rd10296, %rd10295, 32;
	and.b64  	%rd10297, %rd10248, 4294967295;
	add.s64 	%rd10298, %rd10296, %rd10297;
	shr.u64 	%rd10299, %rd10298, 32;
	and.b64  	%rd10300, %rd10251, 4294967295;
	add.s64 	%rd10301, %rd10299, %rd10300;
	shr.u64 	%rd10302, %rd10301, 32;
	and.b64  	%rd10303, %rd10254, 4294967295;
	add.s64 	%rd10304, %rd10302, %rd10303;
	{ .reg .b32 tmp; mov.b64 {tmp, %r2308}, %rd10304; }
	add.s32 	%r2309, %r2305, %r2308;
	mul.lo.s32 	%r2310, %r288, %r2307;
	cvt.u64.u32 	%rd10305, %r2310;
	and.b64  	%rd10306, %rd10261, 4294967295;
	mad.lo.s64 	%rd10307, %rd435, %rd10305, %rd10306;
	shr.u64 	%rd10308, %rd10307, 32;
	and.b64  	%rd10309, %rd10265, 4294967295;
	add.s64 	%rd10310, %rd10308, %rd10309;
	mad.lo.s64 	%rd10311, %rd436, %rd10305, %rd10310;
	cvt.u32.u64 	%r2311, %rd10311;
	shr.u64 	%rd10312, %rd10311, 32;
	and.b64  	%rd10313, %rd10269, 4294967295;
	add.s64 	%rd10314, %rd10312, %rd10313;
	mad.lo.s64 	%rd10315, %rd437, %rd10305, %rd10314;
	shr.u64 	%rd10316, %rd10315, 32;
	and.b64  	%rd10317, %rd10273, 4294967295;
	add.s64 	%rd10318, %rd10316, %rd10317;
	mad.lo.s64 	%rd10319, %rd438, %rd10305, %rd10318;
	shr.u64 	%rd10320, %rd10319, 32;
	and.b64  	%rd10321, %rd10277, 4294967295;
	add.s64 	%rd10322, %rd10320, %rd10321;
	mad.lo.s64 	%rd10323, %rd439, %rd10305, %rd10322;
	shr.u64 	%rd10324, %rd10323, 32;
	and.b64  	%rd10325, %rd10281, 4294967295;
	add.s64 	%rd10326, %rd10324, %rd10325;
	mad.lo.s64 	%rd10327, %rd440, %rd10305, %rd10326;
	shr.u64 	%rd10328, %rd10327, 32;
	and.b64  	%rd10329, %rd10286, 4294967295;
	add.s64 	%rd10330, %rd10328, %rd10329;
	mad.lo.s64 	%rd10331, %rd441, %rd10305, %rd10330;
	shr.u64 	%rd10332, %rd10331, 32;
	mul.wide.u32 	%rd10333, %r289, %r2310;
	and.b64  	%rd10334, %rd10289, 4294967295;
	add.s64 	%rd10335, %rd10332, %rd10334;
	add.s64 	%rd10336, %rd10335, %rd10333;
	shr.u64 	%rd10337, %rd10336, 32;
	and.b64  	%rd10338, %rd10292, 4294967295;
	add.s64 	%rd10339, %rd10337, %rd10338;
	shr.u64 	%rd10340, %rd10339, 32;
	and.b64  	%rd10341, %rd10295, 4294967295;
	add.s64 	%rd10342, %rd10340, %rd10341;
	shr.u64 	%rd10343, %rd10342, 32;
	and.b64  	%rd10344, %rd10298, 4294967295;
	add.s64 	%rd10345, %rd10343, %rd10344;
	shr.u64 	%rd10346, %rd10345, 32;
	and.b64  	%rd10347, %rd10301, 4294967295;
	add.s64 	%rd10348, %rd10346, %rd10347;
	shr.u64 	%rd10349, %rd10348, 32;
	and.b64  	%rd10350, %rd10304, 4294967295;
	add.s64 	%rd10351, %rd10349, %rd10350;
	{ .reg .b32 tmp; mov.b64 {tmp, %r2312}, %rd10351; }
	add.s32 	%r2313, %r2309, %r2312;
	mul.lo.s32 	%r2314, %r288, %r2311;
	cvt.u64.u32 	%rd10352, %r2314;
	and.b64  	%rd10353, %rd10311, 4294967295;
	mad.lo.s64 	%rd10354, %rd435, %rd10352, %rd10353;
	shr.u64 	%rd10355, %rd10354, 32;
	and.b64  	%rd10356, %rd10315, 4294967295;
	add.s64 	%rd10357, %rd10355, %rd10356;
	mad.lo.s64 	%rd10358, %rd436, %rd10352, %rd10357;
	cvt.u32.u64 	%r2315, %rd10358;
	shr.u64 	%rd10359, %rd10358, 32;
	and.b64  	%rd10360, %rd10319, 4294967295;
	add.s64 	%rd10361, %rd10359, %rd10360;
	mad.lo.s64 	%rd10362, %rd437, %rd10352, %rd10361;
	shr.u64 	%rd10363, %rd10362, 32;
	and.b64  	%rd10364, %rd10323, 4294967295;
	add.s64 	%rd10365, %rd10363, %rd10364;
	mad.lo.s64 	%rd10366, %rd438, %rd10352, %rd10365;
	shr.u64 	%rd10367, %rd10366, 32;
	and.b64  	%rd10368, %rd10327, 4294967295;
	add.s64 	%rd10369, %rd10367, %rd10368;
	mad.lo.s64 	%rd10370, %rd439, %rd10352, %rd10369;
	shr.u64 	%rd10371, %rd10370, 32;
	and.b64  	%rd10372, %rd10331, 4294967295;
	add.s64 	%rd10373, %rd10371, %rd10372;
	mad.lo.s64 	%rd10374, %rd440, %rd10352, %rd10373;
	shr.u64 	%rd10375, %rd10374, 32;
	and.b64  	%rd10376, %rd10336, 4294967295;
	add.s64 	%rd10377, %rd10375, %rd10376;
	mad.lo.s64 	%rd10378, %rd441, %rd10352, %rd10377;
	shr.u64 	%rd10379, %rd10378, 32;
	mul.wide.u32 	%rd10380, %r289, %r2314;
	and.b64  	%rd10381, %rd10339, 4294967295;
	add.s64 	%rd10382, %rd10379, %rd10381;
	add.s64 	%rd10383, %rd10382, %rd10380;
	shr.u64 	%rd10384, %rd10383, 32;
	and.b64  	%rd10385, %rd10342, 4294967295;
	add.s64 	%rd10386, %rd10384, %rd10385;
	shr.u64 	%rd10387, %rd10386, 32;
	and.b64  	%rd10388, %rd10345, 4294967295;
	add.s64 	%rd10389, %rd10387, %rd10388;
	shr.u64 	%rd10390, %rd10389, 32;
	and.b64  	%rd10391, %rd10348, 4294967295;
	add.s64 	%rd10392, %rd10390, %rd10391;
	shr.u64 	%rd10393, %rd10392, 32;
	and.b64  	%rd10394, %rd10351, 4294967295;
	add.s64 	%rd10395, %rd10393, %rd10394;
	{ .reg .b32 tmp; mov.b64 {tmp, %r2316}, %rd10395; }
	add.s32 	%r2317, %r2313, %r2316;
	mul.lo.s32 	%r2318, %r288, %r2315;
	cvt.u64.u32 	%rd10396, %r2318;
	and.b64  	%rd10397, %rd10358, 4294967295;
	mad.lo.s64 	%rd10398, %rd435, %rd10396, %rd10397;
	shr.u64 	%rd10399, %rd10398, 32;
	and.b64  	%rd10400, %rd10362, 4294967295;
	add.s64 	%rd10401, %rd10399, %rd10400;
	mad.lo.s64 	%rd10402, %rd436, %rd10396, %rd10401;
	cvt.u32.u64 	%r2319, %rd10402;
	shr.u64 	%rd10403, %rd10402, 32;
	and.b64  	%rd10404, %rd10366, 4294967295;
	add.s64 	%rd10405, %rd10403, %rd10404;
	mad.lo.s64 	%rd10406, %rd437, %rd10396, %rd10405;
	shr.u64 	%rd10407, %rd10406, 32;
	and.b64  	%rd10408, %rd10370, 4294967295;
	add.s64 	%rd10409, %rd10407, %rd10408;
	mad.lo.s64 	%rd10410, %rd438, %rd10396, %rd10409;
	shr.u64 	%rd10411, %rd10410, 32;
	and.b64  	%rd10412, %rd10374, 4294967295;
	add.s64 	%rd10413, %rd10411, %rd10412;
	mad.lo.s64 	%rd10414, %rd439, %rd10396, %rd10413;
	shr.u64 	%rd10415, %rd10414, 32;
	and.b64  	%rd10416, %rd10378, 4294967295;
	add.s64 	%rd10417, %rd10415, %rd10416;
	mad.lo.s64 	%rd10418, %rd440, %rd10396, %rd10417;
	shr.u64 	%rd10419, %rd10418, 32;
	and.b64  	%rd10420, %rd10383, 4294967295;
	add.s64 	%rd10421, %rd10419, %rd10420;
	mad.lo.s64 	%rd10422, %rd441, %rd10396, %rd10421;
	shr.u64 	%rd10423, %rd10422, 32;
	mul.wide.u32 	%rd10424, %r289, %r2318;
	and.b64  	%rd10425, %rd10386, 4294967295;
	add.s64 	%rd10426, %rd10423, %rd10425;
	add.s64 	%rd10427, %rd10426, %rd10424;
	shr.u64 	%rd10428, %rd10427, 32;
	and.b64  	%rd10429, %rd10389, 4294967295;
	add.s64 	%rd10430, %rd10428, %rd10429;
	shr.u64 	%rd10431, %rd10430, 32;
	and.b64  	%rd10432, %rd10392, 4294967295;
	add.s64 	%rd10433, %rd10431, %rd10432;
	shr.u64 	%rd10434, %rd10433, 32;
	and.b64  	%rd10435, %rd10395, 4294967295;
	add.s64 	%rd10436, %rd10434, %rd10435;
	{ .reg .b32 tmp; mov.b64 {tmp, %r2320}, %rd10436; }
	add.s32 	%r2321, %r2317, %r2320;
	mul.lo.s32 	%r2322, %r288, %r2319;
	cvt.u64.u32 	%rd10437, %r2322;
	and.b64  	%rd10438, %rd10402, 4294967295;
	mad.lo.s64 	%rd10439, %rd435, %rd10437, %rd10438;
	shr.u64 	%rd10440, %rd10439, 32;
	and.b64  	%rd10441, %rd10406, 4294967295;
	add.s64 	%rd10442, %rd10440, %rd10441;
	mad.lo.s64 	%rd10443, %rd436, %rd10437, %rd10442;
	cvt.u32.u64 	%r2323, %rd10443;
	shr.u64 	%rd10444, %rd10443, 32;
	and.b64  	%rd10445, %rd10410, 4294967295;
	add.s64 	%rd10446, %rd10444, %rd10445;
	mad.lo.s64 	%rd10447, %rd437, %rd10437, %rd10446;
	shr.u64 	%rd10448, %rd10447, 32;
	and.b64  	%rd10449, %rd10414, 4294967295;
	add.s64 	%rd10450, %rd10448, %rd10449;
	mad.lo.s64 	%rd10451, %rd438, %rd10437, %rd10450;
	shr.u64 	%rd10452, %rd10451, 32;
	and.b64  	%rd10453, %rd10418, 4294967295;
	add.s64 	%rd10454, %rd10452, %rd10453;
	mad.lo.s64 	%rd10455, %rd439, %rd10437, %rd10454;
	shr.u64 	%rd10456, %rd10455, 32;
	and.b64  	%rd10457, %rd10422, 4294967295;
	add.s64 	%rd10458, %rd10456, %rd10457;
	mad.lo.s64 	%rd10459, %rd440, %rd10437, %rd10458;
	shr.u64 	%rd10460, %rd10459, 32;
	and.b64  	%rd10461, %rd10427, 4294967295;
	add.s64 	%rd10462, %rd10460, %rd10461;
	mad.lo.s64 	%rd10463, %rd441, %rd10437, %rd10462;
	shr.u64 	%rd10464, %rd10463, 32;
	mul.wide.u32 	%rd10465, %r289, %r2322;
	and.b64  	%rd10466, %rd10430, 4294967295;
	add.s64 	%rd10467, %rd10464, %rd10466;
	add.s64 	%rd10468, %rd10467, %rd10465;
	shr.u64 	%rd10469, %rd10468, 32;
	and.b64  	%rd10470, %rd10433, 4294967295;
	add.s64 	%rd10471, %rd10469, %rd10470;
	shr.u64 	%rd10472, %rd10471, 32;
	and.b64  	%rd10473, %rd10436, 4294967295;
	add.s64 	%rd10474, %rd10472, %rd10473;
	{ .reg .b32 tmp; mov.b64 {tmp, %r2324}, %rd10474; }
	add.s32 	%r2325, %r2321, %r2324;
	mul.lo.s32 	%r2326, %r288, %r2323;
	cvt.u64.u32 	%rd10475, %r2326;
	and.b64  	%rd10476, %rd10443, 4294967295;
	mad.lo.s64 	%rd10477, %rd435, %rd10475, %rd10476;
	shr.u64 	%rd10478, %rd10477, 32;
	and.b64  	%rd10479, %rd10447, 4294967295;
	add.s64 	%rd10480, %rd10478, %rd10479;
	mad.lo.s64 	%rd10481, %rd436, %rd10475, %rd10480;
	cvt.u32.u64 	%r2327, %rd10481;
	shr.u64 	%rd10482, %rd10481, 32;
	and.b64  	%rd10483, %rd10451, 4294967295;
	add.s64 	%rd10484, %rd10482, %rd10483;
	mad.lo.s64 	%rd10485, %rd437, %rd10475, %rd10484;
	shr.u64 	%rd10486, %rd10485, 32;
	and.b64  	%rd10487, %rd10455, 4294967295;
	add.s64 	%rd10488, %rd10486, %rd10487;
	mad.lo.s64 	%rd10489, %rd438, %rd10475, %rd10488;
	shr.u64 	%rd10490, %rd10489, 32;
	and.b64  	%rd10491, %rd10459, 4294967295;
	add.s64 	%rd10492, %rd10490, %rd10491;
	mad.lo.s64 	%rd10493, %rd439, %rd10475, %rd10492;
	shr.u64 	%rd10494, %rd10493, 32;
	and.b64  	%rd10495, %rd10463, 4294967295;
	add.s64 	%rd10496, %rd10494, %rd10495;
	mad.lo.s64 	%rd10497, %rd440, %rd10475, %rd10496;
	shr.u64 	%rd10498, %rd10497, 32;
	and.b64  	%rd10499, %rd10468, 4294967295;
	add.s64 	%rd10500, %rd10498, %rd10499;
	mad.lo.s64 	%rd10501, %rd441, %rd10475, %rd10500;
	shr.u64 	%rd10502, %rd10501, 32;
	mul.wide.u32 	%rd10503, %r289, %r2326;
	and.b64  	%rd10504, %rd10471, 4294967295;
	add.s64 	%rd10505, %rd10502, %rd10504;
	add.s64 	%rd10506, %rd10505, %rd10503;
	shr.u64 	%rd10507, %rd10506, 32;
	and.b64  	%rd10508, %rd10474, 4294967295;
	add.s64 	%rd10509, %rd10507, %rd10508;
	{ .reg .b32 tmp; mov.b64 {tmp, %r2328}, %rd10509; }
	add.s32 	%r2329, %r2325, %r2328;
	mul.lo.s32 	%r2330, %r288, %r2327;
	cvt.u64.u32 	%rd10510, %r2330;
	and.b64  	%rd10511, %rd10481, 4294967295;
	mad.lo.s64 	%rd10512, %rd435, %rd10510, %rd10511;
	shr.u64 	%rd10513, %rd10512, 32;
	and.b64  	%rd10514, %rd10485, 4294967295;
	add.s64 	%rd10515, %rd10513, %rd10514;
	mad.lo.s64 	%rd12468, %rd436, %rd10510, %rd10515;
	shr.u64 	%rd10516, %rd12468, 32;
	and.b64  	%rd10517, %rd10489, 4294967295;
	add.s64 	%rd10518, %rd10516, %rd10517;
	mad.lo.s64 	%rd12469, %rd437, %rd10510, %rd10518;
	cvt.u32.u64 	%r609, %rd12469;
	shr.u64 	%rd10519, %rd12469, 32;
	and.b64  	%rd10520, %rd10493, 4294967295;
	add.s64 	%rd10521, %rd10519, %rd10520;
	mad.lo.s64 	%rd12470, %rd438, %rd10510, %rd10521;
	cvt.u32.u64 	%r610, %rd12470;
	shr.u64 	%rd10522, %rd12470, 32;
	and.b64  	%rd10523, %rd10497, 4294967295;
	add.s64 	%rd10524, %rd10522, %rd10523;
	mad.lo.s64 	%rd12471, %rd439, %rd10510, %rd10524;
	cvt.u32.u64 	%r611, %rd12471;
	shr.u64 	%rd10525, %rd12471, 32;
	and.b64  	%rd10526, %rd10501, 4294967295;
	add.s64 	%rd10527, %rd10525, %rd10526;
	mad.lo.s64 	%rd12472, %rd440, %rd10510, %rd10527;
	cvt.u32.u64 	%r612, %rd12472;
	shr.u64 	%rd10528, %rd12472, 32;
	and.b64  	%rd10529, %rd10506, 4294967295;
	add.s64 	%rd10530, %rd10528, %rd10529;
	mad.lo.s64 	%rd12473, %rd441, %rd10510, %rd10530;
	cvt.u32.u64 	%r613, %rd12473;
	shr.u64 	%rd10531, %rd12473, 32;
	mul.wide.u32 	%rd10532, %r289, %r2330;
	and.b64  	%rd10533, %rd10509, 4294967295;
	add.s64 	%rd10534, %rd10531, %rd10533;
	add.s64 	%rd12474, %rd10534, %rd10532;
	cvt.u32.u64 	%r614, %rd12474;
	{ .reg .b32 tmp; mov.b64 {tmp, %r2331}, %rd12474; }
	add.s32 	%r2713, %r2329, %r2331;
	setp.gt.u32 	%p469, %r2713, %r289;
	@%p469 bra 	$L__BB3_437;
	setp.lt.u32 	%p470, %r2713, %r289;
	@%p470 bra 	$L__BB3_438;
	cvt.u32.u64 	%r2332, %rd441;
	setp.lt.u32 	%p471, %r2332, %r614;
	@%p471 bra 	$L__BB3_437;
	setp.gt.u32 	%p472, %r2332, %r614;
	@%p472 bra 	$L__BB3_438;
	cvt.u32.u64 	%r2334, %rd440;
	setp.lt.u32 	%p473, %r2334, %r613;
	@%p473 bra 	$L__BB3_437;
	setp.gt.u32 	%p474, %r2334, %r613;
	@%p474 bra 	$L__BB3_438;
	cvt.u32.u64 	%r2336, %rd439;
	setp.lt.u32 	%p475, %r2336, %r612;
	@%p475 bra 	$L__BB3_437;
	setp.gt.u32 	%p476, %r2336, %r612;
	@%p476 bra 	$L__BB3_438;
	cvt.u32.u64 	%r2338, %rd438;
	setp.lt.u32 	%p477, %r2338, %r611;
	@%p477 bra 	$L__BB3_437;
	setp.gt.u32 	%p478, %r2338, %r611;
	@%p478 bra 	$L__BB3_438;
	cvt.u32.u64 	%r2340, %rd437;
	setp.lt.u32 	%p479, %r2340, %r610;
	@%p479 bra 	$L__BB3_437;
	setp.gt.u32 	%p480, %r2340, %r610;
	@%p480 bra 	$L__BB3_438;
	cvt.u32.u64 	%r2342, %rd436;
	setp.lt.u32 	%p481, %r2342, %r609;
	@%p481 bra 	$L__BB3_437;
	cvt.u32.u64 	%r2344, %rd435;
	setp.gt.u32 	%p482, %r2342, %r609;
	cvt.u32.u64 	%r2345, %rd12468;
	setp.gt.u32 	%p483, %r2344, %r2345;
	or.pred  	%p484, %p482, %p483;
	@%p484 bra 	$L__BB3_438;
$L__BB3_437:
	and.b64  	%rd10536, %rd12468, 4294967295;
	sub.s64 	%rd12468, %rd10536, %rd435;
	shr.u64 	%rd10537, %rd12468, 63;
	and.b64  	%rd10538, %rd12469, 4294967295;
	add.s64 	%rd10539, %rd10537, %rd436;
	sub.s64 	%rd12469, %rd10538, %rd10539;
	shr.u64 	%rd10540, %rd12469, 63;
	and.b64  	%rd10541, %rd12470, 4294967295;
	add.s64 	%rd10542, %rd10540, %rd437;
	sub.s64 	%rd12470, %rd10541, %rd10542;
	shr.u64 	%rd10543, %rd12470, 63;
	and.b64  	%rd10544, %rd12471, 4294967295;
	add.s64 	%rd10545, %rd10543, %rd438;
	sub.s64 	%rd12471, %rd10544, %rd10545;
	shr.u64 	%rd10546, %rd12471, 63;
	and.b64  	%rd10547, %rd12472, 4294967295;
	add.s64 	%rd10548, %rd10546, %rd439;
	sub.s64 	%rd12472, %rd10547, %rd10548;
	shr.u64 	%rd10549, %rd12472, 63;
	and.b64  	%rd10550, %rd12473, 4294967295;
	add.s64 	%rd10551, %rd10549, %rd440;
	sub.s64 	%rd12473, %rd10550, %rd10551;
	shr.u64 	%rd10552, %rd12473, 63;
	and.b64  	%rd10553, %rd12474, 4294967295;
	add.s64 	%rd10554, %rd10552, %rd441;
	sub.s64 	%rd12474, %rd10553, %rd10554;
	shr.u64 	%rd10555, %rd12474, 63;
	cvt.u32.u64 	%r2346, %rd10555;
	add.s32 	%r2347, %r289, %r2346;
	sub.s32 	%r2713, %r2713, %r2347;
$L__BB3_438:
	and.b64  	%rd521, %rd12468, 4294967295;
	mul.lo.s64 	%rd10556, %rd521, %rd492;
	cvt.u32.u64 	%r2348, %rd10556;
	shr.u64 	%rd10557, %rd10556, 32;
	mad.lo.s64 	%rd10558, %rd521, %rd493, %rd10557;
	shr.u64 	%rd10559, %rd10558, 32;
	mad.lo.s64 	%rd10560, %rd521, %rd494, %rd10559;
	shr.u64 	%rd10561, %rd10560, 32;
	mad.lo.s64 	%rd10562, %rd521, %rd495, %rd10561;
	shr.u64 	%rd10563, %rd10562, 32;
	mad.lo.s64 	%rd10564, %rd521, %rd496, %rd10563;
	shr.u64 	%rd10565, %rd10564, 32;
	mad.lo.s64 	%rd10566, %rd521, %rd497, %rd10565;
	shr.u64 	%rd10567, %rd10566, 32;
	mad.lo.s64 	%rd10568, %rd521, %rd498, %rd10567;
	shr.u64 	%rd10569, %rd10568, 32;
	mad.lo.s64 	%rd10570, %rd521, %rd499, %rd10569;
	shr.u64 	%rd10571, %rd10570, 32;
	and.b64  	%rd522, %rd12469, 4294967295;
	and.b64  	%rd10572, %rd10558, 4294967295;
	mad.lo.s64 	%rd10573, %rd522, %rd492, %rd10572;
	shr.u64 	%rd10574, %rd10573, 32;
	and.b64  	%rd10575, %rd10560, 4294967295;
	add.s64 	%rd10576, %rd10574, %rd10575;
	mad.lo.s64 	%rd10577, %rd522, %rd493, %rd10576;
	shr.u64 	%rd10578, %rd10577, 32;
	and.b64  	%rd10579, %rd10562, 4294967295;
	add.s64 	%rd10580, %rd10578, %rd10579;
	mad.lo.s64 	%rd10581, %rd522, %rd494, %rd10580;
	shr.u64 	%rd10582, %rd10581, 32;
	and.b64  	%rd10583, %rd10564, 4294967295;
	add.s64 	%rd10584, %rd10582, %rd10583;
	mad.lo.s64 	%rd10585, %rd522, %rd495, %rd10584;
	shr.u64 	%rd10586, %rd10585, 32;
	and.b64  	%rd10587, %rd10566, 4294967295;
	add.s64 	%rd10588, %rd10586, %rd10587;
	mad.lo.s64 	%rd10589, %rd522, %rd496, %rd10588;
	shr.u64 	%rd10590, %rd10589, 32;
	and.b64  	%rd10591, %rd10568, 4294967295;
	add.s64 	%rd10592, %rd10590, %rd10591;
	mad.lo.s64 	%rd10593, %rd522, %rd497, %rd10592;
	shr.u64 	%rd10594, %rd10593, 32;
	and.b64  	%rd10595, %rd10570, 4294967295;
	add.s64 	%rd10596, %rd10594, %rd10595;
	mad.lo.s64 	%rd10597, %rd522, %rd498, %rd10596;
	shr.u64 	%rd10598, %rd10597, 32;
	add.s64 	%rd10599, %rd10598, %rd10571;
	mad.lo.s64 	%rd10600, %rd522, %rd499, %rd10599;
	shr.u64 	%rd10601, %rd10600, 32;
	and.b64  	%rd523, %rd12470, 4294967295;
	and.b64  	%rd10602, %rd10577, 4294967295;
	mad.lo.s64 	%rd10603, %rd523, %rd492, %rd10602;
	shr.u64 	%rd10604, %rd10603, 32;
	and.b64  	%rd10605, %rd10581, 4294967295;
	add.s64 	%rd10606, %rd10604, %rd10605;
	mad.lo.s64 	%rd10607, %rd523, %rd493, %rd10606;
	shr.u64 	%rd10608, %rd10607, 32;
	and.b64  	%rd10609, %rd10585, 4294967295;
	add.s64 	%rd10610, %rd10608, %rd10609;
	mad.lo.s64 	%rd10611, %rd523, %rd494, %rd10610;
	shr.u64 	%rd10612, %rd10611, 32;
	and.b64  	%rd10613, %rd10589, 4294967295;
	add.s64 	%rd10614, %rd10612, %rd10613;
	mad.lo.s64 	%rd10615, %rd523, %rd495, %rd10614;
	shr.u64 	%rd10616, %rd10615, 32;
	and.b64  	%rd10617, %rd10593, 4294967295;
	add.s64 	%rd10618, %rd10616, %rd10617;
	mad.lo.s64 	%rd10619, %rd523, %rd496, %rd10618;
	shr.u64 	%rd10620, %rd10619, 32;
	and.b64  	%rd10621, %rd10597, 4294967295;
	add.s64 	%rd10622, %rd10620, %rd10621;
	mad.lo.s64 	%rd10623, %rd523, %rd497, %rd10622;
	shr.u64 	%rd10624, %rd10623, 32;
	and.b64  	%rd10625, %rd10600, 4294967295;
	add.s64 	%rd10626, %rd10624, %rd10625;
	mad.lo.s64 	%rd10627, %rd523, %rd498, %rd10626;
	shr.u64 	%rd10628, %rd10627, 32;
	add.s64 	%rd10629, %rd10628, %rd10601;
	mad.lo.s64 	%rd10630, %rd523, %rd499, %rd10629;
	shr.u64 	%rd10631, %rd10630, 32;
	and.b64  	%rd524, %rd12471, 4294967295;
	and.b64  	%rd10632, %rd10607, 4294967295;
	mad.lo.s64 	%rd10633, %rd524, %rd492, %rd10632;
	shr.u64 	%rd10634, %rd10633, 32;
	and.b64  	%rd10635, %rd10611, 4294967295;
	add.s64 	%rd10636, %rd10634, %rd10635;
	mad.lo.s64 	%rd10637, %rd524, %rd493, %rd10636;
	shr.u64 	%rd10638, %rd10637, 32;
	and.b64  	%rd10639, %rd10615, 4294967295;
	add.s64 	%rd10640, %rd10638, %rd10639;
	mad.lo.s64 	%rd10641, %rd524, %rd494, %rd10640;
	shr.u64 	%rd10642, %rd10641, 32;
	and.b64  	%rd10643, %rd10619, 4294967295;
	add.s64 	%rd10644, %rd10642, %rd10643;
	mad.lo.s64 	%rd10645, %rd524, %rd495, %rd10644;
	shr.u64 	%rd10646, %rd10645, 32;
	and.b64  	%rd10647, %rd10623, 4294967295;
	add.s64 	%rd10648, %rd10646, %rd10647;
	mad.lo.s64 	%rd10649, %rd524, %rd496, %rd10648;
	shr.u64 	%rd10650, %rd10649, 32;
	and.b64  	%rd10651, %rd10627, 4294967295;
	add.s64 	%rd10652, %rd10650, %rd10651;
	mad.lo.s64 	%rd10653, %rd524, %rd497, %rd10652;
	shr.u64 	%rd10654, %rd10653, 32;
	and.b64  	%rd10655, %rd10630, 4294967295;
	add.s64 	%rd10656, %rd10654, %rd10655;
	mad.lo.s64 	%rd10657, %rd524, %rd498, %rd10656;
	shr.u64 	%rd10658, %rd10657, 32;
	add.s64 	%rd10659, %rd10658, %rd10631;
	mad.lo.s64 	%rd10660, %rd524, %rd499, %rd10659;
	shr.u64 	%rd10661, %rd10660, 32;
	and.b64  	%rd525, %rd12472, 4294967295;
	and.b64  	%rd10662, %rd10637, 4294967295;
	mad.lo.s64 	%rd10663, %rd525, %rd492, %rd10662;
	shr.u64 	%rd10664, %rd10663, 32;
	and.b64  	%rd10665, %rd10641, 4294967295;
	add.s64 	%rd10666, %rd10664, %rd10665;
	mad.lo.s64 	%rd10667, %rd525, %rd493, %rd10666;
	shr.u64 	%rd10668, %rd10667, 32;
	and.b64  	%rd10669, %rd10645, 4294967295;
	add.s64 	%rd10670, %rd10668, %rd10669;
	mad.lo.s64 	%rd10671, %rd525, %rd494, %rd10670;
	shr.u64 	%rd10672, %rd10671, 32;
	and.b64  	%rd10673, %rd10649, 4294967295;
	add.s64 	%rd10674, %rd10672, %rd10673;
	mad.lo.s64 	%rd10675, %rd525, %rd495, %rd10674;
	shr.u64 	%rd10676, %rd10675, 32;
	and.b64  	%rd10677, %rd10653, 4294967295;
	add.s64 	%rd10678, %rd10676, %rd10677;
	mad.lo.s64 	%rd10679, %rd525, %rd496, %rd10678;
	shr.u64 	%rd10680, %rd10679, 32;
	and.b64  	%rd10681, %rd10657, 4294967295;
	add.s64 	%rd10682, %rd10680, %rd10681;
	mad.lo.s64 	%rd10683, %rd525, %rd497, %rd10682;
	shr.u64 	%rd10684, %rd10683, 32;
	and.b64  	%rd10685, %rd10660, 4294967295;
	add.s64 	%rd10686, %rd10684, %rd10685;
	mad.lo.s64 	%rd10687, %rd525, %rd498, %rd10686;
	shr.u64 	%rd10688, %rd10687, 32;
	add.s64 	%rd10689, %rd10688, %rd10661;
	mad.lo.s64 	%rd10690, %rd525, %rd499, %rd10689;
	shr.u64 	%rd10691, %rd10690, 32;
	and.b64  	%rd526, %rd12473, 4294967295;
	and.b64  	%rd10692, %rd10667, 4294967295;
	mad.lo.s64 	%rd10693, %rd526, %rd492, %rd10692;
	shr.u64 	%rd10694, %rd10693, 32;
	and.b64  	%rd10695, %rd10671, 4294967295;
	add.s64 	%rd10696, %rd10694, %rd10695;
	mad.lo.s64 	%rd10697, %rd526, %rd493, %rd10696;
	shr.u64 	%rd10698, %rd10697, 32;
	and.b64  	%rd10699, %rd10675, 4294967295;
	add.s64 	%rd10700, %rd10698, %rd10699;
	mad.lo.s64 	%rd10701, %rd526, %rd494, %rd10700;
	shr.u64 	%rd10702, %rd10701, 32;
	and.b64  	%rd10703, %rd10679, 4294967295;
	add.s64 	%rd10704, %rd10702, %rd10703;
	mad.lo.s64 	%rd10705, %rd526, %rd495, %rd10704;
	shr.u64 	%rd10706, %rd10705, 32;
	and.b64  	%rd10707, %rd10683, 4294967295;
	add.s64 	%rd10708, %rd10706, %rd10707;
	mad.lo.s64 	%rd10709, %rd526, %rd496, %rd10708;
	shr.u64 	%rd10710, %rd10709, 32;
	and.b64  	%rd10711, %rd10687, 4294967295;
	add.s64 	%rd10712, %rd10710, %rd10711;
	mad.lo.s64 	%rd10713, %rd526, %rd497, %rd10712;
	shr.u64 	%rd10714, %rd10713, 32;
	and.b64  	%rd10715, %rd10690, 4294967295;
	add.s64 	%rd10716, %rd10714, %rd10715;
	mad.lo.s64 	%rd10717, %rd526, %rd498, %rd10716;
	shr.u64 	%rd10718, %rd10717, 32;
	add.s64 	%rd10719, %rd10718, %rd10691;
	mad.lo.s64 	%rd10720, %rd526, %rd499, %rd10719;
	shr.u64 	%rd10721, %rd10720, 32;
	and.b64  	%rd527, %rd12474, 4294967295;
	and.b64  	%rd10722, %rd10697, 4294967295;
	mad.lo.s64 	%rd10723, %rd527, %rd492, %rd10722;
	shr.u64 	%rd10724, %rd10723, 32;
	and.b64  	%rd10725, %rd10701, 4294967295;
	add.s64 	%rd10726, %rd10724, %rd10725;
	mad.lo.s64 	%rd10727, %rd527, %rd493, %rd10726;
	shr.u64 	%rd10728, %rd10727, 32;
	and.b64  	%rd10729, %rd10705, 4294967295;
	add.s64 	%rd10730, %rd10728, %rd10729;
	mad.lo.s64 	%rd10731, %rd527, %rd494, %rd10730;
	shr.u64 	%rd10732, %rd10731, 32;
	and.b64  	%rd10733, %rd10709, 4294967295;
	add.s64 	%rd10734, %rd10732, %rd10733;
	mad.lo.s64 	%rd10735, %rd527, %rd495, %rd10734;
	shr.u64 	%rd10736, %rd10735, 32;
	and.b64  	%rd10737, %rd10713, 4294967295;
	add.s64 	%rd10738, %rd10736, %rd10737;
	mad.lo.s64 	%rd10739, %rd527, %rd496, %rd10738;
	shr.u64 	%rd10740, %rd10739, 32;
	and.b64  	%rd10741, %rd10717, 4294967295;
	add.s64 	%rd10742, %rd10740, %rd10741;
	mad.lo.s64 	%rd10743, %rd527, %rd497, %rd10742;
	shr.u64 	%rd10744, %rd10743, 32;
	and.b64  	%rd10745, %rd10720, 4294967295;
	add.s64 	%rd10746, %rd10744, %rd10745;
	mad.lo.s64 	%rd10747, %rd527, %rd498, %rd10746;
	shr.u64 	%rd10748, %rd10747, 32;
	add.s64 	%rd10749, %rd10748, %rd10721;
	mad.lo.s64 	%rd10750, %rd527, %rd499, %rd10749;
	shr.u64 	%rd10751, %rd10750, 32;
	cvt.u64.u32 	%rd10752, %r2713;
	and.b64  	%rd10753, %rd10727, 4294967295;
	mad.lo.s64 	%rd10754, %rd492, %rd10752, %rd10753;
	shr.u64 	%rd10755, %rd10754, 32;
	and.b64  	%rd10756, %rd10731, 4294967295;
	add.s64 	%rd10757, %rd10755, %rd10756;
	mad.lo.s64 	%rd10758, %rd493, %rd10752, %rd10757;
	shr.u64 	%rd10759, %rd10758, 32;
	and.b64  	%rd10760, %rd10735, 4294967295;
	add.s64 	%rd10761, %rd10759, %rd10760;
	mad.lo.s64 	%rd10762, %rd494, %rd10752, %rd10761;
	shr.u64 	%rd10763, %rd10762, 32;
	and.b64  	%rd10764, %rd10739, 4294967295;
	add.s64 	%rd10765, %rd10763, %rd10764;
	mad.lo.s64 	%rd10766, %rd495, %rd10752, %rd10765;
	shr.u64 	%rd10767, %rd10766, 32;
	and.b64  	%rd10768, %rd10743, 4294967295;
	add.s64 	%rd10769, %rd10767, %rd10768;
	mad.lo.s64 	%rd10770, %rd496, %rd10752, %rd10769;
	shr.u64 	%rd10771, %rd10770, 32;
	and.b64  	%rd10772, %rd10747, 4294967295;
	add.s64 	%rd10773, %rd10771, %rd10772;
	mad.lo.s64 	%rd10774, %rd497, %rd10752, %rd10773;
	shr.u64 	%rd10775, %rd10774, 32;
	and.b64  	%rd10776, %rd10750, 4294967295;
	add.s64 	%rd10777, %rd10775, %rd10776;
	mad.lo.s64 	%rd10778, %rd498, %rd10752, %rd10777;
	shr.u64 	%rd10779, %rd10778, 32;
	add.s64 	%rd10780, %rd10779, %rd10751;
	mad.lo.s64 	%rd10781, %rd499, %rd10752, %rd10780;
	{ .reg .b32 tmp; mov.b64 {tmp, %r2349}, %rd10781; }
	mul.lo.s32 	%r2350, %r288, %r2348;
	cvt.u64.u32 	%rd10782, %r2350;
	and.b64  	%rd10783, %rd10556, 4294967295;
	mad.lo.s64 	%rd10784, %rd435, %rd10782, %rd10783;
	shr.u64 	%rd10785, %rd10784, 32;
	and.b64  	%rd10786, %rd10573, 4294967295;
	add.s64 	%rd10787, %rd10785, %rd10786;
	mad.lo.s64 	%rd10788, %rd436, %rd10782, %rd10787;
	cvt.u32.u64 	%r2351, %rd10788;
	shr.u64 	%rd10789, %rd10788, 32;
	and.b64  	%rd10790, %rd10603, 4294967295;
	add.s64 	%rd10791, %rd10789, %rd10790;
	mad.lo.s64 	%rd10792, %rd437, %rd10782, %rd10791;
	shr.u64 	%rd10793, %rd10792, 32;
	and.b64  	%rd10794, %rd10633, 4294967295;
	add.s64 	%rd10795, %rd10793, %rd10794;
	mad.lo.s64 	%rd10796, %rd438, %rd10782, %rd10795;
	shr.u64 	%rd10797, %rd10796, 32;
	and.b64  	%rd10798, %rd10663, 4294967295;
	add.s64 	%rd10799, %rd10797, %rd10798;
	mad.lo.s64 	%rd10800, %rd439, %rd10782, %rd10799;
	shr.u64 	%rd10801, %rd10800, 32;
	and.b64  	%rd10802, %rd10693, 4294967295;
	add.s64 	%rd10803, %rd10801, %rd10802;
	mad.lo.s64 	%rd10804, %rd440, %rd10782, %rd10803;
	shr.u64 	%rd10805, %rd10804, 32;
	and.b64  	%rd10806, %rd10723, 4294967295;
	add.s64 	%rd10807, %rd10805, %rd10806;
	mad.lo.s64 	%rd10808, %rd441, %rd10782, %rd10807;
	shr.u64 	%rd10809, %rd10808, 32;
	mul.wide.u32 	%rd10810, %r289, %r2350;
	and.b64  	%rd10811, %rd10754, 4294967295;
	add.s64 	%rd10812, %rd10809, %rd10811;
	add.s64 	%rd10813, %rd10812, %rd10810;
	shr.u64 	%rd10814, %rd10813, 32;
	and.b64  	%rd10815, %rd10758, 4294967295;
	add.s64 	%rd10816, %rd10814, %rd10815;
	shr.u64 	%rd10817, %rd10816, 32;
	and.b64  	%rd10818, %rd10762, 4294967295;
	add.s64 	%rd10819, %rd10817, %rd10818;
	shr.u64 	%rd10820, %rd10819, 32;
	and.b64  	%rd10821, %rd10766, 4294967295;
	add.s64 	%rd10822, %rd10820, %rd10821;
	shr.u64 	%rd10823, %rd10822, 32;
	and.b64  	%rd10824, %rd10770, 4294967295;
	add.s64 	%rd10825, %rd10823, %rd10824;
	shr.u64 	%rd10826, %rd10825, 32;
	and.b64  	%rd10827, %rd10774, 4294967295;
	add.s64 	%rd10828, %rd10826, %rd10827;
	shr.u64 	%rd10829, %rd10828, 32;
	and.b64  	%rd10830, %rd10778, 4294967295;
	add.s64 	%rd10831, %rd10829, %rd10830;
	shr.u64 	%rd10832, %rd10831, 32;
	and.b64  	%rd10833, %rd10781, 4294967295;
	add.s64 	%rd10834, %rd10832, %rd10833;
	{ .reg .b32 tmp; mov.b64 {tmp, %r2352}, %rd10834; }
	add.s32 	%r2353, %r2349, %r2352;
	mul.lo.s32 	%r2354, %r288, %r2351;
	cvt.u64.u32 	%rd10835, %r2354;
	and.b64  	%rd10836, %rd10788, 4294967295;
	mad.lo.s64 	%rd10837, %rd435, %rd10835, %rd10836;
	shr.u64 	%rd10838, %rd10837, 32;
	and.b64  	%rd10839, %rd10792, 4294967295;
	add.s64 	%rd10840, %rd10838, %rd10839;
	mad.lo.s64 	%rd10841, %rd436, %rd10835, %rd10840;
	cvt.u32.u64 	%r2355, %rd10841;
	shr.u64 	%rd10842, %rd10841, 32;
	and.b64  	%rd10843, %rd10796, 4294967295;
	add.s64 	%rd10844, %rd10842, %rd10843;
	mad.lo.s64 	%rd10845, %rd437, %rd10835, %rd10844;
	shr.u64 	%rd10846, %rd10845, 32;
	and.b64  	%rd10847, %rd10800, 4294967295;
	add.s64 	%rd10848, %rd10846, %rd10847;
	mad.lo.s64 	%rd10849, %rd438, %rd10835, %rd10848;
	shr.u64 	%rd10850, %rd10849, 32;
	and.b64  	%rd10851, %rd10804, 4294967295;
	add.s64 	%rd10852, %rd10850, %rd10851;
	mad.lo.s64 	%rd10853, %rd439, %rd10835, %rd10852;
	shr.u64 	%rd10854, %rd10853, 32;
	and.b64  	%rd10855, %rd10808, 4294967295;
	add.s64 	%rd10856, %rd10854, %rd10855;
	mad.lo.s64 	%rd10857, %rd440, %rd10835, %rd10856;
	shr.u64 	%rd10858, %rd10857, 32;
	and.b64  	%rd10859, %rd10813, 4294967295;
	add.s64 	%rd10860, %rd10858, %rd10859;
	mad.lo.s64 	%rd10861, %rd441, %rd10835, %rd10860;
	shr.u64 	%rd10862, %rd10861, 32;
	mul.wide.u32 	%rd10863, %r289, %r2354;
	and.b64  	%rd10864, %rd10816, 4294967295;
	add.s64 	%rd10865, %rd10862, %rd10864;
	add.s64 	%rd10866, %rd10865, %rd10863;
	shr.u64 	%rd10867, %rd10866, 32;
	and.b64  	%rd10868, %rd10819, 4294967295;
	add.s64 	%rd10869, %rd10867, %rd10868;
	shr.u64 	%rd10870, %rd10869, 32;
	and.b64  	%rd10871, %rd10822, 4294967295;
	add.s64 	%rd10872, %rd10870, %rd10871;
	shr.u64 	%rd10873, %rd10872, 32;
	and.b64  	%rd10874, %rd10825, 4294967295;
	add.s64 	%rd10875, %rd10873, %rd10874;
	shr.u64 	%rd10876, %rd10875, 32;
	and.b64  	%rd10877, %rd10828, 4294967295;
	add.s64 	%rd10878, %rd10876, %rd10877;
	shr.u64 	%rd10879, %rd10878, 32;
	and.b64  	%rd10880, %rd10831, 4294967295;
	add.s64 	%rd10881, %rd10879, %rd10880;
	shr.u64 	%rd10882, %rd10881, 32;
	and.b64  	%rd10883, %rd10834, 4294967295;
	add.s64 	%rd10884, %rd10882, %rd10883;
	{ .reg .b32 tmp; mov.b64 {tmp, %r2356}, %rd10884; }
	add.s32 	%r2357, %r2353, %r2356;
	mul.lo.s32 	%r2358, %r288, %r2355;
	cvt.u64.u32 	%rd10885, %r2358;
	and.b64  	%rd10886, %rd10841, 4294967295;
	mad.lo.s64 	%rd10887, %rd435, %rd10885, %rd10886;
	shr.u64 	%rd10888, %rd10887, 32;
	and.b64  	%rd10889, %rd10845, 4294967295;
	add.s64 	%rd10890, %rd10888, %rd10889;
	mad.lo.s64 	%rd10891, %rd436, %rd10885, %rd10890;
	cvt.u32.u64 	%r2359, %rd10891;
	shr.u64 	%rd10892, %rd10891, 32;
	and.b64  	%rd10893, %rd10849, 4294967295;
	add.s64 	%rd10894, %rd10892, %rd10893;
	mad.lo.s64 	%rd10895, %rd437, %rd10885, %rd10894;
	shr.u64 	%rd10896, %rd10895, 32;
	and.b64  	%rd10897, %rd10853, 4294967295;
	add.s64 	%rd10898, %rd10896, %rd10897;
	mad.lo.s64 	%rd10899, %rd438, %rd10885, %rd10898;
	shr.u64 	%rd10900, %rd10899, 32;
	and.b64  	%rd10901, %rd10857, 4294967295;
	add.s64 	%rd10902, %rd10900, %rd10901;
	mad.lo.s64 	%rd10903, %rd439, %rd10885, %rd10902;
	shr.u64 	%rd10904, %rd10903, 32;
	and.b64  	%rd10905, %rd10861, 4294967295;
	add.s64 	%rd10906, %rd10904, %rd10905;
	mad.lo.s64 	%rd10907, %rd440, %rd10885, %rd10906;
	shr.u64 	%rd10908, %rd10907, 32;
	and.b64  	%rd10909, %rd10866, 4294967295;
	add.s64 	%rd10910, %rd10908, %rd10909;
	mad.lo.s64 	%rd10911, %rd441, %rd10885, %rd10910;
	shr.u64 	%rd10912, %rd10911, 32;
	mul.wide.u32 	%rd10913, %r289, %r2358;
	and.b64  	%rd10914, %rd10869, 4294967295;
	add.s64 	%rd10915, %rd10912, %rd10914;
	add.s64 	%rd10916, %rd10915, %rd10913;
	shr.u64 	%rd10917, %rd10916, 32;
	and.b64  	%rd10918, %rd10872, 4294967295;
	add.s64 	%rd10919, %rd10917, %rd10918;
	shr.u64 	%rd10920, %rd10919, 32;
	and.b64  	%rd10921, %rd10875, 4294967295;
	add.s64 	%rd10922, %rd10920, %rd10921;
	shr.u64 	%rd10923, %rd10922, 32;
	and.b64  	%rd10924, %rd10878, 4294967295;
	add.s64 	%rd10925, %rd10923, %rd10924;
	shr.u64 	%rd10926, %rd10925, 32;
	and.b64  	%rd10927, %rd10881, 4294967295;
	add.s64 	%rd10928, %rd10926, %rd10927;
	shr.u64 	%rd10929, %rd10928, 32;
	and.b64  	%rd10930, %rd10884, 4294967295;
	add.s64 	%rd10931, %rd10929, %rd10930;
	{ .reg .b32 tmp; mov.b64 {tmp, %r2360}, %rd10931; }
	add.s32 	%r2361, %r2357, %r2360;
	mul.lo.s32 	%r2362, %r288, %r2359;
	cvt.u64.u32 	%rd10932, %r2362;
	and.b64  	%rd10933, %rd10891, 4294967295;
	mad.lo.s64 	%rd10934, %rd435, %rd10932, %rd10933;
	shr.u64 	%rd10935, %rd10934, 32;
	and.b64  	%rd10936, %rd10895, 4294967295;
	add.s64 	%rd10937, %rd10935, %rd10936;
	mad.lo.s64 	%rd10938, %rd436, %rd10932, %rd10937;
	cvt.u32.u64 	%r2363, %rd10938;
	shr.u64 	%rd10939, %rd10938, 32;
	and.b64  	%rd10940, %rd10899, 4294967295;
	add.s64 	%rd10941, %rd10939, %rd10940;
	mad.lo.s64 	%rd10942, %rd437, %rd10932, %rd10941;
	shr.u64 	%rd10943, %rd10942, 32;
	and.b64  	%rd10944, %rd10903, 4294967295;
	add.s64 	%rd10945, %rd10943, %rd10944;
	mad.lo.s64 	%rd10946, %rd438, %rd10932, %rd10945;
	shr.u64 	%rd10947, %rd10946, 32;
	and.b64  	%rd10948, %rd10907, 4294967295;
	add.s64 	%rd10949, %rd10947, %rd10948;
	mad.lo.s64 	%rd10950, %rd439, %rd10932, %rd10949;
	shr.u64 	%rd10951, %rd10950, 32;
	and.b64  	%rd10952, %rd10911, 4294967295;
	add.s64 	%rd10953, %rd10951, %rd10952;
	mad.lo.s64 	%rd10954, %rd440, %rd10932, %rd10953;
	shr.u64 	%rd10955, %rd10954, 32;
	and.b64  	%rd10956, %rd10916, 4294967295;
	add.s64 	%rd10957, %rd10955, %rd10956;
	mad.lo.s64 	%rd10958, %rd441, %rd10932, %rd10957;
	shr.u64 	%rd10959, %rd10958, 32;
	mul.wide.u32 	%rd10960, %r289, %r2362;
	and.b64  	%rd10961, %rd10919, 4294967295;
	add.s64 	%rd10962, %rd10959, %rd10961;
	add.s64 	%rd10963, %rd10962, %rd10960;
	shr.u64 	%rd10964, %rd10963, 32;
	and.b64  	%rd10965, %rd10922, 4294967295;
	add.s64 	%rd10966, %rd10964, %rd10965;
	shr.u64 	%rd10967, %rd10966, 32;
	and.b64  	%rd10968, %rd10925, 4294967295;
	add.s64 	%rd10969, %rd10967, %rd10968;
	shr.u64 	%rd10970, %rd10969, 32;
	and.b64  	%rd10971, %rd10928, 4294967295;
	add.s64 	%rd10972, %rd10970, %rd10971;
	shr.u64 	%rd10973, %rd10972, 32;
	and.b64  	%rd10974, %rd10931, 4294967295;
	add.s64 	%rd10975, %rd10973, %rd10974;
	{ .reg .b32 tmp; mov.b64 {tmp, %r2364}, %rd10975; }
	add.s32 	%r2365, %r2361, %r2364;
	mul.lo.s32 	%r2366, %r288, %r2363;
	cvt.u64.u32 	%rd10976, %r2366;
	and.b64  	%rd10977, %rd10938, 4294967295;
	mad.lo.s64 	%rd10978, %rd435, %rd10976, %rd10977;
	shr.u64 	%rd10979, %rd10978, 32;
	and.b64  	%rd10980, %rd10942, 4294967295;
	add.s64 	%rd10981, %rd10979, %rd10980;
	mad.lo.s64 	%rd10982, %rd436, %rd10976, %rd10981;
	cvt.u32.u64 	%r2367, %rd10982;
	shr.u64 	%rd10983, %rd10982, 32;
	and.b64  	%rd10984, %rd10946, 4294967295;
	add.s64 	%rd10985, %rd10983, %rd10984;
	mad.lo.s64 	%rd10986, %rd437, %rd10976, %rd10985;
	shr.u64 	%rd10987, %rd10986, 32;
	and.b64  	%rd10988, %rd10950, 4294967295;
	add.s64 	%rd10989, %rd10987, %rd10988;
	mad.lo.s64 	%rd10990, %rd438, %rd10976, %rd10989;
	shr.u64 	%rd10991, %rd10990, 32;
	and.b64  	%rd10992, %rd10954, 4294967295;
	add.s64 	%rd10993, %rd10991, %rd10992;
	mad.lo.s64 	%rd10994, %rd439, %rd10976, %rd10993;
	shr.u64 	%rd10995, %rd10994, 32;
	and.b64  	%rd10996, %rd10958, 4294967295;
	add.s64 	%rd10997, %rd10995, %rd10996;
	mad.lo.s64 	%rd10998, %rd440, %rd10976, %rd10997;
	shr.u64 	%rd10999, %rd10998, 32;
	and.b64  	%rd11000, %rd10963, 4294967295;
	add.s64 	%rd11001, %rd10999, %rd11000;
	mad.lo.s64 	%rd11002, %rd441, %rd10976, %rd11001;
	shr.u64 	%rd11003, %rd11002, 32;
	mul.wide.u32 	%rd11004, %r289, %r2366;
	and.b64  	%rd11005, %rd10966, 4294967295;
	add.s64 	%rd11006, %rd11003, %rd11005;
	add.s64 	%rd11007, %rd11006, %rd11004;
	shr.u64 	%rd11008, %rd11007, 32;
	and.b64  	%rd11009, %rd10969, 4294967295;
	add.s64 	%rd11010, %rd11008, %rd11009;
	shr.u64 	%rd11011, %rd11010, 32;
	and.b64  	%rd11012, %rd10972, 4294967295;
	add.s64 	%rd11013, %rd11011, %rd11012;
	shr.u64 	%rd11014, %rd11013, 32;
	and.b64  	%rd11015, %rd10975, 4294967295;
	add.s64 	%rd11016, %rd11014, %rd11015;
	{ .reg .b32 tmp; mov.b64 {tmp, %r2368}, %rd11016; }
	add.s32 	%r2369, %r2365, %r2368;
	mul.lo.s32 	%r2370, %r288, %r2367;
	cvt.u64.u32 	%rd11017, %r2370;
	and.b64  	%rd11018, %rd10982, 4294967295;
	mad.lo.s64 	%rd11019, %rd435, %rd11017, %rd11018;
	shr.u64 	%rd11020, %rd11019, 32;
	and.b64  	%rd11021, %rd10986, 4294967295;
	add.s64 	%rd11022, %rd11020, %rd11021;
	mad.lo.s64 	%rd11023, %rd436, %rd11017, %rd11022;
	cvt.u32.u64 	%r2371, %rd11023;
	shr.u64 	%rd11024, %rd11023, 32;
	and.b64  	%rd11025, %rd10990, 4294967295;
	add.s64 	%rd11026, %rd11024, %rd11025;
	mad.lo.s64 	%rd11027, %rd437, %rd11017, %rd11026;
	shr.u64 	%rd11028, %rd11027, 32;
	and.b64  	%rd11029, %rd10994, 4294967295;
	add.s64 	%rd11030, %rd11028, %rd11029;
	mad.lo.s64 	%rd11031, %rd438, %rd11017, %rd11030;
	shr.u64 	%rd11032, %rd11031, 32;
	and.b64  	%rd11033, %rd10998, 4294967295;
	add.s64 	%rd11034, %rd11032, %rd11033;
	mad.lo.s64 	%rd11035, %rd439, %rd11017, %rd11034;
	shr.u64 	%rd11036, %rd11035, 32;
	and.b64  	%rd11037, %rd11002, 4294967295;
	add.s64 	%rd11038, %rd11036, %rd11037;
	mad.lo.s64 	%rd11039, %rd440, %rd11017, %rd11038;
	shr.u64 	%rd11040, %rd11039, 32;
	and.b64  	%rd11041, %rd11007, 4294967295;
	add.s64 	%rd11042, %rd11040, %rd11041;
	mad.lo.s64 	%rd11043, %rd441, %rd11017, %rd11042;
	shr.u64 	%rd11044, %rd11043, 32;
	mul.wide.u32 	%rd11045, %r289, %r2370;
	and.b64  	%rd11046, %rd11010, 4294967295;
	add.s64 	%rd11047, %rd11044, %rd11046;
	add.s64 	%rd11048, %rd11047, %rd11045;
	shr.u64 	%rd11049, %rd11048, 32;
	and.b64  	%rd11050, %rd11013, 4294967295;
	add.s64 	%rd11051, %rd11049, %rd11050;
	shr.u64 	%rd11052, %rd11051, 32;
	and.b64  	%rd11053, %rd11016, 4294967295;
	add.s64 	%rd11054, %rd11052, %rd11053;
	{ .reg .b32 tmp; mov.b64 {tmp, %r2372}, %rd11054; }
	add.s32 	%r2373, %r2369, %r2372;
	mul.lo.s32 	%r2374, %r288, %r2371;
	cvt.u64.u32 	%rd11055, %r2374;
	and.b64  	%rd11056, %rd11023, 4294967295;
	mad.lo.s64 	%rd11057, %rd435, %rd11055, %rd11056;
	shr.u64 	%rd11058, %rd11057, 32;
	and.b64  	%rd11059, %rd11027, 4294967295;
	add.s64 	%rd11060, %rd11058, %rd11059;
	mad.lo.s64 	%rd11061, %rd436, %rd11055, %rd11060;
	cvt.u32.u64 	%r2375, %rd11061;
	shr.u64 	%rd11062, %rd11061, 32;
	and.b64  	%rd11063, %rd11031, 4294967295;
	add.s64 	%rd11064, %rd11062, %rd11063;
	mad.lo.s64 	%rd11065, %rd437, %rd11055, %rd11064;
	shr.u64 	%rd11066, %rd11065, 32;
	and.b64  	%rd11067, %rd11035, 4294967295;
	add.s64 	%rd11068, %rd11066, %rd11067;
	mad.lo.s64 	%rd11069, %rd438, %rd11055, %rd11068;
	shr.u64 	%rd11070, %rd11069, 32;
	and.b64  	%rd11071, %rd11039, 4294967295;
	add.s64 	%rd11072, %rd11070, %rd11071;
	mad.lo.s64 	%rd11073, %rd439, %rd11055, %rd11072;
	shr.u64 	%rd11074, %rd11073, 32;
	and.b64  	%rd11075, %rd11043, 4294967295;
	add.s64 	%rd11076, %rd11074, %rd11075;
	mad.lo.s64 	%rd11077, %rd440, %rd11055, %rd11076;
	shr.u64 	%rd11078, %rd11077, 32;
	and.b64  	%rd11079, %rd11048, 4294967295;
	add.s64 	%rd11080, %rd11078, %rd11079;
	mad.lo.s64 	%rd11081, %rd441, %rd11055, %rd11080;
	shr.u64 	%rd11082, %rd11081, 32;
	mul.wide.u32 	%rd11083, %r289, %r2374;
	and.b64  	%rd11084, %rd11051, 4294967295;
	add.s64 	%rd11085, %rd11082, %rd11084;
	add.s64 	%rd11086, %rd11085, %rd11083;
	shr.u64 	%rd11087, %rd11086, 32;
	and.b64  	%rd11088, %rd11054, 4294967295;
	add.s64 	%rd11089, %rd11087, %rd11088;
	{ .reg .b32 tmp; mov.b64 {tmp, %r2376}, %rd11089; }
	add.s32 	%r2377, %r2373, %r2376;
	mul.lo.s32 	%r2378, %r288, %r2375;
	cvt.u64.u32 	%rd11090, %r2378;
	and.b64  	%rd11091, %rd11061, 4294967295;
	mad.lo.s64 	%rd11092, %rd435, %rd11090, %rd11091;
	shr.u64 	%rd11093, %rd11092, 32;
	and.b64  	%rd11094, %rd11065, 4294967295;
	add.s64 	%rd11095, %rd11093, %rd11094;
	mad.lo.s64 	%rd12475, %rd436, %rd11090, %rd11095;
	shr.u64 	%rd11096, %rd12475, 32;
	and.b64  	%rd11097, %rd11069, 4294967295;
	add.s64 	%rd11098, %rd11096, %rd11097;
	mad.lo.s64 	%rd12476, %rd437, %rd11090, %rd11098;
	cvt.u32.u64 	%r618, %rd12476;
	shr.u64 	%rd11099, %rd12476, 32;
	and.b64  	%rd11100, %rd11073, 4294967295;
	add.s64 	%rd11101, %rd11099, %rd11100;
	mad.lo.s64 	%rd12477, %rd438, %rd11090, %rd11101;
	cvt.u32.u64 	%r619, %rd12477;
	shr.u64 	%rd11102, %rd12477, 32;
	and.b64  	%rd11103, %rd11077, 4294967295;
	add.s64 	%rd11104, %rd11102, %rd11103;
	mad.lo.s64 	%rd12478, %rd439, %rd11090, %rd11104;
	cvt.u32.u64 	%r620, %rd12478;
	shr.u64 	%rd11105, %rd12478, 32;
	and.b64  	%rd11106, %rd11081, 4294967295;
	add.s64 	%rd11107, %rd11105, %rd11106;
	mad.lo.s64 	%rd12479, %rd440, %rd11090, %rd11107;
	cvt.u32.u64 	%r621, %rd12479;
	shr.u64 	%rd11108, %rd12479, 32;
	and.b64  	%rd11109, %rd11086, 4294967295;
	add.s64 	%rd11110, %rd11108, %rd11109;
	mad.lo.s64 	%rd12480, %rd441, %rd11090, %rd11110;
	cvt.u32.u64 	%r622, %rd12480;
	shr.u64 	%rd11111, %rd12480, 32;
	mul.wide.u32 	%rd11112, %r289, %r2378;
	and.b64  	%rd11113, %rd11089, 4294967295;
	add.s64 	%rd11114, %rd11111, %rd11113;
	add.s64 	%rd12481, %rd11114, %rd11112;
	cvt.u32.u64 	%r623, %rd12481;
	{ .reg .b32 tmp; mov.b64 {tmp, %r2379}, %rd12481; }
	add.s32 	%r2714, %r2377, %r2379;
	setp.gt.u32 	%p485, %r2714, %r289;
	@%p485 bra 	$L__BB3_452;
	setp.lt.u32 	%p486, %r2714, %r289;
	@%p486 bra 	$L__BB3_453;
	cvt.u32.u64 	%r2380, %rd441;
	setp.lt.u32 	%p487, %r2380, %r623;
	@%p487 bra 	$L__BB3_452;
	setp.gt.u32 	%p488, %r2380, %r623;
	@%p488 bra 	$L__BB3_453;
	cvt.u32.u64 	%r2382, %rd440;
	setp.lt.u32 	%p489, %r2382, %r622;
	@%p489 bra 	$L__BB3_452;
	setp.gt.u32 	%p490, %r2382, %r622;
	@%p490 bra 	$L__BB3_453;
	cvt.u32.u64 	%r2384, %rd439;
	setp.lt.u32 	%p491, %r2384, %r621;
	@%p491 bra 	$L__BB3_452;
	setp.gt.u32 	%p492, %r2384, %r621;
	@%p492 bra 	$L__BB3_453;
	cvt.u32.u64 	%r2386, %rd438;
	setp.lt.u32 	%p493, %r2386, %r620;
	@%p493 bra 	$L__BB3_452;
	setp.gt.u32 	%p494, %r2386, %r620;
	@%p494 bra 	$L__BB3_453;
	cvt.u32.u64 	%r2388, %rd437;
	setp.lt.u32 	%p495, %r2388, %r619;
	@%p495 bra 	$L__BB3_452;
	setp.gt.u32 	%p496, %r2388, %r619;
	@%p496 bra 	$L__BB3_453;
	cvt.u32.u64 	%r2390, %rd436;
	setp.lt.u32 	%p497, %r2390, %r618;
	@%p497 bra 	$L__BB3_452;
	cvt.u32.u64 	%r2392, %rd435;
	setp.gt.u32 	%p498, %r2390, %r618;
	cvt.u32.u64 	%r2393, %rd12475;
	setp.gt.u32 	%p499, %r2392, %r2393;
	or.pred  	%p500, %p498, %p499;
	@%p500 bra 	$L__BB3_453;
$L__BB3_452:
	and.b64  	%rd11116, %rd12475, 4294967295;
	sub.s64 	%rd12475, %rd11116, %rd435;
	shr.u64 	%rd11117, %rd12475, 63;
	and.b64  	%rd11118, %rd12476, 4294967295;
	add.s64 	%rd11119, %rd11117, %rd436;
	sub.s64 	%rd12476, %rd11118, %rd11119;
	shr.u64 	%rd11120, %rd12476, 63;
	and.b64  	%rd11121, %rd12477, 4294967295;
	add.s64 	%rd11122, %rd11120, %rd437;
	sub.s64 	%rd12477, %rd11121, %rd11122;
	shr.u64 	%rd11123, %rd12477, 63;
	and.b64  	%rd11124, %rd12478, 4294967295;
	add.s64 	%rd11125, %rd11123, %rd438;
	sub.s64 	%rd12478, %rd11124, %rd11125;
	shr.u64 	%rd11126, %rd12478, 63;
	and.b64  	%rd11127, %rd12479, 4294967295;
	add.s64 	%rd11128, %rd11126, %rd439;
	sub.s64 	%rd12479, %rd11127, %rd11128;
	shr.u64 	%rd11129, %rd12479, 63;
	and.b64  	%rd11130, %rd12480, 4294967295;
	add.s64 	%rd11131, %rd11129, %rd440;
	sub.s64 	%rd12480, %rd11130, %rd11131;
	shr.u64 	%rd11132, %rd12480, 63;
	and.b64  	%rd11133, %rd12481, 4294967295;
	add.s64 	%rd11134, %rd11132, %rd441;
	sub.s64 	%rd12481, %rd11133, %rd11134;
	shr.u64 	%rd11135, %rd12481, 63;
	cvt.u32.u64 	%r2394, %rd11135;
	add.s32 	%r2395, %r289, %r2394;
	sub.s32 	%r2714, %r2714, %r2395;
$L__BB3_453:
	ld.param.u64 	%rd12348, [_Z12point_doubleP7ECPointPKS__param_0];
	cvt.u64.u32 	%rd11136, %r2576;
	mul.lo.s64 	%rd11137, %rd521, %rd11136;
	cvt.u32.u64 	%r2396, %rd11137;
	shr.u64 	%rd11138, %rd11137, 32;
	mad.lo.s64 	%rd11139, %rd522, %rd11136, %rd11138;
	shr.u64 	%rd11140, %rd11139, 32;
	mad.lo.s64 	%rd11141, %rd523, %rd11136, %rd11140;
	shr.u64 	%rd11142, %rd11141, 32;
	mad.lo.s64 	%rd11143, %rd524, %rd11136, %rd11142;
	shr.u64 	%rd11144, %rd11143, 32;
	mad.lo.s64 	%rd11145, %rd525, %rd11136, %rd11144;
	shr.u64 	%rd11146, %rd11145, 32;
	mad.lo.s64 	%rd11147, %rd526, %rd11136, %rd11146;
	shr.u64 	%rd11148, %rd11147, 32;
	mad.lo.s64 	%rd11149, %rd527, %rd11136, %rd11148;
	shr.u64 	%rd11150, %rd11149, 32;
	mul.wide.u32 	%rd11151, %r2713, %r2576;
	add.s64 	%rd11152, %rd11150, %rd11151;
	shr.u64 	%rd11153, %rd11152, 32;
	cvt.u64.u32 	%rd11154, %r2575;
	and.b64  	%rd11155, %rd11139, 4294967295;
	mad.lo.s64 	%rd11156, %rd521, %rd11154, %rd11155;
	shr.u64 	%rd11157, %rd11156, 32;
	and.b64  	%rd11158, %rd11141, 4294967295;
	add.s64 	%rd11159, %rd11157, %rd11158;
	mad.lo.s64 	%rd11160, %rd522, %rd11154, %rd11159;
	shr.u64 	%rd11161, %rd11160, 32;
	and.b64  	%rd11162, %rd11143, 4294967295;
	add.s64 	%rd11163, %rd11161, %rd11162;
	mad.lo.s64 	%rd11164, %rd523, %rd11154, %rd11163;
	shr.u64 	%rd11165, %rd11164, 32;
	and.b64  	%rd11166, %rd11145, 4294967295;
	add.s64 	%rd11167, %rd11165, %rd11166;
	mad.lo.s64 	%rd11168, %rd524, %rd11154, %rd11167;
	shr.u64 	%rd11169, %rd11168, 32;
	and.b64  	%rd11170, %rd11147, 4294967295;
	add.s64 	%rd11171, %rd11169, %rd11170;
	mad.lo.s64 	%rd11172, %rd525, %rd11154, %rd11171;
	shr.u64 	%rd11173, %rd11172, 32;
	and.b64  	%rd11174, %rd11149, 4294967295;
	add.s64 	%rd11175, %rd11173, %rd11174;
	mad.lo.s64 	%rd11176, %rd526, %rd11154, %rd11175;
	shr.u64 	%rd11177, %rd11176, 32;
	and.b64  	%rd11178, %rd11152, 4294967295;
	add.s64 	%rd11179, %rd11177, %rd11178;
	mad.lo.s64 	%rd11180, %rd527, %rd11154, %rd11179;
	shr.u64 	%rd11181, %rd11180, 32;
	mul.wide.u32 	%rd11182, %r2713, %r2575;
	add.s64 	%rd11183, %rd11181, %rd11153;
	add.s64 	%rd11184, %rd11183, %rd11182;
	shr.u64 	%rd11185, %rd11184, 32;
	cvt.u64.u32 	%rd11186, %r2574;
	and.b64  	%rd11187, %rd11160, 4294967295;
	mad.lo.s64 	%rd11188, %rd521, %rd11186, %rd11187;
	shr.u64 	%rd11189, %rd11188, 32;
	and.b64  	%rd11190, %rd11164, 4294967295;
	add.s64 	%rd11191, %rd11189, %rd11190;
	mad.lo.s64 	%rd11192, %rd522, %rd11186, %rd11191;
	shr.u64 	%rd11193, %rd11192, 32;
	and.b64  	%rd11194, %rd11168, 4294967295;
	add.s64 	%rd11195, %rd11193, %rd11194;
	mad.lo.s64 	%rd11196, %rd523, %rd11186, %rd11195;
	shr.u64 	%rd11197, %rd11196, 32;
	and.b64  	%rd11198, %rd11172, 4294967295;
	add.s64 	%rd11199, %rd11197, %rd11198;
	mad.lo.s64 	%rd11200, %rd524, %rd11186, %rd11199;
	shr.u64 	%rd11201, %rd11200, 32;
	and.b64  	%rd11202, %rd11176, 4294967295;
	add.s64 	%rd11203, %rd11201, %rd11202;
	mad.lo.s64 	%rd11204, %rd525, %rd11186, %rd11203;
	shr.u64 	%rd11205, %rd11204, 32;
	and.b64  	%rd11206, %rd11180, 4294967295;
	add.s64 	%rd11207, %rd11205, %rd11206;
	mad.lo.s64 	%rd11208, %rd526, %rd11186, %rd11207;
	shr.u64 	%rd11209, %rd11208, 32;
	and.b64  	%rd11210, %rd11184, 4294967295;
	add.s64 	%rd11211, %rd11209, %rd11210;
	mad.lo.s64 	%rd11212, %rd527, %rd11186, %rd11211;
	shr.u64 	%rd11213, %rd11212, 32;
	mul.wide.u32 	%rd11214, %r2713, %r2574;
	add.s64 	%rd11215, %rd11213, %rd11185;
	add.s64 	%rd11216, %rd11215, %rd11214;
	shr.u64 	%rd11217, %rd11216, 32;
	cvt.u64.u32 	%rd11218, %r2573;
	and.b64  	%rd11219, %rd11192, 4294967295;
	mad.lo.s64 	%rd11220, %rd521, %rd11218, %rd11219;
	shr.u64 	%rd11221, %rd11220, 32;
	and.b64  	%rd11222, %rd11196, 4294967295;
	add.s64 	%rd11223, %rd11221, %rd11222;
	mad.lo.s64 	%rd11224, %rd522, %rd11218, %rd11223;
	shr.u64 	%rd11225, %rd11224, 32;
	and.b64  	%rd11226, %rd11200, 4294967295;
	add.s64 	%rd11227, %rd11225, %rd11226;
	mad.lo.s64 	%rd11228, %rd523, %rd11218, %rd11227;
	shr.u64 	%rd11229, %rd11228, 32;
	and.b64  	%rd11230, %rd11204, 4294967295;
	add.s64 	%rd11231, %rd11229, %rd11230;
	mad.lo.s64 	%rd11232, %rd524, %rd11218, %rd11231;
	shr.u64 	%rd11233, %rd11232, 32;
	and.b64  	%rd11234, %rd11208, 4294967295;
	add.s64 	%rd11235, %rd11233, %rd11234;
	mad.lo.s64 	%rd11236, %rd525, %rd11218, %rd11235;
	shr.u64 	%rd11237, %rd11236, 32;
	and.b64  	%rd11238, %rd11212, 4294967295;
	add.s64 	%rd11239, %rd11237, %rd11238;
	mad.lo.s64 	%rd11240, %rd526, %rd11218, %rd11239;
	shr.u64 	%rd11241, %rd11240, 32;
	and.b64  	%rd11242, %rd11216, 4294967295;
	add.s64 	%rd11243, %rd11241, %rd11242;
	mad.lo.s64 	%rd11244, %rd527, %rd11218, %rd11243;
	shr.u64 	%rd11245, %rd11244, 32;
	mul.wide.u32 	%rd11246, %r2713, %r2573;
	add.s64 	%rd11247, %rd11245, %rd11217;
	add.s64 	%rd11248, %rd11247, %rd11246;
	shr.u64 	%rd11249, %rd11248, 32;
	cvt.u64.u32 	%rd11250, %r2572;
	and.b64  	%rd11251, %rd11224, 4294967295;
	mad.lo.s64 	%rd11252, %rd521, %rd11250, %rd11251;
	shr.u64 	%rd11253, %rd11252, 32;
	and.b64  	%rd11254, %rd11228, 4294967295;
	add.s64 	%rd11255, %rd11253, %rd11254;
	mad.lo.s64 	%rd11256, %rd522, %rd11250, %rd11255;
	shr.u64 	%rd11257, %rd11256, 32;
	and.b64  	%rd11258, %rd11232, 4294967295;
	add.s64 	%rd11259, %rd11257, %rd11258;
	mad.lo.s64 	%rd11260, %rd523, %rd11250, %rd11259;
	shr.u64 	%rd11261, %rd11260, 32;
	and.b64  	%rd11262, %rd11236, 4294967295;
	add.s64 	%rd11263, %rd11261, %rd11262;
	mad.lo.s64 	%rd11264, %rd524, %rd11250, %rd11263;
	shr.u64 	%rd11265, %rd11264, 32;
	and.b64  	%rd11266, %rd11240, 4294967295;
	add.s64 	%rd11267, %rd11265, %rd11266;
	mad.lo.s64 	%rd11268, %rd525, %rd11250, %rd11267;
	shr.u64 	%rd11269, %rd11268, 32;
	and.b64  	%rd11270, %rd11244, 4294967295;
	add.s64 	%rd11271, %rd11269, %rd11270;
	mad.lo.s64 	%rd11272, %rd526, %rd11250, %rd11271;
	shr.u64 	%rd11273, %rd11272, 32;
	and.b64  	%rd11274, %rd11248, 4294967295;
	add.s64 	%rd11275, %rd11273, %rd11274;
	mad.lo.s64 	%rd11276, %rd527, %rd11250, %rd11275;
	shr.u64 	%rd11277, %rd11276, 32;
	mul.wide.u32 	%rd11278, %r2713, %r2572;
	add.s64 	%rd11279, %rd11277, %rd11249;
	add.s64 	%rd11280, %rd11279, %rd11278;
	shr.u64 	%rd11281, %rd11280, 32;
	cvt.u64.u32 	%rd11282, %r2571;
	and.b64  	%rd11283, %rd11256, 4294967295;
	mad.lo.s64 	%rd11284, %rd521, %rd11282, %rd11283;
	shr.u64 	%rd11285, %rd11284, 32;
	and.b64  	%rd11286, %rd11260, 4294967295;
	add.s64 	%rd11287, %rd11285, %rd11286;
	mad.lo.s64 	%rd11288, %rd522, %rd11282, %rd11287;
	shr.u64 	%rd11289, %rd11288, 32;
	and.b64  	%rd11290, %rd11264, 4294967295;
	add.s64 	%rd11291, %rd11289, %rd11290;
	mad.lo.s64 	%rd11292, %rd523, %rd11282, %rd11291;
	shr.u64 	%rd11293, %rd11292, 32;
	and.b64  	%rd11294, %rd11268, 4294967295;
	add.s64 	%rd11295, %rd11293, %rd11294;
	mad.lo.s64 	%rd11296, %rd524, %rd11282, %rd11295;
	shr.u64 	%rd11297, %rd11296, 32;
	and.b64  	%rd11298, %rd11272, 4294967295;
	add.s64 	%rd11299, %rd11297, %rd11298;
	mad.lo.s64 	%rd11300, %rd525, %rd11282, %rd11299;
	shr.u64 	%rd11301, %rd11300, 32;
	and.b64  	%rd11302, %rd11276, 4294967295;
	add.s64 	%rd11303, %rd11301, %rd11302;
	mad.lo.s64 	%rd11304, %rd526, %rd11282, %rd11303;
	shr.u64 	%rd11305, %rd11304, 32;
	and.b64  	%rd11306, %rd11280, 4294967295;
	add.s64 	%rd11307, %rd11305, %rd11306;
	mad.lo.s64 	%rd11308, %rd527, %rd11282, %rd11307;
	shr.u64 	%rd11309, %rd11308, 32;
	mul.wide.u32 	%rd11310, %r2713, %r2571;
	add.s64 	%rd11311, %rd11309, %rd11281;
	add.s64 	%rd11312, %rd11311, %rd11310;
	shr.u64 	%rd11313, %rd11312, 32;
	cvt.u64.u32 	%rd11314, %r2570;
	and.b64  	%rd11315, %rd11288, 4294967295;
	mad.lo.s64 	%rd11316, %rd521, %rd11314, %rd11315;
	shr.u64 	%rd11317, %rd11316, 32;
	and.b64  	%rd11318, %rd11292, 4294967295;
	add.s64 	%rd11319, %rd11317, %rd11318;
	mad.lo.s64 	%rd11320, %rd522, %rd11314, %rd11319;
	shr.u64 	%rd11321, %rd11320, 32;
	and.b64  	%rd11322, %rd11296, 4294967295;
	add.s64 	%rd11323, %rd11321, %rd11322;
	mad.lo.s64 	%rd11324, %rd523, %rd11314, %rd11323;
	shr.u64 	%rd11325, %rd11324, 32;
	and.b64  	%rd11326, %rd11300, 4294967295;
	add.s64 	%rd11327, %rd11325, %rd11326;
	mad.lo.s64 	%rd11328, %rd524, %rd11314, %rd11327;
	shr.u64 	%rd11329, %rd11328, 32;
	and.b64  	%rd11330, %rd11304, 4294967295;
	add.s64 	%rd11331, %rd11329, %rd11330;
	mad.lo.s64 	%rd11332, %rd525, %rd11314, %rd11331;
	shr.u64 	%rd11333, %rd11332, 32;
	and.b64  	%rd11334, %rd11308, 4294967295;
	add.s64 	%rd11335, %rd11333, %rd11334;
	mad.lo.s64 	%rd11336, %rd526, %rd11314, %rd11335;
	shr.u64 	%rd11337, %rd11336, 32;
	and.b64  	%rd11338, %rd11312, 4294967295;
	add.s64 	%rd11339, %rd11337, %rd11338;
	mad.lo.s64 	%rd11340, %rd527, %rd11314, %rd11339;
	shr.u64 	%rd11341, %rd11340, 32;
	mul.wide.u32 	%rd11342, %r2713, %r2570;
	add.s64 	%rd11343, %rd11341, %rd11313;
	add.s64 	%rd11344, %rd11343, %rd11342;
	shr.u64 	%rd11345, %rd11344, 32;
	cvt.u64.u32 	%rd11346, %r2569;
	and.b64  	%rd11347, %rd11320, 4294967295;
	mad.lo.s64 	%rd11348, %rd521, %rd11346, %rd11347;
	shr.u64 	%rd11349, %rd11348, 32;
	and.b64  	%rd11350, %rd11324, 4294967295;
	add.s64 	%rd11351, %rd11349, %rd11350;
	mad.lo.s64 	%rd11352, %rd522, %rd11346, %rd11351;
	shr.u64 	%rd11353, %rd11352, 32;
	and.b64  	%rd11354, %rd11328, 4294967295;
	add.s64 	%rd11355, %rd11353, %rd11354;
	mad.lo.s64 	%rd11356, %rd523, %rd11346, %rd11355;
	shr.u64 	%rd11357, %rd11356, 32;
	and.b64  	%rd11358, %rd11332, 4294967295;
	add.s64 	%rd11359, %rd11357, %rd11358;
	mad.lo.s64 	%rd11360, %rd524, %rd11346, %rd11359;
	shr.u64 	%rd11361, %rd11360, 32;
	and.b64  	%rd11362, %rd11336, 4294967295;
	add.s64 	%rd11363, %rd11361, %rd11362;
	mad.lo.s64 	%rd11364, %rd525, %rd11346, %rd11363;
	shr.u64 	%rd11365, %rd11364, 32;
	and.b64  	%rd11366, %rd11340, 4294967295;
	add.s64 	%rd11367, %rd11365, %rd11366;
	mad.lo.s64 	%rd11368, %rd526, %rd11346, %rd11367;
	shr.u64 	%rd11369, %rd11368, 32;
	and.b64  	%rd11370, %rd11344, 4294967295;
	add.s64 	%rd11371, %rd11369, %rd11370;
	mad.lo.s64 	%rd11372, %rd527, %rd11346, %rd11371;
	shr.u64 	%rd11373, %rd11372, 32;
	mul.wide.u32 	%rd11374, %r2713, %r2569;
	add.s64 	%rd11375, %rd11373, %rd11345;
	add.s64 	%rd11376, %rd11375, %rd11374;
	{ .reg .b32 tmp; mov.b64 {tmp, %r2397}, %rd11376; }
	mul.lo.s32 	%r2398, %r288, %r2396;
	cvt.u64.u32 	%rd11377, %r2398;
	and.b64  	%rd11378, %rd11137, 4294967295;
	mad.lo.s64 	%rd11379, %rd435, %rd11377, %rd11378;
	shr.u64 	%rd11380, %rd11379, 32;
	and.b64  	%rd11381, %rd11156, 4294967295;
	add.s64 	%rd11382, %rd11380, %rd11381;
	mad.lo.s64 	%rd11383, %rd436, %rd11377, %rd11382;
	cvt.u32.u64 	%r2399, %rd11383;
	shr.u64 	%rd11384, %rd11383, 32;
	and.b64  	%rd11385, %rd11188, 4294967295;
	add.s64 	%rd11386, %rd11384, %rd11385;
	mad.lo.s64 	%rd11387, %rd437, %rd11377, %rd11386;
	shr.u64 	%rd11388, %rd11387, 32;
	and.b64  	%rd11389, %rd11220, 4294967295;
	add.s64 	%rd11390, %rd11388, %rd11389;
	mad.lo.s64 	%rd11391, %rd438, %rd11377, %rd11390;
	shr.u64 	%rd11392, %rd11391, 32;
	and.b64  	%rd11393, %rd11252, 4294967295;
	add.s64 	%rd11394, %rd11392, %rd11393;
	mad.lo.s64 	%rd11395, %rd439, %rd11377, %rd11394;
	shr.u64 	%rd11396, %rd11395, 32;
	and.b64  	%rd11397, %rd11284, 4294967295;
	add.s64 	%rd11398, %rd11396, %rd11397;
	mad.lo.s64 	%rd11399, %rd440, %rd11377, %rd11398;
	shr.u64 	%rd11400, %rd11399, 32;
	and.b64  	%rd11401, %rd11316, 4294967295;
	add.s64 	%rd11402, %rd11400, %rd11401;
	mad.lo.s64 	%rd11403, %rd441, %rd11377, %rd11402;
	shr.u64 	%rd11404, %rd11403, 32;
	mul.wide.u32 	%rd11405, %r289, %r2398;
	and.b64  	%rd11406, %rd11348, 4294967295;
	add.s64 	%rd11407, %rd11404, %rd11406;
	add.s64 	%rd11408, %rd11407, %rd11405;
	shr.u64 	%rd11409, %rd11408, 32;
	and.b64  	%rd11410, %rd11352, 4294967295;
	add.s64 	%rd11411, %rd11409, %rd11410;
	shr.u64 	%rd11412, %rd11411, 32;
	and.b64  	%rd11413, %rd11356, 4294967295;
	add.s64 	%rd11414, %rd11412, %rd11413;
	shr.u64 	%rd11415, %rd11414, 32;
	and.b64  	%rd11416, %rd11360, 4294967295;
	add.s64 	%rd11417, %rd11415, %rd11416;
	shr.u64 	%rd11418, %rd11417, 32;
	and.b64  	%rd11419, %rd11364, 4294967295;
	add.s64 	%rd11420, %rd11418, %rd11419;
	shr.u64 	%rd11421, %rd11420, 32;
	and.b64  	%rd11422, %rd11368, 4294967295;
	add.s64 	%rd11423, %rd11421, %rd11422;
	shr.u64 	%rd11424, %rd11423, 32;
	and.b64  	%rd11425, %rd11372, 4294967295;
	add.s64 	%rd11426, %rd11424, %rd11425;
	shr.u64 	%rd11427, %rd11426, 32;
	and.b64  	%rd11428, %rd11376, 4294967295;
	add.s64 	%rd11429, %rd11427, %rd11428;
	{ .reg .b32 tmp; mov.b64 {tmp, %r2400}, %rd11429; }
	add.s32 	%r2401, %r2397, %r2400;
	mul.lo.s32 	%r2402, %r288, %r2399;
	cvt.u64.u32 	%rd11430, %r2402;
	and.b64  	%rd11431, %rd11383, 4294967295;
	mad.lo.s64 	%rd11432, %rd435, %rd11430, %rd11431;
	shr.u64 	%rd11433, %rd11432, 32;
	and.b64  	%rd11434, %rd11387, 4294967295;
	add.s64 	%rd11435, %rd11433, %rd11434;
	mad.lo.s64 	%rd11436, %rd436, %rd11430, %rd11435;
	cvt.u32.u64 	%r2403, %rd11436;
	shr.u64 	%rd11437, %rd11436, 32;
	and.b64  	%rd11438, %rd11391, 4294967295;
	add.s64 	%rd11439, %rd11437, %rd11438;
	mad.lo.s64 	%rd11440, %rd437, %rd11430, %rd11439;
	shr.u64 	%rd11441, %rd11440, 32;
	and.b64  	%rd11442, %rd11395, 4294967295;
	add.s64 	%rd11443, %rd11441, %rd11442;
	mad.lo.s64 	%rd11444, %rd438, %rd11430, %rd11443;
	shr.u64 	%rd11445, %rd11444, 32;
	and.b64  	%rd11446, %rd11399, 4294967295;
	add.s64 	%rd11447, %rd11445, %rd11446;
	mad.lo.s64 	%rd11448, %rd439, %rd11430, %rd11447;
	shr.u64 	%rd11449, %rd11448, 32;
	and.b64  	%rd11450, %rd11403, 4294967295;
	add.s64 	%rd11451, %rd11449, %rd11450;
	mad.lo.s64 	%rd11452, %rd440, %rd11430, %rd11451;
	shr.u64 	%rd11453, %rd11452, 32;
	and.b64  	%rd11454, %rd11408, 4294967295;
	add.s64 	%rd11455, %rd11453, %rd11454;
	mad.lo.s64 	%rd11456, %rd441, %rd11430, %rd11455;
	shr.u64 	%rd11457, %rd11456, 32;
	mul.wide.u32 	%rd11458, %r289, %r2402;
	and.b64  	%rd11459, %rd11411, 4294967295;
	add.s64 	%rd11460, %rd11457, %rd11459;
	add.s64 	%rd11461, %rd11460, %rd11458;
	shr.u64 	%rd11462, %rd11461, 32;
	and.b64  	%rd11463, %rd11414, 4294967295;
	add.s64 	%rd11464, %rd11462, %rd11463;
	shr.u64 	%rd11465, %rd11464, 32;
	and.b64  	%rd11466, %rd11417, 4294967295;
	add.s64 	%rd11467, %rd11465, %rd11466;
	shr.u64 	%rd11468, %rd11467, 32;
	and.b64  	%rd11469, %rd11420, 4294967295;
	add.s64 	%rd11470, %rd11468, %rd11469;
	shr.u64 	%rd11471, %rd11470, 32;
	and.b64  	%rd11472, %rd11423, 4294967295;
	add.s64 	%rd11473, %rd11471, %rd11472;
	shr.u64 	%rd11474, %rd11473, 32;
	and.b64  	%rd11475, %rd11426, 4294967295;
	add.s64 	%rd11476, %rd11474, %rd11475;
	shr.u64 	%rd11477, %rd11476, 32;
	and.b64  	%rd11478, %rd11429, 4294967295;
	add.s64 	%rd11479, %rd11477, %rd11478;
	{ .reg .b32 tmp; mov.b64 {tmp, %r2404}, %rd11479; }
	add.s32 	%r2405, %r2401, %r2404;
	mul.lo.s32 	%r2406, %r288, %r2403;
	cvt.u64.u32 	%rd11480, %r2406;
	and.b64  	%rd11481, %rd11436, 4294967295;
	mad.lo.s64 	%rd11482, %rd435, %rd11480, %rd11481;
	shr.u64 	%rd11483, %rd11482, 32;
	and.b64  	%rd11484, %rd11440, 4294967295;
	add.s64 	%rd11485, %rd11483, %rd11484;
	mad.lo.s64 	%rd11486, %rd436, %rd11480, %rd11485;
	cvt.u32.u64 	%r2407, %rd11486;
	shr.u64 	%rd11487, %rd11486, 32;
	and.b64  	%rd11488, %rd11444, 4294967295;
	add.s64 	%rd11489, %rd11487, %rd11488;
	mad.lo.s64 	%rd11490, %rd437, %rd11480, %rd11489;
	shr.u64 	%rd11491, %rd11490, 32;
	and.b64  	%rd11492, %rd11448, 4294967295;
	add.s64 	%rd11493, %rd11491, %rd11492;
	mad.lo.s64 	%rd11494, %rd438, %rd11480, %rd11493;
	shr.u64 	%rd11495, %rd11494, 32;
	and.b64  	%rd11496, %rd11452, 4294967295;
	add.s64 	%rd11497, %rd11495, %rd11496;
	mad.lo.s64 	%rd11498, %rd439, %rd11480, %rd11497;
	shr.u64 	%rd11499, %rd11498, 32;
	and.b64  	%rd11500, %rd11456, 4294967295;
	add.s64 	%rd11501, %rd11499, %rd11500;
	mad.lo.s64 	%rd11502, %rd440, %rd11480, %rd11501;
	shr.u64 	%rd11503, %rd11502, 32;
	and.b64  	%rd11504, %rd11461, 4294967295;
	add.s64 	%rd11505, %rd11503, %rd11504;
	mad.lo.s64 	%rd11506, %rd441, %rd11480, %rd11505;
	shr.u64 	%rd11507, %rd11506, 32;
	mul.wide.u32 	%rd11508, %r289, %r2406;
	and.b64  	%rd11509, %rd11464, 4294967295;
	add.s64 	%rd11510, %rd11507, %rd11509;
	add.s64 	%rd11511, %rd11510, %rd11508;
	shr.u64 	%rd11512, %rd11511, 32;
	and.b64  	%rd11513, %rd11467, 4294967295;
	add.s64 	%rd11514, %rd11512, %rd11513;
	shr.u64 	%rd11515, %rd11514, 32;
	and.b64  	%rd11516, %rd11470, 4294967295;
	add.s64 	%rd11517, %rd11515, %rd11516;
	shr.u64 	%rd11518, %rd11517, 32;
	and.b64  	%rd11519, %rd11473, 4294967295;
	add.s64 	%rd11520, %rd11518, %rd11519;
	shr.u64 	%rd11521, %rd11520, 32;
	and.b64  	%rd11522, %rd11476, 4294967295;
	add.s64 	%rd11523, %rd11521, %rd11522;
	shr.u64 	%rd11524, %rd11523, 32;
	and.b64  	%rd11525, %rd11479, 4294967295;
	add.s64 	%rd11526, %rd11524, %rd11525;
	{ .reg .b32 tmp; mov.b64 {tmp, %r2408}, %rd11526; }
	add.s32 	%r2409, %r2405, %r2408;
	mul.lo.s32 	%r2410, %r288, %r2407;
	cvt.u64.u32 	%rd11527, %r2410;
	and.b64  	%rd11528, %rd11486, 4294967295;
	mad.lo.s64 	%rd11529, %rd435, %rd11527, %rd11528;
	shr.u64 	%rd11530, %rd11529, 32;
	and.b64  	%rd11531, %rd11490, 4294967295;
	add.s64 	%rd11532, %rd11530, %rd11531;
	mad.lo.s64 	%rd11533, %rd436, %rd11527, %rd11532;
	cvt.u32.u64 	%r2411, %rd11533;
	shr.u64 	%rd11534, %rd11533, 32;
	and.b64  	%rd11535, %rd11494, 4294967295;
	add.s64 	%rd11536, %rd11534, %rd11535;
	mad.lo.s64 	%rd11537, %rd437, %rd11527, %rd11536;
	shr.u64 	%rd11538, %rd11537, 32;
	and.b64  	%rd11539, %rd11498, 4294967295;
	add.s64 	%rd11540, %rd11538, %rd11539;
	mad.lo.s64 	%rd11541, %rd438, %rd11527, %rd11540;
	shr.u64 	%rd11542, %rd11541, 32;
	and.b64  	%rd11543, %rd11502, 4294967295;
	add.s64 	%rd11544, %rd11542, %rd11543;
	mad.lo.s64 	%rd11545, %rd439, %rd11527, %rd11544;
	shr.u64 	%rd11546, %rd11545, 32;
	and.b64  	%rd11547, %rd11506, 4294967295;
	add.s64 	%rd11548, %rd11546, %rd11547;
	mad.lo.s64 	%rd11549, %rd440, %rd11527, %rd11548;
	shr.u64 	%rd11550, %rd11549, 32;
	and.b64  	%rd11551, %rd11511, 4294967295;
	add.s64 	%rd11552, %rd11550, %rd11551;
	mad.lo.s64 	%rd11553, %rd441, %rd11527, %rd11552;
	shr.u64 	%rd11554, %rd11553, 32;
	mul.wide.u32 	%rd11555, %r289, %r2410;
	and.b64  	%rd11556, %rd11514, 4294967295;
	add.s64 	%rd11557, %rd11554, %rd11556;
	add.s64 	%rd11558, %rd11557, %rd11555;
	shr.u64 	%rd11559, %rd11558, 32;
	and.b64  	%rd11560, %rd11517, 4294967295;
	add.s64 	%rd11561, %rd11559, %rd11560;
	shr.u64 	%rd11562, %rd11561, 32;
	and.b64  	%rd11563, %rd11520, 4294967295;
	add.s64 	%rd11564, %rd11562, %rd11563;
	shr.u64 	%rd11565, %rd11564, 32;
	and.b64  	%rd11566, %rd11523, 4294967295;
	add.s64 	%rd11567, %rd11565, %rd11566;
	shr.u64 	%rd11568, %rd11567, 32;
	and.b64  	%rd11569, %rd11526, 4294967295;
	add.s64 	%rd11570, %rd11568, %rd11569;
	{ .reg .b32 tmp; mov.b64 {tmp, %r2412}, %rd11570; }
	add.s32 	%r2413, %r2409, %r2412;
	mul.lo.s32 	%r2414, %r288, %r2411;
	cvt.u64.u32 	%rd11571, %r2414;
	and.b64  	%rd11572, %rd11533, 4294967295;
	mad.lo.s64 	%rd11573, %rd435, %rd11571, %rd11572;
	shr.u64 	%rd11574, %rd11573, 32;
	and.b64  	%rd11575, %rd11537, 4294967295;
	add.s64 	%rd11576, %rd11574, %rd11575;
	mad.lo.s64 	%rd11577, %rd436, %rd11571, %rd11576;
	cvt.u32.u64 	%r2415, %rd11577;
	shr.u64 	%rd11578, %rd11577, 32;
	and.b64  	%rd11579, %rd11541, 4294967295;
	add.s64 	%rd11580, %rd11578, %rd11579;
	mad.lo.s64 	%rd11581, %rd437, %rd11571, %rd11580;
	shr.u64 	%rd11582, %rd11581, 32;
	and.b64  	%rd11583, %rd11545, 4294967295;
	add.s64 	%rd11584, %rd11582, %rd11583;
	mad.lo.s64 	%rd11585, %rd438, %rd11571, %rd11584;
	shr.u64 	%rd11586, %rd11585, 32;
	and.b64  	%rd11587, %rd11549, 4294967295;
	add.s64 	%rd11588, %rd11586, %rd11587;
	mad.lo.s64 	%rd11589, %rd439, %rd11571, %rd11588;
	shr.u64 	%rd11590, %rd11589, 32;
	and.b64  	%rd11591, %rd11553, 4294967295;
	add.s64 	%rd11592, %rd11590, %rd11591;
	mad.lo.s64 	%rd11593, %rd440, %rd11571, %rd11592;
	shr.u64 	%rd11594, %rd11593, 32;
	and.b64  	%rd11595, %rd11558, 4294967295;
	add.s64 	%rd11596, %rd11594, %rd11595;
	mad.lo.s64 	%rd11597, %rd441, %rd11571, %rd11596;
	shr.u64 	%rd11598, %rd11597, 32;
	mul.wide.u32 	%rd11599, %r289, %r2414;
	and.b64  	%rd11600, %rd11561, 4294967295;
	add.s64 	%rd11601, %rd11598, %rd11600;
	add.s64 	%rd11602, %rd11601, %rd11599;
	shr.u64 	%rd11603, %rd11602, 32;
	and.b64  	%rd11604, %rd11564, 4294967295;
	add.s64 	%rd11605, %rd11603, %rd11604;
	shr.u64 	%rd11606, %rd11605, 32;
	and.b64  	%rd11607, %rd11567, 4294967295;
	add.s64 	%rd11608, %rd11606, %rd11607;
	shr.u64 	%rd11609, %rd11608, 32;
	and.b64  	%rd11610, %rd11570, 4294967295;
	add.s64 	%rd11611, %rd11609, %rd11610;
	{ .reg .b32 tmp; mov.b64 {tmp, %r2416}, %rd11611; }
	add.s32 	%r2417, %r2413, %r2416;
	mul.lo.s32 	%r2418, %r288, %r2415;
	cvt.u64.u32 	%rd11612, %r2418;
	and.b64  	%rd11613, %rd11577, 4294967295;
	mad.lo.s64 	%rd11614, %rd435, %rd11612, %rd11613;
	shr.u64 	%rd11615, %rd11614, 32;
	and.b64  	%rd11616, %rd11581, 4294967295;
	add.s64 	%rd11617, %rd11615, %rd11616;
	mad.lo.s64 	%rd11618, %rd436, %rd11612, %rd11617;
	cvt.u32.u64 	%r2419, %rd11618;
	shr.u64 	%rd11619, %rd11618, 32;
	and.b64  	%rd11620, %rd11585, 4294967295;
	add.s64 	%rd11621, %rd11619, %rd11620;
	mad.lo.s64 	%rd11622, %rd437, %rd11612, %rd11621;
	shr.u64 	%rd11623, %rd11622, 32;
	and.b64  	%rd11624, %rd11589, 4294967295;
	add.s64 	%rd11625, %rd11623, %rd11624;
	mad.lo.s64 	%rd11626, %rd438, %rd11612, %rd11625;
	shr.u64 	%rd11627, %rd11626, 32;
	and.b64  	%rd11628, %rd11593, 4294967295;
	add.s64 	%rd11629, %rd11627, %rd11628;
	mad.lo.s64 	%rd11630, %rd439, %rd11612, %rd11629;
	shr.u64 	%rd11631, %rd11630, 32;
	and.b64  	%rd11632, %rd11597, 4294967295;
	add.s64 	%rd11633, %rd11631, %rd11632;
	mad.lo.s64 	%rd11634, %rd440, %rd11612, %rd11633;
	shr.u64 	%rd11635, %rd11634, 32;
	and.b64  	%rd11636, %rd11602, 4294967295;
	add.s64 	%rd11637, %rd11635, %rd11636;
	mad.lo.s64 	%rd11638, %rd441, %rd11612, %rd11637;
	shr.u64 	%rd11639, %rd11638, 32;
	mul.wide.u32 	%rd11640, %r289, %r2418;
	and.b64  	%rd11641, %rd11605, 4294967295;
	add.s64 	%rd11642, %rd11639, %rd11641;
	add.s64 	%rd11643, %rd11642, %rd11640;
	shr.u64 	%rd11644, %rd11643, 32;
	and.b64  	%rd11645, %rd11608, 4294967295;
	add.s64 	%rd11646, %rd11644, %rd11645;
	shr.u64 	%rd11647, %rd11646, 32;
	and.b64  	%rd11648, %rd11611, 4294967295;
	add.s64 	%rd11649, %rd11647, %rd11648;
	{ .reg .b32 tmp; mov.b64 {tmp, %r2420}, %rd11649; }
	add.s32 	%r2421, %r2417, %r2420;
	mul.lo.s32 	%r2422, %r288, %r2419;
	cvt.u64.u32 	%rd11650, %r2422;
	and.b64  	%rd11651, %rd11618, 4294967295;
	mad.lo.s64 	%rd11652, %rd435, %rd11650, %rd11651;
	shr.u64 	%rd11653, %rd11652, 32;
	and.b64  	%rd11654, %rd11622, 4294967295;
	add.s64 	%rd11655, %rd11653, %rd11654;
	mad.lo.s64 	%rd11656, %rd436, %rd11650, %rd11655;
	cvt.u32.u64 	%r2423, %rd11656;
	shr.u64 	%rd11657, %rd11656, 32;
	and.b64  	%rd11658, %rd11626, 4294967295;
	add.s64 	%rd11659, %rd11657, %rd11658;
	mad.lo.s64 	%rd11660, %rd437, %rd11650, %rd11659;
	shr.u64 	%rd11661, %rd11660, 32;
	and.b64  	%rd11662, %rd11630, 4294967295;
	add.s64 	%rd11663, %rd11661, %rd11662;
	mad.lo.s64 	%rd11664, %rd438, %rd11650, %rd11663;
	shr.u64 	%rd11665, %rd11664, 32;
	and.b64  	%rd11666, %rd11634, 4294967295;
	add.s64 	%rd11667, %rd11665, %rd11666;
	mad.lo.s64 	%rd11668, %rd439, %rd11650, %rd11667;
	shr.u64 	%rd11669, %rd11668, 32;
	and.b64  	%rd11670, %rd11638, 4294967295;
	add.s64 	%rd11671, %rd11669, %rd11670;
	mad.lo.s64 	%rd11672, %rd440, %rd11650, %rd11671;
	shr.u64 	%rd11673, %rd11672, 32;
	and.b64  	%rd11674, %rd11643, 4294967295;
	add.s64 	%rd11675, %rd11673, %rd11674;
	mad.lo.s64 	%rd11676, %rd441, %rd11650, %rd11675;
	shr.u64 	%rd11677, %rd11676, 32;
	mul.wide.u32 	%rd11678, %r289, %r2422;
	and.b64  	%rd11679, %rd11646, 4294967295;
	add.s64 	%rd11680, %rd11677, %rd11679;
	add.s64 	%rd11681, %rd11680, %rd11678;
	shr.u64 	%rd11682, %rd11681, 32;
	and.b64  	%rd11683, %rd11649, 4294967295;
	add.s64 	%rd11684, %rd11682, %rd11683;
	{ .reg .b32 tmp; mov.b64 {tmp, %r2424}, %rd11684; }
	add.s32 	%r2425, %r2421, %r2424;
	mul.lo.s32 	%r2426, %r288, %r2423;
	cvt.u64.u32 	%rd11685, %r2426;
	and.b64  	%rd11686, %rd11656, 4294967295;
	mad.lo.s64 	%rd11687, %rd435, %rd11685, %rd11686;
	shr.u64 	%rd11688, %rd11687, 32;
	and.b64  	%rd11689, %rd11660, 4294967295;
	add.s64 	%rd11690, %rd11688, %rd11689;
	mad.lo.s64 	%rd549, %rd436, %rd11685, %rd11690;
	cvt.u32.u64 	%r627, %rd549;
	shr.u64 	%rd11691, %rd549, 32;
	and.b64  	%rd11692, %rd11664, 4294967295;
	add.s64 	%rd11693, %rd11691, %rd11692;
	mad.lo.s64 	%rd550, %rd437, %rd11685, %rd11693;
	cvt.u32.u64 	%r628, %rd550;
	shr.u64 	%rd11694, %rd550, 32;
	and.b64  	%rd11695, %rd11668, 4294967295;
	add.s64 	%rd11696, %rd11694, %rd11695;
	mad.lo.s64 	%rd551, %rd438, %rd11685, %rd11696;
	cvt.u32.u64 	%r629, %rd551;
	shr.u64 	%rd11697, %rd551, 32;
	and.b64  	%rd11698, %rd11672, 4294967295;
	add.s64 	%rd11699, %rd11697, %rd11698;
	mad.lo.s64 	%rd552, %rd439, %rd11685, %rd11699;
	cvt.u32.u64 	%r630, %rd552;
	shr.u64 	%rd11700, %rd552, 32;
	and.b64  	%rd11701, %rd11676, 4294967295;
	add.s64 	%rd11702, %rd11700, %rd11701;
	mad.lo.s64 	%rd553, %rd440, %rd11685, %rd11702;
	cvt.u32.u64 	%r631, %rd553;
	shr.u64 	%rd11703, %rd553, 32;
	and.b64  	%rd11704, %rd11681, 4294967295;
	add.s64 	%rd11705, %rd11703, %rd11704;
	mad.lo.s64 	%rd554, %rd441, %rd11685, %rd11705;
	cvt.u32.u64 	%r632, %rd554;
	shr.u64 	%rd11706, %rd554, 32;
	mul.wide.u32 	%rd11707, %r289, %r2426;
	and.b64  	%rd11708, %rd11684, 4294967295;
	add.s64 	%rd11709, %rd11706, %rd11708;
	add.s64 	%rd555, %rd11709, %rd11707;
	cvt.u32.u64 	%r633, %rd555;
	{ .reg .b32 tmp; mov.b64 {tmp, %r2427}, %rd555; }
	add.s32 	%r634, %r2425, %r2427;
	cvta.to.global.u64 	%rd556, %rd12348;
	st.global.u32 	[%rd556], %r627;
	st.global.u32 	[%rd556+4], %r628;
	st.global.u32 	[%rd556+8], %r629;
	st.global.u32 	[%rd556+12], %r630;
	st.global.u32 	[%rd556+16], %r631;
	st.global.u32 	[%rd556+20], %r632;
	st.global.u32 	[%rd556+24], %r633;
	st.global.u32 	[%rd556+28], %r634;
	setp.gt.u32 	%p501, %r634, %r289;
	@%p501 bra 	$L__BB3_467;
	setp.lt.u32 	%p502, %r634, %r289;
	@%p502 bra 	$L__BB3_468;
	cvt.u32.u64 	%r2428, %rd441;
	setp.lt.u32 	%p503, %r2428, %r633;
	@%p503 bra 	$L__BB3_467;
	setp.gt.u32 	%p504, %r2428, %r633;
	@%p504 bra 	$L__BB3_468;
	cvt.u32.u64 	%r2430, %rd440;
	setp.lt.u32 	%p505, %r2430, %r632;
	@%p505 bra 	$L__BB3_467;
	setp.gt.u32 	%p506, %r2430, %r632;
	@%p506 bra 	$L__BB3_468;
	cvt.u32.u64 	%r2432, %rd439;
	setp.lt.u32 	%p507, %r2432, %r631;
	@%p507 bra 	$L__BB3_467;
	setp.gt.u32 	%p508, %r2432, %r631;
	@%p508 bra 	$L__BB3_468;
	cvt.u32.u64 	%r2434, %rd438;
	setp.lt.u32 	%p509, %r2434, %r630;
	@%p509 bra 	$L__BB3_467;
	setp.gt.u32 	%p510, %r2434, %r630;
	@%p510 bra 	$L__BB3_468;
	cvt.u32.u64 	%r2436, %rd437;
	setp.lt.u32 	%p511, %r2436, %r629;
	@%p511 bra 	$L__BB3_467;
	setp.gt.u32 	%p512, %r2436, %r629;
	@%p512 bra 	$L__BB3_468;
	cvt.u32.u64 	%r2438, %rd436;
	setp.lt.u32 	%p513, %r2438, %r628;
	@%p513 bra 	$L__BB3_467;
	cvt.u32.u64 	%r2440, %rd435;
	setp.gt.u32 	%p514, %r2438, %r628;
	setp.gt.u32 	%p515, %r2440, %r627;
	or.pred  	%p516, %p514, %p515;
	@%p516 bra 	$L__BB3_468;
$L__BB3_467:
	and.b64  	%rd11711, %rd549, 4294967295;
	sub.s64 	%rd11712, %rd11711, %rd435;
	shr.u64 	%rd11713, %rd11712, 63;
	st.global.u32 	[%rd556], %rd11712;
	and.b64  	%rd11714, %rd550, 4294967295;
	add.s64 	%rd11715, %rd11713, %rd436;
	sub.s64 	%rd11716, %rd11714, %rd11715;
	shr.u64 	%rd11717, %rd11716, 63;
	st.global.u32 	[%rd556+4], %rd11716;
	and.b64  	%rd11718, %rd551, 4294967295;
	add.s64 	%rd11719, %rd11717, %rd437;
	sub.s64 	%rd11720, %rd11718, %rd11719;
	shr.u64 	%rd11721, %rd11720, 63;
	st.global.u32 	[%rd556+8], %rd11720;
	and.b64  	%rd11722, %rd552, 4294967295;
	add.s64 	%rd11723, %rd11721, %rd438;
	sub.s64 	%rd11724, %rd11722, %rd11723;
	shr.u64 	%rd11725, %rd11724, 63;
	st.global.u32 	[%rd556+12], %rd11724;
	and.b64  	%rd11726, %rd553, 4294967295;
	add.s64 	%rd11727, %rd11725, %rd439;
	sub.s64 	%rd11728, %rd11726, %rd11727;
	shr.u64 	%rd11729, %rd11728, 63;
	st.global.u32 	[%rd556+16], %rd11728;
	and.b64  	%rd11730, %rd554, 4294967295;
	add.s64 	%rd11731, %rd11729, %rd440;
	sub.s64 	%rd11732, %rd11730, %rd11731;
	shr.u64 	%rd11733, %rd11732, 63;
	st.global.u32 	[%rd556+20], %rd11732;
	and.b64  	%rd11734, %rd555, 4294967295;
	add.s64 	%rd11735, %rd11733, %rd441;
	sub.s64 	%rd11736, %rd11734, %rd11735;
	shr.u64 	%rd11737, %rd11736, 63;
	st.global.u32 	[%rd556+24], %rd11736;
	cvt.u32.u64 	%r2441, %rd11737;
	add.s32 	%r2442, %r289, %r2441;
	sub.s32 	%r2443, %r634, %r2442;
	st.global.u32 	[%rd556+28], %r2443;
$L__BB3_468:
	cvt.u64.u32 	%rd11738, %r2568;
	and.b64  	%rd11739, %rd12475, 4294967295;
	mul.lo.s64 	%rd11740, %rd11739, %rd11738;
	cvt.u32.u64 	%r2444, %rd11740;
	shr.u64 	%rd11741, %rd11740, 32;
	and.b64  	%rd11742, %rd12476, 4294967295;
	mad.lo.s64 	%rd11743, %rd11742, %rd11738, %rd11741;
	shr.u64 	%rd11744, %rd11743, 32;
	and.b64  	%rd11745, %rd12477, 4294967295;
	mad.lo.s64 	%rd11746, %rd11745, %rd11738, %rd11744;
	shr.u64 	%rd11747, %rd11746, 32;
	and.b64  	%rd11748, %rd12478, 4294967295;
	mad.lo.s64 	%rd11749, %rd11748, %rd11738, %rd11747;
	shr.u64 	%rd11750, %rd11749, 32;
	and.b64  	%rd11751, %rd12479, 4294967295;
	mad.lo.s64 	%rd11752, %rd11751, %rd11738, %rd11750;
	shr.u64 	%rd11753, %rd11752, 32;
	and.b64  	%rd11754, %rd12480, 4294967295;
	mad.lo.s64 	%rd11755, %rd11754, %rd11738, %rd11753;
	shr.u64 	%rd11756, %rd11755, 32;
	and.b64  	%rd11757, %rd12481, 4294967295;
	mad.lo.s64 	%rd11758, %rd11757, %rd11738, %rd11756;
	shr.u64 	%rd11759, %rd11758, 32;
	mul.wide.u32 	%rd11760, %r2714, %r2568;
	add.s64 	%rd11761, %rd11759, %rd11760;
	shr.u64 	%rd11762, %rd11761, 32;
	cvt.u64.u32 	%rd11763, %r2567;
	and.b64  	%rd11764, %rd11743, 4294967295;
	mad.lo.s64 	%rd11765, %rd11739, %rd11763, %rd11764;
	shr.u64 	%rd11766, %rd11765, 32;
	and.b64  	%rd11767, %rd11746, 4294967295;
	add.s64 	%rd11768, %rd11766, %rd11767;
	mad.lo.s64 	%rd11769, %rd11742, %rd11763, %rd11768;
	shr.u64 	%rd11770, %rd11769, 32;
	and.b64  	%rd11771, %rd11749, 4294967295;
	add.s64 	%rd11772, %rd11770, %rd11771;
	mad.lo.s64 	%rd11773, %rd11745, %rd11763, %rd11772;
	shr.u64 	%rd11774, %rd11773, 32;
	and.b64  	%rd11775, %rd11752, 4294967295;
	add.s64 	%rd11776, %rd11774, %rd11775;
	mad.lo.s64 	%rd11777, %rd11748, %rd11763, %rd11776;
	shr.u64 	%rd11778, %rd11777, 32;
	and.b64  	%rd11779, %rd11755, 4294967295;
	add.s64 	%rd11780, %rd11778, %rd11779;
	mad.lo.s64 	%rd11781, %rd11751, %rd11763, %rd11780;
	shr.u64 	%rd11782, %rd11781, 32;
	and.b64  	%rd11783, %rd11758, 4294967295;
	add.s64 	%rd11784, %rd11782, %rd11783;
	mad.lo.s64 	%rd11785, %rd11754, %rd11763, %rd11784;
	shr.u64 	%rd11786, %rd11785, 32;
	and.b64  	%rd11787, %rd11761, 4294967295;
	add.s64 	%rd11788, %rd11786, %rd11787;
	mad.lo.s64 	%rd11789, %rd11757, %rd11763, %rd11788;
	shr.u64 	%rd11790, %rd11789, 32;
	mul.wide.u32 	%rd11791, %r2714, %r2567;
	add.s64 	%rd11792, %rd11790, %rd11762;
	add.s64 	%rd11793, %rd11792, %rd11791;
	shr.u64 	%rd11794, %rd11793, 32;
	cvt.u64.u32 	%rd11795, %r2566;
	and.b64  	%rd11796, %rd11769, 4294967295;
	mad.lo.s64 	%rd11797, %rd11739, %rd11795, %rd11796;
	shr.u64 	%rd11798, %rd11797, 32;
	and.b64  	%rd11799, %rd11773, 4294967295;
	add.s64 	%rd11800, %rd11798, %rd11799;
	mad.lo.s64 	%rd11801, %rd11742, %rd11795, %rd11800;
	shr.u64 	%rd11802, %rd11801, 32;
	and.b64  	%rd11803, %rd11777, 4294967295;
	add.s64 	%rd11804, %rd11802, %rd11803;
	mad.lo.s64 	%rd11805, %rd11745, %rd11795, %rd11804;
	shr.u64 	%rd11806, %rd11805, 32;
	and.b64  	%rd11807, %rd11781, 4294967295;
	add.s64 	%rd11808, %rd11806, %rd11807;
	mad.lo.s64 	%rd11809, %rd11748, %rd11795, %rd11808;
	shr.u64 	%rd11810, %rd11809, 32;
	and.b64  	%rd11811, %rd11785, 4294967295;
	add.s64 	%rd11812, %rd11810, %rd11811;
	mad.lo.s64 	%rd11813, %rd11751, %rd11795, %rd11812;
	shr.u64 	%rd11814, %rd11813, 32;
	and.b64  	%rd11815, %rd11789, 4294967295;
	add.s64 	%rd11816, %rd11814, %rd11815;
	mad.lo.s64 	%rd11817, %rd11754, %rd11795, %rd11816;
	shr.u64 	%rd11818, %rd11817, 32;
	and.b64  	%rd11819, %rd11793, 4294967295;
	add.s64 	%rd11820, %rd11818, %rd11819;
	mad.lo.s64 	%rd11821, %rd11757, %rd11795, %rd11820;
	shr.u64 	%rd11822, %rd11821, 32;
	mul.wide.u32 	%rd11823, %r2714, %r2566;
	add.s64 	%rd11824, %rd11822, %rd11794;
	add.s64 	%rd11825, %rd11824, %rd11823;
	shr.u64 	%rd11826, %rd11825, 32;
	cvt.u64.u32 	%rd11827, %r2565;
	and.b64  	%rd11828, %rd11801, 4294967295;
	mad.lo.s64 	%rd11829, %rd11739, %rd11827, %rd11828;
	shr.u64 	%rd11830, %rd11829, 32;
	and.b64  	%rd11831, %rd11805, 4294967295;
	add.s64 	%rd11832, %rd11830, %rd11831;
	mad.lo.s64 	%rd11833, %rd11742, %rd11827, %rd11832;
	shr.u64 	%rd11834, %rd11833, 32;
	and.b64  	%rd11835, %rd11809, 4294967295;
	add.s64 	%rd11836, %rd11834, %rd11835;
	mad.lo.s64 	%rd11837, %rd11745, %rd11827, %rd11836;
	shr.u64 	%rd11838, %rd11837, 32;
	and.b64  	%rd11839, %rd11813, 4294967295;
	add.s64 	%rd11840, %rd11838, %rd11839;
	mad.lo.s64 	%rd11841, %rd11748, %rd11827, %rd11840;
	shr.u64 	%rd11842, %rd11841, 32;
	and.b64  	%rd11843, %rd11817, 4294967295;
	add.s64 	%rd11844, %rd11842, %rd11843;
	mad.lo.s64 	%rd11845, %rd11751, %rd11827, %rd11844;
	shr.u64 	%rd11846, %rd11845, 32;
	and.b64  	%rd11847, %rd11821, 4294967295;
	add.s64 	%rd11848, %rd11846, %rd11847;
	mad.lo.s64 	%rd11849, %rd11754, %rd11827, %rd11848;
	shr.u64 	%rd11850, %rd11849, 32;
	and.b64  	%rd11851, %rd11825, 4294967295;
	add.s64 	%rd11852, %rd11850, %rd11851;
	mad.lo.s64 	%rd11853, %rd11757, %rd11827, %rd11852;
	shr.u64 	%rd11854, %rd11853, 32;
	mul.wide.u32 	%rd11855, %r2714, %r2565;
	add.s64 	%rd11856, %rd11854, %rd11826;
	add.s64 	%rd11857, %rd11856, %rd11855;
	shr.u64 	%rd11858, %rd11857, 32;
	cvt.u64.u32 	%rd11859, %r2564;
	and.b64  	%rd11860, %rd11833, 4294967295;
	mad.lo.s64 	%rd11861, %rd11739, %rd11859, %rd11860;
	shr.u64 	%rd11862, %rd11861, 32;
	and.b64  	%rd11863, %rd11837, 4294967295;
	add.s64 	%rd11864, %rd11862, %rd11863;
	mad.lo.s64 	%rd11865, %rd11742, %rd11859, %rd11864;
	shr.u64 	%rd11866, %rd11865, 32;
	and.b64  	%rd11867, %rd11841, 4294967295;
	add.s64 	%rd11868, %rd11866, %rd11867;
	mad.lo.s64 	%rd11869, %rd11745, %rd11859, %rd11868;
	shr.u64 	%rd11870, %rd11869, 32;
	and.b64  	%rd11871, %rd11845, 4294967295;
	add.s64 	%rd11872, %rd11870, %rd11871;
	mad.lo.s64 	%rd11873, %rd11748, %rd11859, %rd11872;
	shr.u64 	%rd11874, %rd11873, 32;
	and.b64  	%rd11875, %rd11849, 4294967295;
	add.s64 	%rd11876, %rd11874, %rd11875;
	mad.lo.s64 	%rd11877, %rd11751, %rd11859, %rd11876;
	shr.u64 	%rd11878, %rd11877, 32;
	and.b64  	%rd11879, %rd11853, 4294967295;
	add.s64 	%rd11880, %rd11878, %rd11879;
	mad.lo.s64 	%rd11881, %rd11754, %rd11859, %rd11880;
	shr.u64 	%rd11882, %rd11881, 32;
	and.b64  	%rd11883, %rd11857, 4294967295;
	add.s64 	%rd11884, %rd11882, %rd11883;
	mad.lo.s64 	%rd11885, %rd11757, %rd11859, %rd11884;
	shr.u64 	%rd11886, %rd11885, 32;
	mul.wide.u32 	%rd11887, %r2714, %r2564;
	add.s64 	%rd11888, %rd11886, %rd11858;
	add.s64 	%rd11889, %rd11888, %rd11887;
	shr.u64 	%rd11890, %rd11889, 32;
	cvt.u64.u32 	%rd11891, %r2563;
	and.b64  	%rd11892, %rd11865, 4294967295;
	mad.lo.s64 	%rd11893, %rd11739, %rd11891, %rd11892;
	shr.u64 	%rd11894, %rd11893, 32;
	and.b64  	%rd11895, %rd11869, 4294967295;
	add.s64 	%rd11896, %rd11894, %rd11895;
	mad.lo.s64 	%rd11897, %rd11742, %rd11891, %rd11896;
	shr.u64 	%rd11898, %rd11897, 32;
	and.b64  	%rd11899, %rd11873, 4294967295;
	add.s64 	%rd11900, %rd11898, %rd11899;
	mad.lo.s64 	%rd11901, %rd11745, %rd11891, %rd11900;
	shr.u64 	%rd11902, %rd11901, 32;
	and.b64  	%rd11903, %rd11877, 4294967295;
	add.s64 	%rd11904, %rd11902, %rd11903;
	mad.lo.s64 	%rd11905, %rd11748, %rd11891, %rd11904;
	shr.u64 	%rd11906, %rd11905, 32;
	and.b64  	%rd11907, %rd11881, 4294967295;
	add.s64 	%rd11908, %rd11906, %rd11907;
	mad.lo.s64 	%rd11909, %rd11751, %rd11891, %rd11908;
	shr.u64 	%rd11910, %rd11909, 32;
	and.b64  	%rd11911, %rd11885, 4294967295;
	add.s64 	%rd11912, %rd11910, %rd11911;
	mad.lo.s64 	%rd11913, %rd11754, %rd11891, %rd11912;
	shr.u64 	%rd11914, %rd11913, 32;
	and.b64  	%rd11915, %rd11889, 4294967295;
	add.s64 	%rd11916, %rd11914, %rd11915;
	mad.lo.s64 	%rd11917, %rd11757, %rd11891, %rd11916;
	shr.u64 	%rd11918, %rd11917, 32;
	mul.wide.u32 	%rd11919, %r2714, %r2563;
	add.s64 	%rd11920, %rd11918, %rd11890;
	add.s64 	%rd11921, %rd11920, %rd11919;
	shr.u64 	%rd11922, %rd11921, 32;
	cvt.u64.u32 	%rd11923, %r2562;
	and.b64  	%rd11924, %rd11897, 4294967295;
	mad.lo.s64 	%rd11925, %rd11739, %rd11923, %rd11924;
	shr.u64 	%rd11926, %rd11925, 32;
	and.b64  	%rd11927, %rd11901, 4294967295;
	add.s64 	%rd11928, %rd11926, %rd11927;
	mad.lo.s64 	%rd11929, %rd11742, %rd11923, %rd11928;
	shr.u64 	%rd11930, %rd11929, 32;
	and.b64  	%rd11931, %rd11905, 4294967295;
	add.s64 	%rd11932, %rd11930, %rd11931;
	mad.lo.s64 	%rd11933, %rd11745, %rd11923, %rd11932;
	shr.u64 	%rd11934, %rd11933, 32;
	and.b64  	%rd11935, %rd11909, 4294967295;
	add.s64 	%rd11936, %rd11934, %rd11935;
	mad.lo.s64 	%rd11937, %rd11748, %rd11923, %rd11936;
	shr.u64 	%rd11938, %rd11937, 32;
	and.b64  	%rd11939, %rd11913, 4294967295;
	add.s64 	%rd11940, %rd11938, %rd11939;
	mad.lo.s64 	%rd11941, %rd11751, %rd11923, %rd11940;
	shr.u64 	%rd11942, %rd11941, 32;
	and.b64  	%rd11943, %rd11917, 4294967295;
	add.s64 	%rd11944, %rd11942, %rd11943;
	mad.lo.s64 	%rd11945, %rd11754, %rd11923, %rd11944;
	shr.u64 	%rd11946, %rd11945, 32;
	and.b64  	%rd11947, %rd11921, 4294967295;
	add.s64 	%rd11948, %rd11946, %rd11947;
	mad.lo.s64 	%rd11949, %rd11757, %rd11923, %rd11948;
	shr.u64 	%rd11950, %rd11949, 32;
	mul.wide.u32 	%rd11951, %r2714, %r2562;
	add.s64 	%rd11952, %rd11950, %rd11922;
	add.s64 	%rd11953, %rd11952, %rd11951;
	shr.u64 	%rd11954, %rd11953, 32;
	cvt.u64.u32 	%rd11955, %r2561;
	and.b64  	%rd11956, %rd11929, 4294967295;
	mad.lo.s64 	%rd11957, %rd11739, %rd11955, %rd11956;
	shr.u64 	%rd11958, %rd11957, 32;
	and.b64  	%rd11959, %rd11933, 4294967295;
	add.s64 	%rd11960, %rd11958, %rd11959;
	mad.lo.s64 	%rd11961, %rd11742, %rd11955, %rd11960;
	shr.u64 	%rd11962, %rd11961, 32;
	and.b64  	%rd11963, %rd11937, 4294967295;
	add.s64 	%rd11964, %rd11962, %rd11963;
	mad.lo.s64 	%rd11965, %rd11745, %rd11955, %rd11964;
	shr.u64 	%rd11966, %rd11965, 32;
	and.b64  	%rd11967, %rd11941, 4294967295;
	add.s64 	%rd11968, %rd11966, %rd11967;
	mad.lo.s64 	%rd11969, %rd11748, %rd11955, %rd11968;
	shr.u64 	%rd11970, %rd11969, 32;
	and.b64  	%rd11971, %rd11945, 4294967295;
	add.s64 	%rd11972, %rd11970, %rd11971;
	mad.lo.s64 	%rd11973, %rd11751, %rd11955, %rd11972;
	shr.u64 	%rd11974, %rd11973, 32;
	and.b64  	%rd11975, %rd11949, 4294967295;
	add.s64 	%rd11976, %rd11974, %rd11975;
	mad.lo.s64 	%rd11977, %rd11754, %rd11955, %rd11976;
	shr.u64 	%rd11978, %rd11977, 32;
	and.b64  	%rd11979, %rd11953, 4294967295;
	add.s64 	%rd11980, %rd11978, %rd11979;
	mad.lo.s64 	%rd11981, %rd11757, %rd11955, %rd11980;
	shr.u64 	%rd11982, %rd11981, 32;
	mul.wide.u32 	%rd11983, %r2714, %r2561;
	add.s64 	%rd11984, %rd11982, %rd11954;
	add.s64 	%rd11985, %rd11984, %rd11983;
	{ .reg .b32 tmp; mov.b64 {tmp, %r2445}, %rd11985; }
	mul.lo.s32 	%r2446, %r288, %r2444;
	cvt.u64.u32 	%rd11986, %r2446;
	and.b64  	%rd11987, %rd11740, 4294967295;
	mad.lo.s64 	%rd11988, %rd435, %rd11986, %rd11987;
	shr.u64 	%rd11989, %rd11988, 32;
	and.b64  	%rd11990, %rd11765, 4294967295;
	add.s64 	%rd11991, %rd11989, %rd11990;
	mad.lo.s64 	%rd11992, %rd436, %rd11986, %rd11991;
	cvt.u32.u64 	%r2447, %rd11992;
	shr.u64 	%rd11993, %rd11992, 32;
	and.b64  	%rd11994, %rd11797, 4294967295;
	add.s64 	%rd11995, %rd11993, %rd11994;
	mad.lo.s64 	%rd11996, %rd437, %rd11986, %rd11995;
	shr.u64 	%rd11997, %rd11996, 32;
	and.b64  	%rd11998, %rd11829, 4294967295;
	add.s64 	%rd11999, %rd11997, %rd11998;
	mad.lo.s64 	%rd12000, %rd438, %rd11986, %rd11999;
	shr.u64 	%rd12001, %rd12000, 32;
	and.b64  	%rd12002, %rd11861, 4294967295;
	add.s64 	%rd12003, %rd12001, %rd12002;
	mad.lo.s64 	%rd12004, %rd439, %rd11986, %rd12003;
	shr.u64 	%rd12005, %rd12004, 32;
	and.b64  	%rd12006, %rd11893, 4294967295;
	add.s64 	%rd12007, %rd12005, %rd12006;
	mad.lo.s64 	%rd12008, %rd440, %rd11986, %rd12007;
	shr.u64 	%rd12009, %rd12008, 32;
	and.b64  	%rd12010, %rd11925, 4294967295;
	add.s64 	%rd12011, %rd12009, %rd12010;
	mad.lo.s64 	%rd12012, %rd441, %rd11986, %rd12011;
	shr.u64 	%rd12013, %rd12012, 32;
	mul.wide.u32 	%rd12014, %r289, %r2446;
	and.b64  	%rd12015, %rd11957, 4294967295;
	add.s64 	%rd12016, %rd12013, %rd12015;
	add.s64 	%rd12017, %rd12016, %rd12014;
	shr.u64 	%rd12018, %rd12017, 32;
	and.b64  	%rd12019, %rd11961, 4294967295;
	add.s64 	%rd12020, %rd12018, %rd12019;
	shr.u64 	%rd12021, %rd12020, 32;
	and.b64  	%rd12022, %rd11965, 4294967295;
	add.s64 	%rd12023, %rd12021, %rd12022;
	shr.u64 	%rd12024, %rd12023, 32;
	and.b64  	%rd12025, %rd11969, 4294967295;
	add.s64 	%rd12026, %rd12024, %rd12025;
	shr.u64 	%rd12027, %rd12026, 32;
	and.b64  	%rd12028, %rd11973, 4294967295;
	add.s64 	%rd12029, %rd12027, %rd12028;
	shr.u64 	%rd12030, %rd12029, 32;
	and.b64  	%rd12031, %rd11977, 4294967295;
	add.s64 	%rd12032, %rd12030, %rd12031;
	shr.u64 	%rd12033, %rd12032, 32;
	and.b64  	%rd12034, %rd11981, 4294967295;
	add.s64 	%rd12035, %rd12033, %rd12034;
	shr.u64 	%rd12036, %rd12035, 32;
	and.b64  	%rd12037, %rd11985, 4294967295;
	add.s64 	%rd12038, %rd12036, %rd12037;
	{ .reg .b32 tmp; mov.b64 {tmp, %r2448}, %rd12038; }
	add.s32 	%r2449, %r2445, %r2448;
	mul.lo.s32 	%r2450, %r288, %r2447;
	cvt.u64.u32 	%rd12039, %r2450;
	and.b64  	%rd12040, %rd11992, 4294967295;
	mad.lo.s64 	%rd12041, %rd435, %rd12039, %rd12040;
	shr.u64 	%rd12042, %rd12041, 32;
	and.b64  	%rd12043, %rd11996, 4294967295;
	add.s64 	%rd12044, %rd12042, %rd12043;
	mad.lo.s64 	%rd12045, %rd436, %rd12039, %rd12044;
	cvt.u32.u64 	%r2451, %rd12045;
	shr.u64 	%rd12046, %rd12045, 32;
	and.b64  	%rd12047, %rd12000, 4294967295;
	add.s64 	%rd12048, %rd12046, %rd12047;
	mad.lo.s64 	%rd12049, %rd437, %rd12039, %rd12048;
	shr.u64 	%rd12050, %rd12049, 32;
	and.b64  	%rd12051, %rd12004, 4294967295;
	add.s64 	%rd12052, %rd12050, %rd12051;
	mad.lo.s64 	%rd12053, %rd438, %rd12039, %rd12052;
	shr.u64 	%rd12054, %rd12053, 32;
	and.b64  	%rd12055, %rd12008, 4294967295;
	add.s64 	%rd12056, %rd12054, %rd12055;
	mad.lo.s64 	%rd12057, %rd439, %rd12039, %rd12056;
	shr.u64 	%rd12058, %rd12057, 32;
	and.b64  	%rd12059, %rd12012, 4294967295;
	add.s64 	%rd12060, %rd12058, %rd12059;
	mad.lo.s64 	%rd12061, %rd440, %rd12039, %rd12060;
	shr.u64 	%rd12062, %rd12061, 32;
	and.b64  	%rd12063, %rd12017, 4294967295;
	add.s64 	%rd12064, %rd12062, %rd12063;
	mad.lo.s64 	%rd12065, %rd441, %rd12039, %rd12064;
	shr.u64 	%rd12066, %rd12065, 32;
	mul.wide.u32 	%rd12067, %r289, %r2450;
	and.b64  	%rd12068, %rd12020, 4294967295;
	add.s64 	%rd12069, %rd12066, %rd12068;
	add.s64 	%rd12070, %rd12069, %rd12067;
	shr.u64 	%rd12071, %rd12070, 32;
	and.b64  	%rd12072, %rd12023, 4294967295;
	add.s64 	%rd12073, %rd12071, %rd12072;
	shr.u64 	%rd12074, %rd12073, 32;
	and.b64  	%rd12075, %rd12026, 4294967295;
	add.s64 	%rd12076, %rd12074, %rd12075;
	shr.u64 	%rd12077, %rd12076, 32;
	and.b64  	%rd12078, %rd12029, 4294967295;
	add.s64 	%rd12079, %rd12077, %rd12078;
	shr.u64 	%rd12080, %rd12079, 32;
	and.b64  	%rd12081, %rd12032, 4294967295;
	add.s64 	%rd12082, %rd12080, %rd12081;
	shr.u64 	%rd12083, %rd12082, 32;
	and.b64  	%rd12084, %rd12035, 4294967295;
	add.s64 	%rd12085, %rd12083, %rd12084;
	shr.u64 	%rd12086, %rd12085, 32;
	and.b64  	%rd12087, %rd12038, 4294967295;
	add.s64 	%rd12088, %rd12086, %rd12087;
	{ .reg .b32 tmp; mov.b64 {tmp, %r2452}, %rd12088; }
	add.s32 	%r2453, %r2449, %r2452;
	mul.lo.s32 	%r2454, %r288, %r2451;
	cvt.u64.u32 	%rd12089, %r2454;
	and.b64  	%rd12090, %rd12045, 4294967295;
	mad.lo.s64 	%rd12091, %rd435, %rd12089, %rd12090;
	shr.u64 	%rd12092, %rd12091, 32;
	and.b64  	%rd12093, %rd12049, 4294967295;
	add.s64 	%rd12094, %rd12092, %rd12093;
	mad.lo.s64 	%rd12095, %rd436, %rd12089, %rd12094;
	cvt.u32.u64 	%r2455, %rd12095;
	shr.u64 	%rd12096, %rd12095, 32;
	and.b64  	%rd12097, %rd12053, 4294967295;
	add.s64 	%rd12098, %rd12096, %rd12097;
	mad.lo.s64 	%rd12099, %rd437, %rd12089, %rd12098;
	shr.u64 	%rd12100, %rd12099, 32;
	and.b64  	%rd12101, %rd12057, 4294967295;
	add.s64 	%rd12102, %rd12100, %rd12101;
	mad.lo.s64 	%rd12103, %rd438, %rd12089, %rd12102;
	shr.u64 	%rd12104, %rd12103, 32;
	and.b64  	%rd12105, %rd12061, 4294967295;
	add.s64 	%rd12106, %rd12104, %rd12105;
	mad.lo.s64 	%rd12107, %rd439, %rd12089, %rd12106;
	shr.u64 	%rd12108, %rd12107, 32;
	and.b64  	%rd12109, %rd12065, 4294967295;
	add.s64 	%rd12110, %rd12108, %rd12109;
	mad.lo.s64 	%rd12111, %rd440, %rd12089, %rd12110;
	shr.u64 	%rd12112, %rd12111, 32;
	and.b64  	%rd12113, %rd12070, 4294967295;
	add.s64 	%rd12114, %rd12112, %rd12113;
	mad.lo.s64 	%rd12115, %rd441, %rd12089, %rd12114;
	shr.u64 	%rd12116, %rd12115, 32;
	mul.wide.u32 	%rd12117, %r289, %r2454;
	and.b64  	%rd12118, %rd12073, 4294967295;
	add.s64 	%rd12119, %rd12116, %rd12118;
	add.s64 	%rd12120, %rd12119, %rd12117;
	shr.u64 	%rd12121, %rd12120, 32;
	and.b64  	%rd12122, %rd12076, 4294967295;
	add.s64 	%rd12123, %rd12121, %rd12122;
	shr.u64 	%rd12124, %rd12123, 32;
	and.b64  	%rd12125, %rd12079, 4294967295;
	add.s64 	%rd12126, %rd12124, %rd12125;
	shr.u64 	%rd12127, %rd12126, 32;
	and.b64  	%rd12128, %rd12082, 4294967295;
	add.s64 	%rd12129, %rd12127, %rd12128;
	shr.u64 	%rd12130, %rd12129, 32;
	and.b64  	%rd12131, %rd12085, 4294967295;
	add.s64 	%rd12132, %rd12130, %rd12131;
	shr.u64 	%rd12133, %rd12132, 32;
	and.b64  	%rd12134, %rd12088, 4294967295;
	add.s64 	%rd12135, %rd12133, %rd12134;
	{ .reg .b32 tmp; mov.b64 {tmp, %r2456}, %rd12135; }
	add.s32 	%r2457, %r2453, %r2456;
	mul.lo.s32 	%r2458, %r288, %r2455;
	cvt.u64.u32 	%rd12136, %r2458;
	and.b64  	%rd12137, %rd12095, 4294967295;
	mad.lo.s64 	%rd12138, %rd435, %rd12136, %rd12137;
	shr.u64 	%rd12139, %rd12138, 32;
	and.b64  	%rd12140, %rd12099, 4294967295;
	add.s64 	%rd12141, %rd12139, %rd12140;
	mad.lo.s64 	%rd12142, %rd436, %rd12136, %rd12141;
	cvt.u32.u64 	%r2459, %rd12142;
	shr.u64 	%rd12143, %rd12142, 32;
	and.b64  	%rd12144, %rd12103, 4294967295;
	add.s64 	%rd12145, %rd12143, %rd12144;
	mad.lo.s64 	%rd12146, %rd437, %rd12136, %rd12145;
	shr.u64 	%rd12147, %rd12146, 32;
	and.b64  	%rd12148, %rd12107, 4294967295;
	add.s64 	%rd12149, %rd12147, %rd12148;
	mad.lo.s64 	%rd12150, %rd438, %rd12136, %rd12149;
	shr.u64 	%rd12151, %rd12150, 32;
	and.b64  	%rd12152, %rd12111, 4294967295;
	add.s64 	%rd12153, %rd12151, %rd12152;
	mad.lo.s64 	%rd12154, %rd439, %rd12136, %rd12153;
	shr.u64 	%rd12155, %rd12154, 32;
	and.b64  	%rd12156, %rd12115, 4294967295;
	add.s64 	%rd12157, %rd12155, %rd12156;
	mad.lo.s64 	%rd12158, %rd440, %rd12136, %rd12157;
	shr.u64 	%rd12159, %rd12158, 32;
	and.b64  	%rd12160, %rd12120, 4294967295;
	add.s64 	%rd12161, %rd12159, %rd12160;
	mad.lo.s64 	%rd12162, %rd441, %rd12136, %rd12161;
	shr.u64 	%rd12163, %rd12162, 32;
	mul.wide.u32 	%rd12164, %r289, %r2458;
	and.b64  	%rd12165, %rd12123, 4294967295;
	add.s64 	%rd12166, %rd12163, %rd12165;
	add.s64 	%rd12167, %rd12166, %rd12164;
	shr.u64 	%rd12168, %rd12167, 32;
	and.b64  	%rd12169, %rd12126, 4294967295;
	add.s64 	%rd12170, %rd12168, %rd12169;
	shr.u64 	%rd12171, %rd12170, 32;
	and.b64  	%rd12172, %rd12129, 4294967295;
	add.s64 	%rd12173, %rd12171, %rd12172;
	shr.u64 	%rd12174, %rd12173, 32;
	and.b64  	%rd12175, %rd12132, 4294967295;
	add.s64 	%rd12176, %rd12174, %rd12175;
	shr.u64 	%rd12177, %rd12176, 32;
	and.b64  	%rd12178, %rd12135, 4294967295;
	add.s64 	%rd12179, %rd12177, %rd12178;
	{ .reg .b32 tmp; mov.b64 {tmp, %r2460}, %rd12179; }
	add.s32 	%r2461, %r2457, %r2460;
	mul.lo.s32 	%r2462, %r288, %r2459;
	cvt.u64.u32 	%rd12180, %r2462;
	and.b64  	%rd12181, %rd12142, 4294967295;
	mad.lo.s64 	%rd12182, %rd435, %rd12180, %rd12181;
	shr.u64 	%rd12183, %rd12182, 32;
	and.b64  	%rd12184, %rd12146, 4294967295;
	add.s64 	%rd12185, %rd12183, %rd12184;
	mad.lo.s64 	%rd12186, %rd436, %rd12180, %rd12185;
	cvt.u32.u64 	%r2463, %rd12186;
	shr.u64 	%rd12187, %rd12186, 32;
	and.b64  	%rd12188, %rd12150, 4294967295;
	add.s64 	%rd12189, %rd12187, %rd12188;
	mad.lo.s64 	%rd12190, %rd437, %rd12180, %rd12189;
	shr.u64 	%rd12191, %rd12190, 32;
	and.b64  	%rd12192, %rd12154, 4294967295;
	add.s64 	%rd12193, %rd12191, %rd12192;
	mad.lo.s64 	%rd12194, %rd438, %rd12180, %rd12193;
	shr.u64 	%rd12195, %rd12194, 32;
	and.b64  	%rd12196, %rd12158, 4294967295;
	add.s64 	%rd12197, %rd12195, %rd12196;
	mad.lo.s64 	%rd12198, %rd439, %rd12180, %rd12197;
	shr.u64 	%rd12199, %rd12198, 32;
	and.b64  	%rd12200, %rd12162, 4294967295;
	add.s64 	%rd12201, %rd12199, %rd12200;
	mad.lo.s64 	%rd12202, %rd440, %rd12180, %rd12201;
	shr.u64 	%rd12203, %rd12202, 32;
	and.b64  	%rd12204, %rd12167, 4294967295;
	add.s64 	%rd12205, %rd12203, %rd12204;
	mad.lo.s64 	%rd12206, %rd441, %rd12180, %rd12205;
	shr.u64 	%rd12207, %rd12206, 32;
	mul.wide.u32 	%rd12208, %r289, %r2462;
	and.b64  	%rd12209, %rd12170, 4294967295;
	add.s64 	%rd12210, %rd12207, %rd12209;
	add.s64 	%rd12211, %rd12210, %rd12208;
	shr.u64 	%rd12212, %rd12211, 32;
	and.b64  	%rd12213, %rd12173, 4294967295;
	add.s64 	%rd12214, %rd12212, %rd12213;
	shr.u64 	%rd12215, %rd12214, 32;
	and.b64  	%rd12216, %rd12176, 4294967295;
	add.s64 	%rd12217, %rd12215, %rd12216;
	shr.u64 	%rd12218, %rd12217, 32;
	and.b64  	%rd12219, %rd12179, 4294967295;
	add.s64 	%rd12220, %rd12218, %rd12219;
	{ .reg .b32 tmp; mov.b64 {tmp, %r2464}, %rd12220; }
	add.s32 	%r2465, %r2461, %r2464;
	mul.lo.s32 	%r2466, %r288, %r2463;
	cvt.u64.u32 	%rd12221, %r2466;
	and.b64  	%rd12222, %rd12186, 4294967295;
	mad.lo.s64 	%rd12223, %rd435, %rd12221, %rd12222;
	shr.u64 	%rd12224, %rd12223, 32;
	and.b64  	%rd12225, %rd12190, 4294967295;
	add.s64 	%rd12226, %rd12224, %rd12225;
	mad.lo.s64 	%rd12227, %rd436, %rd12221, %rd12226;
	cvt.u32.u64 	%r2467, %rd12227;
	shr.u64 	%rd12228, %rd12227, 32;
	and.b64  	%rd12229, %rd12194, 4294967295;
	add.s64 	%rd12230, %rd12228, %rd12229;
	mad.lo.s64 	%rd12231, %rd437, %rd12221, %rd12230;
	shr.u64 	%rd12232, %rd12231, 32;
	and.b64  	%rd12233, %rd12198, 4294967295;
	add.s64 	%rd12234, %rd12232, %rd12233;
	mad.lo.s64 	%rd12235, %rd438, %rd12221, %rd12234;
	shr.u64 	%rd12236, %rd12235, 32;
	and.b64  	%rd12237, %rd12202, 4294967295;
	add.s64 	%rd12238, %rd12236, %rd12237;
	mad.lo.s64 	%rd12239, %rd439, %rd12221, %rd12238;
	shr.u64 	%rd12240, %rd12239, 32;
	and.b64  	%rd12241, %rd12206, 4294967295;
	add.s64 	%rd12242, %rd12240, %rd12241;
	mad.lo.s64 	%rd12243, %rd440, %rd12221, %rd12242;
	shr.u64 	%rd12244, %rd12243, 32;
	and.b64  	%rd12245, %rd12211, 4294967295;
	add.s64 	%rd12246, %rd12244, %rd12245;
	mad.lo.s64 	%rd12247, %rd441, %rd12221, %rd12246;
	shr.u64 	%rd12248, %rd12247, 32;
	mul.wide.u32 	%rd12249, %r289, %r2466;
	and.b64  	%rd12250, %rd12214, 4294967295;
	add.s64 	%rd12251, %rd12248, %rd12250;
	add.s64 	%rd12252, %rd12251, %rd12249;
	shr.u64 	%rd12253, %rd12252, 32;
	and.b64  	%rd12254, %rd12217, 4294967295;
	add.s64 	%rd12255, %rd12253, %rd12254;
	shr.u64 	%rd12256, %rd12255, 32;
	and.b64  	%rd12257, %rd12220, 4294967295;
	add.s64 	%rd12258, %rd12256, %rd12257;
	{ .reg .b32 tmp; mov.b64 {tmp, %r2468}, %rd12258; }
	add.s32 	%r2469, %r2465, %r2468;
	mul.lo.s32 	%r2470, %r288, %r2467;
	cvt.u64.u32 	%rd12259, %r2470;
	and.b64  	%rd12260, %rd12227, 4294967295;
	mad.lo.s64 	%rd12261, %rd435, %rd12259, %rd12260;
	shr.u64 	%rd12262, %rd12261, 32;
	and.b64  	%rd12263, %rd12231, 4294967295;
	add.s64 	%rd12264, %rd12262, %rd12263;
	mad.lo.s64 	%rd12265, %rd436, %rd12259, %rd12264;
	cvt.u32.u64 	%r2471, %rd12265;
	shr.u64 	%rd12266, %rd12265, 32;
	and.b64  	%rd12267, %rd12235, 4294967295;
	add.s64 	%rd12268, %rd12266, %rd12267;
	mad.lo.s64 	%rd12269, %rd437, %rd12259, %rd12268;
	shr.u64 	%rd12270, %rd12269, 32;
	and.b64  	%rd12271, %rd12239, 4294967295;
	add.s64 	%rd12272, %rd12270, %rd12271;
	mad.lo.s64 	%rd12273, %rd438, %rd12259, %rd12272;
	shr.u64 	%rd12274, %rd12273, 32;
	and.b64  	%rd12275, %rd12243, 4294967295;
	add.s64 	%rd12276, %rd12274, %rd12275;
	mad.lo.s64 	%rd12277, %rd439, %rd12259, %rd12276;
	shr.u64 	%rd12278, %rd12277, 32;
	and.b64  	%rd12279, %rd12247, 4294967295;
	add.s64 	%rd12280, %rd12278, %rd12279;
	mad.lo.s64 	%rd12281, %rd440, %rd12259, %rd12280;
	shr.u64 	%rd12282, %rd12281, 32;
	and.b64  	%rd12283, %rd12252, 4294967295;
	add.s64 	%rd12284, %rd12282, %rd12283;
	mad.lo.s64 	%rd12285, %rd441, %rd12259, %rd12284;
	shr.u64 	%rd12286, %rd12285, 32;
	mul.wide.u32 	%rd12287, %r289, %r2470;
	and.b64  	%rd12288, %rd12255, 4294967295;
	add.s64 	%rd12289, %rd12286, %rd12288;
	add.s64 	%rd12290, %rd12289, %rd12287;
	shr.u64 	%rd12291, %rd12290, 32;
	and.b64  	%rd12292, %rd12258, 4294967295;
	add.s64 	%rd12293, %rd12291, %rd12292;
	{ .reg .b32 tmp; mov.b64 {tmp, %r2472}, %rd12293; }
	add.s32 	%r2473, %r2469, %r2472;
	mul.lo.s32 	%r2474, %r288, %r2471;
	cvt.u64.u32 	%rd12294, %r2474;
	and.b64  	%rd12295, %rd12265, 4294967295;
	mad.lo.s64 	%rd12296, %rd435, %rd12294, %rd12295;
	shr.u64 	%rd12297, %rd12296, 32;
	and.b64  	%rd12298, %rd12269, 4294967295;
	add.s64 	%rd12299, %rd12297, %rd12298;
	mad.lo.s64 	%rd557, %rd436, %rd12294, %rd12299;
	cvt.u32.u64 	%r635, %rd557;
	shr.u64 	%rd12300, %rd557, 32;
	and.b64  	%rd12301, %rd12273, 4294967295;
	add.s64 	%rd12302, %rd12300, %rd12301;
	mad.lo.s64 	%rd558, %rd437, %rd12294, %rd12302;
	cvt.u32.u64 	%r636, %rd558;
	shr.u64 	%rd12303, %rd558, 32;
	and.b64  	%rd12304, %rd12277, 4294967295;
	add.s64 	%rd12305, %rd12303, %rd12304;
	mad.lo.s64 	%rd559, %rd438, %rd12294, %rd12305;
	cvt.u32.u64 	%r637, %rd559;
	shr.u64 	%rd12306, %rd559, 32;
	and.b64  	%rd12307, %rd12281, 4294967295;
	add.s64 	%rd12308, %rd12306, %rd12307;
	mad.lo.s64 	%rd560, %rd439, %rd12294, %rd12308;
	cvt.u32.u64 	%r638, %rd560;
	shr.u64 	%rd12309, %rd560, 32;
	and.b64  	%rd12310, %rd12285, 4294967295;
	add.s64 	%rd12311, %rd12309, %rd12310;
	mad.lo.s64 	%rd561, %rd440, %rd12294, %rd12311;
	cvt.u32.u64 	%r639, %rd561;
	shr.u64 	%rd12312, %rd561, 32;
	and.b64  	%rd12313, %rd12290, 4294967295;
	add.s64 	%rd12314, %rd12312, %rd12313;
	mad.lo.s64 	%rd562, %rd441, %rd12294, %rd12314;
	cvt.u32.u64 	%r640, %rd562;
	shr.u64 	%rd12315, %rd562, 32;
	mul.wide.u32 	%rd12316, %r289, %r2474;
	and.b64  	%rd12317, %rd12293, 4294967295;
	add.s64 	%rd12318, %rd12315, %rd12317;
	add.s64 	%rd563, %rd12318, %rd12316;
	cvt.u32.u64 	%r641, %rd563;
	{ .reg .b32 tmp; mov.b64 {tmp, %r2475}, %rd563; }
	add.s32 	%r642, %r2473, %r2475;
	st.global.u32 	[%rd556+32], %r635;
	st.global.u32 	[%rd556+36], %r636;
	st.global.u32 	[%rd556+40], %r637;
	st.global.u32 	[%rd556+44], %r638;
	st.global.u32 	[%rd556+48], %r639;
	st.global.u32 	[%rd556+52], %r640;
	st.global.u32 	[%rd556+56], %r641;
	st.global.u32 	[%rd556+60], %r642;
	setp.gt.u32 	%p517, %r642, %r289;
	@%p517 bra 	$L__BB3_482;
	setp.lt.u32 	%p518, %r642, %r289;
	@%p518 bra 	$L__BB3_483;
	cvt.u32.u64 	%r2476, %rd441;
	setp.lt.u32 	%p519, %r2476, %r641;
	@%p519 bra 	$L__BB3_482;
	setp.gt.u32 	%p520, %r2476, %r641;
	@%p520 bra 	$L__BB3_483;
	cvt.u32.u64 	%r2478, %rd440;
	setp.lt.u32 	%p521, %r2478, %r640;
	@%p521 bra 	$L__BB3_482;
	setp.gt.u32 	%p522, %r2478, %r640;
	@%p522 bra 	$L__BB3_483;
	cvt.u32.u64 	%r2480, %rd439;
	setp.lt.u32 	%p523, %r2480, %r639;
	@%p523 bra 	$L__BB3_482;
	setp.gt.u32 	%p524, %r2480, %r639;
	@%p524 bra 	$L__BB3_483;
	cvt.u32.u64 	%r2482, %rd438;
	setp.lt.u32 	%p525, %r2482, %r638;
	@%p525 bra 	$L__BB3_482;
	setp.gt.u32 	%p526, %r2482, %r638;
	@%p526 bra 	$L__BB3_483;
	cvt.u32.u64 	%r2484, %rd437;
	setp.lt.u32 	%p527, %r2484, %r637;
	@%p527 bra 	$L__BB3_482;
	setp.gt.u32 	%p528, %r2484, %r637;
	@%p528 bra 	$L__BB3_483;
	cvt.u32.u64 	%r2486, %rd436;
	setp.lt.u32 	%p529, %r2486, %r636;
	@%p529 bra 	$L__BB3_482;
	cvt.u32.u64 	%r2488, %rd435;
	setp.gt.u32 	%p530, %r2486, %r636;
	setp.gt.u32 	%p531, %r2488, %r635;
	or.pred  	%p532, %p530, %p531;
	@%p532 bra 	$L__BB3_483;
$L__BB3_482:
	and.b64  	%rd12320, %rd557, 4294967295;
	sub.s64 	%rd12321, %rd12320, %rd435;
	shr.u64 	%rd12322, %rd12321, 63;
	st.global.u32 	[%rd556+32], %rd12321;
	and.b64  	%rd12323, %rd558, 4294967295;
	add.s64 	%rd12324, %rd12322, %rd436;
	sub.s64 	%rd12325, %rd12323, %rd12324;
	shr.u64 	%rd12326, %rd12325, 63;
	st.global.u32 	[%rd556+36], %rd12325;
	and.b64  	%rd12327, %rd559, 4294967295;
	add.s64 	%rd12328, %rd12326, %rd437;
	sub.s64 	%rd12329, %rd12327, %rd12328;
	shr.u64 	%rd12330, %rd12329, 63;
	st.global.u32 	[%rd556+40], %rd12329;
	and.b64  	%rd12331, %rd560, 4294967295;
	add.s64 	%rd12332, %rd12330, %rd438;
	sub.s64 	%rd12333, %rd12331, %rd12332;
	shr.u64 	%rd12334, %rd12333, 63;
	st.global.u32 	[%rd556+44], %rd12333;
	and.b64  	%rd12335, %rd561, 4294967295;
	add.s64 	%rd12336, %rd12334, %rd439;
	sub.s64 	%rd12337, %rd12335, %rd12336;
	shr.u64 	%rd12338, %rd12337, 63;
	st.global.u32 	[%rd556+48], %rd12337;
	and.b64  	%rd12339, %rd562, 4294967295;
	add.s64 	%rd12340, %rd12338, %rd440;
	sub.s64 	%rd12341, %rd12339, %rd12340;
	shr.u64 	%rd12342, %rd12341, 63;
	st.global.u32 	[%rd556+52], %rd12341;
	and.b64  	%rd12343, %rd563, 4294967295;
	add.s64 	%rd12344, %rd12342, %rd441;
	sub.s64 	%rd12345, %rd12343, %rd12344;
	shr.u64 	%rd12346, %rd12345, 63;
	st.global.u32 	[%rd556+56], %rd12345;
	cvt.u32.u64 	%r2489, %rd12346;
	add.s32 	%r2490, %r289, %r2489;
	sub.s32 	%r2491, %r642, %r2490;
	st.global.u32 	[%rd556+60], %r2491;
$L__BB3_483:
	mov.b32 	%r2492, 0;
	st.global.u32 	[%rd556+64], %r2492;
$L__BB3_484:
	ret;

}
	// .globl	_Z11scalar_multP7ECPointPKjPKS_
.visible .entry _Z11scalar_multP7ECPointPKjPKS_(
	.param .u64 .ptr .align 1 _Z11scalar_multP7ECPointPKjPKS__param_0,
	.param .u64 .ptr .align 1 _Z11scalar_multP7ECPointPKjPKS__param_1,
	.param .u64 .ptr .align 1 _Z11scalar_multP7ECPointPKjPKS__param_2
)
{
	.local .align 16 .b8 	__local_depot4[544];
	.reg .b64 	%SP;
	.reg .b64 	%SPL;
	.reg .pred 	%p<1209>;
	.reg .b32 	%r<5076>;
	.reg .b64 	%rd<28202>;

	mov.u64 	%SPL, __local_depot4;
	ld.param.u64 	%rd1575, [_Z11scalar_multP7ECPointPKjPKS__param_0];
	ld.param.u64 	%rd1576, [_Z11scalar_multP7ECPointPKjPKS__param_1];
	ld.param.u64 	%rd1577, [_Z11scalar_multP7ECPointPKjPKS__param_2];
	cvta.to.global.u64 	%rd1, %rd1575;
	cvta.to.global.u64 	%rd2, %rd1576;
	cvta.to.global.u64 	%rd3, %rd1577;
	add.u64 	%rd4, %SPL, 0;
	add.u64 	%rd5, %SPL, 32;
	ld.global.u32 	%r1, [%rd3+64];
	setp.eq.s32 	%p3, %r1, 0;
	@%p3 bra 	$L__BB4_2;
	ld.const.u32 	%r4929, [ONE_MONT];
	ld.const.u32 	%r4928, [ONE_MONT+4];
	ld.const.u32 	%r4927, [ONE_MONT+8];
	ld.const.u32 	%r4926, [ONE_MONT+12];
	ld.const.u32 	%r4925, [ONE_MONT+16];
	ld.const.u32 	%r4924, [ONE_MONT+20];
	ld.const.u32 	%r4923, [ONE_MONT+24];
	mov.b32 	%r4890, 0;
	mov.b32 	%r4889, 1;
	ld.const.u32 	%r4922, [ONE_MONT+28];
	mov.u32 	%r4891, %r4890;
	mov.u32 	%r4892, %r4890;
	mov.u32 	%r4893, %r4890;
	mov.u32 	%r4894, %r4890;
	mov.u32 	%r4895, %r4890;
	mov.u32 	%r4896, %r4890;
	mov.u32 	%r4897, %r4890;
	mov.u32 	%r4898, %r4922;
	mov.u32 	%r4899, %r4923;
	mov.u32 	%r4900, %r4924;
	mov.u32 	%r4901, %r4925;
	mov.u32 	%r4902, %r4926;
	mov.u32 	%r4903, %r4927;
	mov.u32 	%r4904, %r4928;
	mov.u32 	%r4905, %r4929;
	mov.u32 	%r4906, %r4922;
	mov.u32 	%r4907, %r4923;
	mov.u32 	%r4908, %r4924;
	mov.u32 	%r4909, %r4925;
	mov.u32 	%r4910, %r4926;
	mov.u32 	%r4911, %r4927;
	mov.u32 	%r4912, %r4928;
	mov.u32 	%r4913, %r4929;
	bra.uni 	$L__BB4_3;
$L__BB4_2:
	ld.global.u32 	%r4913, [%rd3];
	ld.global.u32 	%r4912, [%rd3+4];
	ld.global.u32 	%r4911, [%rd3+8];
	ld.global.u32 	%r4910, [%rd3+12];
	ld.global.u32 	%r4909, [%rd3+16];
	ld.global.u32 	%r4908, [%rd3+20];
	ld.global.u32 	%r4907, [%rd3+24];
	ld.global.u32 	%r4906, [%rd3+28];
	ld.global.u32 	%r4905, [%rd3+32];
	ld.global.u32 	%r4904, [%rd3+36];
	ld.global.u32 	%r4903, [%rd3+40];
	ld.global.u32 	%r4902, [%rd3+44];
	ld.global.u32 	%r4901, [%rd3+48];
	ld.global.u32 	%r4900, [%rd3+52];
	ld.global.u32 	%r4899, [%rd3+56];
	ld.global.u32 	%r4898, [%rd3+60];
	ld.const.u32 	%r4929, [ONE_MONT];
	ld.const.u32 	%r4928, [ONE_MONT+4];
	ld.const.u32 	%r4927, [ONE_MONT+8];
	ld.const.u32 	%r4926, [ONE_MONT+12];
	ld.const.u32 	%r4925, [ONE_MONT+16];
	ld.const.u32 	%r4924, [ONE_MONT+20];
	ld.const.u32 	%r4923, [ONE_MONT+24];
	mov.b32 	%r4889, 0;
	ld.const.u32 	%r4922, [ONE_MONT+28];
	mov.u32 	%r4890, %r4922;
	mov.u32 	%r4891, %r4923;
	mov.u32 	%r4892, %r4924;
	mov.u32 	%r4893, %r4925;
	mov.u32 	%r4894, %r4926;
	mov.u32 	%r4895, %r4927;
	mov.u32 	%r4896, %r4928;
	mov.u32 	%r4897, %r4929;
$L__BB4_3:
	ld.global.u32 	%r4718, [%rd2];
	setp.ne.s32 	%p4, %r4718, 0;
	@%p4 bra 	$L__BB4_11;
	ld.global.u32 	%r1317, [%rd2+4];
	setp.ne.s32 	%p5, %r1317, 0;
	@%p5 bra 	$L__BB4_11;
	ld.global.u32 	%r1318, [%rd2+8];
	setp.ne.s32 	%p6, %r1318, 0;
	@%p6 bra 	$L__BB4_11;
	ld.global.u32 	%r1319, [%rd2+12];
	setp.ne.s32 	%p7, %r1319, 0;
	@%p7 bra 	$L__BB4_11;
	ld.global.u32 	%r1320, [%rd2+16];
	setp.ne.s32 	%p8, %r1320, 0;
	@%p8 bra 	$L__BB4_11;
	ld.global.u32 	%r1321, [%rd2+20];
	setp.ne.s32 	%p9, %r1321, 0;
	@%p9 bra 	$L__BB4_11;
	ld.global.u32 	%r1322, [%rd2+24];
	setp.ne.s32 	%p10, %r1322, 0;
	@%p10 bra 	$L__BB4_11;
	ld.global.u32 	%r1324, [%rd2+28];
	setp.eq.s32 	%p12, %r1324, 0;
	mov.b32 	%r4914, 0;
	mov.pred 	%p1208, 0;
	mov.u32 	%r4915, %r4914;
	mov.u32 	%r4916, %r4914;
	mov.u32 	%r4917, %r4914;
	mov.u32 	%r4918, %r4914;
	mov.u32 	%r4919, %r4914;
	mov.u32 	%r4920, %r4914;
	mov.u32 	%r4921, %r4914;
	mov.u32 	%r4930, %r4922;
	mov.u32 	%r4931, %r4923;
	mov.u32 	%r4932, %r4924;
	mov.u32 	%r4933, %r4925;
	mov.u32 	%r4934, %r4926;
	mov.u32 	%r4935, %r4927;
	mov.u32 	%r4936, %r4928;
	mov.u32 	%r4937, %r4929;
	@%p12 bra 	$L__BB4_830;
$L__BB4_11:
	setp.ne.s32 	%p14, %r1, 0;
	mov.b32 	%r4914, 0;
	mov.pred 	%p1208, 0;
	mov.u32 	%r4915, %r4914;
	mov.u32 	%r4916, %r4914;
	mov.u32 	%r4917, %r4914;
	mov.u32 	%r4918, %r4914;
	mov.u32 	%r4919, %r4914;
	mov.u32 	%r4920, %r4914;
	mov.u32 	%r4921, %r4914;
	mov.u32 	%r4930, %r4922;
	mov.u32 	%r4931, %r4923;
	mov.u32 	%r4932, %r4924;
	mov.u32 	%r4933, %r4925;
	mov.u32 	%r4934, %r4926;
	mov.u32 	%r4935, %r4927;
	mov.u32 	%r4936, %r4928;
	mov.u32 	%r4937, %r4929;
	@%p14 bra 	$L__BB4_830;
	or.b32  	%r1327, %r4897, %r4896;
	or.b32  	%r1328, %r1327, %r4895;
	or.b32  	%r1329, %r1328, %r4894;
	or.b32  	%r1330, %r1329, %r4893;
	or.b32  	%r1331, %r1330, %r4892;
	or.b32  	%r1332, %r1331, %r4891;
	or.b32  	%r1333, %r1332, %r4890;
	setp.eq.s32 	%p16, %r1333, 0;
	mov.u32 	%r4930, %r4922;
	mov.u32 	%r4931, %r4923;
	mov.u32 	%r4932, %r4924;
	mov.u32 	%r4933, %r4925;
	mov.u32 	%r4934, %r4926;
	mov.u32 	%r4935, %r4927;
	mov.u32 	%r4936, %r4928;
	mov.u32 	%r4937, %r4929;
	@%p16 bra 	$L__BB4_830;
	ld.global.u32 	%r4717, [%rd2+4];
	ld.global.u32 	%r4716, [%rd2+8];
	ld.global.u32 	%r4715, [%rd2+12];
	ld.global.u32 	%r4714, [%rd2+16];
	ld.global.u32 	%r4713, [%rd2+20];
	ld.global.u32 	%r4712, [%rd2+24];
	ld.global.u32 	%r4711, [%rd2+28];
	or.b32  	%r1341, %r4711, %r4712;
	or.b32  	%r1342, %r1341, %r4713;
	or.b32  	%r1343, %r1342, %r4714;
	or.b32  	%r1344, %r1343, %r4715;
	or.b32  	%r1345, %r1344, %r4716;
	or.b32  	%r1346, %r4718, %r4717;
	or.b32  	%r1347, %r1345, %r1346;
	setp.eq.s32 	%p18, %r1347, 0;
	mov.u32 	%r4915, %r4914;
	mov.u32 	%r4916, %r4914;
	mov.u32 	%r4917, %r4914;
	mov.u32 	%r4918, %r4914;
	mov.u32 	%r4919, %r4914;
	mov.u32 	%r4920, %r4914;
	mov.u32 	%r4921, %r4914;
	mov.u32 	%r4930, %r4922;
	mov.u32 	%r4931, %r4923;
	mov.u32 	%r4932, %r4924;
	mov.u32 	%r4933, %r4925;
	mov.u32 	%r4934, %r4926;
	mov.u32 	%r4935, %r4927;
	mov.u32 	%r4936, %r4928;
	mov.u32 	%r4937, %r4929;
	@%p18 bra 	$L__BB4_830;
	ld.const.u32 	%r75, [MU_P];
	ld.const.u32 	%rd6, [P_CONST];
	ld.const.u32 	%rd7, [P_CONST+4];
	ld.const.u32 	%rd8, [P_CONST+8];
	ld.const.u32 	%rd9, [P_CONST+12];
	ld.const.u32 	%rd10, [P_CONST+16];
	ld.const.u32 	%rd11, [P_CONST+20];
	ld.const.u32 	%rd12, [P_CONST+24];
	ld.const.u32 	%rd13, [P_CONST+28];
	mov.b32 	%r4839, 0;
	mov.b32 	%r4838, 1;
	mov.u32 	%r4840, %r4839;
	mov.u32 	%r4841, %r4839;
	mov.u32 	%r4842, %r4839;
	mov.u32 	%r4843, %r4839;
	mov.u32 	%r4844, %r4839;
	mov.u32 	%r4845, %r4839;
	mov.u32 	%r4846, %r4839;
	mov.u32 	%r4847, %r4922;
	mov.u32 	%r4848, %r4923;
	mov.u32 	%r4849, %r4924;
	mov.u32 	%r4850, %r4925;
	mov.u32 	%r4851, %r4926;
	mov.u32 	%r4852, %r4927;
	mov.u32 	%r4853, %r4928;
	mov.u32 	%r4854, %r4929;
	mov.u32 	%r4855, %r4922;
	mov.u32 	%r4856, %r4923;
	mov.u32 	%r4857, %r4924;
	mov.u32 	%r4858, %r4925;
	mov.u32 	%r4859, %r4926;
	mov.u32 	%r4860, %r4927;
	mov.u32 	%r4861, %r4928;
	mov.u32 	%r4862, %r4929;
$L__BB4_15:
	mov.u32 	%r4937, %r4862;
	mov.u32 	%r4936, %r4861;
	mov.u32 	%r4935, %r4860;
	mov.u32 	%r4934, %r4859;
	mov.u32 	%r4933, %r4858;
	mov.u32 	%r4932, %r4857;
	mov.u32 	%r4931, %r4856;
	mov.u32 	%r4930, %r4855;
	mov.u32 	%r125, %r4854;
	mov.u32 	%r124, %r4853;
	mov.u32 	%r123, %r4852;
	mov.u32 	%r122, %r4851;
	mov.u32 	%r121, %r4850;
	mov.u32 	%r120, %r4849;
	mov.u32 	%r119, %r4848;
	mov.u32 	%r118, %r4847;
	mov.u32 	%r4921, %r4846;
	mov.u32 	%r4920, %r4845;
	mov.u32 	%r4919, %r4844;
	mov.u32 	%r4918, %r4843;
	mov.u32 	%r4917, %r4842;
	mov.u32 	%r4916, %r4841;
	mov.u32 	%r4915, %r4840;
	mov.u32 	%r4914, %r4839;
	mov.u32 	%r107, %r4717;
	mov.u32 	%r106, %r4716;
	mov.u32 	%r105, %r4715;
	mov.u32 	%r104, %r4714;
	mov.u32 	%r103, %r4713;
	mov.u32 	%r102, %r4712;
	mov.u32 	%r101, %r4711;
	mov.u32 	%r100, %r4913;
	mov.u32 	%r99, %r4912;
	mov.u32 	%r98, %r4911;
	mov.u32 	%r97, %r4910;
	mov.u32 	%r96, %r4909;
	mov.u32 	%r95, %r4908;
	mov.u32 	%r94, %r4907;
	mov.u32 	%r93, %r4906;
	mov.u32 	%r92, %r4905;
	mov.u32 	%r91, %r4904;
	mov.u32 	%r90, %r4903;
	mov.u32 	%r89, %r4902;
	mov.u32 	%r88, %r4901;
	mov.u32 	%r87, %r4900;
	mov.u32 	%r86, %r4899;
	mov.u32 	%r85, %r4898;
	mov.u32 	%r84, %r4897;
	mov.u32 	%r83, %r4896;
	mov.u32 	%r82, %r4895;
	mov.u32 	%r81, %r4894;
	mov.u32 	%r80, %r4893;
	mov.u32 	%r79, %r4892;
	mov.u32 	%r78, %r4891;
	mov.u32 	%r77, %r4890;
	or.b32  	%r1350, %r4718, %r107;
	or.b32  	%r1351, %r1350, %r106;
	or.b32  	%r1352, %r1351, %r105;
	or.b32  	%r1353, %r1352, %r104;
	or.b32  	%r1354, %r1353, %r103;
	or.b32  	%r1355, %r1354, %r102;
	or.b32  	%r1356, %r1355, %r101;
	setp.eq.s32 	%p19, %r1356, 0;
	@%p19 bra 	$L__BB4_829;
	and.b32  	%r1357, %r4718, 1;
	setp.eq.b32 	%p20, %r1357, 1;
	not.pred 	%p21, %p20;
	mov.u32 	%r4839, %r4914;
	mov.u32 	%r4840, %r4915;
	mov.u32 	%r4841, %r4916;
	mov.u32 	%r4842, %r4917;
	mov.u32 	%r4843, %r4918;
	mov.u32 	%r4844, %r4919;
	mov.u32 	%r4845, %r4920;
	mov.u32 	%r4846, %r4921;
	mov.u32 	%r4847, %r118;
	mov.u32 	%r4848, %r119;
	mov.u32 	%r4849, %r120;
	mov.u32 	%r4850, %r121;
	mov.u32 	%r4851, %r122;
	mov.u32 	%r4852, %r123;
	mov.u32 	%r4853, %r124;
	mov.u32 	%r4854, %r125;
	mov.u32 	%r4855, %r4930;
	mov.u32 	%r4856, %r4931;
	mov.u32 	%r4857, %r4932;
	mov.u32 	%r4858, %r4933;
	mov.u32 	%r4859, %r4934;
	mov.u32 	%r4860, %r4935;
	mov.u32 	%r4861, %r4936;
	mov.u32 	%r4862, %r4937;
	@%p21 bra 	$L__BB4_592;
	setp.ne.s32 	%p22, %r4838, 0;
	mov.u32 	%r4838, %r4889;
	mov.u32 	%r4839, %r77;
	mov.u32 	%r4840, %r78;
	mov.u32 	%r4841, %r79;
	mov.u32 	%r4842, %r80;
	mov.u32 	%r4843, %r81;
	mov.u32 	%r4844, %r82;
	mov.u32 	%r4845, %r83;
	mov.u32 	%r4846, %r84;
	mov.u32 	%r4847, %r85;
	mov.u32 	%r4848, %r86;
	mov.u32 	%r4849, %r87;
	mov.u32 	%r4850, %r88;
	mov.u32 	%r4851, %r89;
	mov.u32 	%r4852, %r90;
	mov.u32 	%r4853, %r91;
	mov.u32 	%r4854, %r92;
	mov.u32 	%r4855, %r93;
	mov.u32 	%r4856, %r94;
	mov.u32 	%r4857, %r95;
	mov.u32 	%r4858, %r96;
	mov.u32 	%r4859, %r97;
	mov.u32 	%r4860, %r98;
	mov.u32 	%r4861, %r99;
	mov.u32 	%r4862, %r100;
	@%p22 bra 	$L__BB4_592;
	or.b32  	%r1358, %r4921, %r4920;
	or.b32  	%r1359, %r1358, %r4919;
	or.b32  	%r1360, %r1359, %r4918;
	or.b32  	%r1361, %r1360, %r4917;
	or.b32  	%r1362, %r1361, %r4916;
	or.b32  	%r1363, %r1362, %r4915;
	or.b32  	%r1364, %r1363, %r4914;
	setp.eq.s32 	%p23, %r1364, 0;
	mov.u32 	%r4838, %r4889;
	mov.u32 	%r4839, %r77;
	mov.u32 	%r4840, %r78;
	mov.u32 	%r4841, %r79;
	mov.u32 	%r4842, %r80;
	mov.u32 	%r4843, %r81;
	mov.u32 	%r4844, %r82;
	mov.u32 	%r4845, %r83;
	mov.u32 	%r4846, %r84;
	mov.u32 	%r4847, %r85;
	mov.u32 	%r4848, %r86;
	mov.u32 	%r4849, %r87;
	mov.u32 	%r4850, %r88;
	mov.u32 	%r4851, %r89;
	mov.u32 	%r4852, %r90;
	mov.u32 	%r4853, %r91;
	mov.u32 	%r4854, %r92;
	mov.u32 	%r4855, %r93;
	mov.u32 	%r4856, %r94;
	mov.u32 	%r4857, %r95;
	mov.u32 	%r4858, %r96;
	mov.u32 	%r4859, %r97;
	mov.u32 	%r4860, %r98;
	mov.u32 	%r4861, %r99;
	mov.u32 	%r4862, %r100;
	@%p23 bra 	$L__BB4_592;
	setp.ne.s32 	%p24, %r4889, 0;
	mov.b32 	%r4838, 0;
	mov.u32 	%r4839, %r4914;
	mov.u32 	%r4840, %r4915;
	mov.u32 	%r4841, %r4916;
	mov.u32 	%r4842, %r4917;
	mov.u32 	%r4843, %r4918;
	mov.u32 	%r4844, %r4919;
	mov.u32 	%r4845, %r4920;
	mov.u32 	%r4846, %r4921;
	mov.u32 	%r4847, %r118;
	mov.u32 	%r4848, %r119;
	mov.u32 	%r4849, %r120;
	mov.u32 	%r4850, %r121;
	mov.u32 	%r4851, %r122;
	mov.u32 	%r4852, %r123;
	mov.u32 	%r4853, %r124;
	mov.u32 	%r4854, %r125;
	mov.u32 	%r4855, %r4930;
	mov.u32 	%r4856, %r4931;
	mov.u32 	%r4857, %r4932;
	mov.u32 	%r4858, %r4933;
	mov.u32 	%r4859, %r4934;
	mov.u32 	%r4860, %r4935;
	mov.u32 	%r4861, %r4936;
	mov.u32 	%r4862, %r4937;
	@%p24 bra 	$L__BB4_592;
	or.b32  	%r1367, %r84, %r83;
	or.b32  	%r1368, %r1367, %r82;
	or.b32  	%r1369, %r1368, %r81;
	or.b32  	%r1370, %r1369, %r80;
	or.b32  	%r1371, %r1370, %r79;
	or.b32  	%r1372, %r1371, %r78;
	or.b32  	%r1373, %r1372, %r77;
	setp.eq.s32 	%p25, %r1373, 0;
	mov.u32 	%r4839, %r4914;
	mov.u32 	%r4840, %r4915;
	mov.u32 	%r4841, %r4916;
	mov.u32 	%r4842, %r4917;
	mov.u32 	%r4843, %r4918;
	mov.u32 	%r4844, %r4919;
	mov.u32 	%r4845, %r4920;
	mov.u32 	%r4846, %r4921;
	mov.u32 	%r4847, %r118;
	mov.u32 	%r4848, %r119;
	mov.u32 	%r4849, %r120;
	mov.u32 	%r4850, %r121;
	mov.u32 	%r4851, %r122;
	mov.u32 	%r4852, %r123;
	mov.u32 	%r4853, %r124;
	mov.u32 	%r4854, %r125;
	mov.u32 	%r4855, %r4930;
	mov.u32 	%r4856, %r4931;
	mov.u32 	%r4857, %r4932;
	mov.u32 	%r4858, %r4933;
	mov.u32 	%r4859, %r4934;
	mov.u32 	%r4860, %r4935;
	mov.u32 	%r4861, %r4936;
	mov.u32 	%r4862, %r4937;
	@%p25 bra 	$L__BB4_592;
	cvt.u32.u64 	%r1374, %rd13;
	cvt.u64.u32 	%rd14, %r4921;
	mul.wide.u32 	%rd1580, %r4921, %r4921;
	cvt.u32.u64 	%r1375, %rd1580;
	shr.u64 	%rd1581, %rd1580, 32;
	cvt.u64.u32 	%rd15, %r4920;
	mul.wide.u32 	%rd1582, %r4920, %r4921;
	add.s64 	%rd1583, %rd1581, %rd1582;
	shr.u64 	%rd1584, %rd1583, 32;
	cvt.u64.u32 	%rd16, %r4919;
	mul.wide.u32 	%rd1585, %r4919, %r4921;
	add.s64 	%rd1586, %rd1584, %rd1585;
	shr.u64 	%rd1587, %rd1586, 32;
	cvt.u64.u32 	%rd17, %r4918;
	mul.wide.u32 	%rd1588, %r4918, %r4921;
	add.s64 	%rd1589, %rd1587, %rd1588;
	shr.u64 	%rd1590, %rd1589, 32;
	cvt.u64.u32 	%rd18, %r4917;
	mul.wide.u32 	%rd1591, %r4917, %r4921;
	add.s64 	%rd1592, %rd1590, %rd1591;
	shr.u64 	%rd1593, %rd1592, 32;
	cvt.u64.u32 	%rd19, %r4916;
	mul.wide.u32 	%rd1594, %r4916, %r4921;
	add.s64 	%rd1595, %rd1593, %rd1594;
	shr.u64 	%rd1596, %rd1595, 32;
	cvt.u64.u32 	%rd20, %r4915;
	mul.wide.u32 	%rd1597, %r4915, %r4921;
	add.s64 	%rd1598, %rd1596, %rd1597;
	shr.u64 	%rd1599, %rd1598, 32;
	cvt.u64.u32 	%rd21, %r4914;
	mul.wide.u32 	%rd1600, %r4914, %r4921;
	add.s64 	%rd1601, %rd1599, %rd1600;
	shr.u64 	%rd1602, %rd1601, 32;
	and.b64  	%rd1603, %rd1583, 4294967295;
	add.s64 	%rd1604, %rd1582, %rd1603;
	shr.u64 	%rd1605, %rd1604, 32;
	mul.wide.u32 	%rd1606, %r4920, %r4920;
	and.b64  	%rd1607, %rd1586, 4294967295;
	add.s64 	%rd1608, %rd1605, %rd1607;
	add.s64 	%rd1609, %rd1608, %rd1606;
	shr.u64 	%rd1610, %rd1609, 32;
	mul.wide.u32 	%rd1611, %r4919, %r4920;
	and.b64  	%rd1612, %rd1589, 4294967295;
	add.s64 	%rd1613, %rd1610, %rd1612;
	add.s64 	%rd1614, %rd1613, %rd1611;
	shr.u64 	%rd1615, %rd1614, 32;
	mul.wide.u32 	%rd1616, %r4918, %r4920;
	and.b64  	%rd1617, %rd1592, 4294967295;
	add.s64 	%rd1618, %rd1615, %rd1617;
	add.s64 	%rd1619, %rd1618, %rd1616;
	shr.u64 	%rd1620, %rd1619, 32;
	mul.wide.u32 	%rd1621, %r4917, %r4920;
	and.b64  	%rd1622, %rd1595, 4294967295;
	add.s64 	%rd1623, %rd1620, %rd1622;
	add.s64 	%rd1624, %rd1623, %rd1621;
	shr.u64 	%rd1625, %rd1624, 32;
	mul.wide.u32 	%rd1626, %r4916, %r4920;
	and.b64  	%rd1627, %rd1598, 4294967295;
	add.s64 	%rd1628, %rd1625, %rd1627;
	add.s64 	%rd1629, %rd1628, %rd1626;
	shr.u64 	%rd1630, %rd1629, 32;
	mul.wide.u32 	%rd1631, %r4915, %r4920;
	and.b64  	%rd1632, %rd1601, 4294967295;
	add.s64 	%rd1633, %rd1630, %rd1632;
	add.s64 	%rd1634, %rd1633, %rd1631;
	shr.u64 	%rd1635, %rd1634, 32;
	mul.wide.u32 	%rd1636, %r4914, %r4920;
	add.s64 	%rd1637, %rd1635, %rd1602;
	add.s64 	%rd1638, %rd1637, %rd1636;
	shr.u64 	%rd1639, %rd1638, 32;
	and.b64  	%rd1640, %rd1609, 4294967295;
	add.s64 	%rd1641, %rd1585, %rd1640;
	shr.u64 	%rd1642, %rd1641, 32;
	and.b64  	%rd1643, %rd1614, 4294967295;
	add.s64 	%rd1644, %rd1642, %rd1643;
	add.s64 	%rd1645, %rd1644, %rd1611;
	shr.u64 	%rd1646, %rd1645, 32;
	mul.wide.u32 	%rd1647, %r4919, %r4919;
	and.b64  	%rd1648, %rd1619, 4294967295;
	add.s64 	%rd1649, %rd1646, %rd1648;
	add.s64 	%rd1650, %rd1649, %rd1647;
	shr.u64 	%rd1651, %rd1650, 32;
	mul.wide.u32 	%rd1652, %r4918, %r4919;
	and.b64  	%rd1653, %rd1624, 4294967295;
	add.s64 	%rd1654, %rd1651, %rd1653;
	add.s64 	%rd1655, %rd1654, %rd1652;
	shr.u64 	%rd1656, %rd1655, 32;
	mul.wide.u32 	%rd1657, %r4917, %r4919;
	and.b64  	%rd1658, %rd1629, 4294967295;
	add.s64 	%rd1659, %rd1656, %rd1658;
	add.s64 	%rd1660, %rd1659, %rd1657;
	shr.u64 	%rd1661, %rd1660, 32;
	mul.wide.u32 	%rd1662, %r4916, %r4919;
	and.b64  	%rd1663, %rd1634, 4294967295;
	add.s64 	%rd1664, %rd1661, %rd1663;
	add.s64 	%rd1665, %rd1664, %rd1662;
	shr.u64 	%rd1666, %rd1665, 32;
	mul.wide.u32 	%rd1667, %r4915, %r4919;
	and.b64  	%rd1668, %rd1638, 4294967295;
	add.s64 	%rd1669, %rd1666, %rd1668;
	add.s64 	%rd1670, %rd1669, %rd1667;
	shr.u64 	%rd1671, %rd1670, 32;
	mul.wide.u32 	%rd1672, %r4914, %r4919;
	add.s64 	%rd1673, %rd1671, %rd1639;
	add.s64 	%rd1674, %rd1673, %rd1672;
	shr.u64 	%rd1675, %rd1674, 32;
	and.b64  	%rd1676, %rd1645, 4294967295;
	add.s64 	%rd1677, %rd1588, %rd1676;
	shr.u64 	%rd1678, %rd1677, 32;
	and.b64  	%rd1679, %rd1650, 4294967295;
	add.s64 	%rd1680, %rd1678, %rd1679;
	add.s64 	%rd1681, %rd1680, %rd1616;
	shr.u64 	%rd1682, %rd1681, 32;
	and.b64  	%rd1683, %rd1655, 4294967295;
	add.s64 	%rd1684, %rd1682, %rd1683;
	add.s64 	%rd1685, %rd1684, %rd1652;
	shr.u64 	%rd1686, %rd1685, 32;
	mul.wide.u32 	%rd1687, %r4918, %r4918;
	and.b64  	%rd1688, %rd1660, 4294967295;
	add.s64 	%rd1689, %rd1686, %rd1688;
	add.s64 	%rd1690, %rd1689, %rd1687;
	shr.u64 	%rd1691, %rd1690, 32;
	mul.wide.u32 	%rd1692, %r4917, %r4918;
	and.b64  	%rd1693, %rd1665, 4294967295;
	add.s64 	%rd1694, %rd1691, %rd1693;
	add.s64 	%rd1695, %rd1694, %rd1692;
	shr.u64 	%rd1696, %rd1695, 32;
	mul.wide.u32 	%rd1697, %r4916, %r4918;
	and.b64  	%rd1698, %rd1670, 4294967295;
	add.s64 	%rd1699, %rd1696, %rd1698;
	add.s64 	%rd1700, %rd1699, %rd1697;
	shr.u64 	%rd1701, %rd1700, 32;
	mul.wide.u32 	%rd1702, %r4915, %r4918;
	and.b64  	%rd1703, %rd1674, 4294967295;
	add.s64 	%rd1704, %rd1701, %rd1703;
	add.s64 	%rd1705, %rd1704, %rd1702;
	shr.u64 	%rd1706, %rd1705, 32;
	mul.wide.u32 	%rd1707, %r4914, %r4918;
	add.s64 	%rd1708, %rd1706, %rd1675;
	add.s64 	%rd1709, %rd1708, %rd1707;
	shr.u64 	%rd1710, %rd1709, 32;
	and.b64  	%rd1711, %rd1681, 4294967295;
	add.s64 	%rd1712, %rd1591, %rd1711;
	shr.u64 	%rd1713, %rd1712, 32;
	and.b64  	%rd1714, %rd1685, 4294967295;
	add.s64 	%rd1715, %rd1713, %rd1714;
	add.s64 	%rd1716, %rd1715, %rd1621;
	shr.u64 	%rd1717, %rd1716, 32;
	and.b64  	%rd1718, %rd1690, 4294967295;
	add.s64 	%rd1719, %rd1717, %rd1718;
	add.s64 	%rd1720, %rd1719, %rd1657;
	shr.u64 	%rd1721, %rd1720, 32;
	and.b64  	%rd1722, %rd1695, 4294967295;
	add.s64 	%rd1723, %rd1721, %rd1722;
	add.s64 	%rd1724, %rd1723, %rd1692;
	shr.u64 	%rd1725, %rd1724, 32;
	mul.wide.u32 	%rd1726, %r4917, %r4917;
	and.b64  	%rd1727, %rd1700, 4294967295;
	add.s64 	%rd1728, %rd1725, %rd1727;
	add.s64 	%rd1729, %rd1728, %rd1726;
	shr.u64 	%rd1730, %rd1729, 32;
	mul.wide.u32 	%rd1731, %r4916, %r4917;
	and.b64  	%rd1732, %rd1705, 4294967295;
	add.s64 	%rd1733, %rd1730, %rd1732;
	add.s64 	%rd1734, %rd1733, %rd1731;
	shr.u64 	%rd1735, %rd1734, 32;
	mul.wide.u32 	%rd1736, %r4915, %r4917;
	and.b64  	%rd1737, %rd1709, 4294967295;
	add.s64 	%rd1738, %rd1735, %rd1737;
	add.s64 	%rd1739, %rd1738, %rd1736;
	shr.u64 	%rd1740, %rd1739, 32;
	mul.wide.u32 	%rd1741, %r4914, %r4917;
	add.s64 	%rd1742, %rd1740, %rd1710;
	add.s64 	%rd1743, %rd1742, %rd1741;
	shr.u64 	%rd1744, %rd1743, 32;
	and.b64  	%rd1745, %rd1716, 4294967295;
	add.s64 	%rd1746, %rd1594, %rd1745;
	shr.u64 	%rd1747, %rd1746, 32;
	and.b64  	%rd1748, %rd1720, 4294967295;
	add.s64 	%rd1749, %rd1747, %rd1748;
	add.s64 	%rd1750, %rd1749, %rd1626;
	shr.u64 	%rd1751, %rd1750, 32;
	and.b64  	%rd1752, %rd1724, 4294967295;
	add.s64 	%rd1753, %rd1751, %rd1752;
	add.s64 	%rd1754, %rd1753, %rd1662;
	shr.u64 	%rd1755, %rd1754, 32;
	and.b64  	%rd1756, %rd1729, 4294967295;
	add.s64 	%rd1757, %rd1755, %rd1756;
	add.s64 	%rd1758, %rd1757, %rd1697;
	shr.u64 	%rd1759, %rd1758, 32;
	and.b64  	%rd1760, %rd1734, 4294967295;
	add.s64 	%rd1761, %rd1759, %rd1760;
	add.s64 	%rd1762, %rd1761, %rd1731;
	shr.u64 	%rd1763, %rd1762, 32;
	mul.wide.u32 	%rd1764, %r4916, %r4916;
	and.b64  	%rd1765, %rd1739, 4294967295;
	add.s64 	%rd1766, %rd1763, %rd1765;
	add.s64 	%rd1767, %rd1766, %rd1764;
	shr.u64 	%rd1768, %rd1767, 32;
	mul.wide.u32 	%rd1769, %r4915, %r4916;
	and.b64  	%rd1770, %rd1743, 4294967295;
	add.s64 	%rd1771, %rd1768, %rd1770;
	add.s64 	%rd1772, %rd1771, %rd1769;
	shr.u64 	%rd1773, %rd1772, 32;
	mul.wide.u32 	%rd1774, %r4914, %r4916;
	add.s64 	%rd1775, %rd1773, %rd1744;
	add.s64 	%rd1776, %rd1775, %rd1774;
	shr.u64 	%rd1777, %rd1776, 32;
	and.b64  	%rd1778, %rd1750, 4294967295;
	add.s64 	%rd1779, %rd1597, %rd1778;
	shr.u64 	%rd1780, %rd1779, 32;
	and.b64  	%rd1781, %rd1754, 4294967295;
	add.s64 	%rd1782, %rd1780, %rd1781;
	add.s64 	%rd1783, %rd1782, %rd1631;
	shr.u64 	%rd1784, %rd1783, 32;
	and.b64  	%rd1785, %rd1758, 4294967295;
	add.s64 	%rd1786, %rd1784, %rd1785;
	add.s64 	%rd1787, %rd1786, %rd1667;
	shr.u64 	%rd1788, %rd1787, 32;
	and.b64  	%rd1789, %rd1762, 4294967295;
	add.s64 	%rd1790, %rd1788, %rd1789;
	add.s64 	%rd1791, %rd1790, %rd1702;
	shr.u64 	%rd1792, %rd1791, 32;
	and.b64  	%rd1793, %rd1767, 4294967295;
	add.s64 	%rd1794, %rd1792, %rd1793;
	add.s64 	%rd1795, %rd1794, %rd1736;
	shr.u64 	%rd1796, %rd1795, 32;
	and.b64  	%rd1797, %rd1772, 4294967295;
	add.s64 	%rd1798, %rd1796, %rd1797;
	add.s64 	%rd1799, %rd1798, %rd1769;
	shr.u64 	%rd1800, %rd1799, 32;
	mul.wide.u32 	%rd1801, %r4915, %r4915;
	and.b64  	%rd1802, %rd1776, 4294967295;
	add.s64 	%rd1803, %rd1800, %rd1802;
	add.s64 	%rd1804, %rd1803, %rd1801;
	shr.u64 	%rd1805, %rd1804, 32;
	mul.wide.u32 	%rd1806, %r4914, %r4915;
	add.s64 	%rd1807, %rd1805, %rd1777;
	add.s64 	%rd1808, %rd1807, %rd1806;
	shr.u64 	%rd1809, %rd1808, 32;
	and.b64  	%rd1810, %rd1783, 4294967295;
	add.s64 	%rd1811, %rd1600, %rd1810;
	shr.u64 	%rd1812, %rd1811, 32;
	and.b64  	%rd1813, %rd1787, 4294967295;
	add.s64 	%rd1814, %rd1812, %rd1813;
	add.s64 	%rd1815, %rd1814, %rd1636;
	shr.u64 	%rd1816, %rd1815, 32;
	and.b64  	%rd1817, %rd1791, 4294967295;
	add.s64 	%rd1818, %rd1816, %rd1817;
	add.s64 	%rd1819, %rd1818, %rd1672;
	shr.u64 	%rd1820, %rd1819, 32;
	and.b64  	%rd1821, %rd1795, 4294967295;
	add.s64 	%rd1822, %rd1820, %rd1821;
	add.s64 	%rd1823, %rd1822, %rd1707;
	shr.u64 	%rd1824, %rd1823, 32;
	and.b64  	%rd1825, %rd1799, 4294967295;
	add.s64 	%rd1826, %rd1824, %rd1825;
	add.s64 	%rd1827, %rd1826, %rd1741;
	shr.u64 	%rd1828, %rd1827, 32;
	and.b64  	%rd1829, %rd1804, 4294967295;
	add.s64 	%rd1830, %rd1828, %rd1829;
	add.s64 	%rd1831, %rd1830, %rd1774;
	shr.u64 	%rd1832, %rd1831, 32;
	and.b64  	%rd1833, %rd1808, 4294967295;
	add.s64 	%rd1834, %rd1832, %rd1833;
	add.s64 	%rd1835, %rd1834, %rd1806;
	shr.u64 	%rd1836, %rd1835, 32;
	mul.wide.u32 	%rd1837, %r4914, %r4914;
	add.s64 	%rd1838, %rd1836, %rd1809;
	add.s64 	%rd1839, %rd1838, %rd1837;
	{ .reg .b32 tmp; mov.b64 {tmp, %r1376}, %rd1839; }
	mul.lo.s32 	%r1377, %r75, %r1375;
	cvt.u64.u32 	%rd1840, %r1377;
	and.b64  	%rd1841, %rd1580, 4294967293;
	mad.lo.s64 	%rd1842, %rd6, %rd1840, %rd1841;
	shr.u64 	%rd1843, %rd1842, 32;
	and.b64  	%rd1844, %rd1604, 4294967295;
	add.s64 	%rd1845, %rd1843, %rd1844;
	mad.lo.s64 	%rd1846, %rd7, %rd1840, %rd1845;
	cvt.u32.u64 	%r1378, %rd1846;
	shr.u64 	%rd1847, %rd1846, 32;
	and.b64  	%rd1848, %rd1641, 4294967295;
	add.s64 	%rd1849, %rd1847, %rd1848;
	mad.lo.s64 	%rd1850, %rd8, %rd1840, %rd1849;
	shr.u64 	%rd1851, %rd1850, 32;
	and.b64  	%rd1852, %rd1677, 4294967295;
	add.s64 	%rd1853, %rd1851, %rd1852;
	mad.lo.s64 	%rd1854, %rd9, %rd1840, %rd1853;
	shr.u64 	%rd1855, %rd1854, 32;
	and.b64  	%rd1856, %rd1712, 4294967295;
	add.s64 	%rd1857, %rd1855, %rd1856;
	mad.lo.s64 	%rd1858, %rd10, %rd1840, %rd1857;
	shr.u64 	%rd1859, %rd1858, 32;
	and.b64  	%rd1860, %rd1746, 4294967295;
	add.s64 	%rd1861, %rd1859, %rd1860;
	mad.lo.s64 	%rd1862, %rd11, %rd1840, %rd1861;
	shr.u64 	%rd1863, %rd1862, 32;
	and.b64  	%rd1864, %rd1779, 4294967295;
	add.s64 	%rd1865, %rd1863, %rd1864;
	mad.lo.s64 	%rd1866, %rd12, %rd1840, %rd1865;
	shr.u64 	%rd1867, %rd1866, 32;
	and.b64  	%rd1868, %rd1811, 4294967295;
	add.s64 	%rd1869, %rd1867, %rd1868;
	mad.lo.s64 	%rd1870, %rd13, %rd1840, %rd1869;
	shr.u64 	%rd1871, %rd1870, 32;
	and.b64  	%rd1872, %rd1815, 4294967295;
	add.s64 	%rd1873, %rd1871, %rd1872;
	shr.u64 	%rd1874, %rd1873, 32;
	and.b64  	%rd1875, %rd1819, 4294967295;
	add.s64 	%rd1876, %rd1874, %rd1875;
	shr.u64 	%rd1877, %rd1876, 32;
	and.b64  	%rd1878, %rd1823, 4294967295;
	add.s64 	%rd1879, %rd1877, %rd1878;
	shr.u64 	%rd1880, %rd1879, 32;
	and.b64  	%rd1881, %rd1827, 4294967295;
	add.s64 	%rd1882, %rd1880, %rd1881;
	shr.u64 	%rd1883, %rd1882, 32;
	and.b64  	%rd1884, %rd1831, 4294967295;
	add.s64 	%rd1885, %rd1883, %rd1884;
	shr.u64 	%rd1886, %rd1885, 32;
	and.b64  	%rd1887, %rd1835, 4294967295;
	add.s64 	%rd1888, %rd1886, %rd1887;
	shr.u64 	%rd1889, %rd1888, 32;
	and.b64  	%rd1890, %rd1839, 4294967295;
	add.s64 	%rd1891, %rd1889, %rd1890;
	{ .reg .b32 tmp; mov.b64 {tmp, %r1379}, %rd1891; }
	add.s32 	%r1380, %r1376, %r1379;
	mul.lo.s32 	%r1381, %r75, %r1378;
	cvt.u64.u32 	%rd1892, %r1381;
	and.b64  	%rd1893, %rd1846, 4294967295;
	mad.lo.s64 	%rd1894, %rd6, %rd1892, %rd1893;
	shr.u64 	%rd1895, %rd1894, 32;
	and.b64  	%rd1896, %rd1850, 4294967295;
	add.s64 	%rd1897, %rd1895, %rd1896;
	mad.lo.s64 	%rd1898, %rd7, %rd1892, %rd1897;
	cvt.u32.u64 	%r1382, %rd1898;
	shr.u64 	%rd1899, %rd1898, 32;
	and.b64  	%rd1900, %rd1854, 4294967295;
	add.s64 	%rd1901, %rd1899, %rd1900;
	mad.lo.s64 	%rd1902, %rd8, %rd1892, %rd1901;
	shr.u64 	%rd1903, %rd1902, 32;
	and.b64  	%rd1904, %rd1858, 4294967295;
	add.s64 	%rd1905, %rd1903, %rd1904;
	mad.lo.s64 	%rd1906, %rd9, %rd1892, %rd1905;
	shr.u64 	%rd1907, %rd1906, 32;
	and.b64  	%rd1908, %rd1862, 4294967295;
	add.s64 	%rd1909, %rd1907, %rd1908;
	mad.lo.s64 	%rd1910, %rd10, %rd1892, %rd1909;
	shr.u64 	%rd1911, %rd1910, 32;
	and.b64  	%rd1912, %rd1866, 4294967295;
	add.s64 	%rd1913, %rd1911, %rd1912;
	mad.lo.s64 	%rd1914, %rd11, %rd1892, %rd1913;
	shr.u64 	%rd1915, %rd1914, 32;
	and.b64  	%rd1916, %rd1870, 4294967295;
	add.s64 	%rd1917, %rd1915, %rd1916;
	mad.lo.s64 	%rd1918, %rd12, %rd1892, %rd1917;
	shr.u64 	%rd1919, %rd1918, 32;
	and.b64  	%rd1920, %rd1873, 4294967295;
	add.s64 	%rd1921, %rd1919, %rd1920;
	mad.lo.s64 	%rd1922, %rd13, %rd1892, %rd1921;
	shr.u64 	%rd1923, %rd1922, 32;
	and.b64  	%rd1924, %rd1876, 4294967295;
	add.s64 	%rd1925, %rd1923, %rd1924;
	shr.u64 	%rd1926, %rd1925, 32;
	and.b64  	%rd1927, %rd1879, 4294967295;
	add.s64 	%rd1928, %rd1926, %rd1927;
	shr.u64 	%rd1929, %rd1928, 32;
	and.b64  	%rd1930, %rd1882, 4294967295;
	add.s64 	%rd1931, %rd1929, %rd1930;
	shr.u64 	%rd1932, %rd1931, 32;
	and.b64  	%rd1933, %rd1885, 4294967295;
	add.s64 	%rd1934, %rd1932, %rd1933;
	shr.u64 	%rd1935, %rd1934, 32;
	and.b64  	%rd1936, %rd1888, 4294967295;
	add.s64 	%rd1937, %rd1935, %rd1936;
	shr.u64 	%rd1938, %rd1937, 32;
	and.b64  	%rd1939, %rd1891, 4294967295;
	add.s64 	%rd1940, %rd1938, %rd1939;
	{ .reg .b32 tmp; mov.b64 {tmp, %r1383}, %rd1940; }
	add.s32 	%r1384, %r1380, %r1383;
	mul.lo.s32 	%r1385, %r75, %r1382;
	cvt.u64.u32 	%rd1941, %r1385;
	and.b64  	%rd1942, %rd1898, 4294967295;
	mad.lo.s64 	%rd1943, %rd6, %rd1941, %rd1942;
	shr.u64 	%rd1944, %rd1943, 32;
	and.b64  	%rd1945, %rd1902, 4294967295;
	add.s64 	%rd1946, %rd1944, %rd1945;
	mad.lo.s64 	%rd1947, %rd7, %rd1941, %rd1946;
	cvt.u32.u64 	%r1386, %rd1947;
	shr.u64 	%rd1948, %rd1947, 32;
	and.b64  	%rd1949, %rd1906, 4294967295;
	add.s64 	%rd1950, %rd1948, %rd1949;
	mad.lo.s64 	%rd1951, %rd8, %rd1941, %rd1950;
	shr.u64 	%rd1952, %rd1951, 32;
	and.b64  	%rd1953, %rd1910, 4294967295;
	add.s64 	%rd1954, %rd1952, %rd1953;
	mad.lo.s64 	%rd1955, %rd9, %rd1941, %rd1954;
	shr.u64 	%rd1956, %rd1955, 32;
	and.b64  	%rd1957, %rd1914, 4294967295;
	add.s64 	%rd1958, %rd1956, %rd1957;
	mad.lo.s64 	%rd1959, %rd10, %rd1941, %rd1958;
	shr.u64 	%rd1960, %rd1959, 32;
	and.b64  	%rd1961, %rd1918, 4294967295;
	add.s64 	%rd1962, %rd1960, %rd1961;
	mad.lo.s64 	%rd1963, %rd11, %rd1941, %rd1962;
	shr.u64 	%rd1964, %rd1963, 32;
	and.b64  	%rd1965, %rd1922, 4294967295;
	add.s64 	%rd1966, %rd1964, %rd1965;
	mad.lo.s64 	%rd1967, %rd12, %rd1941, %rd1966;
	shr.u64 	%rd1968, %rd1967, 32;
	and.b64  	%rd1969, %rd1925, 4294967295;
	add.s64 	%rd1970, %rd1968, %rd1969;
	mad.lo.s64 	%rd1971, %rd13, %rd1941, %rd1970;
	shr.u64 	%rd1972, %rd1971, 32;
	and.b64  	%rd1973, %rd1928, 4294967295;
	add.s64 	%rd1974, %rd1972, %rd1973;
	shr.u64 	%rd1975, %rd1974, 32;
	and.b64  	%rd1976, %rd1931, 4294967295;
	add.s64 	%rd1977, %rd1975, %rd1976;
	shr.u64 	%rd1978, %rd1977, 32;
	and.b64  	%rd1979, %rd1934, 4294967295;
	add.s64 	%rd1980, %rd1978, %rd1979;
	shr.u64 	%rd1981, %rd1980, 32;
	and.b64  	%rd1982, %rd1937, 4294967295;
	add.s64 	%rd1983, %rd1981, %rd1982;
	shr.u64 	%rd1984, %rd1983, 32;
	and.b64  	%rd1985, %rd1940, 4294967295;
	add.s64 	%rd1986, %rd1984, %rd1985;
	{ .reg .b32 tmp; mov.b64 {tmp, %r1387}, %rd1986; }
	add.s32 	%r1388, %r1384, %r1387;
	mul.lo.s32 	%r1389, %r75, %r1386;
	cvt.u64.u32 	%rd1987, %r1389;
	and.b64  	%rd1988, %rd1947, 4294967295;
	mad.lo.s64 	%rd1989, %rd6, %rd1987, %rd1988;
	shr.u64 	%rd1990, %rd1989, 32;
	and.b64  	%rd1991, %rd1951, 4294967295;
	add.s64 	%rd1992, %rd1990, %rd1991;
	mad.lo.s64 	%rd1993, %rd7, %rd1987, %rd1992;
	cvt.u32.u64 	%r1390, %rd1993;
	shr.u64 	%rd1994, %rd1993, 32;
	and.b64  	%rd1995, %rd1955, 4294967295;
	add.s64 	%rd1996, %rd1994, %rd1995;
	mad.lo.s64 	%rd1997, %rd8, %rd1987, %rd1996;
	shr.u64 	%rd1998, %rd1997, 32;
	and.b64  	%rd1999, %rd1959, 4294967295;
	add.s64 	%rd2000, %rd1998, %rd1999;
	mad.lo.s64 	%rd2001, %rd9, %rd1987, %rd2000;
	shr.u64 	%rd2002, %rd2001, 32;
	and.b64  	%rd2003, %rd1963, 4294967295;
	add.s64 	%rd2004, %rd2002, %rd2003;
	mad.lo.s64 	%rd2005, %rd10, %rd1987, %rd2004;
	shr.u64 	%rd2006, %rd2005, 32;
	and.b64  	%rd2007, %rd1967, 4294967295;
	add.s64 	%rd2008, %rd2006, %rd2007;
	mad.lo.s64 	%rd2009, %rd11, %rd1987, %rd2008;
	shr.u64 	%rd2010, %rd2009, 32;
	and.b64  	%rd2011, %rd1971, 4294967295;
	add.s64 	%rd2012, %rd2010, %rd2011;
	mad.lo.s64 	%rd2013, %rd12, %rd1987, %rd2012;
	shr.u64 	%rd2014, %rd2013, 32;
	and.b64  	%rd2015, %rd1974, 4294967295;
	add.s64 	%rd2016, %rd2014, %rd2015;
	mad.lo.s64 	%rd2017, %rd13, %rd1987, %rd2016;
	shr.u64 	%rd2018, %rd2017, 32;
	and.b64  	%rd2019, %rd1977, 4294967295;
	add.s64 	%rd2020, %rd2018, %rd2019;
	shr.u64 	%rd2021, %rd2020, 32;
	and.b64  	%rd2022, %rd1980, 4294967295;
	add.s64 	%rd2023, %rd2021, %rd2022;
	shr.u64 	%rd2024, %rd2023, 32;
	and.b64  	%rd2025, %rd1983, 4294967295;
	add.s64 	%rd2026, %rd2024, %rd2025;
	shr.u64 	%rd2027, %rd2026, 32;
	and.b64  	%rd2028, %rd1986, 4294967295;
	add.s64 	%rd2029, %rd2027, %rd2028;
	{ .reg .b32 tmp; mov.b64 {tmp, %r1391}, %rd2029; }
	add.s32 	%r1392, %r1388, %r1391;
	mul.lo.s32 	%r1393, %r75, %r1390;
	cvt.u64.u32 	%rd2030, %r1393;
	and.b64  	%rd2031, %rd1993, 4294967295;
	mad.lo.s64 	%rd2032, %rd6, %rd2030, %rd2031;
	shr.u64 	%rd2033, %rd2032, 32;
	and.b64  	%rd2034, %rd1997, 4294967295;
	add.s64 	%rd2035, %rd2033, %rd2034;
	mad.lo.s64 	%rd2036, %rd7, %rd2030, %rd2035;
	cvt.u32.u64 	%r1394, %rd2036;
	shr.u64 	%rd2037, %rd2036, 32;
	and.b64  	%rd2038, %rd2001, 4294967295;
	add.s64 	%rd2039, %rd2037, %rd2038;
	mad.lo.s64 	%rd2040, %rd8, %rd2030, %rd2039;
	shr.u64 	%rd2041, %rd2040, 32;
	and.b64  	%rd2042, %rd2005, 4294967295;
	add.s64 	%rd2043, %rd2041, %rd2042;
	mad.lo.s64 	%rd2044, %rd9, %rd2030, %rd2043;
	shr.u64 	%rd2045, %rd2044, 32;
	and.b64  	%rd2046, %rd2009, 4294967295;
	add.s64 	%rd2047, %rd2045, %rd2046;
	mad.lo.s64 	%rd2048, %rd10, %rd2030, %rd2047;
	shr.u64 	%rd2049, %rd2048, 32;
	and.b64  	%rd2050, %rd2013, 4294967295;
	add.s64 	%rd2051, %rd2049, %rd2050;
	mad.lo.s64 	%rd2052, %rd11, %rd2030, %rd2051;
	shr.u64 	%rd2053, %rd2052, 32;
	and.b64  	%rd2054, %rd2017, 4294967295;
	add.s64 	%rd2055, %rd2053, %rd2054;
	mad.lo.s64 	%rd2056, %rd12, %rd2030, %rd2055;
	shr.u64 	%rd2057, %rd2056, 32;
	and.b64  	%rd2058, %rd2020, 4294967295;
	add.s64 	%rd2059, %rd2057, %rd2058;
	mad.lo.s64 	%rd2060, %rd13, %rd2030, %rd2059;
	shr.u64 	%rd2061, %rd2060, 32;
	and.b64  	%rd2062, %rd2023, 4294967295;
	add.s64 	%rd2063, %rd2061, %rd2062;
	shr.u64 	%rd2064, %rd2063, 32;
	and.b64  	%rd2065, %rd2026, 4294967295;
	add.s64 	%rd2066, %rd2064, %rd2065;
	shr.u64 	%rd2067, %rd2066, 32;
	and.b64  	%rd2068, %rd2029, 4294967295;
	add.s64 	%rd2069, %rd2067, %rd2068;
	{ .reg .b32 tmp; mov.b64 {tmp, %r1395}, %rd2069; }
	add.s32 	%r1396, %r1392, %r1395;
	mul.lo.s32 	%r1397, %r75, %r1394;
	cvt.u64.u32 	%rd2070, %r1397;
	and.b64  	%rd2071, %rd2036, 4294967295;
	mad.lo.s64 	%rd2072, %rd6, %rd2070, %rd2071;
	shr.u64 	%rd2073, %rd2072, 32;
	and.b64  	%rd2074, %rd2040, 4294967295;
	add.s64 	%rd2075, %rd2073, %rd2074;
	mad.lo.s64 	%rd2076, %rd7, %rd2070, %rd2075;
	cvt.u32.u64 	%r1398, %rd2076;
	shr.u64 	%rd2077, %rd2076, 32;
	and.b64  	%rd2078, %rd2044, 4294967295;
	add.s64 	%rd2079, %rd2077, %rd2078;
	mad.lo.s64 	%rd2080, %rd8, %rd2070, %rd2079;
	shr.u64 	%rd2081, %rd2080, 32;
	and.b64  	%rd2082, %rd2048, 4294967295;
	add.s64 	%rd2083, %rd2081, %rd2082;
	mad.lo.s64 	%rd2084, %rd9, %rd2070, %rd2083;
	shr.u64 	%rd2085, %rd2084, 32;
	and.b64  	%rd2086, %rd2052, 4294967295;
	add.s64 	%rd2087, %rd2085, %rd2086;
	mad.lo.s64 	%rd2088, %rd10, %rd2070, %rd2087;
	shr.u64 	%rd2089, %rd2088, 32;
	and.b64  	%rd2090, %rd2056, 4294967295;
	add.s64 	%rd2091, %rd2089, %rd2090;
	mad.lo.s64 	%rd2092, %rd11, %rd2070, %rd2091;
	shr.u64 	%rd2093, %rd2092, 32;
	and.b64  	%rd2094, %rd2060, 4294967295;
	add.s64 	%rd2095, %rd2093, %rd2094;
	mad.lo.s64 	%rd2096, %rd12, %rd2070, %rd2095;
	shr.u64 	%rd2097, %rd2096, 32;
	and.b64  	%rd2098, %rd2063, 4294967295;
	add.s64 	%rd2099, %rd2097, %rd2098;
	mad.lo.s64 	%rd2100, %rd13, %rd2070, %rd2099;
	shr.u64 	%rd2101, %rd2100, 32;
	and.b64  	%rd2102, %rd2066, 4294967295;
	add.s64 	%rd2103, %rd2101, %rd2102;
	shr.u64 	%rd2104, %rd2103, 32;
	and.b64  	%rd2105, %rd2069, 4294967295;
	add.s64 	%rd2106, %rd2104, %rd2105;
	{ .reg .b32 tmp; mov.b64 {tmp, %r1399}, %rd2106; }
	add.s32 	%r1400, %r1396, %r1399;
	mul.lo.s32 	%r1401, %r75, %r1398;
	cvt.u64.u32 	%rd2107, %r1401;
	and.b64  	%rd2108, %rd2076, 4294967295;
	mad.lo.s64 	%rd2109, %rd6, %rd2107, %rd2108;
	shr.u64 	%rd2110, %rd2109, 32;
	and.b64  	%rd2111, %rd2080, 4294967295;
	add.s64 	%rd2112, %rd2110, %rd2111;
	mad.lo.s64 	%rd2113, %rd7, %rd2107, %rd2112;
	cvt.u32.u64 	%r1402, %rd2113;
	shr.u64 	%rd2114, %rd2113, 32;
	and.b64  	%rd2115, %rd2084, 4294967295;
	add.s64 	%rd2116, %rd2114, %rd2115;
	mad.lo.s64 	%rd2117, %rd8, %rd2107, %rd2116;
	shr.u64 	%rd2118, %rd2117, 32;
	and.b64  	%rd2119, %rd2088, 4294967295;
	add.s64 	%rd2120, %rd2118, %rd2119;
	mad.lo.s64 	%rd2121, %rd9, %rd2107, %rd2120;
	shr.u64 	%rd2122, %rd2121, 32;
	and.b64  	%rd2123, %rd2092, 4294967295;
	add.s64 	%rd2124, %rd2122, %rd2123;
	mad.lo.s64 	%rd2125, %rd10, %rd2107, %rd2124;
	shr.u64 	%rd2126, %rd2125, 32;
	and.b64  	%rd2127, %rd2096, 4294967295;
	add.s64 	%rd2128, %rd2126, %rd2127;
	mad.lo.s64 	%rd2129, %rd11, %rd2107, %rd2128;
	shr.u64 	%rd2130, %rd2129, 32;
	and.b64  	%rd2131, %rd2100, 4294967295;
	add.s64 	%rd2132, %rd2130, %rd2131;
	mad.lo.s64 	%rd2133, %rd12, %rd2107, %rd2132;
	shr.u64 	%rd2134, %rd2133, 32;
	and.b64  	%rd2135, %rd2103, 4294967295;
	add.s64 	%rd2136, %rd2134, %rd2135;
	mad.lo.s64 	%rd2137, %rd13, %rd2107, %rd2136;
	shr.u64 	%rd2138, %rd2137, 32;
	and.b64  	%rd2139, %rd2106, 4294967295;
	add.s64 	%rd2140, %rd2138, %rd2139;
	{ .reg .b32 tmp; mov.b64 {tmp, %r1403}, %rd2140; }
	add.s32 	%r1404, %r1400, %r1403;
	mul.lo.s32 	%r1405, %r75, %r1402;
	cvt.u64.u32 	%rd2141, %r1405;
	and.b64  	%rd2142, %rd2113, 4294967295;
	mad.lo.s64 	%rd2143, %rd6, %rd2141, %rd2142;
	shr.u64 	%rd2144, %rd2143, 32;
	and.b64  	%rd2145, %rd2117, 4294967295;
	add.s64 	%rd2146, %rd2144, %rd2145;
	mad.lo.s64 	%rd27794, %rd7, %rd2141, %rd2146;
	shr.u64 	%rd2147, %rd27794, 32;
	and.b64  	%rd2148, %rd2121, 4294967295;
	add.s64 	%rd2149, %rd2147, %rd2148;
	mad.lo.s64 	%rd27793, %rd8, %rd2141, %rd2149;
	cvt.u32.u64 	%r134, %rd27793;
	shr.u64 	%rd2150, %rd27793, 32;
	and.b64  	%rd2151, %rd2125, 4294967295;
	add.s64 	%rd2152, %rd2150, %rd2151;
	mad.lo.s64 	%rd27792, %rd9, %rd2141, %rd2152;
	cvt.u32.u64 	%r135, %rd27792;
	shr.u64 	%rd2153, %rd27792, 32;
	and.b64  	%rd2154, %rd2129, 4294967295;
	add.s64 	%rd2155, %rd2153, %rd2154;
	mad.lo.s64 	%rd27791, %rd10, %rd2141, %rd2155;
	cvt.u32.u64 	%r136, %rd27791;
	shr.u64 	%rd2156, %rd27791, 32;
	and.b64  	%rd2157, %rd2133, 4294967295;
	add.s64 	%rd2158, %rd2156, %rd2157;
	mad.lo.s64 	%rd27790, %rd11, %rd2141, %rd2158;
	cvt.u32.u64 	%r137, %rd27790;
	shr.u64 	%rd2159, %rd27790, 32;
	and.b64  	%rd2160, %rd2137, 4294967295;
	add.s64 	%rd2161, %rd2159, %rd2160;
	mad.lo.s64 	%rd27789, %rd12, %rd2141, %rd2161;
	cvt.u32.u64 	%r138, %rd27789;
	shr.u64 	%rd2162, %rd27789, 32;
	and.b64  	%rd2163, %rd2140, 4294967295;
	add.s64 	%rd2164, %rd2162, %rd2163;
	mad.lo.s64 	%rd27788, %rd13, %rd2141, %rd2164;
	cvt.u32.u64 	%r139, %rd27788;
	{ .reg .b32 tmp; mov.b64 {tmp, %r1406}, %rd27788; }
	add.s32 	%r4744, %r1404, %r1406;
	setp.gt.u32 	%p26, %r4744, %r1374;
	@%p26 bra 	$L__BB4_35;
	setp.lt.u32 	%p27, %r4744, %r1374;
	@%p27 bra 	$L__BB4_36;
	cvt.u32.u64 	%r1408, %rd12;
	setp.lt.u32 	%p28, %r1408, %r139;
	@%p28 bra 	$L__BB4_35;
	setp.gt.u32 	%p29, %r1408, %r139;
	@%p29 bra 	$L__BB4_36;
	cvt.u32.u64 	%r1410, %rd11;
	setp.lt.u32 	%p30, %r1410, %r138;
	@%p30 bra 	$L__BB4_35;
	setp.gt.u32 	%p31, %r1410, %r138;
	@%p31 bra 	$L__BB4_36;
	cvt.u32.u64 	%r1412, %rd10;
	setp.lt.u32 	%p32, %r1412, %r137;
	@%p32 bra 	$L__BB4_35;
	setp.gt.u32 	%p33, %r1412, %r137;
	@%p33 bra 	$L__BB4_36;
	cvt.u32.u64 	%r1414, %rd9;
	setp.lt.u32 	%p34, %r1414, %r136;
	@%p34 bra 	$L__BB4_35;
	setp.gt.u32 	%p35, %r1414, %r136;
	@%p35 bra 	$L__BB4_36;
	cvt.u32.u64 	%r1416, %rd8;
	setp.lt.u32 	%p36, %r1416, %r135;
	@%p36 bra 	$L__BB4_35;
	setp.gt.u32 	%p37, %r1416, %r135;
	@%p37 bra 	$L__BB4_36;
	cvt.u32.u64 	%r1418, %rd7;
	setp.lt.u32 	%p38, %r1418, %r134;
	@%p38 bra 	$L__BB4_35;
	cvt.u32.u64 	%r1420, %rd6;
	setp.gt.u32 	%p39, %r1418, %r134;
	cvt.u32.u64 	%r1421, %rd27794;
	setp.gt.u32 	%p40, %r1420, %r1421;
	or.pred  	%p41, %p39, %p40;
	@%p41 bra 	$L__BB4_36;
$L__BB4_35:
	and.b64  	%rd2166, %rd27794, 4294967295;
	sub.s64 	%rd27794, %rd2166, %rd6;
	shr.u64 	%rd2167, %rd27794, 63;
	and.b64  	%rd2168, %rd27793, 4294967295;
	add.s64 	%rd2169, %rd2167, %rd7;
	sub.s64 	%rd27793, %rd2168, %rd2169;
	shr.u64 	%rd2170, %rd27793, 63;
	and.b64  	%rd2171, %rd27792, 4294967295;
	add.s64 	%rd2172, %rd2170, %rd8;
	sub.s64 	%rd27792, %rd2171, %rd2172;
	shr.u64 	%rd2173, %rd27792, 63;
	and.b64  	%rd2174, %rd27791, 4294967295;
	add.s64 	%rd2175, %rd2173, %rd9;
	sub.s64 	%rd27791, %rd2174, %rd2175;
	shr.u64 	%rd2176, %rd27791, 63;
	and.b64  	%rd2177, %rd27790, 4294967295;
	add.s64 	%rd2178, %rd2176, %rd10;
	sub.s64 	%rd27790, %rd2177, %rd2178;
	shr.u64 	%rd2179, %rd27790, 63;
	and.b64  	%rd2180, %rd27789, 4294967295;
	add.s64 	%rd2181, %rd2179, %rd11;
	sub.s64 	%rd27789, %rd2180, %rd2181;
	shr.u64 	%rd2182, %rd27789, 63;
	and.b64  	%rd2183, %rd27788, 4294967295;
	add.s64 	%rd2184, %rd2182, %rd12;
	sub.s64 	%rd27788, %rd2183, %rd2184;
	shr.u64 	%rd2185, %rd27788, 63;
	cvt.u32.u64 	%r1423, %rd2185;
	add.s32 	%r1424, %r1374, %r1423;
	sub.s32 	%r4744, %r4744, %r1424;
$L__BB4_36:
	cvt.u32.u64 	%r1425, %rd13;
	cvt.u64.u32 	%rd43, %r84;
	mul.wide.u32 	%rd2186, %r84, %r84;
	cvt.u32.u64 	%r1426, %rd2186;
	shr.u64 	%rd2187, %rd2186, 32;
	cvt.u64.u32 	%rd44, %r83;
	mul.wide.u32 	%rd2188, %r83, %r84;
	add.s64 	%rd2189, %rd2187, %rd2188;
	shr.u64 	%rd2190, %rd2189, 32;
	cvt.u64.u32 	%rd45, %r82;
	mul.wide.u32 	%rd2191, %r82, %r84;
	add.s64 	%rd2192, %rd2190, %rd2191;
	shr.u64 	%rd2193, %rd2192, 32;
	cvt.u64.u32 	%rd46, %r81;
	mul.wide.u32 	%rd2194, %r81, %r84;
	add.s64 	%rd2195, %rd2193, %rd2194;
	shr.u64 	%rd2196, %rd2195, 32;
	cvt.u64.u32 	%rd47, %r80;
	mul.wide.u32 	%rd2197, %r80, %r84;
	add.s64 	%rd2198, %rd2196, %rd2197;
	shr.u64 	%rd2199, %rd2198, 32;
	cvt.u64.u32 	%rd48, %r79;
	mul.wide.u32 	%rd2200, %r79, %r84;
	add.s64 	%rd2201, %rd2199, %rd2200;
	shr.u64 	%rd2202, %rd2201, 32;
	cvt.u64.u32 	%rd49, %r78;
	mul.wide.u32 	%rd2203, %r78, %r84;
	add.s64 	%rd2204, %rd2202, %rd2203;
	shr.u64 	%rd2205, %rd2204, 32;
	cvt.u64.u32 	%rd50, %r77;
	mul.wide.u32 	%rd2206, %r77, %r84;
	add.s64 	%rd2207, %rd2205, %rd2206;
	shr.u64 	%rd2208, %rd2207, 32;
	and.b64  	%rd2209, %rd2189, 4294967295;
	add.s64 	%rd2210, %rd2188, %rd2209;
	shr.u64 	%rd2211, %rd2210, 32;
	mul.wide.u32 	%rd2212, %r83, %r83;
	and.b64  	%rd2213, %rd2192, 4294967295;
	add.s64 	%rd2214, %rd2211, %rd2213;
	add.s64 	%rd2215, %rd2214, %rd2212;
	shr.u64 	%rd2216, %rd2215, 32;
	mul.wide.u32 	%rd2217, %r82, %r83;
	and.b64  	%rd2218, %rd2195, 4294967295;
	add.s64 	%rd2219, %rd2216, %rd2218;
	add.s64 	%rd2220, %rd2219, %rd2217;
	shr.u64 	%rd2221, %rd2220, 32;
	mul.wide.u32 	%rd2222, %r81, %r83;
	and.b64  	%rd2223, %rd2198, 4294967295;
	add.s64 	%rd2224, %rd2221, %rd2223;
	add.s64 	%rd2225, %rd2224, %rd2222;
	shr.u64 	%rd2226, %rd2225, 32;
	mul.wide.u32 	%rd2227, %r80, %r83;
	and.b64  	%rd2228, %rd2201, 4294967295;
	add.s64 	%rd2229, %rd2226, %rd2228;
	add.s64 	%rd2230, %rd2229, %rd2227;
	shr.u64 	%rd2231, %rd2230, 32;
	mul.wide.u32 	%rd2232, %r79, %r83;
	and.b64  	%rd2233, %rd2204, 4294967295;
	add.s64 	%rd2234, %rd2231, %rd2233;
	add.s64 	%rd2235, %rd2234, %rd2232;
	shr.u64 	%rd2236, %rd2235, 32;
	mul.wide.u32 	%rd2237, %r78, %r83;
	and.b64  	%rd2238, %rd2207, 4294967295;
	add.s64 	%rd2239, %rd2236, %rd2238;
	add.s64 	%rd2240, %rd2239, %rd2237;
	shr.u64 	%rd2241, %rd2240, 32;
	mul.wide.u32 	%rd2242, %r77, %r83;
	add.s64 	%rd2243, %rd2241, %rd2208;
	add.s64 	%rd2244, %rd2243, %rd2242;
	shr.u64 	%rd2245, %rd2244, 32;
	and.b64  	%rd2246, %rd2215, 4294967295;
	add.s64 	%rd2247, %rd2191, %rd2246;
	shr.u64 	%rd2248, %rd2247, 32;
	and.b64  	%rd2249, %rd2220, 4294967295;
	add.s64 	%rd2250, %rd2248, %rd2249;
	add.s64 	%rd2251, %rd2250, %rd2217;
	shr.u64 	%rd2252, %rd2251, 32;
	mul.wide.u32 	%rd2253, %r82, %r82;
	and.b64  	%rd2254, %rd2225, 4294967295;
	add.s64 	%rd2255, %rd2252, %rd2254;
	add.s64 	%rd2256, %rd2255, %rd2253;
	shr.u64 	%rd2257, %rd2256, 32;
	mul.wide.u32 	%rd2258, %r81, %r82;
	and.b64  	%rd2259, %rd2230, 4294967295;
	add.s64 	%rd2260, %rd2257, %rd2259;
	add.s64 	%rd2261, %rd2260, %rd2258;
	shr.u64 	%rd2262, %rd2261, 32;
	mul.wide.u32 	%rd2263, %r80, %r82;
	and.b64  	%rd2264, %rd2235, 4294967295;
	add.s64 	%rd2265, %rd2262, %rd2264;
	add.s64 	%rd2266, %rd2265, %rd2263;
	shr.u64 	%rd2267, %rd2266, 32;
	mul.wide.u32 	%rd2268, %r79, %r82;
	and.b64  	%rd2269, %rd2240, 4294967295;
	add.s64 	%rd2270, %rd2267, %rd2269;
	add.s64 	%rd2271, %rd2270, %rd2268;
	shr.u64 	%rd2272, %rd2271, 32;
	mul.wide.u32 	%rd2273, %r78, %r82;
	and.b64  	%rd2274, %rd2244, 4294967295;
	add.s64 	%rd2275, %rd2272, %rd2274;
	add.s64 	%rd2276, %rd2275, %rd2273;
	shr.u64 	%rd2277, %rd2276, 32;
	mul.wide.u32 	%rd2278, %r77, %r82;
	add.s64 	%rd2279, %rd2277, %rd2245;
	add.s64 	%rd2280, %rd2279, %rd2278;
	shr.u64 	%rd2281, %rd2280, 32;
	and.b64  	%rd2282, %rd2251, 4294967295;
	add.s64 	%rd2283, %rd2194, %rd2282;
	shr.u64 	%rd2284, %rd2283, 32;
	and.b64  	%rd2285, %rd2256, 4294967295;
	add.s64 	%rd2286, %rd2284, %rd2285;
	add.s64 	%rd2287, %rd2286, %rd2222;
	shr.u64 	%rd2288, %rd2287, 32;
	and.b64  	%rd2289, %rd2261, 4294967295;
	add.s64 	%rd2290, %rd2288, %rd2289;
	add.s64 	%rd2291, %rd2290, %rd2258;
	shr.u64 	%rd2292, %rd2291, 32;
	mul.wide.u32 	%rd2293, %r81, %r81;
	and.b64  	%rd2294, %rd2266, 4294967295;
	add.s64 	%rd2295, %rd2292, %rd2294;
	add.s64 	%rd2296, %rd2295, %rd2293;
	shr.u64 	%rd2297, %rd2296, 32;
	mul.wide.u32 	%rd2298, %r80, %r81;
	and.b64  	%rd2299, %rd2271, 4294967295;
	add.s64 	%rd2300, %rd2297, %rd2299;
	add.s64 	%rd2301, %rd2300, %rd2298;
	shr.u64 	%rd2302, %rd2301, 32;
	mul.wide.u32 	%rd2303, %r79, %r81;
	and.b64  	%rd2304, %rd2276, 4294967295;
	add.s64 	%rd2305, %rd2302, %rd2304;
	add.s64 	%rd2306, %rd2305, %rd2303;
	shr.u64 	%rd2307, %rd2306, 32;
	mul.wide.u32 	%rd2308, %r78, %r81;
	and.b64  	%rd2309, %rd2280, 4294967295;
	add.s64 	%rd2310, %rd2307, %rd2309;
	add.s64 	%rd2311, %rd2310, %rd2308;
	shr.u64 	%rd2312, %rd2311, 32;
	mul.wide.u32 	%rd2313, %r77, %r81;
	add.s64 	%rd2314, %rd2312, %rd2281;
	add.s64 	%rd2315, %rd2314, %rd2313;
	shr.u64 	%rd2316, %rd2315, 32;
	and.b64  	%rd2317, %rd2287, 4294967295;
	add.s64 	%rd2318, %rd2197, %rd2317;
	shr.u64 	%rd2319, %rd2318, 32;
	and.b64  	%rd2320, %rd2291, 4294967295;
	add.s64 	%rd2321, %rd2319, %rd2320;
	add.s64 	%rd2322, %rd2321, %rd2227;
	shr.u64 	%rd2323, %rd2322, 32;
	and.b64  	%rd2324, %rd2296, 4294967295;
	add.s64 	%rd2325, %rd2323, %rd2324;
	add.s64 	%rd2326, %rd2325, %rd2263;
	shr.u64 	%rd2327, %rd2326, 32;
	and.b64  	%rd2328, %rd2301, 4294967295;
	add.s64 	%rd2329, %rd2327, %rd2328;
	add.s64 	%rd2330, %rd2329, %rd2298;
	shr.u64 	%rd2331, %rd2330, 32;
	mul.wide.u32 	%rd2332, %r80, %r80;
	and.b64  	%rd2333, %rd2306, 4294967295;
	add.s64 	%rd2334, %rd2331, %rd2333;
	add.s64 	%rd2335, %rd2334, %rd2332;
	shr.u64 	%rd2336, %rd2335, 32;
	mul.wide.u32 	%rd2337, %r79, %r80;
	and.b64  	%rd2338, %rd2311, 4294967295;
	add.s64 	%rd2339, %rd2336, %rd2338;
	add.s64 	%rd2340, %rd2339, %rd2337;
	shr.u64 	%rd2341, %rd2340, 32;
	mul.wide.u32 	%rd2342, %r78, %r80;
	and.b64  	%rd2343, %rd2315, 4294967295;
	add.s64 	%rd2344, %rd2341, %rd2343;
	add.s64 	%rd2345, %rd2344, %rd2342;
	shr.u64 	%rd2346, %rd2345, 32;
	mul.wide.u32 	%rd2347, %r77, %r80;
	add.s64 	%rd2348, %rd2346, %rd2316;
	add.s64 	%rd2349, %rd2348, %rd2347;
	shr.u64 	%rd2350, %rd2349, 32;
	and.b64  	%rd2351, %rd2322, 4294967295;
	add.s64 	%rd2352, %rd2200, %rd2351;
	shr.u64 	%rd2353, %rd2352, 32;
	and.b64  	%rd2354, %rd2326, 4294967295;
	add.s64 	%rd2355, %rd2353, %rd2354;
	add.s64 	%rd2356, %rd2355, %rd2232;
	shr.u64 	%rd2357, %rd2356, 32;
	and.b64  	%rd2358, %rd2330, 4294967295;
	add.s64 	%rd2359, %rd2357, %rd2358;
	add.s64 	%rd2360, %rd2359, %rd2268;
	shr.u64 	%rd2361, %rd2360, 32;
	and.b64  	%rd2362, %rd2335, 4294967295;
	add.s64 	%rd2363, %rd2361, %rd2362;
	add.s64 	%rd2364, %rd2363, %rd2303;
	shr.u64 	%rd2365, %rd2364, 32;
	and.b64  	%rd2366, %rd2340, 4294967295;
	add.s64 	%rd2367, %rd2365, %rd2366;
	add.s64 	%rd2368, %rd2367, %rd2337;
	shr.u64 	%rd2369, %rd2368, 32;
	mul.wide.u32 	%rd2370, %r79, %r79;
	and.b64  	%rd2371, %rd2345, 4294967295;
	add.s64 	%rd2372, %rd2369, %rd2371;
	add.s64 	%rd2373, %rd2372, %rd2370;
	shr.u64 	%rd2374, %rd2373, 32;
	mul.wide.u32 	%rd2375, %r78, %r79;
	and.b64  	%rd2376, %rd2349, 4294967295;
	add.s64 	%rd2377, %rd2374, %rd2376;
	add.s64 	%rd2378, %rd2377, %rd2375;
	shr.u64 	%rd2379, %rd2378, 32;
	mul.wide.u32 	%rd2380, %r77, %r79;
	add.s64 	%rd2381, %rd2379, %rd2350;
	add.s64 	%rd2382, %rd2381, %rd2380;
	shr.u64 	%rd2383, %rd2382, 32;
	and.b64  	%rd2384, %rd2356, 4294967295;
	add.s64 	%rd2385, %rd2203, %rd2384;
	shr.u64 	%rd2386, %rd2385, 32;
	and.b64  	%rd2387, %rd2360, 4294967295;
	add.s64 	%rd2388, %rd2386, %rd2387;
	add.s64 	%rd2389, %rd2388, %rd2237;
	shr.u64 	%rd2390, %rd2389, 32;
	and.b64  	%rd2391, %rd2364, 4294967295;
	add.s64 	%rd2392, %rd2390, %rd2391;
	add.s64 	%rd2393, %rd2392, %rd2273;
	shr.u64 	%rd2394, %rd2393, 32;
	and.b64  	%rd2395, %rd2368, 4294967295;
	add.s64 	%rd2396, %rd2394, %rd2395;
	add.s64 	%rd2397, %rd2396, %rd2308;
	shr.u64 	%rd2398, %rd2397, 32;
	and.b64  	%rd2399, %rd2373, 4294967295;
	add.s64 	%rd2400, %rd2398, %rd2399;
	add.s64 	%rd2401, %rd2400, %rd2342;
	shr.u64 	%rd2402, %rd2401, 32;
	and.b64  	%rd2403, %rd2378, 4294967295;
	add.s64 	%rd2404, %rd2402, %rd2403;
	add.s64 	%rd2405, %rd2404, %rd2375;
	shr.u64 	%rd2406, %rd2405, 32;
	mul.wide.u32 	%rd2407, %r78, %r78;
	and.b64  	%rd2408, %rd2382, 4294967295;
	add.s64 	%rd2409, %rd2406, %rd2408;
	add.s64 	%rd2410, %rd2409, %rd2407;
	shr.u64 	%rd2411, %rd2410, 32;
	mul.wide.u32 	%rd2412, %r77, %r78;
	add.s64 	%rd2413, %rd2411, %rd2383;
	add.s64 	%rd2414, %rd2413, %rd2412;
	shr.u64 	%rd2415, %rd2414, 32;
	and.b64  	%rd2416, %rd2389, 4294967295;
	add.s64 	%rd2417, %rd2206, %rd2416;
	shr.u64 	%rd2418, %rd2417, 32;
	and.b64  	%rd2419, %rd2393, 4294967295;
	add.s64 	%rd2420, %rd2418, %rd2419;
	add.s64 	%rd2421, %rd2420, %rd2242;
	shr.u64 	%rd2422, %rd2421, 32;
	and.b64  	%rd2423, %rd2397, 4294967295;
	add.s64 	%rd2424, %rd2422, %rd2423;
	add.s64 	%rd2425, %rd2424, %rd2278;
	shr.u64 	%rd2426, %rd2425, 32;
	and.b64  	%rd2427, %rd2401, 4294967295;
	add.s64 	%rd2428, %rd2426, %rd2427;
	add.s64 	%rd2429, %rd2428, %rd2313;
	shr.u64 	%rd2430, %rd2429, 32;
	and.b64  	%rd2431, %rd2405, 4294967295;
	add.s64 	%rd2432, %rd2430, %rd2431;
	add.s64 	%rd2433, %rd2432, %rd2347;
	shr.u64 	%rd2434, %rd2433, 32;
	and.b64  	%rd2435, %rd2410, 4294967295;
	add.s64 	%rd2436, %rd2434, %rd2435;
	add.s64 	%rd2437, %rd2436, %rd2380;
	shr.u64 	%rd2438, %rd2437, 32;
	and.b64  	%rd2439, %rd2414, 4294967295;
	add.s64 	%rd2440, %rd2438, %rd2439;
	add.s64 	%rd2441, %rd2440, %rd2412;
	shr.u64 	%rd2442, %rd2441, 32;
	mul.wide.u32 	%rd2443, %r77, %r77;
	add.s64 	%rd2444, %rd2442, %rd2415;
	add.s64 	%rd2445, %rd2444, %rd2443;
	{ .reg .b32 tmp; mov.b64 {tmp, %r1427}, %rd2445; }
	mul.lo.s32 	%r1428, %r75, %r1426;
	cvt.u64.u32 	%rd2446, %r1428;
	and.b64  	%rd2447, %rd2186, 4294967293;
	mad.lo.s64 	%rd2448, %rd6, %rd2446, %rd2447;
	shr.u64 	%rd2449, %rd2448, 32;
	and.b64  	%rd2450, %rd2210, 4294967295;
	add.s64 	%rd2451, %rd2449, %rd2450;
	mad.lo.s64 	%rd2452, %rd7, %rd2446, %rd2451;
	cvt.u32.u64 	%r1429, %rd2452;
	shr.u64 	%rd2453, %rd2452, 32;
	and.b64  	%rd2454, %rd2247, 4294967295;
	add.s64 	%rd2455, %rd2453, %rd2454;
	mad.lo.s64 	%rd2456, %rd8, %rd2446, %rd2455;
	shr.u64 	%rd2457, %rd2456, 32;
	and.b64  	%rd2458, %rd2283, 4294967295;
	add.s64 	%rd2459, %rd2457, %rd2458;
	mad.lo.s64 	%rd2460, %rd9, %rd2446, %rd2459;
	shr.u64 	%rd2461, %rd2460, 32;
	and.b64  	%rd2462, %rd2318, 4294967295;
	add.s64 	%rd2463, %rd2461, %rd2462;
	mad.lo.s64 	%rd2464, %rd10, %rd2446, %rd2463;
	shr.u64 	%rd2465, %rd2464, 32;
	and.b64  	%rd2466, %rd2352, 4294967295;
	add.s64 	%rd2467, %rd2465, %rd2466;
	mad.lo.s64 	%rd2468, %rd11, %rd2446, %rd2467;
	shr.u64 	%rd2469, %rd2468, 32;
	and.b64  	%rd2470, %rd2385, 4294967295;
	add.s64 	%rd2471, %rd2469, %rd2470;
	mad.lo.s64 	%rd2472, %rd12, %rd2446, %rd2471;
	shr.u64 	%rd2473, %rd2472, 32;
	and.b64  	%rd2474, %rd2417, 4294967295;
	add.s64 	%rd2475, %rd2473, %rd2474;
	mad.lo.s64 	%rd2476, %rd13, %rd2446, %rd2475;
	shr.u64 	%rd2477, %rd2476, 32;
	and.b64  	%rd2478, %rd2421, 4294967295;
	add.s64 	%rd2479, %rd2477, %rd2478;
	shr.u64 	%rd2480, %rd2479, 32;
	and.b64  	%rd2481, %rd2425, 4294967295;
	add.s64 	%rd2482, %rd2480, %rd2481;
	shr.u64 	%rd2483, %rd2482, 32;
	and.b64  	%rd2484, %rd2429, 4294967295;
	add.s64 	%rd2485, %rd2483, %rd2484;
	shr.u64 	%rd2486, %rd2485, 32;
	and.b64  	%rd2487, %rd2433, 4294967295;
	add.s64 	%rd2488, %rd2486, %rd2487;
	shr.u64 	%rd2489, %rd2488, 32;
	and.b64  	%rd2490, %rd2437, 4294967295;
	add.s64 	%rd2491, %rd2489, %rd2490;
	shr.u64 	%rd2492, %rd2491, 32;
	and.b64  	%rd2493, %rd2441, 4294967295;
	add.s64 	%rd2494, %rd2492, %rd2493;
	shr.u64 	%rd2495, %rd2494, 32;
	and.b64  	%rd2496, %rd2445, 4294967295;
	add.s64 	%rd2497, %rd2495, %rd2496;
	{ .reg .b32 tmp; mov.b64 {tmp, %r1430}, %rd2497; }
	add.s32 	%r1431, %r1427, %r1430;
	mul.lo.s32 	%r1432, %r75, %r1429;
	cvt.u64.u32 	%rd2498, %r1432;
	and.b64  	%rd2499, %rd2452, 4294967295;
	mad.lo.s64 	%rd2500, %rd6, %rd2498, %rd2499;
	shr.u64 	%rd2501, %rd2500, 32;
	and.b64  	%rd2502, %rd2456, 4294967295;
	add.s64 	%rd2503, %rd2501, %rd2502;
	mad.lo.s64 	%rd2504, %rd7, %rd2498, %rd2503;
	cvt.u32.u64 	%r1433, %rd2504;
	shr.u64 	%rd2505, %rd2504, 32;
	and.b64  	%rd2506, %rd2460, 4294967295;
	add.s64 	%rd2507, %rd2505, %rd2506;
	mad.lo.s64 	%rd2508, %rd8, %rd2498, %rd2507;
	shr.u64 	%rd2509, %rd2508, 32;
	and.b64  	%rd2510, %rd2464, 4294967295;
	add.s64 	%rd2511, %rd2509, %rd2510;
	mad.lo.s64 	%rd2512, %rd9, %rd2498, %rd2511;
	shr.u64 	%rd2513, %rd2512, 32;
	and.b64  	%rd2514, %rd2468, 4294967295;
	add.s64 	%rd2515, %rd2513, %rd2514;
	mad.lo.s64 	%rd2516, %rd10, %rd2498, %rd2515;
	shr.u64 	%rd2517, %rd2516, 32;
	and.b64  	%rd2518, %rd2472, 4294967295;
	add.s64 	%rd2519, %rd2517, %rd2518;
	mad.lo.s64 	%rd2520, %rd11, %rd2498, %rd2519;
	shr.u64 	%rd2521, %rd2520, 32;
	and.b64  	%rd2522, %rd2476, 4294967295;
	add.s64 	%rd2523, %rd2521, %rd2522;
	mad.lo.s64 	%rd2524, %rd12, %rd2498, %rd2523;
	shr.u64 	%rd2525, %rd2524, 32;
	and.b64  	%rd2526, %rd2479, 4294967295;
	add.s64 	%rd2527, %rd2525, %rd2526;
	mad.lo.s64 	%rd2528, %rd13, %rd2498, %rd2527;
	shr.u64 	%rd2529, %rd2528, 32;
	and.b64  	%rd2530, %rd2482, 4294967295;
	add.s64 	%rd2531, %rd2529, %rd2530;
	shr.u64 	%rd2532, %rd2531, 32;
	and.b64  	%rd2533, %rd2485, 4294967295;
	add.s64 	%rd2534, %rd2532, %rd2533;
	shr.u64 	%rd2535, %rd2534, 32;
	and.b64  	%rd2536, %rd2488, 4294967295;
	add.s64 	%rd2537, %rd2535, %rd2536;
	shr.u64 	%rd2538, %rd2537, 32;
	and.b64  	%rd2539, %rd2491, 4294967295;
	add.s64 	%rd2540, %rd2538, %rd2539;
	shr.u64 	%rd2541, %rd2540, 32;
	and.b64  	%rd2542, %rd2494, 4294967295;
	add.s64 	%rd2543, %rd2541, %rd2542;
	shr.u64 	%rd2544, %rd2543, 32;
	and.b64  	%rd2545, %rd2497, 4294967295;
	add.s64 	%rd2546, %rd2544, %rd2545;
	{ .reg .b32 tmp; mov.b64 {tmp, %r1434}, %rd2546; }
	add.s32 	%r1435, %r1431, %r1434;
	mul.lo.s32 	%r1436, %r75, %r1433;
	cvt.u64.u32 	%rd2547, %r1436;
	and.b64  	%rd2548, %rd2504, 4294967295;
	mad.lo.s64 	%rd2549, %rd6, %rd2547, %rd2548;
	shr.u64 	%rd2550, %rd2549, 32;
	and.b64  	%rd2551, %rd2508, 4294967295;
	add.s64 	%rd2552, %rd2550, %rd2551;
	mad.lo.s64 	%rd2553, %rd7, %rd2547, %rd2552;
	cvt.u32.u64 	%r1437, %rd2553;
	shr.u64 	%rd2554, %rd2553, 32;
	and.b64  	%rd2555, %rd2512, 4294967295;
	add.s64 	%rd2556, %rd2554, %rd2555;
	mad.lo.s64 	%rd2557, %rd8, %rd2547, %rd2556;
	shr.u64 	%rd2558, %rd2557, 32;
	and.b64  	%rd2559, %rd2516, 4294967295;
	add.s64 	%rd2560, %rd2558, %rd2559;
	mad.lo.s64 	%rd2561, %rd9, %rd2547, %rd2560;
	shr.u64 	%rd2562, %rd2561, 32;
	and.b64  	%rd2563, %rd2520, 4294967295;
	add.s64 	%rd2564, %rd2562, %rd2563;
	mad.lo.s64 	%rd2565, %rd10, %rd2547, %rd2564;
	shr.u64 	%rd2566, %rd2565, 32;
	and.b64  	%rd2567, %rd2524, 4294967295;
	add.s64 	%rd2568, %rd2566, %rd2567;
	mad.lo.s64 	%rd2569, %rd11, %rd2547, %rd2568;
	shr.u64 	%rd2570, %rd2569, 32;
	and.b64  	%rd2571, %rd2528, 4294967295;
	add.s64 	%rd2572, %rd2570, %rd2571;
	mad.lo.s64 	%rd2573, %rd12, %rd2547, %rd2572;
	shr.u64 	%rd2574, %rd2573, 32;
	and.b64  	%rd2575, %rd2531, 4294967295;
	add.s64 	%rd2576, %rd2574, %rd2575;
	mad.lo.s64 	%rd2577, %rd13, %rd2547, %rd2576;
	shr.u64 	%rd2578, %rd2577, 32;
	and.b64  	%rd2579, %rd2534, 4294967295;
	add.s64 	%rd2580, %rd2578, %rd2579;
	shr.u64 	%rd2581, %rd2580, 32;
	and.b64  	%rd2582, %rd2537, 4294967295;
	add.s64 	%rd2583, %rd2581, %rd2582;
	shr.u64 	%rd2584, %rd2583, 32;
	and.b64  	%rd2585, %rd2540, 4294967295;
	add.s64 	%rd2586, %rd2584, %rd2585;
	shr.u64 	%rd2587, %rd2586, 32;
	and.b64  	%rd2588, %rd2543, 4294967295;
	add.s64 	%rd2589, %rd2587, %rd2588;
	shr.u64 	%rd2590, %rd2589, 32;
	and.b64  	%rd2591, %rd2546, 4294967295;
	add.s64 	%rd2592, %rd2590, %rd2591;
	{ .reg .b32 tmp; mov.b64 {tmp, %r1438}, %rd2592; }
	add.s32 	%r1439, %r1435, %r1438;
	mul.lo.s32 	%r1440, %r75, %r1437;
	cvt.u64.u32 	%rd2593, %r1440;
	and.b64  	%rd2594, %rd2553, 4294967295;
	mad.lo.s64 	%rd2595, %rd6, %rd2593, %rd2594;
	shr.u64 	%rd2596, %rd2595, 32;
	and.b64  	%rd2597, %rd2557, 4294967295;
	add.s64 	%rd2598, %rd2596, %rd2597;
	mad.lo.s64 	%rd2599, %rd7, %rd2593, %rd2598;
	cvt.u32.u64 	%r1441, %rd2599;
	shr.u64 	%rd2600, %rd2599, 32;
	and.b64  	%rd2601, %rd2561, 4294967295;
	add.s64 	%rd2602, %rd2600, %rd2601;
	mad.lo.s64 	%rd2603, %rd8, %rd2593, %rd2602;
	shr.u64 	%rd2604, %rd2603, 32;
	and.b64  	%rd2605, %rd2565, 4294967295;
	add.s64 	%rd2606, %rd2604, %rd2605;
	mad.lo.s64 	%rd2607, %rd9, %rd2593, %rd2606;
	shr.u64 	%rd2608, %rd2607, 32;
	and.b64  	%rd2609, %rd2569, 4294967295;
	add.s64 	%rd2610, %rd2608, %rd2609;
	mad.lo.s64 	%rd2611, %rd10, %rd2593, %rd2610;
	shr.u64 	%rd2612, %rd2611, 32;
	and.b64  	%rd2613, %rd2573, 4294967295;
	add.s64 	%rd2614, %rd2612, %rd2613;
	mad.lo.s64 	%rd2615, %rd11, %rd2593, %rd2614;
	shr.u64 	%rd2616, %rd2615, 32;
	and.b64  	%rd2617, %rd2577, 4294967295;
	add.s64 	%rd2618, %rd2616, %rd2617;
	mad.lo.s64 	%rd2619, %rd12, %rd2593, %rd2618;
	shr.u64 	%rd2620, %rd2619, 32;
	and.b64  	%rd2621, %rd2580, 4294967295;
	add.s64 	%rd2622, %rd2620, %rd2621;
	mad.lo.s64 	%rd2623, %rd13, %rd2593, %rd2622;
	shr.u64 	%rd2624, %rd2623, 32;
	and.b64  	%rd2625, %rd2583, 4294967295;
	add.s64 	%rd2626, %rd2624, %rd2625;
	shr.u64 	%rd2627, %rd2626, 32;
	and.b64  	%rd2628, %rd2586, 4294967295;
	add.s64 	%rd2629, %rd2627, %rd2628;
	shr.u64 	%rd2630, %rd2629, 32;
	and.b64  	%rd2631, %rd2589, 4294967295;
	add.s64 	%rd2632, %rd2630, %rd2631;
	shr.u64 	%rd2633, %rd2632, 32;
	and.b64  	%rd2634, %rd2592, 4294967295;
	add.s64 	%rd2635, %rd2633, %rd2634;
	{ .reg .b32 tmp; mov.b64 {tmp, %r1442}, %rd2635; }
	add.s32 	%r1443, %r1439, %r1442;
	mul.lo.s32 	%r1444, %r75, %r1441;
	cvt.u64.u32 	%rd2636, %r1444;
	and.b64  	%rd2637, %rd2599, 4294967295;
	mad.lo.s64 	%rd2638, %rd6, %rd2636, %rd2637;
	shr.u64 	%rd2639, %rd2638, 32;
	and.b64  	%rd2640, %rd2603, 4294967295;
	add.s64 	%rd2641, %rd2639, %rd2640;
	mad.lo.s64 	%rd2642, %rd7, %rd2636, %rd2641;
	cvt.u32.u64 	%r1445, %rd2642;
	shr.u64 	%rd2643, %rd2642, 32;
	and.b64  	%rd2644, %rd2607, 4294967295;
	add.s64 	%rd2645, %rd2643, %rd2644;
	mad.lo.s64 	%rd2646, %rd8, %rd2636, %rd2645;
	shr.u64 	%rd2647, %rd2646, 32;
	and.b64  	%rd2648, %rd2611, 4294967295;
	add.s64 	%rd2649, %rd2647, %rd2648;
	mad.lo.s64 	%rd2650, %rd9, %rd2636, %rd2649;
	shr.u64 	%rd2651, %rd2650, 32;
	and.b64  	%rd2652, %rd2615, 4294967295;
	add.s64 	%rd2653, %rd2651, %rd2652;
	mad.lo.s64 	%rd2654, %rd10, %rd2636, %rd2653;
	shr.u64 	%rd2655, %rd2654, 32;
	and.b64  	%rd2656, %rd2619, 4294967295;
	add.s64 	%rd2657, %rd2655, %rd2656;
	mad.lo.s64 	%rd2658, %rd11, %rd2636, %rd2657;
	shr.u64 	%rd2659, %rd2658, 32;
	and.b64  	%rd2660, %rd2623, 4294967295;
	add.s64 	%rd2661, %rd2659, %rd2660;
	mad.lo.s64 	%rd2662, %rd12, %rd2636, %rd2661;
	shr.u64 	%rd2663, %rd2662, 32;
	and.b64  	%rd2664, %rd2626, 4294967295;
	add.s64 	%rd2665, %rd2663, %rd2664;
	mad.lo.s64 	%rd2666, %rd13, %rd2636, %rd2665;
	shr.u64 	%rd2667, %rd2666, 32;
	and.b64  	%rd2668, %rd2629, 4294967295;
	add.s64 	%rd2669, %rd2667, %rd2668;
	shr.u64 	%rd2670, %rd2669, 32;
	and.b64  	%rd2671, %rd2632, 4294967295;
	add.s64 	%rd2672, %rd2670, %rd2671;
	shr.u64 	%rd2673, %rd2672, 32;
	and.b64  	%rd2674, %rd2635, 4294967295;
	add.s64 	%rd2675, %rd2673, %rd2674;
	{ .reg .b32 tmp; mov.b64 {tmp, %r1446}, %rd2675; }
	add.s32 	%r1447, %r1443, %r1446;
	mul.lo.s32 	%r1448, %r75, %r1445;
	cvt.u64.u32 	%rd2676, %r1448;
	and.b64  	%rd2677, %rd2642, 4294967295;
	mad.lo.s64 	%rd2678, %rd6, %rd2676, %rd2677;
	shr.u64 	%rd2679, %rd2678, 32;
	and.b64  	%rd2680, %rd2646, 4294967295;
	add.s64 	%rd2681, %rd2679, %rd2680;
	mad.lo.s64 	%rd2682, %rd7, %rd2676, %rd2681;
	cvt.u32.u64 	%r1449, %rd2682;
	shr.u64 	%rd2683, %rd2682, 32;
	and.b64  	%rd2684, %rd2650, 4294967295;
	add.s64 	%rd2685, %rd2683, %rd2684;
	mad.lo.s64 	%rd2686, %rd8, %rd2676, %rd2685;
	shr.u64 	%rd2687, %rd2686, 32;
	and.b64  	%rd2688, %rd2654, 4294967295;
	add.s64 	%rd2689, %rd2687, %rd2688;
	mad.lo.s64 	%rd2690, %rd9, %rd2676, %rd2689;
	shr.u64 	%rd2691, %rd2690, 32;
	and.b64  	%rd2692, %rd2658, 4294967295;
	add.s64 	%rd2693, %rd2691, %rd2692;
	mad.lo.s64 	%rd2694, %rd10, %rd2676, %rd2693;
	shr.u64 	%rd2695, %rd2694, 32;
	and.b64  	%rd2696, %rd2662, 4294967295;
	add.s64 	%rd2697, %rd2695, %rd2696;
	mad.lo.s64 	%rd2698, %rd11, %rd2676, %rd2697;
	shr.u64 	%rd2699, %rd2698, 32;
	and.b64  	%rd2700, %rd2666, 4294967295;
	add.s64 	%rd2701, %rd2699, %rd2700;
	mad.lo.s64 	%rd2702, %rd12, %rd2676, %rd2701;
	shr.u64 	%rd2703, %rd2702, 32;
	and.b64  	%rd2704, %rd2669, 4294967295;
	add.s64 	%rd2705, %rd2703, %rd2704;
	mad.lo.s64 	%rd2706, %rd13, %rd2676, %rd2705;
	shr.u64 	%rd2707, %rd2706, 32;
	and.b64  	%rd2708, %rd2672, 4294967295;
	add.s64 	%rd2709, %rd2707, %rd2708;
	shr.u64 	%rd2710, %rd2709, 32;
	and.b64  	%rd2711, %rd2675, 4294967295;
	add.s64 	%rd2712, %rd2710, %rd2711;
	{ .reg .b32 tmp; mov.b64 {tmp, %r1450}, %rd2712; }
	add.s32 	%r1451, %r1447, %r1450;
	mul.lo.s32 	%r1452, %r75, %r1449;
	cvt.u64.u32 	%rd2713, %r1452;
	and.b64  	%rd2714, %rd2682, 4294967295;
	mad.lo.s64 	%rd2715, %rd6, %rd2713, %rd2714;
	shr.u64 	%rd2716, %rd2715, 32;
	and.b64  	%rd2717, %rd2686, 4294967295;
	add.s64 	%rd2718, %rd2716, %rd2717;
	mad.lo.s64 	%rd2719, %rd7, %rd2713, %rd2718;
	cvt.u32.u64 	%r1453, %rd2719;
	shr.u64 	%rd2720, %rd2719, 32;
	and.b64  	%rd2721, %rd2690, 4294967295;
	add.s64 	%rd2722, %rd2720, %rd2721;
	mad.lo.s64 	%rd2723, %rd8, %rd2713, %rd2722;
	shr.u64 	%rd2724, %rd2723, 32;
	and.b64  	%rd2725, %rd2694, 4294967295;
	add.s64 	%rd2726, %rd2724, %rd2725;
	mad.lo.s64 	%rd2727, %rd9, %rd2713, %rd2726;
	shr.u64 	%rd2728, %rd2727, 32;
	and.b64  	%rd2729, %rd2698, 4294967295;
	add.s64 	%rd2730, %rd2728, %rd2729;
	mad.lo.s64 	%rd2731, %rd10, %rd2713, %rd2730;
	shr.u64 	%rd2732, %rd2731, 32;
	and.b64  	%rd2733, %rd2702, 4294967295;
	add.s64 	%rd2734, %rd2732, %rd2733;
	mad.lo.s64 	%rd2735, %rd11, %rd2713, %rd2734;
	shr.u64 	%rd2736, %rd2735, 32;
	and.b64  	%rd2737, %rd2706, 4294967295;
	add.s64 	%rd2738, %rd2736, %rd2737;
	mad.lo.s64 	%rd2739, %rd12, %rd2713, %rd2738;
	shr.u64 	%rd2740, %rd2739, 32;
	and.b64  	%rd2741, %rd2709, 4294967295;
	add.s64 	%rd2742, %rd2740, %rd2741;
	mad.lo.s64 	%rd2743, %rd13, %rd2713, %rd2742;
	shr.u64 	%rd2744, %rd2743, 32;
	and.b64  	%rd2745, %rd2712, 4294967295;
	add.s64 	%rd2746, %rd2744, %rd2745;
	{ .reg .b32 tmp; mov.b64 {tmp, %r1454}, %rd2746; }
	add.s32 	%r1455, %r1451, %r1454;
	mul.lo.s32 	%r1456, %r75, %r1453;
	cvt.u64.u32 	%rd2747, %r1456;
	and.b64  	%rd2748, %rd2719, 4294967295;
	mad.lo.s64 	%rd2749, %rd6, %rd2747, %rd2748;
	shr.u64 	%rd2750, %rd2749, 32;
	and.b64  	%rd2751, %rd2723, 4294967295;
	add.s64 	%rd2752, %rd2750, %rd2751;
	mad.lo.s64 	%rd27801, %rd7, %rd2747, %rd2752;
	shr.u64 	%rd2753, %rd27801, 32;
	and.b64  	%rd2754, %rd2727, 4294967295;
	add.s64 	%rd2755, %rd2753, %rd2754;
	mad.lo.s64 	%rd27800, %rd8, %rd2747, %rd2755;
	cvt.u32.u64 	%r143, %rd27800;
	shr.u64 	%rd2756, %rd27800, 32;
	and.b64  	%rd2757, %rd2731, 4294967295;
	add.s64 	%rd2758, %rd2756, %rd2757;
	mad.lo.s64 	%rd27799, %rd9, %rd2747, %rd2758;
	cvt.u32.u64 	%r144, %rd27799;
	shr.u64 	%rd2759, %rd27799, 32;
	and.b64  	%rd2760, %rd2735, 4294967295;
	add.s64 	%rd2761, %rd2759, %rd2760;
	mad.lo.s64 	%rd27798, %rd10, %rd2747, %rd2761;
	cvt.u32.u64 	%r145, %rd27798;
	shr.u64 	%rd2762, %rd27798, 32;
	and.b64  	%rd2763, %rd2739, 4294967295;
	add.s64 	%rd2764, %rd2762, %rd2763;
	mad.lo.s64 	%rd27797, %rd11, %rd2747, %rd2764;
	cvt.u32.u64 	%r146, %rd27797;
	shr.u64 	%rd2765, %rd27797, 32;
	and.b64  	%rd2766, %rd2743, 4294967295;
	add.s64 	%rd2767, %rd2765, %rd2766;
	mad.lo.s64 	%rd27796, %rd12, %rd2747, %rd2767;
	cvt.u32.u64 	%r147, %rd27796;
	shr.u64 	%rd2768, %rd27796, 32;
	and.b64  	%rd2769, %rd2746, 4294967295;
	add.s64 	%rd2770, %rd2768, %rd2769;
	mad.lo.s64 	%rd27795, %rd13, %rd2747, %rd2770;
	cvt.u32.u64 	%r148, %rd27795;
	{ .reg .b32 tmp; mov.b64 {tmp, %r1457}, %rd27795; }
	add.s32 	%r4745, %r1455, %r1457;
	setp.gt.u32 	%p42, %r4745, %r1425;
	@%p42 bra 	$L__BB4_50;
	cvt.u32.u64 	%r1458, %rd13;
	setp.lt.u32 	%p43, %r4745, %r1458;
	@%p43 bra 	$L__BB4_51;
	cvt.u32.u64 	%r1459, %rd12;
	setp.lt.u32 	%p44, %r1459, %r148;
	@%p44 bra 	$L__BB4_50;
	cvt.u32.u64 	%r1460, %rd12;
	setp.gt.u32 	%p45, %r1460, %r148;
	@%p45 bra 	$L__BB4_51;
	cvt.u32.u64 	%r1461, %rd11;
	setp.lt.u32 	%p46, %r1461, %r147;
	@%p46 bra 	$L__BB4_50;
	cvt.u32.u64 	%r1462, %rd11;
	setp.gt.u32 	%p47, %r1462, %r147;
	@%p47 bra 	$L__BB4_51;
	cvt.u32.u64 	%r1463, %rd10;
	setp.lt.u32 	%p48, %r1463, %r146;
	@%p48 bra 	$L__BB4_50;
	cvt.u32.u64 	%r1464, %rd10;
	setp.gt.u32 	%p49, %r1464, %r146;
	@%p49 bra 	$L__BB4_51;
	cvt.u32.u64 	%r1465, %rd9;
	setp.lt.u32 	%p50, %r1465, %r145;
	@%p50 bra 	$L__BB4_50;
	cvt.u32.u64 	%r1466, %rd9;
	setp.gt.u32 	%p51, %r1466, %r145;
	@%p51 bra 	$L__BB4_51;
	cvt.u32.u64 	%r1467, %rd8;
	setp.lt.u32 	%p52, %r1467, %r144;
	@%p52 bra 	$L__BB4_50;
	cvt.u32.u64 	%r1468, %rd8;
	setp.gt.u32 	%p53, %r1468, %r144;
	@%p53 bra 	$L__BB4_51;
	cvt.u32.u64 	%r1469, %rd7;
	setp.lt.u32 	%p54, %r1469, %r143;
	@%p54 bra 	$L__BB4_50;
	cvt.u32.u64 	%r1470, %rd7;
	cvt.u32.u64 	%r1471, %rd6;
	setp.gt.u32 	%p55, %r1470, %r143;
	cvt.u32.u64 	%r1472, %rd27801;
	setp.gt.u32 	%p56, %r1471, %r1472;
	or.pred  	%p57, %p55, %p56;
	@%p57 bra 	$L__BB4_51;
$L__BB4_50:
	cvt.u32.u64 	%r1473, %rd13;
	and.b64  	%rd2772, %rd27801, 4294967295;
	sub.s64 	%rd27801, %rd2772, %rd6;
	shr.u64 	%rd2773, %rd27801, 63;
	and.b64  	%rd2774, %rd27800, 4294967295;
	add.s64 	%rd2775, %rd2773, %rd7;
	sub.s64 	%rd27800, %rd2774, %rd2775;
	shr.u64 	%rd2776, %rd27800, 63;
	and.b64  	%rd2777, %rd27799, 4294967295;
	add.s64 	%rd2778, %rd2776, %rd8;
	sub.s64 	%rd27799, %rd2777, %rd2778;
	shr.u64 	%rd2779, %rd27799, 63;
	and.b64  	%rd2780, %rd27798, 4294967295;
	add.s64 	%rd2781, %rd2779, %rd9;
	sub.s64 	%rd27798, %rd2780, %rd2781;
	shr.u64 	%rd2782, %rd27798, 63;
	and.b64  	%rd2783, %rd27797, 4294967295;
	add.s64 	%rd2784, %rd2782, %rd10;
	sub.s64 	%rd27797, %rd2783, %rd2784;
	shr.u64 	%rd2785, %rd27797, 63;
	and.b64  	%rd2786, %rd27796, 4294967295;
	add.s64 	%rd2787, %rd2785, %rd11;
	sub.s64 	%rd27796, %rd2786, %rd2787;
	shr.u64 	%rd2788, %rd27796, 63;
	and.b64  	%rd2789, %rd27795, 4294967295;
	add.s64 	%rd2790, %rd2788, %rd12;
	sub.s64 	%rd27795, %rd2789, %rd2790;
	shr.u64 	%rd2791, %rd27795, 63;
	cvt.u32.u64 	%r1474, %rd2791;
	add.s32 	%r1475, %r1473, %r1474;
	sub.s32 	%r4745, %r4745, %r1475;
$L__BB4_51:
	cvt.u32.u64 	%r1476, %rd13;
	cvt.u64.u32 	%rd72, %r4937;
	and.b64  	%rd73, %rd27801, 4294967295;
	mul.lo.s64 	%rd2792, %rd73, %rd72;
	cvt.u32.u64 	%r1477, %rd2792;
	shr.u64 	%rd2793, %rd2792, 32;
	and.b64  	%rd74, %rd27800, 4294967295;
	mad.lo.s64 	%rd2794, %rd74, %rd72, %rd2793;
	shr.u64 	%rd2795, %rd2794, 32;
	and.b64  	%rd75, %rd27799, 4294967295;
	mad.lo.s64 	%rd2796, %rd75, %rd72, %rd2795;
	shr.u64 	%rd2797, %rd2796, 32;
	and.b64  	%rd76, %rd27798, 4294967295;
	mad.lo.s64 	%rd2798, %rd76, %rd72, %rd2797;
	shr.u64 	%rd2799, %rd2798, 32;
	and.b64  	%rd77, %rd27797, 4294967295;
	mad.lo.s64 	%rd2800, %rd77, %rd72, %rd2799;
	shr.u64 	%rd2801, %rd2800, 32;
	and.b64  	%rd78, %rd27796, 4294967295;
	mad.lo.s64 	%rd2802, %rd78, %rd72, %rd2801;
	shr.u64 	%rd2803, %rd2802, 32;
	and.b64  	%rd79, %rd27795, 4294967295;
	mad.lo.s64 	%rd2804, %rd79, %rd72, %rd2803;
	shr.u64 	%rd2805, %rd2804, 32;
	cvt.u64.u32 	%rd80, %r4745;
	mul.wide.u32 	%rd2806, %r4745, %r4937;
	add.s64 	%rd2807, %rd2805, %rd2806;
	shr.u64 	%rd2808, %rd2807, 32;
	cvt.u64.u32 	%rd81, %r4936;
	and.b64  	%rd2809, %rd2794, 4294967295;
	mad.lo.s64 	%rd2810, %rd73, %rd81, %rd2809;
	shr.u64 	%rd2811, %rd2810, 32;
	and.b64  	%rd2812, %rd2796, 4294967295;
	add.s64 	%rd2813, %rd2811, %rd2812;
	mad.lo.s64 	%rd2814, %rd74, %rd81, %rd2813;
	shr.u64 	%rd2815, %rd2814, 32;
	and.b64  	%rd2816, %rd2798, 4294967295;
	add.s64 	%rd2817, %rd2815, %rd2816;
	mad.lo.s64 	%rd2818, %rd75, %rd81, %rd2817;
	shr.u64 	%rd2819, %rd2818, 32;
	and.b64  	%rd2820, %rd2800, 4294967295;
	add.s64 	%rd2821, %rd2819, %rd2820;
	mad.lo.s64 	%rd2822, %rd76, %rd81, %rd2821;
	shr.u64 	%rd2823, %rd2822, 32;
	and.b64  	%rd2824, %rd2802, 4294967295;
	add.s64 	%rd2825, %rd2823, %rd2824;
	mad.lo.s64 	%rd2826, %rd77, %rd81, %rd2825;
	shr.u64 	%rd2827, %rd2826, 32;
	and.b64  	%rd2828, %rd2804, 4294967295;
	add.s64 	%rd2829, %rd2827, %rd2828;
	mad.lo.s64 	%rd2830, %rd78, %rd81, %rd2829;
	shr.u64 	%rd2831, %rd2830, 32;
	and.b64  	%rd2832, %rd2807, 4294967295;
	add.s64 	%rd2833, %rd2831, %rd2832;
	mad.lo.s64 	%rd2834, %rd79, %rd81, %rd2833;
	shr.u64 	%rd2835, %rd2834, 32;
	mul.wide.u32 	%rd2836, %r4745, %r4936;
	add.s64 	%rd2837, %rd2835, %rd2808;
	add.s64 	%rd2838, %rd2837, %rd2836;
	shr.u64 	%rd2839, %rd2838, 32;
	cvt.u64.u32 	%rd82, %r4935;
	and.b64  	%rd2840, %rd2814, 4294967295;
	mad.lo.s64 	%rd2841, %rd73, %rd82, %rd2840;
	shr.u64 	%rd2842, %rd2841, 32;
	and.b64  	%rd2843, %rd2818, 4294967295;
	add.s64 	%rd2844, %rd2842, %rd2843;
	mad.lo.s64 	%rd2845, %rd74, %rd82, %rd2844;
	shr.u64 	%rd2846, %rd2845, 32;
	and.b64  	%rd2847, %rd2822, 4294967295;
	add.s64 	%rd2848, %rd2846, %rd2847;
	mad.lo.s64 	%rd2849, %rd75, %rd82, %rd2848;
	shr.u64 	%rd2850, %rd2849, 32;
	and.b64  	%rd2851, %rd2826, 4294967295;
	add.s64 	%rd2852, %rd2850, %rd2851;
	mad.lo.s64 	%rd2853, %rd76, %rd82, %rd2852;
	shr.u64 	%rd2854, %rd2853, 32;
	and.b64  	%rd2855, %rd2830, 4294967295;
	add.s64 	%rd2856, %rd2854, %rd2855;
	mad.lo.s64 	%rd2857, %rd77, %rd82, %rd2856;
	shr.u64 	%rd2858, %rd2857, 32;
	and.b64  	%rd2859, %rd2834, 4294967295;
	add.s64 	%rd2860, %rd2858, %rd2859;
	mad.lo.s64 	%rd2861, %rd78, %rd82, %rd2860;
	shr.u64 	%rd2862, %rd2861, 32;
	and.b64  	%rd2863, %rd2838, 4294967295;
	add.s64 	%rd2864, %rd2862, %rd2863;
	mad.lo.s64 	%rd2865, %rd79, %rd82, %rd2864;
	shr.u64 	%rd2866, %rd2865, 32;
	mul.wide.u32 	%rd2867, %r4745, %r4935;
	add.s64 	%rd2868, %rd2866, %rd2839;
	add.s64 	%rd2869, %rd2868, %rd2867;
	shr.u64 	%rd2870, %rd2869, 32;
	cvt.u64.u32 	%rd83, %r4934;
	and.b64  	%rd2871, %rd2845, 4294967295;
	mad.lo.s64 	%rd2872, %rd73, %rd83, %rd2871;
	shr.u64 	%rd2873, %rd2872, 32;
	and.b64  	%rd2874, %rd2849, 4294967295;
	add.s64 	%rd2875, %rd2873, %rd2874;
	mad.lo.s64 	%rd2876, %rd74, %rd83, %rd2875;
	shr.u64 	%rd2877, %rd2876, 32;
	and.b64  	%rd2878, %rd2853, 4294967295;
	add.s64 	%rd2879, %rd2877, %rd2878;
	mad.lo.s64 	%rd2880, %rd75, %rd83, %rd2879;
	shr.u64 	%rd2881, %rd2880, 32;
	and.b64  	%rd2882, %rd2857, 4294967295;
	add.s64 	%rd2883, %rd2881, %rd2882;
	mad.lo.s64 	%rd2884, %rd76, %rd83, %rd2883;
	shr.u64 	%rd2885, %rd2884, 32;
	and.b64  	%rd2886, %rd2861, 4294967295;
	add.s64 	%rd2887, %rd2885, %rd2886;
	mad.lo.s64 	%rd2888, %rd77, %rd83, %rd2887;
	shr.u64 	%rd2889, %rd2888, 32;
	and.b64  	%rd2890, %rd2865, 4294967295;
	add.s64 	%rd2891, %rd2889, %rd2890;
	mad.lo.s64 	%rd2892, %rd78, %rd83, %rd2891;
	shr.u64 	%rd2893, %rd2892, 32;
	and.b64  	%rd2894, %rd2869, 4294967295;
	add.s64 	%rd2895, %rd2893, %rd2894;
	mad.lo.s64 	%rd2896, %rd79, %rd83, %rd2895;
	shr.u64 	%rd2897, %rd2896, 32;
	mul.wide.u32 	%rd2898, %r4745, %r4934;
	add.s64 	%rd2899, %rd2897, %rd2870;
	add.s64 	%rd2900, %rd2899, %rd2898;
	shr.u64 	%rd2901, %rd2900, 32;
	cvt.u64.u32 	%rd84, %r4933;
	and.b64  	%rd2902, %rd2876, 4294967295;
	mad.lo.s64 	%rd2903, %rd73, %rd84, %rd2902;
	shr.u64 	%rd2904, %rd2903, 32;
	and.b64  	%rd2905, %rd2880, 4294967295;
	add.s64 	%rd2906, %rd2904, %rd2905;
	mad.lo.s64 	%rd2907, %rd74, %rd84, %rd2906;
	shr.u64 	%rd2908, %rd2907, 32;
	and.b64  	%rd2909, %rd2884, 4294967295;
	add.s64 	%rd2910, %rd2908, %rd2909;
	mad.lo.s64 	%rd2911, %rd75, %rd84, %rd2910;
	shr.u64 	%rd2912, %rd2911, 32;
	and.b64  	%rd2913, %rd2888, 4294967295;
	add.s64 	%rd2914, %rd2912, %rd2913;
	mad.lo.s64 	%rd2915, %rd76, %rd84, %rd2914;
	shr.u64 	%rd2916, %rd2915, 32;
	and.b64  	%rd2917, %rd2892, 4294967295;
	add.s64 	%rd2918, %rd2916, %rd2917;
	mad.lo.s64 	%rd2919, %rd77, %rd84, %rd2918;
	shr.u64 	%rd2920, %rd2919, 32;
	and.b64  	%rd2921, %rd2896, 4294967295;
	add.s64 	%rd2922, %rd2920, %rd2921;
	mad.lo.s64 	%rd2923, %rd78, %rd84, %rd2922;
	shr.u64 	%rd2924, %rd2923, 32;
	and.b64  	%rd2925, %rd2900, 4294967295;
	add.s64 	%rd2926, %rd2924, %rd2925;
	mad.lo.s64 	%rd2927, %rd79, %rd84, %rd2926;
	shr.u64 	%rd2928, %rd2927, 32;
	mul.wide.u32 	%rd2929, %r4745, %r4933;
	add.s64 	%rd2930, %rd2928, %rd2901;
	add.s64 	%rd2931, %rd2930, %rd2929;
	shr.u64 	%rd2932, %rd2931, 32;
	cvt.u64.u32 	%rd85, %r4932;
	and.b64  	%rd2933, %rd2907, 4294967295;
	mad.lo.s64 	%rd2934, %rd73, %rd85, %rd2933;
	shr.u64 	%rd2935, %rd2934, 32;
	and.b64  	%rd2936, %rd2911, 4294967295;
	add.s64 	%rd2937, %rd2935, %rd2936;
	mad.lo.s64 	%rd2938, %rd74, %rd85, %rd2937;
	shr.u64 	%rd2939, %rd2938, 32;
	and.b64  	%rd2940, %rd2915, 4294967295;
	add.s64 	%rd2941, %rd2939, %rd2940;
	mad.lo.s64 	%rd2942, %rd75, %rd85, %rd2941;
	shr.u64 	%rd2943, %rd2942, 32;
	and.b64  	%rd2944, %rd2919, 4294967295;
	add.s64 	%rd2945, %rd2943, %rd2944;
	mad.lo.s64 	%rd2946, %rd76, %rd85, %rd2945;
	shr.u64 	%rd2947, %rd2946, 32;
	and.b64  	%rd2948, %rd2923, 4294967295;
	add.s64 	%rd2949, %rd2947, %rd2948;
	mad.lo.s64 	%rd2950, %rd77, %rd85, %rd2949;
	shr.u64 	%rd2951, %rd2950, 32;
	and.b64  	%rd2952, %rd2927, 4294967295;
	add.s64 	%rd2953, %rd2951, %rd2952;
	mad.lo.s64 	%rd2954, %rd78, %rd85, %rd2953;
	shr.u64 	%rd2955, %rd2954, 32;
	and.b64  	%rd2956, %rd2931, 4294967295;
	add.s64 	%rd2957, %rd2955, %rd2956;
	mad.lo.s64 	%rd2958, %rd79, %rd85, %rd2957;
	shr.u64 	%rd2959, %rd2958, 32;
	mul.wide.u32 	%rd2960, %r4745, %r4932;
	add.s64 	%rd2961, %rd2959, %rd2932;
	add.s64 	%rd2962, %rd2961, %rd2960;
	shr.u64 	%rd2963, %rd2962, 32;
	cvt.u64.u32 	%rd86, %r4931;
	and.b64  	%rd2964, %rd2938, 4294967295;
	mad.lo.s64 	%rd2965, %rd73, %rd86, %rd2964;
	shr.u64 	%rd2966, %rd2965, 32;
	and.b64  	%rd2967, %rd2942, 4294967295;
	add.s64 	%rd2968, %rd2966, %rd2967;
	mad.lo.s64 	%rd2969, %rd74, %rd86, %rd2968;
	shr.u64 	%rd2970, %rd2969, 32;
	and.b64  	%rd2971, %rd2946, 4294967295;
	add.s64 	%rd2972, %rd2970, %rd2971;
	mad.lo.s64 	%rd2973, %rd75, %rd86, %rd2972;
	shr.u64 	%rd2974, %rd2973, 32;
	and.b64  	%rd2975, %rd2950, 4294967295;
	add.s64 	%rd2976, %rd2974, %rd2975;
	mad.lo.s64 	%rd2977, %rd76, %rd86, %rd2976;
	shr.u64 	%rd2978, %rd2977, 32;
	and.b64  	%rd2979, %rd2954, 4294967295;
	add.s64 	%rd2980, %rd2978, %rd2979;
	mad.lo.s64 	%rd2981, %rd77, %rd86, %rd2980;
	shr.u64 	%rd2982, %rd2981, 32;
	and.b64  	%rd2983, %rd2958, 4294967295;
	add.s64 	%rd2984, %rd2982, %rd2983;
	mad.lo.s64 	%rd2985, %rd78, %rd86, %rd2984;
	shr.u64 	%rd2986, %rd2985, 32;
	and.b64  	%rd2987, %rd2962, 4294967295;
	add.s64 	%rd2988, %rd2986, %rd2987;
	mad.lo.s64 	%rd2989, %rd79, %rd86, %rd2988;
	shr.u64 	%rd2990, %rd2989, 32;
	mul.wide.u32 	%rd2991, %r4745, %r4931;
	add.s64 	%rd2992, %rd2990, %rd2963;
	add.s64 	%rd2993, %rd2992, %rd2991;
	shr.u64 	%rd2994, %rd2993, 32;
	cvt.u64.u32 	%rd87, %r4930;
	and.b64  	%rd2995, %rd2969, 4294967295;
	mad.lo.s64 	%rd2996, %rd73, %rd87, %rd2995;
	shr.u64 	%rd2997, %rd2996, 32;
	and.b64  	%rd2998, %rd2973, 4294967295;
	add.s64 	%rd2999, %rd2997, %rd2998;
	mad.lo.s64 	%rd3000, %rd74, %rd87, %rd2999;
	shr.u64 	%rd3001, %rd3000, 32;
	and.b64  	%rd3002, %rd2977, 4294967295;
	add.s64 	%rd3003, %rd3001, %rd3002;
	mad.lo.s64 	%rd3004, %rd75, %rd87, %rd3003;
	shr.u64 	%rd3005, %rd3004, 32;
	and.b64  	%rd3006, %rd2981, 4294967295;
	add.s64 	%rd3007, %rd3005, %rd3006;
	mad.lo.s64 	%rd3008, %rd76, %rd87, %rd3007;
	shr.u64 	%rd3009, %rd3008, 32;
	and.b64  	%rd3010, %rd2985, 4294967295;
	add.s64 	%rd3011, %rd3009, %rd3010;
	mad.lo.s64 	%rd3012, %rd77, %rd87, %rd3011;
	shr.u64 	%rd3013, %rd3012, 32;
	and.b64  	%rd3014, %rd2989, 4294967295;
	add.s64 	%rd3015, %rd3013, %rd3014;
	mad.lo.s64 	%rd3016, %rd78, %rd87, %rd3015;
	shr.u64 	%rd3017, %rd3016, 32;
	and.b64  	%rd3018, %rd2993, 4294967295;
	add.s64 	%rd3019, %rd3017, %rd3018;
	mad.lo.s64 	%rd3020, %rd79, %rd87, %rd3019;
	shr.u64 	%rd3021, %rd3020, 32;
	mul.wide.u32 	%rd3022, %r4745, %r4930;
	add.s64 	%rd3023, %rd3021, %rd2994;
	add.s64 	%rd3024, %rd3023, %rd3022;
	{ .reg .b32 tmp; mov.b64 {tmp, %r1478}, %rd3024; }
	mul.lo.s32 	%r1479, %r75, %r1477;
	cvt.u64.u32 	%rd3025, %r1479;
	and.b64  	%rd3026, %rd2792, 4294967295;
	mad.lo.s64 	%rd3027, %rd6, %rd3025, %rd3026;
	shr.u64 	%rd3028, %rd3027, 32;
	and.b64  	%rd3029, %rd2810, 4294967295;
	add.s64 	%rd3030, %rd3028, %rd3029;
	mad.lo.s64 	%rd3031, %rd7, %rd3025, %rd3030;
	cvt.u32.u64 	%r1480, %rd3031;
	shr.u64 	%rd3032, %rd3031, 32;
	and.b64  	%rd3033, %rd2841, 4294967295;
	add.s64 	%rd3034, %rd3032, %rd3033;
	mad.lo.s64 	%rd3035, %rd8, %rd3025, %rd3034;
	shr.u64 	%rd3036, %rd3035, 32;
	and.b64  	%rd3037, %rd2872, 4294967295;
	add.s64 	%rd3038, %rd3036, %rd3037;
	mad.lo.s64 	%rd3039, %rd9, %rd3025, %rd3038;
	shr.u64 	%rd3040, %rd3039, 32;
	and.b64  	%rd3041, %rd2903, 4294967295;
	add.s64 	%rd3042, %rd3040, %rd3041;
	mad.lo.s64 	%rd3043, %rd10, %rd3025, %rd3042;
	shr.u64 	%rd3044, %rd3043, 32;
	and.b64  	%rd3045, %rd2934, 4294967295;
	add.s64 	%rd3046, %rd3044, %rd3045;
	mad.lo.s64 	%rd3047, %rd11, %rd3025, %rd3046;
	shr.u64 	%rd3048, %rd3047, 32;
	and.b64  	%rd3049, %rd2965, 4294967295;
	add.s64 	%rd3050, %rd3048, %rd3049;
	mad.lo.s64 	%rd3051, %rd12, %rd3025, %rd3050;
	shr.u64 	%rd3052, %rd3051, 32;
	and.b64  	%rd3053, %rd2996, 4294967295;
	add.s64 	%rd3054, %rd3052, %rd3053;
	mad.lo.s64 	%rd3055, %rd13, %rd3025, %rd3054;
	shr.u64 	%rd3056, %rd3055, 32;
	and.b64  	%rd3057, %rd3000, 4294967295;
	add.s64 	%rd3058, %rd3056, %rd3057;
	shr.u64 	%rd3059, %rd3058, 32;
	and.b64  	%rd3060, %rd3004, 4294967295;
	add.s64 	%rd3061, %rd3059, %rd3060;
	shr.u64 	%rd3062, %rd3061, 32;
	and.b64  	%rd3063, %rd3008, 4294967295;
	add.s64 	%rd3064, %rd3062, %rd3063;
	shr.u64 	%rd3065, %rd3064, 32;
	and.b64  	%rd3066, %rd3012, 4294967295;
	add.s64 	%rd3067, %rd3065, %rd3066;
	shr.u64 	%rd3068, %rd3067, 32;
	and.b64  	%rd3069, %rd3016, 4294967295;
	add.s64 	%rd3070, %rd3068, %rd3069;
	shr.u64 	%rd3071, %rd3070, 32;
	and.b64  	%rd3072, %rd3020, 4294967295;
	add.s64 	%rd3073, %rd3071, %rd3072;
	shr.u64 	%rd3074, %rd3073, 32;
	and.b64  	%rd3075, %rd3024, 4294967295;
	add.s64 	%rd3076, %rd3074, %rd3075;
	{ .reg .b32 tmp; mov.b64 {tmp, %r1481}, %rd3076; }
	add.s32 	%r1482, %r1478, %r1481;
	mul.lo.s32 	%r1483, %r75, %r1480;
	cvt.u64.u32 	%rd3077, %r1483;
	and.b64  	%rd3078, %rd3031, 4294967295;
	mad.lo.s64 	%rd3079, %rd6, %rd3077, %rd3078;
	shr.u64 	%rd3080, %rd3079, 32;
	and.b64  	%rd3081, %rd3035, 4294967295;
	add.s64 	%rd3082, %rd3080, %rd3081;
	mad.lo.s64 	%rd3083, %rd7, %rd3077, %rd3082;
	cvt.u32.u64 	%r1484, %rd3083;
	shr.u64 	%rd3084, %rd3083, 32;
	and.b64  	%rd3085, %rd3039, 4294967295;
	add.s64 	%rd3086, %rd3084, %rd3085;
	mad.lo.s64 	%rd3087, %rd8, %rd3077, %rd3086;
	shr.u64 	%rd3088, %rd3087, 32;
	and.b64  	%rd3089, %rd3043, 4294967295;
	add.s64 	%rd3090, %rd3088, %rd3089;
	mad.lo.s64 	%rd3091, %rd9, %rd3077, %rd3090;
	shr.u64 	%rd3092, %rd3091, 32;
	and.b64  	%rd3093, %rd3047, 4294967295;
	add.s64 	%rd3094, %rd3092, %rd3093;
	mad.lo.s64 	%rd3095, %rd10, %rd3077, %rd3094;
	shr.u64 	%rd3096, %rd3095, 32;
	and.b64  	%rd3097, %rd3051, 4294967295;
	add.s64 	%rd3098, %rd3096, %rd3097;
	mad.lo.s64 	%rd3099, %rd11, %rd3077, %rd3098;
	shr.u64 	%rd3100, %rd3099, 32;
	and.b64  	%rd3101, %rd3055, 4294967295;
	add.s64 	%rd3102, %rd3100, %rd3101;
	mad.lo.s64 	%rd3103, %rd12, %rd3077, %rd3102;
	shr.u64 	%rd3104, %rd3103, 32;
	and.b64  	%rd3105, %rd3058, 4294967295;
	add.s64 	%rd3106, %rd3104, %rd3105;
	mad.lo.s64 	%rd3107, %rd13, %rd3077, %rd3106;
	shr.u64 	%rd3108, %rd3107, 32;
	and.b64  	%rd3109, %rd3061, 4294967295;
	add.s64 	%rd3110, %rd3108, %rd3109;
	shr.u64 	%rd3111, %rd3110, 32;
	and.b64  	%rd3112, %rd3064, 4294967295;
	add.s64 	%rd3113, %rd3111, %rd3112;
	shr.u64 	%rd3114, %rd3113, 32;
	and.b64  	%rd3115, %rd3067, 4294967295;
	add.s64 	%rd3116, %rd3114, %rd3115;
	shr.u64 	%rd3117, %rd3116, 32;
	and.b64  	%rd3118, %rd3070, 4294967295;
	add.s64 	%rd3119, %rd3117, %rd3118;
	shr.u64 	%rd3120, %rd3119, 32;
	and.b64  	%rd3121, %rd3073, 4294967295;
	add.s64 	%rd3122, %rd3120, %rd3121;
	shr.u64 	%rd3123, %rd3122, 32;
	and.b64  	%rd3124, %rd3076, 4294967295;
	add.s64 	%rd3125, %rd3123, %rd3124;
	{ .reg .b32 tmp; mov.b64 {tmp, %r1485}, %rd3125; }
	add.s32 	%r1486, %r1482, %r1485;
	mul.lo.s32 	%r1487, %r75, %r1484;
	cvt.u64.u32 	%rd3126, %r1487;
	and.b64  	%rd3127, %rd3083, 4294967295;
	mad.lo.s64 	%rd3128, %rd6, %rd3126, %rd3127;
	shr.u64 	%rd3129, %rd3128, 32;
	and.b64  	%rd3130, %rd3087, 4294967295;
	add.s64 	%rd3131, %rd3129, %rd3130;
	mad.lo.s64 	%rd3132, %rd7, %rd3126, %rd3131;
	cvt.u32.u64 	%r1488, %rd3132;
	shr.u64 	%rd3133, %rd3132, 32;
	and.b64  	%rd3134, %rd3091, 4294967295;
	add.s64 	%rd3135, %rd3133, %rd3134;
	mad.lo.s64 	%rd3136, %rd8, %rd3126, %rd3135;
	shr.u64 	%rd3137, %rd3136, 32;
	and.b64  	%rd3138, %rd3095, 4294967295;
	add.s64 	%rd3139, %rd3137, %rd3138;
	mad.lo.s64 	%rd3140, %rd9, %rd3126, %rd3139;
	shr.u64 	%rd3141, %rd3140, 32;
	and.b64  	%rd3142, %rd3099, 4294967295;
	add.s64 	%rd3143, %rd3141, %rd3142;
	mad.lo.s64 	%rd3144, %rd10, %rd3126, %rd3143;
	shr.u64 	%rd3145, %rd3144, 32;
	and.b64  	%rd3146, %rd3103, 4294967295;
	add.s64 	%rd3147, %rd3145, %rd3146;
	mad.lo.s64 	%rd3148, %rd11, %rd3126, %rd3147;
	shr.u64 	%rd3149, %rd3148, 32;
	and.b64  	%rd3150, %rd3107, 4294967295;
	add.s64 	%rd3151, %rd3149, %rd3150;
	mad.lo.s64 	%rd3152, %rd12, %rd3126, %rd3151;
	shr.u64 	%rd3153, %rd3152, 32;
	and.b64  	%rd3154, %rd3110, 4294967295;
	add.s64 	%rd3155, %rd3153, %rd3154;
	mad.lo.s64 	%rd3156, %rd13, %rd3126, %rd3155;
	shr.u64 	%rd3157, %rd3156, 32;
	and.b64  	%rd3158, %rd3113, 4294967295;
	add.s64 	%rd3159, %rd3157, %rd3158;
	shr.u64 	%rd3160, %rd3159, 32;
	and.b64  	%rd3161, %rd3116, 4294967295;
	add.s64 	%rd3162, %rd3160, %rd3161;
	shr.u64 	%rd3163, %rd3162, 32;
	and.b64  	%rd3164, %rd3119, 4294967295;
	add.s64 	%rd3165, %rd3163, %rd3164;
	shr.u64 	%rd3166, %rd3165, 32;
	and.b64  	%rd3167, %rd3122, 4294967295;
	add.s64 	%rd3168, %rd3166, %rd3167;
	shr.u64 	%rd3169, %rd3168, 32;
	and.b64  	%rd3170, %rd3125, 4294967295;
	add.s64 	%rd3171, %rd3169, %rd3170;
	{ .reg .b32 tmp; mov.b64 {tmp, %r1489}, %rd3171; }
	add.s32 	%r1490, %r1486, %r1489;
	mul.lo.s32 	%r1491, %r75, %r1488;
	cvt.u64.u32 	%rd3172, %r1491;
	and.b64  	%rd3173, %rd3132, 4294967295;
	mad.lo.s64 	%rd3174, %rd6, %rd3172, %rd3173;
	shr.u64 	%rd3175, %rd3174, 32;
	and.b64  	%rd3176, %rd3136, 4294967295;
	add.s64 	%rd3177, %rd3175, %rd3176;
	mad.lo.s64 	%rd3178, %rd7, %rd3172, %rd3177;
	cvt.u32.u64 	%r1492, %rd3178;
	shr.u64 	%rd3179, %rd3178, 32;
	and.b64  	%rd3180, %rd3140, 4294967295;
	add.s64 	%rd3181, %rd3179, %rd3180;
	mad.lo.s64 	%rd3182, %rd8, %rd3172, %rd3181;
	shr.u64 	%rd3183, %rd3182, 32;
	and.b64  	%rd3184, %rd3144, 4294967295;
	add.s64 	%rd3185, %rd3183, %rd3184;
	mad.lo.s64 	%rd3186, %rd9, %rd3172, %rd3185;
	shr.u64 	%rd3187, %rd3186, 32;
	and.b64  	%rd3188, %rd3148, 4294967295;
	add.s64 	%rd3189, %rd3187, %rd3188;
	mad.lo.s64 	%rd3190, %rd10, %rd3172, %rd3189;
	shr.u64 	%rd3191, %rd3190, 32;
	and.b64  	%rd3192, %rd3152, 4294967295;
	add.s64 	%rd3193, %rd3191, %rd3192;
	mad.lo.s64 	%rd3194, %rd11, %rd3172, %rd3193;
	shr.u64 	%rd3195, %rd3194, 32;
	and.b64  	%rd3196, %rd3156, 4294967295;
	add.s64 	%rd3197, %rd3195, %rd3196;
	mad.lo.s64 	%rd3198, %rd12, %rd3172, %rd3197;
	shr.u64 	%rd3199, %rd3198, 32;
	and.b64  	%rd3200, %rd3159, 4294967295;
	add.s64 	%rd3201, %rd3199, %rd3200;
	mad.lo.s64 	%rd3202, %rd13, %rd3172, %rd3201;
	shr.u64 	%rd3203, %rd3202, 32;
	and.b64  	%rd3204, %rd3162, 4294967295;
	add.s64 	%rd3205, %rd3203, %rd3204;
	shr.u64 	%rd3206, %rd3205, 32;
	and.b64  	%rd3207, %rd3165, 4294967295;
	add.s64 	%rd3208, %rd3206, %rd3207;
	shr.u64 	%rd3209, %rd3208, 32;
	and.b64  	%rd3210, %rd3168, 4294967295;
	add.s64 	%rd3211, %rd3209, %rd3210;
	shr.u64 	%rd3212, %rd3211, 32;
	and.b64  	%rd3213, %rd3171, 4294967295;
	add.s64 	%rd3214, %rd3212, %rd3213;
	{ .reg .b32 tmp; mov.b64 {tmp, %r1493}, %rd3214; }
	add.s32 	%r1494, %r1490, %r1493;
	mul.lo.s32 	%r1495, %r75, %r1492;
	cvt.u64.u32 	%rd3215, %r1495;
	and.b64  	%rd3216, %rd3178, 4294967295;
	mad.lo.s64 	%rd3217, %rd6, %rd3215, %rd3216;
	shr.u64 	%rd3218, %rd3217, 32;
	and.b64  	%rd3219, %rd3182, 4294967295;
	add.s64 	%rd3220, %rd3218, %rd3219;
	mad.lo.s64 	%rd3221, %rd7, %rd3215, %rd3220;
	cvt.u32.u64 	%r1496, %rd3221;
	shr.u64 	%rd3222, %rd3221, 32;
	and.b64  	%rd3223, %rd3186, 4294967295;
	add.s64 	%rd3224, %rd3222, %rd3223;
	mad.lo.s64 	%rd3225, %rd8, %rd3215, %rd3224;
	shr.u64 	%rd3226, %rd3225, 32;
	and.b64  	%rd3227, %rd3190, 4294967295;
	add.s64 	%rd3228, %rd3226, %rd3227;
	mad.lo.s64 	%rd3229, %rd9, %rd3215, %rd3228;
	shr.u64 	%rd3230, %rd3229, 32;
	and.b64  	%rd3231, %rd3194, 4294967295;
	add.s64 	%rd3232, %rd3230, %rd3231;
	mad.lo.s64 	%rd3233, %rd10, %rd3215, %rd3232;
	shr.u64 	%rd3234, %rd3233, 32;
	and.b64  	%rd3235, %rd3198, 4294967295;
	add.s64 	%rd3236, %rd3234, %rd3235;
	mad.lo.s64 	%rd3237, %rd11, %rd3215, %rd3236;
	shr.u64 	%rd3238, %rd3237, 32;
	and.b64  	%rd3239, %rd3202, 4294967295;
	add.s64 	%rd3240, %rd3238, %rd3239;
	mad.lo.s64 	%rd3241, %rd12, %rd3215, %rd3240;
	shr.u64 	%rd3242, %rd3241, 32;
	and.b64  	%rd3243, %rd3205, 4294967295;
	add.s64 	%rd3244, %rd3242, %rd3243;
	mad.lo.s64 	%rd3245, %rd13, %rd3215, %rd3244;
	shr.u64 	%rd3246, %rd3245, 32;
	and.b64  	%rd3247, %rd3208, 4294967295;
	add.s64 	%rd3248, %rd3246, %rd3247;
	shr.u64 	%rd3249, %rd3248, 32;
	and.b64  	%rd3250, %rd3211, 4294967295;
	add.s64 	%rd3251, %rd3249, %rd3250;
	shr.u64 	%rd3252, %rd3251, 32;
	and.b64  	%rd3253, %rd3214, 4294967295;
	add.s64 	%rd3254, %rd3252, %rd3253;
	{ .reg .b32 tmp; mov.b64 {tmp, %r1497}, %rd3254; }
	add.s32 	%r1498, %r1494, %r1497;
	mul.lo.s32 	%r1499, %r75, %r1496;
	cvt.u64.u32 	%rd3255, %r1499;
	and.b64  	%rd3256, %rd3221, 4294967295;
	mad.lo.s64 	%rd3257, %rd6, %rd3255, %rd3256;
	shr.u64 	%rd3258, %rd3257, 32;
	and.b64  	%rd3259, %rd3225, 4294967295;
	add.s64 	%rd3260, %rd3258, %rd3259;
	mad.lo.s64 	%rd3261, %rd7, %rd3255, %rd3260;
	cvt.u32.u64 	%r1500, %rd3261;
	shr.u64 	%rd3262, %rd3261, 32;
	and.b64  	%rd3263, %rd3229, 4294967295;
	add.s64 	%rd3264, %rd3262, %rd3263;
	mad.lo.s64 	%rd3265, %rd8, %rd3255, %rd3264;
	shr.u64 	%rd3266, %rd3265, 32;
	and.b64  	%rd3267, %rd3233, 4294967295;
	add.s64 	%rd3268, %rd3266, %rd3267;
	mad.lo.s64 	%rd3269, %rd9, %rd3255, %rd3268;
	shr.u64 	%rd3270, %rd3269, 32;
	and.b64  	%rd3271, %rd3237, 4294967295;
	add.s64 	%rd3272, %rd3270, %rd3271;
	mad.lo.s64 	%rd3273, %rd10, %rd3255, %rd3272;
	shr.u64 	%rd3274, %rd3273, 32;
	and.b64  	%rd3275, %rd3241, 4294967295;
	add.s64 	%rd3276, %rd3274, %rd3275;
	mad.lo.s64 	%rd3277, %rd11, %rd3255, %rd3276;
	shr.u64 	%rd3278, %rd3277, 32;
	and.b64  	%rd3279, %rd3245, 4294967295;
	add.s64 	%rd3280, %rd3278, %rd3279;
	mad.lo.s64 	%rd3281, %rd12, %rd3255, %rd3280;
	shr.u64 	%rd3282, %rd3281, 32;
	and.b64  	%rd3283, %rd3248, 4294967295;
	add.s64 	%rd3284, %rd3282, %rd3283;
	mad.lo.s64 	%rd3285, %rd13, %rd3255, %rd3284;
	shr.u64 	%rd3286, %rd3285, 32;
	and.b64  	%rd3287, %rd3251, 4294967295;
	add.s64 	%rd3288, %rd3286, %rd3287;
	shr.u64 	%rd3289, %rd3288, 32;
	and.b64  	%rd3290, %rd3254, 4294967295;
	add.s64 	%rd3291, %rd3289, %rd3290;
	{ .reg .b32 tmp; mov.b64 {tmp, %r1501}, %rd3291; }
	add.s32 	%r1502, %r1498, %r1501;
	mul.lo.s32 	%r1503, %r75, %r1500;
	cvt.u64.u32 	%rd3292, %r1503;
	and.b64  	%rd3293, %rd3261, 4294967295;
	mad.lo.s64 	%rd3294, %rd6, %rd3292, %rd3293;
	shr.u64 	%rd3295, %rd3294, 32;
	and.b64  	%rd3296, %rd3265, 4294967295;
	add.s64 	%rd3297, %rd3295, %rd3296;
	mad.lo.s64 	%rd3298, %rd7, %rd3292, %rd3297;
	cvt.u32.u64 	%r1504, %rd3298;
	shr.u64 	%rd3299, %rd3298, 32;
	and.b64  	%rd3300, %rd3269, 4294967295;
	add.s64 	%rd3301, %rd3299, %rd3300;
	mad.lo.s64 	%rd3302, %rd8, %rd3292, %rd3301;
	shr.u64 	%rd3303, %rd3302, 32;
	and.b64  	%rd3304, %rd3273, 4294967295;
	add.s64 	%rd3305, %rd3303, %rd3304;
	mad.lo.s64 	%rd3306, %rd9, %rd3292, %rd3305;
	shr.u64 	%rd3307, %rd3306, 32;
	and.b64  	%rd3308, %rd3277, 4294967295;
	add.s64 	%rd3309, %rd3307, %rd3308;
	mad.lo.s64 	%rd3310, %rd10, %rd3292, %rd3309;
	shr.u64 	%rd3311, %rd3310, 32;
	and.b64  	%rd3312, %rd3281, 4294967295;
	add.s64 	%rd3313, %rd3311, %rd3312;
	mad.lo.s64 	%rd3314, %rd11, %rd3292, %rd3313;
	shr.u64 	%rd3315, %rd3314, 32;
	and.b64  	%rd3316, %rd3285, 4294967295;
	add.s64 	%rd3317, %rd3315, %rd3316;
	mad.lo.s64 	%rd3318, %rd12, %rd3292, %rd3317;
	shr.u64 	%rd3319, %rd3318, 32;
	and.b64  	%rd3320, %rd3288, 4294967295;
	add.s64 	%rd3321, %rd3319, %rd3320;
	mad.lo.s64 	%rd3322, %rd13, %rd3292, %rd3321;
	shr.u64 	%rd3323, %rd3322, 32;
	and.b64  	%rd3324, %rd3291, 4294967295;
	add.s64 	%rd3325, %rd3323, %rd3324;
	{ .reg .b32 tmp; mov.b64 {tmp, %r1505}, %rd3325; }
	add.s32 	%r1506, %r1502, %r1505;
	mul.lo.s32 	%r1507, %r75, %r1504;
	cvt.u64.u32 	%rd3326, %r1507;
	and.b64  	%rd3327, %rd3298, 4294967295;
	mad.lo.s64 	%rd3328, %rd6, %rd3326, %rd3327;
	shr.u64 	%rd3329, %rd3328, 32;
	and.b64  	%rd3330, %rd3302, 4294967295;
	add.s64 	%rd3331, %rd3329, %rd3330;
	mad.lo.s64 	%rd88, %rd7, %rd3326, %rd3331;
	cvt.u32.u64 	%r4753, %rd88;
	shr.u64 	%rd3332, %rd88, 32;
	and.b64  	%rd3333, %rd3306, 4294967295;
	add.s64 	%rd3334, %rd3332, %rd3333;
	mad.lo.s64 	%rd89, %rd8, %rd3326, %rd3334;
	cvt.u32.u64 	%r4752, %rd89;
	shr.u64 	%rd3335, %rd89, 32;
	and.b64  	%rd3336, %rd3310, 4294967295;
	add.s64 	%rd3337, %rd3335, %rd3336;
	mad.lo.s64 	%rd90, %rd9, %rd3326, %rd3337;
	cvt.u32.u64 	%r4751, %rd90;
	shr.u64 	%rd3338, %rd90, 32;
	and.b64  	%rd3339, %rd3314, 4294967295;
	add.s64 	%rd3340, %rd3338, %rd3339;
	mad.lo.s64 	%rd91, %rd10, %rd3326, %rd3340;
	cvt.u32.u64 	%r4750, %rd91;
	shr.u64 	%rd3341, %rd91, 32;
	and.b64  	%rd3342, %rd3318, 4294967295;
	add.s64 	%rd3343, %rd3341, %rd3342;
	mad.lo.s64 	%rd92, %rd11, %rd3326, %rd3343;
	cvt.u32.u64 	%r4749, %rd92;
	shr.u64 	%rd3344, %rd92, 32;
	and.b64  	%rd3345, %rd3322, 4294967295;
	add.s64 	%rd3346, %rd3344, %rd3345;
	mad.lo.s64 	%rd93, %rd12, %rd3326, %rd3346;
	cvt.u32.u64 	%r4748, %rd93;
	shr.u64 	%rd3347, %rd93, 32;
	and.b64  	%rd3348, %rd3325, 4294967295;
	add.s64 	%rd3349, %rd3347, %rd3348;
	mad.lo.s64 	%rd94, %rd13, %rd3326, %rd3349;
	cvt.u32.u64 	%r4747, %rd94;
	{ .reg .b32 tmp; mov.b64 {tmp, %r1508}, %rd94; }
	add.s32 	%r4746, %r1506, %r1508;
	setp.gt.u32 	%p58, %r4746, %r1476;
	@%p58 bra 	$L__BB4_65;
	cvt.u32.u64 	%r1509, %rd13;
	setp.lt.u32 	%p59, %r4746, %r1509;
	@%p59 bra 	$L__BB4_66;
	cvt.u32.u64 	%r1510, %rd12;
	setp.lt.u32 	%p60, %r1510, %r4747;
	@%p60 bra 	$L__BB4_65;
	cvt.u32.u64 	%r1511, %rd12;
	setp.gt.u32 	%p61, %r1511, %r4747;
	@%p61 bra 	$L__BB4_66;
	cvt.u32.u64 	%r1512, %rd11;
	setp.lt.u32 	%p62, %r1512, %r4748;
	@%p62 bra 	$L__BB4_65;
	cvt.u32.u64 	%r1513, %rd11;
	setp.gt.u32 	%p63, %r1513, %r4748;
	@%p63 bra 	$L__BB4_66;
	cvt.u32.u64 	%r1514, %rd10;
	setp.lt.u32 	%p64, %r1514, %r4749;
	@%p64 bra 	$L__BB4_65;
	cvt.u32.u64 	%r1515, %rd10;
	setp.gt.u32 	%p65, %r1515, %r4749;
	@%p65 bra 	$L__BB4_66;
	cvt.u32.u64 	%r1516, %rd9;
	setp.lt.u32 	%p66, %r1516, %r4750;
	@%p66 bra 	$L__BB4_65;
	cvt.u32.u64 	%r1517, %rd9;
	setp.gt.u32 	%p67, %r1517, %r4750;
	@%p67 bra 	$L__BB4_66;
	cvt.u32.u64 	%r1518, %rd8;
	setp.lt.u32 	%p68, %r1518, %r4751;
	@%p68 bra 	$L__BB4_65;
	cvt.u32.u64 	%r1519, %rd8;
	setp.gt.u32 	%p69, %r1519, %r4751;
	@%p69 bra 	$L__BB4_66;
	cvt.u32.u64 	%r1520, %rd7;
	setp.lt.u32 	%p70, %r1520, %r4752;
	@%p70 bra 	$L__BB4_65;
	cvt.u32.u64 	%r1521, %rd7;
	cvt.u32.u64 	%r1522, %rd6;
	setp.gt.u32 	%p71, %r1521, %r4752;
	setp.gt.u32 	%p72, %r1522, %r4753;
	or.pred  	%p73, %p71, %p72;
	@%p73 bra 	$L__BB4_66;
$L__BB4_65:
	cvt.u32.u64 	%r1523, %rd13;
	and.b64  	%rd3351, %rd88, 4294967295;
	sub.s64 	%rd3352, %rd3351, %rd6;
	shr.u64 	%rd3353, %rd3352, 63;
	cvt.u32.u64 	%r4753, %rd3352;
	and.b64  	%rd3354, %rd89, 4294967295;
	add.s64 	%rd3355, %rd3353, %rd7;
	sub.s64 	%rd3356, %rd3354, %rd3355;
	shr.u64 	%rd3357, %rd3356, 63;
	cvt.u32.u64 	%r4752, %rd3356;
	and.b64  	%rd3358, %rd90, 4294967295;
	add.s64 	%rd3359, %rd3357, %rd8;
	sub.s64 	%rd3360, %rd3358, %rd3359;
	shr.u64 	%rd3361, %rd3360, 63;
	cvt.u32.u64 	%r4751, %rd3360;
	and.b64  	%rd3362, %rd91, 4294967295;
	add.s64 	%rd3363, %rd3361, %rd9;
	sub.s64 	%rd3364, %rd3362, %rd3363;
	shr.u64 	%rd3365, %rd3364, 63;
	cvt.u32.u64 	%r4750, %rd3364;
	and.b64  	%rd3366, %rd92, 4294967295;
	add.s64 	%rd3367, %rd3365, %rd10;
	sub.s64 	%rd3368, %rd3366, %rd3367;
	shr.u64 	%rd3369, %rd3368, 63;
	cvt.u32.u64 	%r4749, %rd3368;
	and.b64  	%rd3370, %rd93, 4294967295;
	add.s64 	%rd3371, %rd3369, %rd11;
	sub.s64 	%rd3372, %rd3370, %rd3371;
	shr.u64 	%rd3373, %rd3372, 63;
	cvt.u32.u64 	%r4748, %rd3372;
	and.b64  	%rd3374, %rd94, 4294967295;
	add.s64 	%rd3375, %rd3373, %rd12;
	sub.s64 	%rd3376, %rd3374, %rd3375;
	shr.u64 	%rd3377, %rd3376, 63;
	cvt.u32.u64 	%r4747, %rd3376;
	cvt.u32.u64 	%r1524, %rd3377;
	add.s32 	%r1525, %r1523, %r1524;
	sub.s32 	%r4746, %r4746, %r1525;
$L__BB4_66:
	cvt.u32.u64 	%r1526, %rd13;
	cvt.u64.u32 	%rd3378, %r100;
	and.b64  	%rd95, %rd27794, 4294967295;
	mul.lo.s64 	%rd3379, %rd95, %rd3378;
	cvt.u32.u64 	%r1527, %rd3379;
	shr.u64 	%rd3380, %rd3379, 32;
	and.b64  	%rd96, %rd27793, 4294967295;
	mad.lo.s64 	%rd3381, %rd96, %rd3378, %rd3380;
	shr.u64 	%rd3382, %rd3381, 32;
	and.b64  	%rd97, %rd27792, 4294967295;
	mad.lo.s64 	%rd3383, %rd97, %rd3378, %rd3382;
	shr.u64 	%rd3384, %rd3383, 32;
	and.b64  	%rd98, %rd27791, 4294967295;
	mad.lo.s64 	%rd3385, %rd98, %rd3378, %rd3384;
	shr.u64 	%rd3386, %rd3385, 32;
	and.b64  	%rd99, %rd27790, 4294967295;
	mad.lo.s64 	%rd3387, %rd99, %rd3378, %rd3386;
	shr.u64 	%rd3388, %rd3387, 32;
	and.b64  	%rd100, %rd27789, 4294967295;
	mad.lo.s64 	%rd3389, %rd100, %rd3378, %rd3388;
	shr.u64 	%rd3390, %rd3389, 32;
	and.b64  	%rd101, %rd27788, 4294967295;
	mad.lo.s64 	%rd3391, %rd101, %rd3378, %rd3390;
	shr.u64 	%rd3392, %rd3391, 32;
	cvt.u64.u32 	%rd102, %r4744;
	mul.wide.u32 	%rd3393, %r4744, %r100;
	add.s64 	%rd3394, %rd3392, %rd3393;
	shr.u64 	%rd3395, %rd3394, 32;
	cvt.u64.u32 	%rd3396, %r99;
	and.b64  	%rd3397, %rd3381, 4294967295;
	mad.lo.s64 	%rd3398, %rd95, %rd3396, %rd3397;
	shr.u64 	%rd3399, %rd3398, 32;
	and.b64  	%rd3400, %rd3383, 4294967295;
	add.s64 	%rd3401, %rd3399, %rd3400;
	mad.lo.s64 	%rd3402, %rd96, %rd3396, %rd3401;
	shr.u64 	%rd3403, %rd3402, 32;
	and.b64  	%rd3404, %rd3385, 4294967295;
	add.s64 	%rd3405, %rd3403, %rd3404;
	mad.lo.s64 	%rd3406, %rd97, %rd3396, %rd3405;
	shr.u64 	%rd3407, %rd3406, 32;
	and.b64  	%rd3408, %rd3387, 4294967295;
	add.s64 	%rd3409, %rd3407, %rd3408;
	mad.lo.s64 	%rd3410, %rd98, %rd3396, %rd3409;
	shr.u64 	%rd3411, %rd3410, 32;
	and.b64  	%rd3412, %rd3389, 4294967295;
	add.s64 	%rd3413, %rd3411, %rd3412;
	mad.lo.s64 	%rd3414, %rd99, %rd3396, %rd3413;
	shr.u64 	%rd3415, %rd3414, 32;
	and.b64  	%rd3416, %rd3391, 4294967295;
	add.s64 	%rd3417, %rd3415, %rd3416;
	mad.lo.s64 	%rd3418, %rd100, %rd3396, %rd3417;
	shr.u64 	%rd3419, %rd3418, 32;
	and.b64  	%rd3420, %rd3394, 4294967295;
	add.s64 	%rd3421, %rd3419, %rd3420;
	mad.lo.s64 	%rd3422, %rd101, %rd3396, %rd3421;
	shr.u64 	%rd3423, %rd3422, 32;
	mul.wide.u32 	%rd3424, %r4744, %r99;
	add.s64 	%rd3425, %rd3423, %rd3395;
	add.s64 	%rd3426, %rd3425, %rd3424;
	shr.u64 	%rd3427, %rd3426, 32;
	cvt.u64.u32 	%rd3428, %r98;
	and.b64  	%rd3429, %rd3402, 4294967295;
	mad.lo.s64 	%rd3430, %rd95, %rd3428, %rd3429;
	shr.u64 	%rd3431, %rd3430, 32;
	and.b64  	%rd3432, %rd3406, 4294967295;
	add.s64 	%rd3433, %rd3431, %rd3432;
	mad.lo.s64 	%rd3434, %rd96, %rd3428, %rd3433;
	shr.u64 	%rd3435, %rd3434, 32;
	and.b64  	%rd3436, %rd3410, 4294967295;
	add.s64 	%rd3437, %rd3435, %rd3436;
	mad.lo.s64 	%rd3438, %rd97, %rd3428, %rd3437;
	shr.u64 	%rd3439, %rd3438, 32;
	and.b64  	%rd3440, %rd3414, 4294967295;
	add.s64 	%rd3441, %rd3439, %rd3440;
	mad.lo.s64 	%rd3442, %rd98, %rd3428, %rd3441;
	shr.u64 	%rd3443, %rd3442, 32;
	and.b64  	%rd3444, %rd3418, 4294967295;
	add.s64 	%rd3445, %rd3443, %rd3444;
	mad.lo.s64 	%rd3446, %rd99, %rd3428, %rd3445;
	shr.u64 	%rd3447, %rd3446, 32;
	and.b64  	%rd3448, %rd3422, 4294967295;
	add.s64 	%rd3449, %rd3447, %rd3448;
	mad.lo.s64 	%rd3450, %rd100, %rd3428, %rd3449;
	shr.u64 	%rd3451, %rd3450, 32;
	and.b64  	%rd3452, %rd3426, 4294967295;
	add.s64 	%rd3453, %rd3451, %rd3452;
	mad.lo.s64 	%rd3454, %rd101, %rd3428, %rd3453;
	shr.u64 	%rd3455, %rd3454, 32;
	mul.wide.u32 	%rd3456, %r4744, %r98;
	add.s64 	%rd3457, %rd3455, %rd3427;
	add.s64 	%rd3458, %rd3457, %rd3456;
	shr.u64 	%rd3459, %rd3458, 32;
	cvt.u64.u32 	%rd3460, %r97;
	and.b64  	%rd3461, %rd3434, 4294967295;
	mad.lo.s64 	%rd3462, %rd95, %rd3460, %rd3461;
	shr.u64 	%rd3463, %rd3462, 32;
	and.b64  	%rd3464, %rd3438, 4294967295;
	add.s64 	%rd3465, %rd3463, %rd3464;
	mad.lo.s64 	%rd3466, %rd96, %rd3460, %rd3465;
	shr.u64 	%rd3467, %rd3466, 32;
	and.b64  	%rd3468, %rd3442, 4294967295;
	add.s64 	%rd3469, %rd3467, %rd3468;
	mad.lo.s64 	%rd3470, %rd97, %rd3460, %rd3469;
	shr.u64 	%rd3471, %rd3470, 32;
	and.b64  	%rd3472, %rd3446, 4294967295;
	add.s64 	%rd3473, %rd3471, %rd3472;
	mad.lo.s64 	%rd3474, %rd98, %rd3460, %rd3473;
	shr.u64 	%rd3475, %rd3474, 32;
	and.b64  	%rd3476, %rd3450, 4294967295;
	add.s64 	%rd3477, %rd3475, %rd3476;
	mad.lo.s64 	%rd3478, %rd99, %rd3460, %rd3477;
	shr.u64 	%rd3479, %rd3478, 32;
	and.b64  	%rd3480, %rd3454, 4294967295;
	add.s64 	%rd3481, %rd3479, %rd3480;
	mad.lo.s64 	%rd3482, %rd100, %rd3460, %rd3481;
	shr.u64 	%rd3483, %rd3482, 32;
	and.b64  	%rd3484, %rd3458, 4294967295;
	add.s64 	%rd3485, %rd3483, %rd3484;
	mad.lo.s64 	%rd3486, %rd101, %rd3460, %rd3485;
	shr.u64 	%rd3487, %rd3486, 32;
	mul.wide.u32 	%rd3488, %r4744, %r97;
	add.s64 	%rd3489, %rd3487, %rd3459;
	add.s64 	%rd3490, %rd3489, %rd3488;
	shr.u64 	%rd3491, %rd3490, 32;
	cvt.u64.u32 	%rd3492, %r96;
	and.b64  	%rd3493, %rd3466, 4294967295;
	mad.lo.s64 	%rd3494, %rd95, %rd3492, %rd3493;
	shr.u64 	%rd3495, %rd3494, 32;
	and.b64  	%rd3496, %rd3470, 4294967295;
	add.s64 	%rd3497, %rd3495, %rd3496;
	mad.lo.s64 	%rd3498, %rd96, %rd3492, %rd3497;
	shr.u64 	%rd3499, %rd3498, 32;
	and.b64  	%rd3500, %rd3474, 4294967295;
	add.s64 	%rd3501, %rd3499, %rd3500;
	mad.lo.s64 	%rd3502, %rd97, %rd3492, %rd3501;
	shr.u64 	%rd3503, %rd3502, 32;
	and.b64  	%rd3504, %rd3478, 4294967295;
	add.s64 	%rd3505, %rd3503, %rd3504;
	mad.lo.s64 	%rd3506, %rd98, %rd3492, %rd3505;
	shr.u64 	%rd3507, %rd3506, 32;
	and.b64  	%rd3508, %rd3482, 4294967295;
	add.s64 	%rd3509, %rd3507, %rd3508;
	mad.lo.s64 	%rd3510, %rd99, %rd3492, %rd3509;
	shr.u64 	%rd3511, %rd3510, 32;
	and.b64  	%rd3512, %rd3486, 4294967295;
	add.s64 	%rd3513, %rd3511, %rd3512;
	mad.lo.s64 	%rd3514, %rd100, %rd3492, %rd3513;
	shr.u64 	%rd3515, %rd3514, 32;
	and.b64  	%rd3516, %rd3490, 4294967295;
	add.s64 	%rd3517, %rd3515, %rd3516;
	mad.lo.s64 	%rd3518, %rd101, %rd3492, %rd3517;
	shr.u64 	%rd3519, %rd3518, 32;
	mul.wide.u32 	%rd3520, %r4744, %r96;
	add.s64 	%rd3521, %rd3519, %rd3491;
	add.s64 	%rd3522, %rd3521, %rd3520;
	shr.u64 	%rd3523, %rd3522, 32;
	cvt.u64.u32 	%rd3524, %r95;
	and.b64  	%rd3525, %rd3498, 4294967295;
	mad.lo.s64 	%rd3526, %rd95, %rd3524, %rd3525;
	shr.u64 	%rd3527, %rd3526, 32;
	and.b64  	%rd3528, %rd3502, 4294967295;
	add.s64 	%rd3529, %rd3527, %rd3528;
	mad.lo.s64 	%rd3530, %rd96, %rd3524, %rd3529;
	shr.u64 	%rd3531, %rd3530, 32;
	and.b64  	%rd3532, %rd3506, 4294967295;
	add.s64 	%rd3533, %rd3531, %rd3532;
	mad.lo.s64 	%rd3534, %rd97, %rd3524, %rd3533;
	shr.u64 	%rd3535, %rd3534, 32;
	and.b64  	%rd3536, %rd3510, 4294967295;
	add.s64 	%rd3537, %rd3535, %rd3536;
	mad.lo.s64 	%rd3538, %rd98, %rd3524, %rd3537;
	shr.u64 	%rd3539, %rd3538, 32;
	and.b64  	%rd3540, %rd3514, 4294967295;
	add.s64 	%rd3541, %rd3539, %rd3540;
	mad.lo.s64 	%rd3542, %rd99, %rd3524, %rd3541;
	shr.u64 	%rd3543, %rd3542, 32;
	and.b64  	%rd3544, %rd3518, 4294967295;
	add.s64 	%rd3545, %rd3543, %rd3544;
	mad.lo.s64 	%rd3546, %rd100, %rd3524, %rd3545;
	shr.u64 	%rd3547, %rd3546, 32;
	and.b64  	%rd3548, %rd3522, 4294967295;
	add.s64 	%rd3549, %rd3547, %rd3548;
	mad.lo.s64 	%rd3550, %rd101, %rd3524, %rd3549;
	shr.u64 	%rd3551, %rd3550, 32;
	mul.wide.u32 	%rd3552, %r4744, %r95;
	add.s64 	%rd3553, %rd3551, %rd3523;
	add.s64 	%rd3554, %rd3553, %rd3552;
	shr.u64 	%rd3555, %rd3554, 32;
	cvt.u64.u32 	%rd3556, %r94;
	and.b64  	%rd3557, %rd3530, 4294967295;
	mad.lo.s64 	%rd3558, %rd95, %rd3556, %rd3557;
	shr.u64 	%rd3559, %rd3558, 32;
	and.b64  	%rd3560, %rd3534, 4294967295;
	add.s64 	%rd3561, %rd3559, %rd3560;
	mad.lo.s64 	%rd3562, %rd96, %rd3556, %rd3561;
	shr.u64 	%rd3563, %rd3562, 32;
	and.b64  	%rd3564, %rd3538, 4294967295;
	add.s64 	%rd3565, %rd3563, %rd3564;
	mad.lo.s64 	%rd3566, %rd97, %rd3556, %rd3565;
	shr.u64 	%rd3567, %rd3566, 32;
	and.b64  	%rd3568, %rd3542, 4294967295;
	add.s64 	%rd3569, %rd3567, %rd3568;
	mad.lo.s64 	%rd3570, %rd98, %rd3556, %rd3569;
	shr.u64 	%rd3571, %rd3570, 32;
	and.b64  	%rd3572, %rd3546, 4294967295;
	add.s64 	%rd3573, %rd3571, %rd3572;
	mad.lo.s64 	%rd3574, %rd99, %rd3556, %rd3573;
	shr.u64 	%rd3575, %rd3574, 32;
	and.b64  	%rd3576, %rd3550, 4294967295;
	add.s64 	%rd3577, %rd3575, %rd3576;
	mad.lo.s64 	%rd3578, %rd100, %rd3556, %rd3577;
	shr.u64 	%rd3579, %rd3578, 32;
	and.b64  	%rd3580, %rd3554, 4294967295;
	add.s64 	%rd3581, %rd3579, %rd3580;
	mad.lo.s64 	%rd3582, %rd101, %rd3556, %rd3581;
	shr.u64 	%rd3583, %rd3582, 32;
	mul.wide.u32 	%rd3584, %r4744, %r94;
	add.s64 	%rd3585, %rd3583, %rd3555;
	add.s64 	%rd3586, %rd3585, %rd3584;
	shr.u64 	%rd3587, %rd3586, 32;
	cvt.u64.u32 	%rd3588, %r93;
	and.b64  	%rd3589, %rd3562, 4294967295;
	mad.lo.s64 	%rd3590, %rd95, %rd3588, %rd3589;
	shr.u64 	%rd3591, %rd3590, 32;
	and.b64  	%rd3592, %rd3566, 4294967295;
	add.s64 	%rd3593, %rd3591, %rd3592;
	mad.lo.s64 	%rd3594, %rd96, %rd3588, %rd3593;
	shr.u64 	%rd3595, %rd3594, 32;
	and.b64  	%rd3596, %rd3570, 4294967295;
	add.s64 	%rd3597, %rd3595, %rd3596;
	mad.lo.s64 	%rd3598, %rd97, %rd3588, %rd3597;
	shr.u64 	%rd3599, %rd3598, 32;
	and.b64  	%rd3600, %rd3574, 4294967295;
	add.s64 	%rd3601, %rd3599, %rd3600;
	mad.lo.s64 	%rd3602, %rd98, %rd3588, %rd3601;
	shr.u64 	%rd3603, %rd3602, 32;
	and.b64  	%rd3604, %rd3578, 4294967295;
	add.s64 	%rd3605, %rd3603, %rd3604;
	mad.lo.s64 	%rd3606, %rd99, %rd3588, %rd3605;
	shr.u64 	%rd3607, %rd3606, 32;
	and.b64  	%rd3608, %rd3582, 4294967295;
	add.s64 	%rd3609, %rd3607, %rd3608;
	mad.lo.s64 	%rd3610, %rd100, %rd3588, %rd3609;
	shr.u64 	%rd3611, %rd3610, 32;
	and.b64  	%rd3612, %rd3586, 4294967295;
	add.s64 	%rd3613, %rd3611, %rd3612;
	mad.lo.s64 	%rd3614, %rd101, %rd3588, %rd3613;
	shr.u64 	%rd3615, %rd3614, 32;
	mul.wide.u32 	%rd3616, %r4744, %r93;
	add.s64 	%rd3617, %rd3615, %rd3587;
	add.s64 	%rd3618, %rd3617, %rd3616;
	{ .reg .b32 tmp; mov.b64 {tmp, %r1528}, %rd3618; }
	mul.lo.s32 	%r1529, %r75, %r1527;
	cvt.u64.u32 	%rd3619, %r1529;
	and.b64  	%rd3620, %rd3379, 4294967295;
	mad.lo.s64 	%rd3621, %rd6, %rd3619, %rd3620;
	shr.u64 	%rd3622, %rd3621, 32;
	and.b64  	%rd3623, %rd3398, 4294967295;
	add.s64 	%rd3624, %rd3622, %rd3623;
	mad.lo.s64 	%rd3625, %rd7, %rd3619, %rd3624;
	cvt.u32.u64 	%r1530, %rd3625;
	shr.u64 	%rd3626, %rd3625, 32;
	and.b64  	%rd3627, %rd3430, 4294967295;
	add.s64 	%rd3628, %rd3626, %rd3627;
	mad.lo.s64 	%rd3629, %rd8, %rd3619, %rd3628;
	shr.u64 	%rd3630, %rd3629, 32;
	and.b64  	%rd3631, %rd3462, 4294967295;
	add.s64 	%rd3632, %rd3630, %rd3631;
	mad.lo.s64 	%rd3633, %rd9, %rd3619, %rd3632;
	shr.u64 	%rd3634, %rd3633, 32;
	and.b64  	%rd3635, %rd3494, 4294967295;
	add.s64 	%rd3636, %rd3634, %rd3635;
	mad.lo.s64 	%rd3637, %rd10, %rd3619, %rd3636;
	shr.u64 	%rd3638, %rd3637, 32;
	and.b64  	%rd3639, %rd3526, 4294967295;
	add.s64 	%rd3640, %rd3638, %rd3639;
	mad.lo.s64 	%rd3641, %rd11, %rd3619, %rd3640;
	shr.u64 	%rd3642, %rd3641, 32;
	and.b64  	%rd3643, %rd3558, 4294967295;
	add.s64 	%rd3644, %rd3642, %rd3643;
	mad.lo.s64 	%rd3645, %rd12, %rd3619, %rd3644;
	shr.u64 	%rd3646, %rd3645, 32;
	and.b64  	%rd3647, %rd3590, 4294967295;
	add.s64 	%rd3648, %rd3646, %rd3647;
	mad.lo.s64 	%rd3649, %rd13, %rd3619, %rd3648;
	shr.u64 	%rd3650, %rd3649, 32;
	and.b64  	%rd3651, %rd3594, 4294967295;
	add.s64 	%rd3652, %rd3650, %rd3651;
	shr.u64 	%rd3653, %rd3652, 32;
	and.b64  	%rd3654, %rd3598, 4294967295;
	add.s64 	%rd3655, %rd3653, %rd3654;
	shr.u64 	%rd3656, %rd3655, 32;
	and.b64  	%rd3657, %rd3602, 4294967295;
	add.s64 	%rd3658, %rd3656, %rd3657;
	shr.u64 	%rd3659, %rd3658, 32;
	and.b64  	%rd3660, %rd3606, 4294967295;
	add.s64 	%rd3661, %rd3659, %rd3660;
	shr.u64 	%rd3662, %rd3661, 32;
	and.b64  	%rd3663, %rd3610, 4294967295;
	add.s64 	%rd3664, %rd3662, %rd3663;
	shr.u64 	%rd3665, %rd3664, 32;
	and.b64  	%rd3666, %rd3614, 4294967295;
	add.s64 	%rd3667, %rd3665, %rd3666;
	shr.u64 	%rd3668, %rd3667, 32;
	and.b64  	%rd3669, %rd3618, 4294967295;
	add.s64 	%rd3670, %rd3668, %rd3669;
	{ .reg .b32 tmp; mov.b64 {tmp, %r1531}, %rd3670; }
	add.s32 	%r1532, %r1528, %r1531;
	mul.lo.s32 	%r1533, %r75, %r1530;
	cvt.u64.u32 	%rd3671, %r1533;
	and.b64  	%rd3672, %rd3625, 4294967295;
	mad.lo.s64 	%rd3673, %rd6, %rd3671, %rd3672;
	shr.u64 	%rd3674, %rd3673, 32;
	and.b64  	%rd3675, %rd3629, 4294967295;
	add.s64 	%rd3676, %rd3674, %rd3675;
	mad.lo.s64 	%rd3677, %rd7, %rd3671, %rd3676;
	cvt.u32.u64 	%r1534, %rd3677;
	shr.u64 	%rd3678, %rd3677, 32;
	and.b64  	%rd3679, %rd3633, 4294967295;
	add.s64 	%rd3680, %rd3678, %rd3679;
	mad.lo.s64 	%rd3681, %rd8, %rd3671, %rd3680;
	shr.u64 	%rd3682, %rd3681, 32;
	and.b64  	%rd3683, %rd3637, 4294967295;
	add.s64 	%rd3684, %rd3682, %rd3683;
	mad.lo.s64 	%rd3685, %rd9, %rd3671, %rd3684;
	shr.u64 	%rd3686, %rd3685, 32;
	and.b64  	%rd3687, %rd3641, 4294967295;
	add.s64 	%rd3688, %rd3686, %rd3687;
	mad.lo.s64 	%rd3689, %rd10, %rd3671, %rd3688;
	shr.u64 	%rd3690, %rd3689, 32;
	and.b64  	%rd3691, %rd3645, 4294967295;
	add.s64 	%rd3692, %rd3690, %rd3691;
	mad.lo.s64 	%rd3693, %rd11, %rd3671, %rd3692;
	shr.u64 	%rd3694, %rd3693, 32;
	and.b64  	%rd3695, %rd3649, 4294967295;
	add.s64 	%rd3696, %rd3694, %rd3695;
	mad.lo.s64 	%rd3697, %rd12, %rd3671, %rd3696;
	shr.u64 	%rd3698, %rd3697, 32;
	and.b64  	%rd3699, %rd3652, 4294967295;
	add.s64 	%rd3700, %rd3698, %rd3699;
	mad.lo.s64 	%rd3701, %rd13, %rd3671, %rd3700;
	shr.u64 	%rd3702, %rd3701, 32;
	and.b64  	%rd3703, %rd3655, 4294967295;
	add.s64 	%rd3704, %rd3702, %rd3703;
	shr.u64 	%rd3705, %rd3704, 32;
	and.b64  	%rd3706, %rd3658, 4294967295;
	add.s64 	%rd3707, %rd3705, %rd3706;
	shr.u64 	%rd3708, %rd3707, 32;
	and.b64  	%rd3709, %rd3661, 4294967295;
	add.s64 	%rd3710, %rd3708, %rd3709;
	shr.u64 	%rd3711, %rd3710, 32;
	and.b64  	%rd3712, %rd3664, 4294967295;
	add.s64 	%rd3713, %rd3711, %rd3712;
	shr.u64 	%rd3714, %rd3713, 32;
	and.b64  	%rd3715, %rd3667, 4294967295;
	add.s64 	%rd3716, %rd3714, %rd3715;
	shr.u64 	%rd3717, %rd3716, 32;
	and.b64  	%rd3718, %rd3670, 4294967295;
	add.s64 	%rd3719, %rd3717, %rd3718;
	{ .reg .b32 tmp; mov.b64 {tmp, %r1535}, %rd3719; }
	add.s32 	%r1536, %r1532, %r1535;
	mul.lo.s32 	%r1537, %r75, %r1534;
	cvt.u64.u32 	%rd3720, %r1537;
	and.b64  	%rd3721, %rd3677, 4294967295;
	mad.lo.s64 	%rd3722, %rd6, %rd3720, %rd3721;
	shr.u64 	%rd3723, %rd3722, 32;
	and.b64  	%rd3724, %rd3681, 4294967295;
	add.s64 	%rd3725, %rd3723, %rd3724;
	mad.lo.s64 	%rd3726, %rd7, %rd3720, %rd3725;
	cvt.u32.u64 	%r1538, %rd3726;
	shr.u64 	%rd3727, %rd3726, 32;
	and.b64  	%rd3728, %rd3685, 4294967295;
	add.s64 	%rd3729, %rd3727, %rd3728;
	mad.lo.s64 	%rd3730, %rd8, %rd3720, %rd3729;
	shr.u64 	%rd3731, %rd3730, 32;
	and.b64  	%rd3732, %rd3689, 4294967295;
	add.s64 	%rd3733, %rd3731, %rd3732;
	mad.lo.s64 	%rd3734, %rd9, %rd3720, %rd3733;
	shr.u64 	%rd3735, %rd3734, 32;
	and.b64  	%rd3736, %rd3693, 4294967295;
	add.s64 	%rd3737, %rd3735, %rd3736;
	mad.lo.s64 	%rd3738, %rd10, %rd3720, %rd3737;
	shr.u64 	%rd3739, %rd3738, 32;
	and.b64  	%rd3740, %rd3697, 4294967295;
	add.s64 	%rd3741, %rd3739, %rd3740;
	mad.lo.s64 	%rd3742, %rd11, %rd3720, %rd3741;
	shr.u64 	%rd3743, %rd3742, 32;
	and.b64  	%rd3744, %rd3701, 4294967295;
	add.s64 	%rd3745, %rd3743, %rd3744;
	mad.lo.s64 	%rd3746, %rd12, %rd3720, %rd3745;
	shr.u64 	%rd3747, %rd3746, 32;
	and.b64  	%rd3748, %rd3704, 4294967295;
	add.s64 	%rd3749, %rd3747, %rd3748;
	mad.lo.s64 	%rd3750, %rd13, %rd3720, %rd3749;
	shr.u64 	%rd3751, %rd3750, 32;
	and.b64  	%rd3752, %rd3707, 4294967295;
	add.s64 	%rd3753, %rd3751, %rd3752;
	shr.u64 	%rd3754, %rd3753, 32;
	and.b64  	%rd3755, %rd3710, 4294967295;
	add.s64 	%rd3756, %rd3754, %rd3755;
	shr.u64 	%rd3757, %rd3756, 32;
	and.b64  	%rd3758, %rd3713, 4294967295;
	add.s64 	%rd3759, %rd3757, %rd3758;
	shr.u64 	%rd3760, %rd3759, 32;
	and.b64  	%rd3761, %rd3716, 4294967295;
	add.s64 	%rd3762, %rd3760, %rd3761;
	shr.u64 	%rd3763, %rd3762, 32;
	and.b64  	%rd3764, %rd3719, 4294967295;
	add.s64 	%rd3765, %rd3763, %rd3764;
	{ .reg .b32 tmp; mov.b64 {tmp, %r1539}, %rd3765; }
	add.s32 	%r1540, %r1536, %r1539;
	mul.lo.s32 	%r1541, %r75, %r1538;
	cvt.u64.u32 	%rd3766, %r1541;
	and.b64  	%rd3767, %rd3726, 4294967295;
	mad.lo.s64 	%rd3768, %rd6, %rd3766, %rd3767;
	shr.u64 	%rd3769, %rd3768, 32;
	and.b64  	%rd3770, %rd3730, 4294967295;
	add.s64 	%rd3771, %rd3769, %rd3770;
	mad.lo.s64 	%rd3772, %rd7, %rd3766, %rd3771;
	cvt.u32.u64 	%r1542, %rd3772;
	shr.u64 	%rd3773, %rd3772, 32;
	and.b64  	%rd3774, %rd3734, 4294967295;
	add.s64 	%rd3775, %rd3773, %rd3774;
	mad.lo.s64 	%rd3776, %rd8, %rd3766, %rd3775;
	shr.u64 	%rd3777, %rd3776, 32;
	and.b64  	%rd3778, %rd3738, 4294967295;
	add.s64 	%rd3779, %rd3777, %rd3778;
	mad.lo.s64 	%rd3780, %rd9, %rd3766, %rd3779;
	shr.u64 	%rd3781, %rd3780, 32;
	and.b64  	%rd3782, %rd3742, 4294967295;
	add.s64 	%rd3783, %rd3781, %rd3782;
	mad.lo.s64 	%rd3784, %rd10, %rd3766, %rd3783;
	shr.u64 	%rd3785, %rd3784, 32;
	and.b64  	%rd3786, %rd3746, 4294967295;
	add.s64 	%rd3787, %rd3785, %rd3786;
	mad.lo.s64 	%rd3788, %rd11, %rd3766, %rd3787;
	shr.u64 	%rd3789, %rd3788, 32;
	and.b64  	%rd3790, %rd3750, 4294967295;
	add.s64 	%rd3791, %rd3789, %rd3790;
	mad.lo.s64 	%rd3792, %rd12, %rd3766, %rd3791;
	shr.u64 	%rd3793, %rd3792, 32;
	and.b64  	%rd3794, %rd3753, 4294967295;
	add.s64 	%rd3795, %rd3793, %rd3794;
	mad.lo.s64 	%rd3796, %rd13, %rd3766, %rd3795;
	shr.u64 	%rd3797, %rd3796, 32;
	and.b64  	%rd3798, %rd3756, 4294967295;
	add.s64 	%rd3799, %rd3797, %rd3798;
	shr.u64 	%rd3800, %rd3799, 32;
	and.b64  	%rd3801, %rd3759, 4294967295;
	add.s64 	%rd3802, %rd3800, %rd3801;
	shr.u64 	%rd3803, %rd3802, 32;
	and.b64  	%rd3804, %rd3762, 4294967295;
	add.s64 	%rd3805, %rd3803, %rd3804;
	shr.u64 	%rd3806, %rd3805, 32;
	and.b64  	%rd3807, %rd3765, 4294967295;
	add.s64 	%rd3808, %rd3806, %rd3807;
	{ .reg .b32 tmp; mov.b64 {tmp, %r1543}, %rd3808; }
	add.s32 	%r1544, %r1540, %r1543;
	mul.lo.s32 	%r1545, %r75, %r1542;
	cvt.u64.u32 	%rd3809, %r1545;
	and.b64  	%rd3810, %rd3772, 4294967295;
	mad.lo.s64 	%rd3811, %rd6, %rd3809, %rd3810;
	shr.u64 	%rd3812, %rd3811, 32;
	and.b64  	%rd3813, %rd3776, 4294967295;
	add.s64 	%rd3814, %rd3812, %rd3813;
	mad.lo.s64 	%rd3815, %rd7, %rd3809, %rd3814;
	cvt.u32.u64 	%r1546, %rd3815;
	shr.u64 	%rd3816, %rd3815, 32;
	and.b64  	%rd3817, %rd3780, 4294967295;
	add.s64 	%rd3818, %rd3816, %rd3817;
	mad.lo.s64 	%rd3819, %rd8, %rd3809, %rd3818;
	shr.u64 	%rd3820, %rd3819, 32;
	and.b64  	%rd3821, %rd3784, 4294967295;
	add.s64 	%rd3822, %rd3820, %rd3821;
	mad.lo.s64 	%rd3823, %rd9, %rd3809, %rd3822;
	shr.u64 	%rd3824, %rd3823, 32;
	and.b64  	%rd3825, %rd3788, 4294967295;
	add.s64 	%rd3826, %rd3824, %rd3825;
	mad.lo.s64 	%rd3827, %rd10, %rd3809, %rd3826;
	shr.u64 	%rd3828, %rd3827, 32;
	and.b64  	%rd3829, %rd3792, 4294967295;
	add.s64 	%rd3830, %rd3828, %rd3829;
	mad.lo.s64 	%rd3831, %rd11, %rd3809, %rd3830;
	shr.u64 	%rd3832, %rd3831, 32;
	and.b64  	%rd3833, %rd3796, 4294967295;
	add.s64 	%rd3834, %rd3832, %rd3833;
	mad.lo.s64 	%rd3835, %rd12, %rd3809, %rd3834;
	shr.u64 	%rd3836, %rd3835, 32;
	and.b64  	%rd3837, %rd3799, 4294967295;
	add.s64 	%rd3838, %rd3836, %rd3837;
	mad.lo.s64 	%rd3839, %rd13, %rd3809, %rd3838;
	shr.u64 	%rd3840, %rd3839, 32;
	and.b64  	%rd3841, %rd3802, 4294967295;
	add.s64 	%rd3842, %rd3840, %rd3841;
	shr.u64 	%rd3843, %rd3842, 32;
	and.b64  	%rd3844, %rd3805, 4294967295;
	add.s64 	%rd3845, %rd3843, %rd3844;
	shr.u64 	%rd3846, %rd3845, 32;
	and.b64  	%rd3847, %rd3808, 4294967295;
	add.s64 	%rd3848, %rd3846, %rd3847;
	{ .reg .b32 tmp; mov.b64 {tmp, %r1547}, %rd3848; }
	add.s32 	%r1548, %r1544, %r1547;
	mul.lo.s32 	%r1549, %r75, %r1546;
	cvt.u64.u32 	%rd3849, %r1549;
	and.b64  	%rd3850, %rd3815, 4294967295;
	mad.lo.s64 	%rd3851, %rd6, %rd3849, %rd3850;
	shr.u64 	%rd3852, %rd3851, 32;
	and.b64  	%rd3853, %rd3819, 4294967295;
	add.s64 	%rd3854, %rd3852, %rd3853;
	mad.lo.s64 	%rd3855, %rd7, %rd3849, %rd3854;
	cvt.u32.u64 	%r1550, %rd3855;
	shr.u64 	%rd3856, %rd3855, 32;
	and.b64  	%rd3857, %rd3823, 4294967295;
	add.s64 	%rd3858, %rd3856, %rd3857;
	mad.lo.s64 	%rd3859, %rd8, %rd3849, %rd3858;
	shr.u64 	%rd3860, %rd3859, 32;
	and.b64  	%rd3861, %rd3827, 4294967295;
	add.s64 	%rd3862, %rd3860, %rd3861;
	mad.lo.s64 	%rd3863, %rd9, %rd3849, %rd3862;
	shr.u64 	%rd3864, %rd3863, 32;
	and.b64  	%rd3865, %rd3831, 4294967295;
	add.s64 	%rd3866, %rd3864, %rd3865;
	mad.lo.s64 	%rd3867, %rd10, %rd3849, %rd3866;
	shr.u64 	%rd3868, %rd3867, 32;
	and.b64  	%rd3869, %rd3835, 4294967295;
	add.s64 	%rd3870, %rd3868, %rd3869;
	mad.lo.s64 	%rd3871, %rd11, %rd3849, %rd3870;
	shr.u64 	%rd3872, %rd3871, 32;
	and.b64  	%rd3873, %rd3839, 4294967295;
	add.s64 	%rd3874, %rd3872, %rd3873;
	mad.lo.s64 	%rd3875, %rd12, %rd3849, %rd3874;
	shr.u64 	%rd3876, %rd3875, 32;
	and.b64  	%rd3877, %rd3842, 4294967295;
	add.s64 	%rd3878, %rd3876, %rd3877;
	mad.lo.s64 	%rd3879, %rd13, %rd3849, %rd3878;
	shr.u64 	%rd3880, %rd3879, 32;
	and.b64  	%rd3881, %rd3845, 4294967295;
	add.s64 	%rd3882, %rd3880, %rd3881;
	shr.u64 	%rd3883, %rd3882, 32;
	and.b64  	%rd3884, %rd3848, 4294967295;
	add.s64 	%rd3885, %rd3883, %rd3884;
	{ .reg .b32 tmp; mov.b64 {tmp, %r1551}, %rd3885; }
	add.s32 	%r1552, %r1548, %r1551;
	mul.lo.s32 	%r1553, %r75, %r1550;
	cvt.u64.u32 	%rd3886, %r1553;
	and.b64  	%rd3887, %rd3855, 4294967295;
	mad.lo.s64 	%rd3888, %rd6, %rd3886, %rd3887;
	shr.u64 	%rd3889, %rd3888, 32;
	and.b64  	%rd3890, %rd3859, 4294967295;
	add.s64 	%rd3891, %rd3889, %rd3890;
	mad.lo.s64 	%rd3892, %rd7, %rd3886, %rd3891;
	cvt.u32.u64 	%r1554, %rd3892;
	shr.u64 	%rd3893, %rd3892, 32;
	and.b64  	%rd3894, %rd3863, 4294967295;
	add.s64 	%rd3895, %rd3893, %rd3894;
	mad.lo.s64 	%rd3896, %rd8, %rd3886, %rd3895;
	shr.u64 	%rd3897, %rd3896, 32;
	and.b64  	%rd3898, %rd3867, 4294967295;
	add.s64 	%rd3899, %rd3897, %rd3898;
	mad.lo.s64 	%rd3900, %rd9, %rd3886, %rd3899;
	shr.u64 	%rd3901, %rd3900, 32;
	and.b64  	%rd3902, %rd3871, 4294967295;
	add.s64 	%rd3903, %rd3901, %rd3902;
	mad.lo.s64 	%rd3904, %rd10, %rd3886, %rd3903;
	shr.u64 	%rd3905, %rd3904, 32;
	and.b64  	%rd3906, %rd3875, 4294967295;
	add.s64 	%rd3907, %rd3905, %rd3906;
	mad.lo.s64 	%rd3908, %rd11, %rd3886, %rd3907;
	shr.u64 	%rd3909, %rd3908, 32;
	and.b64  	%rd3910, %rd3879, 4294967295;
	add.s64 	%rd3911, %rd3909, %rd3910;
	mad.lo.s64 	%rd3912, %rd12, %rd3886, %rd3911;
	shr.u64 	%rd3913, %rd3912, 32;
	and.b64  	%rd3914, %rd3882, 4294967295;
	add.s64 	%rd3915, %rd3913, %rd3914;
	mad.lo.s64 	%rd3916, %rd13, %rd3886, %rd3915;
	shr.u64 	%rd3917, %rd3916, 32;
	and.b64  	%rd3918, %rd3885, 4294967295;
	add.s64 	%rd3919, %rd3917, %rd3918;
	{ .reg .b32 tmp; mov.b64 {tmp, %r1555}, %rd3919; }
	add.s32 	%r1556, %r1552, %r1555;
	mul.lo.s32 	%r1557, %r75, %r1554;
	cvt.u64.u32 	%rd3920, %r1557;
	and.b64  	%rd3921, %rd3892, 4294967295;
	mad.lo.s64 	%rd3922, %rd6, %rd3920, %rd3921;
	shr.u64 	%rd3923, %rd3922, 32;
	and.b64  	%rd3924, %rd3896, 4294967295;
	add.s64 	%rd3925, %rd3923, %rd3924;
	mad.lo.s64 	%rd103, %rd7, %rd3920, %rd3925;
	cvt.u32.u64 	%r4761, %rd103;
	shr.u64 	%rd3926, %rd103, 32;
	and.b64  	%rd3927, %rd3900, 4294967295;
	add.s64 	%rd3928, %rd3926, %rd3927;
	mad.lo.s64 	%rd104, %rd8, %rd3920, %rd3928;
	cvt.u32.u64 	%r4760, %rd104;
	shr.u64 	%rd3929, %rd104, 32;
	and.b64  	%rd3930, %rd3904, 4294967295;
	add.s64 	%rd3931, %rd3929, %rd3930;
	mad.lo.s64 	%rd105, %rd9, %rd3920, %rd3931;
	cvt.u32.u64 	%r4759, %rd105;
	shr.u64 	%rd3932, %rd105, 32;
	and.b64  	%rd3933, %rd3908, 4294967295;
	add.s64 	%rd3934, %rd3932, %rd3933;
	mad.lo.s64 	%rd106, %rd10, %rd3920, %rd3934;
	cvt.u32.u64 	%r4758, %rd106;
	shr.u64 	%rd3935, %rd106, 32;
	and.b64  	%rd3936, %rd3912, 4294967295;
	add.s64 	%rd3937, %rd3935, %rd3936;
	mad.lo.s64 	%rd107, %rd11, %rd3920, %rd3937;
	cvt.u32.u64 	%r4757, %rd107;
	shr.u64 	%rd3938, %rd107, 32;
	and.b64  	%rd3939, %rd3916, 4294967295;
	add.s64 	%rd3940, %rd3938, %rd3939;
	mad.lo.s64 	%rd108, %rd12, %rd3920, %rd3940;
	cvt.u32.u64 	%r4756, %rd108;
	shr.u64 	%rd3941, %rd108, 32;
	and.b64  	%rd3942, %rd3919, 4294967295;
	add.s64 	%rd3943, %rd3941, %rd3942;
	mad.lo.s64 	%rd109, %rd13, %rd3920, %rd3943;
	cvt.u32.u64 	%r4755, %rd109;
	{ .reg .b32 tmp; mov.b64 {tmp, %r1558}, %rd109; }
	add.s32 	%r4754, %r1556, %r1558;
	setp.gt.u32 	%p74, %r4754, %r1526;
	@%p74 bra 	$L__BB4_80;
	cvt.u32.u64 	%r1559, %rd13;
	setp.lt.u32 	%p75, %r4754, %r1559;
	@%p75 bra 	$L__BB4_81;
	cvt.u32.u64 	%r1560, %rd12;
	setp.lt.u32 	%p76, %r1560, %r4755;
	@%p76 bra 	$L__BB4_80;
	cvt.u32.u64 	%r1561, %rd12;
	setp.gt.u32 	%p77, %r1561, %r4755;
	@%p77 bra 	$L__BB4_81;
	cvt.u32.u64 	%r1562, %rd11;
	setp.lt.u32 	%p78, %r1562, %r4756;
	@%p78 bra 	$L__BB4_80;
	cvt.u32.u64 	%r1563, %rd11;
	setp.gt.u32 	%p79, %r1563, %r4756;
	@%p79 bra 	$L__BB4_81;
	cvt.u32.u64 	%r1564, %rd10;
	setp.lt.u32 	%p80, %r1564, %r4757;
	@%p80 bra 	$L__BB4_80;
	cvt.u32.u64 	%r1565, %rd10;
	setp.gt.u32 	%p81, %r1565, %r4757;
	@%p81 bra 	$L__BB4_81;
	cvt.u32.u64 	%r1566, %rd9;
	setp.lt.u32 	%p82, %r1566, %r4758;
	@%p82 bra 	$L__BB4_80;
	cvt.u32.u64 	%r1567, %rd9;
	setp.gt.u32 	%p83, %r1567, %r4758;
	@%p83 bra 	$L__BB4_81;
	cvt.u32.u64 	%r1568, %rd8;
	setp.lt.u32 	%p84, %r1568, %r4759;
	@%p84 bra 	$L__BB4_80;
	cvt.u32.u64 	%r1569, %rd8;
	setp.gt.u32 	%p85, %r1569, %r4759;
	@%p85 bra 	$L__BB4_81;
	cvt.u32.u64 	%r1570, %rd7;
	setp.lt.u32 	%p86, %r1570, %r4760;
	@%p86 bra 	$L__BB4_80;
	cvt.u32.u64 	%r1571, %rd7;
	cvt.u32.u64 	%r1572, %rd6;
	setp.gt.u32 	%p87, %r1571, %r4760;
	setp.gt.u32 	%p88, %r1572, %r4761;
	or.pred  	%p89, %p87, %p88;
	@%p89 bra 	$L__BB4_81;
$L__BB4_80:
	cvt.u32.u64 	%r1573, %rd13;
	and.b64  	%rd3945, %rd103, 4294967295;
	sub.s64 	%rd3946, %rd3945, %rd6;
	shr.u64 	%rd3947, %rd3946, 63;
	cvt.u32.u64 	%r4761, %rd3946;
	and.b64  	%rd3948, %rd104, 4294967295;
	add.s64 	%rd3949, %rd3947, %rd7;
	sub.s64 	%rd3950, %rd3948, %rd3949;
	shr.u64 	%rd3951, %rd3950, 63;
	cvt.u32.u64 	%r4760, %rd3950;
	and.b64  	%rd3952, %rd105, 4294967295;
	add.s64 	%rd3953, %rd3951, %rd8;
	sub.s64 	%rd3954, %rd3952, %rd3953;
	shr.u64 	%rd3955, %rd3954, 63;
	cvt.u32.u64 	%r4759, %rd3954;
	and.b64  	%rd3956, %rd106, 4294967295;
	add.s64 	%rd3957, %rd3955, %rd9;
	sub.s64 	%rd3958, %rd3956, %rd3957;
	shr.u64 	%rd3959, %rd3958, 63;
	cvt.u32.u64 	%r4758, %rd3958;
	and.b64  	%rd3960, %rd107, 4294967295;
	add.s64 	%rd3961, %rd3959, %rd10;
	sub.s64 	%rd3962, %rd3960, %rd3961;
	shr.u64 	%rd3963, %rd3962, 63;
	cvt.u32.u64 	%r4757, %rd3962;
	and.b64  	%rd3964, %rd108, 4294967295;
	add.s64 	%rd3965, %rd3963, %rd11;
	sub.s64 	%rd3966, %rd3964, %rd3965;
	shr.u64 	%rd3967, %rd3966, 63;
	cvt.u32.u64 	%r4756, %rd3966;
	and.b64  	%rd3968, %rd109, 4294967295;
	add.s64 	%rd3969, %rd3967, %rd12;
	sub.s64 	%rd3970, %rd3968, %rd3969;
	shr.u64 	%rd3971, %rd3970, 63;
	cvt.u32.u64 	%r4755, %rd3970;
	cvt.u32.u64 	%r1574, %rd3971;
	add.s32 	%r1575, %r1573, %r1574;
	sub.s32 	%r4754, %r4754, %r1575;
$L__BB4_81:
	cvt.u32.u64 	%r1576, %rd13;
	mul.lo.s64 	%rd3972, %rd73, %rd43;
	cvt.u32.u64 	%r1577, %rd3972;
	shr.u64 	%rd3973, %rd3972, 32;
	mad.lo.s64 	%rd3974, %rd74, %rd43, %rd3973;
	shr.u64 	%rd3975, %rd3974, 32;
	mad.lo.s64 	%rd3976, %rd75, %rd43, %rd3975;
	shr.u64 	%rd3977, %rd3976, 32;
	mad.lo.s64 	%rd3978, %rd76, %rd43, %rd3977;
	shr.u64 	%rd3979, %rd3978, 32;
	mad.lo.s64 	%rd3980, %rd77, %rd43, %rd3979;
	shr.u64 	%rd3981, %rd3980, 32;
	mad.lo.s64 	%rd3982, %rd78, %rd43, %rd3981;
	shr.u64 	%rd3983, %rd3982, 32;
	mad.lo.s64 	%rd3984, %rd79, %rd43, %rd3983;
	shr.u64 	%rd3985, %rd3984, 32;
	mad.lo.s64 	%rd3986, %rd80, %rd43, %rd3985;
	shr.u64 	%rd3987, %rd3986, 32;
	and.b64  	%rd3988, %rd3974, 4294967295;
	mad.lo.s64 	%rd3989, %rd73, %rd44, %rd3988;
	shr.u64 	%rd3990, %rd3989, 32;
	and.b64  	%rd3991, %rd3976, 4294967295;
	add.s64 	%rd3992, %rd3990, %rd3991;
	mad.lo.s64 	%rd3993, %rd74, %rd44, %rd3992;
	shr.u64 	%rd3994, %rd3993, 32;
	and.b64  	%rd3995, %rd3978, 4294967295;
	add.s64 	%rd3996, %rd3994, %rd3995;
	mad.lo.s64 	%rd3997, %rd75, %rd44, %rd3996;
	shr.u64 	%rd3998, %rd3997, 32;
	and.b64  	%rd3999, %rd3980, 4294967295;
	add.s64 	%rd4000, %rd3998, %rd3999;
	mad.lo.s64 	%rd4001, %rd76, %rd44, %rd4000;
	shr.u64 	%rd4002, %rd4001, 32;
	and.b64  	%rd4003, %rd3982, 4294967295;
	add.s64 	%rd4004, %rd4002, %rd4003;
	mad.lo.s64 	%rd4005, %rd77, %rd44, %rd4004;
	shr.u64 	%rd4006, %rd4005, 32;
	and.b64  	%rd4007, %rd3984, 4294967295;
	add.s64 	%rd4008, %rd4006, %rd4007;
	mad.lo.s64 	%rd4009, %rd78, %rd44, %rd4008;
	shr.u64 	%rd4010, %rd4009, 32;
	and.b64  	%rd4011, %rd3986, 4294967295;
	add.s64 	%rd4012, %rd4010, %rd4011;
	mad.lo.s64 	%rd4013, %rd79, %rd44, %rd4012;
	shr.u64 	%rd4014, %rd4013, 32;
	add.s64 	%rd4015, %rd4014, %rd3987;
	mad.lo.s64 	%rd4016, %rd80, %rd44, %rd4015;
	shr.u64 	%rd4017, %rd4016, 32;
	and.b64  	%rd4018, %rd3993, 4294967295;
	mad.lo.s64 	%rd4019, %rd73, %rd45, %rd4018;
	shr.u64 	%rd4020, %rd4019, 32;
	and.b64  	%rd4021, %rd3997, 4294967295;
	add.s64 	%rd4022, %rd4020, %rd4021;
	mad.lo.s64 	%rd4023, %rd74, %rd45, %rd4022;
	shr.u64 	%rd4024, %rd4023, 32;
	and.b64  	%rd4025, %rd4001, 4294967295;
	add.s64 	%rd4026, %rd4024, %rd4025;
	mad.lo.s64 	%rd4027, %rd75, %rd45, %rd4026;
	shr.u64 	%rd4028, %rd4027, 32;
	and.b64  	%rd4029, %rd4005, 4294967295;
	add.s64 	%rd4030, %rd4028, %rd4029;
	mad.lo.s64 	%rd4031, %rd76, %rd45, %rd4030;
	shr.u64 	%rd4032, %rd4031, 32;
	and.b64  	%rd4033, %rd4009, 4294967295;
	add.s64 	%rd4034, %rd4032, %rd4033;
	mad.lo.s64 	%rd4035, %rd77, %rd45, %rd4034;
	shr.u64 	%rd4036, %rd4035, 32;
	and.b64  	%rd4037, %rd4013, 4294967295;
	add.s64 	%rd4038, %rd4036, %rd4037;
	mad.lo.s64 	%rd4039, %rd78, %rd45, %rd4038;
	shr.u64 	%rd4040, %rd4039, 32;
	and.b64  	%rd4041, %rd4016, 4294967295;
	add.s64 	%rd4042, %rd4040, %rd4041;
	mad.lo.s64 	%rd4043, %rd79, %rd45, %rd4042;
	shr.u64 	%rd4044, %rd4043, 32;
	add.s64 	%rd4045, %rd4044, %rd4017;
	mad.lo.s64 	%rd4046, %rd80, %rd45, %rd4045;
	shr.u64 	%rd4047, %rd4046, 32;
	and.b64  	%rd4048, %rd4023, 4294967295;
	mad.lo.s64 	%rd4049, %rd73, %rd46, %rd4048;
	shr.u64 	%rd4050, %rd4049, 32;
	and.b64  	%rd4051, %rd4027, 4294967295;
	add.s64 	%rd4052, %rd4050, %rd4051;
	mad.lo.s64 	%rd4053, %rd74, %rd46, %rd4052;
	shr.u64 	%rd4054, %rd4053, 32;
	and.b64  	%rd4055, %rd4031, 4294967295;
	add.s64 	%rd4056, %rd4054, %rd4055;
	mad.lo.s64 	%rd4057, %rd75, %rd46, %rd4056;
	shr.u64 	%rd4058, %rd4057, 32;
	and.b64  	%rd4059, %rd4035, 4294967295;
	add.s64 	%rd4060, %rd4058, %rd4059;
	mad.lo.s64 	%rd4061, %rd76, %rd46, %rd4060;
	shr.u64 	%rd4062, %rd4061, 32;
	and.b64  	%rd4063, %rd4039, 4294967295;
	add.s64 	%rd4064, %rd4062, %rd4063;
	mad.lo.s64 	%rd4065, %rd77, %rd46, %rd4064;
	shr.u64 	%rd4066, %rd4065, 32;
	and.b64  	%rd4067, %rd4043, 4294967295;
	add.s64 	%rd4068, %rd4066, %rd4067;
	mad.lo.s64 	%rd4069, %rd78, %rd46, %rd4068;
	shr.u64 	%rd4070, %rd4069, 32;
	and.b64  	%rd4071, %rd4046, 4294967295;
	add.s64 	%rd4072, %rd4070, %rd4071;
	mad.lo.s64 	%rd4073, %rd79, %rd46, %rd4072;
	shr.u64 	%rd4074, %rd4073, 32;
	add.s64 	%rd4075, %rd4074, %rd4047;
	mad.lo.s64 	%rd4076, %rd80, %rd46, %rd4075;
	shr.u64 	%rd4077, %rd4076, 32;
	and.b64  	%rd4078, %rd4053, 4294967295;
	mad.lo.s64 	%rd4079, %rd73, %rd47, %rd4078;
	shr.u64 	%rd4080, %rd4079, 32;
	and.b64  	%rd4081, %rd4057, 4294967295;
	add.s64 	%rd4082, %rd4080, %rd4081;
	mad.lo.s64 	%rd4083, %rd74, %rd47, %rd4082;
	shr.u64 	%rd4084, %rd4083, 32;
	and.b64  	%rd4085, %rd4061, 4294967295;
	add.s64 	%rd4086, %rd4084, %rd4085;
	mad.lo.s64 	%rd4087, %rd75, %rd47, %rd4086;
	shr.u64 	%rd4088, %rd4087, 32;
	and.b64  	%rd4089, %rd4065, 4294967295;
	add.s64 	%rd4090, %rd4088, %rd4089;
	mad.lo.s64 	%rd4091, %rd76, %rd47, %rd4090;
	shr.u64 	%rd4092, %rd4091, 32;
	and.b64  	%rd4093, %rd4069, 4294967295;
	add.s64 	%rd4094, %rd4092, %rd4093;
	mad.lo.s64 	%rd4095, %rd77, %rd47, %rd4094;
	shr.u64 	%rd4096, %rd4095, 32;
	and.b64  	%rd4097, %rd4073, 4294967295;
	add.s64 	%rd4098, %rd4096, %rd4097;
	mad.lo.s64 	%rd4099, %rd78, %rd47, %rd4098;
	shr.u64 	%rd4100, %rd4099, 32;
	and.b64  	%rd4101, %rd4076, 4294967295;
	add.s64 	%rd4102, %rd4100, %rd4101;
	mad.lo.s64 	%rd4103, %rd79, %rd47, %rd4102;
	shr.u64 	%rd4104, %rd4103, 32;
	add.s64 	%rd4105, %rd4104, %rd4077;
	mad.lo.s64 	%rd4106, %rd80, %rd47, %rd4105;
	shr.u64 	%rd4107, %rd4106, 32;
	and.b64  	%rd4108, %rd4083, 4294967295;
	mad.lo.s64 	%rd4109, %rd73, %rd48, %rd4108;
	shr.u64 	%rd4110, %rd4109, 32;
	and.b64  	%rd4111, %rd4087, 4294967295;
	add.s64 	%rd4112, %rd4110, %rd4111;
	mad.lo.s64 	%rd4113, %rd74, %rd48, %rd4112;
	shr.u64 	%rd4114, %rd4113, 32;
	and.b64  	%rd4115, %rd4091, 4294967295;
	add.s64 	%rd4116, %rd4114, %rd4115;
	mad.lo.s64 	%rd4117, %rd75, %rd48, %rd4116;
	shr.u64 	%rd4118, %rd4117, 32;
	and.b64  	%rd4119, %rd4095, 4294967295;
	add.s64 	%rd4120, %rd4118, %rd4119;
	mad.lo.s64 	%rd4121, %rd76, %rd48, %rd4120;
	shr.u64 	%rd4122, %rd4121, 32;
	and.b64  	%rd4123, %rd4099, 4294967295;
	add.s64 	%rd4124, %rd4122, %rd4123;
	mad.lo.s64 	%rd4125, %rd77, %rd48, %rd4124;
	shr.u64 	%rd4126, %rd4125, 32;
	and.b64  	%rd4127, %rd4103, 4294967295;
	add.s64 	%rd4128, %rd4126, %rd4127;
	mad.lo.s64 	%rd4129, %rd78, %rd48, %rd4128;
	shr.u64 	%rd4130, %rd4129, 32;
	and.b64  	%rd4131, %rd4106, 4294967295;
	add.s64 	%rd4132, %rd4130, %rd4131;
	mad.lo.s64 	%rd4133, %rd79, %rd48, %rd4132;
	shr.u64 	%rd4134, %rd4133, 32;
	add.s64 	%rd4135, %rd4134, %rd4107;
	mad.lo.s64 	%rd4136, %rd80, %rd48, %rd4135;
	shr.u64 	%rd4137, %rd4136, 32;
	and.b64  	%rd4138, %rd4113, 4294967295;
	mad.lo.s64 	%rd4139, %rd73, %rd49, %rd4138;
	shr.u64 	%rd4140, %rd4139, 32;
	and.b64  	%rd4141, %rd4117, 4294967295;
	add.s64 	%rd4142, %rd4140, %rd4141;
	mad.lo.s64 	%rd4143, %rd74, %rd49, %rd4142;
	shr.u64 	%rd4144, %rd4143, 32;
	and.b64  	%rd4145, %rd4121, 4294967295;
	add.s64 	%rd4146, %rd4144, %rd4145;
	mad.lo.s64 	%rd4147, %rd75, %rd49, %rd4146;
	shr.u64 	%rd4148, %rd4147, 32;
	and.b64  	%rd4149, %rd4125, 4294967295;
	add.s64 	%rd4150, %rd4148, %rd4149;
	mad.lo.s64 	%rd4151, %rd76, %rd49, %rd4150;
	shr.u64 	%rd4152, %rd4151, 32;
	and.b64  	%rd4153, %rd4129, 4294967295;
	add.s64 	%rd4154, %rd4152, %rd4153;
	mad.lo.s64 	%rd4155, %rd77, %rd49, %rd4154;
	shr.u64 	%rd4156, %rd4155, 32;
	and.b64  	%rd4157, %rd4133, 4294967295;
	add.s64 	%rd4158, %rd4156, %rd4157;
	mad.lo.s64 	%rd4159, %rd78, %rd49, %rd4158;
	shr.u64 	%rd4160, %rd4159, 32;
	and.b64  	%rd4161, %rd4136, 4294967295;
	add.s64 	%rd4162, %rd4160, %rd4161;
	mad.lo.s64 	%rd4163, %rd79, %rd49, %rd4162;
	shr.u64 	%rd4164, %rd4163, 32;
	add.s64 	%rd4165, %rd4164, %rd4137;
	mad.lo.s64 	%rd4166, %rd80, %rd49, %rd4165;
	shr.u64 	%rd4167, %rd4166, 32;
	and.b64  	%rd4168, %rd4143, 4294967295;
	mad.lo.s64 	%rd4169, %rd73, %rd50, %rd4168;
	shr.u64 	%rd4170, %rd4169, 32;
	and.b64  	%rd4171, %rd4147, 4294967295;
	add.s64 	%rd4172, %rd4170, %rd4171;
	mad.lo.s64 	%rd4173, %rd74, %rd50, %rd4172;
	shr.u64 	%rd4174, %rd4173, 32;
	and.b64  	%rd4175, %rd4151, 4294967295;
	add.s64 	%rd4176, %rd4174, %rd4175;
	mad.lo.s64 	%rd4177, %rd75, %rd50, %rd4176;
	shr.u64 	%rd4178, %rd4177, 32;
	and.b64  	%rd4179, %rd4155, 4294967295;
	add.s64 	%rd4180, %rd4178, %rd4179;
	mad.lo.s64 	%rd4181, %rd76, %rd50, %rd4180;
	shr.u64 	%rd4182, %rd4181, 32;
	and.b64  	%rd4183, %rd4159, 4294967295;
	add.s64 	%rd4184, %rd4182, %rd4183;
	mad.lo.s64 	%rd4185, %rd77, %rd50, %rd4184;
	shr.u64 	%rd4186, %rd4185, 32;
	and.b64  	%rd4187, %rd4163, 4294967295;
	add.s64 	%rd4188, %rd4186, %rd4187;
	mad.lo.s64 	%rd4189, %rd78, %rd50, %rd4188;
	shr.u64 	%rd4190, %rd4189, 32;
	and.b64  	%rd4191, %rd4166, 4294967295;
	add.s64 	%rd4192, %rd4190, %rd4191;
	mad.lo.s64 	%rd4193, %rd79, %rd50, %rd4192;
	shr.u64 	%rd4194, %rd4193, 32;
	add.s64 	%rd4195, %rd4194, %rd4167;
	mad.lo.s64 	%rd4196, %rd80, %rd50, %rd4195;
	{ .reg .b32 tmp; mov.b64 {tmp, %r1578}, %rd4196; }
	mul.lo.s32 	%r1579, %r75, %r1577;
	cvt.u64.u32 	%rd4197, %r1579;
	and.b64  	%rd4198, %rd3972, 4294967295;
	mad.lo.s64 	%rd4199, %rd6, %rd4197, %rd4198;
	shr.u64 	%rd4200, %rd4199, 32;
	and.b64  	%rd4201, %rd3989, 4294967295;
	add.s64 	%rd4202, %rd4200, %rd4201;
	mad.lo.s64 	%rd4203, %rd7, %rd4197, %rd4202;
	cvt.u32.u64 	%r1580, %rd4203;
	shr.u64 	%rd4204, %rd4203, 32;
	and.b64  	%rd4205, %rd4019, 4294967295;
	add.s64 	%rd4206, %rd4204, %rd4205;
	mad.lo.s64 	%rd4207, %rd8, %rd4197, %rd4206;
	shr.u64 	%rd4208, %rd4207, 32;
	and.b64  	%rd4209, %rd4049, 4294967295;
	add.s64 	%rd4210, %rd4208, %rd4209;
	mad.lo.s64 	%rd4211, %rd9, %rd4197, %rd4210;
	shr.u64 	%rd4212, %rd4211, 32;
	and.b64  	%rd4213, %rd4079, 4294967295;
	add.s64 	%rd4214, %rd4212, %rd4213;
	mad.lo.s64 	%rd4215, %rd10, %rd4197, %rd4214;
	shr.u64 	%rd4216, %rd4215, 32;
	and.b64  	%rd4217, %rd4109, 4294967295;
	add.s64 	%rd4218, %rd4216, %rd4217;
	mad.lo.s64 	%rd4219, %rd11, %rd4197, %rd4218;
	shr.u64 	%rd4220, %rd4219, 32;
	and.b64  	%rd4221, %rd4139, 4294967295;
	add.s64 	%rd4222, %rd4220, %rd4221;
	mad.lo.s64 	%rd4223, %rd12, %rd4197, %rd4222;
	shr.u64 	%rd4224, %rd4223, 32;
	and.b64  	%rd4225, %rd4169, 4294967295;
	add.s64 	%rd4226, %rd4224, %rd4225;
	mad.lo.s64 	%rd4227, %rd13, %rd4197, %rd4226;
	shr.u64 	%rd4228, %rd4227, 32;
	and.b64  	%rd4229, %rd4173, 4294967295;
	add.s64 	%rd4230, %rd4228, %rd4229;
	shr.u64 	%rd4231, %rd4230, 32;
	and.b64  	%rd4232, %rd4177, 4294967295;
	add.s64 	%rd4233, %rd4231, %rd4232;
	shr.u64 	%rd4234, %rd4233, 32;
	and.b64  	%rd4235, %rd4181, 4294967295;
	add.s64 	%rd4236, %rd4234, %rd4235;
	shr.u64 	%rd4237, %rd4236, 32;
	and.b64  	%rd4238, %rd4185, 4294967295;
	add.s64 	%rd4239, %rd4237, %rd4238;
	shr.u64 	%rd4240, %rd4239, 32;
	and.b64  	%rd4241, %rd4189, 4294967295;
	add.s64 	%rd4242, %rd4240, %rd4241;
	shr.u64 	%rd4243, %rd4242, 32;
	and.b64  	%rd4244, %rd4193, 4294967295;
	add.s64 	%rd4245, %rd4243, %rd4244;
	shr.u64 	%rd4246, %rd4245, 32;
	and.b64  	%rd4247, %rd4196, 4294967295;
	add.s64 	%rd4248, %rd4246, %rd4247;
	{ .reg .b32 tmp; mov.b64 {tmp, %r1581}, %rd4248; }
	add.s32 	%r1582, %r1578, %r1581;
	mul.lo.s32 	%r1583, %r75, %r1580;
	cvt.u64.u32 	%rd4249, %r1583;
	and.b64  	%rd4250, %rd4203, 4294967295;
	mad.lo.s64 	%rd4251, %rd6, %rd4249, %rd4250;
	shr.u64 	%rd4252, %rd4251, 32;
	and.b64  	%rd4253, %rd4207, 4294967295;
	add.s64 	%rd4254, %rd4252, %rd4253;
	mad.lo.s64 	%rd4255, %rd7, %rd4249, %rd4254;
	cvt.u32.u64 	%r1584, %rd4255;
	shr.u64 	%rd4256, %rd4255, 32;
	and.b64  	%rd4257, %rd4211, 4294967295;
	add.s64 	%rd4258, %rd4256, %rd4257;
	mad.lo.s64 	%rd4259, %rd8, %rd4249, %rd4258;
	shr.u64 	%rd4260, %rd4259, 32;
	and.b64  	%rd4261, %rd4215, 4294967295;
	add.s64 	%rd4262, %rd4260, %rd4261;
	mad.lo.s64 	%rd4263, %rd9, %rd4249, %rd4262;
	shr.u64 	%rd4264, %rd4263, 32;
	and.b64  	%rd4265, %rd4219, 4294967295;
	add.s64 	%rd4266, %rd4264, %rd4265;
	mad.lo.s64 	%rd4267, %rd10, %rd4249, %rd4266;
	shr.u64 	%rd4268, %rd4267, 32;
	and.b64  	%rd4269, %rd4223, 4294967295;
	add.s64 	%rd4270, %rd4268, %rd4269;
	mad.lo.s64 	%rd4271, %rd11, %rd4249, %rd4270;
	shr.u64 	%rd4272, %rd4271, 32;
	and.b64  	%rd4273, %rd4227, 4294967295;
	add.s64 	%rd4274, %rd4272, %rd4273;
	mad.lo.s64 	%rd4275, %rd12, %rd4249, %rd4274;
	shr.u64 	%rd4276, %rd4275, 32;
	and.b64  	%rd4277, %rd4230, 4294967295;
	add.s64 	%rd4278, %rd4276, %rd4277;
	mad.lo.s64 	%rd4279, %rd13, %rd4249, %rd4278;
	shr.u64 	%rd4280, %rd4279, 32;
	and.b64  	%rd4281, %rd4233, 4294967295;
	add.s64 	%rd4282, %rd4280, %rd4281;
	shr.u64 	%rd4283, %rd4282, 32;
	and.b64  	%rd4284, %rd4236, 4294967295;
	add.s64 	%rd4285, %rd4283, %rd4284;
	shr.u64 	%rd4286, %rd4285, 32;
	and.b64  	%rd4287, %rd4239, 4294967295;
	add.s64 	%rd4288, %rd4286, %rd4287;
	shr.u64 	%rd4289, %rd4288, 32;
	and.b64  	%rd4290, %rd4242, 4294967295;
	add.s64 	%rd4291, %rd4289, %rd4290;
	shr.u64 	%rd4292, %rd4291, 32;
	and.b64  	%rd4293, %rd4245, 4294967295;
	add.s64 	%rd4294, %rd4292, %rd4293;
	shr.u64 	%rd4295, %rd4294, 32;
	and.b64  	%rd4296, %rd4248, 4294967295;
	add.s64 	%rd4297, %rd4295, %rd4296;
	{ .reg .b32 tmp; mov.b64 {tmp, %r1585}, %rd4297; }
	add.s32 	%r1586, %r1582, %r1585;
	mul.lo.s32 	%r1587, %r75, %r1584;
	cvt.u64.u32 	%rd4298, %r1587;
	and.b64  	%rd4299, %rd4255, 4294967295;
	mad.lo.s64 	%rd4300, %rd6, %rd4298, %rd4299;
	shr.u64 	%rd4301, %rd4300, 32;
	and.b64  	%rd4302, %rd4259, 4294967295;
	add.s64 	%rd4303, %rd4301, %rd4302;
	mad.lo.s64 	%rd4304, %rd7, %rd4298, %rd4303;
	cvt.u32.u64 	%r1588, %rd4304;
	shr.u64 	%rd4305, %rd4304, 32;
	and.b64  	%rd4306, %rd4263, 4294967295;
	add.s64 	%rd4307, %rd4305, %rd4306;
	mad.lo.s64 	%rd4308, %rd8, %rd4298, %rd4307;
	shr.u64 	%rd4309, %rd4308, 32;
	and.b64  	%rd4310, %rd4267, 4294967295;
	add.s64 	%rd4311, %rd4309, %rd4310;
	mad.lo.s64 	%rd4312, %rd9, %rd4298, %rd4311;
	shr.u64 	%rd4313, %rd4312, 32;
	and.b64  	%rd4314, %rd4271, 4294967295;
	add.s64 	%rd4315, %rd4313, %rd4314;
	mad.lo.s64 	%rd4316, %rd10, %rd4298, %rd4315;
	shr.u64 	%rd4317, %rd4316, 32;
	and.b64  	%rd4318, %rd4275, 4294967295;
	add.s64 	%rd4319, %rd4317, %rd4318;
	mad.lo.s64 	%rd4320, %rd11, %rd4298, %rd4319;
	shr.u64 	%rd4321, %rd4320, 32;
	and.b64  	%rd4322, %rd4279, 4294967295;
	add.s64 	%rd4323, %rd4321, %rd4322;
	mad.lo.s64 	%rd4324, %rd12, %rd4298, %rd4323;
	shr.u64 	%rd4325, %rd4324, 32;
	and.b64  	%rd4326, %rd4282, 4294967295;
	add.s64 	%rd4327, %rd4325, %rd4326;
	mad.lo.s64 	%rd4328, %rd13, %rd4298, %rd4327;
	shr.u64 	%rd4329, %rd4328, 32;
	and.b64  	%rd4330, %rd4285, 4294967295;
	add.s64 	%rd4331, %rd4329, %rd4330;
	shr.u64 	%rd4332, %rd4331, 32;
	and.b64  	%rd4333, %rd4288, 4294967295;
	add.s64 	%rd4334, %rd4332, %rd4333;
	shr.u64 	%rd4335, %rd4334, 32;
	and.b64  	%rd4336, %rd4291, 4294967295;
	add.s64 	%rd4337, %rd4335, %rd4336;
	shr.u64 	%rd4338, %rd4337, 32;
	and.b64  	%rd4339, %rd4294, 4294967295;
	add.s64 	%rd4340, %rd4338, %rd4339;
	shr.u64 	%rd4341, %rd4340, 32;
	and.b64  	%rd4342, %rd4297, 4294967295;
	add.s64 	%rd4343, %rd4341, %rd4342;
	{ .reg .b32 tmp; mov.b64 {tmp, %r1589}, %rd4343; }
	add.s32 	%r1590, %r1586, %r1589;
	mul.lo.s32 	%r1591, %r75, %r1588;
	cvt.u64.u32 	%rd4344, %r1591;
	and.b64  	%rd4345, %rd4304, 4294967295;
	mad.lo.s64 	%rd4346, %rd6, %rd4344, %rd4345;
	shr.u64 	%rd4347, %rd4346, 32;
	and.b64  	%rd4348, %rd4308, 4294967295;
	add.s64 	%rd4349, %rd4347, %rd4348;
	mad.lo.s64 	%rd4350, %rd7, %rd4344, %rd4349;
	cvt.u32.u64 	%r1592, %rd4350;
	shr.u64 	%rd4351, %rd4350, 32;
	and.b64  	%rd4352, %rd4312, 4294967295;
	add.s64 	%rd4353, %rd4351, %rd4352;
	mad.lo.s64 	%rd4354, %rd8, %rd4344, %rd4353;
	shr.u64 	%rd4355, %rd4354, 32;
	and.b64  	%rd4356, %rd4316, 4294967295;
	add.s64 	%rd4357, %rd4355, %rd4356;
	mad.lo.s64 	%rd4358, %rd9, %rd4344, %rd4357;
	shr.u64 	%rd4359, %rd4358, 32;
	and.b64  	%rd4360, %rd4320, 4294967295;
	add.s64 	%rd4361, %rd4359, %rd4360;
	mad.lo.s64 	%rd4362, %rd10, %rd4344, %rd4361;
	shr.u64 	%rd4363, %rd4362, 32;
	and.b64  	%rd4364, %rd4324, 4294967295;
	add.s64 	%rd4365, %rd4363, %rd4364;
	mad.lo.s64 	%rd4366, %rd11, %rd4344, %rd4365;
	shr.u64 	%rd4367, %rd4366, 32;
	and.b64  	%rd4368, %rd4328, 4294967295;
	add.s64 	%rd4369, %rd4367, %rd4368;
	mad.lo.s64 	%rd4370, %rd12, %rd4344, %rd4369;
	shr.u64 	%rd4371, %rd4370, 32;
	and.b64  	%rd4372, %rd4331, 4294967295;
	add.s64 	%rd4373, %rd4371, %rd4372;
	mad.lo.s64 	%rd4374, %rd13, %rd4344, %rd4373;
	shr.u64 	%rd4375, %rd4374, 32;
	and.b64  	%rd4376, %rd4334, 4294967295;
	add.s64 	%rd4377, %rd4375, %rd4376;
	shr.u64 	%rd4378, %rd4377, 32;
	and.b64  	%rd4379, %rd4337, 4294967295;
	add.s64 	%rd4380, %rd4378, %rd4379;
	shr.u64 	%rd4381, %rd4380, 32;
	and.b64  	%rd4382, %rd4340, 4294967295;
	add.s64 	%rd4383, %rd4381, %rd4382;
	shr.u64 	%rd4384, %rd4383, 32;
	and.b64  	%rd4385, %rd4343, 4294967295;
	add.s64 	%rd4386, %rd4384, %rd4385;
	{ .reg .b32 tmp; mov.b64 {tmp, %r1593}, %rd4386; }
	add.s32 	%r1594, %r1590, %r1593;
	mul.lo.s32 	%r1595, %r75, %r1592;
	cvt.u64.u32 	%rd4387, %r1595;
	and.b64  	%rd4388, %rd4350, 4294967295;
	mad.lo.s64 	%rd4389, %rd6, %rd4387, %rd4388;
	shr.u64 	%rd4390, %rd4389, 32;
	and.b64  	%rd4391, %rd4354, 4294967295;
	add.s64 	%rd4392, %rd4390, %rd4391;
	mad.lo.s64 	%rd4393, %rd7, %rd4387, %rd4392;
	cvt.u32.u64 	%r1596, %rd4393;
	shr.u64 	%rd4394, %rd4393, 32;
	and.b64  	%rd4395, %rd4358, 4294967295;
	add.s64 	%rd4396, %rd4394, %rd4395;
	mad.lo.s64 	%rd4397, %rd8, %rd4387, %rd4396;
	shr.u64 	%rd4398, %rd4397, 32;
	and.b64  	%rd4399, %rd4362, 4294967295;
	add.s64 	%rd4400, %rd4398, %rd4399;
	mad.lo.s64 	%rd4401, %rd9, %rd4387, %rd4400;
	shr.u64 	%rd4402, %rd4401, 32;
	and.b64  	%rd4403, %rd4366, 4294967295;
	add.s64 	%rd4404, %rd4402, %rd4403;
	mad.lo.s64 	%rd4405, %rd10, %rd4387, %rd4404;
	shr.u64 	%rd4406, %rd4405, 32;
	and.b64  	%rd4407, %rd4370, 4294967295;
	add.s64 	%rd4408, %rd4406, %rd4407;
	mad.lo.s64 	%rd4409, %rd11, %rd4387, %rd4408;
	shr.u64 	%rd4410, %rd4409, 32;
	and.b64  	%rd4411, %rd4374, 4294967295;
	add.s64 	%rd4412, %rd4410, %rd4411;
	mad.lo.s64 	%rd4413, %rd12, %rd4387, %rd4412;
	shr.u64 	%rd4414, %rd4413, 32;
	and.b64  	%rd4415, %rd4377, 4294967295;
	add.s64 	%rd4416, %rd4414, %rd4415;
	mad.lo.s64 	%rd4417, %rd13, %rd4387, %rd4416;
	shr.u64 	%rd4418, %rd4417, 32;
	and.b64  	%rd4419, %rd4380, 4294967295;
	add.s64 	%rd4420, %rd4418, %rd4419;
	shr.u64 	%rd4421, %rd4420, 32;
	and.b64  	%rd4422, %rd4383, 4294967295;
	add.s64 	%rd4423, %rd4421, %rd4422;
	shr.u64 	%rd4424, %rd4423, 32;
	and.b64  	%rd4425, %rd4386, 4294967295;
	add.s64 	%rd4426, %rd4424, %rd4425;
	{ .reg .b32 tmp; mov.b64 {tmp, %r1597}, %rd4426; }
	add.s32 	%r1598, %r1594, %r1597;
	mul.lo.s32 	%r1599, %r75, %r1596;
	cvt.u64.u32 	%rd4427, %r1599;
	and.b64  	%rd4428, %rd4393, 4294967295;
	mad.lo.s64 	%rd4429, %rd6, %rd4427, %rd4428;
	shr.u64 	%rd4430, %rd4429, 32;
	and.b64  	%rd4431, %rd4397, 4294967295;
	add.s64 	%rd4432, %rd4430, %rd4431;
	mad.lo.s64 	%rd4433, %rd7, %rd4427, %rd4432;
	cvt.u32.u64 	%r1600, %rd4433;
	shr.u64 	%rd4434, %rd4433, 32;
	and.b64  	%rd4435, %rd4401, 4294967295;
	add.s64 	%rd4436, %rd4434, %rd4435;
	mad.lo.s64 	%rd4437, %rd8, %rd4427, %rd4436;
	shr.u64 	%rd4438, %rd4437, 32;
	and.b64  	%rd4439, %rd4405, 4294967295;
	add.s64 	%rd4440, %rd4438, %rd4439;
	mad.lo.s64 	%rd4441, %rd9, %rd4427, %rd4440;
	shr.u64 	%rd4442, %rd4441, 32;
	and.b64  	%rd4443, %rd4409, 4294967295;
	add.s64 	%rd4444, %rd4442, %rd4443;
	mad.lo.s64 	%rd4445, %rd10, %rd4427, %rd4444;
	shr.u64 	%rd4446, %rd4445, 32;
	and.b64  	%rd4447, %rd4413, 4294967295;
	add.s64 	%rd4448, %rd4446, %rd4447;
	mad.lo.s64 	%rd4449, %rd11, %rd4427, %rd4448;
	shr.u64 	%rd4450, %rd4449, 32;
	and.b64  	%rd4451, %rd4417, 4294967295;
	add.s64 	%rd4452, %rd4450, %rd4451;
	mad.lo.s64 	%rd4453, %rd12, %rd4427, %rd4452;
	shr.u64 	%rd4454, %rd4453, 32;
	and.b64  	%rd4455, %rd4420, 4294967295;
	add.s64 	%rd4456, %rd4454, %rd4455;
	mad.lo.s64 	%rd4457, %rd13, %rd4427, %rd4456;
	shr.u64 	%rd4458, %rd4457, 32;
	and.b64  	%rd4459, %rd4423, 4294967295;
	add.s64 	%rd4460, %rd4458, %rd4459;
	shr.u64 	%rd4461, %rd4460, 32;
	and.b64  	%rd4462, %rd4426, 4294967295;
	add.s64 	%rd4463, %rd4461, %rd4462;
	{ .reg .b32 tmp; mov.b64 {tmp, %r1601}, %rd4463; }
	add.s32 	%r1602, %r1598, %r1601;
	mul.lo.s32 	%r1603, %r75, %r1600;
	cvt.u64.u32 	%rd4464, %r1603;
	and.b64  	%rd4465, %rd4433, 4294967295;
	mad.lo.s64 	%rd4466, %rd6, %rd4464, %rd4465;
	shr.u64 	%rd4467, %rd4466, 32;
	and.b64  	%rd4468, %rd4437, 4294967295;
	add.s64 	%rd4469, %rd4467, %rd4468;
	mad.lo.s64 	%rd4470, %rd7, %rd4464, %rd4469;
	cvt.u32.u64 	%r1604, %rd4470;
	shr.u64 	%rd4471, %rd4470, 32;
	and.b64  	%rd4472, %rd4441, 4294967295;
	add.s64 	%rd4473, %rd4471, %rd4472;
	mad.lo.s64 	%rd4474, %rd8, %rd4464, %rd4473;
	shr.u64 	%rd4475, %rd4474, 32;
	and.b64  	%rd4476, %rd4445, 4294967295;
	add.s64 	%rd4477, %rd4475, %rd4476;
	mad.lo.s64 	%rd4478, %rd9, %rd4464, %rd4477;
	shr.u64 	%rd4479, %rd4478, 32;
	and.b64  	%rd4480, %rd4449, 4294967295;
	add.s64 	%rd4481, %rd4479, %rd4480;
	mad.lo.s64 	%rd4482, %rd10, %rd4464, %rd4481;
	shr.u64 	%rd4483, %rd4482, 32;
	and.b64  	%rd4484, %rd4453, 4294967295;
	add.s64 	%rd4485, %rd4483, %rd4484;
	mad.lo.s64 	%rd4486, %rd11, %rd4464, %rd4485;
	shr.u64 	%rd4487, %rd4486, 32;
	and.b64  	%rd4488, %rd4457, 4294967295;
	add.s64 	%rd4489, %rd4487, %rd4488;
	mad.lo.s64 	%rd4490, %rd12, %rd4464, %rd4489;
	shr.u64 	%rd4491, %rd4490, 32;
	and.b64  	%rd4492, %rd4460, 4294967295;
	add.s64 	%rd4493, %rd4491, %rd4492;
	mad.lo.s64 	%rd4494, %rd13, %rd4464, %rd4493;
	shr.u64 	%rd4495, %rd4494, 32;
	and.b64  	%rd4496, %rd4463, 4294967295;
	add.s64 	%rd4497, %rd4495, %rd4496;
	{ .reg .b32 tmp; mov.b64 {tmp, %r1605}, %rd4497; }
	add.s32 	%r1606, %r1602, %r1605;
	mul.lo.s32 	%r1607, %r75, %r1604;
	cvt.u64.u32 	%rd4498, %r1607;
	and.b64  	%rd4499, %rd4470, 4294967295;
	mad.lo.s64 	%rd4500, %rd6, %rd4498, %rd4499;
	shr.u64 	%rd4501, %rd4500, 32;
	and.b64  	%rd4502, %rd4474, 4294967295;
	add.s64 	%rd4503, %rd4501, %rd4502;
	mad.lo.s64 	%rd27808, %rd7, %rd4498, %rd4503;
	shr.u64 	%rd4504, %rd27808, 32;
	and.b64  	%rd4505, %rd4478, 4294967295;
	add.s64 	%rd4506, %rd4504, %rd4505;
	mad.lo.s64 	%rd27807, %rd8, %rd4498, %rd4506;
	cvt.u32.u64 	%r200, %rd27807;
	shr.u64 	%rd4507, %rd27807, 32;
	and.b64  	%rd4508, %rd4482, 4294967295;
	add.s64 	%rd4509, %rd4507, %rd4508;
	mad.lo.s64 	%rd27806, %rd9, %rd4498, %rd4509;
	cvt.u32.u64 	%r201, %rd27806;
	shr.u64 	%rd4510, %rd27806, 32;
	and.b64  	%rd4511, %rd4486, 4294967295;
	add.s64 	%rd4512, %rd4510, %rd4511;
	mad.lo.s64 	%rd27805, %rd10, %rd4498, %rd4512;
	cvt.u32.u64 	%r202, %rd27805;
	shr.u64 	%rd4513, %rd27805, 32;
	and.b64  	%rd4514, %rd4490, 4294967295;
	add.s64 	%rd4515, %rd4513, %rd4514;
	mad.lo.s64 	%rd27804, %rd11, %rd4498, %rd4515;
	cvt.u32.u64 	%r203, %rd27804;
	shr.u64 	%rd4516, %rd27804, 32;
	and.b64  	%rd4517, %rd4494, 4294967295;
	add.s64 	%rd4518, %rd4516, %rd4517;
	mad.lo.s64 	%rd27803, %rd12, %rd4498, %rd4518;
	cvt.u32.u64 	%r204, %rd27803;
	shr.u64 	%rd4519, %rd27803, 32;
	and.b64  	%rd4520, %rd4497, 4294967295;
	add.s64 	%rd4521, %rd4519, %rd4520;
	mad.lo.s64 	%rd27802, %rd13, %rd4498, %rd4521;
	cvt.u32.u64 	%r205, %rd27802;
	{ .reg .b32 tmp; mov.b64 {tmp, %r1608}, %rd27802; }
	add.s32 	%r4762, %r1606, %r1608;
	setp.gt.u32 	%p90, %r4762, %r1576;
	@%p90 bra 	$L__BB4_95;
	cvt.u32.u64 	%r1609, %rd13;
	setp.lt.u32 	%p91, %r4762, %r1609;
	@%p91 bra 	$L__BB4_96;
	cvt.u32.u64 	%r1610, %rd12;
	setp.lt.u32 	%p92, %r1610, %r205;
	@%p92 bra 	$L__BB4_95;
	cvt.u32.u64 	%r1611, %rd12;
	setp.gt.u32 	%p93, %r1611, %r205;
	@%p93 bra 	$L__BB4_96;
	cvt.u32.u64 	%r1612, %rd11;
	setp.lt.u32 	%p94, %r1612, %r204;
	@%p94 bra 	$L__BB4_95;
	cvt.u32.u64 	%r1613, %rd11;
	setp.gt.u32 	%p95, %r1613, %r204;
	@%p95 bra 	$L__BB4_96;
	cvt.u32.u64 	%r1614, %rd10;
	setp.lt.u32 	%p96, %r1614, %r203;
	@%p96 bra 	$L__BB4_95;
	cvt.u32.u64 	%r1615, %rd10;
	setp.gt.u32 	%p97, %r1615, %r203;
	@%p97 bra 	$L__BB4_96;
	cvt.u32.u64 	%r1616, %rd9;
	setp.lt.u32 	%p98, %r1616, %r202;
	@%p98 bra 	$L__BB4_95;
	cvt.u32.u64 	%r1617, %rd9;
	setp.gt.u32 	%p99, %r1617, %r202;
	@%p99 bra 	$L__BB4_96;
	cvt.u32.u64 	%r1618, %rd8;
	setp.lt.u32 	%p100, %r1618, %r201;
	@%p100 bra 	$L__BB4_95;
	cvt.u32.u64 	%r1619, %rd8;
	setp.gt.u32 	%p101, %r1619, %r201;
	@%p101 bra 	$L__BB4_96;
	cvt.u32.u64 	%r1620, %rd7;
	setp.lt.u32 	%p102, %r1620, %r200;
	@%p102 bra 	$L__BB4_95;
	cvt.u32.u64 	%r1621, %rd7;
	cvt.u32.u64 	%r1622, %rd6;
	setp.gt.u32 	%p103, %r1621, %r200;
	cvt.u32.u64 	%r1623, %rd27808;
	setp.gt.u32 	%p104, %r1622, %r1623;
	or.pred  	%p105, %p103, %p104;
	@%p105 bra 	$L__BB4_96;
$L__BB4_95:
	cvt.u32.u64 	%r1624, %rd13;
	and.b64  	%rd4523, %rd27808, 4294967295;
	sub.s64 	%rd27808, %rd4523, %rd6;
	shr.u64 	%rd4524, %rd27808, 63;
	and.b64  	%rd4525, %rd27807, 4294967295;
	add.s64 	%rd4526, %rd4524, %rd7;
	sub.s64 	%rd27807, %rd4525, %rd4526;
	shr.u64 	%rd4527, %rd27807, 63;
	and.b64  	%rd4528, %rd27806, 4294967295;
	add.s64 	%rd4529, %rd4527, %rd8;
	sub.s64 	%rd27806, %rd4528, %rd4529;
	shr.u64 	%rd4530, %rd27806, 63;
	and.b64  	%rd4531, %rd27805, 4294967295;
	add.s64 	%rd4532, %rd4530, %rd9;
	sub.s64 	%rd27805, %rd4531, %rd4532;
	shr.u64 	%rd4533, %rd27805, 63;
	and.b64  	%rd4534, %rd27804, 4294967295;
	add.s64 	%rd4535, %rd4533, %rd10;
	sub.s64 	%rd27804, %rd4534, %rd4535;
	shr.u64 	%rd4536, %rd27804, 63;
	and.b64  	%rd4537, %rd27803, 4294967295;
	add.s64 	%rd4538, %rd4536, %rd11;
	sub.s64 	%rd27803, %rd4537, %rd4538;
	shr.u64 	%rd4539, %rd27803, 63;
	and.b64  	%rd4540, %rd27802, 4294967295;
	add.s64 	%rd4541, %rd4539, %rd12;
	sub.s64 	%rd27802, %rd4540, %rd4541;
	shr.u64 	%rd4542, %rd27802, 63;
	cvt.u32.u64 	%r1625, %rd4542;
	add.s32 	%r1626, %r1624, %r1625;
	sub.s32 	%r4762, %r4762, %r1626;
$L__BB4_96:
	cvt.u32.u64 	%r1627, %rd13;
	cvt.u64.u32 	%rd131, %r125;
	and.b64  	%rd4543, %rd27808, 4294967295;
	mul.lo.s64 	%rd4544, %rd4543, %rd131;
	cvt.u32.u64 	%r1628, %rd4544;
	shr.u64 	%rd4545, %rd4544, 32;
	and.b64  	%rd4546, %rd27807, 4294967295;
	mad.lo.s64 	%rd4547, %rd4546, %rd131, %rd4545;
	shr.u64 	%rd4548, %rd4547, 32;
	and.b64  	%rd4549, %rd27806, 4294967295;
	mad.lo.s64 	%rd4550, %rd4549, %rd131, %rd4548;
	shr.u64 	%rd4551, %rd4550, 32;
	and.b64  	%rd4552, %rd27805, 4294967295;
	mad.lo.s64 	%rd4553, %rd4552, %rd131, %rd4551;
	shr.u64 	%rd4554, %rd4553, 32;
	and.b64  	%rd4555, %rd27804, 4294967295;
	mad.lo.s64 	%rd4556, %rd4555, %rd131, %rd4554;
	shr.u64 	%rd4557, %rd4556, 32;
	and.b64  	%rd4558, %rd27803, 4294967295;
	mad.lo.s64 	%rd4559, %rd4558, %rd131, %rd4557;
	shr.u64 	%rd4560, %rd4559, 32;
	and.b64  	%rd4561, %rd27802, 4294967295;
	mad.lo.s64 	%rd4562, %rd4561, %rd131, %rd4560;
	shr.u64 	%rd4563, %rd4562, 32;
	mul.wide.u32 	%rd4564, %r4762, %r125;
	add.s64 	%rd4565, %rd4563, %rd4564;
	shr.u64 	%rd4566, %rd4565, 32;
	cvt.u64.u32 	%rd132, %r124;
	and.b64  	%rd4567, %rd4547, 4294967295;
	mad.lo.s64 	%rd4568, %rd4543, %rd132, %rd4567;
	shr.u64 	%rd4569, %rd4568, 32;
	and.b64  	%rd4570, %rd4550, 4294967295;
	add.s64 	%rd4571, %rd4569, %rd4570;
	mad.lo.s64 	%rd4572, %rd4546, %rd132, %rd4571;
	shr.u64 	%rd4573, %rd4572, 32;
	and.b64  	%rd4574, %rd4553, 4294967295;
	add.s64 	%rd4575, %rd4573, %rd4574;
	mad.lo.s64 	%rd4576, %rd4549, %rd132, %rd4575;
	shr.u64 	%rd4577, %rd4576, 32;
	and.b64  	%rd4578, %rd4556, 4294967295;
	add.s64 	%rd4579, %rd4577, %rd4578;
	mad.lo.s64 	%rd4580, %rd4552, %rd132, %rd4579;
	shr.u64 	%rd4581, %rd4580, 32;
	and.b64  	%rd4582, %rd4559, 4294967295;
	add.s64 	%rd4583, %rd4581, %rd4582;
	mad.lo.s64 	%rd4584, %rd4555, %rd132, %rd4583;
	shr.u64 	%rd4585, %rd4584, 32;
	and.b64  	%rd4586, %rd4562, 4294967295;
	add.s64 	%rd4587, %rd4585, %rd4586;
	mad.lo.s64 	%rd4588, %rd4558, %rd132, %rd4587;
	shr.u64 	%rd4589, %rd4588, 32;
	and.b64  	%rd4590, %rd4565, 4294967295;
	add.s64 	%rd4591, %rd4589, %rd4590;
	mad.lo.s64 	%rd4592, %rd4561, %rd132, %rd4591;
	shr.u64 	%rd4593, %rd4592, 32;
	mul.wide.u32 	%rd4594, %r4762, %r124;
	add.s64 	%rd4595, %rd4593, %rd4566;
	add.s64 	%rd4596, %rd4595, %rd4594;
	shr.u64 	%rd4597, %rd4596, 32;
	cvt.u64.u32 	%rd133, %r123;
	and.b64  	%rd4598, %rd4572, 4294967295;
	mad.lo.s64 	%rd4599, %rd4543, %rd133, %rd4598;
	shr.u64 	%rd4600, %rd4599, 32;
	and.b64  	%rd4601, %rd4576, 4294967295;
	add.s64 	%rd4602, %rd4600, %rd4601;
	mad.lo.s64 	%rd4603, %rd4546, %rd133, %rd4602;
	shr.u64 	%rd4604, %rd4603, 32;
	and.b64  	%rd4605, %rd4580, 4294967295;
	add.s64 	%rd4606, %rd4604, %rd4605;
	mad.lo.s64 	%rd4607, %rd4549, %rd133, %rd4606;
	shr.u64 	%rd4608, %rd4607, 32;
	and.b64  	%rd4609, %rd4584, 4294967295;
	add.s64 	%rd4610, %rd4608, %rd4609;
	mad.lo.s64 	%rd4611, %rd4552, %rd133, %rd4610;
	shr.u64 	%rd4612, %rd4611, 32;
	and.b64  	%rd4613, %rd4588, 4294967295;
	add.s64 	%rd4614, %rd4612, %rd4613;
	mad.lo.s64 	%rd4615, %rd4555, %rd133, %rd4614;
	shr.u64 	%rd4616, %rd4615, 32;
	and.b64  	%rd4617, %rd4592, 4294967295;
	add.s64 	%rd4618, %rd4616, %rd4617;
	mad.lo.s64 	%rd4619, %rd4558, %rd133, %rd4618;
	shr.u64 	%rd4620, %rd4619, 32;
	and.b64  	%rd4621, %rd4596, 4294967295;
	add.s64 	%rd4622, %rd4620, %rd4621;
	mad.lo.s64 	%rd4623, %rd4561, %rd133, %rd4622;
	shr.u64 	%rd4624, %rd4623, 32;
	mul.wide.u32 	%rd4625, %r4762, %r123;
	add.s64 	%rd4626, %rd4624, %rd4597;
	add.s64 	%rd4627, %rd4626, %rd4625;
	shr.u64 	%rd4628, %rd4627, 32;
	cvt.u64.u32 	%rd134, %r122;
	and.b64  	%rd4629, %rd4603, 4294967295;
	mad.lo.s64 	%rd4630, %rd4543, %rd134, %rd4629;
	shr.u64 	%rd4631, %rd4630, 32;
	and.b64  	%rd4632, %rd4607, 4294967295;
	add.s64 	%rd4633, %rd4631, %rd4632;
	mad.lo.s64 	%rd4634, %rd4546, %rd134, %rd4633;
	shr.u64 	%rd4635, %rd4634, 32;
	and.b64  	%rd4636, %rd4611, 4294967295;
	add.s64 	%rd4637, %rd4635, %rd4636;
	mad.lo.s64 	%rd4638, %rd4549, %rd134, %rd4637;
	shr.u64 	%rd4639, %rd4638, 32;
	and.b64  	%rd4640, %rd4615, 4294967295;
	add.s64 	%rd4641, %rd4639, %rd4640;
	mad.lo.s64 	%rd4642, %rd4552, %rd134, %rd4641;
	shr.u64 	%rd4643, %rd4642, 32;
	and.b64  	%rd4644, %rd4619, 4294967295;
	add.s64 	%rd4645, %rd4643, %rd4644;
	mad.lo.s64 	%rd4646, %rd4555, %rd134, %rd4645;
	shr.u64 	%rd4647, %rd4646, 32;
	and.b64  	%rd4648, %rd4623, 4294967295;
	add.s64 	%rd4649, %rd4647, %rd4648;
	mad.lo.s64 	%rd4650, %rd4558, %rd134, %rd4649;
	shr.u64 	%rd4651, %rd4650, 32;
	and.b64  	%rd4652, %rd4627, 4294967295;
	add.s64 	%rd4653, %rd4651, %rd4652;
	mad.lo.s64 	%rd4654, %rd4561, %rd134, %rd4653;
	shr.u64 	%rd4655, %rd4654, 32;
	mul.wide.u32 	%rd4656, %r4762, %r122;
	add.s64 	%rd4657, %rd4655, %rd4628;
	add.s64 	%rd4658, %rd4657, %rd4656;
	shr.u64 	%rd4659, %rd4658, 32;
	cvt.u64.u32 	%rd135, %r121;
	and.b64  	%rd4660, %rd4634, 4294967295;
	mad.lo.s64 	%rd4661, %rd4543, %rd135, %rd4660;
	shr.u64 	%rd4662, %rd4661, 32;
	and.b64  	%rd4663, %rd4638, 4294967295;
	add.s64 	%rd4664, %rd4662, %rd4663;
	mad.lo.s64 	%rd4665, %rd4546, %rd135, %rd4664;
	shr.u64 	%rd4666, %rd4665, 32;
	and.b64  	%rd4667, %rd4642, 4294967295;
	add.s64 	%rd4668, %rd4666, %rd4667;
	mad.lo.s64 	%rd4669, %rd4549, %rd135, %rd4668;
	shr.u64 	%rd4670, %rd4669, 32;
	and.b64  	%rd4671, %rd4646, 4294967295;
	add.s64 	%rd4672, %rd4670, %rd4671;
	mad.lo.s64 	%rd4673, %rd4552, %rd135, %rd4672;
	shr.u64 	%rd4674, %rd4673, 32;
	and.b64  	%rd4675, %rd4650, 4294967295;
	add.s64 	%rd4676, %rd4674, %rd4675;
	mad.lo.s64 	%rd4677, %rd4555, %rd135, %rd4676;
	shr.u64 	%rd4678, %rd4677, 32;
	and.b64  	%rd4679, %rd4654, 4294967295;
	add.s64 	%rd4680, %rd4678, %rd4679;
	mad.lo.s64 	%rd4681, %rd4558, %rd135, %rd4680;
	shr.u64 	%rd4682, %rd4681, 32;
	and.b64  	%rd4683, %rd4658, 4294967295;
	add.s64 	%rd4684, %rd4682, %rd4683;
	mad.lo.s64 	%rd4685, %rd4561, %rd135, %rd4684;
	shr.u64 	%rd4686, %rd4685, 32;
	mul.wide.u32 	%rd4687, %r4762, %r121;
	add.s64 	%rd4688, %rd4686, %rd4659;
	add.s64 	%rd4689, %rd4688, %rd4687;
	shr.u64 	%rd4690, %rd4689, 32;
	cvt.u64.u32 	%rd136, %r120;
	and.b64  	%rd4691, %rd4665, 4294967295;
	mad.lo.s64 	%rd4692, %rd4543, %rd136, %rd4691;
	shr.u64 	%rd4693, %rd4692, 32;
	and.b64  	%rd4694, %rd4669, 4294967295;
	add.s64 	%rd4695, %rd4693, %rd4694;
	mad.lo.s64 	%rd4696, %rd4546, %rd136, %rd4695;
	shr.u64 	%rd4697, %rd4696, 32;
	and.b64  	%rd4698, %rd4673, 4294967295;
	add.s64 	%rd4699, %rd4697, %rd4698;
	mad.lo.s64 	%rd4700, %rd4549, %rd136, %rd4699;
	shr.u64 	%rd4701, %rd4700, 32;
	and.b64  	%rd4702, %rd4677, 4294967295;
	add.s64 	%rd4703, %rd4701, %rd4702;
	mad.lo.s64 	%rd4704, %rd4552, %rd136, %rd4703;
	shr.u64 	%rd4705, %rd4704, 32;
	and.b64  	%rd4706, %rd4681, 4294967295;
	add.s64 	%rd4707, %rd4705, %rd4706;
	mad.lo.s64 	%rd4708, %rd4555, %rd136, %rd4707;
	shr.u64 	%rd4709, %rd4708, 32;
	and.b64  	%rd4710, %rd4685, 4294967295;
	add.s64 	%rd4711, %rd4709, %rd4710;
	mad.lo.s64 	%rd4712, %rd4558, %rd136, %rd4711;
	shr.u64 	%rd4713, %rd4712, 32;
	and.b64  	%rd4714, %rd4689, 4294967295;
	add.s64 	%rd4715, %rd4713, %rd4714;
	mad.lo.s64 	%rd4716, %rd4561, %rd136, %rd4715;
	shr.u64 	%rd4717, %rd4716, 32;
	mul.wide.u32 	%rd4718, %r4762, %r120;
	add.s64 	%rd4719, %rd4717, %rd4690;
	add.s64 	%rd4720, %rd4719, %rd4718;
	shr.u64 	%rd4721, %rd4720, 32;
	cvt.u64.u32 	%rd137, %r119;
	and.b64  	%rd4722, %rd4696, 4294967295;
	mad.lo.s64 	%rd4723, %rd4543, %rd137, %rd4722;
	shr.u64 	%rd4724, %rd4723, 32;
	and.b64  	%rd4725, %rd4700, 4294967295;
	add.s64 	%rd4726, %rd4724, %rd4725;
	mad.lo.s64 	%rd4727, %rd4546, %rd137, %rd4726;
	shr.u64 	%rd4728, %rd4727, 32;
	and.b64  	%rd4729, %rd4704, 4294967295;
	add.s64 	%rd4730, %rd4728, %rd4729;
	mad.lo.s64 	%rd4731, %rd4549, %rd137, %rd4730;
	shr.u64 	%rd4732, %rd4731, 32;
	and.b64  	%rd4733, %rd4708, 4294967295;
	add.s64 	%rd4734, %rd4732, %rd4733;
	mad.lo.s64 	%rd4735, %rd4552, %rd137, %rd4734;
	shr.u64 	%rd4736, %rd4735, 32;
	and.b64  	%rd4737, %rd4712, 4294967295;
	add.s64 	%rd4738, %rd4736, %rd4737;
	mad.lo.s64 	%rd4739, %rd4555, %rd137, %rd4738;
	shr.u64 	%rd4740, %rd4739, 32;
	and.b64  	%rd4741, %rd4716, 4294967295;
	add.s64 	%rd4742, %rd4740, %rd4741;
	mad.lo.s64 	%rd4743, %rd4558, %rd137, %rd4742;
	shr.u64 	%rd4744, %rd4743, 32;
	and.b64  	%rd4745, %rd4720, 4294967295;
	add.s64 	%rd4746, %rd4744, %rd4745;
	mad.lo.s64 	%rd4747, %rd4561, %rd137, %rd4746;
	shr.u64 	%rd4748, %rd4747, 32;
	mul.wide.u32 	%rd4749, %r4762, %r119;
	add.s64 	%rd4750, %rd4748, %rd4721;
	add.s64 	%rd4751, %rd4750, %rd4749;
	shr.u64 	%rd4752, %rd4751, 32;
	cvt.u64.u32 	%rd138, %r118;
	and.b64  	%rd4753, %rd4727, 4294967295;
	mad.lo.s64 	%rd4754, %rd4543, %rd138, %rd4753;
	shr.u64 	%rd4755, %rd4754, 32;
	and.b64  	%rd4756, %rd4731, 4294967295;
	add.s64 	%rd4757, %rd4755, %rd4756;
	mad.lo.s64 	%rd4758, %rd4546, %rd138, %rd4757;
	shr.u64 	%rd4759, %rd4758, 32;
	and.b64  	%rd4760, %rd4735, 4294967295;
	add.s64 	%rd4761, %rd4759, %rd4760;
	mad.lo.s64 	%rd4762, %rd4549, %rd138, %rd4761;
	shr.u64 	%rd4763, %rd4762, 32;
	and.b64  	%rd4764, %rd4739, 4294967295;
	add.s64 	%rd4765, %rd4763, %rd4764;
	mad.lo.s64 	%rd4766, %rd4552, %rd138, %rd4765;
	shr.u64 	%rd4767, %rd4766, 32;
	and.b64  	%rd4768, %rd4743, 4294967295;
	add.s64 	%rd4769, %rd4767, %rd4768;
	mad.lo.s64 	%rd4770, %rd4555, %rd138, %rd4769;
	shr.u64 	%rd4771, %rd4770, 32;
	and.b64  	%rd4772, %rd4747, 4294967295;
	add.s64 	%rd4773, %rd4771, %rd4772;
	mad.lo.s64 	%rd4774, %rd4558, %rd138, %rd4773;
	shr.u64 	%rd4775, %rd4774, 32;
	and.b64  	%rd4776, %rd4751, 4294967295;
	add.s64 	%rd4777, %rd4775, %rd4776;
	mad.lo.s64 	%rd4778, %rd4561, %rd138, %rd4777;
	shr.u64 	%rd4779, %rd4778, 32;
	mul.wide.u32 	%rd4780, %r4762, %r118;
	add.s64 	%rd4781, %rd4779, %rd4752;
	add.s64 	%rd4782, %rd4781, %rd4780;
	{ .reg .b32 tmp; mov.b64 {tmp, %r1629}, %rd4782; }
	mul.lo.s32 	%r1630, %r75, %r1628;
	cvt.u64.u32 	%rd4783, %r1630;
	and.b64  	%rd4784, %rd4544, 4294967295;
	mad.lo.s64 	%rd4785, %rd6, %rd4783, %rd4784;
	shr.u64 	%rd4786, %rd4785, 32;
	and.b64  	%rd4787, %rd4568, 4294967295;
	add.s64 	%rd4788, %rd4786, %rd4787;
	mad.lo.s64 	%rd4789, %rd7, %rd4783, %rd4788;
	cvt.u32.u64 	%r1631, %rd4789;
	shr.u64 	%rd4790, %rd4789, 32;
	and.b64  	%rd4791, %rd4599, 4294967295;
	add.s64 	%rd4792, %rd4790, %rd4791;
	mad.lo.s64 	%rd4793, %rd8, %rd4783, %rd4792;
	shr.u64 	%rd4794, %rd4793, 32;
	and.b64  	%rd4795, %rd4630, 4294967295;
	add.s64 	%rd4796, %rd4794, %rd4795;
	mad.lo.s64 	%rd4797, %rd9, %rd4783, %rd4796;
	shr.u64 	%rd4798, %rd4797, 32;
	and.b64  	%rd4799, %rd4661, 4294967295;
	add.s64 	%rd4800, %rd4798, %rd4799;
	mad.lo.s64 	%rd4801, %rd10, %rd4783, %rd4800;
	shr.u64 	%rd4802, %rd4801, 32;
	and.b64  	%rd4803, %rd4692, 4294967295;
	add.s64 	%rd4804, %rd4802, %rd4803;
	mad.lo.s64 	%rd4805, %rd11, %rd4783, %rd4804;
	shr.u64 	%rd4806, %rd4805, 32;
	and.b64  	%rd4807, %rd4723, 4294967295;
	add.s64 	%rd4808, %rd4806, %rd4807;
	mad.lo.s64 	%rd4809, %rd12, %rd4783, %rd4808;
	shr.u64 	%rd4810, %rd4809, 32;
	and.b64  	%rd4811, %rd4754, 4294967295;
	add.s64 	%rd4812, %rd4810, %rd4811;
	mad.lo.s64 	%rd4813, %rd13, %rd4783, %rd4812;
	shr.u64 	%rd4814, %rd4813, 32;
	and.b64  	%rd4815, %rd4758, 4294967295;
	add.s64 	%rd4816, %rd4814, %rd4815;
	shr.u64 	%rd4817, %rd4816, 32;
	and.b64  	%rd4818, %rd4762, 4294967295;
	add.s64 	%rd4819, %rd4817, %rd4818;
	shr.u64 	%rd4820, %rd4819, 32;
	and.b64  	%rd4821, %rd4766, 4294967295;
	add.s64 	%rd4822, %rd4820, %rd4821;
	shr.u64 	%rd4823, %rd4822, 32;
	and.b64  	%rd4824, %rd4770, 4294967295;
	add.s64 	%rd4825, %rd4823, %rd4824;
	shr.u64 	%rd4826, %rd4825, 32;
	and.b64  	%rd4827, %rd4774, 4294967295;
	add.s64 	%rd4828, %rd4826, %rd4827;
	shr.u64 	%rd4829, %rd4828, 32;
	and.b64  	%rd4830, %rd4778, 4294967295;
	add.s64 	%rd4831, %rd4829, %rd4830;
	shr.u64 	%rd4832, %rd4831, 32;
	and.b64  	%rd4833, %rd4782, 4294967295;
	add.s64 	%rd4834, %rd4832, %rd4833;
	{ .reg .b32 tmp; mov.b64 {tmp, %r1632}, %rd4834; }
	add.s32 	%r1633, %r1629, %r1632;
	mul.lo.s32 	%r1634, %r75, %r1631;
	cvt.u64.u32 	%rd4835, %r1634;
	and.b64  	%rd4836, %rd4789, 4294967295;
	mad.lo.s64 	%rd4837, %rd6, %rd4835, %rd4836;
	shr.u64 	%rd4838, %rd4837, 32;
	and.b64  	%rd4839, %rd4793, 4294967295;
	add.s64 	%rd4840, %rd4838, %rd4839;
	mad.lo.s64 	%rd4841, %rd7, %rd4835, %rd4840;
	cvt.u32.u64 	%r1635, %rd4841;
	shr.u64 	%rd4842, %rd4841, 32;
	and.b64  	%rd4843, %rd4797, 4294967295;
	add.s64 	%rd4844, %rd4842, %rd4843;
	mad.lo.s64 	%rd4845, %rd8, %rd4835, %rd4844;
	shr.u64 	%rd4846, %rd4845, 32;
	and.b64  	%rd4847, %rd4801, 4294967295;
	add.s64 	%rd4848, %rd4846, %rd4847;
	mad.lo.s64 	%rd4849, %rd9, %rd4835, %rd4848;
	shr.u64 	%rd4850, %rd4849, 32;
	and.b64  	%rd4851, %rd4805, 4294967295;
	add.s64 	%rd4852, %rd4850, %rd4851;
	mad.lo.s64 	%rd4853, %rd10, %rd4835, %rd4852;
	shr.u64 	%rd4854, %rd4853, 32;
	and.b64  	%rd4855, %rd4809, 4294967295;
	add.s64 	%rd4856, %rd4854, %rd4855;
	mad.lo.s64 	%rd4857, %rd11, %rd4835, %rd4856;
	shr.u64 	%rd4858, %rd4857, 32;
	and.b64  	%rd4859, %rd4813, 4294967295;
	add.s64 	%rd4860, %rd4858, %rd4859;
	mad.lo.s64 	%rd4861, %rd12, %rd4835, %rd4860;
	shr.u64 	%rd4862, %rd4861, 32;
	and.b64  	%rd4863, %rd4816, 4294967295;
	add.s64 	%rd4864, %rd4862, %rd4863;
	mad.lo.s64 	%rd4865, %rd13, %rd4835, %rd4864;
	shr.u64 	%rd4866, %rd4865, 32;
	and.b64  	%rd4867, %rd4819, 4294967295;
	add.s64 	%rd4868, %rd4866, %rd4867;
	shr.u64 	%rd4869, %rd4868, 32;
	and.b64  	%rd4870, %rd4822, 4294967295;
	add.s64 	%rd4871, %rd4869, %rd4870;
	shr.u64 	%rd4872, %rd4871, 32;
	and.b64  	%rd4873, %rd4825, 4294967295;
	add.s64 	%rd4874, %rd4872, %rd4873;
	shr.u64 	%rd4875, %rd4874, 32;
	and.b64  	%rd4876, %rd4828, 4294967295;
	add.s64 	%rd4877, %rd4875, %rd4876;
	shr.u64 	%rd4878, %rd4877, 32;
	and.b64  	%rd4879, %rd4831, 4294967295;
	add.s64 	%rd4880, %rd4878, %rd4879;
	shr.u64 	%rd4881, %rd4880, 32;
	and.b64  	%rd4882, %rd4834, 4294967295;
	add.s64 	%rd4883, %rd4881, %rd4882;
	{ .reg .b32 tmp; mov.b64 {tmp, %r1636}, %rd4883; }
	add.s32 	%r1637, %r1633, %r1636;
	mul.lo.s32 	%r1638, %r75, %r1635;
	cvt.u64.u32 	%rd4884, %r1638;
	and.b64  	%rd4885, %rd4841, 4294967295;
	mad.lo.s64 	%rd4886, %rd6, %rd4884, %rd4885;
	shr.u64 	%rd4887, %rd4886, 32;
	and.b64  	%rd4888, %rd4845, 4294967295;
	add.s64 	%rd4889, %rd4887, %rd4888;
	mad.lo.s64 	%rd4890, %rd7, %rd4884, %rd4889;
	cvt.u32.u64 	%r1639, %rd4890;
	shr.u64 	%rd4891, %rd4890, 32;
	and.b64  	%rd4892, %rd4849, 4294967295;
	add.s64 	%rd4893, %rd4891, %rd4892;
	mad.lo.s64 	%rd4894, %rd8, %rd4884, %rd4893;
	shr.u64 	%rd4895, %rd4894, 32;
	and.b64  	%rd4896, %rd4853, 4294967295;
	add.s64 	%rd4897, %rd4895, %rd4896;
	mad.lo.s64 	%rd4898, %rd9, %rd4884, %rd4897;
	shr.u64 	%rd4899, %rd4898, 32;
	and.b64  	%rd4900, %rd4857, 4294967295;
	add.s64 	%rd4901, %rd4899, %rd4900;
	mad.lo.s64 	%rd4902, %rd10, %rd4884, %rd4901;
	shr.u64 	%rd4903, %rd4902, 32;
	and.b64  	%rd4904, %rd4861, 4294967295;
	add.s64 	%rd4905, %rd4903, %rd4904;
	mad.lo.s64 	%rd4906, %rd11, %rd4884, %rd4905;
	shr.u64 	%rd4907, %rd4906, 32;
	and.b64  	%rd4908, %rd4865, 4294967295;
	add.s64 	%rd4909, %rd4907, %rd4908;
	mad.lo.s64 	%rd4910, %rd12, %rd4884, %rd4909;
	shr.u64 	%rd4911, %rd4910, 32;
	and.b64  	%rd4912, %rd4868, 4294967295;
	add.s64 	%rd4913, %rd4911, %rd4912;
	mad.lo.s64 	%rd4914, %rd13, %rd4884, %rd4913;
	shr.u64 	%rd4915, %rd4914, 32;
	and.b64  	%rd4916, %rd4871, 4294967295;
	add.s64 	%rd4917, %rd4915, %rd4916;
	shr.u64 	%rd4918, %rd4917, 32;
	and.b64  	%rd4919, %rd4874, 4294967295;
	add.s64 	%rd4920, %rd4918, %rd4919;
	shr.u64 	%rd4921, %rd4920, 32;
	and.b64  	%rd4922, %rd4877, 4294967295;
	add.s64 	%rd4923, %rd4921, %rd4922;
	shr.u64 	%rd4924, %rd4923, 32;
	and.b64  	%rd4925, %rd4880, 4294967295;
	add.s64 	%rd4926, %rd4924, %rd4925;
	shr.u64 	%rd4927, %rd4926, 32;
	and.b64  	%rd4928, %rd4883, 4294967295;
	add.s64 	%rd4929, %rd4927, %rd4928;
	{ .reg .b32 tmp; mov.b64 {tmp, %r1640}, %rd4929; }
	add.s32 	%r1641, %r1637, %r1640;
	mul.lo.s32 	%r1642, %r75, %r1639;
	cvt.u64.u32 	%rd4930, %r1642;
	and.b64  	%rd4931, %rd4890, 4294967295;
	mad.lo.s64 	%rd4932, %rd6, %rd4930, %rd4931;
	shr.u64 	%rd4933, %rd4932, 32;
	and.b64  	%rd4934, %rd4894, 4294967295;
	add.s64 	%rd4935, %rd4933, %rd4934;
	mad.lo.s64 	%rd4936, %rd7, %rd4930, %rd4935;
	cvt.u32.u64 	%r1643, %rd4936;
	shr.u64 	%rd4937, %rd4936, 32;
	and.b64  	%rd4938, %rd4898, 4294967295;
	add.s64 	%rd4939, %rd4937, %rd4938;
	mad.lo.s64 	%rd4940, %rd8, %rd4930, %rd4939;
	shr.u64 	%rd4941, %rd4940, 32;
	and.b64  	%rd4942, %rd4902, 4294967295;
	add.s64 	%rd4943, %rd4941, %rd4942;
	mad.lo.s64 	%rd4944, %rd9, %rd4930, %rd4943;
	shr.u64 	%rd4945, %rd4944, 32;
	and.b64  	%rd4946, %rd4906, 4294967295;
	add.s64 	%rd4947, %rd4945, %rd4946;
	mad.lo.s64 	%rd4948, %rd10, %rd4930, %rd4947;
	shr.u64 	%rd4949, %rd4948, 32;
	and.b64  	%rd4950, %rd4910, 4294967295;
	add.s64 	%rd4951, %rd4949, %rd4950;
	mad.lo.s64 	%rd4952, %rd11, %rd4930, %rd4951;
	shr.u64 	%rd4953, %rd4952, 32;
	and.b64  	%rd4954, %rd4914, 4294967295;
	add.s64 	%rd4955, %rd4953, %rd4954;
	mad.lo.s64 	%rd4956, %rd12, %rd4930, %rd4955;
	shr.u64 	%rd4957, %rd4956, 32;
	and.b64  	%rd4958, %rd4917, 4294967295;
	add.s64 	%rd4959, %rd4957, %rd4958;
	mad.lo.s64 	%rd4960, %rd13, %rd4930, %rd4959;
	shr.u64 	%rd4961, %rd4960, 32;
	and.b64  	%rd4962, %rd4920, 4294967295;
	add.s64 	%rd4963, %rd4961, %rd4962;
	shr.u64 	%rd4964, %rd4963, 32;
	and.b64  	%rd4965, %rd4923, 4294967295;
	add.s64 	%rd4966, %rd4964, %rd4965;
	shr.u64 	%rd4967, %rd4966, 32;
	and.b64  	%rd4968, %rd4926, 4294967295;
	add.s64 	%rd4969, %rd4967, %rd4968;
	shr.u64 	%rd4970, %rd4969, 32;
	and.b64  	%rd4971, %rd4929, 4294967295;
	add.s64 	%rd4972, %rd4970, %rd4971;
	{ .reg .b32 tmp; mov.b64 {tmp, %r1644}, %rd4972; }
	add.s32 	%r1645, %r1641, %r1644;
	mul.lo.s32 	%r1646, %r75, %r1643;
	cvt.u64.u32 	%rd4973, %r1646;
	and.b64  	%rd4974, %rd4936, 4294967295;
	mad.lo.s64 	%rd4975, %rd6, %rd4973, %rd4974;
	shr.u64 	%rd4976, %rd4975, 32;
	and.b64  	%rd4977, %rd4940, 4294967295;
	add.s64 	%rd4978, %rd4976, %rd4977;
	mad.lo.s64 	%rd4979, %rd7, %rd4973, %rd4978;
	cvt.u32.u64 	%r1647, %rd4979;
	shr.u64 	%rd4980, %rd4979, 32;
	and.b64  	%rd4981, %rd4944, 4294967295;
	add.s64 	%rd4982, %rd4980, %rd4981;
	mad.lo.s64 	%rd4983, %rd8, %rd4973, %rd4982;
	shr.u64 	%rd4984, %rd4983, 32;
	and.b64  	%rd4985, %rd4948, 4294967295;
	add.s64 	%rd4986, %rd4984, %rd4985;
	mad.lo.s64 	%rd4987, %rd9, %rd4973, %rd4986;
	shr.u64 	%rd4988, %rd4987, 32;
	and.b64  	%rd4989, %rd4952, 4294967295;
	add.s64 	%rd4990, %rd4988, %rd4989;
	mad.lo.s64 	%rd4991, %rd10, %rd4973, %rd4990;
	shr.u64 	%rd4992, %rd4991, 32;
	and.b64  	%rd4993, %rd4956, 4294967295;
	add.s64 	%rd4994, %rd4992, %rd4993;
	mad.lo.s64 	%rd4995, %rd11, %rd4973, %rd4994;
	shr.u64 	%rd4996, %rd4995, 32;
	and.b64  	%rd4997, %rd4960, 4294967295;
	add.s64 	%rd4998, %rd4996, %rd4997;
	mad.lo.s64 	%rd4999, %rd12, %rd4973, %rd4998;
	shr.u64 	%rd5000, %rd4999, 32;
	and.b64  	%rd5001, %rd4963, 4294967295;
	add.s64 	%rd5002, %rd5000, %rd5001;
	mad.lo.s64 	%rd5003, %rd13, %rd4973, %rd5002;
	shr.u64 	%rd5004, %rd5003, 32;
	and.b64  	%rd5005, %rd4966, 4294967295;
	add.s64 	%rd5006, %rd5004, %rd5005;
	shr.u64 	%rd5007, %rd5006, 32;
	and.b64  	%rd5008, %rd4969, 4294967295;
	add.s64 	%rd5009, %rd5007, %rd5008;
	shr.u64 	%rd5010, %rd5009, 32;
	and.b64  	%rd5011, %rd4972, 4294967295;
	add.s64 	%rd5012, %rd5010, %rd5011;
	{ .reg .b32 tmp; mov.b64 {tmp, %r1648}, %rd5012; }
	add.s32 	%r1649, %r1645, %r1648;
	mul.lo.s32 	%r1650, %r75, %r1647;
	cvt.u64.u32 	%rd5013, %r1650;
	and.b64  	%rd5014, %rd4979, 4294967295;
	mad.lo.s64 	%rd5015, %rd6, %rd5013, %rd5014;
	shr.u64 	%rd5016, %rd5015, 32;
	and.b64  	%rd5017, %rd4983, 4294967295;
	add.s64 	%rd5018, %rd5016, %rd5017;
	mad.lo.s64 	%rd5019, %rd7, %rd5013, %rd5018;
	cvt.u32.u64 	%r1651, %rd5019;
	shr.u64 	%rd5020, %rd5019, 32;
	and.b64  	%rd5021, %rd4987, 4294967295;
	add.s64 	%rd5022, %rd5020, %rd5021;
	mad.lo.s64 	%rd5023, %rd8, %rd5013, %rd5022;
	shr.u64 	%rd5024, %rd5023, 32;
	and.b64  	%rd5025, %rd4991, 4294967295;
	add.s64 	%rd5026, %rd5024, %rd5025;
	mad.lo.s64 	%rd5027, %rd9, %rd5013, %rd5026;
	shr.u64 	%rd5028, %rd5027, 32;
	and.b64  	%rd5029, %rd4995, 4294967295;
	add.s64 	%rd5030, %rd5028, %rd5029;
	mad.lo.s64 	%rd5031, %rd10, %rd5013, %rd5030;
	shr.u64 	%rd5032, %rd5031, 32;
	and.b64  	%rd5033, %rd4999, 4294967295;
	add.s64 	%rd5034, %rd5032, %rd5033;
	mad.lo.s64 	%rd5035, %rd11, %rd5013, %rd5034;
	shr.u64 	%rd5036, %rd5035, 32;
	and.b64  	%rd5037, %rd5003, 4294967295;
	add.s64 	%rd5038, %rd5036, %rd5037;
	mad.lo.s64 	%rd5039, %rd12, %rd5013, %rd5038;
	shr.u64 	%rd5040, %rd5039, 32;
	and.b64  	%rd5041, %rd5006, 4294967295;
	add.s64 	%rd5042, %rd5040, %rd5041;
	mad.lo.s64 	%rd5043, %rd13, %rd5013, %rd5042;
	shr.u64 	%rd5044, %rd5043, 32;
	and.b64  	%rd5045, %rd5009, 4294967295;
	add.s64 	%rd5046, %rd5044, %rd5045;
	shr.u64 	%rd5047, %rd5046, 32;
	and.b64  	%rd5048, %rd5012, 4294967295;
	add.s64 	%rd5049, %rd5047, %rd5048;
	{ .reg .b32 tmp; mov.b64 {tmp, %r1652}, %rd5049; }
	add.s32 	%r1653, %r1649, %r1652;
	mul.lo.s32 	%r1654, %r75, %r1651;
	cvt.u64.u32 	%rd5050, %r1654;
	and.b64  	%rd5051, %rd5019, 4294967295;
	mad.lo.s64 	%rd5052, %rd6, %rd5050, %rd5051;
	shr.u64 	%rd5053, %rd5052, 32;
	and.b64  	%rd5054, %rd5023, 4294967295;
	add.s64 	%rd5055, %rd5053, %rd5054;
	mad.lo.s64 	%rd5056, %rd7, %rd5050, %rd5055;
	cvt.u32.u64 	%r1655, %rd5056;
	shr.u64 	%rd5057, %rd5056, 32;
	and.b64  	%rd5058, %rd5027, 4294967295;
	add.s64 	%rd5059, %rd5057, %rd5058;
	mad.lo.s64 	%rd5060, %rd8, %rd5050, %rd5059;
	shr.u64 	%rd5061, %rd5060, 32;
	and.b64  	%rd5062, %rd5031, 4294967295;
	add.s64 	%rd5063, %rd5061, %rd5062;
	mad.lo.s64 	%rd5064, %rd9, %rd5050, %rd5063;
	shr.u64 	%rd5065, %rd5064, 32;
	and.b64  	%rd5066, %rd5035, 4294967295;
	add.s64 	%rd5067, %rd5065, %rd5066;
	mad.lo.s64 	%rd5068, %rd10, %rd5050, %rd5067;
	shr.u64 	%rd5069, %rd5068, 32;
	and.b64  	%rd5070, %rd5039, 4294967295;
	add.s64 	%rd5071, %rd5069, %rd5070;
	mad.lo.s64 	%rd5072, %rd11, %rd5050, %rd5071;
	shr.u64 	%rd5073, %rd5072, 32;
	and.b64  	%rd5074, %rd5043, 4294967295;
	add.s64 	%rd5075, %rd5073, %rd5074;
	mad.lo.s64 	%rd5076, %rd12, %rd5050, %rd5075;
	shr.u64 	%rd5077, %rd5076, 32;
	and.b64  	%rd5078, %rd5046, 4294967295;
	add.s64 	%rd5079, %rd5077, %rd5078;
	mad.lo.s64 	%rd5080, %rd13, %rd5050, %rd5079;
	shr.u64 	%rd5081, %rd5080, 32;
	and.b64  	%rd5082, %rd5049, 4294967295;
	add.s64 	%rd5083, %rd5081, %rd5082;
	{ .reg .b32 tmp; mov.b64 {tmp, %r1656}, %rd5083; }
	add.s32 	%r1657, %r1653, %r1656;
	mul.lo.s32 	%r1658, %r75, %r1655;
	cvt.u64.u32 	%rd5084, %r1658;
	and.b64  	%rd5085, %rd5056, 4294967295;
	mad.lo.s64 	%rd5086, %rd6, %rd5084, %rd5085;
	shr.u64 	%rd5087, %rd5086, 32;
	and.b64  	%rd5088, %rd5060, 4294967295;
	add.s64 	%rd5089, %rd5087, %rd5088;
	mad.lo.s64 	%rd139, %rd7, %rd5084, %rd5089;
	cvt.u32.u64 	%r4770, %rd139;
	shr.u64 	%rd5090, %rd139, 32;
	and.b64  	%rd5091, %rd5064, 4294967295;
	add.s64 	%rd5092, %rd5090, %rd5091;
	mad.lo.s64 	%rd140, %rd8, %rd5084, %rd5092;
	cvt.u32.u64 	%r4769, %rd140;
	shr.u64 	%rd5093, %rd140, 32;
	and.b64  	%rd5094, %rd5068, 4294967295;
	add.s64 	%rd5095, %rd5093, %rd5094;
	mad.lo.s64 	%rd141, %rd9, %rd5084, %rd5095;
	cvt.u32.u64 	%r4768, %rd141;
	shr.u64 	%rd5096, %rd141, 32;
	and.b64  	%rd5097, %rd5072, 4294967295;
	add.s64 	%rd5098, %rd5096, %rd5097;
	mad.lo.s64 	%rd142, %rd10, %rd5084, %rd5098;
	cvt.u32.u64 	%r4767, %rd142;
	shr.u64 	%rd5099, %rd142, 32;
	and.b64  	%rd5100, %rd5076, 4294967295;
	add.s64 	%rd5101, %rd5099, %rd5100;
	mad.lo.s64 	%rd143, %rd11, %rd5084, %rd5101;
	cvt.u32.u64 	%r4766, %rd143;
	shr.u64 	%rd5102, %rd143, 32;
	and.b64  	%rd5103, %rd5080, 4294967295;
	add.s64 	%rd5104, %rd5102, %rd5103;
	mad.lo.s64 	%rd144, %rd12, %rd5084, %rd5104;
	cvt.u32.u64 	%r4765, %rd144;
	shr.u64 	%rd5105, %rd144, 32;
	and.b64  	%rd5106, %rd5083, 4294967295;
	add.s64 	%rd5107, %rd5105, %rd5106;
	mad.lo.s64 	%rd145, %rd13, %rd5084, %rd5107;
	cvt.u32.u64 	%r4764, %rd145;
	{ .reg .b32 tmp; mov.b64 {tmp, %r1659}, %rd145; }
	add.s32 	%r4763, %r1657, %r1659;
	setp.gt.u32 	%p106, %r4763, %r1627;
	@%p106 bra 	$L__BB4_110;
	cvt.u32.u64 	%r1660, %rd13;
	setp.lt.u32 	%p107, %r4763, %r1660;
	@%p107 bra 	$L__BB4_111;
	cvt.u32.u64 	%r1661, %rd12;
	setp.lt.u32 	%p108, %r1661, %r4764;
	@%p108 bra 	$L__BB4_110;
	cvt.u32.u64 	%r1662, %rd12;
	setp.gt.u32 	%p109, %r1662, %r4764;
	@%p109 bra 	$L__BB4_111;
	cvt.u32.u64 	%r1663, %rd11;
	setp.lt.u32 	%p110, %r1663, %r4765;
	@%p110 bra 	$L__BB4_110;
	cvt.u32.u64 	%r1664, %rd11;
	setp.gt.u32 	%p111, %r1664, %r4765;
	@%p111 bra 	$L__BB4_111;
	cvt.u32.u64 	%r1665, %rd10;
	setp.lt.u32 	%p112, %r1665, %r4766;
	@%p112 bra 	$L__BB4_110;
	cvt.u32.u64 	%r1666, %rd10;
	setp.gt.u32 	%p113, %r1666, %r4766;
	@%p113 bra 	$L__BB4_111;
	cvt.u32.u64 	%r1667, %rd9;
	setp.lt.u32 	%p114, %r1667, %r4767;
	@%p114 bra 	$L__BB4_110;
	cvt.u32.u64 	%r1668, %rd9;
	setp.gt.u32 	%p115, %r1668, %r4767;
	@%p115 bra 	$L__BB4_111;
	cvt.u32.u64 	%r1669, %rd8;
	setp.lt.u32 	%p116, %r1669, %r4768;
	@%p116 bra 	$L__BB4_110;
	cvt.u32.u64 	%r1670, %rd8;
	setp.gt.u32 	%p117, %r1670, %r4768;
	@%p117 bra 	$L__BB4_111;
	cvt.u32.u64 	%r1671, %rd7;
	setp.lt.u32 	%p118, %r1671, %r4769;
	@%p118 bra 	$L__BB4_110;
	cvt.u32.u64 	%r1672, %rd7;
	cvt.u32.u64 	%r1673, %rd6;
	setp.gt.u32 	%p119, %r1672, %r4769;
	setp.gt.u32 	%p120, %r1673, %r4770;
	or.pred  	%p121, %p119, %p120;
	@%p121 bra 	$L__BB4_111;
$L__BB4_110:
	cvt.u32.u64 	%r1674, %rd13;
	and.b64  	%rd5109, %rd139, 4294967295;
	sub.s64 	%rd5110, %rd5109, %rd6;
	shr.u64 	%rd5111, %rd5110, 63;
	cvt.u32.u64 	%r4770, %rd5110;
	and.b64  	%rd5112, %rd140, 4294967295;
	add.s64 	%rd5113, %rd5111, %rd7;
	sub.s64 	%rd5114, %rd5112, %rd5113;
	shr.u64 	%rd5115, %rd5114, 63;
	cvt.u32.u64 	%r4769, %rd5114;
	and.b64  	%rd5116, %rd141, 4294967295;
	add.s64 	%rd5117, %rd5115, %rd8;
	sub.s64 	%rd5118, %rd5116, %rd5117;
	shr.u64 	%rd5119, %rd5118, 63;
	cvt.u32.u64 	%r4768, %rd5118;
	and.b64  	%rd5120, %rd142, 4294967295;
	add.s64 	%rd5121, %rd5119, %rd9;
	sub.s64 	%rd5122, %rd5120, %rd5121;
	shr.u64 	%rd5123, %rd5122, 63;
	cvt.u32.u64 	%r4767, %rd5122;
	and.b64  	%rd5124, %rd143, 4294967295;
	add.s64 	%rd5125, %rd5123, %rd10;
	sub.s64 	%rd5126, %rd5124, %rd5125;
	shr.u64 	%rd5127, %rd5126, 63;
	cvt.u32.u64 	%r4766, %rd5126;
	and.b64  	%rd5128, %rd144, 4294967295;
	add.s64 	%rd5129, %rd5127, %rd11;
	sub.s64 	%rd5130, %rd5128, %rd5129;
	shr.u64 	%rd5131, %rd5130, 63;
	cvt.u32.u64 	%r4765, %rd5130;
	and.b64  	%rd5132, %rd145, 4294967295;
	add.s64 	%rd5133, %rd5131, %rd12;
	sub.s64 	%rd5134, %rd5132, %rd5133;
	shr.u64 	%rd5135, %rd5134, 63;
	cvt.u32.u64 	%r4764, %rd5134;
	cvt.u32.u64 	%r1675, %rd5135;
	add.s32 	%r1676, %r1674, %r1675;
	sub.s32 	%r4763, %r4763, %r1676;
$L__BB4_111:
	cvt.u32.u64 	%r1677, %rd13;
	mul.lo.s64 	%rd5136, %rd95, %rd14;
	cvt.u32.u64 	%r1678, %rd5136;
	shr.u64 	%rd5137, %rd5136, 32;
	mad.lo.s64 	%rd5138, %rd96, %rd14, %rd5137;
	shr.u64 	%rd5139, %rd5138, 32;
	mad.lo.s64 	%rd5140, %rd97, %rd14, %rd5139;
	shr.u64 	%rd5141, %rd5140, 32;
	mad.lo.s64 	%rd5142, %rd98, %rd14, %rd5141;
	shr.u64 	%rd5143, %rd5142, 32;
	mad.lo.s64 	%rd5144, %rd99, %rd14, %rd5143;
	shr.u64 	%rd5145, %rd5144, 32;
	mad.lo.s64 	%rd5146, %rd100, %rd14, %rd5145;
	shr.u64 	%rd5147, %rd5146, 32;
	mad.lo.s64 	%rd5148, %rd101, %rd14, %rd5147;
	shr.u64 	%rd5149, %rd5148, 32;
	mad.lo.s64 	%rd5150, %rd102, %rd14, %rd5149;
	shr.u64 	%rd5151, %rd5150, 32;
	and.b64  	%rd5152, %rd5138, 4294967295;
	mad.lo.s64 	%rd5153, %rd95, %rd15, %rd5152;
	shr.u64 	%rd5154, %rd5153, 32;
	and.b64  	%rd5155, %rd5140, 4294967295;
	add.s64 	%rd5156, %rd5154, %rd5155;
	mad.lo.s64 	%rd5157, %rd96, %rd15, %rd5156;
	shr.u64 	%rd5158, %rd5157, 32;
	and.b64  	%rd5159, %rd5142, 4294967295;
	add.s64 	%rd5160, %rd5158, %rd5159;
	mad.lo.s64 	%rd5161, %rd97, %rd15, %rd5160;
	shr.u64 	%rd5162, %rd5161, 32;
	and.b64  	%rd5163, %rd5144, 4294967295;
	add.s64 	%rd5164, %rd5162, %rd5163;
	mad.lo.s64 	%rd5165, %rd98, %rd15, %rd5164;
	shr.u64 	%rd5166, %rd5165, 32;
	and.b64  	%rd5167, %rd5146, 4294967295;
	add.s64 	%rd5168, %rd5166, %rd5167;
	mad.lo.s64 	%rd5169, %rd99, %rd15, %rd5168;
	shr.u64 	%rd5170, %rd5169, 32;
	and.b64  	%rd5171, %rd5148, 4294967295;
	add.s64 	%rd5172, %rd5170, %rd5171;
	mad.lo.s64 	%rd5173, %rd100, %rd15, %rd5172;
	shr.u64 	%rd5174, %rd5173, 32;
	and.b64  	%rd5175, %rd5150, 4294967295;
	add.s64 	%rd5176, %rd5174, %rd5175;
	mad.lo.s64 	%rd5177, %rd101, %rd15, %rd5176;
	shr.u64 	%rd5178, %rd5177, 32;
	add.s64 	%rd5179, %rd5178, %rd5151;
	mad.lo.s64 	%rd5180, %rd102, %rd15, %rd5179;
	shr.u64 	%rd5181, %rd5180, 32;
	and.b64  	%rd5182, %rd5157, 4294967295;
	mad.lo.s64 	%rd5183, %rd95, %rd16, %rd5182;
	shr.u64 	%rd5184, %rd5183, 32;
	and.b64  	%rd5185, %rd5161, 4294967295;
	add.s64 	%rd5186, %rd5184, %rd5185;
	mad.lo.s64 	%rd5187, %rd96, %rd16, %rd5186;
	shr.u64 	%rd5188, %rd5187, 32;
	and.b64  	%rd5189, %rd5165, 4294967295;
	add.s64 	%rd5190, %rd5188, %rd5189;
	mad.lo.s64 	%rd5191, %rd97, %rd16, %rd5190;
	shr.u64 	%rd5192, %rd5191, 32;
	and.b64  	%rd5193, %rd5169, 4294967295;
	add.s64 	%rd5194, %rd5192, %rd5193;
	mad.lo.s64 	%rd5195, %rd98, %rd16, %rd5194;
	shr.u64 	%rd5196, %rd5195, 32;
	and.b64  	%rd5197, %rd5173, 4294967295;
	add.s64 	%rd5198, %rd5196, %rd5197;
	mad.lo.s64 	%rd5199, %rd99, %rd16, %rd5198;
	shr.u64 	%rd5200, %rd5199, 32;
	and.b64  	%rd5201, %rd5177, 4294967295;
	add.s64 	%rd5202, %rd5200, %rd5201;
	mad.lo.s64 	%rd5203, %rd100, %rd16, %rd5202;
	shr.u64 	%rd5204, %rd5203, 32;
	and.b64  	%rd5205, %rd5180, 4294967295;
	add.s64 	%rd5206, %rd5204, %rd5205;
	mad.lo.s64 	%rd5207, %rd101, %rd16, %rd5206;
	shr.u64 	%rd5208, %rd5207, 32;
	add.s64 	%rd5209, %rd5208, %rd5181;
	mad.lo.s64 	%rd5210, %rd102, %rd16, %rd5209;
	shr.u64 	%rd5211, %rd5210, 32;
	and.b64  	%rd5212, %rd5187, 4294967295;
	mad.lo.s64 	%rd5213, %rd95, %rd17, %rd5212;
	shr.u64 	%rd5214, %rd5213, 32;
	and.b64  	%rd5215, %rd5191, 4294967295;
	add.s64 	%rd5216, %rd5214, %rd5215;
	mad.lo.s64 	%rd5217, %rd96, %rd17, %rd5216;
	shr.u64 	%rd5218, %rd5217, 32;
	and.b64  	%rd5219, %rd5195, 4294967295;
	add.s64 	%rd5220, %rd5218, %rd5219;
	mad.lo.s64 	%rd5221, %rd97, %rd17, %rd5220;
	shr.u64 	%rd5222, %rd5221, 32;
	and.b64  	%rd5223, %rd5199, 4294967295;
	add.s64 	%rd5224, %rd5222, %rd5223;
	mad.lo.s64 	%rd5225, %rd98, %rd17, %rd5224;
	shr.u64 	%rd5226, %rd5225, 32;
	and.b64  	%rd5227, %rd5203, 4294967295;
	add.s64 	%rd5228, %rd5226, %rd5227;
	mad.lo.s64 	%rd5229, %rd99, %rd17, %rd5228;
	shr.u64 	%rd5230, %rd5229, 32;
	and.b64  	%rd5231, %rd5207, 4294967295;
	add.s64 	%rd5232, %rd5230, %rd5231;
	mad.lo.s64 	%rd5233, %rd100, %rd17, %rd5232;
	shr.u64 	%rd5234, %rd5233, 32;
	and.b64  	%rd5235, %rd5210, 4294967295;
	add.s64 	%rd5236, %rd5234, %rd5235;
	mad.lo.s64 	%rd5237, %rd101, %rd17, %rd5236;
	shr.u64 	%rd5238, %rd5237, 32;
	add.s64 	%rd5239, %rd5238, %rd5211;
	mad.lo.s64 	%rd5240, %rd102, %rd17, %rd5239;
	shr.u64 	%rd5241, %rd5240, 32;
	and.b64  	%rd5242, %rd5217, 4294967295;
	mad.lo.s64 	%rd5243, %rd95, %rd18, %rd5242;
	shr.u64 	%rd5244, %rd5243, 32;
	and.b64  	%rd5245, %rd5221, 4294967295;
	add.s64 	%rd5246, %rd5244, %rd5245;
	mad.lo.s64 	%rd5247, %rd96, %rd18, %rd5246;
	shr.u64 	%rd5248, %rd5247, 32;
	and.b64  	%rd5249, %rd5225, 4294967295;
	add.s64 	%rd5250, %rd5248, %rd5249;
	mad.lo.s64 	%rd5251, %rd97, %rd18, %rd5250;
	shr.u64 	%rd5252, %rd5251, 32;
	and.b64  	%rd5253, %rd5229, 4294967295;
	add.s64 	%rd5254, %rd5252, %rd5253;
	mad.lo.s64 	%rd5255, %rd98, %rd18, %rd5254;
	shr.u64 	%rd5256, %rd5255, 32;
	and.b64  	%rd5257, %rd5233, 4294967295;
	add.s64 	%rd5258, %rd5256, %rd5257;
	mad.lo.s64 	%rd5259, %rd99, %rd18, %rd5258;
	shr.u64 	%rd5260, %rd5259, 32;
	and.b64  	%rd5261, %rd5237, 4294967295;
	add.s64 	%rd5262, %rd5260, %rd5261;
	mad.lo.s64 	%rd5263, %rd100, %rd18, %rd5262;
	shr.u64 	%rd5264, %rd5263, 32;
	and.b64  	%rd5265, %rd5240, 4294967295;
	add.s64 	%rd5266, %rd5264, %rd5265;
	mad.lo.s64 	%rd5267, %rd101, %rd18, %rd5266;
	shr.u64 	%rd5268, %rd5267, 32;
	add.s64 	%rd5269, %rd5268, %rd5241;
	mad.lo.s64 	%rd5270, %rd102, %rd18, %rd5269;
	shr.u64 	%rd5271, %rd5270, 32;
	and.b64  	%rd5272, %rd5247, 4294967295;
	mad.lo.s64 	%rd5273, %rd95, %rd19, %rd5272;
	shr.u64 	%rd5274, %rd5273, 32;
	and.b64  	%rd5275, %rd5251, 4294967295;
	add.s64 	%rd5276, %rd5274, %rd5275;
	mad.lo.s64 	%rd5277, %rd96, %rd19, %rd5276;
	shr.u64 	%rd5278, %rd5277, 32;
	and.b64  	%rd5279, %rd5255, 4294967295;
	add.s64 	%rd5280, %rd5278, %rd5279;
	mad.lo.s64 	%rd5281, %rd97, %rd19, %rd5280;
	shr.u64 	%rd5282, %rd5281, 32;
	and.b64  	%rd5283, %rd5259, 4294967295;
	add.s64 	%rd5284, %rd5282, %rd5283;
	mad.lo.s64 	%rd5285, %rd98, %rd19, %rd5284;
	shr.u64 	%rd5286, %rd5285, 32;
	and.b64  	%rd5287, %rd5263, 4294967295;
	add.s64 	%rd5288, %rd5286, %rd5287;
	mad.lo.s64 	%rd5289, %rd99, %rd19, %rd5288;
	shr.u64 	%rd5290, %rd5289, 32;
	and.b64  	%rd5291, %rd5267, 4294967295;
	add.s64 	%rd5292, %rd5290, %rd5291;
	mad.lo.s64 	%rd5293, %rd100, %rd19, %rd5292;
	shr.u64 	%rd5294, %rd5293, 32;
	and.b64  	%rd5295, %rd5270, 4294967295;
	add.s64 	%rd5296, %rd5294, %rd5295;
	mad.lo.s64 	%rd5297, %rd101, %rd19, %rd5296;
	shr.u64 	%rd5298, %rd5297, 32;
	add.s64 	%rd5299, %rd5298, %rd5271;
	mad.lo.s64 	%rd5300, %rd102, %rd19, %rd5299;
	shr.u64 	%rd5301, %rd5300, 32;
	and.b64  	%rd5302, %rd5277, 4294967295;
	mad.lo.s64 	%rd5303, %rd95, %rd20, %rd5302;
	shr.u64 	%rd5304, %rd5303, 32;
	and.b64  	%rd5305, %rd5281, 4294967295;
	add.s64 	%rd5306, %rd5304, %rd5305;
	mad.lo.s64 	%rd5307, %rd96, %rd20, %rd5306;
	shr.u64 	%rd5308, %rd5307, 32;
	and.b64  	%rd5309, %rd5285, 4294967295;
	add.s64 	%rd5310, %rd5308, %rd5309;
	mad.lo.s64 	%rd5311, %rd97, %rd20, %rd5310;
	shr.u64 	%rd5312, %rd5311, 32;
	and.b64  	%rd5313, %rd5289, 4294967295;
	add.s64 	%rd5314, %rd5312, %rd5313;
	mad.lo.s64 	%rd5315, %rd98, %rd20, %rd5314;
	shr.u64 	%rd5316, %rd5315, 32;
	and.b64  	%rd5317, %rd5293, 4294967295;
	add.s64 	%rd5318, %rd5316, %rd5317;
	mad.lo.s64 	%rd5319, %rd99, %rd20, %rd5318;
	shr.u64 	%rd5320, %rd5319, 32;
	and.b64  	%rd5321, %rd5297, 4294967295;
	add.s64 	%rd5322, %rd5320, %rd5321;
	mad.lo.s64 	%rd5323, %rd100, %rd20, %rd5322;
	shr.u64 	%rd5324, %rd5323, 32;
	and.b64  	%rd5325, %rd5300, 4294967295;
	add.s64 	%rd5326, %rd5324, %rd5325;
	mad.lo.s64 	%rd5327, %rd101, %rd20, %rd5326;
	shr.u64 	%rd5328, %rd5327, 32;
	add.s64 	%rd5329, %rd5328, %rd5301;
	mad.lo.s64 	%rd5330, %rd102, %rd20, %rd5329;
	shr.u64 	%rd5331, %rd5330, 32;
	and.b64  	%rd5332, %rd5307, 4294967295;
	mad.lo.s64 	%rd5333, %rd95, %rd21, %rd5332;
	shr.u64 	%rd5334, %rd5333, 32;
	and.b64  	%rd5335, %rd5311, 4294967295;
	add.s64 	%rd5336, %rd5334, %rd5335;
	mad.lo.s64 	%rd5337, %rd96, %rd21, %rd5336;
	shr.u64 	%rd5338, %rd5337, 32;
	and.b64  	%rd5339, %rd5315, 4294967295;
	add.s64 	%rd5340, %rd5338, %rd5339;
	mad.lo.s64 	%rd5341, %rd97, %rd21, %rd5340;
	shr.u64 	%rd5342, %rd5341, 32;
	and.b64  	%rd5343, %rd5319, 4294967295;
	add.s64 	%rd5344, %rd5342, %rd5343;
	mad.lo.s64 	%rd5345, %rd98, %rd21, %rd5344;
	shr.u64 	%rd5346, %rd5345, 32;
	and.b64  	%rd5347, %rd5323, 4294967295;
	add.s64 	%rd5348, %rd5346, %rd5347;
	mad.lo.s64 	%rd5349, %rd99, %rd21, %rd5348;
	shr.u64 	%rd5350, %rd5349, 32;
	and.b64  	%rd5351, %rd5327, 4294967295;
	add.s64 	%rd5352, %rd5350, %rd5351;
	mad.lo.s64 	%rd5353, %rd100, %rd21, %rd5352;
	shr.u64 	%rd5354, %rd5353, 32;
	and.b64  	%rd5355, %rd5330, 4294967295;
	add.s64 	%rd5356, %rd5354, %rd5355;
	mad.lo.s64 	%rd5357, %rd101, %rd21, %rd5356;
	shr.u64 	%rd5358, %rd5357, 32;
	add.s64 	%rd5359, %rd5358, %rd5331;
	mad.lo.s64 	%rd5360, %rd102, %rd21, %rd5359;
	{ .reg .b32 tmp; mov.b64 {tmp, %r1679}, %rd5360; }
	mul.lo.s32 	%r1680, %r75, %r1678;
	cvt.u64.u32 	%rd5361, %r1680;
	and.b64  	%rd5362, %rd5136, 4294967295;
	mad.lo.s64 	%rd5363, %rd6, %rd5361, %rd5362;
	shr.u64 	%rd5364, %rd5363, 32;
	and.b64  	%rd5365, %rd5153, 4294967295;
	add.s64 	%rd5366, %rd5364, %rd5365;
	mad.lo.s64 	%rd5367, %rd7, %rd5361, %rd5366;
	cvt.u32.u64 	%r1681, %rd5367;
	shr.u64 	%rd5368, %rd5367, 32;
	and.b64  	%rd5369, %rd5183, 4294967295;
	add.s64 	%rd5370, %rd5368, %rd5369;
	mad.lo.s64 	%rd5371, %rd8, %rd5361, %rd5370;
	shr.u64 	%rd5372, %rd5371, 32;
	and.b64  	%rd5373, %rd5213, 4294967295;
	add.s64 	%rd5374, %rd5372, %rd5373;
	mad.lo.s64 	%rd5375, %rd9, %rd5361, %rd5374;
	shr.u64 	%rd5376, %rd5375, 32;
	and.b64  	%rd5377, %rd5243, 4294967295;
	add.s64 	%rd5378, %rd5376, %rd5377;
	mad.lo.s64 	%rd5379, %rd10, %rd5361, %rd5378;
	shr.u64 	%rd5380, %rd5379, 32;
	and.b64  	%rd5381, %rd5273, 4294967295;
	add.s64 	%rd5382, %rd5380, %rd5381;
	mad.lo.s64 	%rd5383, %rd11, %rd5361, %rd5382;
	shr.u64 	%rd5384, %rd5383, 32;
	and.b64  	%rd5385, %rd5303, 4294967295;
	add.s64 	%rd5386, %rd5384, %rd5385;
	mad.lo.s64 	%rd5387, %rd12, %rd5361, %rd5386;
	shr.u64 	%rd5388, %rd5387, 32;
	and.b64  	%rd5389, %rd5333, 4294967295;
	add.s64 	%rd5390, %rd5388, %rd5389;
	mad.lo.s64 	%rd5391, %rd13, %rd5361, %rd5390;
	shr.u64 	%rd5392, %rd5391, 32;
	and.b64  	%rd5393, %rd5337, 4294967295;
	add.s64 	%rd5394, %rd5392, %rd5393;
	shr.u64 	%rd5395, %rd5394, 32;
	and.b64  	%rd5396, %rd5341, 4294967295;
	add.s64 	%rd5397, %rd5395, %rd5396;
	shr.u64 	%rd5398, %rd5397, 32;
	and.b64  	%rd5399, %rd5345, 4294967295;
	add.s64 	%rd5400, %rd5398, %rd5399;
	shr.u64 	%rd5401, %rd5400, 32;
	and.b64  	%rd5402, %rd5349, 4294967295;
	add.s64 	%rd5403, %rd5401, %rd5402;
	shr.u64 	%rd5404, %rd5403, 32;
	and.b64  	%rd5405, %rd5353, 4294967295;
	add.s64 	%rd5406, %rd5404, %rd5405;
	shr.u64 	%rd5407, %rd5406, 32;
	and.b64  	%rd5408, %rd5357, 4294967295;
	add.s64 	%rd5409, %rd5407, %rd5408;
	shr.u64 	%rd5410, %rd5409, 32;
	and.b64  	%rd5411, %rd5360, 4294967295;
	add.s64 	%rd5412, %rd5410, %rd5411;
	{ .reg .b32 tmp; mov.b64 {tmp, %r1682}, %rd5412; }
	add.s32 	%r1683, %r1679, %r1682;
	mul.lo.s32 	%r1684, %r75, %r1681;
	cvt.u64.u32 	%rd5413, %r1684;
	and.b64  	%rd5414, %rd5367, 4294967295;
	mad.lo.s64 	%rd5415, %rd6, %rd5413, %rd5414;
	shr.u64 	%rd5416, %rd5415, 32;
	and.b64  	%rd5417, %rd5371, 4294967295;
	add.s64 	%rd5418, %rd5416, %rd5417;
	mad.lo.s64 	%rd5419, %rd7, %rd5413, %rd5418;
	cvt.u32.u64 	%r1685, %rd5419;
	shr.u64 	%rd5420, %rd5419, 32;
	and.b64  	%rd5421, %rd5375, 4294967295;
	add.s64 	%rd5422, %rd5420, %rd5421;
	mad.lo.s64 	%rd5423, %rd8, %rd5413, %rd5422;
	shr.u64 	%rd5424, %rd5423, 32;
	and.b64  	%rd5425, %rd5379, 4294967295;
	add.s64 	%rd5426, %rd5424, %rd5425;
	mad.lo.s64 	%rd5427, %rd9, %rd5413, %rd5426;
	shr.u64 	%rd5428, %rd5427, 32;
	and.b64  	%rd5429, %rd5383, 4294967295;
	add.s64 	%rd5430, %rd5428, %rd5429;
	mad.lo.s64 	%rd5431, %rd10, %rd5413, %rd5430;
	shr.u64 	%rd5432, %rd5431, 32;
	and.b64  	%rd5433, %rd5387, 4294967295;
	add.s64 	%rd5434, %rd5432, %rd5433;
	mad.lo.s64 	%rd5435, %rd11, %rd5413, %rd5434;
	shr.u64 	%rd5436, %rd5435, 32;
	and.b64  	%rd5437, %rd5391, 4294967295;
	add.s64 	%rd5438, %rd5436, %rd5437;
	mad.lo.s64 	%rd5439, %rd12, %rd5413, %rd5438;
	shr.u64 	%rd5440, %rd5439, 32;
	and.b64  	%rd5441, %rd5394, 4294967295;
	add.s64 	%rd5442, %rd5440, %rd5441;
	mad.lo.s64 	%rd5443, %rd13, %rd5413, %rd5442;
	shr.u64 	%rd5444, %rd5443, 32;
	and.b64  	%rd5445, %rd5397, 4294967295;
	add.s64 	%rd5446, %rd5444, %rd5445;
	shr.u64 	%rd5447, %rd5446, 32;
	and.b64  	%rd5448, %rd5400, 4294967295;
	add.s64 	%rd5449, %rd5447, %rd5448;
	shr.u64 	%rd5450, %rd5449, 32;
	and.b64  	%rd5451, %rd5403, 4294967295;
	add.s64 	%rd5452, %rd5450, %rd5451;
	shr.u64 	%rd5453, %rd5452, 32;
	and.b64  	%rd5454, %rd5406, 4294967295;
	add.s64 	%rd5455, %rd5453, %rd5454;
	shr.u64 	%rd5456, %rd5455, 32;
	and.b64  	%rd5457, %rd5409, 4294967295;
	add.s64 	%rd5458, %rd5456, %rd5457;
	shr.u64 	%rd5459, %rd5458, 32;
	and.b64  	%rd5460, %rd5412, 4294967295;
	add.s64 	%rd5461, %rd5459, %rd5460;
	{ .reg .b32 tmp; mov.b64 {tmp, %r1686}, %rd5461; }
	add.s32 	%r1687, %r1683, %r1686;
	mul.lo.s32 	%r1688, %r75, %r1685;
	cvt.u64.u32 	%rd5462, %r1688;
	and.b64  	%rd5463, %rd5419, 4294967295;
	mad.lo.s64 	%rd5464, %rd6, %rd5462, %rd5463;
	shr.u64 	%rd5465, %rd5464, 32;
	and.b64  	%rd5466, %rd5423, 4294967295;
	add.s64 	%rd5467, %rd5465, %rd5466;
	mad.lo.s64 	%rd5468, %rd7, %rd5462, %rd5467;
	cvt.u32.u64 	%r1689, %rd5468;
	shr.u64 	%rd5469, %rd5468, 32;
	and.b64  	%rd5470, %rd5427, 4294967295;
	add.s64 	%rd5471, %rd5469, %rd5470;
	mad.lo.s64 	%rd5472, %rd8, %rd5462, %rd5471;
	shr.u64 	%rd5473, %rd5472, 32;
	and.b64  	%rd5474, %rd5431, 4294967295;
	add.s64 	%rd5475, %rd5473, %rd5474;
	mad.lo.s64 	%rd5476, %rd9, %rd5462, %rd5475;
	shr.u64 	%rd5477, %rd5476, 32;
	and.b64  	%rd5478, %rd5435, 4294967295;
	add.s64 	%rd5479, %rd5477, %rd5478;
	mad.lo.s64 	%rd5480, %rd10, %rd5462, %rd5479;
	shr.u64 	%rd5481, %rd5480, 32;
	and.b64  	%rd5482, %rd5439, 4294967295;
	add.s64 	%rd5483, %rd5481, %rd5482;
	mad.lo.s64 	%rd5484, %rd11, %rd5462, %rd5483;
	shr.u64 	%rd5485, %rd5484, 32;
	and.b64  	%rd5486, %rd5443, 4294967295;
	add.s64 	%rd5487, %rd5485, %rd5486;
	mad.lo.s64 	%rd5488, %rd12, %rd5462, %rd5487;
	shr.u64 	%rd5489, %rd5488, 32;
	and.b64  	%rd5490, %rd5446, 4294967295;
	add.s64 	%rd5491, %rd5489, %rd5490;
	mad.lo.s64 	%rd5492, %rd13, %rd5462, %rd5491;
	shr.u64 	%rd5493, %rd5492, 32;
	and.b64  	%rd5494, %rd5449, 4294967295;
	add.s64 	%rd5495, %rd5493, %rd5494;
	shr.u64 	%rd5496, %rd5495, 32;
	and.b64  	%rd5497, %rd5452, 4294967295;
	add.s64 	%rd5498, %rd5496, %rd5497;
	shr.u64 	%rd5499, %rd5498, 32;
	and.b64  	%rd5500, %rd5455, 4294967295;
	add.s64 	%rd5501, %rd5499, %rd5500;
	shr.u64 	%rd5502, %rd5501, 32;
	and.b64  	%rd5503, %rd5458, 4294967295;
	add.s64 	%rd5504, %rd5502, %rd5503;
	shr.u64 	%rd5505, %rd5504, 32;
	and.b64  	%rd5506, %rd5461, 4294967295;
	add.s64 	%rd5507, %rd5505, %rd5506;
	{ .reg .b32 tmp; mov.b64 {tmp, %r1690}, %rd5507; }
	add.s32 	%r1691, %r1687, %r1690;
	mul.lo.s32 	%r1692, %r75, %r1689;
	cvt.u64.u32 	%rd5508, %r1692;
	and.b64  	%rd5509, %rd5468, 4294967295;
	mad.lo.s64 	%rd5510, %rd6, %rd5508, %rd5509;
	shr.u64 	%rd5511, %rd5510, 32;
	and.b64  	%rd5512, %rd5472, 4294967295;
	add.s64 	%rd5513, %rd5511, %rd5512;
	mad.lo.s64 	%rd5514, %rd7, %rd5508, %rd5513;
	cvt.u32.u64 	%r1693, %rd5514;
	shr.u64 	%rd5515, %rd5514, 32;
	and.b64  	%rd5516, %rd5476, 4294967295;
	add.s64 	%rd5517, %rd5515, %rd5516;
	mad.lo.s64 	%rd5518, %rd8, %rd5508, %rd5517;
	shr.u64 	%rd5519, %rd5518, 32;
	and.b64  	%rd5520, %rd5480, 4294967295;
	add.s64 	%rd5521, %rd5519, %rd5520;
	mad.lo.s64 	%rd5522, %rd9, %rd5508, %rd5521;
	shr.u64 	%rd5523, %rd5522, 32;
	and.b64  	%rd5524, %rd5484, 4294967295;
	add.s64 	%rd5525, %rd5523, %rd5524;
	mad.lo.s64 	%rd5526, %rd10, %rd5508, %rd5525;
	shr.u64 	%rd5527, %rd5526, 32;
	and.b64  	%rd5528, %rd5488, 4294967295;
	add.s64 	%rd5529, %rd5527, %rd5528;
	mad.lo.s64 	%rd5530, %rd11, %rd5508, %rd5529;
	shr.u64 	%rd5531, %rd5530, 32;
	and.b64  	%rd5532, %rd5492, 4294967295;
	add.s64 	%rd5533, %rd5531, %rd5532;
	mad.lo.s64 	%rd5534, %rd12, %rd5508, %rd5533;
	shr.u64 	%rd5535, %rd5534, 32;
	and.b64  	%rd5536, %rd5495, 4294967295;
	add.s64 	%rd5537, %rd5535, %rd5536;
	mad.lo.s64 	%rd5538, %rd13, %rd5508, %rd5537;
	shr.u64 	%rd5539, %rd5538, 32;
	and.b64  	%rd5540, %rd5498, 4294967295;
	add.s64 	%rd5541, %rd5539, %rd5540;
	shr.u64 	%rd5542, %rd5541, 32;
	and.b64  	%rd5543, %rd5501, 4294967295;
	add.s64 	%rd5544, %rd5542, %rd5543;
	shr.u64 	%rd5545, %rd5544, 32;
	and.b64  	%rd5546, %rd5504, 4294967295;
	add.s64 	%rd5547, %rd5545, %rd5546;
	shr.u64 	%rd5548, %rd5547, 32;
	and.b64  	%rd5549, %rd5507, 4294967295;
	add.s64 	%rd5550, %rd5548, %rd5549;
	{ .reg .b32 tmp; mov.b64 {tmp, %r1694}, %rd5550; }
	add.s32 	%r1695, %r1691, %r1694;
	mul.lo.s32 	%r1696, %r75, %r1693;
	cvt.u64.u32 	%rd5551, %r1696;
	and.b64  	%rd5552, %rd5514, 4294967295;
	mad.lo.s64 	%rd5553, %rd6, %rd5551, %rd5552;
	shr.u64 	%rd5554, %rd5553, 32;
	and.b64  	%rd5555, %rd5518, 4294967295;
	add.s64 	%rd5556, %rd5554, %rd5555;
	mad.lo.s64 	%rd5557, %rd7, %rd5551, %rd5556;
	cvt.u32.u64 	%r1697, %rd5557;
	shr.u64 	%rd5558, %rd5557, 32;
	and.b64  	%rd5559, %rd5522, 4294967295;
	add.s64 	%rd5560, %rd5558, %rd5559;
	mad.lo.s64 	%rd5561, %rd8, %rd5551, %rd5560;
	shr.u64 	%rd5562, %rd5561, 32;
	and.b64  	%rd5563, %rd5526, 4294967295;
	add.s64 	%rd5564, %rd5562, %rd5563;
	mad.lo.s64 	%rd5565, %rd9, %rd5551, %rd5564;
	shr.u64 	%rd5566, %rd5565, 32;
	and.b64  	%rd5567, %rd5530, 4294967295;
	add.s64 	%rd5568, %rd5566, %rd5567;
	mad.lo.s64 	%rd5569, %rd10, %rd5551, %rd5568;
	shr.u64 	%rd5570, %rd5569, 32;
	and.b64  	%rd5571, %rd5534, 4294967295;
	add.s64 	%rd5572, %rd5570, %rd5571;
	mad.lo.s64 	%rd5573, %rd11, %rd5551, %rd5572;
	shr.u64 	%rd5574, %rd5573, 32;
	and.b64  	%rd5575, %rd5538, 4294967295;
	add.s64 	%rd5576, %rd5574, %rd5575;
	mad.lo.s64 	%rd5577, %rd12, %rd5551, %rd5576;
	shr.u64 	%rd5578, %rd5577, 32;
	and.b64  	%rd5579, %rd5541, 4294967295;
	add.s64 	%rd5580, %rd5578, %rd5579;
	mad.lo.s64 	%rd5581, %rd13, %rd5551, %rd5580;
	shr.u64 	%rd5582, %rd5581, 32;
	and.b64  	%rd5583, %rd5544, 4294967295;
	add.s64 	%rd5584, %rd5582, %rd5583;
	shr.u64 	%rd5585, %rd5584, 32;
	and.b64  	%rd5586, %rd5547, 4294967295;
	add.s64 	%rd5587, %rd5585, %rd5586;
	shr.u64 	%rd5588, %rd5587, 32;
	and.b64  	%rd5589, %rd5550, 4294967295;
	add.s64 	%rd5590, %rd5588, %rd5589;
	{ .reg .b32 tmp; mov.b64 {tmp, %r1698}, %rd5590; }
	add.s32 	%r1699, %r1695, %r1698;
	mul.lo.s32 	%r1700, %r75, %r1697;
	cvt.u64.u32 	%rd5591, %r1700;
	and.b64  	%rd5592, %rd5557, 4294967295;
	mad.lo.s64 	%rd5593, %rd6, %rd5591, %rd5592;
	shr.u64 	%rd5594, %rd5593, 32;
	and.b64  	%rd5595, %rd5561, 4294967295;
	add.s64 	%rd5596, %rd5594, %rd5595;
	mad.lo.s64 	%rd5597, %rd7, %rd5591, %rd5596;
	cvt.u32.u64 	%r1701, %rd5597;
	shr.u64 	%rd5598, %rd5597, 32;
	and.b64  	%rd5599, %rd5565, 4294967295;
	add.s64 	%rd5600, %rd5598, %rd5599;
	mad.lo.s64 	%rd5601, %rd8, %rd5591, %rd5600;
	shr.u64 	%rd5602, %rd5601, 32;
	and.b64  	%rd5603, %rd5569, 4294967295;
	add.s64 	%rd5604, %rd5602, %rd5603;
	mad.lo.s64 	%rd5605, %rd9, %rd5591, %rd5604;
	shr.u64 	%rd5606, %rd5605, 32;
	and.b64  	%rd5607, %rd5573, 4294967295;
	add.s64 	%rd5608, %rd5606, %rd5607;
	mad.lo.s64 	%rd5609, %rd10, %rd5591, %rd5608;
	shr.u64 	%rd5610, %rd5609, 32;
	and.b64  	%rd5611, %rd5577, 4294967295;
	add.s64 	%rd5612, %rd5610, %rd5611;
	mad.lo.s64 	%rd5613, %rd11, %rd5591, %rd5612;
	shr.u64 	%rd5614, %rd5613, 32;
	and.b64  	%rd5615, %rd5581, 4294967295;
	add.s64 	%rd5616, %rd5614, %rd5615;
	mad.lo.s64 	%rd5617, %rd12, %rd5591, %rd5616;
	shr.u64 	%rd5618, %rd5617, 32;
	and.b64  	%rd5619, %rd5584, 4294967295;
	add.s64 	%rd5620, %rd5618, %rd5619;
	mad.lo.s64 	%rd5621, %rd13, %rd5591, %rd5620;
	shr.u64 	%rd5622, %rd5621, 32;
	and.b64  	%rd5623, %rd5587, 4294967295;
	add.s64 	%rd5624, %rd5622, %rd5623;
	shr.u64 	%rd5625, %rd5624, 32;
	and.b64  	%rd5626, %rd5590, 4294967295;
	add.s64 	%rd5627, %rd5625, %rd5626;
	{ .reg .b32 tmp; mov.b64 {tmp, %r1702}, %rd5627; }
	add.s32 	%r1703, %r1699, %r1702;
	mul.lo.s32 	%r1704, %r75, %r1701;
	cvt.u64.u32 	%rd5628, %r1704;
	and.b64  	%rd5629, %rd5597, 4294967295;
	mad.lo.s64 	%rd5630, %rd6, %rd5628, %rd5629;
	shr.u64 	%rd5631, %rd5630, 32;
	and.b64  	%rd5632, %rd5601, 4294967295;
	add.s64 	%rd5633, %rd5631, %rd5632;
	mad.lo.s64 	%rd5634, %rd7, %rd5628, %rd5633;
	cvt.u32.u64 	%r1705, %rd5634;
	shr.u64 	%rd5635, %rd5634, 32;
	and.b64  	%rd5636, %rd5605, 4294967295;
	add.s64 	%rd5637, %rd5635, %rd5636;
	mad.lo.s64 	%rd5638, %rd8, %rd5628, %rd5637;
	shr.u64 	%rd5639, %rd5638, 32;
	and.b64  	%rd5640, %rd5609, 4294967295;
	add.s64 	%rd5641, %rd5639, %rd5640;
	mad.lo.s64 	%rd5642, %rd9, %rd5628, %rd5641;
	shr.u64 	%rd5643, %rd5642, 32;
	and.b64  	%rd5644, %rd5613, 4294967295;
	add.s64 	%rd5645, %rd5643, %rd5644;
	mad.lo.s64 	%rd5646, %rd10, %rd5628, %rd5645;
	shr.u64 	%rd5647, %rd5646, 32;
	and.b64  	%rd5648, %rd5617, 4294967295;
	add.s64 	%rd5649, %rd5647, %rd5648;
	mad.lo.s64 	%rd5650, %rd11, %rd5628, %rd5649;
	shr.u64 	%rd5651, %rd5650, 32;
	and.b64  	%rd5652, %rd5621, 4294967295;
	add.s64 	%rd5653, %rd5651, %rd5652;
	mad.lo.s64 	%rd5654, %rd12, %rd5628, %rd5653;
	shr.u64 	%rd5655, %rd5654, 32;
	and.b64  	%rd5656, %rd5624, 4294967295;
	add.s64 	%rd5657, %rd5655, %rd5656;
	mad.lo.s64 	%rd5658, %rd13, %rd5628, %rd5657;
	shr.u64 	%rd5659, %rd5658, 32;
	and.b64  	%rd5660, %rd5627, 4294967295;
	add.s64 	%rd5661, %rd5659, %rd5660;
	{ .reg .b32 tmp; mov.b64 {tmp, %r1706}, %rd5661; }
	add.s32 	%r1707, %r1703, %r1706;
	mul.lo.s32 	%r1708, %r75, %r1705;
	cvt.u64.u32 	%rd5662, %r1708;
	and.b64  	%rd5663, %rd5634, 4294967295;
	mad.lo.s64 	%rd5664, %rd6, %rd5662, %rd5663;
	shr.u64 	%rd5665, %rd5664, 32;
	and.b64  	%rd5666, %rd5638, 4294967295;
	add.s64 	%rd5667, %rd5665, %rd5666;
	mad.lo.s64 	%rd27815, %rd7, %rd5662, %rd5667;
	shr.u64 	%rd5668, %rd27815, 32;
	and.b64  	%rd5669, %rd5642, 4294967295;
	add.s64 	%rd5670, %rd5668, %rd5669;
	mad.lo.s64 	%rd27814, %rd8, %rd5662, %rd5670;
	cvt.u32.u64 	%r233, %rd27814;
	shr.u64 	%rd5671, %rd27814, 32;
	and.b64  	%rd5672, %rd5646, 4294967295;
	add.s64 	%rd5673, %rd5671, %rd5672;
	mad.lo.s64 	%rd27813, %rd9, %rd5662, %rd5673;
	cvt.u32.u64 	%r234, %rd27813;
	shr.u64 	%rd5674, %rd27813, 32;
	and.b64  	%rd5675, %rd5650, 4294967295;
	add.s64 	%rd5676, %rd5674, %rd5675;
	mad.lo.s64 	%rd27812, %rd10, %rd5662, %rd5676;
	cvt.u32.u64 	%r235, %rd27812;
	shr.u64 	%rd5677, %rd27812, 32;
	and.b64  	%rd5678, %rd5654, 4294967295;
	add.s64 	%rd5679, %rd5677, %rd5678;
	mad.lo.s64 	%rd27811, %rd11, %rd5662, %rd5679;
	cvt.u32.u64 	%r236, %rd27811;
	shr.u64 	%rd5680, %rd27811, 32;
	and.b64  	%rd5681, %rd5658, 4294967295;
	add.s64 	%rd5682, %rd5680, %rd5681;
	mad.lo.s64 	%rd27810, %rd12, %rd5662, %rd5682;
	cvt.u32.u64 	%r237, %rd27810;
	shr.u64 	%rd5683, %rd27810, 32;
	and.b64  	%rd5684, %rd5661, 4294967295;
	add.s64 	%rd5685, %rd5683, %rd5684;
	mad.lo.s64 	%rd27809, %rd13, %rd5662, %rd5685;
	cvt.u32.u64 	%r238, %rd27809;
	{ .reg .b32 tmp; mov.b64 {tmp, %r1709}, %rd27809; }
	add.s32 	%r4771, %r1707, %r1709;
	setp.gt.u32 	%p122, %r4771, %r1677;
	@%p122 bra 	$L__BB4_125;
	cvt.u32.u64 	%r1710, %rd13;
	setp.lt.u32 	%p123, %r4771, %r1710;
	@%p123 bra 	$L__BB4_126;
	cvt.u32.u64 	%r1711, %rd12;
	setp.lt.u32 	%p124, %r1711, %r238;
	@%p124 bra 	$L__BB4_125;
	cvt.u32.u64 	%r1712, %rd12;
	setp.gt.u32 	%p125, %r1712, %r238;
	@%p125 bra 	$L__BB4_126;
	cvt.u32.u64 	%r1713, %rd11;
	setp.lt.u32 	%p126, %r1713, %r237;
	@%p126 bra 	$L__BB4_125;
	cvt.u32.u64 	%r1714, %rd11;
	setp.gt.u32 	%p127, %r1714, %r237;
	@%p127 bra 	$L__BB4_126;
	cvt.u32.u64 	%r1715, %rd10;
	setp.lt.u32 	%p128, %r1715, %r236;
	@%p128 bra 	$L__BB4_125;
	cvt.u32.u64 	%r1716, %rd10;
	setp.gt.u32 	%p129, %r1716, %r236;
	@%p129 bra 	$L__BB4_126;
	cvt.u32.u64 	%r1717, %rd9;
	setp.lt.u32 	%p130, %r1717, %r235;
	@%p130 bra 	$L__BB4_125;
	cvt.u32.u64 	%r1718, %rd9;
	setp.gt.u32 	%p131, %r1718, %r235;
	@%p131 bra 	$L__BB4_126;
	cvt.u32.u64 	%r1719, %rd8;
	setp.lt.u32 	%p132, %r1719, %r234;
	@%p132 bra 	$L__BB4_125;
	cvt.u32.u64 	%r1720, %rd8;
	setp.gt.u32 	%p133, %r1720, %r234;
	@%p133 bra 	$L__BB4_126;
	cvt.u32.u64 	%r1721, %rd7;
	setp.lt.u32 	%p134, %r1721, %r233;
	@%p134 bra 	$L__BB4_125;
	cvt.u32.u64 	%r1722, %rd7;
	cvt.u32.u64 	%r1723, %rd6;
	setp.gt.u32 	%p135, %r1722, %r233;
	cvt.u32.u64 	%r1724, %rd27815;
	setp.gt.u32 	%p136, %r1723, %r1724;
	or.pred  	%p137, %p135, %p136;
	@%p137 bra 	$L__BB4_126;
$L__BB4_125:
	cvt.u32.u64 	%r1725, %rd13;
	and.b64  	%rd5687, %rd27815, 4294967295;
	sub.s64 	%rd27815, %rd5687, %rd6;
	shr.u64 	%rd5688, %rd27815, 63;
	and.b64  	%rd5689, %rd27814, 4294967295;
	add.s64 	%rd5690, %rd5688, %rd7;
	sub.s64 	%rd27814, %rd5689, %rd5690;
	shr.u64 	%rd5691, %rd27814, 63;
	and.b64  	%rd5692, %rd27813, 4294967295;
	add.s64 	%rd5693, %rd5691, %rd8;
	sub.s64 	%rd27813, %rd5692, %rd5693;
	shr.u64 	%rd5694, %rd27813, 63;
	and.b64  	%rd5695, %rd27812, 4294967295;
	add.s64 	%rd5696, %rd5694, %rd9;
	sub.s64 	%rd27812, %rd5695, %rd5696;
	shr.u64 	%rd5697, %rd27812, 63;
	and.b64  	%rd5698, %rd27811, 4294967295;
	add.s64 	%rd5699, %rd5697, %rd10;
	sub.s64 	%rd27811, %rd5698, %rd5699;
	shr.u64 	%rd5700, %rd27811, 63;
	and.b64  	%rd5701, %rd27810, 4294967295;
	add.s64 	%rd5702, %rd5700, %rd11;
	sub.s64 	%rd27810, %rd5701, %rd5702;
	shr.u64 	%rd5703, %rd27810, 63;
	and.b64  	%rd5704, %rd27809, 4294967295;
	add.s64 	%rd5705, %rd5703, %rd12;
	sub.s64 	%rd27809, %rd5704, %rd5705;
	shr.u64 	%rd5706, %rd27809, 63;
	cvt.u32.u64 	%r1726, %rd5706;
	add.s32 	%r1727, %r1725, %r1726;
	sub.s32 	%r4771, %r4771, %r1727;
$L__BB4_126:
	cvt.u32.u64 	%r1728, %rd13;
	cvt.u64.u32 	%rd5707, %r92;
	and.b64  	%rd5708, %rd27815, 4294967295;
	mul.lo.s64 	%rd5709, %rd5708, %rd5707;
	cvt.u32.u64 	%r1729, %rd5709;
	shr.u64 	%rd5710, %rd5709, 32;
	and.b64  	%rd5711, %rd27814, 4294967295;
	mad.lo.s64 	%rd5712, %rd5711, %rd5707, %rd5710;
	shr.u64 	%rd5713, %rd5712, 32;
	and.b64  	%rd5714, %rd27813, 4294967295;
	mad.lo.s64 	%rd5715, %rd5714, %rd5707, %rd5713;
	shr.u64 	%rd5716, %rd5715, 32;
	and.b64  	%rd5717, %rd27812, 4294967295;
	mad.lo.s64 	%rd5718, %rd5717, %rd5707, %rd5716;
	shr.u64 	%rd5719, %rd5718, 32;
	and.b64  	%rd5720, %rd27811, 4294967295;
	mad.lo.s64 	%rd5721, %rd5720, %rd5707, %rd5719;
	shr.u64 	%rd5722, %rd5721, 32;
	and.b64  	%rd5723, %rd27810, 4294967295;
	mad.lo.s64 	%rd5724, %rd5723, %rd5707, %rd5722;
	shr.u64 	%rd5725, %rd5724, 32;
	and.b64  	%rd5726, %rd27809, 4294967295;
	mad.lo.s64 	%rd5727, %rd5726, %rd5707, %rd5725;
	shr.u64 	%rd5728, %rd5727, 32;
	mul.wide.u32 	%rd5729, %r4771, %r92;
	add.s64 	%rd5730, %rd5728, %rd5729;
	shr.u64 	%rd5731, %rd5730, 32;
	cvt.u64.u32 	%rd5732, %r91;
	and.b64  	%rd5733, %rd5712, 4294967295;
	mad.lo.s64 	%rd5734, %rd5708, %rd5732, %rd5733;
	shr.u64 	%rd5735, %rd5734, 32;
	and.b64  	%rd5736, %rd5715, 4294967295;
	add.s64 	%rd5737, %rd5735, %rd5736;
	mad.lo.s64 	%rd5738, %rd5711, %rd5732, %rd5737;
	shr.u64 	%rd5739, %rd5738, 32;
	and.b64  	%rd5740, %rd5718, 4294967295;
	add.s64 	%rd5741, %rd5739, %rd5740;
	mad.lo.s64 	%rd5742, %rd5714, %rd5732, %rd5741;
	shr.u64 	%rd5743, %rd5742, 32;
	and.b64  	%rd5744, %rd5721, 4294967295;
	add.s64 	%rd5745, %rd5743, %rd5744;
	mad.lo.s64 	%rd5746, %rd5717, %rd5732, %rd5745;
	shr.u64 	%rd5747, %rd5746, 32;
	and.b64  	%rd5748, %rd5724, 4294967295;
	add.s64 	%rd5749, %rd5747, %rd5748;
	mad.lo.s64 	%rd5750, %rd5720, %rd5732, %rd5749;
	shr.u64 	%rd5751, %rd5750, 32;
	and.b64  	%rd5752, %rd5727, 4294967295;
	add.s64 	%rd5753, %rd5751, %rd5752;
	mad.lo.s64 	%rd5754, %rd5723, %rd5732, %rd5753;
	shr.u64 	%rd5755, %rd5754, 32;
	and.b64  	%rd5756, %rd5730, 4294967295;
	add.s64 	%rd5757, %rd5755, %rd5756;
	mad.lo.s64 	%rd5758, %rd5726, %rd5732, %rd5757;
	shr.u64 	%rd5759, %rd5758, 32;
	mul.wide.u32 	%rd5760, %r4771, %r91;
	add.s64 	%rd5761, %rd5759, %rd5731;
	add.s64 	%rd5762, %rd5761, %rd5760;
	shr.u64 	%rd5763, %rd5762, 32;
	cvt.u64.u32 	%rd5764, %r90;
	and.b64  	%rd5765, %rd5738, 4294967295;
	mad.lo.s64 	%rd5766, %rd5708, %rd5764, %rd5765;
	shr.u64 	%rd5767, %rd5766, 32;
	and.b64  	%rd5768, %rd5742, 4294967295;
	add.s64 	%rd5769, %rd5767, %rd5768;
	mad.lo.s64 	%rd5770, %rd5711, %rd5764, %rd5769;
	shr.u64 	%rd5771, %rd5770, 32;
	and.b64  	%rd5772, %rd5746, 4294967295;
	add.s64 	%rd5773, %rd5771, %rd5772;
	mad.lo.s64 	%rd5774, %rd5714, %rd5764, %rd5773;
	shr.u64 	%rd5775, %rd5774, 32;
	and.b64  	%rd5776, %rd5750, 4294967295;
	add.s64 	%rd5777, %rd5775, %rd5776;
	mad.lo.s64 	%rd5778, %rd5717, %rd5764, %rd5777;
	shr.u64 	%rd5779, %rd5778, 32;
	and.b64  	%rd5780, %rd5754, 4294967295;
	add.s64 	%rd5781, %rd5779, %rd5780;
	mad.lo.s64 	%rd5782, %rd5720, %rd5764, %rd5781;
	shr.u64 	%rd5783, %rd5782, 32;
	and.b64  	%rd5784, %rd5758, 4294967295;
	add.s64 	%rd5785, %rd5783, %rd5784;
	mad.lo.s64 	%rd5786, %rd5723, %rd5764, %rd5785;
	shr.u64 	%rd5787, %rd5786, 32;
	and.b64  	%rd5788, %rd5762, 4294967295;
	add.s64 	%rd5789, %rd5787, %rd5788;
	mad.lo.s64 	%rd5790, %rd5726, %rd5764, %rd5789;
	shr.u64 	%rd5791, %rd5790, 32;
	mul.wide.u32 	%rd5792, %r4771, %r90;
	add.s64 	%rd5793, %rd5791, %rd5763;
	add.s64 	%rd5794, %rd5793, %rd5792;
	shr.u64 	%rd5795, %rd5794, 32;
	cvt.u64.u32 	%rd5796, %r89;
	and.b64  	%rd5797, %rd5770, 4294967295;
	mad.lo.s64 	%rd5798, %rd5708, %rd5796, %rd5797;
	shr.u64 	%rd5799, %rd5798, 32;
	and.b64  	%rd5800, %rd5774, 4294967295;
	add.s64 	%rd5801, %rd5799, %rd5800;
	mad.lo.s64 	%rd5802, %rd5711, %rd5796, %rd5801;
	shr.u64 	%rd5803, %rd5802, 32;
	and.b64  	%rd5804, %rd5778, 4294967295;
	add.s64 	%rd5805, %rd5803, %rd5804;
	mad.lo.s64 	%rd5806, %rd5714, %rd5796, %rd5805;
	shr.u64 	%rd5807, %rd5806, 32;
	and.b64  	%rd5808, %rd5782, 4294967295;
	add.s64 	%rd5809, %rd5807, %rd5808;
	mad.lo.s64 	%rd5810, %rd5717, %rd5796, %rd5809;
	shr.u64 	%rd5811, %rd5810, 32;
	and.b64  	%rd5812, %rd5786, 4294967295;
	add.s64 	%rd5813, %rd5811, %rd5812;
	mad.lo.s64 	%rd5814, %rd5720, %rd5796, %rd5813;
	shr.u64 	%rd5815, %rd5814, 32;
	and.b64  	%rd5816, %rd5790, 4294967295;
	add.s64 	%rd5817, %rd5815, %rd5816;
	mad.lo.s64 	%rd5818, %rd5723, %rd5796, %rd5817;
	shr.u64 	%rd5819, %rd5818, 32;
	and.b64  	%rd5820, %rd5794, 4294967295;
	add.s64 	%rd5821, %rd5819, %rd5820;
	mad.lo.s64 	%rd5822, %rd5726, %rd5796, %rd5821;
	shr.u64 	%rd5823, %rd5822, 32;
	mul.wide.u32 	%rd5824, %r4771, %r89;
	add.s64 	%rd5825, %rd5823, %rd5795;
	add.s64 	%rd5826, %rd5825, %rd5824;
	shr.u64 	%rd5827, %rd5826, 32;
	cvt.u64.u32 	%rd5828, %r88;
	and.b64  	%rd5829, %rd5802, 4294967295;
	mad.lo.s64 	%rd5830, %rd5708, %rd5828, %rd5829;
	shr.u64 	%rd5831, %rd5830, 32;
	and.b64  	%rd5832, %rd5806, 4294967295;
	add.s64 	%rd5833, %rd5831, %rd5832;
	mad.lo.s64 	%rd5834, %rd5711, %rd5828, %rd5833;
	shr.u64 	%rd5835, %rd5834, 32;
	and.b64  	%rd5836, %rd5810, 4294967295;
	add.s64 	%rd5837, %rd5835, %rd5836;
	mad.lo.s64 	%rd5838, %rd5714, %rd5828, %rd5837;
	shr.u64 	%rd5839, %rd5838, 32;
	and.b64  	%rd5840, %rd5814, 4294967295;
	add.s64 	%rd5841, %rd5839, %rd5840;
	mad.lo.s64 	%rd5842, %rd5717, %rd5828, %rd5841;
	shr.u64 	%rd5843, %rd5842, 32;
	and.b64  	%rd5844, %rd5818, 4294967295;
	add.s64 	%rd5845, %rd5843, %rd5844;
	mad.lo.s64 	%rd5846, %rd5720, %rd5828, %rd5845;
	shr.u64 	%rd5847, %rd5846, 32;
	and.b64  	%rd5848, %rd5822, 4294967295;
	add.s64 	%rd5849, %rd5847, %rd5848;
	mad.lo.s64 	%rd5850, %rd5723, %rd5828, %rd5849;
	shr.u64 	%rd5851, %rd5850, 32;
	and.b64  	%rd5852, %rd5826, 4294967295;
	add.s64 	%rd5853, %rd5851, %rd5852;
	mad.lo.s64 	%rd5854, %rd5726, %rd5828, %rd5853;
	shr.u64 	%rd5855, %rd5854, 32;
	mul.wide.u32 	%rd5856, %r4771, %r88;
	add.s64 	%rd5857, %rd5855, %rd5827;
	add.s64 	%rd5858, %rd5857, %rd5856;
	shr.u64 	%rd5859, %rd5858, 32;
	cvt.u64.u32 	%rd5860, %r87;
	and.b64  	%rd5861, %rd5834, 4294967295;
	mad.lo.s64 	%rd5862, %rd5708, %rd5860, %rd5861;
	shr.u64 	%rd5863, %rd5862, 32;
	and.b64  	%rd5864, %rd5838, 4294967295;
	add.s64 	%rd5865, %rd5863, %rd5864;
	mad.lo.s64 	%rd5866, %rd5711, %rd5860, %rd5865;
	shr.u64 	%rd5867, %rd5866, 32;
	and.b64  	%rd5868, %rd5842, 4294967295;
	add.s64 	%rd5869, %rd5867, %rd5868;
	mad.lo.s64 	%rd5870, %rd5714, %rd5860, %rd5869;
	shr.u64 	%rd5871, %rd5870, 32;
	and.b64  	%rd5872, %rd5846, 4294967295;
	add.s64 	%rd5873, %rd5871, %rd5872;
	mad.lo.s64 	%rd5874, %rd5717, %rd5860, %rd5873;
	shr.u64 	%rd5875, %rd5874, 32;
	and.b64  	%rd5876, %rd5850, 4294967295;
	add.s64 	%rd5877, %rd5875, %rd5876;
	mad.lo.s64 	%rd5878, %rd5720, %rd5860, %rd5877;
	shr.u64 	%rd5879, %rd5878, 32;
	and.b64  	%rd5880, %rd5854, 4294967295;
	add.s64 	%rd5881, %rd5879, %rd5880;
	mad.lo.s64 	%rd5882, %rd5723, %rd5860, %rd5881;
	shr.u64 	%rd5883, %rd5882, 32;
	and.b64  	%rd5884, %rd5858, 4294967295;
	add.s64 	%rd5885, %rd5883, %rd5884;
	mad.lo.s64 	%rd5886, %rd5726, %rd5860, %rd5885;
	shr.u64 	%rd5887, %rd5886, 32;
	mul.wide.u32 	%rd5888, %r4771, %r87;
	add.s64 	%rd5889, %rd5887, %rd5859;
	add.s64 	%rd5890, %rd5889, %rd5888;
	shr.u64 	%rd5891, %rd5890, 32;
	cvt.u64.u32 	%rd5892, %r86;
	and.b64  	%rd5893, %rd5866, 4294967295;
	mad.lo.s64 	%rd5894, %rd5708, %rd5892, %rd5893;
	shr.u64 	%rd5895, %rd5894, 32;
	and.b64  	%rd5896, %rd5870, 4294967295;
	add.s64 	%rd5897, %rd5895, %rd5896;
	mad.lo.s64 	%rd5898, %rd5711, %rd5892, %rd5897;
	shr.u64 	%rd5899, %rd5898, 32;
	and.b64  	%rd5900, %rd5874, 4294967295;
	add.s64 	%rd5901, %rd5899, %rd5900;
	mad.lo.s64 	%rd5902, %rd5714, %rd5892, %rd5901;
	shr.u64 	%rd5903, %rd5902, 32;
	and.b64  	%rd5904, %rd5878, 4294967295;
	add.s64 	%rd5905, %rd5903, %rd5904;
	mad.lo.s64 	%rd5906, %rd5717, %rd5892, %rd5905;
	shr.u64 	%rd5907, %rd5906, 32;
	and.b64  	%rd5908, %rd5882, 4294967295;
	add.s64 	%rd5909, %rd5907, %rd5908;
	mad.lo.s64 	%rd5910, %rd5720, %rd5892, %rd5909;
	shr.u64 	%rd5911, %rd5910, 32;
	and.b64  	%rd5912, %rd5886, 4294967295;
	add.s64 	%rd5913, %rd5911, %rd5912;
	mad.lo.s64 	%rd5914, %rd5723, %rd5892, %rd5913;
	shr.u64 	%rd5915, %rd5914, 32;
	and.b64  	%rd5916, %rd5890, 4294967295;
	add.s64 	%rd5917, %rd5915, %rd5916;
	mad.lo.s64 	%rd5918, %rd5726, %rd5892, %rd5917;
	shr.u64 	%rd5919, %rd5918, 32;
	mul.wide.u32 	%rd5920, %r4771, %r86;
	add.s64 	%rd5921, %rd5919, %rd5891;
	add.s64 	%rd5922, %rd5921, %rd5920;
	shr.u64 	%rd5923, %rd5922, 32;
	cvt.u64.u32 	%rd5924, %r85;
	and.b64  	%rd5925, %rd5898, 4294967295;
	mad.lo.s64 	%rd5926, %rd5708, %rd5924, %rd5925;
	shr.u64 	%rd5927, %rd5926, 32;
	and.b64  	%rd5928, %rd5902, 4294967295;
	add.s64 	%rd5929, %rd5927, %rd5928;
	mad.lo.s64 	%rd5930, %rd5711, %rd5924, %rd5929;
	shr.u64 	%rd5931, %rd5930, 32;
	and.b64  	%rd5932, %rd5906, 4294967295;
	add.s64 	%rd5933, %rd5931, %rd5932;
	mad.lo.s64 	%rd5934, %rd5714, %rd5924, %rd5933;
	shr.u64 	%rd5935, %rd5934, 32;
	and.b64  	%rd5936, %rd5910, 4294967295;
	add.s64 	%rd5937, %rd5935, %rd5936;
	mad.lo.s64 	%rd5938, %rd5717, %rd5924, %rd5937;
	shr.u64 	%rd5939, %rd5938, 32;
	and.b64  	%rd5940, %rd5914, 4294967295;
	add.s64 	%rd5941, %rd5939, %rd5940;
	mad.lo.s64 	%rd5942, %rd5720, %rd5924, %rd5941;
	shr.u64 	%rd5943, %rd5942, 32;
	and.b64  	%rd5944, %rd5918, 4294967295;
	add.s64 	%rd5945, %rd5943, %rd5944;
	mad.lo.s64 	%rd5946, %rd5723, %rd5924, %rd5945;
	shr.u64 	%rd5947, %rd5946, 32;
	and.b64  	%rd5948, %rd5922, 4294967295;
	add.s64 	%rd5949, %rd5947, %rd5948;
	mad.lo.s64 	%rd5950, %rd5726, %rd5924, %rd5949;
	shr.u64 	%rd5951, %rd5950, 32;
	mul.wide.u32 	%rd5952, %r4771, %r85;
	add.s64 	%rd5953, %rd5951, %rd5923;
	add.s64 	%rd5954, %rd5953, %rd5952;
	{ .reg .b32 tmp; mov.b64 {tmp, %r1730}, %rd5954; }
	mul.lo.s32 	%r1731, %r75, %r1729;
	cvt.u64.u32 	%rd5955, %r1731;
	and.b64  	%rd5956, %rd5709, 4294967295;
	mad.lo.s64 	%rd5957, %rd6, %rd5955, %rd5956;
	shr.u64 	%rd5958, %rd5957, 32;
	and.b64  	%rd5959, %rd5734, 4294967295;
	add.s64 	%rd5960, %rd5958, %rd5959;
	mad.lo.s64 	%rd5961, %rd7, %rd5955, %rd5960;
	cvt.u32.u64 	%r1732, %rd5961;
	shr.u64 	%rd5962, %rd5961, 32;
	and.b64  	%rd5963, %rd5766, 4294967295;
	add.s64 	%rd5964, %rd5962, %rd5963;
	mad.lo.s64 	%rd5965, %rd8, %rd5955, %rd5964;
	shr.u64 	%rd5966, %rd5965, 32;
	and.b64  	%rd5967, %rd5798, 4294967295;
	add.s64 	%rd5968, %rd5966, %rd5967;
	mad.lo.s64 	%rd5969, %rd9, %rd5955, %rd5968;
	shr.u64 	%rd5970, %rd5969, 32;
	and.b64  	%rd5971, %rd5830, 4294967295;
	add.s64 	%rd5972, %rd5970, %rd5971;
	mad.lo.s64 	%rd5973, %rd10, %rd5955, %rd5972;
	shr.u64 	%rd5974, %rd5973, 32;
	and.b64  	%rd5975, %rd5862, 4294967295;
	add.s64 	%rd5976, %rd5974, %rd5975;
	mad.lo.s64 	%rd5977, %rd11, %rd5955, %rd5976;
	shr.u64 	%rd5978, %rd5977, 32;
	and.b64  	%rd5979, %rd5894, 4294967295;
	add.s64 	%rd5980, %rd5978, %rd5979;
	mad.lo.s64 	%rd5981, %rd12, %rd5955, %rd5980;
	shr.u64 	%rd5982, %rd5981, 32;
	and.b64  	%rd5983, %rd5926, 4294967295;
	add.s64 	%rd5984, %rd5982, %rd5983;
	mad.lo.s64 	%rd5985, %rd13, %rd5955, %rd5984;
	shr.u64 	%rd5986, %rd5985, 32;
	and.b64  	%rd5987, %rd5930, 4294967295;
	add.s64 	%rd5988, %rd5986, %rd5987;
	shr.u64 	%rd5989, %rd5988, 32;
	and.b64  	%rd5990, %rd5934, 4294967295;
	add.s64 	%rd5991, %rd5989, %rd5990;
	shr.u64 	%rd5992, %rd5991, 32;
	and.b64  	%rd5993, %rd5938, 4294967295;
	add.s64 	%rd5994, %rd5992, %rd5993;
	shr.u64 	%rd5995, %rd5994, 32;
	and.b64  	%rd5996, %rd5942, 4294967295;
	add.s64 	%rd5997, %rd5995, %rd5996;
	shr.u64 	%rd5998, %rd5997, 32;
	and.b64  	%rd5999, %rd5946, 4294967295;
	add.s64 	%rd6000, %rd5998, %rd5999;
	shr.u64 	%rd6001, %rd6000, 32;
	and.b64  	%rd6002, %rd5950, 4294967295;
	add.s64 	%rd6003, %rd6001, %rd6002;
	shr.u64 	%rd6004, %rd6003, 32;
	and.b64  	%rd6005, %rd5954, 4294967295;
	add.s64 	%rd6006, %rd6004, %rd6005;
	{ .reg .b32 tmp; mov.b64 {tmp, %r1733}, %rd6006; }
	add.s32 	%r1734, %r1730, %r1733;
	mul.lo.s32 	%r1735, %r75, %r1732;
	cvt.u64.u32 	%rd6007, %r1735;
	and.b64  	%rd6008, %rd5961, 4294967295;
	mad.lo.s64 	%rd6009, %rd6, %rd6007, %rd6008;
	shr.u64 	%rd6010, %rd6009, 32;
	and.b64  	%rd6011, %rd5965, 4294967295;
	add.s64 	%rd6012, %rd6010, %rd6011;
	mad.lo.s64 	%rd6013, %rd7, %rd6007, %rd6012;
	cvt.u32.u64 	%r1736, %rd6013;
	shr.u64 	%rd6014, %rd6013, 32;
	and.b64  	%rd6015, %rd5969, 4294967295;
	add.s64 	%rd6016, %rd6014, %rd6015;
	mad.lo.s64 	%rd6017, %rd8, %rd6007, %rd6016;
	shr.u64 	%rd6018, %rd6017, 32;
	and.b64  	%rd6019, %rd5973, 4294967295;
	add.s64 	%rd6020, %rd6018, %rd6019;
	mad.lo.s64 	%rd6021, %rd9, %rd6007, %rd6020;
	shr.u64 	%rd6022, %rd6021, 32;
	and.b64  	%rd6023, %rd5977, 4294967295;
	add.s64 	%rd6024, %rd6022, %rd6023;
	mad.lo.s64 	%rd6025, %rd10, %rd6007, %rd6024;
	shr.u64 	%rd6026, %rd6025, 32;
	and.b64  	%rd6027, %rd5981, 4294967295;
	add.s64 	%rd6028, %rd6026, %rd6027;
	mad.lo.s64 	%rd6029, %rd11, %rd6007, %rd6028;
	shr.u64 	%rd6030, %rd6029, 32;
	and.b64  	%rd6031, %rd5985, 4294967295;
	add.s64 	%rd6032, %rd6030, %rd6031;
	mad.lo.s64 	%rd6033, %rd12, %rd6007, %rd6032;
	shr.u64 	%rd6034, %rd6033, 32;
	and.b64  	%rd6035, %rd5988, 4294967295;
	add.s64 	%rd6036, %rd6034, %rd6035;
	mad.lo.s64 	%rd6037, %rd13, %rd6007, %rd6036;
	shr.u64 	%rd6038, %rd6037, 32;
	and.b64  	%rd6039, %rd5991, 4294967295;
	add.s64 	%rd6040, %rd6038, %rd6039;
	shr.u64 	%rd6041, %rd6040, 32;
	and.b64  	%rd6042, %rd5994, 4294967295;
	add.s64 	%rd6043, %rd6041, %rd6042;
	shr.u64 	%rd6044, %rd6043, 32;
	and.b64  	%rd6045, %rd5997, 4294967295;
	add.s64 	%rd6046, %rd6044, %rd6045;
	shr.u64 	%rd6047, %rd6046, 32;
	and.b64  	%rd6048, %rd6000, 4294967295;
	add.s64 	%rd6049, %rd6047, %rd6048;
	shr.u64 	%rd6050, %rd6049, 32;
	and.b64  	%rd6051, %rd6003, 4294967295;
	add.s64 	%rd6052, %rd6050, %rd6051;
	shr.u64 	%rd6053, %rd6052, 32;
	and.b64  	%rd6054, %rd6006, 4294967295;
	add.s64 	%rd6055, %rd6053, %rd6054;
	{ .reg .b32 tmp; mov.b64 {tmp, %r1737}, %rd6055; }
	add.s32 	%r1738, %r1734, %r1737;
	mul.lo.s32 	%r1739, %r75, %r1736;
	cvt.u64.u32 	%rd6056, %r1739;
	and.b64  	%rd6057, %rd6013, 4294967295;
	mad.lo.s64 	%rd6058, %rd6, %rd6056, %rd6057;
	shr.u64 	%rd6059, %rd6058, 32;
	and.b64  	%rd6060, %rd6017, 4294967295;
	add.s64 	%rd6061, %rd6059, %rd6060;
	mad.lo.s64 	%rd6062, %rd7, %rd6056, %rd6061;
	cvt.u32.u64 	%r1740, %rd6062;
	shr.u64 	%rd6063, %rd6062, 32;
	and.b64  	%rd6064, %rd6021, 4294967295;
	add.s64 	%rd6065, %rd6063, %rd6064;
	mad.lo.s64 	%rd6066, %rd8, %rd6056, %rd6065;
	shr.u64 	%rd6067, %rd6066, 32;
	and.b64  	%rd6068, %rd6025, 4294967295;
	add.s64 	%rd6069, %rd6067, %rd6068;
	mad.lo.s64 	%rd6070, %rd9, %rd6056, %rd6069;
	shr.u64 	%rd6071, %rd6070, 32;
	and.b64  	%rd6072, %rd6029, 4294967295;
	add.s64 	%rd6073, %rd6071, %rd6072;
	mad.lo.s64 	%rd6074, %rd10, %rd6056, %rd6073;
	shr.u64 	%rd6075, %rd6074, 32;
	and.b64  	%rd6076, %rd6033, 4294967295;
	add.s64 	%rd6077, %rd6075, %rd6076;
	mad.lo.s64 	%rd6078, %rd11, %rd6056, %rd6077;
	shr.u64 	%rd6079, %rd6078, 32;
	and.b64  	%rd6080, %rd6037, 4294967295;
	add.s64 	%rd6081, %rd6079, %rd6080;
	mad.lo.s64 	%rd6082, %rd12, %rd6056, %rd6081;
	shr.u64 	%rd6083, %rd6082, 32;
	and.b64  	%rd6084, %rd6040, 4294967295;
	add.s64 	%rd6085, %rd6083, %rd6084;
	mad.lo.s64 	%rd6086, %rd13, %rd6056, %rd6085;
	shr.u64 	%rd6087, %rd6086, 32;
	and.b64  	%rd6088, %rd6043, 4294967295;
	add.s64 	%rd6089, %rd6087, %rd6088;
	shr.u64 	%rd6090, %rd6089, 32;
	and.b64  	%rd6091, %rd6046, 4294967295;
	add.s64 	%rd6092, %rd6090, %rd6091;
	shr.u64 	%rd6093, %rd6092, 32;
	and.b64  	%rd6094, %rd6049, 4294967295;
	add.s64 	%rd6095, %rd6093, %rd6094;
	shr.u64 	%rd6096, %rd6095, 32;
	and.b64  	%rd6097, %rd6052, 4294967295;
	add.s64 	%rd6098, %rd6096, %rd6097;
	shr.u64 	%rd6099, %rd6098, 32;
	and.b64  	%rd6100, %rd6055, 4294967295;
	add.s64 	%rd6101, %rd6099, %rd6100;
	{ .reg .b32 tmp; mov.b64 {tmp, %r1741}, %rd6101; }
	add.s32 	%r1742, %r1738, %r1741;
	mul.lo.s32 	%r1743, %r75, %r1740;
	cvt.u64.u32 	%rd6102, %r1743;
	and.b64  	%rd6103, %rd6062, 4294967295;
	mad.lo.s64 	%rd6104, %rd6, %rd6102, %rd6103;
	shr.u64 	%rd6105, %rd6104, 32;
	and.b64  	%rd6106, %rd6066, 4294967295;
	add.s64 	%rd6107, %rd6105, %rd6106;
	mad.lo.s64 	%rd6108, %rd7, %rd6102, %rd6107;
	cvt.u32.u64 	%r1744, %rd6108;
	shr.u64 	%rd6109, %rd6108, 32;
	and.b64  	%rd6110, %rd6070, 4294967295;
	add.s64 	%rd6111, %rd6109, %rd6110;
	mad.lo.s64 	%rd6112, %rd8, %rd6102, %rd6111;
	shr.u64 	%rd6113, %rd6112, 32;
	and.b64  	%rd6114, %rd6074, 4294967295;
	add.s64 	%rd6115, %rd6113, %rd6114;
	mad.lo.s64 	%rd6116, %rd9, %rd6102, %rd6115;
	shr.u64 	%rd6117, %rd6116, 32;
	and.b64  	%rd6118, %rd6078, 4294967295;
	add.s64 	%rd6119, %rd6117, %rd6118;
	mad.lo.s64 	%rd6120, %rd10, %rd6102, %rd6119;
	shr.u64 	%rd6121, %rd6120, 32;
	and.b64  	%rd6122, %rd6082, 4294967295;
	add.s64 	%rd6123, %rd6121, %rd6122;
	mad.lo.s64 	%rd6124, %rd11, %rd6102, %rd6123;
	shr.u64 	%rd6125, %rd6124, 32;
	and.b64  	%rd6126, %rd6086, 4294967295;
	add.s64 	%rd6127, %rd6125, %rd6126;
	mad.lo.s64 	%rd6128, %rd12, %rd6102, %rd6127;
	shr.u64 	%rd6129, %rd6128, 32;
	and.b64  	%rd6130, %rd6089, 4294967295;
	add.s64 	%rd6131, %rd6129, %rd6130;
	mad.lo.s64 	%rd6132, %rd13, %rd6102, %rd6131;
	shr.u64 	%rd6133, %rd6132, 32;
	and.b64  	%rd6134, %rd6092, 4294967295;
	add.s64 	%rd6135, %rd6133, %rd6134;
	shr.u64 	%rd6136, %rd6135, 32;
	and.b64  	%rd6137, %rd6095, 4294967295;
	add.s64 	%rd6138, %rd6136, %rd6137;
	shr.u64 	%rd6139, %rd6138, 32;
	and.b64  	%rd6140, %rd6098, 4294967295;
	add.s64 	%rd6141, %rd6139, %rd6140;
	shr.u64 	%rd6142, %rd6141, 32;
	and.b64  	%rd6143, %rd6101, 4294967295;
	add.s64 	%rd6144, %rd6142, %rd6143;
	{ .reg .b32 tmp; mov.b64 {tmp, %r1745}, %rd6144; }
	add.s32 	%r1746, %r1742, %r1745;
	mul.lo.s32 	%r1747, %r75, %r1744;
	cvt.u64.u32 	%rd6145, %r1747;
	and.b64  	%rd6146, %rd6108, 4294967295;
	mad.lo.s64 	%rd6147, %rd6, %rd6145, %rd6146;
	shr.u64 	%rd6148, %rd6147, 32;
	and.b64  	%rd6149, %rd6112, 4294967295;
	add.s64 	%rd6150, %rd6148, %rd6149;
	mad.lo.s64 	%rd6151, %rd7, %rd6145, %rd6150;
	cvt.u32.u64 	%r1748, %rd6151;
	shr.u64 	%rd6152, %rd6151, 32;
	and.b64  	%rd6153, %rd6116, 4294967295;
	add.s64 	%rd6154, %rd6152, %rd6153;
	mad.lo.s64 	%rd6155, %rd8, %rd6145, %rd6154;
	shr.u64 	%rd6156, %rd6155, 32;
	and.b64  	%rd6157, %rd6120, 4294967295;
	add.s64 	%rd6158, %rd6156, %rd6157;
	mad.lo.s64 	%rd6159, %rd9, %rd6145, %rd6158;
	shr.u64 	%rd6160, %rd6159, 32;
	and.b64  	%rd6161, %rd6124, 4294967295;
	add.s64 	%rd6162, %rd6160, %rd6161;
	mad.lo.s64 	%rd6163, %rd10, %rd6145, %rd6162;
	shr.u64 	%rd6164, %rd6163, 32;
	and.b64  	%rd6165, %rd6128, 4294967295;
	add.s64 	%rd6166, %rd6164, %rd6165;
	mad.lo.s64 	%rd6167, %rd11, %rd6145, %rd6166;
	shr.u64 	%rd6168, %rd6167, 32;
	and.b64  	%rd6169, %rd6132, 4294967295;
	add.s64 	%rd6170, %rd6168, %rd6169;
	mad.lo.s64 	%rd6171, %rd12, %rd6145, %rd6170;
	shr.u64 	%rd6172, %rd6171, 32;
	and.b64  	%rd6173, %rd6135, 4294967295;
	add.s64 	%rd6174, %rd6172, %rd6173;
	mad.lo.s64 	%rd6175, %rd13, %rd6145, %rd6174;
	shr.u64 	%rd6176, %rd6175, 32;
	and.b64  	%rd6177, %rd6138, 4294967295;
	add.s64 	%rd6178, %rd6176, %rd6177;
	shr.u64 	%rd6179, %rd6178, 32;
	and.b64  	%rd6180, %rd6141, 4294967295;
	add.s64 	%rd6181, %rd6179, %rd6180;
	shr.u64 	%rd6182, %rd6181, 32;
	and.b64  	%rd6183, %rd6144, 4294967295;
	add.s64 	%rd6184, %rd6182, %rd6183;
	{ .reg .b32 tmp; mov.b64 {tmp, %r1749}, %rd6184; }
	add.s32 	%r1750, %r1746, %r1749;
	mul.lo.s32 	%r1751, %r75, %r1748;
	cvt.u64.u32 	%rd6185, %r1751;
	and.b64  	%rd6186, %rd6151, 4294967295;
	mad.lo.s64 	%rd6187, %rd6, %rd6185, %rd6186;
	shr.u64 	%rd6188, %rd6187, 32;
	and.b64  	%rd6189, %rd6155, 4294967295;
	add.s64 	%rd6190, %rd6188, %rd6189;
	mad.lo.s64 	%rd6191, %rd7, %rd6185, %rd6190;
	cvt.u32.u64 	%r1752, %rd6191;
	shr.u64 	%rd6192, %rd6191, 32;
	and.b64  	%rd6193, %rd6159, 4294967295;
	add.s64 	%rd6194, %rd6192, %rd6193;
	mad.lo.s64 	%rd6195, %rd8, %rd6185, %rd6194;
	shr.u64 	%rd6196, %rd6195, 32;
	and.b64  	%rd6197, %rd6163, 4294967295;
	add.s64 	%rd6198, %rd6196, %rd6197;
	mad.lo.s64 	%rd6199, %rd9, %rd6185, %rd6198;
	shr.u64 	%rd6200, %rd6199, 32;
	and.b64  	%rd6201, %rd6167, 4294967295;
	add.s64 	%rd6202, %rd6200, %rd6201;
	mad.lo.s64 	%rd6203, %rd10, %rd6185, %rd6202;
	shr.u64 	%rd6204, %rd6203, 32;
	and.b64  	%rd6205, %rd6171, 4294967295;
	add.s64 	%rd6206, %rd6204, %rd6205;
	mad.lo.s64 	%rd6207, %rd11, %rd6185, %rd6206;
	shr.u64 	%rd6208, %rd6207, 32;
	and.b64  	%rd6209, %rd6175, 4294967295;
	add.s64 	%rd6210, %rd6208, %rd6209;
	mad.lo.s64 	%rd6211, %rd12, %rd6185, %rd6210;
	shr.u64 	%rd6212, %rd6211, 32;
	and.b64  	%rd6213, %rd6178, 4294967295;
	add.s64 	%rd6214, %rd6212, %rd6213;
	mad.lo.s64 	%rd6215, %rd13, %rd6185, %rd6214;
	shr.u64 	%rd6216, %rd6215, 32;
	and.b64  	%rd6217, %rd6181, 4294967295;
	add.s64 	%rd6218, %rd6216, %rd6217;
	shr.u64 	%rd6219, %rd6218, 32;
	and.b64  	%rd6220, %rd6184, 4294967295;
	add.s64 	%rd6221, %rd6219, %rd6220;
	{ .reg .b32 tmp; mov.b64 {tmp, %r1753}, %rd6221; }
	add.s32 	%r1754, %r1750, %r1753;
	mul.lo.s32 	%r1755, %r75, %r1752;
	cvt.u64.u32 	%rd6222, %r1755;
	and.b64  	%rd6223, %rd6191, 4294967295;
	mad.lo.s64 	%rd6224, %rd6, %rd6222, %rd6223;
	shr.u64 	%rd6225, %rd6224, 32;
	and.b64  	%rd6226, %rd6195, 4294967295;
	add.s64 	%rd6227, %rd6225, %rd6226;
	mad.lo.s64 	%rd6228, %rd7, %rd6222, %rd6227;
	cvt.u32.u64 	%r1756, %rd6228;
	shr.u64 	%rd6229, %rd6228, 32;
	and.b64  	%rd6230, %rd6199, 4294967295;
	add.s64 	%rd6231, %rd6229, %rd6230;
	mad.lo.s64 	%rd6232, %rd8, %rd6222, %rd6231;
	shr.u64 	%rd6233, %rd6232, 32;
	and.b64  	%rd6234, %rd6203, 4294967295;
	add.s64 	%rd6235, %rd6233, %rd6234;
	mad.lo.s64 	%rd6236, %rd9, %rd6222, %rd6235;
	shr.u64 	%rd6237, %rd6236, 32;
	and.b64  	%rd6238, %rd6207, 4294967295;
	add.s64 	%rd6239, %rd6237, %rd6238;
	mad.lo.s64 	%rd6240, %rd10, %rd6222, %rd6239;
	shr.u64 	%rd6241, %rd6240, 32;
	and.b64  	%rd6242, %rd6211, 4294967295;
	add.s64 	%rd6243, %rd6241, %rd6242;
	mad.lo.s64 	%rd6244, %rd11, %rd6222, %rd6243;
	shr.u64 	%rd6245, %rd6244, 32;
	and.b64  	%rd6246, %rd6215, 4294967295;
	add.s64 	%rd6247, %rd6245, %rd6246;
	mad.lo.s64 	%rd6248, %rd12, %rd6222, %rd6247;
	shr.u64 	%rd6249, %rd6248, 32;
	and.b64  	%rd6250, %rd6218, 4294967295;
	add.s64 	%rd6251, %rd6249, %rd6250;
	mad.lo.s64 	%rd6252, %rd13, %rd6222, %rd6251;
	shr.u64 	%rd6253, %rd6252, 32;
	and.b64  	%rd6254, %rd6221, 4294967295;
	add.s64 	%rd6255, %rd6253, %rd6254;
	{ .reg .b32 tmp; mov.b64 {tmp, %r1757}, %rd6255; }
	add.s32 	%r1758, %r1754, %r1757;
	mul.lo.s32 	%r1759, %r75, %r1756;
	cvt.u64.u32 	%rd6256, %r1759;
	and.b64  	%rd6257, %rd6228, 4294967295;
	mad.lo.s64 	%rd6258, %rd6, %rd6256, %rd6257;
	shr.u64 	%rd6259, %rd6258, 32;
	and.b64  	%rd6260, %rd6232, 4294967295;
	add.s64 	%rd6261, %rd6259, %rd6260;
	mad.lo.s64 	%rd167, %rd7, %rd6256, %rd6261;
	cvt.u32.u64 	%r4779, %rd167;
	shr.u64 	%rd6262, %rd167, 32;
	and.b64  	%rd6263, %rd6236, 4294967295;
	add.s64 	%rd6264, %rd6262, %rd6263;
	mad.lo.s64 	%rd168, %rd8, %rd6256, %rd6264;
	cvt.u32.u64 	%r4778, %rd168;
	shr.u64 	%rd6265, %rd168, 32;
	and.b64  	%rd6266, %rd6240, 4294967295;
	add.s64 	%rd6267, %rd6265, %rd6266;
	mad.lo.s64 	%rd169, %rd9, %rd6256, %rd6267;
	cvt.u32.u64 	%r4777, %rd169;
	shr.u64 	%rd6268, %rd169, 32;
	and.b64  	%rd6269, %rd6244, 4294967295;
	add.s64 	%rd6270, %rd6268, %rd6269;
	mad.lo.s64 	%rd170, %rd10, %rd6256, %rd6270;
	cvt.u32.u64 	%r4776, %rd170;
	shr.u64 	%rd6271, %rd170, 32;
	and.b64  	%rd6272, %rd6248, 4294967295;
	add.s64 	%rd6273, %rd6271, %rd6272;
	mad.lo.s64 	%rd171, %rd11, %rd6256, %rd6273;
	cvt.u32.u64 	%r4775, %rd171;
	shr.u64 	%rd6274, %rd171, 32;
	and.b64  	%rd6275, %rd6252, 4294967295;
	add.s64 	%rd6276, %rd6274, %rd6275;
	mad.lo.s64 	%rd172, %rd12, %rd6256, %rd6276;
	cvt.u32.u64 	%r4774, %rd172;
	shr.u64 	%rd6277, %rd172, 32;
	and.b64  	%rd6278, %rd6255, 4294967295;
	add.s64 	%rd6279, %rd6277, %rd6278;
	mad.lo.s64 	%rd173, %rd13, %rd6256, %rd6279;
	cvt.u32.u64 	%r4773, %rd173;
	{ .reg .b32 tmp; mov.b64 {tmp, %r1760}, %rd173; }
	add.s32 	%r4772, %r1758, %r1760;
	setp.gt.u32 	%p138, %r4772, %r1728;
	@%p138 bra 	$L__BB4_140;
	cvt.u32.u64 	%r1761, %rd13;
	setp.lt.u32 	%p139, %r4772, %r1761;
	@%p139 bra 	$L__BB4_141;
	cvt.u32.u64 	%r1762, %rd12;
	setp.lt.u32 	%p140, %r1762, %r4773;
	@%p140 bra 	$L__BB4_140;
	cvt.u32.u64 	%r1763, %rd12;
	setp.gt.u32 	%p141, %r1763, %r4773;
	@%p141 bra 	$L__BB4_141;
	cvt.u32.u64 	%r1764, %rd11;
	setp.lt.u32 	%p142, %r1764, %r4774;
	@%p142 bra 	$L__BB4_140;
	cvt.u32.u64 	%r1765, %rd11;
	setp.gt.u32 	%p143, %r1765, %r4774;
	@%p143 bra 	$L__BB4_141;
	cvt.u32.u64 	%r1766, %rd10;
	setp.lt.u32 	%p144, %r1766, %r4775;
	@%p144 bra 	$L__BB4_140;
	cvt.u32.u64 	%r1767, %rd10;
	setp.gt.u32 	%p145, %r1767, %r4775;
	@%p145 bra 	$L__BB4_141;
	cvt.u32.u64 	%r1768, %rd9;
	setp.lt.u32 	%p146, %r1768, %r4776;
	@%p146 bra 	$L__BB4_140;
	cvt.u32.u64 	%r1769, %rd9;
	setp.gt.u32 	%p147, %r1769, %r4776;
	@%p147 bra 	$L__BB4_141;
	cvt.u32.u64 	%r1770, %rd8;
	setp.lt.u32 	%p148, %r1770, %r4777;
	@%p148 bra 	$L__BB4_140;
	cvt.u32.u64 	%r1771, %rd8;
	setp.gt.u32 	%p149, %r1771, %r4777;
	@%p149 bra 	$L__BB4_141;
	cvt.u32.u64 	%r1772, %rd7;
	setp.lt.u32 	%p150, %r1772, %r4778;
	@%p150 bra 	$L__BB4_140;
	cvt.u32.u64 	%r1773, %rd7;
	cvt.u32.u64 	%r1774, %rd6;
	setp.gt.u32 	%p151, %r1773, %r4778;
	setp.gt.u32 	%p152, %r1774, %r4779;
	or.pred  	%p153, %p151, %p152;
	@%p153 bra 	$L__BB4_141;
$L__BB4_140:
	cvt.u32.u64 	%r1775, %rd13;
	and.b64  	%rd6281, %rd167, 4294967295;
	sub.s64 	%rd6282, %rd6281, %rd6;
	shr.u64 	%rd6283, %rd6282, 63;
	cvt.u32.u64 	%r4779, %rd6282;
	and.b64  	%rd6284, %rd168, 4294967295;
	add.s64 	%rd6285, %rd6283, %rd7;
	sub.s64 	%rd6286, %rd6284, %rd6285;
	shr.u64 	%rd6287, %rd6286, 63;
	cvt.u32.u64 	%r4778, %rd6286;
	and.b64  	%rd6288, %rd169, 4294967295;
	add.s64 	%rd6289, %rd6287, %rd8;
	sub.s64 	%rd6290, %rd6288, %rd6289;
	shr.u64 	%rd6291, %rd6290, 63;
	cvt.u32.u64 	%r4777, %rd6290;
	and.b64  	%rd6292, %rd170, 4294967295;
	add.s64 	%rd6293, %rd6291, %rd9;
	sub.s64 	%rd6294, %rd6292, %rd6293;
	shr.u64 	%rd6295, %rd6294, 63;
	cvt.u32.u64 	%r4776, %rd6294;
	and.b64  	%rd6296, %rd171, 4294967295;
	add.s64 	%rd6297, %rd6295, %rd10;
	sub.s64 	%rd6298, %rd6296, %rd6297;
	shr.u64 	%rd6299, %rd6298, 63;
	cvt.u32.u64 	%r4775, %rd6298;
	and.b64  	%rd6300, %rd172, 4294967295;
	add.s64 	%rd6301, %rd6299, %rd11;
	sub.s64 	%rd6302, %rd6300, %rd6301;
	shr.u64 	%rd6303, %rd6302, 63;
	cvt.u32.u64 	%r4774, %rd6302;
	and.b64  	%rd6304, %rd173, 4294967295;
	add.s64 	%rd6305, %rd6303, %rd12;
	sub.s64 	%rd6306, %rd6304, %rd6305;
	shr.u64 	%rd6307, %rd6306, 63;
	cvt.u32.u64 	%r4773, %rd6306;
	cvt.u32.u64 	%r1776, %rd6307;
	add.s32 	%r1777, %r1775, %r1776;
	sub.s32 	%r4772, %r4772, %r1777;
$L__BB4_141:
	setp.gt.u32 	%p154, %r4746, %r4754;
	@%p154 bra 	$L__BB4_379;
	setp.lt.u32 	%p155, %r4746, %r4754;
	setp.ne.s32 	%p156, %r4747, %r4755;
	setp.ne.s32 	%p157, %r4748, %r4756;
	or.pred  	%p158, %p156, %p157;
	or.pred  	%p159, %p158, %p155;
	setp.ne.s32 	%p160, %r4749, %r4757;
	or.pred  	%p161, %p159, %p160;
	setp.ne.s32 	%p162, %r4750, %r4758;
	or.pred  	%p163, %p161, %p162;
	setp.ne.s32 	%p164, %r4751, %r4759;
	or.pred  	%p165, %p163, %p164;
	setp.ne.s32 	%p166, %r4752, %r4760;
	or.pred  	%p167, %p165, %p166;
	setp.ne.s32 	%p168, %r4753, %r4761;
	or.pred  	%p169, %p167, %p168;
	@%p169 bra 	$L__BB4_379;
	setp.gt.u32 	%p170, %r4763, %r4772;
	mov.b32 	%r4839, 0;
	mov.b32 	%r4838, 1;
	mov.u32 	%r4840, %r4839;
	mov.u32 	%r4841, %r4839;
	mov.u32 	%r4842, %r4839;
	mov.u32 	%r4843, %r4839;
	mov.u32 	%r4844, %r4839;
	mov.u32 	%r4845, %r4839;
	mov.u32 	%r4846, %r4839;
	mov.u32 	%r4847, %r4922;
	mov.u32 	%r4848, %r4923;
	mov.u32 	%r4849, %r4924;
	mov.u32 	%r4850, %r4925;
	mov.u32 	%r4851, %r4926;
	mov.u32 	%r4852, %r4927;
	mov.u32 	%r4853, %r4928;
	mov.u32 	%r4854, %r4929;
	mov.u32 	%r4855, %r4922;
	mov.u32 	%r4856, %r4923;
	mov.u32 	%r4857, %r4924;
	mov.u32 	%r4858, %r4925;
	mov.u32 	%r4859, %r4926;
	mov.u32 	%r4860, %r4927;
	mov.u32 	%r4861, %r4928;
	mov.u32 	%r4862, %r4929;
	@%p170 bra 	$L__BB4_592;
	setp.lt.u32 	%p171, %r4763, %r4772;
	setp.ne.s32 	%p172, %r4764, %r4773;
	setp.ne.s32 	%p173, %r4765, %r4774;
	or.pred  	%p174, %p172, %p173;
	or.pred  	%p175, %p174, %p171;
	setp.ne.s32 	%p176, %r4766, %r4775;
	or.pred  	%p177, %p175, %p176;
	setp.ne.s32 	%p178, %r4767, %r4776;
	or.pred  	%p179, %p177, %p178;
	setp.ne.s32 	%p180, %r4768, %r4777;
	or.pred  	%p181, %p179, %p180;
	setp.ne.s32 	%p182, %r4769, %r4778;
	or.pred  	%p183, %p181, %p182;
	setp.ne.s32 	%p184, %r4770, %r4779;
	or.pred  	%p185, %p183, %p184;
	mov.u32 	%r4847, %r4922;
	mov.u32 	%r4848, %r4923;
	mov.u32 	%r4849, %r4924;
	mov.u32 	%r4850, %r4925;
	mov.u32 	%r4851, %r4926;
	mov.u32 	%r4852, %r4927;
	mov.u32 	%r4853, %r4928;
	mov.u32 	%r4854, %r4929;
	mov.u32 	%r4855, %r4922;
	mov.u32 	%r4856, %r4923;
	mov.u32 	%r4857, %r4924;
	mov.u32 	%r4858, %r4925;
	mov.u32 	%r4859, %r4926;
	mov.u32 	%r4860, %r4927;
	mov.u32 	%r4861, %r4928;
	mov.u32 	%r4862, %r4929;
	@%p185 bra 	$L__BB4_592;
	or.b32  	%r1784, %r125, %r124;
	or.b32  	%r1785, %r1784, %r123;
	or.b32  	%r1786, %r1785, %r122;
	or.b32  	%r1787, %r1786, %r121;
	or.b32  	%r1788, %r1787, %r120;
	or.b32  	%r1789, %r1788, %r119;
	or.b32  	%r1790, %r1789, %r118;
	setp.eq.s32 	%p186, %r1790, 0;
	mov.u32 	%r4840, %r4839;
	mov.u32 	%r4841, %r4839;
	mov.u32 	%r4842, %r4839;
	mov.u32 	%r4843, %r4839;
	mov.u32 	%r4844, %r4839;
	mov.u32 	%r4845, %r4839;
	mov.u32 	%r4846, %r4839;
	mov.u32 	%r4847, %r4922;
	mov.u32 	%r4848, %r4923;
	mov.u32 	%r4849, %r4924;
	mov.u32 	%r4850, %r4925;
	mov.u32 	%r4851, %r4926;
	mov.u32 	%r4852, %r4927;
	mov.u32 	%r4853, %r4928;
	mov.u32 	%r4854, %r4929;
	mov.u32 	%r4855, %r4922;
	mov.u32 	%r4856, %r4923;
	mov.u32 	%r4857, %r4924;
	mov.u32 	%r4858, %r4925;
	mov.u32 	%r4859, %r4926;
	mov.u32 	%r4860, %r4927;
	mov.u32 	%r4861, %r4928;
	mov.u32 	%r4862, %r4929;
	@%p186 bra 	$L__BB4_592;
	cvt.u32.u64 	%r1791, %rd13;
	mul.lo.s64 	%rd6308, %rd131, %rd131;
	cvt.u32.u64 	%r1792, %rd6308;
	shr.u64 	%rd6309, %rd6308, 32;
	mul.lo.s64 	%rd6310, %rd132, %rd131;
	add.s64 	%rd6311, %rd6309, %rd6310;
	shr.u64 	%rd6312, %rd6311, 32;
	mul.lo.s64 	%rd6313, %rd133, %rd131;
	add.s64 	%rd6314, %rd6312, %rd6313;
	shr.u64 	%rd6315, %rd6314, 32;
	mul.lo.s64 	%rd6316, %rd134, %rd131;
	add.s64 	%rd6317, %rd6315, %rd6316;
	shr.u64 	%rd6318, %rd6317, 32;
	mul.lo.s64 	%rd6319, %rd135, %rd131;
	add.s64 	%rd6320, %rd6318, %rd6319;
	shr.u64 	%rd6321, %rd6320, 32;
	mul.lo.s64 	%rd6322, %rd136, %rd131;
	add.s64 	%rd6323, %rd6321, %rd6322;
	shr.u64 	%rd6324, %rd6323, 32;
	mul.lo.s64 	%rd6325, %rd137, %rd131;
	add.s64 	%rd6326, %rd6324, %rd6325;
	shr.u64 	%rd6327, %rd6326, 32;
	mul.lo.s64 	%rd6328, %rd138, %rd131;
	add.s64 	%rd6329, %rd6327, %rd6328;
	shr.u64 	%rd6330, %rd6329, 32;
	and.b64  	%rd6331, %rd6311, 4294967295;
	add.s64 	%rd6332, %rd6310, %rd6331;
	shr.u64 	%rd6333, %rd6332, 32;
	and.b64  	%rd6334, %rd6314, 4294967295;
	add.s64 	%rd6335, %rd6333, %rd6334;
	mad.lo.s64 	%rd6336, %rd132, %rd132, %rd6335;
	shr.u64 	%rd6337, %rd6336, 32;
	mul.lo.s64 	%rd6338, %rd133, %rd132;
	and.b64  	%rd6339, %rd6317, 4294967295;
	add.s64 	%rd6340, %rd6337, %rd6339;
	add.s64 	%rd6341, %rd6340, %rd6338;
	shr.u64 	%rd6342, %rd6341, 32;
	mul.lo.s64 	%rd6343, %rd134, %rd132;
	and.b64  	%rd6344, %rd6320, 4294967295;
	add.s64 	%rd6345, %rd6342, %rd6344;
	add.s64 	%rd6346, %rd6345, %rd6343;
	shr.u64 	%rd6347, %rd6346, 32;
	mul.lo.s64 	%rd6348, %rd135, %rd132;
	and.b64  	%rd6349, %rd6323, 4294967295;
	add.s64 	%rd6350, %rd6347, %rd6349;
	add.s64 	%rd6351, %rd6350, %rd6348;
	shr.u64 	%rd6352, %rd6351, 32;
	mul.lo.s64 	%rd6353, %rd136, %rd132;
	and.b64  	%rd6354, %rd6326, 4294967295;
	add.s64 	%rd6355, %rd6352, %rd6354;
	add.s64 	%rd6356, %rd6355, %rd6353;
	shr.u64 	%rd6357, %rd6356, 32;
	mul.lo.s64 	%rd6358, %rd137, %rd132;
	and.b64  	%rd6359, %rd6329, 4294967295;
	add.s64 	%rd6360, %rd6357, %rd6359;
	add.s64 	%rd6361, %rd6360, %rd6358;
	shr.u64 	%rd6362, %rd6361, 32;
	mul.lo.s64 	%rd6363, %rd138, %rd132;
	add.s64 	%rd6364, %rd6362, %rd6330;
	add.s64 	%rd6365, %rd6364, %rd6363;
	shr.u64 	%rd6366, %rd6365, 32;
	and.b64  	%rd6367, %rd6336, 4294967295;
	add.s64 	%rd6368, %rd6313, %rd6367;
	shr.u64 	%rd6369, %rd6368, 32;
	and.b64  	%rd6370, %rd6341, 4294967295;
	add.s64 	%rd6371, %rd6369, %rd6370;
	add.s64 	%rd6372, %rd6371, %rd6338;
	shr.u64 	%rd6373, %rd6372, 32;
	and.b64  	%rd6374, %rd6346, 4294967295;
	add.s64 	%rd6375, %rd6373, %rd6374;
	mad.lo.s64 	%rd6376, %rd133, %rd133, %rd6375;
	shr.u64 	%rd6377, %rd6376, 32;
	mul.lo.s64 	%rd6378, %rd134, %rd133;
	and.b64  	%rd6379, %rd6351, 4294967295;
	add.s64 	%rd6380, %rd6377, %rd6379;
	add.s64 	%rd6381, %rd6380, %rd6378;
	shr.u64 	%rd6382, %rd6381, 32;
	mul.lo.s64 	%rd6383, %rd135, %rd133;
	and.b64  	%rd6384, %rd6356, 4294967295;
	add.s64 	%rd6385, %rd6382, %rd6384;
	add.s64 	%rd6386, %rd6385, %rd6383;
	shr.u64 	%rd6387, %rd6386, 32;
	mul.lo.s64 	%rd6388, %rd136, %rd133;
	and.b64  	%rd6389, %rd6361, 4294967295;
	add.s64 	%rd6390, %rd6387, %rd6389;
	add.s64 	%rd6391, %rd6390, %rd6388;
	shr.u64 	%rd6392, %rd6391, 32;
	mul.lo.s64 	%rd6393, %rd137, %rd133;
	and.b64  	%rd6394, %rd6365, 4294967295;
	add.s64 	%rd6395, %rd6392, %rd6394;
	add.s64 	%rd6396, %rd6395, %rd6393;
	shr.u64 	%rd6397, %rd6396, 32;
	mul.lo.s64 	%rd6398, %rd138, %rd133;
	add.s64 	%rd6399, %rd6397, %rd6366;
	add.s64 	%rd6400, %rd6399, %rd6398;
	shr.u64 	%rd6401, %rd6400, 32;
	and.b64  	%rd6402, %rd6372, 4294967295;
	add.s64 	%rd6403, %rd6316, %rd6402;
	shr.u64 	%rd6404, %rd6403, 32;
	and.b64  	%rd6405, %rd6376, 4294967295;
	add.s64 	%rd6406, %rd6404, %rd6405;
	add.s64 	%rd6407, %rd6406, %rd6343;
	shr.u64 	%rd6408, %rd6407, 32;
	and.b64  	%rd6409, %rd6381, 4294967295;
	add.s64 	%rd6410, %rd6408, %rd6409;
	add.s64 	%rd6411, %rd6410, %rd6378;
	shr.u64 	%rd6412, %rd6411, 32;
	and.b64  	%rd6413, %rd6386, 4294967295;
	add.s64 	%rd6414, %rd6412, %rd6413;
	mad.lo.s64 	%rd6415, %rd134, %rd134, %rd6414;
	shr.u64 	%rd6416, %rd6415, 32;
	mul.lo.s64 	%rd6417, %rd135, %rd134;
	and.b64  	%rd6418, %rd6391, 4294967295;
	add.s64 	%rd6419, %rd6416, %rd6418;
	add.s64 	%rd6420, %rd6419, %rd6417;
	shr.u64 	%rd6421, %rd6420, 32;
	mul.lo.s64 	%rd6422, %rd136, %rd134;
	and.b64  	%rd6423, %rd6396, 4294967295;
	add.s64 	%rd6424, %rd6421, %rd6423;
	add.s64 	%rd6425, %rd6424, %rd6422;
	shr.u64 	%rd6426, %rd6425, 32;
	mul.lo.s64 	%rd6427, %rd137, %rd134;
	and.b64  	%rd6428, %rd6400, 4294967295;
	add.s64 	%rd6429, %rd6426, %rd6428;
	add.s64 	%rd6430, %rd6429, %rd6427;
	shr.u64 	%rd6431, %rd6430, 32;
	mul.lo.s64 	%rd6432, %rd138, %rd134;
	add.s64 	%rd6433, %rd6431, %rd6401;
	add.s64 	%rd6434, %rd6433, %rd6432;
	shr.u64 	%rd6435, %rd6434, 32;
	and.b64  	%rd6436, %rd6407, 4294967295;
	add.s64 	%rd6437, %rd6319, %rd6436;
	shr.u64 	%rd6438, %rd6437, 32;
	and.b64  	%rd6439, %rd6411, 4294967295;
	add.s64 	%rd6440, %rd6438, %rd6439;
	add.s64 	%rd6441, %rd6440, %rd6348;
	shr.u64 	%rd6442, %rd6441, 32;
	and.b64  	%rd6443, %rd6415, 4294967295;
	add.s64 	%rd6444, %rd6442, %rd6443;
	add.s64 	%rd6445, %rd6444, %rd6383;
	shr.u64 	%rd6446, %rd6445, 32;
	and.b64  	%rd6447, %rd6420, 4294967295;
	add.s64 	%rd6448, %rd6446, %rd6447;
	add.s64 	%rd6449, %rd6448, %rd6417;
	shr.u64 	%rd6450, %rd6449, 32;
	and.b64  	%rd6451, %rd6425, 4294967295;
	add.s64 	%rd6452, %rd6450, %rd6451;
	mad.lo.s64 	%rd6453, %rd135, %rd135, %rd6452;
	shr.u64 	%rd6454, %rd6453, 32;
	mul.lo.s64 	%rd6455, %rd136, %rd135;
	and.b64  	%rd6456, %rd6430, 4294967295;
	add.s64 	%rd6457, %rd6454, %rd6456;
	add.s64 	%rd6458, %rd6457, %rd6455;
	shr.u64 	%rd6459, %rd6458, 32;
	mul.lo.s64 	%rd6460, %rd137, %rd135;
	and.b64  	%rd6461, %rd6434, 4294967295;
	add.s64 	%rd6462, %rd6459, %rd6461;
	add.s64 	%rd6463, %rd6462, %rd6460;
	shr.u64 	%rd6464, %rd6463, 32;
	mul.lo.s64 	%rd6465, %rd138, %rd135;
	add.s64 	%rd6466, %rd6464, %rd6435;
	add.s64 	%rd6467, %rd6466, %rd6465;
	shr.u64 	%rd6468, %rd6467, 32;
	and.b64  	%rd6469, %rd6441, 4294967295;
	add.s64 	%rd6470, %rd6322, %rd6469;
	shr.u64 	%rd6471, %rd6470, 32;
	and.b64  	%rd6472, %rd6445, 4294967295;
	add.s64 	%rd6473, %rd6471, %rd6472;
	add.s64 	%rd6474, %rd6473, %rd6353;
	shr.u64 	%rd6475, %rd6474, 32;
	and.b64  	%rd6476, %rd6449, 4294967295;
	add.s64 	%rd6477, %rd6475, %rd6476;
	add.s64 	%rd6478, %rd6477, %rd6388;
	shr.u64 	%rd6479, %rd6478, 32;
	and.b64  	%rd6480, %rd6453, 4294967295;
	add.s64 	%rd6481, %rd6479, %rd6480;
	add.s64 	%rd6482, %rd6481, %rd6422;
	shr.u64 	%rd6483, %rd6482, 32;
	and.b64  	%rd6484, %rd6458, 4294967295;
	add.s64 	%rd6485, %rd6483, %rd6484;
	add.s64 	%rd6486, %rd6485, %rd6455;
	shr.u64 	%rd6487, %rd6486, 32;
	and.b64  	%rd6488, %rd6463, 4294967295;
	add.s64 	%rd6489, %rd6487, %rd6488;
	mad.lo.s64 	%rd6490, %rd136, %rd136, %rd6489;
	shr.u64 	%rd6491, %rd6490, 32;
	mul.lo.s64 	%rd6492, %rd137, %rd136;
	and.b64  	%rd6493, %rd6467, 4294967295;
	add.s64 	%rd6494, %rd6491, %rd6493;
	add.s64 	%rd6495, %rd6494, %rd6492;
	shr.u64 	%rd6496, %rd6495, 32;
	mul.lo.s64 	%rd6497, %rd138, %rd136;
	add.s64 	%rd6498, %rd6496, %rd6468;
	add.s64 	%rd6499, %rd6498, %rd6497;
	shr.u64 	%rd6500, %rd6499, 32;
	and.b64  	%rd6501, %rd6474, 4294967295;
	add.s64 	%rd6502, %rd6325, %rd6501;
	shr.u64 	%rd6503, %rd6502, 32;
	and.b64  	%rd6504, %rd6478, 4294967295;
	add.s64 	%rd6505, %rd6503, %rd6504;
	add.s64 	%rd6506, %rd6505, %rd6358;
	shr.u64 	%rd6507, %rd6506, 32;
	and.b64  	%rd6508, %rd6482, 4294967295;
	add.s64 	%rd6509, %rd6507, %rd6508;
	add.s64 	%rd6510, %rd6509, %rd6393;
	shr.u64 	%rd6511, %rd6510, 32;
	and.b64  	%rd6512, %rd6486, 4294967295;
	add.s64 	%rd6513, %rd6511, %rd6512;
	add.s64 	%rd6514, %rd6513, %rd6427;
	shr.u64 	%rd6515, %rd6514, 32;
	and.b64  	%rd6516, %rd6490, 4294967295;
	add.s64 	%rd6517, %rd6515, %rd6516;
	add.s64 	%rd6518, %rd6517, %rd6460;
	shr.u64 	%rd6519, %rd6518, 32;
	and.b64  	%rd6520, %rd6495, 4294967295;
	add.s64 	%rd6521, %rd6519, %rd6520;
	add.s64 	%rd6522, %rd6521, %rd6492;
	shr.u64 	%rd6523, %rd6522, 32;
	and.b64  	%rd6524, %rd6499, 4294967295;
	add.s64 	%rd6525, %rd6523, %rd6524;
	mad.lo.s64 	%rd6526, %rd137, %rd137, %rd6525;
	shr.u64 	%rd6527, %rd6526, 32;
	mul.lo.s64 	%rd6528, %rd138, %rd137;
	add.s64 	%rd6529, %rd6527, %rd6500;
	add.s64 	%rd6530, %rd6529, %rd6528;
	shr.u64 	%rd6531, %rd6530, 32;
	and.b64  	%rd6532, %rd6506, 4294967295;
	add.s64 	%rd6533, %rd6328, %rd6532;
	shr.u64 	%rd6534, %rd6533, 32;
	and.b64  	%rd6535, %rd6510, 4294967295;
	add.s64 	%rd6536, %rd6534, %rd6535;
	add.s64 	%rd6537, %rd6536, %rd6363;
	shr.u64 	%rd6538, %rd6537, 32;
	and.b64  	%rd6539, %rd6514, 4294967295;
	add.s64 	%rd6540, %rd6538, %rd6539;
	add.s64 	%rd6541, %rd6540, %rd6398;
	shr.u64 	%rd6542, %rd6541, 32;
	and.b64  	%rd6543, %rd6518, 4294967295;
	add.s64 	%rd6544, %rd6542, %rd6543;
	add.s64 	%rd6545, %rd6544, %rd6432;
	shr.u64 	%rd6546, %rd6545, 32;
	and.b64  	%rd6547, %rd6522, 4294967295;
	add.s64 	%rd6548, %rd6546, %rd6547;
	add.s64 	%rd6549, %rd6548, %rd6465;
	shr.u64 	%rd6550, %rd6549, 32;
	and.b64  	%rd6551, %rd6526, 4294967295;
	add.s64 	%rd6552, %rd6550, %rd6551;
	add.s64 	%rd6553, %rd6552, %rd6497;
	shr.u64 	%rd6554, %rd6553, 32;
	and.b64  	%rd6555, %rd6530, 4294967295;
	add.s64 	%rd6556, %rd6554, %rd6555;
	add.s64 	%rd6557, %rd6556, %rd6528;
	shr.u64 	%rd6558, %rd6557, 32;
	add.s64 	%rd6559, %rd6558, %rd6531;
	mad.lo.s64 	%rd6560, %rd138, %rd138, %rd6559;
	{ .reg .b32 tmp; mov.b64 {tmp, %r1793}, %rd6560; }
	mul.lo.s32 	%r1794, %r75, %r1792;
	cvt.u64.u32 	%rd6561, %r1794;
	and.b64  	%rd6562, %rd6308, 4294967295;
	mad.lo.s64 	%rd6563, %rd6, %rd6561, %rd6562;
	shr.u64 	%rd6564, %rd6563, 32;
	and.b64  	%rd6565, %rd6332, 4294967295;
	add.s64 	%rd6566, %rd6564, %rd6565;
	mad.lo.s64 	%rd6567, %rd7, %rd6561, %rd6566;
	cvt.u32.u64 	%r1795, %rd6567;
	shr.u64 	%rd6568, %rd6567, 32;
	and.b64  	%rd6569, %rd6368, 4294967295;
	add.s64 	%rd6570, %rd6568, %rd6569;
	mad.lo.s64 	%rd6571, %rd8, %rd6561, %rd6570;
	shr.u64 	%rd6572, %rd6571, 32;
	and.b64  	%rd6573, %rd6403, 4294967295;
	add.s64 	%rd6574, %rd6572, %rd6573;
	mad.lo.s64 	%rd6575, %rd9, %rd6561, %rd6574;
	shr.u64 	%rd6576, %rd6575, 32;
	and.b64  	%rd6577, %rd6437, 4294967295;
	add.s64 	%rd6578, %rd6576, %rd6577;
	mad.lo.s64 	%rd6579, %rd10, %rd6561, %rd6578;
	shr.u64 	%rd6580, %rd6579, 32;
	and.b64  	%rd6581, %rd6470, 4294967295;
	add.s64 	%rd6582, %rd6580, %rd6581;
	mad.lo.s64 	%rd6583, %rd11, %rd6561, %rd6582;
	shr.u64 	%rd6584, %rd6583, 32;
	and.b64  	%rd6585, %rd6502, 4294967295;
	add.s64 	%rd6586, %rd6584, %rd6585;
	mad.lo.s64 	%rd6587, %rd12, %rd6561, %rd6586;
	shr.u64 	%rd6588, %rd6587, 32;
	and.b64  	%rd6589, %rd6533, 4294967295;
	add.s64 	%rd6590, %rd6588, %rd6589;
	mad.lo.s64 	%rd6591, %rd13, %rd6561, %rd6590;
	shr.u64 	%rd6592, %rd6591, 32;
	and.b64  	%rd6593, %rd6537, 4294967295;
	add.s64 	%rd6594, %rd6592, %rd6593;
	shr.u64 	%rd6595, %rd6594, 32;
	and.b64  	%rd6596, %rd6541, 4294967295;
	add.s64 	%rd6597, %rd6595, %rd6596;
	shr.u64 	%rd6598, %rd6597, 32;
	and.b64  	%rd6599, %rd6545, 4294967295;
	add.s64 	%rd6600, %rd6598, %rd6599;
	shr.u64 	%rd6601, %rd6600, 32;
	and.b64  	%rd6602, %rd6549, 4294967295;
	add.s64 	%rd6603, %rd6601, %rd6602;
	shr.u64 	%rd6604, %rd6603, 32;
	and.b64  	%rd6605, %rd6553, 4294967295;
	add.s64 	%rd6606, %rd6604, %rd6605;
	shr.u64 	%rd6607, %rd6606, 32;
	and.b64  	%rd6608, %rd6557, 4294967295;
	add.s64 	%rd6609, %rd6607, %rd6608;
	shr.u64 	%rd6610, %rd6609, 32;
	and.b64  	%rd6611, %rd6560, 4294967295;
	add.s64 	%rd6612, %rd6610, %rd6611;
	{ .reg .b32 tmp; mov.b64 {tmp, %r1796}, %rd6612; }
	add.s32 	%r1797, %r1793, %r1796;
	mul.lo.s32 	%r1798, %r75, %r1795;
	cvt.u64.u32 	%rd6613, %r1798;
	and.b64  	%rd6614, %rd6567, 4294967295;
	mad.lo.s64 	%rd6615, %rd6, %rd6613, %rd6614;
	shr.u64 	%rd6616, %rd6615, 32;
	and.b64  	%rd6617, %rd6571, 4294967295;
	add.s64 	%rd6618, %rd6616, %rd6617;
	mad.lo.s64 	%rd6619, %rd7, %rd6613, %rd6618;
	cvt.u32.u64 	%r1799, %rd6619;
	shr.u64 	%rd6620, %rd6619, 32;
	and.b64  	%rd6621, %rd6575, 4294967295;
	add.s64 	%rd6622, %rd6620, %rd6621;
	mad.lo.s64 	%rd6623, %rd8, %rd6613, %rd6622;
	shr.u64 	%rd6624, %rd6623, 32;
	and.b64  	%rd6625, %rd6579, 4294967295;
	add.s64 	%rd6626, %rd6624, %rd6625;
	mad.lo.s64 	%rd6627, %rd9, %rd6613, %rd6626;
	shr.u64 	%rd6628, %rd6627, 32;
	and.b64  	%rd6629, %rd6583, 4294967295;
	add.s64 	%rd6630, %rd6628, %rd6629;
	mad.lo.s64 	%rd6631, %rd10, %rd6613, %rd6630;
	shr.u64 	%rd6632, %rd6631, 32;
	and.b64  	%rd6633, %rd6587, 4294967295;
	add.s64 	%rd6634, %rd6632, %rd6633;
	mad.lo.s64 	%rd6635, %rd11, %rd6613, %rd6634;
	shr.u64 	%rd6636, %rd6635, 32;
	and.b64  	%rd6637, %rd6591, 4294967295;
	add.s64 	%rd6638, %rd6636, %rd6637;
	mad.lo.s64 	%rd6639, %rd12, %rd6613, %rd6638;
	shr.u64 	%rd6640, %rd6639, 32;
	and.b64  	%rd6641, %rd6594, 4294967295;
	add.s64 	%rd6642, %rd6640, %rd6641;
	mad.lo.s64 	%rd6643, %rd13, %rd6613, %rd6642;
	shr.u64 	%rd6644, %rd6643, 32;
	and.b64  	%rd6645, %rd6597, 4294967295;
	add.s64 	%rd6646, %rd6644, %rd6645;
	shr.u64 	%rd6647, %rd6646, 32;
	and.b64  	%rd6648, %rd6600, 4294967295;
	add.s64 	%rd6649, %rd6647, %rd6648;
	shr.u64 	%rd6650, %rd6649, 32;
	and.b64  	%rd6651, %rd6603, 4294967295;
	add.s64 	%rd6652, %rd6650, %rd6651;
	shr.u64 	%rd6653, %rd6652, 32;
	and.b64  	%rd6654, %rd6606, 4294967295;
	add.s64 	%rd6655, %rd6653, %rd6654;
	shr.u64 	%rd6656, %rd6655, 32;
	and.b64  	%rd6657, %rd6609, 4294967295;
	add.s64 	%rd6658, %rd6656, %rd6657;
	shr.u64 	%rd6659, %rd6658, 32;
	and.b64  	%rd6660, %rd6612, 4294967295;
	add.s64 	%rd6661, %rd6659, %rd6660;
	{ .reg .b32 tmp; mov.b64 {tmp, %r1800}, %rd6661; }
	add.s32 	%r1801, %r1797, %r1800;
	mul.lo.s32 	%r1802, %r75, %r1799;
	cvt.u64.u32 	%rd6662, %r1802;
	and.b64  	%rd6663, %rd6619, 4294967295;
	mad.lo.s64 	%rd6664, %rd6, %rd6662, %rd6663;
	shr.u64 	%rd6665, %rd6664, 32;
	and.b64  	%rd6666, %rd6623, 4294967295;
	add.s64 	%rd6667, %rd6665, %rd6666;
	mad.lo.s64 	%rd6668, %rd7, %rd6662, %rd6667;
	cvt.u32.u64 	%r1803, %rd6668;
	shr.u64 	%rd6669, %rd6668, 32;
	and.b64  	%rd6670, %rd6627, 4294967295;
	add.s64 	%rd6671, %rd6669, %rd6670;
	mad.lo.s64 	%rd6672, %rd8, %rd6662, %rd6671;
	shr.u64 	%rd6673, %rd6672, 32;
	and.b64  	%rd6674, %rd6631, 4294967295;
	add.s64 	%rd6675, %rd6673, %rd6674;
	mad.lo.s64 	%rd6676, %rd9, %rd6662, %rd6675;
	shr.u64 	%rd6677, %rd6676, 32;
	and.b64  	%rd6678, %rd6635, 4294967295;
	add.s64 	%rd6679, %rd6677, %rd6678;
	mad.lo.s64 	%rd6680, %rd10, %rd6662, %rd6679;
	shr.u64 	%rd6681, %rd6680, 32;
	and.b64  	%rd6682, %rd6639, 4294967295;
	add.s64 	%rd6683, %rd6681, %rd6682;
	mad.lo.s64 	%rd6684, %rd11, %rd6662, %rd6683;
	shr.u64 	%rd6685, %rd6684, 32;
	and.b64  	%rd6686, %rd6643, 4294967295;
	add.s64 	%rd6687, %rd6685, %rd6686;
	mad.lo.s64 	%rd6688, %rd12, %rd6662, %rd6687;
	shr.u64 	%rd6689, %rd6688, 32;
	and.b64  	%rd6690, %rd6646, 4294967295;
	add.s64 	%rd6691, %rd6689, %rd6690;
	mad.lo.s64 	%rd6692, %rd13, %rd6662, %rd6691;
	shr.u64 	%rd6693, %rd6692, 32;
	and.b64  	%rd6694, %rd6649, 4294967295;
	add.s64 	%rd6695, %rd6693, %rd6694;
	shr.u64 	%rd6696, %rd6695, 32;
	and.b64  	%rd6697, %rd6652, 4294967295;
	add.s64 	%rd6698, %rd6696, %rd6697;
	shr.u64 	%rd6699, %rd6698, 32;
	and.b64  	%rd6700, %rd6655, 4294967295;
	add.s64 	%rd6701, %rd6699, %rd6700;
	shr.u64 	%rd6702, %rd6701, 32;
	and.b64  	%rd6703, %rd6658, 4294967295;
	add.s64 	%rd6704, %rd6702, %rd6703;
	shr.u64 	%rd6705, %rd6704, 32;
	and.b64  	%rd6706, %rd6661, 4294967295;
	add.s64 	%rd6707, %rd6705, %rd6706;
	{ .reg .b32 tmp; mov.b64 {tmp, %r1804}, %rd6707; }
	add.s32 	%r1805, %r1801, %r1804;
	mul.lo.s32 	%r1806, %r75, %r1803;
	cvt.u64.u32 	%rd6708, %r1806;
	and.b64  	%rd6709, %rd6668, 4294967295;
	mad.lo.s64 	%rd6710, %rd6, %rd6708, %rd6709;
	shr.u64 	%rd6711, %rd6710, 32;
	and.b64  	%rd6712, %rd6672, 4294967295;
	add.s64 	%rd6713, %rd6711, %rd6712;
	mad.lo.s64 	%rd6714, %rd7, %rd6708, %rd6713;
	cvt.u32.u64 	%r1807, %rd6714;
	shr.u64 	%rd6715, %rd6714, 32;
	and.b64  	%rd6716, %rd6676, 4294967295;
	add.s64 	%rd6717, %rd6715, %rd6716;
	mad.lo.s64 	%rd6718, %rd8, %rd6708, %rd6717;
	shr.u64 	%rd6719, %rd6718, 32;
	and.b64  	%rd6720, %rd6680, 4294967295;
	add.s64 	%rd6721, %rd6719, %rd6720;
	mad.lo.s64 	%rd6722, %rd9, %rd6708, %rd6721;
	shr.u64 	%rd6723, %rd6722, 32;
	and.b64  	%rd6724, %rd6684, 4294967295;
	add.s64 	%rd6725, %rd6723, %rd6724;
	mad.lo.s64 	%rd6726, %rd10, %rd6708, %rd6725;
	shr.u64 	%rd6727, %rd6726, 32;
	and.b64  	%rd6728, %rd6688, 4294967295;
	add.s64 	%rd6729, %rd6727, %rd6728;
	mad.lo.s64 	%rd6730, %rd11, %rd6708, %rd6729;
	shr.u64 	%rd6731, %rd6730, 32;
	and.b64  	%rd6732, %rd6692, 4294967295;
	add.s64 	%rd6733, %rd6731, %rd6732;
	mad.lo.s64 	%rd6734, %rd12, %rd6708, %rd6733;
	shr.u64 	%rd6735, %rd6734, 32;
	and.b64  	%rd6736, %rd6695, 4294967295;
	add.s64 	%rd6737, %rd6735, %rd6736;
	mad.lo.s64 	%rd6738, %rd13, %rd6708, %rd6737;
	shr.u64 	%rd6739, %rd6738, 32;
	and.b64  	%rd6740, %rd6698, 4294967295;
	add.s64 	%rd6741, %rd6739, %rd6740;
	shr.u64 	%rd6742, %rd6741, 32;
	and.b64  	%rd6743, %rd6701, 4294967295;
	add.s64 	%rd6744, %rd6742, %rd6743;
	shr.u64 	%rd6745, %rd6744, 32;
	and.b64  	%rd6746, %rd6704, 4294967295;
	add.s64 	%rd6747, %rd6745, %rd6746;
	shr.u64 	%rd6748, %rd6747, 32;
	and.b64  	%rd6749, %rd6707, 4294967295;
	add.s64 	%rd6750, %rd6748, %rd6749;
	{ .reg .b32 tmp; mov.b64 {tmp, %r1808}, %rd6750; }
	add.s32 	%r1809, %r1805, %r1808;
	mul.lo.s32 	%r1810, %r75, %r1807;
	cvt.u64.u32 	%rd6751, %r1810;
	and.b64  	%rd6752, %rd6714, 4294967295;
	mad.lo.s64 	%rd6753, %rd6, %rd6751, %rd6752;
	shr.u64 	%rd6754, %rd6753, 32;
	and.b64  	%rd6755, %rd6718, 4294967295;
	add.s64 	%rd6756, %rd6754, %rd6755;
	mad.lo.s64 	%rd6757, %rd7, %rd6751, %rd6756;
	cvt.u32.u64 	%r1811, %rd6757;
	shr.u64 	%rd6758, %rd6757, 32;
	and.b64  	%rd6759, %rd6722, 4294967295;
	add.s64 	%rd6760, %rd6758, %rd6759;
	mad.lo.s64 	%rd6761, %rd8, %rd6751, %rd6760;
	shr.u64 	%rd6762, %rd6761, 32;
	and.b64  	%rd6763, %rd6726, 4294967295;
	add.s64 	%rd6764, %rd6762, %rd6763;
	mad.lo.s64 	%rd6765, %rd9, %rd6751, %rd6764;
	shr.u64 	%rd6766, %rd6765, 32;
	and.b64  	%rd6767, %rd6730, 4294967295;
	add.s64 	%rd6768, %rd6766, %rd6767;
	mad.lo.s64 	%rd6769, %rd10, %rd6751, %rd6768;
	shr.u64 	%rd6770, %rd6769, 32;
	and.b64  	%rd6771, %rd6734, 4294967295;
	add.s64 	%rd6772, %rd6770, %rd6771;
	mad.lo.s64 	%rd6773, %rd11, %rd6751, %rd6772;
	shr.u64 	%rd6774, %rd6773, 32;
	and.b64  	%rd6775, %rd6738, 4294967295;
	add.s64 	%rd6776, %rd6774, %rd6775;
	mad.lo.s64 	%rd6777, %rd12, %rd6751, %rd6776;
	shr.u64 	%rd6778, %rd6777, 32;
	and.b64  	%rd6779, %rd6741, 4294967295;
	add.s64 	%rd6780, %rd6778, %rd6779;
	mad.lo.s64 	%rd6781, %rd13, %rd6751, %rd6780;
	shr.u64 	%rd6782, %rd6781, 32;
	and.b64  	%rd6783, %rd6744, 4294967295;
	add.s64 	%rd6784, %rd6782, %rd6783;
	shr.u64 	%rd6785, %rd6784, 32;
	and.b64  	%rd6786, %rd6747, 4294967295;
	add.s64 	%rd6787, %rd6785, %rd6786;
	shr.u64 	%rd6788, %rd6787, 32;
	and.b64  	%rd6789, %rd6750, 4294967295;
	add.s64 	%rd6790, %rd6788, %rd6789;
	{ .reg .b32 tmp; mov.b64 {tmp, %r1812}, %rd6790; }
	add.s32 	%r1813, %r1809, %r1812;
	mul.lo.s32 	%r1814, %r75, %r1811;
	cvt.u64.u32 	%rd6791, %r1814;
	and.b64  	%rd6792, %rd6757, 4294967295;
	mad.lo.s64 	%rd6793, %rd6, %rd6791, %rd6792;
	shr.u64 	%rd6794, %rd6793, 32;
	and.b64  	%rd6795, %rd6761, 4294967295;
	add.s64 	%rd6796, %rd6794, %rd6795;
	mad.lo.s64 	%rd6797, %rd7, %rd6791, %rd6796;
	cvt.u32.u64 	%r1815, %rd6797;
	shr.u64 	%rd6798, %rd6797, 32;
	and.b64  	%rd6799, %rd6765, 4294967295;
	add.s64 	%rd6800, %rd6798, %rd6799;
	mad.lo.s64 	%rd6801, %rd8, %rd6791, %rd6800;
	shr.u64 	%rd6802, %rd6801, 32;
	and.b64  	%rd6803, %rd6769, 4294967295;
	add.s64 	%rd6804, %rd6802, %rd6803;
	mad.lo.s64 	%rd6805, %rd9, %rd6791, %rd6804;
	shr.u64 	%rd6806, %rd6805, 32;
	and.b64  	%rd6807, %rd6773, 4294967295;
	add.s64 	%rd6808, %rd6806, %rd6807;
	mad.lo.s64 	%rd6809, %rd10, %rd6791, %rd6808;
	shr.u64 	%rd6810, %rd6809, 32;
	and.b64  	%rd6811, %rd6777, 4294967295;
	add.s64 	%rd6812, %rd6810, %rd6811;
	mad.lo.s64 	%rd6813, %rd11, %rd6791, %rd6812;
	shr.u64 	%rd6814, %rd6813, 32;
	and.b64  	%rd6815, %rd6781, 4294967295;
	add.s64 	%rd6816, %rd6814, %rd6815;
	mad.lo.s64 	%rd6817, %rd12, %rd6791, %rd6816;
	shr.u64 	%rd6818, %rd6817, 32;
	and.b64  	%rd6819, %rd6784, 4294967295;
	add.s64 	%rd6820, %rd6818, %rd6819;
	mad.lo.s64 	%rd6821, %rd13, %rd6791, %rd6820;
	shr.u64 	%rd6822, %rd6821, 32;
	and.b64  	%rd6823, %rd6787, 4294967295;
	add.s64 	%rd6824, %rd6822, %rd6823;
	shr.u64 	%rd6825, %rd6824, 32;
	and.b64  	%rd6826, %rd6790, 4294967295;
	add.s64 	%rd6827, %rd6825, %rd6826;
	{ .reg .b32 tmp; mov.b64 {tmp, %r1816}, %rd6827; }
	add.s32 	%r1817, %r1813, %r1816;
	mul.lo.s32 	%r1818, %r75, %r1815;
	cvt.u64.u32 	%rd6828, %r1818;
	and.b64  	%rd6829, %rd6797, 4294967295;
	mad.lo.s64 	%rd6830, %rd6, %rd6828, %rd6829;
	shr.u64 	%rd6831, %rd6830, 32;
	and.b64  	%rd6832, %rd6801, 4294967295;
	add.s64 	%rd6833, %rd6831, %rd6832;
	mad.lo.s64 	%rd6834, %rd7, %rd6828, %rd6833;
	cvt.u32.u64 	%r1819, %rd6834;
	shr.u64 	%rd6835, %rd6834, 32;
	and.b64  	%rd6836, %rd6805, 4294967295;
	add.s64 	%rd6837, %rd6835, %rd6836;
	mad.lo.s64 	%rd6838, %rd8, %rd6828, %rd6837;
	shr.u64 	%rd6839, %rd6838, 32;
	and.b64  	%rd6840, %rd6809, 4294967295;
	add.s64 	%rd6841, %rd6839, %rd6840;
	mad.lo.s64 	%rd6842, %rd9, %rd6828, %rd6841;
	shr.u64 	%rd6843, %rd6842, 32;
	and.b64  	%rd6844, %rd6813, 4294967295;
	add.s64 	%rd6845, %rd6843, %rd6844;
	mad.lo.s64 	%rd6846, %rd10, %rd6828, %rd6845;
	shr.u64 	%rd6847, %rd6846, 32;
	and.b64  	%rd6848, %rd6817, 4294967295;
	add.s64 	%rd6849, %rd6847, %rd6848;
	mad.lo.s64 	%rd6850, %rd11, %rd6828, %rd6849;
	shr.u64 	%rd6851, %rd6850, 32;
	and.b64  	%rd6852, %rd6821, 4294967295;
	add.s64 	%rd6853, %rd6851, %rd6852;
	mad.lo.s64 	%rd6854, %rd12, %rd6828, %rd6853;
	shr.u64 	%rd6855, %rd6854, 32;
	and.b64  	%rd6856, %rd6824, 4294967295;
	add.s64 	%rd6857, %rd6855, %rd6856;
	mad.lo.s64 	%rd6858, %rd13, %rd6828, %rd6857;
	shr.u64 	%rd6859, %rd6858, 32;
	and.b64  	%rd6860, %rd6827, 4294967295;
	add.s64 	%rd6861, %rd6859, %rd6860;
	{ .reg .b32 tmp; mov.b64 {tmp, %r1820}, %rd6861; }
	add.s32 	%r1821, %r1817, %r1820;
	mul.lo.s32 	%r1822, %r75, %r1819;
	cvt.u64.u32 	%rd6862, %r1822;
	and.b64  	%rd6863, %rd6834, 4294967295;
	mad.lo.s64 	%rd6864, %rd6, %rd6862, %rd6863;
	shr.u64 	%rd6865, %rd6864, 32;
	and.b64  	%rd6866, %rd6838, 4294967295;
	add.s64 	%rd6867, %rd6865, %rd6866;
	mad.lo.s64 	%rd27816, %rd7, %rd6862, %rd6867;
	shr.u64 	%rd6868, %rd27816, 32;
	and.b64  	%rd6869, %rd6842, 4294967295;
	add.s64 	%rd6870, %rd6868, %rd6869;
	mad.lo.s64 	%rd27817, %rd8, %rd6862, %rd6870;
	cvt.u32.u64 	%r266, %rd27817;
	shr.u64 	%rd6871, %rd27817, 32;
	and.b64  	%rd6872, %rd6846, 4294967295;
	add.s64 	%rd6873, %rd6871, %rd6872;
	mad.lo.s64 	%rd27818, %rd9, %rd6862, %rd6873;
	cvt.u32.u64 	%r267, %rd27818;
	shr.u64 	%rd6874, %rd27818, 32;
	and.b64  	%rd6875, %rd6850, 4294967295;
	add.s64 	%rd6876, %rd6874, %rd6875;
	mad.lo.s64 	%rd27819, %rd10, %rd6862, %rd6876;
	cvt.u32.u64 	%r268, %rd27819;
	shr.u64 	%rd6877, %rd27819, 32;
	and.b64  	%rd6878, %rd6854, 4294967295;
	add.s64 	%rd6879, %rd6877, %rd6878;
	mad.lo.s64 	%rd27820, %rd11, %rd6862, %rd6879;
	cvt.u32.u64 	%r269, %rd27820;
	shr.u64 	%rd6880, %rd27820, 32;
	and.b64  	%rd6881, %rd6858, 4294967295;
	add.s64 	%rd6882, %rd6880, %rd6881;
	mad.lo.s64 	%rd27821, %rd12, %rd6862, %rd6882;
	cvt.u32.u64 	%r270, %rd27821;
	shr.u64 	%rd6883, %rd27821, 32;
	and.b64  	%rd6884, %rd6861, 4294967295;
	add.s64 	%rd6885, %rd6883, %rd6884;
	mad.lo.s64 	%rd27822, %rd13, %rd6862, %rd6885;
	cvt.u32.u64 	%r271, %rd27822;
	{ .reg .b32 tmp; mov.b64 {tmp, %r1823}, %rd27822; }
	add.s32 	%r4780, %r1821, %r1823;
	setp.gt.u32 	%p187, %r4780, %r1791;
	@%p187 bra 	$L__BB4_160;
	cvt.u32.u64 	%r1824, %rd13;
	setp.lt.u32 	%p188, %r4780, %r1824;
	@%p188 bra 	$L__BB4_161;
	cvt.u32.u64 	%r1825, %rd12;
	setp.lt.u32 	%p189, %r1825, %r271;
	@%p189 bra 	$L__BB4_160;
	cvt.u32.u64 	%r1826, %rd12;
	setp.gt.u32 	%p190, %r1826, %r271;
	@%p190 bra 	$L__BB4_161;
	cvt.u32.u64 	%r1827, %rd11;
	setp.lt.u32 	%p191, %r1827, %r270;
	@%p191 bra 	$L__BB4_160;
	cvt.u32.u64 	%r1828, %rd11;
	setp.gt.u32 	%p192, %r1828, %r270;
	@%p192 bra 	$L__BB4_161;
	cvt.u32.u64 	%r1829, %rd10;
	setp.lt.u32 	%p193, %r1829, %r269;
	@%p193 bra 	$L__BB4_160;
	cvt.u32.u64 	%r1830, %rd10;
	setp.gt.u32 	%p194, %r1830, %r269;
	@%p194 bra 	$L__BB4_161;
	cvt.u32.u64 	%r1831, %rd9;
	setp.lt.u32 	%p195, %r1831, %r268;
	@%p195 bra 	$L__BB4_160;
	cvt.u32.u64 	%r1832, %rd9;
	setp.gt.u32 	%p196, %r1832, %r268;
	@%p196 bra 	$L__BB4_161;
	cvt.u32.u64 	%r1833, %rd8;
	setp.lt.u32 	%p197, %r1833, %r267;
	@%p197 bra 	$L__BB4_160;
	cvt.u32.u64 	%r1834, %rd8;
	setp.gt.u32 	%p198, %r1834, %r267;
	@%p198 bra 	$L__BB4_161;
	cvt.u32.u64 	%r1835, %rd7;
	setp.lt.u32 	%p199, %r1835, %r266;
	@%p199 bra 	$L__BB4_160;
	cvt.u32.u64 	%r1836, %rd7;
	cvt.u32.u64 	%r1837, %rd6;
	setp.gt.u32 	%p200, %r1836, %r266;
	cvt.u32.u64 	%r1838, %rd27816;
	setp.gt.u32 	%p201, %r1837, %r1838;
	or.pred  	%p202, %p200, %p201;
	@%p202 bra 	$L__BB4_161;
$L__BB4_160:
	cvt.u32.u64 	%r1839, %rd13;
	and.b64  	%rd6887, %rd27816, 4294967295;
	sub.s64 	%rd27816, %rd6887, %rd6;
	shr.u64 	%rd6888, %rd27816, 63;
	and.b64  	%rd6889, %rd27817, 4294967295;
	add.s64 	%rd6890, %rd6888, %rd7;
	sub.s64 	%rd27817, %rd6889, %rd6890;
	shr.u64 	%rd6891, %rd27817, 63;
	and.b64  	%rd6892, %rd27818, 4294967295;
	add.s64 	%rd6893, %rd6891, %rd8;
	sub.s64 	%rd27818, %rd6892, %rd6893;
	shr.u64 	%rd6894, %rd27818, 63;
	and.b64  	%rd6895, %rd27819, 4294967295;
	add.s64 	%rd6896, %rd6894, %rd9;
	sub.s64 	%rd27819, %rd6895, %rd6896;
	shr.u64 	%rd6897, %rd27819, 63;
	and.b64  	%rd6898, %rd27820, 4294967295;
	add.s64 	%rd6899, %rd6897, %rd10;
	sub.s64 	%rd27820, %rd6898, %rd6899;
	shr.u64 	%rd6900, %rd27820, 63;
	and.b64  	%rd6901, %rd27821, 4294967295;
	add.s64 	%rd6902, %rd6900, %rd11;
	sub.s64 	%rd27821, %rd6901, %rd6902;
	shr.u64 	%rd6903, %rd27821, 63;
	and.b64  	%rd6904, %rd27822, 4294967295;
	add.s64 	%rd6905, %rd6903, %rd12;
	sub.s64 	%rd27822, %rd6904, %rd6905;
	shr.u64 	%rd6906, %rd27822, 63;
	cvt.u32.u64 	%r1840, %rd6906;
	add.s32 	%r1841, %r1839, %r1840;
	sub.s32 	%r4780, %r4780, %r1841;
$L__BB4_161:
	cvt.u32.u64 	%r1842, %rd13;
	and.b64  	%rd195, %rd27816, 4294967295;
	mul.lo.s64 	%rd6907, %rd195, %rd72;
	cvt.u32.u64 	%r1843, %rd6907;
	shr.u64 	%rd6908, %rd6907, 32;
	and.b64  	%rd196, %rd27817, 4294967295;
	mad.lo.s64 	%rd6909, %rd196, %rd72, %rd6908;
	shr.u64 	%rd6910, %rd6909, 32;
	and.b64  	%rd197, %rd27818, 4294967295;
	mad.lo.s64 	%rd6911, %rd197, %rd72, %rd6910;
	shr.u64 	%rd6912, %rd6911, 32;
	and.b64  	%rd198, %rd27819, 4294967295;
	mad.lo.s64 	%rd6913, %rd198, %rd72, %rd6912;
	shr.u64 	%rd6914, %rd6913, 32;
	and.b64  	%rd199, %rd27820, 4294967295;
	mad.lo.s64 	%rd6915, %rd199, %rd72, %rd6914;
	shr.u64 	%rd6916, %rd6915, 32;
	and.b64  	%rd200, %rd27821, 4294967295;
	mad.lo.s64 	%rd6917, %rd200, %rd72, %rd6916;
	shr.u64 	%rd6918, %rd6917, 32;
	and.b64  	%rd201, %rd27822, 4294967295;
	mad.lo.s64 	%rd6919, %rd201, %rd72, %rd6918;
	shr.u64 	%rd6920, %rd6919, 32;
	cvt.u64.u32 	%rd202, %r4780;
	mad.lo.s64 	%rd6921, %rd202, %rd72, %rd6920;
	shr.u64 	%rd6922, %rd6921, 32;
	and.b64  	%rd6923, %rd6909, 4294967295;
	mad.lo.s64 	%rd6924, %rd195, %rd81, %rd6923;
	shr.u64 	%rd6925, %rd6924, 32;
	and.b64  	%rd6926, %rd6911, 4294967295;
	add.s64 	%rd6927, %rd6925, %rd6926;
	mad.lo.s64 	%rd6928, %rd196, %rd81, %rd6927;
	shr.u64 	%rd6929, %rd6928, 32;
	and.b64  	%rd6930, %rd6913, 4294967295;
	add.s64 	%rd6931, %rd6929, %rd6930;
	mad.lo.s64 	%rd6932, %rd197, %rd81, %rd6931;
	shr.u64 	%rd6933, %rd6932, 32;
	and.b64  	%rd6934, %rd6915, 4294967295;
	add.s64 	%rd6935, %rd6933, %rd6934;
	mad.lo.s64 	%rd6936, %rd198, %rd81, %rd6935;
	shr.u64 	%rd6937, %rd6936, 32;
	and.b64  	%rd6938, %rd6917, 4294967295;
	add.s64 	%rd6939, %rd6937, %rd6938;
	mad.lo.s64 	%rd6940, %rd199, %rd81, %rd6939;
	shr.u64 	%rd6941, %rd6940, 32;
	and.b64  	%rd6942, %rd6919, 4294967295;
	add.s64 	%rd6943, %rd6941, %rd6942;
	mad.lo.s64 	%rd6944, %rd200, %rd81, %rd6943;
	shr.u64 	%rd6945, %rd6944, 32;
	and.b64  	%rd6946, %rd6921, 4294967295;
	add.s64 	%rd6947, %rd6945, %rd6946;
	mad.lo.s64 	%rd6948, %rd201, %rd81, %rd6947;
	shr.u64 	%rd6949, %rd6948, 32;
	add.s64 	%rd6950, %rd6949, %rd6922;
	mad.lo.s64 	%rd6951, %rd202, %rd81, %rd6950;
	shr.u64 	%rd6952, %rd6951, 32;
	and.b64  	%rd6953, %rd6928, 4294967295;
	mad.lo.s64 	%rd6954, %rd195, %rd82, %rd6953;
	shr.u64 	%rd6955, %rd6954, 32;
	and.b64  	%rd6956, %rd6932, 4294967295;
	add.s64 	%rd6957, %rd6955, %rd6956;
	mad.lo.s64 	%rd6958, %rd196, %rd82, %rd6957;
	shr.u64 	%rd6959, %rd6958, 32;
	and.b64  	%rd6960, %rd6936, 4294967295;
	add.s64 	%rd6961, %rd6959, %rd6960;
	mad.lo.s64 	%rd6962, %rd197, %rd82, %rd6961;
	shr.u64 	%rd6963, %rd6962, 32;
	and.b64  	%rd6964, %rd6940, 4294967295;
	add.s64 	%rd6965, %rd6963, %rd6964;
	mad.lo.s64 	%rd6966, %rd198, %rd82, %rd6965;
	shr.u64 	%rd6967, %rd6966, 32;
	and.b64  	%rd6968, %rd6944, 4294967295;
	add.s64 	%rd6969, %rd6967, %rd6968;
	mad.lo.s64 	%rd6970, %rd199, %rd82, %rd6969;
	shr.u64 	%rd6971, %rd6970, 32;
	and.b64  	%rd6972, %rd6948, 4294967295;
	add.s64 	%rd6973, %rd6971, %rd6972;
	mad.lo.s64 	%rd6974, %rd200, %rd82, %rd6973;
	shr.u64 	%rd6975, %rd6974, 32;
	and.b64  	%rd6976, %rd6951, 4294967295;
	add.s64 	%rd6977, %rd6975, %rd6976;
	mad.lo.s64 	%rd6978, %rd201, %rd82, %rd6977;
	shr.u64 	%rd6979, %rd6978, 32;
	add.s64 	%rd6980, %rd6979, %rd6952;
	mad.lo.s64 	%rd6981, %rd202, %rd82, %rd6980;
	shr.u64 	%rd6982, %rd6981, 32;
	and.b64  	%rd6983, %rd6958, 4294967295;
	mad.lo.s64 	%rd6984, %rd195, %rd83, %rd6983;
	shr.u64 	%rd6985, %rd6984, 32;
	and.b64  	%rd6986, %rd6962, 4294967295;
	add.s64 	%rd6987, %rd6985, %rd6986;
	mad.lo.s64 	%rd6988, %rd196, %rd83, %rd6987;
	shr.u64 	%rd6989, %rd6988, 32;
	and.b64  	%rd6990, %rd6966, 4294967295;
	add.s64 	%rd6991, %rd6989, %rd6990;
	mad.lo.s64 	%rd6992, %rd197, %rd83, %rd6991;
	shr.u64 	%rd6993, %rd6992, 32;
	and.b64  	%rd6994, %rd6970, 4294967295;
	add.s64 	%rd6995, %rd6993, %rd6994;
	mad.lo.s64 	%rd6996, %rd198, %rd83, %rd6995;
	shr.u64 	%rd6997, %rd6996, 32;
	and.b64  	%rd6998, %rd6974, 4294967295;
	add.s64 	%rd6999, %rd6997, %rd6998;
	mad.lo.s64 	%rd7000, %rd199, %rd83, %rd6999;
	shr.u64 	%rd7001, %rd7000, 32;
	and.b64  	%rd7002, %rd6978, 4294967295;
	add.s64 	%rd7003, %rd7001, %rd7002;
	mad.lo.s64 	%rd7004, %rd200, %rd83, %rd7003;
	shr.u64 	%rd7005, %rd7004, 32;
	and.b64  	%rd7006, %rd6981, 4294967295;
	add.s64 	%rd7007, %rd7005, %rd7006;
	mad.lo.s64 	%rd7008, %rd201, %rd83, %rd7007;
	shr.u64 	%rd7009, %rd7008, 32;
	add.s64 	%rd7010, %rd7009, %rd6982;
	mad.lo.s64 	%rd7011, %rd202, %rd83, %rd7010;
	shr.u64 	%rd7012, %rd7011, 32;
	and.b64  	%rd7013, %rd6988, 4294967295;
	mad.lo.s64 	%rd7014, %rd195, %rd84, %rd7013;
	shr.u64 	%rd7015, %rd7014, 32;
	and.b64  	%rd7016, %rd6992, 4294967295;
	add.s64 	%rd7017, %rd7015, %rd7016;
	mad.lo.s64 	%rd7018, %rd196, %rd84, %rd7017;
	shr.u64 	%rd7019, %rd7018, 32;
	and.b64  	%rd7020, %rd6996, 4294967295;
	add.s64 	%rd7021, %rd7019, %rd7020;
	mad.lo.s64 	%rd7022, %rd197, %rd84, %rd7021;
	shr.u64 	%rd7023, %rd7022, 32;
	and.b64  	%rd7024, %rd7000, 4294967295;
	add.s64 	%rd7025, %rd7023, %rd7024;
	mad.lo.s64 	%rd7026, %rd198, %rd84, %rd7025;
	shr.u64 	%rd7027, %rd7026, 32;
	and.b64  	%rd7028, %rd7004, 4294967295;
	add.s64 	%rd7029, %rd7027, %rd7028;
	mad.lo.s64 	%rd7030, %rd199, %rd84, %rd7029;
	shr.u64 	%rd7031, %rd7030, 32;
	and.b64  	%rd7032, %rd7008, 4294967295;
	add.s64 	%rd7033, %rd7031, %rd7032;
	mad.lo.s64 	%rd7034, %rd200, %rd84, %rd7033;
	shr.u64 	%rd7035, %rd7034, 32;
	and.b64  	%rd7036, %rd7011, 4294967295;
	add.s64 	%rd7037, %rd7035, %rd7036;
	mad.lo.s64 	%rd7038, %rd201, %rd84, %rd7037;
	shr.u64 	%rd7039, %rd7038, 32;
	add.s64 	%rd7040, %rd7039, %rd7012;
	mad.lo.s64 	%rd7041, %rd202, %rd84, %rd7040;
	shr.u64 	%rd7042, %rd7041, 32;
	and.b64  	%rd7043, %rd7018, 4294967295;
	mad.lo.s64 	%rd7044, %rd195, %rd85, %rd7043;
	shr.u64 	%rd7045, %rd7044, 32;
	and.b64  	%rd7046, %rd7022, 4294967295;
	add.s64 	%rd7047, %rd7045, %rd7046;
	mad.lo.s64 	%rd7048, %rd196, %rd85, %rd7047;
	shr.u64 	%rd7049, %rd7048, 32;
	and.b64  	%rd7050, %rd7026, 4294967295;
	add.s64 	%rd7051, %rd7049, %rd7050;
	mad.lo.s64 	%rd7052, %rd197, %rd85, %rd7051;
	shr.u64 	%rd7053, %rd7052, 32;
	and.b64  	%rd7054, %rd7030, 4294967295;
	add.s64 	%rd7055, %rd7053, %rd7054;
	mad.lo.s64 	%rd7056, %rd198, %rd85, %rd7055;
	shr.u64 	%rd7057, %rd7056, 32;
	and.b64  	%rd7058, %rd7034, 4294967295;
	add.s64 	%rd7059, %rd7057, %rd7058;
	mad.lo.s64 	%rd7060, %rd199, %rd85, %rd7059;
	shr.u64 	%rd7061, %rd7060, 32;
	and.b64  	%rd7062, %rd7038, 4294967295;
	add.s64 	%rd7063, %rd7061, %rd7062;
	mad.lo.s64 	%rd7064, %rd200, %rd85, %rd7063;
	shr.u64 	%rd7065, %rd7064, 32;
	and.b64  	%rd7066, %rd7041, 4294967295;
	add.s64 	%rd7067, %rd7065, %rd7066;
	mad.lo.s64 	%rd7068, %rd201, %rd85, %rd7067;
	shr.u64 	%rd7069, %rd7068, 32;
	add.s64 	%rd7070, %rd7069, %rd7042;
	mad.lo.s64 	%rd7071, %rd202, %rd85, %rd7070;
	shr.u64 	%rd7072, %rd7071, 32;
	and.b64  	%rd7073, %rd7048, 4294967295;
	mad.lo.s64 	%rd7074, %rd195, %rd86, %rd7073;
	shr.u64 	%rd7075, %rd7074, 32;
	and.b64  	%rd7076, %rd7052, 4294967295;
	add.s64 	%rd7077, %rd7075, %rd7076;
	mad.lo.s64 	%rd7078, %rd196, %rd86, %rd7077;
	shr.u64 	%rd7079, %rd7078, 32;
	and.b64  	%rd7080, %rd7056, 4294967295;
	add.s64 	%rd7081, %rd7079, %rd7080;
	mad.lo.s64 	%rd7082, %rd197, %rd86, %rd7081;
	shr.u64 	%rd7083, %rd7082, 32;
	and.b64  	%rd7084, %rd7060, 4294967295;
	add.s64 	%rd7085, %rd7083, %rd7084;
	mad.lo.s64 	%rd7086, %rd198, %rd86, %rd7085;
	shr.u64 	%rd7087, %rd7086, 32;
	and.b64  	%rd7088, %rd7064, 4294967295;
	add.s64 	%rd7089, %rd7087, %rd7088;
	mad.lo.s64 	%rd7090, %rd199, %rd86, %rd7089;
	shr.u64 	%rd7091, %rd7090, 32;
	and.b64  	%rd7092, %rd7068, 4294967295;
	add.s64 	%rd7093, %rd7091, %rd7092;
	mad.lo.s64 	%rd7094, %rd200, %rd86, %rd7093;
	shr.u64 	%rd7095, %rd7094, 32;
	and.b64  	%rd7096, %rd7071, 4294967295;
	add.s64 	%rd7097, %rd7095, %rd7096;
	mad.lo.s64 	%rd7098, %rd201, %rd86, %rd7097;
	shr.u64 	%rd7099, %rd7098, 32;
	add.s64 	%rd7100, %rd7099, %rd7072;
	mad.lo.s64 	%rd7101, %rd202, %rd86, %rd7100;
	shr.u64 	%rd7102, %rd7101, 32;
	and.b64  	%rd7103, %rd7078, 4294967295;
	mad.lo.s64 	%rd7104, %rd195, %rd87, %rd7103;
	shr.u64 	%rd7105, %rd7104, 32;
	and.b64  	%rd7106, %rd7082, 4294967295;
	add.s64 	%rd7107, %rd7105, %rd7106;
	mad.lo.s64 	%rd7108, %rd196, %rd87, %rd7107;
	shr.u64 	%rd7109, %rd7108, 32;
	and.b64  	%rd7110, %rd7086, 4294967295;
	add.s64 	%rd7111, %rd7109, %rd7110;
	mad.lo.s64 	%rd7112, %rd197, %rd87, %rd7111;
	shr.u64 	%rd7113, %rd7112, 32;
	and.b64  	%rd7114, %rd7090, 4294967295;
	add.s64 	%rd7115, %rd7113, %rd7114;
	mad.lo.s64 	%rd7116, %rd198, %rd87, %rd7115;
	shr.u64 	%rd7117, %rd7116, 32;
	and.b64  	%rd7118, %rd7094, 4294967295;
	add.s64 	%rd7119, %rd7117, %rd7118;
	mad.lo.s64 	%rd7120, %rd199, %rd87, %rd7119;
	shr.u64 	%rd7121, %rd7120, 32;
	and.b64  	%rd7122, %rd7098, 4294967295;
	add.s64 	%rd7123, %rd7121, %rd7122;
	mad.lo.s64 	%rd7124, %rd200, %rd87, %rd7123;
	shr.u64 	%rd7125, %rd7124, 32;
	and.b64  	%rd7126, %rd7101, 4294967295;
	add.s64 	%rd7127, %rd7125, %rd7126;
	mad.lo.s64 	%rd7128, %rd201, %rd87, %rd7127;
	shr.u64 	%rd7129, %rd7128, 32;
	add.s64 	%rd7130, %rd7129, %rd7102;
	mad.lo.s64 	%rd7131, %rd202, %rd87, %rd7130;
	{ .reg .b32 tmp; mov.b64 {tmp, %r1844}, %rd7131; }
	mul.lo.s32 	%r1845, %r75, %r1843;
	cvt.u64.u32 	%rd7132, %r1845;
	and.b64  	%rd7133, %rd6907, 4294967295;
	mad.lo.s64 	%rd7134, %rd6, %rd7132, %rd7133;
	shr.u64 	%rd7135, %rd7134, 32;
	and.b64  	%rd7136, %rd6924, 4294967295;
	add.s64 	%rd7137, %rd7135, %rd7136;
	mad.lo.s64 	%rd7138, %rd7, %rd7132, %rd7137;
	cvt.u32.u64 	%r1846, %rd7138;
	shr.u64 	%rd7139, %rd7138, 32;
	and.b64  	%rd7140, %rd6954, 4294967295;
	add.s64 	%rd7141, %rd7139, %rd7140;
	mad.lo.s64 	%rd7142, %rd8, %rd7132, %rd7141;
	shr.u64 	%rd7143, %rd7142, 32;
	and.b64  	%rd7144, %rd6984, 4294967295;
	add.s64 	%rd7145, %rd7143, %rd7144;
	mad.lo.s64 	%rd7146, %rd9, %rd7132, %rd7145;
	shr.u64 	%rd7147, %rd7146, 32;
	and.b64  	%rd7148, %rd7014, 4294967295;
	add.s64 	%rd7149, %rd7147, %rd7148;
	mad.lo.s64 	%rd7150, %rd10, %rd7132, %rd7149;
	shr.u64 	%rd7151, %rd7150, 32;
	and.b64  	%rd7152, %rd7044, 4294967295;
	add.s64 	%rd7153, %rd7151, %rd7152;
	mad.lo.s64 	%rd7154, %rd11, %rd7132, %rd7153;
	shr.u64 	%rd7155, %rd7154, 32;
	and.b64  	%rd7156, %rd7074, 4294967295;
	add.s64 	%rd7157, %rd7155, %rd7156;
	mad.lo.s64 	%rd7158, %rd12, %rd7132, %rd7157;
	shr.u64 	%rd7159, %rd7158, 32;
	and.b64  	%rd7160, %rd7104, 4294967295;
	add.s64 	%rd7161, %rd7159, %rd7160;
	mad.lo.s64 	%rd7162, %rd13, %rd7132, %rd7161;
	shr.u64 	%rd7163, %rd7162, 32;
	and.b64  	%rd7164, %rd7108, 4294967295;
	add.s64 	%rd7165, %rd7163, %rd7164;
	shr.u64 	%rd7166, %rd7165, 32;
	and.b64  	%rd7167, %rd7112, 4294967295;
	add.s64 	%rd7168, %rd7166, %rd7167;
	shr.u64 	%rd7169, %rd7168, 32;
	and.b64  	%rd7170, %rd7116, 4294967295;
	add.s64 	%rd7171, %rd7169, %rd7170;
	shr.u64 	%rd7172, %rd7171, 32;
	and.b64  	%rd7173, %rd7120, 4294967295;
	add.s64 	%rd7174, %rd7172, %rd7173;
	shr.u64 	%rd7175, %rd7174, 32;
	and.b64  	%rd7176, %rd7124, 4294967295;
	add.s64 	%rd7177, %rd7175, %rd7176;
	shr.u64 	%rd7178, %rd7177, 32;
	and.b64  	%rd7179, %rd7128, 4294967295;
	add.s64 	%rd7180, %rd7178, %rd7179;
	shr.u64 	%rd7181, %rd7180, 32;
	and.b64  	%rd7182, %rd7131, 4294967295;
	add.s64 	%rd7183, %rd7181, %rd7182;
	{ .reg .b32 tmp; mov.b64 {tmp, %r1847}, %rd7183; }
	add.s32 	%r1848, %r1844, %r1847;
	mul.lo.s32 	%r1849, %r75, %r1846;
	cvt.u64.u32 	%rd7184, %r1849;
	and.b64  	%rd7185, %rd7138, 4294967295;
	mad.lo.s64 	%rd7186, %rd6, %rd7184, %rd7185;
	shr.u64 	%rd7187, %rd7186, 32;
	and.b64  	%rd7188, %rd7142, 4294967295;
	add.s64 	%rd7189, %rd7187, %rd7188;
	mad.lo.s64 	%rd7190, %rd7, %rd7184, %rd7189;
	cvt.u32.u64 	%r1850, %rd7190;
	shr.u64 	%rd7191, %rd7190, 32;
	and.b64  	%rd7192, %rd7146, 4294967295;
	add.s64 	%rd7193, %rd7191, %rd7192;
	mad.lo.s64 	%rd7194, %rd8, %rd7184, %rd7193;
	shr.u64 	%rd7195, %rd7194, 32;
	and.b64  	%rd7196, %rd7150, 4294967295;
	add.s64 	%rd7197, %rd7195, %rd7196;
	mad.lo.s64 	%rd7198, %rd9, %rd7184, %rd7197;
	shr.u64 	%rd7199, %rd7198, 32;
	and.b64  	%rd7200, %rd7154, 4294967295;
	add.s64 	%rd7201, %rd7199, %rd7200;
	mad.lo.s64 	%rd7202, %rd10, %rd7184, %rd7201;
	shr.u64 	%rd7203, %rd7202, 32;
	and.b64  	%rd7204, %rd7158, 4294967295;
	add.s64 	%rd7205, %rd7203, %rd7204;
	mad.lo.s64 	%rd7206, %rd11, %rd7184, %rd7205;
	shr.u64 	%rd7207, %rd7206, 32;
	and.b64  	%rd7208, %rd7162, 4294967295;
	add.s64 	%rd7209, %rd7207, %rd7208;
	mad.lo.s64 	%rd7210, %rd12, %rd7184, %rd7209;
	shr.u64 	%rd7211, %rd7210, 32;
	and.b64  	%rd7212, %rd7165, 4294967295;
	add.s64 	%rd7213, %rd7211, %rd7212;
	mad.lo.s64 	%rd7214, %rd13, %rd7184, %rd7213;
	shr.u64 	%rd7215, %rd7214, 32;
	and.b64  	%rd7216, %rd7168, 4294967295;
	add.s64 	%rd7217, %rd7215, %rd7216;
	shr.u64 	%rd7218, %rd7217, 32;
	and.b64  	%rd7219, %rd7171, 4294967295;
	add.s64 	%rd7220, %rd7218, %rd7219;
	shr.u64 	%rd7221, %rd7220, 32;
	and.b64  	%rd7222, %rd7174, 4294967295;
	add.s64 	%rd7223, %rd7221, %rd7222;
	shr.u64 	%rd7224, %rd7223, 32;
	and.b64  	%rd7225, %rd7177, 4294967295;
	add.s64 	%rd7226, %rd7224, %rd7225;
	shr.u64 	%rd7227, %rd7226, 32;
	and.b64  	%rd7228, %rd7180, 4294967295;
	add.s64 	%rd7229, %rd7227, %rd7228;
	shr.u64 	%rd7230, %rd7229, 32;
	and.b64  	%rd7231, %rd7183, 4294967295;
	add.s64 	%rd7232, %rd7230, %rd7231;
	{ .reg .b32 tmp; mov.b64 {tmp, %r1851}, %rd7232; }
	add.s32 	%r1852, %r1848, %r1851;
	mul.lo.s32 	%r1853, %r75, %r1850;
	cvt.u64.u32 	%rd7233, %r1853;
	and.b64  	%rd7234, %rd7190, 4294967295;
	mad.lo.s64 	%rd7235, %rd6, %rd7233, %rd7234;
	shr.u64 	%rd7236, %rd7235, 32;
	and.b64  	%rd7237, %rd7194, 4294967295;
	add.s64 	%rd7238, %rd7236, %rd7237;
	mad.lo.s64 	%rd7239, %rd7, %rd7233, %rd7238;
	cvt.u32.u64 	%r1854, %rd7239;
	shr.u64 	%rd7240, %rd7239, 32;
	and.b64  	%rd7241, %rd7198, 4294967295;
	add.s64 	%rd7242, %rd7240, %rd7241;
	mad.lo.s64 	%rd7243, %rd8, %rd7233, %rd7242;
	shr.u64 	%rd7244, %rd7243, 32;
	and.b64  	%rd7245, %rd7202, 4294967295;
	add.s64 	%rd7246, %rd7244, %rd7245;
	mad.lo.s64 	%rd7247, %rd9, %rd7233, %rd7246;
	shr.u64 	%rd7248, %rd7247, 32;
	and.b64  	%rd7249, %rd7206, 4294967295;
	add.s64 	%rd7250, %rd7248, %rd7249;
	mad.lo.s64 	%rd7251, %rd10, %rd7233, %rd7250;
	shr.u64 	%rd7252, %rd7251, 32;
	and.b64  	%rd7253, %rd7210, 4294967295;
	add.s64 	%rd7254, %rd7252, %rd7253;
	mad.lo.s64 	%rd7255, %rd11, %rd7233, %rd7254;
	shr.u64 	%rd7256, %rd7255, 32;
	and.b64  	%rd7257, %rd7214, 4294967295;
	add.s64 	%rd7258, %rd7256, %rd7257;
	mad.lo.s64 	%rd7259, %rd12, %rd7233, %rd7258;
	shr.u64 	%rd7260, %rd7259, 32;
	and.b64  	%rd7261, %rd7217, 4294967295;
	add.s64 	%rd7262, %rd7260, %rd7261;
	mad.lo.s64 	%rd7263, %rd13, %rd7233, %rd7262;
	shr.u64 	%rd7264, %rd7263, 32;
	and.b64  	%rd7265, %rd7220, 4294967295;
	add.s64 	%rd7266, %rd7264, %rd7265;
	shr.u64 	%rd7267, %rd7266, 32;
	and.b64  	%rd7268, %rd7223, 4294967295;
	add.s64 	%rd7269, %rd7267, %rd7268;
	shr.u64 	%rd7270, %rd7269, 32;
	and.b64  	%rd7271, %rd7226, 4294967295;
	add.s64 	%rd7272, %rd7270, %rd7271;
	shr.u64 	%rd7273, %rd7272, 32;
	and.b64  	%rd7274, %rd7229, 4294967295;
	add.s64 	%rd7275, %rd7273, %rd7274;
	shr.u64 	%rd7276, %rd7275, 32;
	and.b64  	%rd7277, %rd7232, 4294967295;
	add.s64 	%rd7278, %rd7276, %rd7277;
	{ .reg .b32 tmp; mov.b64 {tmp, %r1855}, %rd7278; }
	add.s32 	%r1856, %r1852, %r1855;
	mul.lo.s32 	%r1857, %r75, %r1854;
	cvt.u64.u32 	%rd7279, %r1857;
	and.b64  	%rd7280, %rd7239, 4294967295;
	mad.lo.s64 	%rd7281, %rd6, %rd7279, %rd7280;
	shr.u64 	%rd7282, %rd7281, 32;
	and.b64  	%rd7283, %rd7243, 4294967295;
	add.s64 	%rd7284, %rd7282, %rd7283;
	mad.lo.s64 	%rd7285, %rd7, %rd7279, %rd7284;
	cvt.u32.u64 	%r1858, %rd7285;
	shr.u64 	%rd7286, %rd7285, 32;
	and.b64  	%rd7287, %rd7247, 4294967295;
	add.s64 	%rd7288, %rd7286, %rd7287;
	mad.lo.s64 	%rd7289, %rd8, %rd7279, %rd7288;
	shr.u64 	%rd7290, %rd7289, 32;
	and.b64  	%rd7291, %rd7251, 4294967295;
	add.s64 	%rd7292, %rd7290, %rd7291;
	mad.lo.s64 	%rd7293, %rd9, %rd7279, %rd7292;
	shr.u64 	%rd7294, %rd7293, 32;
	and.b64  	%rd7295, %rd7255, 4294967295;
	add.s64 	%rd7296, %rd7294, %rd7295;
	mad.lo.s64 	%rd7297, %rd10, %rd7279, %rd7296;
	shr.u64 	%rd7298, %rd7297, 32;
	and.b64  	%rd7299, %rd7259, 4294967295;
	add.s64 	%rd7300, %rd7298, %rd7299;
	mad.lo.s64 	%rd7301, %rd11, %rd7279, %rd7300;
	shr.u64 	%rd7302, %rd7301, 32;
	and.b64  	%rd7303, %rd7263, 4294967295;
	add.s64 	%rd7304, %rd7302, %rd7303;
	mad.lo.s64 	%rd7305, %rd12, %rd7279, %rd7304;
	shr.u64 	%rd7306, %rd7305, 32;
	and.b64  	%rd7307, %rd7266, 4294967295;
	add.s64 	%rd7308, %rd7306, %rd7307;
	mad.lo.s64 	%rd7309, %rd13, %rd7279, %rd7308;
	shr.u64 	%rd7310, %rd7309, 32;
	and.b64  	%rd7311, %rd7269, 4294967295;
	add.s64 	%rd7312, %rd7310, %rd7311;
	shr.u64 	%rd7313, %rd7312, 32;
	and.b64  	%rd7314, %rd7272, 4294967295;
	add.s64 	%rd7315, %rd7313, %rd7314;
	shr.u64 	%rd7316, %rd7315, 32;
	and.b64  	%rd7317, %rd7275, 4294967295;
	add.s64 	%rd7318, %rd7316, %rd7317;
	shr.u64 	%rd7319, %rd7318, 32;
	and.b64  	%rd7320, %rd7278, 4294967295;
	add.s64 	%rd7321, %rd7319, %rd7320;
	{ .reg .b32 tmp; mov.b64 {tmp, %r1859}, %rd7321; }
	add.s32 	%r1860, %r1856, %r1859;
	mul.lo.s32 	%r1861, %r75, %r1858;
	cvt.u64.u32 	%rd7322, %r1861;
	and.b64  	%rd7323, %rd7285, 4294967295;
	mad.lo.s64 	%rd7324, %rd6, %rd7322, %rd7323;
	shr.u64 	%rd7325, %rd7324, 32;
	and.b64  	%rd7326, %rd7289, 4294967295;
	add.s64 	%rd7327, %rd7325, %rd7326;
	mad.lo.s64 	%rd7328, %rd7, %rd7322, %rd7327;
	cvt.u32.u64 	%r1862, %rd7328;
	shr.u64 	%rd7329, %rd7328, 32;
	and.b64  	%rd7330, %rd7293, 4294967295;
	add.s64 	%rd7331, %rd7329, %rd7330;
	mad.lo.s64 	%rd7332, %rd8, %rd7322, %rd7331;
	shr.u64 	%rd7333, %rd7332, 32;
	and.b64  	%rd7334, %rd7297, 4294967295;
	add.s64 	%rd7335, %rd7333, %rd7334;
	mad.lo.s64 	%rd7336, %rd9, %rd7322, %rd7335;
	shr.u64 	%rd7337, %rd7336, 32;
	and.b64  	%rd7338, %rd7301, 4294967295;
	add.s64 	%rd7339, %rd7337, %rd7338;
	mad.lo.s64 	%rd7340, %rd10, %rd7322, %rd7339;
	shr.u64 	%rd7341, %rd7340, 32;
	and.b64  	%rd7342, %rd7305, 4294967295;
	add.s64 	%rd7343, %rd7341, %rd7342;
	mad.lo.s64 	%rd7344, %rd11, %rd7322, %rd7343;
	shr.u64 	%rd7345, %rd7344, 32;
	and.b64  	%rd7346, %rd7309, 4294967295;
	add.s64 	%rd7347, %rd7345, %rd7346;
	mad.lo.s64 	%rd7348, %rd12, %rd7322, %rd7347;
	shr.u64 	%rd7349, %rd7348, 32;
	and.b64  	%rd7350, %rd7312, 4294967295;
	add.s64 	%rd7351, %rd7349, %rd7350;
	mad.lo.s64 	%rd7352, %rd13, %rd7322, %rd7351;
	shr.u64 	%rd7353, %rd7352, 32;
	and.b64  	%rd7354, %rd7315, 4294967295;
	add.s64 	%rd7355, %rd7353, %rd7354;
	shr.u64 	%rd7356, %rd7355, 32;
	and.b64  	%rd7357, %rd7318, 4294967295;
	add.s64 	%rd7358, %rd7356, %rd7357;
	shr.u64 	%rd7359, %rd7358, 32;
	and.b64  	%rd7360, %rd7321, 4294967295;
	add.s64 	%rd7361, %rd7359, %rd7360;
	{ .reg .b32 tmp; mov.b64 {tmp, %r1863}, %rd7361; }
	add.s32 	%r1864, %r1860, %r1863;
	mul.lo.s32 	%r1865, %r75, %r1862;
	cvt.u64.u32 	%rd7362, %r1865;
	and.b64  	%rd7363, %rd7328, 4294967295;
	mad.lo.s64 	%rd7364, %rd6, %rd7362, %rd7363;
	shr.u64 	%rd7365, %rd7364, 32;
	and.b64  	%rd7366, %rd7332, 4294967295;
	add.s64 	%rd7367, %rd7365, %rd7366;
	mad.lo.s64 	%rd7368, %rd7, %rd7362, %rd7367;
	cvt.u32.u64 	%r1866, %rd7368;
	shr.u64 	%rd7369, %rd7368, 32;
	and.b64  	%rd7370, %rd7336, 4294967295;
	add.s64 	%rd7371, %rd7369, %rd7370;
	mad.lo.s64 	%rd7372, %rd8, %rd7362, %rd7371;
	shr.u64 	%rd7373, %rd7372, 32;
	and.b64  	%rd7374, %rd7340, 4294967295;
	add.s64 	%rd7375, %rd7373, %rd7374;
	mad.lo.s64 	%rd7376, %rd9, %rd7362, %rd7375;
	shr.u64 	%rd7377, %rd7376, 32;
	and.b64  	%rd7378, %rd7344, 4294967295;
	add.s64 	%rd7379, %rd7377, %rd7378;
	mad.lo.s64 	%rd7380, %rd10, %rd7362, %rd7379;
	shr.u64 	%rd7381, %rd7380, 32;
	and.b64  	%rd7382, %rd7348, 4294967295;
	add.s64 	%rd7383, %rd7381, %rd7382;
	mad.lo.s64 	%rd7384, %rd11, %rd7362, %rd7383;
	shr.u64 	%rd7385, %rd7384, 32;
	and.b64  	%rd7386, %rd7352, 4294967295;
	add.s64 	%rd7387, %rd7385, %rd7386;
	mad.lo.s64 	%rd7388, %rd12, %rd7362, %rd7387;
	shr.u64 	%rd7389, %rd7388, 32;
	and.b64  	%rd7390, %rd7355, 4294967295;
	add.s64 	%rd7391, %rd7389, %rd7390;
	mad.lo.s64 	%rd7392, %rd13, %rd7362, %rd7391;
	shr.u64 	%rd7393, %rd7392, 32;
	and.b64  	%rd7394, %rd7358, 4294967295;
	add.s64 	%rd7395, %rd7393, %rd7394;
	shr.u64 	%rd7396, %rd7395, 32;
	and.b64  	%rd7397, %rd7361, 4294967295;
	add.s64 	%rd7398, %rd7396, %rd7397;
	{ .reg .b32 tmp; mov.b64 {tmp, %r1867}, %rd7398; }
	add.s32 	%r1868, %r1864, %r1867;
	mul.lo.s32 	%r1869, %r75, %r1866;
	cvt.u64.u32 	%rd7399, %r1869;
	and.b64  	%rd7400, %rd7368, 4294967295;
	mad.lo.s64 	%rd7401, %rd6, %rd7399, %rd7400;
	shr.u64 	%rd7402, %rd7401, 32;
	and.b64  	%rd7403, %rd7372, 4294967295;
	add.s64 	%rd7404, %rd7402, %rd7403;
	mad.lo.s64 	%rd7405, %rd7, %rd7399, %rd7404;
	cvt.u32.u64 	%r1870, %rd7405;
	shr.u64 	%rd7406, %rd7405, 32;
	and.b64  	%rd7407, %rd7376, 4294967295;
	add.s64 	%rd7408, %rd7406, %rd7407;
	mad.lo.s64 	%rd7409, %rd8, %rd7399, %rd7408;
	shr.u64 	%rd7410, %rd7409, 32;
	and.b64  	%rd7411, %rd7380, 4294967295;
	add.s64 	%rd7412, %rd7410, %rd7411;
	mad.lo.s64 	%rd7413, %rd9, %rd7399, %rd7412;
	shr.u64 	%rd7414, %rd7413, 32;
	and.b64  	%rd7415, %rd7384, 4294967295;
	add.s64 	%rd7416, %rd7414, %rd7415;
	mad.lo.s64 	%rd7417, %rd10, %rd7399, %rd7416;
	shr.u64 	%rd7418, %rd7417, 32;
	and.b64  	%rd7419, %rd7388, 4294967295;
	add.s64 	%rd7420, %rd7418, %rd7419;
	mad.lo.s64 	%rd7421, %rd11, %rd7399, %rd7420;
	shr.u64 	%rd7422, %rd7421, 32;
	and.b64  	%rd7423, %rd7392, 4294967295;
	add.s64 	%rd7424, %rd7422, %rd7423;
	mad.lo.s64 	%rd7425, %rd12, %rd7399, %rd7424;
	shr.u64 	%rd7426, %rd7425, 32;
	and.b64  	%rd7427, %rd7395, 4294967295;
	add.s64 	%rd7428, %rd7426, %rd7427;
	mad.lo.s64 	%rd7429, %rd13, %rd7399, %rd7428;
	shr.u64 	%rd7430, %rd7429, 32;
	and.b64  	%rd7431, %rd7398, 4294967295;
	add.s64 	%rd7432, %rd7430, %rd7431;
	{ .reg .b32 tmp; mov.b64 {tmp, %r1871}, %rd7432; }
	add.s32 	%r1872, %r1868, %r1871;
	mul.lo.s32 	%r1873, %r75, %r1870;
	cvt.u64.u32 	%rd7433, %r1873;
	and.b64  	%rd7434, %rd7405, 4294967295;
	mad.lo.s64 	%rd7435, %rd6, %rd7433, %rd7434;
	shr.u64 	%rd7436, %rd7435, 32;
	and.b64  	%rd7437, %rd7409, 4294967295;
	add.s64 	%rd7438, %rd7436, %rd7437;
	mad.lo.s64 	%rd203, %rd7, %rd7433, %rd7438;
	cvt.u32.u64 	%r4781, %rd203;
	shr.u64 	%rd7439, %rd203, 32;
	and.b64  	%rd7440, %rd7413, 4294967295;
	add.s64 	%rd7441, %rd7439, %rd7440;
	mad.lo.s64 	%rd27823, %rd8, %rd7433, %rd7441;
	cvt.u32.u64 	%r276, %rd27823;
	shr.u64 	%rd7442, %rd27823, 32;
	and.b64  	%rd7443, %rd7417, 4294967295;
	add.s64 	%rd7444, %rd7442, %rd7443;
	mad.lo.s64 	%rd27824, %rd9, %rd7433, %rd7444;
	cvt.u32.u64 	%r277, %rd27824;
	shr.u64 	%rd7445, %rd27824, 32;
	and.b64  	%rd7446, %rd7421, 4294967295;
	add.s64 	%rd7447, %rd7445, %rd7446;
	mad.lo.s64 	%rd27825, %rd10, %rd7433, %rd7447;
	cvt.u32.u64 	%r278, %rd27825;
	shr.u64 	%rd7448, %rd27825, 32;
	and.b64  	%rd7449, %rd7425, 4294967295;
	add.s64 	%rd7450, %rd7448, %rd7449;
	mad.lo.s64 	%rd27826, %rd11, %rd7433, %rd7450;
	cvt.u32.u64 	%r279, %rd27826;
	shr.u64 	%rd7451, %rd27826, 32;
	and.b64  	%rd7452, %rd7429, 4294967295;
	add.s64 	%rd7453, %rd7451, %rd7452;
	mad.lo.s64 	%rd27827, %rd12, %rd7433, %rd7453;
	cvt.u32.u64 	%r280, %rd27827;
	shr.u64 	%rd7454, %rd27827, 32;
	and.b64  	%rd7455, %rd7432, 4294967295;
	add.s64 	%rd7456, %rd7454, %rd7455;
	mad.lo.s64 	%rd27828, %rd13, %rd7433, %rd7456;
	cvt.u32.u64 	%r281, %rd27828;
	{ .reg .b32 tmp; mov.b64 {tmp, %r1874}, %rd27828; }
	add.s32 	%r4782, %r1872, %r1874;
	setp.gt.u32 	%p203, %r4782, %r1842;
	@%p203 bra 	$L__BB4_175;
	cvt.u32.u64 	%r1875, %rd13;
	setp.lt.u32 	%p204, %r4782, %r1875;
	@%p204 bra 	$L__BB4_176;
	cvt.u32.u64 	%r1876, %rd12;
	setp.lt.u32 	%p205, %r1876, %r281;
	@%p205 bra 	$L__BB4_175;
	cvt.u32.u64 	%r1877, %rd12;
	setp.gt.u32 	%p206, %r1877, %r281;
	@%p206 bra 	$L__BB4_176;
	cvt.u32.u64 	%r1878, %rd11;
	setp.lt.u32 	%p207, %r1878, %r280;
	@%p207 bra 	$L__BB4_175;
	cvt.u32.u64 	%r1879, %rd11;
	setp.gt.u32 	%p208, %r1879, %r280;
	@%p208 bra 	$L__BB4_176;
	cvt.u32.u64 	%r1880, %rd10;
	setp.lt.u32 	%p209, %r1880, %r279;
	@%p209 bra 	$L__BB4_175;
	cvt.u32.u64 	%r1881, %rd10;
	setp.gt.u32 	%p210, %r1881, %r279;
	@%p210 bra 	$L__BB4_176;
	cvt.u32.u64 	%r1882, %rd9;
	setp.lt.u32 	%p211, %r1882, %r278;
	@%p211 bra 	$L__BB4_175;
	cvt.u32.u64 	%r1883, %rd9;
	setp.gt.u32 	%p212, %r1883, %r278;
	@%p212 bra 	$L__BB4_176;
	cvt.u32.u64 	%r1884, %rd8;
	setp.lt.u32 	%p213, %r1884, %r277;
	@%p213 bra 	$L__BB4_175;
	cvt.u32.u64 	%r1885, %rd8;
	setp.gt.u32 	%p214, %r1885, %r277;
	@%p214 bra 	$L__BB4_176;
	cvt.u32.u64 	%r1886, %rd7;
	setp.lt.u32 	%p215, %r1886, %r276;
	@%p215 bra 	$L__BB4_175;
	cvt.u32.u64 	%r1887, %rd7;
	cvt.u32.u64 	%r1888, %rd6;
	setp.gt.u32 	%p216, %r1887, %r276;
	setp.gt.u32 	%p217, %r1888, %r4781;
	or.pred  	%p218, %p216, %p217;
	@%p218 bra 	$L__BB4_176;
$L__BB4_175:
	cvt.u32.u64 	%r1889, %rd13;
	and.b64  	%rd7458, %rd203, 4294967295;
	sub.s64 	%rd7459, %rd7458, %rd6;
	shr.u64 	%rd7460, %rd7459, 63;
	cvt.u32.u64 	%r4781, %rd7459;
	and.b64  	%rd7461, %rd27823, 4294967295;
	add.s64 	%rd7462, %rd7460, %rd7;
	sub.s64 	%rd27823, %rd7461, %rd7462;
	shr.u64 	%rd7463, %rd27823, 63;
	and.b64  	%rd7464, %rd27824, 4294967295;
	add.s64 	%rd7465, %rd7463, %rd8;
	sub.s64 	%rd27824, %rd7464, %rd7465;
	shr.u64 	%rd7466, %rd27824, 63;
	and.b64  	%rd7467, %rd27825, 4294967295;
	add.s64 	%rd7468, %rd7466, %rd9;
	sub.s64 	%rd27825, %rd7467, %rd7468;
	shr.u64 	%rd7469, %rd27825, 63;
	and.b64  	%rd7470, %rd27826, 4294967295;
	add.s64 	%rd7471, %rd7469, %rd10;
	sub.s64 	%rd27826, %rd7470, %rd7471;
	shr.u64 	%rd7472, %rd27826, 63;
	and.b64  	%rd7473, %rd27827, 4294967295;
	add.s64 	%rd7474, %rd7472, %rd11;
	sub.s64 	%rd27827, %rd7473, %rd7474;
	shr.u64 	%rd7475, %rd27827, 63;
	and.b64  	%rd7476, %rd27828, 4294967295;
	add.s64 	%rd7477, %rd7475, %rd12;
	sub.s64 	%rd27828, %rd7476, %rd7477;
	shr.u64 	%rd7478, %rd27828, 63;
	cvt.u32.u64 	%r1890, %rd7478;
	add.s32 	%r1891, %r1889, %r1890;
	sub.s32 	%r4782, %r4782, %r1891;
$L__BB4_176:
	cvt.u32.u64 	%r1892, %rd13;
	shl.b32 	%r4783, %r4781, 1;
	shr.u32 	%r1893, %r4781, 31;
	cvt.u64.u32 	%rd7480, %r1893;
	shl.b64 	%rd7481, %rd27823, 1;
	and.b64  	%rd7482, %rd7481, 8589934590;
	or.b64  	%rd27829, %rd7482, %rd7480;
	cvt.u32.u64 	%r288, %rd27829;
	shr.u64 	%rd7483, %rd7482, 32;
	shl.b64 	%rd7484, %rd27824, 1;
	and.b64  	%rd7485, %rd7484, 8589934590;
	or.b64  	%rd27830, %rd7483, %rd7485;
	cvt.u32.u64 	%r289, %rd27830;
	shr.u64 	%rd7486, %rd7485, 32;
	shl.b64 	%rd7487, %rd27825, 1;
	and.b64  	%rd7488, %rd7487, 8589934590;
	or.b64  	%rd27831, %rd7486, %rd7488;
	cvt.u32.u64 	%r290, %rd27831;
	shr.u64 	%rd7489, %rd7488, 32;
	shl.b64 	%rd7490, %rd27826, 1;
	and.b64  	%rd7491, %rd7490, 8589934590;
	or.b64  	%rd27832, %rd7489, %rd7491;
	cvt.u32.u64 	%r291, %rd27832;
	shr.u64 	%rd7492, %rd7491, 32;
	shl.b64 	%rd7493, %rd27827, 1;
	and.b64  	%rd7494, %rd7493, 8589934590;
	or.b64  	%rd27833, %rd7492, %rd7494;
	cvt.u32.u64 	%r292, %rd27833;
	shr.u64 	%rd7495, %rd7494, 32;
	shl.b64 	%rd7496, %rd27828, 1;
	and.b64  	%rd7497, %rd7496, 8589934590;
	or.b64  	%rd27834, %rd7495, %rd7497;
	cvt.u32.u64 	%r293, %rd27834;
	shr.u64 	%rd7498, %rd7497, 32;
	mul.wide.u32 	%rd7499, %r4782, 2;
	add.s64 	%rd27835, %rd7498, %rd7499;
	cvt.u32.u64 	%r294, %rd27835;
	setp.gt.u64 	%p219, %rd27835, 4294967295;
	setp.lt.u32 	%p220, %r1892, %r294;
	or.pred  	%p221, %p219, %p220;
	@%p221 bra 	$L__BB4_190;
	cvt.u32.u64 	%r1894, %rd13;
	setp.gt.u32 	%p222, %r1894, %r294;
	@%p222 bra 	$L__BB4_191;
	cvt.u32.u64 	%r1895, %rd12;
	setp.lt.u32 	%p223, %r1895, %r293;
	@%p223 bra 	$L__BB4_190;
	cvt.u32.u64 	%r1896, %rd12;
	setp.gt.u32 	%p224, %r1896, %r293;
	@%p224 bra 	$L__BB4_191;
	cvt.u32.u64 	%r1897, %rd11;
	setp.lt.u32 	%p225, %r1897, %r292;
	@%p225 bra 	$L__BB4_190;
	cvt.u32.u64 	%r1898, %rd11;
	setp.gt.u32 	%p226, %r1898, %r292;
	@%p226 bra 	$L__BB4_191;
	cvt.u32.u64 	%r1899, %rd10;
	setp.lt.u32 	%p227, %r1899, %r291;
	@%p227 bra 	$L__BB4_190;
	cvt.u32.u64 	%r1900, %rd10;
	setp.gt.u32 	%p228, %r1900, %r291;
	@%p228 bra 	$L__BB4_191;
	cvt.u32.u64 	%r1901, %rd9;
	setp.lt.u32 	%p229, %r1901, %r290;
	@%p229 bra 	$L__BB4_190;
	cvt.u32.u64 	%r1902, %rd9;
	setp.gt.u32 	%p230, %r1902, %r290;
	@%p230 bra 	$L__BB4_191;
	cvt.u32.u64 	%r1903, %rd8;
	setp.lt.u32 	%p231, %r1903, %r289;
	@%p231 bra 	$L__BB4_190;
	cvt.u32.u64 	%r1904, %rd8;
	setp.gt.u32 	%p232, %r1904, %r289;
	@%p232 bra 	$L__BB4_191;
	cvt.u32.u64 	%r1905, %rd7;
	setp.lt.u32 	%p233, %r1905, %r288;
	@%p233 bra 	$L__BB4_190;
	cvt.u32.u64 	%r1906, %rd7;
	cvt.u32.u64 	%r1907, %rd6;
	setp.gt.u32 	%p234, %r1906, %r288;
	setp.lt.u32 	%p235, %r4783, %r1907;
	or.pred  	%p236, %p234, %p235;
	@%p236 bra 	$L__BB4_191;
$L__BB4_190:
	cvt.u64.u32 	%rd7502, %r4783;
	sub.s64 	%rd7503, %rd7502, %rd6;
	shr.u64 	%rd7504, %rd7503, 63;
	cvt.u32.u64 	%r4783, %rd7503;
	and.b64  	%rd7505, %rd27829, 4294967295;
	add.s64 	%rd7506, %rd7504, %rd7;
	sub.s64 	%rd27829, %rd7505, %rd7506;
	shr.u64 	%rd7507, %rd27829, 63;
	and.b64  	%rd7508, %rd27830, 4294967295;
	add.s64 	%rd7509, %rd7507, %rd8;
	sub.s64 	%rd27830, %rd7508, %rd7509;
	shr.u64 	%rd7510, %rd27830, 63;
	and.b64  	%rd7511, %rd27831, 4294967295;
	add.s64 	%rd7512, %rd7510, %rd9;
	sub.s64 	%rd27831, %rd7511, %rd7512;
	shr.u64 	%rd7513, %rd27831, 63;
	and.b64  	%rd7514, %rd27832, 4294967295;
	add.s64 	%rd7515, %rd7513, %rd10;
	sub.s64 	%rd27832, %rd7514, %rd7515;
	shr.u64 	%rd7516, %rd27832, 63;
	and.b64  	%rd7517, %rd27833, 4294967295;
	add.s64 	%rd7518, %rd7516, %rd11;
	sub.s64 	%rd27833, %rd7517, %rd7518;
	shr.u64 	%rd7519, %rd27833, 63;
	and.b64  	%rd7520, %rd27834, 4294967295;
	add.s64 	%rd7521, %rd7519, %rd12;
	sub.s64 	%rd27834, %rd7520, %rd7521;
	shr.u64 	%rd7522, %rd27834, 63;
	and.b64  	%rd7523, %rd27835, 4294967295;
	add.s64 	%rd7524, %rd7522, %rd13;
	sub.s64 	%rd27835, %rd7523, %rd7524;
$L__BB4_191:
	cvt.u32.u64 	%r1908, %rd13;
	shl.b32 	%r4784, %r4783, 1;
	shr.u32 	%r1909, %r4783, 31;
	cvt.u64.u32 	%rd7526, %r1909;
	shl.b64 	%rd7527, %rd27829, 1;
	and.b64  	%rd7528, %rd7527, 8589934590;
	or.b64  	%rd27836, %rd7528, %rd7526;
	cvt.u32.u64 	%r298, %rd27836;
	shr.u64 	%rd7529, %rd7528, 32;
	shl.b64 	%rd7530, %rd27830, 1;
	and.b64  	%rd7531, %rd7530, 8589934590;
	or.b64  	%rd27837, %rd7529, %rd7531;
	cvt.u32.u64 	%r299, %rd27837;
	shr.u64 	%rd7532, %rd7531, 32;
	shl.b64 	%rd7533, %rd27831, 1;
	and.b64  	%rd7534, %rd7533, 8589934590;
	or.b64  	%rd27838, %rd7532, %rd7534;
	cvt.u32.u64 	%r300, %rd27838;
	shr.u64 	%rd7535, %rd7534, 32;
	shl.b64 	%rd7536, %rd27832, 1;
	and.b64  	%rd7537, %rd7536, 8589934590;
	or.b64  	%rd27839, %rd7535, %rd7537;
	cvt.u32.u64 	%r301, %rd27839;
	shr.u64 	%rd7538, %rd7537, 32;
	shl.b64 	%rd7539, %rd27833, 1;
	and.b64  	%rd7540, %rd7539, 8589934590;
	or.b64  	%rd27840, %rd7538, %rd7540;
	cvt.u32.u64 	%r302, %rd27840;
	shr.u64 	%rd7541, %rd7540, 32;
	shl.b64 	%rd7542, %rd27834, 1;
	and.b64  	%rd7543, %rd7542, 8589934590;
	or.b64  	%rd27841, %rd7541, %rd7543;
	cvt.u32.u64 	%r303, %rd27841;
	shr.u64 	%rd7544, %rd7543, 32;
	shl.b64 	%rd7546, %rd27835, 1;
	and.b64  	%rd7547, %rd7546, 8589934590;
	or.b64  	%rd27842, %rd7544, %rd7547;
	cvt.u32.u64 	%r304, %rd27842;
	setp.gt.u64 	%p237, %rd27842, 4294967295;
	setp.lt.u32 	%p238, %r1908, %r304;
	or.pred  	%p239, %p237, %p238;
	@%p239 bra 	$L__BB4_205;
	cvt.u32.u64 	%r1910, %rd13;
	setp.gt.u32 	%p240, %r1910, %r304;
	@%p240 bra 	$L__BB4_206;
	cvt.u32.u64 	%r1911, %rd12;
	setp.lt.u32 	%p241, %r1911, %r303;
	@%p241 bra 	$L__BB4_205;
	cvt.u32.u64 	%r1912, %rd12;
	setp.gt.u32 	%p242, %r1912, %r303;
	@%p242 bra 	$L__BB4_206;
	cvt.u32.u64 	%r1913, %rd11;
	setp.lt.u32 	%p243, %r1913, %r302;
	@%p243 bra 	$L__BB4_205;
	cvt.u32.u64 	%r1914, %rd11;
	setp.gt.u32 	%p244, %r1914, %r302;
	@%p244 bra 	$L__BB4_206;
	cvt.u32.u64 	%r1915, %rd10;
	setp.lt.u32 	%p245, %r1915, %r301;
	@%p245 bra 	$L__BB4_205;
	cvt.u32.u64 	%r1916, %rd10;
	setp.gt.u32 	%p246, %r1916, %r301;
	@%p246 bra 	$L__BB4_206;
	cvt.u32.u64 	%r1917, %rd9;
	setp.lt.u32 	%p247, %r1917, %r300;
	@%p247 bra 	$L__BB4_205;
	cvt.u32.u64 	%r1918, %rd9;
	setp.gt.u32 	%p248, %r1918, %r300;
	@%p248 bra 	$L__BB4_206;
	cvt.u32.u64 	%r1919, %rd8;
	setp.lt.u32 	%p249, %r1919, %r299;
	@%p249 bra 	$L__BB4_205;
	cvt.u32.u64 	%r1920, %rd8;
	setp.gt.u32 	%p250, %r1920, %r299;
	@%p250 bra 	$L__BB4_206;
	cvt.u32.u64 	%r1921, %rd7;
	setp.lt.u32 	%p251, %r1921, %r298;
	@%p251 bra 	$L__BB4_205;
	cvt.u32.u64 	%r1922, %rd7;
	cvt.u32.u64 	%r1923, %rd6;
	setp.gt.u32 	%p252, %r1922, %r298;
	setp.lt.u32 	%p253, %r4784, %r1923;
	or.pred  	%p254, %p252, %p253;
	@%p254 bra 	$L__BB4_206;
$L__BB4_205:
	cvt.u64.u32 	%rd7549, %r4784;
	sub.s64 	%rd7550, %rd7549, %rd6;
	shr.u64 	%rd7551, %rd7550, 63;
	cvt.u32.u64 	%r4784, %rd7550;
	and.b64  	%rd7552, %rd27836, 4294967295;
	add.s64 	%rd7553, %rd7551, %rd7;
	sub.s64 	%rd27836, %rd7552, %rd7553;
	shr.u64 	%rd7554, %rd27836, 63;
	and.b64  	%rd7555, %rd27837, 4294967295;
	add.s64 	%rd7556, %rd7554, %rd8;
	sub.s64 	%rd27837, %rd7555, %rd7556;
	shr.u64 	%rd7557, %rd27837, 63;
	and.b64  	%rd7558, %rd27838, 4294967295;
	add.s64 	%rd7559, %rd7557, %rd9;
	sub.s64 	%rd27838, %rd7558, %rd7559;
	shr.u64 	%rd7560, %rd27838, 63;
	and.b64  	%rd7561, %rd27839, 4294967295;
	add.s64 	%rd7562, %rd7560, %rd10;
	sub.s64 	%rd27839, %rd7561, %rd7562;
	shr.u64 	%rd7563, %rd27839, 63;
	and.b64  	%rd7564, %rd27840, 4294967295;
	add.s64 	%rd7565, %rd7563, %rd11;
	sub.s64 	%rd27840, %rd7564, %rd7565;
	shr.u64 	%rd7566, %rd27840, 63;
	and.b64  	%rd7567, %rd27841, 4294967295;
	add.s64 	%rd7568, %rd7566, %rd12;
	sub.s64 	%rd27841, %rd7567, %rd7568;
	shr.u64 	%rd7569, %rd27841, 63;
	and.b64  	%rd7570, %rd27842, 4294967295;
	add.s64 	%rd7571, %rd7569, %rd13;
	sub.s64 	%rd27842, %rd7570, %rd7571;
$L__BB4_206:
	cvt.u32.u64 	%r1924, %rd13;
	mul.lo.s64 	%rd7572, %rd195, %rd195;
	cvt.u32.u64 	%r1925, %rd7572;
	shr.u64 	%rd7573, %rd7572, 32;
	mul.lo.s64 	%rd7574, %rd196, %rd195;
	add.s64 	%rd7575, %rd7573, %rd7574;
	shr.u64 	%rd7576, %rd7575, 32;
	mul.lo.s64 	%rd7577, %rd197, %rd195;
	add.s64 	%rd7578, %rd7576, %rd7577;
	shr.u64 	%rd7579, %rd7578, 32;
	mul.lo.s64 	%rd7580, %rd198, %rd195;
	add.s64 	%rd7581, %rd7579, %rd7580;
	shr.u64 	%rd7582, %rd7581, 32;
	mul.lo.s64 	%rd7583, %rd199, %rd195;
	add.s64 	%rd7584, %rd7582, %rd7583;
	shr.u64 	%rd7585, %rd7584, 32;
	mul.lo.s64 	%rd7586, %rd200, %rd195;
	add.s64 	%rd7587, %rd7585, %rd7586;
	shr.u64 	%rd7588, %rd7587, 32;
	mul.lo.s64 	%rd7589, %rd201, %rd195;
	add.s64 	%rd7590, %rd7588, %rd7589;
	shr.u64 	%rd7591, %rd7590, 32;
	mul.lo.s64 	%rd7592, %rd195, %rd202;
	add.s64 	%rd7593, %rd7591, %rd7592;
	shr.u64 	%rd7594, %rd7593, 32;
	and.b64  	%rd7595, %rd7575, 4294967295;
	add.s64 	%rd7596, %rd7574, %rd7595;
	shr.u64 	%rd7597, %rd7596, 32;
	and.b64  	%rd7598, %rd7578, 4294967295;
	add.s64 	%rd7599, %rd7597, %rd7598;
	mad.lo.s64 	%rd7600, %rd196, %rd196, %rd7599;
	shr.u64 	%rd7601, %rd7600, 32;
	mul.lo.s64 	%rd7602, %rd197, %rd196;
	and.b64  	%rd7603, %rd7581, 4294967295;
	add.s64 	%rd7604, %rd7601, %rd7603;
	add.s64 	%rd7605, %rd7604, %rd7602;
	shr.u64 	%rd7606, %rd7605, 32;
	mul.lo.s64 	%rd7607, %rd198, %rd196;
	and.b64  	%rd7608, %rd7584, 4294967295;
	add.s64 	%rd7609, %rd7606, %rd7608;
	add.s64 	%rd7610, %rd7609, %rd7607;
	shr.u64 	%rd7611, %rd7610, 32;
	mul.lo.s64 	%rd7612, %rd199, %rd196;
	and.b64  	%rd7613, %rd7587, 4294967295;
	add.s64 	%rd7614, %rd7611, %rd7613;
	add.s64 	%rd7615, %rd7614, %rd7612;
	shr.u64 	%rd7616, %rd7615, 32;
	mul.lo.s64 	%rd7617, %rd200, %rd196;
	and.b64  	%rd7618, %rd7590, 4294967295;
	add.s64 	%rd7619, %rd7616, %rd7618;
	add.s64 	%rd7620, %rd7619, %rd7617;
	shr.u64 	%rd7621, %rd7620, 32;
	mul.lo.s64 	%rd7622, %rd201, %rd196;
	and.b64  	%rd7623, %rd7593, 4294967295;
	add.s64 	%rd7624, %rd7621, %rd7623;
	add.s64 	%rd7625, %rd7624, %rd7622;
	shr.u64 	%rd7626, %rd7625, 32;
	mul.lo.s64 	%rd7627, %rd196, %rd202;
	add.s64 	%rd7628, %rd7626, %rd7594;
	add.s64 	%rd7629, %rd7628, %rd7627;
	shr.u64 	%rd7630, %rd7629, 32;
	and.b64  	%rd7631, %rd7600, 4294967295;
	add.s64 	%rd7632, %rd7577, %rd7631;
	shr.u64 	%rd7633, %rd7632, 32;
	and.b64  	%rd7634, %rd7605, 4294967295;
	add.s64 	%rd7635, %rd7633, %rd7634;
	add.s64 	%rd7636, %rd7635, %rd7602;
	shr.u64 	%rd7637, %rd7636, 32;
	and.b64  	%rd7638, %rd7610, 4294967295;
	add.s64 	%rd7639, %rd7637, %rd7638;
	mad.lo.s64 	%rd7640, %rd197, %rd197, %rd7639;
	shr.u64 	%rd7641, %rd7640, 32;
	mul.lo.s64 	%rd7642, %rd198, %rd197;
	and.b64  	%rd7643, %rd7615, 4294967295;
	add.s64 	%rd7644, %rd7641, %rd7643;
	add.s64 	%rd7645, %rd7644, %rd7642;
	shr.u64 	%rd7646, %rd7645, 32;
	mul.lo.s64 	%rd7647, %rd199, %rd197;
	and.b64  	%rd7648, %rd7620, 4294967295;
	add.s64 	%rd7649, %rd7646, %rd7648;
	add.s64 	%rd7650, %rd7649, %rd7647;
	shr.u64 	%rd7651, %rd7650, 32;
	mul.lo.s64 	%rd7652, %rd200, %rd197;
	and.b64  	%rd7653, %rd7625, 4294967295;
	add.s64 	%rd7654, %rd7651, %rd7653;
	add.s64 	%rd7655, %rd7654, %rd7652;
	shr.u64 	%rd7656, %rd7655, 32;
	mul.lo.s64 	%rd7657, %rd201, %rd197;
	and.b64  	%rd7658, %rd7629, 4294967295;
	add.s64 	%rd7659, %rd7656, %rd7658;
	add.s64 	%rd7660, %rd7659, %rd7657;
	shr.u64 	%rd7661, %rd7660, 32;
	mul.lo.s64 	%rd7662, %rd197, %rd202;
	add.s64 	%rd7663, %rd7661, %rd7630;
	add.s64 	%rd7664, %rd7663, %rd7662;
	shr.u64 	%rd7665, %rd7664, 32;
	and.b64  	%rd7666, %rd7636, 4294967295;
	add.s64 	%rd7667, %rd7580, %rd7666;
	shr.u64 	%rd7668, %rd7667, 32;
	and.b64  	%rd7669, %rd7640, 4294967295;
	add.s64 	%rd7670, %rd7668, %rd7669;
	add.s64 	%rd7671, %rd7670, %rd7607;
	shr.u64 	%rd7672, %rd7671, 32;
	and.b64  	%rd7673, %rd7645, 4294967295;
	add.s64 	%rd7674, %rd7672, %rd7673;
	add.s64 	%rd7675, %rd7674, %rd7642;
	shr.u64 	%rd7676, %rd7675, 32;
	and.b64  	%rd7677, %rd7650, 4294967295;
	add.s64 	%rd7678, %rd7676, %rd7677;
	mad.lo.s64 	%rd7679, %rd198, %rd198, %rd7678;
	shr.u64 	%rd7680, %rd7679, 32;
	mul.lo.s64 	%rd7681, %rd199, %rd198;
	and.b64  	%rd7682, %rd7655, 4294967295;
	add.s64 	%rd7683, %rd7680, %rd7682;
	add.s64 	%rd7684, %rd7683, %rd7681;
	shr.u64 	%rd7685, %rd7684, 32;
	mul.lo.s64 	%rd7686, %rd200, %rd198;
	and.b64  	%rd7687, %rd7660, 4294967295;
	add.s64 	%rd7688, %rd7685, %rd7687;
	add.s64 	%rd7689, %rd7688, %rd7686;
	shr.u64 	%rd7690, %rd7689, 32;
	mul.lo.s64 	%rd7691, %rd201, %rd198;
	and.b64  	%rd7692, %rd7664, 4294967295;
	add.s64 	%rd7693, %rd7690, %rd7692;
	add.s64 	%rd7694, %rd7693, %rd7691;
	shr.u64 	%rd7695, %rd7694, 32;
	mul.lo.s64 	%rd7696, %rd198, %rd202;
	add.s64 	%rd7697, %rd7695, %rd7665;
	add.s64 	%rd7698, %rd7697, %rd7696;
	shr.u64 	%rd7699, %rd7698, 32;
	and.b64  	%rd7700, %rd7671, 4294967295;
	add.s64 	%rd7701, %rd7583, %rd7700;
	shr.u64 	%rd7702, %rd7701, 32;
	and.b64  	%rd7703, %rd7675, 4294967295;
	add.s64 	%rd7704, %rd7702, %rd7703;
	add.s64 	%rd7705, %rd7704, %rd7612;
	shr.u64 	%rd7706, %rd7705, 32;
	and.b64  	%rd7707, %rd7679, 4294967295;
	add.s64 	%rd7708, %rd7706, %rd7707;
	add.s64 	%rd7709, %rd7708, %rd7647;
	shr.u64 	%rd7710, %rd7709, 32;
	and.b64  	%rd7711, %rd7684, 4294967295;
	add.s64 	%rd7712, %rd7710, %rd7711;
	add.s64 	%rd7713, %rd7712, %rd7681;
	shr.u64 	%rd7714, %rd7713, 32;
	and.b64  	%rd7715, %rd7689, 4294967295;
	add.s64 	%rd7716, %rd7714, %rd7715;
	mad.lo.s64 	%rd7717, %rd199, %rd199, %rd7716;
	shr.u64 	%rd7718, %rd7717, 32;
	mul.lo.s64 	%rd7719, %rd200, %rd199;
	and.b64  	%rd7720, %rd7694, 4294967295;
	add.s64 	%rd7721, %rd7718, %rd7720;
	add.s64 	%rd7722, %rd7721, %rd7719;
	shr.u64 	%rd7723, %rd7722, 32;
	mul.lo.s64 	%rd7724, %rd201, %rd199;
	and.b64  	%rd7725, %rd7698, 4294967295;
	add.s64 	%rd7726, %rd7723, %rd7725;
	add.s64 	%rd7727, %rd7726, %rd7724;
	shr.u64 	%rd7728, %rd7727, 32;
	mul.lo.s64 	%rd7729, %rd199, %rd202;
	add.s64 	%rd7730, %rd7728, %rd7699;
	add.s64 	%rd7731, %rd7730, %rd7729;
	shr.u64 	%rd7732, %rd7731, 32;
	and.b64  	%rd7733, %rd7705, 4294967295;
	add.s64 	%rd7734, %rd7586, %rd7733;
	shr.u64 	%rd7735, %rd7734, 32;
	and.b64  	%rd7736, %rd7709, 4294967295;
	add.s64 	%rd7737, %rd7735, %rd7736;
	add.s64 	%rd7738, %rd7737, %rd7617;
	shr.u64 	%rd7739, %rd7738, 32;
	and.b64  	%rd7740, %rd7713, 4294967295;
	add.s64 	%rd7741, %rd7739, %rd7740;
	add.s64 	%rd7742, %rd7741, %rd7652;
	shr.u64 	%rd7743, %rd7742, 32;
	and.b64  	%rd7744, %rd7717, 4294967295;
	add.s64 	%rd7745, %rd7743, %rd7744;
	add.s64 	%rd7746, %rd7745, %rd7686;
	shr.u64 	%rd7747, %rd7746, 32;
	and.b64  	%rd7748, %rd7722, 4294967295;
	add.s64 	%rd7749, %rd7747, %rd7748;
	add.s64 	%rd7750, %rd7749, %rd7719;
	shr.u64 	%rd7751, %rd7750, 32;
	and.b64  	%rd7752, %rd7727, 4294967295;
	add.s64 	%rd7753, %rd7751, %rd7752;
	mad.lo.s64 	%rd7754, %rd200, %rd200, %rd7753;
	shr.u64 	%rd7755, %rd7754, 32;
	mul.lo.s64 	%rd7756, %rd201, %rd200;
	and.b64  	%rd7757, %rd7731, 4294967295;
	add.s64 	%rd7758, %rd7755, %rd7757;
	add.s64 	%rd7759, %rd7758, %rd7756;
	shr.u64 	%rd7760, %rd7759, 32;
	mul.lo.s64 	%rd7761, %rd200, %rd202;
	add.s64 	%rd7762, %rd7760, %rd7732;
	add.s64 	%rd7763, %rd7762, %rd7761;
	shr.u64 	%rd7764, %rd7763, 32;
	and.b64  	%rd7765, %rd7738, 4294967295;
	add.s64 	%rd7766, %rd7589, %rd7765;
	shr.u64 	%rd7767, %rd7766, 32;
	and.b64  	%rd7768, %rd7742, 4294967295;
	add.s64 	%rd7769, %rd7767, %rd7768;
	add.s64 	%rd7770, %rd7769, %rd7622;
	shr.u64 	%rd7771, %rd7770, 32;
	and.b64  	%rd7772, %rd7746, 4294967295;
	add.s64 	%rd7773, %rd7771, %rd7772;
	add.s64 	%rd7774, %rd7773, %rd7657;
	shr.u64 	%rd7775, %rd7774, 32;
	and.b64  	%rd7776, %rd7750, 4294967295;
	add.s64 	%rd7777, %rd7775, %rd7776;
	add.s64 	%rd7778, %rd7777, %rd7691;
	shr.u64 	%rd7779, %rd7778, 32;
	and.b64  	%rd7780, %rd7754, 4294967295;
	add.s64 	%rd7781, %rd7779, %rd7780;
	add.s64 	%rd7782, %rd7781, %rd7724;
	shr.u64 	%rd7783, %rd7782, 32;
	and.b64  	%rd7784, %rd7759, 4294967295;
	add.s64 	%rd7785, %rd7783, %rd7784;
	add.s64 	%rd7786, %rd7785, %rd7756;
	shr.u64 	%rd7787, %rd7786, 32;
	and.b64  	%rd7788, %rd7763, 4294967295;
	add.s64 	%rd7789, %rd7787, %rd7788;
	mad.lo.s64 	%rd7790, %rd201, %rd201, %rd7789;
	shr.u64 	%rd7791, %rd7790, 32;
	mul.lo.s64 	%rd7792, %rd201, %rd202;
	add.s64 	%rd7793, %rd7791, %rd7764;
	add.s64 	%rd7794, %rd7793, %rd7792;
	shr.u64 	%rd7795, %rd7794, 32;
	and.b64  	%rd7796, %rd7770, 4294967295;
	add.s64 	%rd7797, %rd7592, %rd7796;
	shr.u64 	%rd7798, %rd7797, 32;
	and.b64  	%rd7799, %rd7774, 4294967295;
	add.s64 	%rd7800, %rd7798, %rd7799;
	add.s64 	%rd7801, %rd7800, %rd7627;
	shr.u64 	%rd7802, %rd7801, 32;
	and.b64  	%rd7803, %rd7778, 4294967295;
	add.s64 	%rd7804, %rd7802, %rd7803;
	add.s64 	%rd7805, %rd7804, %rd7662;
	shr.u64 	%rd7806, %rd7805, 32;
	and.b64  	%rd7807, %rd7782, 4294967295;
	add.s64 	%rd7808, %rd7806, %rd7807;
	add.s64 	%rd7809, %rd7808, %rd7696;
	shr.u64 	%rd7810, %rd7809, 32;
	and.b64  	%rd7811, %rd7786, 4294967295;
	add.s64 	%rd7812, %rd7810, %rd7811;
	add.s64 	%rd7813, %rd7812, %rd7729;
	shr.u64 	%rd7814, %rd7813, 32;
	and.b64  	%rd7815, %rd7790, 4294967295;
	add.s64 	%rd7816, %rd7814, %rd7815;
	add.s64 	%rd7817, %rd7816, %rd7761;
	shr.u64 	%rd7818, %rd7817, 32;
	and.b64  	%rd7819, %rd7794, 4294967295;
	add.s64 	%rd7820, %rd7818, %rd7819;
	add.s64 	%rd7821, %rd7820, %rd7792;
	shr.u64 	%rd7822, %rd7821, 32;
	add.s64 	%rd7823, %rd7822, %rd7795;
	mad.lo.s64 	%rd7824, %rd202, %rd202, %rd7823;
	{ .reg .b32 tmp; mov.b64 {tmp, %r1926}, %rd7824; }
	mul.lo.s32 	%r1927, %r75, %r1925;
	cvt.u64.u32 	%rd7825, %r1927;
	and.b64  	%rd7826, %rd7572, 4294967295;
	mad.lo.s64 	%rd7827, %rd6, %rd7825, %rd7826;
	shr.u64 	%rd7828, %rd7827, 32;
	and.b64  	%rd7829, %rd7596, 4294967295;
	add.s64 	%rd7830, %rd7828, %rd7829;
	mad.lo.s64 	%rd7831, %rd7, %rd7825, %rd7830;
	cvt.u32.u64 	%r1928, %rd7831;
	shr.u64 	%rd7832, %rd7831, 32;
	and.b64  	%rd7833, %rd7632, 4294967295;
	add.s64 	%rd7834, %rd7832, %rd7833;
	mad.lo.s64 	%rd7835, %rd8, %rd7825, %rd7834;
	shr.u64 	%rd7836, %rd7835, 32;
	and.b64  	%rd7837, %rd7667, 4294967295;
	add.s64 	%rd7838, %rd7836, %rd7837;
	mad.lo.s64 	%rd7839, %rd9, %rd7825, %rd7838;
	shr.u64 	%rd7840, %rd7839, 32;
	and.b64  	%rd7841, %rd7701, 4294967295;
	add.s64 	%rd7842, %rd7840, %rd7841;
	mad.lo.s64 	%rd7843, %rd10, %rd7825, %rd7842;
	shr.u64 	%rd7844, %rd7843, 32;
	and.b64  	%rd7845, %rd7734, 4294967295;
	add.s64 	%rd7846, %rd7844, %rd7845;
	mad.lo.s64 	%rd7847, %rd11, %rd7825, %rd7846;
	shr.u64 	%rd7848, %rd7847, 32;
	and.b64  	%rd7849, %rd7766, 4294967295;
	add.s64 	%rd7850, %rd7848, %rd7849;
	mad.lo.s64 	%rd7851, %rd12, %rd7825, %rd7850;
	shr.u64 	%rd7852, %rd7851, 32;
	and.b64  	%rd7853, %rd7797, 4294967295;
	add.s64 	%rd7854, %rd7852, %rd7853;
	mad.lo.s64 	%rd7855, %rd13, %rd7825, %rd7854;
	shr.u64 	%rd7856, %rd7855, 32;
	and.b64  	%rd7857, %rd7801, 4294967295;
	add.s64 	%rd7858, %rd7856, %rd7857;
	shr.u64 	%rd7859, %rd7858, 32;
	and.b64  	%rd7860, %rd7805, 4294967295;
	add.s64 	%rd7861, %rd7859, %rd7860;
	shr.u64 	%rd7862, %rd7861, 32;
	and.b64  	%rd7863, %rd7809, 4294967295;
	add.s64 	%rd7864, %rd7862, %rd7863;
	shr.u64 	%rd7865, %rd7864, 32;
	and.b64  	%rd7866, %rd7813, 4294967295;
	add.s64 	%rd7867, %rd7865, %rd7866;
	shr.u64 	%rd7868, %rd7867, 32;
	and.b64  	%rd7869, %rd7817, 4294967295;
	add.s64 	%rd7870, %rd7868, %rd7869;
	shr.u64 	%rd7871, %rd7870, 32;
	and.b64  	%rd7872, %rd7821, 4294967295;
	add.s64 	%rd7873, %rd7871, %rd7872;
	shr.u64 	%rd7874, %rd7873, 32;
	and.b64  	%rd7875, %rd7824, 4294967295;
	add.s64 	%rd7876, %rd7874, %rd7875;
	{ .reg .b32 tmp; mov.b64 {tmp, %r1929}, %rd7876; }
	add.s32 	%r1930, %r1926, %r1929;
	mul.lo.s32 	%r1931, %r75, %r1928;
	cvt.u64.u32 	%rd7877, %r1931;
	and.b64  	%rd7878, %rd7831, 4294967295;
	mad.lo.s64 	%rd7879, %rd6, %rd7877, %rd7878;
	shr.u64 	%rd7880, %rd7879, 32;
	and.b64  	%rd7881, %rd7835, 4294967295;
	add.s64 	%rd7882, %rd7880, %rd7881;
	mad.lo.s64 	%rd7883, %rd7, %rd7877, %rd7882;
	cvt.u32.u64 	%r1932, %rd7883;
	shr.u64 	%rd7884, %rd7883, 32;
	and.b64  	%rd7885, %rd7839, 4294967295;
	add.s64 	%rd7886, %rd7884, %rd7885;
	mad.lo.s64 	%rd7887, %rd8, %rd7877, %rd7886;
	shr.u64 	%rd7888, %rd7887, 32;
	and.b64  	%rd7889, %rd7843, 4294967295;
	add.s64 	%rd7890, %rd7888, %rd7889;
	mad.lo.s64 	%rd7891, %rd9, %rd7877, %rd7890;
	shr.u64 	%rd7892, %rd7891, 32;
	and.b64  	%rd7893, %rd7847, 4294967295;
	add.s64 	%rd7894, %rd7892, %rd7893;
	mad.lo.s64 	%rd7895, %rd10, %rd7877, %rd7894;
	shr.u64 	%rd7896, %rd7895, 32;
	and.b64  	%rd7897, %rd7851, 4294967295;
	add.s64 	%rd7898, %rd7896, %rd7897;
	mad.lo.s64 	%rd7899, %rd11, %rd7877, %rd7898;
	shr.u64 	%rd7900, %rd7899, 32;
	and.b64  	%rd7901, %rd7855, 4294967295;
	add.s64 	%rd7902, %rd7900, %rd7901;
	mad.lo.s64 	%rd7903, %rd12, %rd7877, %rd7902;
	shr.u64 	%rd7904, %rd7903, 32;
	and.b64  	%rd7905, %rd7858, 4294967295;
	add.s64 	%rd7906, %rd7904, %rd7905;
	mad.lo.s64 	%rd7907, %rd13, %rd7877, %rd7906;
	shr.u64 	%rd7908, %rd7907, 32;
	and.b64  	%rd7909, %rd7861, 4294967295;
	add.s64 	%rd7910, %rd7908, %rd7909;
	shr.u64 	%rd7911, %rd7910, 32;
	and.b64  	%rd7912, %rd7864, 4294967295;
	add.s64 	%rd7913, %rd7911, %rd7912;
	shr.u64 	%rd7914, %rd7913, 32;
	and.b64  	%rd7915, %rd7867, 4294967295;
	add.s64 	%rd7916, %rd7914, %rd7915;
	shr.u64 	%rd7917, %rd7916, 32;
	and.b64  	%rd7918, %rd7870, 4294967295;
	add.s64 	%rd7919, %rd7917, %rd7918;
	shr.u64 	%rd7920, %rd7919, 32;
	and.b64  	%rd7921, %rd7873, 4294967295;
	add.s64 	%rd7922, %rd7920, %rd7921;
	shr.u64 	%rd7923, %rd7922, 32;
	and.b64  	%rd7924, %rd7876, 4294967295;
	add.s64 	%rd7925, %rd7923, %rd7924;
	{ .reg .b32 tmp; mov.b64 {tmp, %r1933}, %rd7925; }
	add.s32 	%r1934, %r1930, %r1933;
	mul.lo.s32 	%r1935, %r75, %r1932;
	cvt.u64.u32 	%rd7926, %r1935;
	and.b64  	%rd7927, %rd7883, 4294967295;
	mad.lo.s64 	%rd7928, %rd6, %rd7926, %rd7927;
	shr.u64 	%rd7929, %rd7928, 32;
	and.b64  	%rd7930, %rd7887, 4294967295;
	add.s64 	%rd7931, %rd7929, %rd7930;
	mad.lo.s64 	%rd7932, %rd7, %rd7926, %rd7931;
	cvt.u32.u64 	%r1936, %rd7932;
	shr.u64 	%rd7933, %rd7932, 32;
	and.b64  	%rd7934, %rd7891, 4294967295;
	add.s64 	%rd7935, %rd7933, %rd7934;
	mad.lo.s64 	%rd7936, %rd8, %rd7926, %rd7935;
	shr.u64 	%rd7937, %rd7936, 32;
	and.b64  	%rd7938, %rd7895, 4294967295;
	add.s64 	%rd7939, %rd7937, %rd7938;
	mad.lo.s64 	%rd7940, %rd9, %rd7926, %rd7939;
	shr.u64 	%rd7941, %rd7940, 32;
	and.b64  	%rd7942, %rd7899, 4294967295;
	add.s64 	%rd7943, %rd7941, %rd7942;
	mad.lo.s64 	%rd7944, %rd10, %rd7926, %rd7943;
	shr.u64 	%rd7945, %rd7944, 32;
	and.b64  	%rd7946, %rd7903, 4294967295;
	add.s64 	%rd7947, %rd7945, %rd7946;
	mad.lo.s64 	%rd7948, %rd11, %rd7926, %rd7947;
	shr.u64 	%rd7949, %rd7948, 32;
	and.b64  	%rd7950, %rd7907, 4294967295;
	add.s64 	%rd7951, %rd7949, %rd7950;
	mad.lo.s64 	%rd7952, %rd12, %rd7926, %rd7951;
	shr.u64 	%rd7953, %rd7952, 32;
	and.b64  	%rd7954, %rd7910, 4294967295;
	add.s64 	%rd7955, %rd7953, %rd7954;
	mad.lo.s64 	%rd7956, %rd13, %rd7926, %rd7955;
	shr.u64 	%rd7957, %rd7956, 32;
	and.b64  	%rd7958, %rd7913, 4294967295;
	add.s64 	%rd7959, %rd7957, %rd7958;
	shr.u64 	%rd7960, %rd7959, 32;
	and.b64  	%rd7961, %rd7916, 4294967295;
	add.s64 	%rd7962, %rd7960, %rd7961;
	shr.u64 	%rd7963, %rd7962, 32;
	and.b64  	%rd7964, %rd7919, 4294967295;
	add.s64 	%rd7965, %rd7963, %rd7964;
	shr.u64 	%rd7966, %rd7965, 32;
	and.b64  	%rd7967, %rd7922, 4294967295;
	add.s64 	%rd7968, %rd7966, %rd7967;
	shr.u64 	%rd7969, %rd7968, 32;
	and.b64  	%rd7970, %rd7925, 4294967295;
	add.s64 	%rd7971, %rd7969, %rd7970;
	{ .reg .b32 tmp; mov.b64 {tmp, %r1937}, %rd7971; }
	add.s32 	%r1938, %r1934, %r1937;
	mul.lo.s32 	%r1939, %r75, %r1936;
	cvt.u64.u32 	%rd7972, %r1939;
	and.b64  	%rd7973, %rd7932, 4294967295;
	mad.lo.s64 	%rd7974, %rd6, %rd7972, %rd7973;
	shr.u64 	%rd7975, %rd7974, 32;
	and.b64  	%rd7976, %rd7936, 4294967295;
	add.s64 	%rd7977, %rd7975, %rd7976;
	mad.lo.s64 	%rd7978, %rd7, %rd7972, %rd7977;
	cvt.u32.u64 	%r1940, %rd7978;
	shr.u64 	%rd7979, %rd7978, 32;
	and.b64  	%rd7980, %rd7940, 4294967295;
	add.s64 	%rd7981, %rd7979, %rd7980;
	mad.lo.s64 	%rd7982, %rd8, %rd7972, %rd7981;
	shr.u64 	%rd7983, %rd7982, 32;
	and.b64  	%rd7984, %rd7944, 4294967295;
	add.s64 	%rd7985, %rd7983, %rd7984;
	mad.lo.s64 	%rd7986, %rd9, %rd7972, %rd7985;
	shr.u64 	%rd7987, %rd7986, 32;
	and.b64  	%rd7988, %rd7948, 4294967295;
	add.s64 	%rd7989, %rd7987, %rd7988;
	mad.lo.s64 	%rd7990, %rd10, %rd7972, %rd7989;
	shr.u64 	%rd7991, %rd7990, 32;
	and.b64  	%rd7992, %rd7952, 4294967295;
	add.s64 	%rd7993, %rd7991, %rd7992;
	mad.lo.s64 	%rd7994, %rd11, %rd7972, %rd7993;
	shr.u64 	%rd7995, %rd7994, 32;
	and.b64  	%rd7996, %rd7956, 4294967295;
	add.s64 	%rd7997, %rd7995, %rd7996;
	mad.lo.s64 	%rd7998, %rd12, %rd7972, %rd7997;
	shr.u64 	%rd7999, %rd7998, 32;
	and.b64  	%rd8000, %rd7959, 4294967295;
	add.s64 	%rd8001, %rd7999, %rd8000;
	mad.lo.s64 	%rd8002, %rd13, %rd7972, %rd8001;
	shr.u64 	%rd8003, %rd8002, 32;
	and.b64  	%rd8004, %rd7962, 4294967295;
	add.s64 	%rd8005, %rd8003, %rd8004;
	shr.u64 	%rd8006, %rd8005, 32;
	and.b64  	%rd8007, %rd7965, 4294967295;
	add.s64 	%rd8008, %rd8006, %rd8007;
	shr.u64 	%rd8009, %rd8008, 32;
	and.b64  	%rd8010, %rd7968, 4294967295;
	add.s64 	%rd8011, %rd8009, %rd8010;
	shr.u64 	%rd8012, %rd8011, 32;
	and.b64  	%rd8013, %rd7971, 4294967295;
	add.s64 	%rd8014, %rd8012, %rd8013;
	{ .reg .b32 tmp; mov.b64 {tmp, %r1941}, %rd8014; }
	add.s32 	%r1942, %r1938, %r1941;
	mul.lo.s32 	%r1943, %r75, %r1940;
	cvt.u64.u32 	%rd8015, %r1943;
	and.b64  	%rd8016, %rd7978, 4294967295;
	mad.lo.s64 	%rd8017, %rd6, %rd8015, %rd8016;
	shr.u64 	%rd8018, %rd8017, 32;
	and.b64  	%rd8019, %rd7982, 4294967295;
	add.s64 	%rd8020, %rd8018, %rd8019;
	mad.lo.s64 	%rd8021, %rd7, %rd8015, %rd8020;
	cvt.u32.u64 	%r1944, %rd8021;
	shr.u64 	%rd8022, %rd8021, 32;
	and.b64  	%rd8023, %rd7986, 4294967295;
	add.s64 	%rd8024, %rd8022, %rd8023;
	mad.lo.s64 	%rd8025, %rd8, %rd8015, %rd8024;
	shr.u64 	%rd8026, %rd8025, 32;
	and.b64  	%rd8027, %rd7990, 4294967295;
	add.s64 	%rd8028, %rd8026, %rd8027;
	mad.lo.s64 	%rd8029, %rd9, %rd8015, %rd8028;
	shr.u64 	%rd8030, %rd8029, 32;
	and.b64  	%rd8031, %rd7994, 4294967295;
	add.s64 	%rd8032, %rd8030, %rd8031;
	mad.lo.s64 	%rd8033, %rd10, %rd8015, %rd8032;
	shr.u64 	%rd8034, %rd8033, 32;
	and.b64  	%rd8035, %rd7998, 4294967295;
	add.s64 	%rd8036, %rd8034, %rd8035;
	mad.lo.s64 	%rd8037, %rd11, %rd8015, %rd8036;
	shr.u64 	%rd8038, %rd8037, 32;
	and.b64  	%rd8039, %rd8002, 4294967295;
	add.s64 	%rd8040, %rd8038, %rd8039;
	mad.lo.s64 	%rd8041, %rd12, %rd8015, %rd8040;
	shr.u64 	%rd8042, %rd8041, 32;
	and.b64  	%rd8043, %rd8005, 4294967295;
	add.s64 	%rd8044, %rd8042, %rd8043;
	mad.lo.s64 	%rd8045, %rd13, %rd8015, %rd8044;
	shr.u64 	%rd8046, %rd8045, 32;
	and.b64  	%rd8047, %rd8008, 4294967295;
	add.s64 	%rd8048, %rd8046, %rd8047;
	shr.u64 	%rd8049, %rd8048, 32;
	and.b64  	%rd8050, %rd8011, 4294967295;
	add.s64 	%rd8051, %rd8049, %rd8050;
	shr.u64 	%rd8052, %rd8051, 32;
	and.b64  	%rd8053, %rd8014, 4294967295;
	add.s64 	%rd8054, %rd8052, %rd8053;
	{ .reg .b32 tmp; mov.b64 {tmp, %r1945}, %rd8054; }
	add.s32 	%r1946, %r1942, %r1945;
	mul.lo.s32 	%r1947, %r75, %r1944;
	cvt.u64.u32 	%rd8055, %r1947;
	and.b64  	%rd8056, %rd8021, 4294967295;
	mad.lo.s64 	%rd8057, %rd6, %rd8055, %rd8056;
	shr.u64 	%rd8058, %rd8057, 32;
	and.b64  	%rd8059, %rd8025, 4294967295;
	add.s64 	%rd8060, %rd8058, %rd8059;
	mad.lo.s64 	%rd8061, %rd7, %rd8055, %rd8060;
	cvt.u32.u64 	%r1948, %rd8061;
	shr.u64 	%rd8062, %rd8061, 32;
	and.b64  	%rd8063, %rd8029, 4294967295;
	add.s64 	%rd8064, %rd8062, %rd8063;
	mad.lo.s64 	%rd8065, %rd8, %rd8055, %rd8064;
	shr.u64 	%rd8066, %rd8065, 32;
	and.b64  	%rd8067, %rd8033, 4294967295;
	add.s64 	%rd8068, %rd8066, %rd8067;
	mad.lo.s64 	%rd8069, %rd9, %rd8055, %rd8068;
	shr.u64 	%rd8070, %rd8069, 32;
	and.b64  	%rd8071, %rd8037, 4294967295;
	add.s64 	%rd8072, %rd8070, %rd8071;
	mad.lo.s64 	%rd8073, %rd10, %rd8055, %rd8072;
	shr.u64 	%rd8074, %rd8073, 32;
	and.b64  	%rd8075, %rd8041, 4294967295;
	add.s64 	%rd8076, %rd8074, %rd8075;
	mad.lo.s64 	%rd8077, %rd11, %rd8055, %rd8076;
	shr.u64 	%rd8078, %rd8077, 32;
	and.b64  	%rd8079, %rd8045, 4294967295;
	add.s64 	%rd8080, %rd8078, %rd8079;
	mad.lo.s64 	%rd8081, %rd12, %rd8055, %rd8080;
	shr.u64 	%rd8082, %rd8081, 32;
	and.b64  	%rd8083, %rd8048, 4294967295;
	add.s64 	%rd8084, %rd8082, %rd8083;
	mad.lo.s64 	%rd8085, %rd13, %rd8055, %rd8084;
	shr.u64 	%rd8086, %rd8085, 32;
	and.b64  	%rd8087, %rd8051, 4294967295;
	add.s64 	%rd8088, %rd8086, %rd8087;
	shr.u64 	%rd8089, %rd8088, 32;
	and.b64  	%rd8090, %rd8054, 4294967295;
	add.s64 	%rd8091, %rd8089, %rd8090;
	{ .reg .b32 tmp; mov.b64 {tmp, %r1949}, %rd8091; }
	add.s32 	%r1950, %r1946, %r1949;
	mul.lo.s32 	%r1951, %r75, %r1948;
	cvt.u64.u32 	%rd8092, %r1951;
	and.b64  	%rd8093, %rd8061, 4294967295;
	mad.lo.s64 	%rd8094, %rd6, %rd8092, %rd8093;
	shr.u64 	%rd8095, %rd8094, 32;
	and.b64  	%rd8096, %rd8065, 4294967295;
	add.s64 	%rd8097, %rd8095, %rd8096;
	mad.lo.s64 	%rd8098, %rd7, %rd8092, %rd8097;
	cvt.u32.u64 	%r1952, %rd8098;
	shr.u64 	%rd8099, %rd8098, 32;
	and.b64  	%rd8100, %rd8069, 4294967295;
	add.s64 	%rd8101, %rd8099, %rd8100;
	mad.lo.s64 	%rd8102, %rd8, %rd8092, %rd8101;
	shr.u64 	%rd8103, %rd8102, 32;
	and.b64  	%rd8104, %rd8073, 4294967295;
	add.s64 	%rd8105, %rd8103, %rd8104;
	mad.lo.s64 	%rd8106, %rd9, %rd8092, %rd8105;
	shr.u64 	%rd8107, %rd8106, 32;
	and.b64  	%rd8108, %rd8077, 4294967295;
	add.s64 	%rd8109, %rd8107, %rd8108;
	mad.lo.s64 	%rd8110, %rd10, %rd8092, %rd8109;
	shr.u64 	%rd8111, %rd8110, 32;
	and.b64  	%rd8112, %rd8081, 4294967295;
	add.s64 	%rd8113, %rd8111, %rd8112;
	mad.lo.s64 	%rd8114, %rd11, %rd8092, %rd8113;
	shr.u64 	%rd8115, %rd8114, 32;
	and.b64  	%rd8116, %rd8085, 4294967295;
	add.s64 	%rd8117, %rd8115, %rd8116;
	mad.lo.s64 	%rd8118, %rd12, %rd8092, %rd8117;
	shr.u64 	%rd8119, %rd8118, 32;
	and.b64  	%rd8120, %rd8088, 4294967295;
	add.s64 	%rd8121, %rd8119, %rd8120;
	mad.lo.s64 	%rd8122, %rd13, %rd8092, %rd8121;
	shr.u64 	%rd8123, %rd8122, 32;
	and.b64  	%rd8124, %rd8091, 4294967295;
	add.s64 	%rd8125, %rd8123, %rd8124;
	{ .reg .b32 tmp; mov.b64 {tmp, %r1953}, %rd8125; }
	add.s32 	%r1954, %r1950, %r1953;
	mul.lo.s32 	%r1955, %r75, %r1952;
	cvt.u64.u32 	%rd8126, %r1955;
	and.b64  	%rd8127, %rd8098, 4294967295;
	mad.lo.s64 	%rd8128, %rd6, %rd8126, %rd8127;
	shr.u64 	%rd8129, %rd8128, 32;
	and.b64  	%rd8130, %rd8102, 4294967295;
	add.s64 	%rd8131, %rd8129, %rd8130;
	mad.lo.s64 	%rd264, %rd7, %rd8126, %rd8131;
	cvt.u32.u64 	%r4785, %rd264;
	shr.u64 	%rd8132, %rd264, 32;
	and.b64  	%rd8133, %rd8106, 4294967295;
	add.s64 	%rd8134, %rd8132, %rd8133;
	mad.lo.s64 	%rd27843, %rd8, %rd8126, %rd8134;
	cvt.u32.u64 	%r308, %rd27843;
	shr.u64 	%rd8135, %rd27843, 32;
	and.b64  	%rd8136, %rd8110, 4294967295;
	add.s64 	%rd8137, %rd8135, %rd8136;
	mad.lo.s64 	%rd27844, %rd9, %rd8126, %rd8137;
	cvt.u32.u64 	%r309, %rd27844;
	shr.u64 	%rd8138, %rd27844, 32;
	and.b64  	%rd8139, %rd8114, 4294967295;
	add.s64 	%rd8140, %rd8138, %rd8139;
	mad.lo.s64 	%rd27845, %rd10, %rd8126, %rd8140;
	cvt.u32.u64 	%r310, %rd27845;
	shr.u64 	%rd8141, %rd27845, 32;
	and.b64  	%rd8142, %rd8118, 4294967295;
	add.s64 	%rd8143, %rd8141, %rd8142;
	mad.lo.s64 	%rd27846, %rd11, %rd8126, %rd8143;
	cvt.u32.u64 	%r311, %rd27846;
	shr.u64 	%rd8144, %rd27846, 32;
	and.b64  	%rd8145, %rd8122, 4294967295;
	add.s64 	%rd8146, %rd8144, %rd8145;
	mad.lo.s64 	%rd27847, %rd12, %rd8126, %rd8146;
	cvt.u32.u64 	%r312, %rd27847;
	shr.u64 	%rd8147, %rd27847, 32;
	and.b64  	%rd8148, %rd8125, 4294967295;
	add.s64 	%rd8149, %rd8147, %rd8148;
	mad.lo.s64 	%rd27848, %rd13, %rd8126, %rd8149;
	cvt.u32.u64 	%r313, %rd27848;
	{ .reg .b32 tmp; mov.b64 {tmp, %r1956}, %rd27848; }
	add.s32 	%r4786, %r1954, %r1956;
	setp.gt.u32 	%p255, %r4786, %r1924;
	@%p255 bra 	$L__BB4_220;
	cvt.u32.u64 	%r1957, %rd13;
	setp.lt.u32 	%p256, %r4786, %r1957;
	@%p256 bra 	$L__BB4_221;
	cvt.u32.u64 	%r1958, %rd12;
	setp.lt.u32 	%p257, %r1958, %r313;
	@%p257 bra 	$L__BB4_220;
	cvt.u32.u64 	%r1959, %rd12;
	setp.gt.u32 	%p258, %r1959, %r313;
	@%p258 bra 	$L__BB4_221;
	cvt.u32.u64 	%r1960, %rd11;
	setp.lt.u32 	%p259, %r1960, %r312;
	@%p259 bra 	$L__BB4_220;
	cvt.u32.u64 	%r1961, %rd11;
	setp.gt.u32 	%p260, %r1961, %r312;
	@%p260 bra 	$L__BB4_221;
	cvt.u32.u64 	%r1962, %rd10;
	setp.lt.u32 	%p261, %r1962, %r311;
	@%p261 bra 	$L__BB4_220;
	cvt.u32.u64 	%r1963, %rd10;
	setp.gt.u32 	%p262, %r1963, %r311;
	@%p262 bra 	$L__BB4_221;
	cvt.u32.u64 	%r1964, %rd9;
	setp.lt.u32 	%p263, %r1964, %r310;
	@%p263 bra 	$L__BB4_220;
	cvt.u32.u64 	%r1965, %rd9;
	setp.gt.u32 	%p264, %r1965, %r310;
	@%p264 bra 	$L__BB4_221;
	cvt.u32.u64 	%r1966, %rd8;
	setp.lt.u32 	%p265, %r1966, %r309;
	@%p265 bra 	$L__BB4_220;
	cvt.u32.u64 	%r1967, %rd8;
	setp.gt.u32 	%p266, %r1967, %r309;
	@%p266 bra 	$L__BB4_221;
	cvt.u32.u64 	%r1968, %rd7;
	setp.lt.u32 	%p267, %r1968, %r308;
	@%p267 bra 	$L__BB4_220;
	cvt.u32.u64 	%r1969, %rd7;
	cvt.u32.u64 	%r1970, %rd6;
	setp.gt.u32 	%p268, %r1969, %r308;
	setp.gt.u32 	%p269, %r1970, %r4785;
	or.pred  	%p270, %p268, %p269;
	@%p270 bra 	$L__BB4_221;
$L__BB4_220:
	cvt.u32.u64 	%r1971, %rd13;
	and.b64  	%rd8151, %rd264, 4294967295;
	sub.s64 	%rd8152, %rd8151, %rd6;
	shr.u64 	%rd8153, %rd8152, 63;
	cvt.u32.u64 	%r4785, %rd8152;
	and.b64  	%rd8154, %rd27843, 4294967295;
	add.s64 	%rd8155, %rd8153, %rd7;
	sub.s64 	%rd27843, %rd8154, %rd8155;
	shr.u64 	%rd8156, %rd27843, 63;
	and.b64  	%rd8157, %rd27844, 4294967295;
	add.s64 	%rd8158, %rd8156, %rd8;
	sub.s64 	%rd27844, %rd8157, %rd8158;
	shr.u64 	%rd8159, %rd27844, 63;
	and.b64  	%rd8160, %rd27845, 4294967295;
	add.s64 	%rd8161, %rd8159, %rd9;
	sub.s64 	%rd27845, %rd8160, %rd8161;
	shr.u64 	%rd8162, %rd27845, 63;
	and.b64  	%rd8163, %rd27846, 4294967295;
	add.s64 	%rd8164, %rd8162, %rd10;
	sub.s64 	%rd27846, %rd8163, %rd8164;
	shr.u64 	%rd8165, %rd27846, 63;
	and.b64  	%rd8166, %rd27847, 4294967295;
	add.s64 	%rd8167, %rd8165, %rd11;
	sub.s64 	%rd27847, %rd8166, %rd8167;
	shr.u64 	%rd8168, %rd27847, 63;
	and.b64  	%rd8169, %rd27848, 4294967295;
	add.s64 	%rd8170, %rd8168, %rd12;
	sub.s64 	%rd27848, %rd8169, %rd8170;
	shr.u64 	%rd8171, %rd27848, 63;
	cvt.u32.u64 	%r1972, %rd8171;
	add.s32 	%r1973, %r1971, %r1972;
	sub.s32 	%r4786, %r4786, %r1973;
$L__BB4_221:
	cvt.u32.u64 	%r1974, %rd13;
	shl.b32 	%r4787, %r4785, 1;
	shr.u32 	%r1975, %r4785, 31;
	cvt.u64.u32 	%rd8173, %r1975;
	shl.b64 	%rd8174, %rd27843, 1;
	and.b64  	%rd8175, %rd8174, 8589934590;
	or.b64  	%rd27849, %rd8175, %rd8173;
	cvt.u32.u64 	%r320, %rd27849;
	shr.u64 	%rd8176, %rd8175, 32;
	shl.b64 	%rd8177, %rd27844, 1;
	and.b64  	%rd8178, %rd8177, 8589934590;
	or.b64  	%rd27850, %rd8176, %rd8178;
	cvt.u32.u64 	%r321, %rd27850;
	shr.u64 	%rd8179, %rd8178, 32;
	shl.b64 	%rd8180, %rd27845, 1;
	and.b64  	%rd8181, %rd8180, 8589934590;
	or.b64  	%rd27851, %rd8179, %rd8181;
	cvt.u32.u64 	%r322, %rd27851;
	shr.u64 	%rd8182, %rd8181, 32;
	shl.b64 	%rd8183, %rd27846, 1;
	and.b64  	%rd8184, %rd8183, 8589934590;
	or.b64  	%rd27852, %rd8182, %rd8184;
	cvt.u32.u64 	%r323, %rd27852;
	shr.u64 	%rd8185, %rd8184, 32;
	shl.b64 	%rd8186, %rd27847, 1;
	and.b64  	%rd8187, %rd8186, 8589934590;
	or.b64  	%rd27853, %rd8185, %rd8187;
	cvt.u32.u64 	%r324, %rd27853;
	shr.u64 	%rd8188, %rd8187, 32;
	shl.b64 	%rd8189, %rd27848, 1;
	and.b64  	%rd8190, %rd8189, 8589934590;
	or.b64  	%rd27854, %rd8188, %rd8190;
	cvt.u32.u64 	%r325, %rd27854;
	shr.u64 	%rd8191, %rd8190, 32;
	mul.wide.u32 	%rd8192, %r4786, 2;
	add.s64 	%rd27855, %rd8191, %rd8192;
	cvt.u32.u64 	%r326, %rd27855;
	setp.gt.u64 	%p271, %rd27855, 4294967295;
	setp.lt.u32 	%p272, %r1974, %r326;
	or.pred  	%p273, %p271, %p272;
	@%p273 bra 	$L__BB4_235;
	cvt.u32.u64 	%r1976, %rd13;
	setp.gt.u32 	%p274, %r1976, %r326;
	@%p274 bra 	$L__BB4_236;
	cvt.u32.u64 	%r1977, %rd12;
	setp.lt.u32 	%p275, %r1977, %r325;
	@%p275 bra 	$L__BB4_235;
	cvt.u32.u64 	%r1978, %rd12;
	setp.gt.u32 	%p276, %r1978, %r325;
	@%p276 bra 	$L__BB4_236;
	cvt.u32.u64 	%r1979, %rd11;
	setp.lt.u32 	%p277, %r1979, %r324;
	@%p277 bra 	$L__BB4_235;
	cvt.u32.u64 	%r1980, %rd11;
	setp.gt.u32 	%p278, %r1980, %r324;
	@%p278 bra 	$L__BB4_236;
	cvt.u32.u64 	%r1981, %rd10;
	setp.lt.u32 	%p279, %r1981, %r323;
	@%p279 bra 	$L__BB4_235;
	cvt.u32.u64 	%r1982, %rd10;
	setp.gt.u32 	%p280, %r1982, %r323;
	@%p280 bra 	$L__BB4_236;
	cvt.u32.u64 	%r1983, %rd9;
	setp.lt.u32 	%p281, %r1983, %r322;
	@%p281 bra 	$L__BB4_235;
	cvt.u32.u64 	%r1984, %rd9;
	setp.gt.u32 	%p282, %r1984, %r322;
	@%p282 bra 	$L__BB4_236;
	cvt.u32.u64 	%r1985, %rd8;
	setp.lt.u32 	%p283, %r1985, %r321;
	@%p283 bra 	$L__BB4_235;
	cvt.u32.u64 	%r1986, %rd8;
	setp.gt.u32 	%p284, %r1986, %r321;
	@%p284 bra 	$L__BB4_236;
	cvt.u32.u64 	%r1987, %rd7;
	setp.lt.u32 	%p285, %r1987, %r320;
	@%p285 bra 	$L__BB4_235;
	cvt.u32.u64 	%r1988, %rd7;
	cvt.u32.u64 	%r1989, %rd6;
	setp.gt.u32 	%p286, %r1988, %r320;
	setp.lt.u32 	%p287, %r4787, %r1989;
	or.pred  	%p288, %p286, %p287;
	@%p288 bra 	$L__BB4_236;
$L__BB4_235:
	cvt.u64.u32 	%rd8195, %r4787;
	sub.s64 	%rd8196, %rd8195, %rd6;
	shr.u64 	%rd8197, %rd8196, 63;
	cvt.u32.u64 	%r4787, %rd8196;
	and.b64  	%rd8198, %rd27849, 4294967295;
	add.s64 	%rd8199, %rd8197, %rd7;
	sub.s64 	%rd27849, %rd8198, %rd8199;
	shr.u64 	%rd8200, %rd27849, 63;
	and.b64  	%rd8201, %rd27850, 4294967295;
	add.s64 	%rd8202, %rd8200, %rd8;
	sub.s64 	%rd27850, %rd8201, %rd8202;
	shr.u64 	%rd8203, %rd27850, 63;
	and.b64  	%rd8204, %rd27851, 4294967295;
	add.s64 	%rd8205, %rd8203, %rd9;
	sub.s64 	%rd27851, %rd8204, %rd8205;
	shr.u64 	%rd8206, %rd27851, 63;
	and.b64  	%rd8207, %rd27852, 4294967295;
	add.s64 	%rd8208, %rd8206, %rd10;
	sub.s64 	%rd27852, %rd8207, %rd8208;
	shr.u64 	%rd8209, %rd27852, 63;
	and.b64  	%rd8210, %rd27853, 4294967295;
	add.s64 	%rd8211, %rd8209, %rd11;
	sub.s64 	%rd27853, %rd8210, %rd8211;
	shr.u64 	%rd8212, %rd27853, 63;
	and.b64  	%rd8213, %rd27854, 4294967295;
	add.s64 	%rd8214, %rd8212, %rd12;
	sub.s64 	%rd27854, %rd8213, %rd8214;
	shr.u64 	%rd8215, %rd27854, 63;
	and.b64  	%rd8216, %rd27855, 4294967295;
	add.s64 	%rd8217, %rd8215, %rd13;
	sub.s64 	%rd27855, %rd8216, %rd8217;
$L__BB4_236:
	cvt.u32.u64 	%r1990, %rd13;
	shl.b32 	%r4788, %r4787, 1;
	shr.u32 	%r1991, %r4787, 31;
	cvt.u64.u32 	%rd8219, %r1991;
	shl.b64 	%rd8220, %rd27849, 1;
	and.b64  	%rd8221, %rd8220, 8589934590;
	or.b64  	%rd27856, %rd8221, %rd8219;
	cvt.u32.u64 	%r330, %rd27856;
	shr.u64 	%rd8222, %rd8221, 32;
	shl.b64 	%rd8223, %rd27850, 1;
	and.b64  	%rd8224, %rd8223, 8589934590;
	or.b64  	%rd27857, %rd8222, %rd8224;
	cvt.u32.u64 	%r331, %rd27857;
	shr.u64 	%rd8225, %rd8224, 32;
	shl.b64 	%rd8226, %rd27851, 1;
	and.b64  	%rd8227, %rd8226, 8589934590;
	or.b64  	%rd27858, %rd8225, %rd8227;
	cvt.u32.u64 	%r332, %rd27858;
	shr.u64 	%rd8228, %rd8227, 32;
	shl.b64 	%rd8229, %rd27852, 1;
	and.b64  	%rd8230, %rd8229, 8589934590;
	or.b64  	%rd27859, %rd8228, %rd8230;
	cvt.u32.u64 	%r333, %rd27859;
	shr.u64 	%rd8231, %rd8230, 32;
	shl.b64 	%rd8232, %rd27853, 1;
	and.b64  	%rd8233, %rd8232, 8589934590;
	or.b64  	%rd27860, %rd8231, %rd8233;
	cvt.u32.u64 	%r334, %rd27860;
	shr.u64 	%rd8234, %rd8233, 32;
	shl.b64 	%rd8235, %rd27854, 1;
	and.b64  	%rd8236, %rd8235, 8589934590;
	or.b64  	%rd27861, %rd8234, %rd8236;
	cvt.u32.u64 	%r335, %rd27861;
	shr.u64 	%rd8237, %rd8236, 32;
	shl.b64 	%rd8239, %rd27855, 1;
	and.b64  	%rd8240, %rd8239, 8589934590;
	or.b64  	%rd27862, %rd8237, %rd8240;
	cvt.u32.u64 	%r336, %rd27862;
	setp.gt.u64 	%p289, %rd27862, 4294967295;
	setp.lt.u32 	%p290, %r1990, %r336;
	or.pred  	%p291, %p289, %p290;
	@%p291 bra 	$L__BB4_250;
	cvt.u32.u64 	%r1992, %rd13;
	setp.gt.u32 	%p292, %r1992, %r336;
	@%p292 bra 	$L__BB4_251;
	cvt.u32.u64 	%r1993, %rd12;
	setp.lt.u32 	%p293, %r1993, %r335;
	@%p293 bra 	$L__BB4_250;
	cvt.u32.u64 	%r1994, %rd12;
	setp.gt.u32 	%p294, %r1994, %r335;
	@%p294 bra 	$L__BB4_251;
	cvt.u32.u64 	%r1995, %rd11;
	setp.lt.u32 	%p295, %r1995, %r334;
	@%p295 bra 	$L__BB4_250;
	cvt.u32.u64 	%r1996, %rd11;
	setp.gt.u32 	%p296, %r1996, %r334;
	@%p296 bra 	$L__BB4_251;
	cvt.u32.u64 	%r1997, %rd10;
	setp.lt.u32 	%p297, %r1997, %r333;
	@%p297 bra 	$L__BB4_250;
	cvt.u32.u64 	%r1998, %rd10;
	setp.gt.u32 	%p298, %r1998, %r333;
	@%p298 bra 	$L__BB4_251;
	cvt.u32.u64 	%r1999, %rd9;
	setp.lt.u32 	%p299, %r1999, %r332;
	@%p299 bra 	$L__BB4_250;
	cvt.u32.u64 	%r2000, %rd9;
	setp.gt.u32 	%p300, %r2000, %r332;
	@%p300 bra 	$L__BB4_251;
	cvt.u32.u64 	%r2001, %rd8;
	setp.lt.u32 	%p301, %r2001, %r331;
	@%p301 bra 	$L__BB4_250;
	cvt.u32.u64 	%r2002, %rd8;
	setp.gt.u32 	%p302, %r2002, %r331;
	@%p302 bra 	$L__BB4_251;
	cvt.u32.u64 	%r2003, %rd7;
	setp.lt.u32 	%p303, %r2003, %r330;
	@%p303 bra 	$L__BB4_250;
	cvt.u32.u64 	%r2004, %rd7;
	cvt.u32.u64 	%r2005, %rd6;
	setp.gt.u32 	%p304, %r2004, %r330;
	setp.lt.u32 	%p305, %r4788, %r2005;
	or.pred  	%p306, %p304, %p305;
	@%p306 bra 	$L__BB4_251;
$L__BB4_250:
	cvt.u64.u32 	%rd8242, %r4788;
	sub.s64 	%rd8243, %rd8242, %rd6;
	shr.u64 	%rd8244, %rd8243, 63;
	cvt.u32.u64 	%r4788, %rd8243;
	and.b64  	%rd8245, %rd27856, 4294967295;
	add.s64 	%rd8246, %rd8244, %rd7;
	sub.s64 	%rd27856, %rd8245, %rd8246;
	shr.u64 	%rd8247, %rd27856, 63;
	and.b64  	%rd8248, %rd27857, 4294967295;
	add.s64 	%rd8249, %rd8247, %rd8;
	sub.s64 	%rd27857, %rd8248, %rd8249;
	shr.u64 	%rd8250, %rd27857, 63;
	and.b64  	%rd8251, %rd27858, 4294967295;
	add.s64 	%rd8252, %rd8250, %rd9;
	sub.s64 	%rd27858, %rd8251, %rd8252;
	shr.u64 	%rd8253, %rd27858, 63;
	and.b64  	%rd8254, %rd27859, 4294967295;
	add.s64 	%rd8255, %rd8253, %rd10;
	sub.s64 	%rd27859, %rd8254, %rd8255;
	shr.u64 	%rd8256, %rd27859, 63;
	and.b64  	%rd8257, %rd27860, 4294967295;
	add.s64 	%rd8258, %rd8256, %rd11;
	sub.s64 	%rd27860, %rd8257, %rd8258;
	shr.u64 	%rd8259, %rd27860, 63;
	and.b64  	%rd8260, %rd27861, 4294967295;
	add.s64 	%rd8261, %rd8259, %rd12;
	sub.s64 	%rd27861, %rd8260, %rd8261;
	shr.u64 	%rd8262, %rd27861, 63;
	and.b64  	%rd8263, %rd27862, 4294967295;
	add.s64 	%rd8264, %rd8262, %rd13;
	sub.s64 	%rd27862, %rd8263, %rd8264;
$L__BB4_251:
	cvt.u32.u64 	%r2006, %rd13;
	shl.b32 	%r4789, %r4788, 1;
	shr.u32 	%r2007, %r4788, 31;
	cvt.u64.u32 	%rd8266, %r2007;
	shl.b64 	%rd8267, %rd27856, 1;
	and.b64  	%rd8268, %rd8267, 8589934590;
	or.b64  	%rd27863, %rd8268, %rd8266;
	cvt.u32.u64 	%r340, %rd27863;
	shr.u64 	%rd8269, %rd8268, 32;
	shl.b64 	%rd8270, %rd27857, 1;
	and.b64  	%rd8271, %rd8270, 8589934590;
	or.b64  	%rd27864, %rd8269, %rd8271;
	cvt.u32.u64 	%r341, %rd27864;
	shr.u64 	%rd8272, %rd8271, 32;
	shl.b64 	%rd8273, %rd27858, 1;
	and.b64  	%rd8274, %rd8273, 8589934590;
	or.b64  	%rd27865, %rd8272, %rd8274;
	cvt.u32.u64 	%r342, %rd27865;
	shr.u64 	%rd8275, %rd8274, 32;
	shl.b64 	%rd8276, %rd27859, 1;
	and.b64  	%rd8277, %rd8276, 8589934590;
	or.b64  	%rd27866, %rd8275, %rd8277;
	cvt.u32.u64 	%r343, %rd27866;
	shr.u64 	%rd8278, %rd8277, 32;
	shl.b64 	%rd8279, %rd27860, 1;
	and.b64  	%rd8280, %rd8279, 8589934590;
	or.b64  	%rd27867, %rd8278, %rd8280;
	cvt.u32.u64 	%r344, %rd27867;
	shr.u64 	%rd8281, %rd8280, 32;
	shl.b64 	%rd8282, %rd27861, 1;
	and.b64  	%rd8283, %rd8282, 8589934590;
	or.b64  	%rd27868, %rd8281, %rd8283;
	cvt.u32.u64 	%r345, %rd27868;
	shr.u64 	%rd8284, %rd8283, 32;
	shl.b64 	%rd8286, %rd27862, 1;
	and.b64  	%rd8287, %rd8286, 8589934590;
	or.b64  	%rd27869, %rd8284, %rd8287;
	cvt.u32.u64 	%r346, %rd27869;
	setp.gt.u64 	%p307, %rd27869, 4294967295;
	setp.lt.u32 	%p308, %r2006, %r346;
	or.pred  	%p309, %p307, %p308;
	@%p309 bra 	$L__BB4_265;
	cvt.u32.u64 	%r2008, %rd13;
	setp.gt.u32 	%p310, %r2008, %r346;
	@%p310 bra 	$L__BB4_266;
	cvt.u32.u64 	%r2009, %rd12;
	setp.lt.u32 	%p311, %r2009, %r345;
	@%p311 bra 	$L__BB4_265;
	cvt.u32.u64 	%r2010, %rd12;
	setp.gt.u32 	%p312, %r2010, %r345;
	@%p312 bra 	$L__BB4_266;
	cvt.u32.u64 	%r2011, %rd11;
	setp.lt.u32 	%p313, %r2011, %r344;
	@%p313 bra 	$L__BB4_265;
	cvt.u32.u64 	%r2012, %rd11;
	setp.gt.u32 	%p314, %r2012, %r344;
	@%p314 bra 	$L__BB4_266;
	cvt.u32.u64 	%r2013, %rd10;
	setp.lt.u32 	%p315, %r2013, %r343;
	@%p315 bra 	$L__BB4_265;
	cvt.u32.u64 	%r2014, %rd10;
	setp.gt.u32 	%p316, %r2014, %r343;
	@%p316 bra 	$L__BB4_266;
	cvt.u32.u64 	%r2015, %rd9;
	setp.lt.u32 	%p317, %r2015, %r342;
	@%p317 bra 	$L__BB4_265;
	cvt.u32.u64 	%r2016, %rd9;
	setp.gt.u32 	%p318, %r2016, %r342;
	@%p318 bra 	$L__BB4_266;
	cvt.u32.u64 	%r2017, %rd8;
	setp.lt.u32 	%p319, %r2017, %r341;
	@%p319 bra 	$L__BB4_265;
	cvt.u32.u64 	%r2018, %rd8;
	setp.gt.u32 	%p320, %r2018, %r341;
	@%p320 bra 	$L__BB4_266;
	cvt.u32.u64 	%r2019, %rd7;
	setp.lt.u32 	%p321, %r2019, %r340;
	@%p321 bra 	$L__BB4_265;
	cvt.u32.u64 	%r2020, %rd7;
	cvt.u32.u64 	%r2021, %rd6;
	setp.gt.u32 	%p322, %r2020, %r340;
	setp.lt.u32 	%p323, %r4789, %r2021;
	or.pred  	%p324, %p322, %p323;
	@%p324 bra 	$L__BB4_266;
$L__BB4_265:
	cvt.u64.u32 	%rd8289, %r4789;
	sub.s64 	%rd8290, %rd8289, %rd6;
	shr.u64 	%rd8291, %rd8290, 63;
	cvt.u32.u64 	%r4789, %rd8290;
	and.b64  	%rd8292, %rd27863, 4294967295;
	add.s64 	%rd8293, %rd8291, %rd7;
	sub.s64 	%rd27863, %rd8292, %rd8293;
	shr.u64 	%rd8294, %rd27863, 63;
	and.b64  	%rd8295, %rd27864, 4294967295;
	add.s64 	%rd8296, %rd8294, %rd8;
	sub.s64 	%rd27864, %rd8295, %rd8296;
	shr.u64 	%rd8297, %rd27864, 63;
	and.b64  	%rd8298, %rd27865, 4294967295;
	add.s64 	%rd8299, %rd8297, %rd9;
	sub.s64 	%rd27865, %rd8298, %rd8299;
	shr.u64 	%rd8300, %rd27865, 63;
	and.b64  	%rd8301, %rd27866, 4294967295;
	add.s64 	%rd8302, %rd8300, %rd10;
	sub.s64 	%rd27866, %rd8301, %rd8302;
	shr.u64 	%rd8303, %rd27866, 63;
	and.b64  	%rd8304, %rd27867, 4294967295;
	add.s64 	%rd8305, %rd8303, %rd11;
	sub.s64 	%rd27867, %rd8304, %rd8305;
	shr.u64 	%rd8306, %rd27867, 63;
	and.b64  	%rd8307, %rd27868, 4294967295;
	add.s64 	%rd8308, %rd8306, %rd12;
	sub.s64 	%rd27868, %rd8307, %rd8308;
	shr.u64 	%rd8309, %rd27868, 63;
	and.b64  	%rd8310, %rd27869, 4294967295;
	add.s64 	%rd8311, %rd8309, %rd13;
	sub.s64 	%rd27869, %rd8310, %rd8311;
$L__BB4_266:
	cvt.u32.u64 	%r2022, %rd13;
	mul.lo.s64 	%rd8312, %rd72, %rd72;
	cvt.u32.u64 	%r2023, %rd8312;
	shr.u64 	%rd8313, %rd8312, 32;
	mul.lo.s64 	%rd8314, %rd81, %rd72;
	add.s64 	%rd8315, %rd8313, %rd8314;
	shr.u64 	%rd8316, %rd8315, 32;
	mul.lo.s64 	%rd8317, %rd82, %rd72;
	add.s64 	%rd8318, %rd8316, %rd8317;
	shr.u64 	%rd8319, %rd8318, 32;
	mul.lo.s64 	%rd8320, %rd83, %rd72;
	add.s64 	%rd8321, %rd8319, %rd8320;
	shr.u64 	%rd8322, %rd8321, 32;
	mul.lo.s64 	%rd8323, %rd84, %rd72;
	add.s64 	%rd8324, %rd8322, %rd8323;
	shr.u64 	%rd8325, %rd8324, 32;
	mul.lo.s64 	%rd8326, %rd85, %rd72;
	add.s64 	%rd8327, %rd8325, %rd8326;
	shr.u64 	%rd8328, %rd8327, 32;
	mul.lo.s64 	%rd8329, %rd86, %rd72;
	add.s64 	%rd8330, %rd8328, %rd8329;
	shr.u64 	%rd8331, %rd8330, 32;
	mul.lo.s64 	%rd8332, %rd87, %rd72;
	add.s64 	%rd8333, %rd8331, %rd8332;
	shr.u64 	%rd8334, %rd8333, 32;
	and.b64  	%rd8335, %rd8315, 4294967295;
	add.s64 	%rd8336, %rd8314, %rd8335;
	shr.u64 	%rd8337, %rd8336, 32;
	and.b64  	%rd8338, %rd8318, 4294967295;
	add.s64 	%rd8339, %rd8337, %rd8338;
	mad.lo.s64 	%rd8340, %rd81, %rd81, %rd8339;
	shr.u64 	%rd8341, %rd8340, 32;
	mul.lo.s64 	%rd8342, %rd82, %rd81;
	and.b64  	%rd8343, %rd8321, 4294967295;
	add.s64 	%rd8344, %rd8341, %rd8343;
	add.s64 	%rd8345, %rd8344, %rd8342;
	shr.u64 	%rd8346, %rd8345, 32;
	mul.lo.s64 	%rd8347, %rd83, %rd81;
	and.b64  	%rd8348, %rd8324, 4294967295;
	add.s64 	%rd8349, %rd8346, %rd8348;
	add.s64 	%rd8350, %rd8349, %rd8347;
	shr.u64 	%rd8351, %rd8350, 32;
	mul.lo.s64 	%rd8352, %rd84, %rd81;
	and.b64  	%rd8353, %rd8327, 4294967295;
	add.s64 	%rd8354, %rd8351, %rd8353;
	add.s64 	%rd8355, %rd8354, %rd8352;
	shr.u64 	%rd8356, %rd8355, 32;
	mul.lo.s64 	%rd8357, %rd85, %rd81;
	and.b64  	%rd8358, %rd8330, 4294967295;
	add.s64 	%rd8359, %rd8356, %rd8358;
	add.s64 	%rd8360, %rd8359, %rd8357;
	shr.u64 	%rd8361, %rd8360, 32;
	mul.lo.s64 	%rd8362, %rd86, %rd81;
	and.b64  	%rd8363, %rd8333, 4294967295;
	add.s64 	%rd8364, %rd8361, %rd8363;
	add.s64 	%rd8365, %rd8364, %rd8362;
	shr.u64 	%rd8366, %rd8365, 32;
	mul.lo.s64 	%rd8367, %rd87, %rd81;
	add.s64 	%rd8368, %rd8366, %rd8334;
	add.s64 	%rd8369, %rd8368, %rd8367;
	shr.u64 	%rd8370, %rd8369, 32;
	and.b64  	%rd8371, %rd8340, 4294967295;
	add.s64 	%rd8372, %rd8317, %rd8371;
	shr.u64 	%rd8373, %rd8372, 32;
	and.b64  	%rd8374, %rd8345, 4294967295;
	add.s64 	%rd8375, %rd8373, %rd8374;
	add.s64 	%rd8376, %rd8375, %rd8342;
	shr.u64 	%rd8377, %rd8376, 32;
	and.b64  	%rd8378, %rd8350, 4294967295;
	add.s64 	%rd8379, %rd8377, %rd8378;
	mad.lo.s64 	%rd8380, %rd82, %rd82, %rd8379;
	shr.u64 	%rd8381, %rd8380, 32;
	mul.lo.s64 	%rd8382, %rd83, %rd82;
	and.b64  	%rd8383, %rd8355, 4294967295;
	add.s64 	%rd8384, %rd8381, %rd8383;
	add.s64 	%rd8385, %rd8384, %rd8382;
	shr.u64 	%rd8386, %rd8385, 32;
	mul.lo.s64 	%rd8387, %rd84, %rd82;
	and.b64  	%rd8388, %rd8360, 4294967295;
	add.s64 	%rd8389, %rd8386, %rd8388;
	add.s64 	%rd8390, %rd8389, %rd8387;
	shr.u64 	%rd8391, %rd8390, 32;
	mul.lo.s64 	%rd8392, %rd85, %rd82;
	and.b64  	%rd8393, %rd8365, 4294967295;
	add.s64 	%rd8394, %rd8391, %rd8393;
	add.s64 	%rd8395, %rd8394, %rd8392;
	shr.u64 	%rd8396, %rd8395, 32;
	mul.lo.s64 	%rd8397, %rd86, %rd82;
	and.b64  	%rd8398, %rd8369, 4294967295;
	add.s64 	%rd8399, %rd8396, %rd8398;
	add.s64 	%rd8400, %rd8399, %rd8397;
	shr.u64 	%rd8401, %rd8400, 32;
	mul.lo.s64 	%rd8402, %rd87, %rd82;
	add.s64 	%rd8403, %rd8401, %rd8370;
	add.s64 	%rd8404, %rd8403, %rd8402;
	shr.u64 	%rd8405, %rd8404, 32;
	and.b64  	%rd8406, %rd8376, 4294967295;
	add.s64 	%rd8407, %rd8320, %rd8406;
	shr.u64 	%rd8408, %rd8407, 32;
	and.b64  	%rd8409, %rd8380, 4294967295;
	add.s64 	%rd8410, %rd8408, %rd8409;
	add.s64 	%rd8411, %rd8410, %rd8347;
	shr.u64 	%rd8412, %rd8411, 32;
	and.b64  	%rd8413, %rd8385, 4294967295;
	add.s64 	%rd8414, %rd8412, %rd8413;
	add.s64 	%rd8415, %rd8414, %rd8382;
	shr.u64 	%rd8416, %rd8415, 32;
	and.b64  	%rd8417, %rd8390, 4294967295;
	add.s64 	%rd8418, %rd8416, %rd8417;
	mad.lo.s64 	%rd8419, %rd83, %rd83, %rd8418;
	shr.u64 	%rd8420, %rd8419, 32;
	mul.lo.s64 	%rd8421, %rd84, %rd83;
	and.b64  	%rd8422, %rd8395, 4294967295;
	add.s64 	%rd8423, %rd8420, %rd8422;
	add.s64 	%rd8424, %rd8423, %rd8421;
	shr.u64 	%rd8425, %rd8424, 32;
	mul.lo.s64 	%rd8426, %rd85, %rd83;
	and.b64  	%rd8427, %rd8400, 4294967295;
	add.s64 	%rd8428, %rd8425, %rd8427;
	add.s64 	%rd8429, %rd8428, %rd8426;
	shr.u64 	%rd8430, %rd8429, 32;
	mul.lo.s64 	%rd8431, %rd86, %rd83;
	and.b64  	%rd8432, %rd8404, 4294967295;
	add.s64 	%rd8433, %rd8430, %rd8432;
	add.s64 	%rd8434, %rd8433, %rd8431;
	shr.u64 	%rd8435, %rd8434, 32;
	mul.lo.s64 	%rd8436, %rd87, %rd83;
	add.s64 	%rd8437, %rd8435, %rd8405;
	add.s64 	%rd8438, %rd8437, %rd8436;
	shr.u64 	%rd8439, %rd8438, 32;
	and.b64  	%rd8440, %rd8411, 4294967295;
	add.s64 	%rd8441, %rd8323, %rd8440;
	shr.u64 	%rd8442, %rd8441, 32;
	and.b64  	%rd8443, %rd8415, 4294967295;
	add.s64 	%rd8444, %rd8442, %rd8443;
	add.s64 	%rd8445, %rd8444, %rd8352;
	shr.u64 	%rd8446, %rd8445, 32;
	and.b64  	%rd8447, %rd8419, 4294967295;
	add.s64 	%rd8448, %rd8446, %rd8447;
	add.s64 	%rd8449, %rd8448, %rd8387;
	shr.u64 	%rd8450, %rd8449, 32;
	and.b64  	%rd8451, %rd8424, 4294967295;
	add.s64 	%rd8452, %rd8450, %rd8451;
	add.s64 	%rd8453, %rd8452, %rd8421;
	shr.u64 	%rd8454, %rd8453, 32;
	and.b64  	%rd8455, %rd8429, 4294967295;
	add.s64 	%rd8456, %rd8454, %rd8455;
	mad.lo.s64 	%rd8457, %rd84, %rd84, %rd8456;
	shr.u64 	%rd8458, %rd8457, 32;
	mul.lo.s64 	%rd8459, %rd85, %rd84;
	and.b64  	%rd8460, %rd8434, 4294967295;
	add.s64 	%rd8461, %rd8458, %rd8460;
	add.s64 	%rd8462, %rd8461, %rd8459;
	shr.u64 	%rd8463, %rd8462, 32;
	mul.lo.s64 	%rd8464, %rd86, %rd84;
	and.b64  	%rd8465, %rd8438, 4294967295;
	add.s64 	%rd8466, %rd8463, %rd8465;
	add.s64 	%rd8467, %rd8466, %rd8464;
	shr.u64 	%rd8468, %rd8467, 32;
	mul.lo.s64 	%rd8469, %rd87, %rd84;
	add.s64 	%rd8470, %rd8468, %rd8439;
	add.s64 	%rd8471, %rd8470, %rd8469;
	shr.u64 	%rd8472, %rd8471, 32;
	and.b64  	%rd8473, %rd8445, 4294967295;
	add.s64 	%rd8474, %rd8326, %rd8473;
	shr.u64 	%rd8475, %rd8474, 32;
	and.b64  	%rd8476, %rd8449, 4294967295;
	add.s64 	%rd8477, %rd8475, %rd8476;
	add.s64 	%rd8478, %rd8477, %rd8357;
	shr.u64 	%rd8479, %rd8478, 32;
	and.b64  	%rd8480, %rd8453, 4294967295;
	add.s64 	%rd8481, %rd8479, %rd8480;
	add.s64 	%rd8482, %rd8481, %rd8392;
	shr.u64 	%rd8483, %rd8482, 32;
	and.b64  	%rd8484, %rd8457, 4294967295;
	add.s64 	%rd8485, %rd8483, %rd8484;
	add.s64 	%rd8486, %rd8485, %rd8426;
	shr.u64 	%rd8487, %rd8486, 32;
	and.b64  	%rd8488, %rd8462, 4294967295;
	add.s64 	%rd8489, %rd8487, %rd8488;
	add.s64 	%rd8490, %rd8489, %rd8459;
	shr.u64 	%rd8491, %rd8490, 32;
	and.b64  	%rd8492, %rd8467, 4294967295;
	add.s64 	%rd8493, %rd8491, %rd8492;
	mad.lo.s64 	%rd8494, %rd85, %rd85, %rd8493;
	shr.u64 	%rd8495, %rd8494, 32;
	mul.lo.s64 	%rd8496, %rd86, %rd85;
	and.b64  	%rd8497, %rd8471, 4294967295;
	add.s64 	%rd8498, %rd8495, %rd8497;
	add.s64 	%rd8499, %rd8498, %rd8496;
	shr.u64 	%rd8500, %rd8499, 32;
	mul.lo.s64 	%rd8501, %rd87, %rd85;
	add.s64 	%rd8502, %rd8500, %rd8472;
	add.s64 	%rd8503, %rd8502, %rd8501;
	shr.u64 	%rd8504, %rd8503, 32;
	and.b64  	%rd8505, %rd8478, 4294967295;
	add.s64 	%rd8506, %rd8329, %rd8505;
	shr.u64 	%rd8507, %rd8506, 32;
	and.b64  	%rd8508, %rd8482, 4294967295;
	add.s64 	%rd8509, %rd8507, %rd8508;
	add.s64 	%rd8510, %rd8509, %rd8362;
	shr.u64 	%rd8511, %rd8510, 32;
	and.b64  	%rd8512, %rd8486, 4294967295;
	add.s64 	%rd8513, %rd8511, %rd8512;
	add.s64 	%rd8514, %rd8513, %rd8397;
	shr.u64 	%rd8515, %rd8514, 32;
	and.b64  	%rd8516, %rd8490, 4294967295;
	add.s64 	%rd8517, %rd8515, %rd8516;
	add.s64 	%rd8518, %rd8517, %rd8431;
	shr.u64 	%rd8519, %rd8518, 32;
	and.b64  	%rd8520, %rd8494, 4294967295;
	add.s64 	%rd8521, %rd8519, %rd8520;
	add.s64 	%rd8522, %rd8521, %rd8464;
	shr.u64 	%rd8523, %rd8522, 32;
	and.b64  	%rd8524, %rd8499, 4294967295;
	add.s64 	%rd8525, %rd8523, %rd8524;
	add.s64 	%rd8526, %rd8525, %rd8496;
	shr.u64 	%rd8527, %rd8526, 32;
	and.b64  	%rd8528, %rd8503, 4294967295;
	add.s64 	%rd8529, %rd8527, %rd8528;
	mad.lo.s64 	%rd8530, %rd86, %rd86, %rd8529;
	shr.u64 	%rd8531, %rd8530, 32;
	mul.lo.s64 	%rd8532, %rd87, %rd86;
	add.s64 	%rd8533, %rd8531, %rd8504;
	add.s64 	%rd8534, %rd8533, %rd8532;
	shr.u64 	%rd8535, %rd8534, 32;
	and.b64  	%rd8536, %rd8510, 4294967295;
	add.s64 	%rd8537, %rd8332, %rd8536;
	shr.u64 	%rd8538, %rd8537, 32;
	and.b64  	%rd8539, %rd8514, 4294967295;
	add.s64 	%rd8540, %rd8538, %rd8539;
	add.s64 	%rd8541, %rd8540, %rd8367;
	shr.u64 	%rd8542, %rd8541, 32;
	and.b64  	%rd8543, %rd8518, 4294967295;
	add.s64 	%rd8544, %rd8542, %rd8543;
	add.s64 	%rd8545, %rd8544, %rd8402;
	shr.u64 	%rd8546, %rd8545, 32;
	and.b64  	%rd8547, %rd8522, 4294967295;
	add.s64 	%rd8548, %rd8546, %rd8547;
	add.s64 	%rd8549, %rd8548, %rd8436;
	shr.u64 	%rd8550, %rd8549, 32;
	and.b64  	%rd8551, %rd8526, 4294967295;
	add.s64 	%rd8552, %rd8550, %rd8551;
	add.s64 	%rd8553, %rd8552, %rd8469;
	shr.u64 	%rd8554, %rd8553, 32;
	and.b64  	%rd8555, %rd8530, 4294967295;
	add.s64 	%rd8556, %rd8554, %rd8555;
	add.s64 	%rd8557, %rd8556, %rd8501;
	shr.u64 	%rd8558, %rd8557, 32;
	and.b64  	%rd8559, %rd8534, 4294967295;
	add.s64 	%rd8560, %rd8558, %rd8559;
	add.s64 	%rd8561, %rd8560, %rd8532;
	shr.u64 	%rd8562, %rd8561, 32;
	add.s64 	%rd8563, %rd8562, %rd8535;
	mad.lo.s64 	%rd8564, %rd87, %rd87, %rd8563;
	{ .reg .b32 tmp; mov.b64 {tmp, %r2024}, %rd8564; }
	mul.lo.s32 	%r2025, %r75, %r2023;
	cvt.u64.u32 	%rd8565, %r2025;
	and.b64  	%rd8566, %rd8312, 4294967295;
	mad.lo.s64 	%rd8567, %rd6, %rd8565, %rd8566;
	shr.u64 	%rd8568, %rd8567, 32;
	and.b64  	%rd8569, %rd8336, 4294967295;
	add.s64 	%rd8570, %rd8568, %rd8569;
	mad.lo.s64 	%rd8571, %rd7, %rd8565, %rd8570;
	cvt.u32.u64 	%r2026, %rd8571;
	shr.u64 	%rd8572, %rd8571, 32;
	and.b64  	%rd8573, %rd8372, 4294967295;
	add.s64 	%rd8574, %rd8572, %rd8573;
	mad.lo.s64 	%rd8575, %rd8, %rd8565, %rd8574;
	shr.u64 	%rd8576, %rd8575, 32;
	and.b64  	%rd8577, %rd8407, 4294967295;
	add.s64 	%rd8578, %rd8576, %rd8577;
	mad.lo.s64 	%rd8579, %rd9, %rd8565, %rd8578;
	shr.u64 	%rd8580, %rd8579, 32;
	and.b64  	%rd8581, %rd8441, 4294967295;
	add.s64 	%rd8582, %rd8580, %rd8581;
	mad.lo.s64 	%rd8583, %rd10, %rd8565, %rd8582;
	shr.u64 	%rd8584, %rd8583, 32;
	and.b64  	%rd8585, %rd8474, 4294967295;
	add.s64 	%rd8586, %rd8584, %rd8585;
	mad.lo.s64 	%rd8587, %rd11, %rd8565, %rd8586;
	shr.u64 	%rd8588, %rd8587, 32;
	and.b64  	%rd8589, %rd8506, 4294967295;
	add.s64 	%rd8590, %rd8588, %rd8589;
	mad.lo.s64 	%rd8591, %rd12, %rd8565, %rd8590;
	shr.u64 	%rd8592, %rd8591, 32;
	and.b64  	%rd8593, %rd8537, 4294967295;
	add.s64 	%rd8594, %rd8592, %rd8593;
	mad.lo.s64 	%rd8595, %rd13, %rd8565, %rd8594;
	shr.u64 	%rd8596, %rd8595, 32;
	and.b64  	%rd8597, %rd8541, 4294967295;
	add.s64 	%rd8598, %rd8596, %rd8597;
	shr.u64 	%rd8599, %rd8598, 32;
	and.b64  	%rd8600, %rd8545, 4294967295;
	add.s64 	%rd8601, %rd8599, %rd8600;
	shr.u64 	%rd8602, %rd8601, 32;
	and.b64  	%rd8603, %rd8549, 4294967295;
	add.s64 	%rd8604, %rd8602, %rd8603;
	shr.u64 	%rd8605, %rd8604, 32;
	and.b64  	%rd8606, %rd8553, 4294967295;
	add.s64 	%rd8607, %rd8605, %rd8606;
	shr.u64 	%rd8608, %rd8607, 32;
	and.b64  	%rd8609, %rd8557, 4294967295;
	add.s64 	%rd8610, %rd8608, %rd8609;
	shr.u64 	%rd8611, %rd8610, 32;
	and.b64  	%rd8612, %rd8561, 4294967295;
	add.s64 	%rd8613, %rd8611, %rd8612;
	shr.u64 	%rd8614, %rd8613, 32;
	and.b64  	%rd8615, %rd8564, 4294967295;
	add.s64 	%rd8616, %rd8614, %rd8615;
	{ .reg .b32 tmp; mov.b64 {tmp, %r2027}, %rd8616; }
	add.s32 	%r2028, %r2024, %r2027;
	mul.lo.s32 	%r2029, %r75, %r2026;
	cvt.u64.u32 	%rd8617, %r2029;
	and.b64  	%rd8618, %rd8571, 4294967295;
	mad.lo.s64 	%rd8619, %rd6, %rd8617, %rd8618;
	shr.u64 	%rd8620, %rd8619, 32;
	and.b64  	%rd8621, %rd8575, 4294967295;
	add.s64 	%rd8622, %rd8620, %rd8621;
	mad.lo.s64 	%rd8623, %rd7, %rd8617, %rd8622;
	cvt.u32.u64 	%r2030, %rd8623;
	shr.u64 	%rd8624, %rd8623, 32;
	and.b64  	%rd8625, %rd8579, 4294967295;
	add.s64 	%rd8626, %rd8624, %rd8625;
	mad.lo.s64 	%rd8627, %rd8, %rd8617, %rd8626;
	shr.u64 	%rd8628, %rd8627, 32;
	and.b64  	%rd8629, %rd8583, 4294967295;
	add.s64 	%rd8630, %rd8628, %rd8629;
	mad.lo.s64 	%rd8631, %rd9, %rd8617, %rd8630;
	shr.u64 	%rd8632, %rd8631, 32;
	and.b64  	%rd8633, %rd8587, 4294967295;
	add.s64 	%rd8634, %rd8632, %rd8633;
	mad.lo.s64 	%rd8635, %rd10, %rd8617, %rd8634;
	shr.u64 	%rd8636, %rd8635, 32;
	and.b64  	%rd8637, %rd8591, 4294967295;
	add.s64 	%rd8638, %rd8636, %rd8637;
	mad.lo.s64 	%rd8639, %rd11, %rd8617, %rd8638;
	shr.u64 	%rd8640, %rd8639, 32;
	and.b64  	%rd8641, %rd8595, 4294967295;
	add.s64 	%rd8642, %rd8640, %rd8641;
	mad.lo.s64 	%rd8643, %rd12, %rd8617, %rd8642;
	shr.u64 	%rd8644, %rd8643, 32;
	and.b64  	%rd8645, %rd8598, 4294967295;
	add.s64 	%rd8646, %rd8644, %rd8645;
	mad.lo.s64 	%rd8647, %rd13, %rd8617, %rd8646;
	shr.u64 	%rd8648, %rd8647, 32;
	and.b64  	%rd8649, %rd8601, 4294967295;
	add.s64 	%rd8650, %rd8648, %rd8649;
	shr.u64 	%rd8651, %rd8650, 32;
	and.b64  	%rd8652, %rd8604, 4294967295;
	add.s64 	%rd8653, %rd8651, %rd8652;
	shr.u64 	%rd8654, %rd8653, 32;
	and.b64  	%rd8655, %rd8607, 4294967295;
	add.s64 	%rd8656, %rd8654, %rd8655;
	shr.u64 	%rd8657, %rd8656, 32;
	and.b64  	%rd8658, %rd8610, 4294967295;
	add.s64 	%rd8659, %rd8657, %rd8658;
	shr.u64 	%rd8660, %rd8659, 32;
	and.b64  	%rd8661, %rd8613, 4294967295;
	add.s64 	%rd8662, %rd8660, %rd8661;
	shr.u64 	%rd8663, %rd8662, 32;
	and.b64  	%rd8664, %rd8616, 4294967295;
	add.s64 	%rd8665, %rd8663, %rd8664;
	{ .reg .b32 tmp; mov.b64 {tmp, %r2031}, %rd8665; }
	add.s32 	%r2032, %r2028, %r2031;
	mul.lo.s32 	%r2033, %r75, %r2030;
	cvt.u64.u32 	%rd8666, %r2033;
	and.b64  	%rd8667, %rd8623, 4294967295;
	mad.lo.s64 	%rd8668, %rd6, %rd8666, %rd8667;
	shr.u64 	%rd8669, %rd8668, 32;
	and.b64  	%rd8670, %rd8627, 4294967295;
	add.s64 	%rd8671, %rd8669, %rd8670;
	mad.lo.s64 	%rd8672, %rd7, %rd8666, %rd8671;
	cvt.u32.u64 	%r2034, %rd8672;
	shr.u64 	%rd8673, %rd8672, 32;
	and.b64  	%rd8674, %rd8631, 4294967295;
	add.s64 	%rd8675, %rd8673, %rd8674;
	mad.lo.s64 	%rd8676, %rd8, %rd8666, %rd8675;
	shr.u64 	%rd8677, %rd8676, 32;
	and.b64  	%rd8678, %rd8635, 4294967295;
	add.s64 	%rd8679, %rd8677, %rd8678;
	mad.lo.s64 	%rd8680, %rd9, %rd8666, %rd8679;
	shr.u64 	%rd8681, %rd8680, 32;
	and.b64  	%rd8682, %rd8639, 4294967295;
	add.s64 	%rd8683, %rd8681, %rd8682;
	mad.lo.s64 	%rd8684, %rd10, %rd8666, %rd8683;
	shr.u64 	%rd8685, %rd8684, 32;
	and.b64  	%rd8686, %rd8643, 4294967295;
	add.s64 	%rd8687, %rd8685, %rd8686;
	mad.lo.s64 	%rd8688, %rd11, %rd8666, %rd8687;
	shr.u64 	%rd8689, %rd8688, 32;
	and.b64  	%rd8690, %rd8647, 4294967295;
	add.s64 	%rd8691, %rd8689, %rd8690;
	mad.lo.s64 	%rd8692, %rd12, %rd8666, %rd8691;
	shr.u64 	%rd8693, %rd8692, 32;
	and.b64  	%rd8694, %rd8650, 4294967295;
	add.s64 	%rd8695, %rd8693, %rd8694;
	mad.lo.s64 	%rd8696, %rd13, %rd8666, %rd8695;
	shr.u64 	%rd8697, %rd8696, 32;
	and.b64  	%rd8698, %rd8653, 4294967295;
	add.s64 	%rd8699, %rd8697, %rd8698;
	shr.u64 	%rd8700, %rd8699, 32;
	and.b64  	%rd8701, %rd8656, 4294967295;
	add.s64 	%rd8702, %rd8700, %rd8701;
	shr.u64 	%rd8703, %rd8702, 32;
	and.b64  	%rd8704, %rd8659, 4294967295;
	add.s64 	%rd8705, %rd8703, %rd8704;
	shr.u64 	%rd8706, %rd8705, 32;
	and.b64  	%rd8707, %rd8662, 4294967295;
	add.s64 	%rd8708, %rd8706, %rd8707;
	shr.u64 	%rd8709, %rd8708, 32;
	and.b64  	%rd8710, %rd8665, 4294967295;
	add.s64 	%rd8711, %rd8709, %rd8710;
	{ .reg .b32 tmp; mov.b64 {tmp, %r2035}, %rd8711; }
	add.s32 	%r2036, %r2032, %r2035;
	mul.lo.s32 	%r2037, %r75, %r2034;
	cvt.u64.u32 	%rd8712, %r2037;
	and.b64  	%rd8713, %rd8672, 4294967295;
	mad.lo.s64 	%rd8714, %rd6, %rd8712, %rd8713;
	shr.u64 	%rd8715, %rd8714, 32;
	and.b64  	%rd8716, %rd8676, 4294967295;
	add.s64 	%rd8717, %rd8715, %rd8716;
	mad.lo.s64 	%rd8718, %rd7, %rd8712, %rd8717;
	cvt.u32.u64 	%r2038, %rd8718;
	shr.u64 	%rd8719, %rd8718, 32;
	and.b64  	%rd8720, %rd8680, 4294967295;
	add.s64 	%rd8721, %rd8719, %rd8720;
	mad.lo.s64 	%rd8722, %rd8, %rd8712, %rd8721;
	shr.u64 	%rd8723, %rd8722, 32;
	and.b64  	%rd8724, %rd8684, 4294967295;
	add.s64 	%rd8725, %rd8723, %rd8724;
	mad.lo.s64 	%rd8726, %rd9, %rd8712, %rd8725;
	shr.u64 	%rd8727, %rd8726, 32;
	and.b64  	%rd8728, %rd8688, 4294967295;
	add.s64 	%rd8729, %rd8727, %rd8728;
	mad.lo.s64 	%rd8730, %rd10, %rd8712, %rd8729;
	shr.u64 	%rd8731, %rd8730, 32;
	and.b64  	%rd8732, %rd8692, 4294967295;
	add.s64 	%rd8733, %rd8731, %rd8732;
	mad.lo.s64 	%rd8734, %rd11, %rd8712, %rd8733;
	shr.u64 	%rd8735, %rd8734, 32;
	and.b64  	%rd8736, %rd8696, 4294967295;
	add.s64 	%rd8737, %rd8735, %rd8736;
	mad.lo.s64 	%rd8738, %rd12, %rd8712, %rd8737;
	shr.u64 	%rd8739, %rd8738, 32;
	and.b64  	%rd8740, %rd8699, 4294967295;
	add.s64 	%rd8741, %rd8739, %rd8740;
	mad.lo.s64 	%rd8742, %rd13, %rd8712, %rd8741;
	shr.u64 	%rd8743, %rd8742, 32;
	and.b64  	%rd8744, %rd8702, 4294967295;
	add.s64 	%rd8745, %rd8743, %rd8744;
	shr.u64 	%rd8746, %rd8745, 32;
	and.b64  	%rd8747, %rd8705, 4294967295;
	add.s64 	%rd8748, %rd8746, %rd8747;
	shr.u64 	%rd8749, %rd8748, 32;
	and.b64  	%rd8750, %rd8708, 4294967295;
	add.s64 	%rd8751, %rd8749, %rd8750;
	shr.u64 	%rd8752, %rd8751, 32;
	and.b64  	%rd8753, %rd8711, 4294967295;
	add.s64 	%rd8754, %rd8752, %rd8753;
	{ .reg .b32 tmp; mov.b64 {tmp, %r2039}, %rd8754; }
	add.s32 	%r2040, %r2036, %r2039;
	mul.lo.s32 	%r2041, %r75, %r2038;
	cvt.u64.u32 	%rd8755, %r2041;
	and.b64  	%rd8756, %rd8718, 4294967295;
	mad.lo.s64 	%rd8757, %rd6, %rd8755, %rd8756;
	shr.u64 	%rd8758, %rd8757, 32;
	and.b64  	%rd8759, %rd8722, 4294967295;
	add.s64 	%rd8760, %rd8758, %rd8759;
	mad.lo.s64 	%rd8761, %rd7, %rd8755, %rd8760;
	cvt.u32.u64 	%r2042, %rd8761;
	shr.u64 	%rd8762, %rd8761, 32;
	and.b64  	%rd8763, %rd8726, 4294967295;
	add.s64 	%rd8764, %rd8762, %rd8763;
	mad.lo.s64 	%rd8765, %rd8, %rd8755, %rd8764;
	shr.u64 	%rd8766, %rd8765, 32;
	and.b64  	%rd8767, %rd8730, 4294967295;
	add.s64 	%rd8768, %rd8766, %rd8767;
	mad.lo.s64 	%rd8769, %rd9, %rd8755, %rd8768;
	shr.u64 	%rd8770, %rd8769, 32;
	and.b64  	%rd8771, %rd8734, 4294967295;
	add.s64 	%rd8772, %rd8770, %rd8771;
	mad.lo.s64 	%rd8773, %rd10, %rd8755, %rd8772;
	shr.u64 	%rd8774, %rd8773, 32;
	and.b64  	%rd8775, %rd8738, 4294967295;
	add.s64 	%rd8776, %rd8774, %rd8775;
	mad.lo.s64 	%rd8777, %rd11, %rd8755, %rd8776;
	shr.u64 	%rd8778, %rd8777, 32;
	and.b64  	%rd8779, %rd8742, 4294967295;
	add.s64 	%rd8780, %rd8778, %rd8779;
	mad.lo.s64 	%rd8781, %rd12, %rd8755, %rd8780;
	shr.u64 	%rd8782, %rd8781, 32;
	and.b64  	%rd8783, %rd8745, 4294967295;
	add.s64 	%rd8784, %rd8782, %rd8783;
	mad.lo.s64 	%rd8785, %rd13, %rd8755, %rd8784;
	shr.u64 	%rd8786, %rd8785, 32;
	and.b64  	%rd8787, %rd8748, 4294967295;
	add.s64 	%rd8788, %rd8786, %rd8787;
	shr.u64 	%rd8789, %rd8788, 32;
	and.b64  	%rd8790, %rd8751, 4294967295;
	add.s64 	%rd8791, %rd8789, %rd8790;
	shr.u64 	%rd8792, %rd8791, 32;
	and.b64  	%rd8793, %rd8754, 4294967295;
	add.s64 	%rd8794, %rd8792, %rd8793;
	{ .reg .b32 tmp; mov.b64 {tmp, %r2043}, %rd8794; }
	add.s32 	%r2044, %r2040, %r2043;
	mul.lo.s32 	%r2045, %r75, %r2042;
	cvt.u64.u32 	%rd8795, %r2045;
	and.b64  	%rd8796, %rd8761, 4294967295;
	mad.lo.s64 	%rd8797, %rd6, %rd8795, %rd8796;
	shr.u64 	%rd8798, %rd8797, 32;
	and.b64  	%rd8799, %rd8765, 4294967295;
	add.s64 	%rd8800, %rd8798, %rd8799;
	mad.lo.s64 	%rd8801, %rd7, %rd8795, %rd8800;
	cvt.u32.u64 	%r2046, %rd8801;
	shr.u64 	%rd8802, %rd8801, 32;
	and.b64  	%rd8803, %rd8769, 4294967295;
	add.s64 	%rd8804, %rd8802, %rd8803;
	mad.lo.s64 	%rd8805, %rd8, %rd8795, %rd8804;
	shr.u64 	%rd8806, %rd8805, 32;
	and.b64  	%rd8807, %rd8773, 4294967295;
	add.s64 	%rd8808, %rd8806, %rd8807;
	mad.lo.s64 	%rd8809, %rd9, %rd8795, %rd8808;
	shr.u64 	%rd8810, %rd8809, 32;
	and.b64  	%rd8811, %rd8777, 4294967295;
	add.s64 	%rd8812, %rd8810, %rd8811;
	mad.lo.s64 	%rd8813, %rd10, %rd8795, %rd8812;
	shr.u64 	%rd8814, %rd8813, 32;
	and.b64  	%rd8815, %rd8781, 4294967295;
	add.s64 	%rd8816, %rd8814, %rd8815;
	mad.lo.s64 	%rd8817, %rd11, %rd8795, %rd8816;
	shr.u64 	%rd8818, %rd8817, 32;
	and.b64  	%rd8819, %rd8785, 4294967295;
	add.s64 	%rd8820, %rd8818, %rd8819;
	mad.lo.s64 	%rd8821, %rd12, %rd8795, %rd8820;
	shr.u64 	%rd8822, %rd8821, 32;
	and.b64  	%rd8823, %rd8788, 4294967295;
	add.s64 	%rd8824, %rd8822, %rd8823;
	mad.lo.s64 	%rd8825, %rd13, %rd8795, %rd8824;
	shr.u64 	%rd8826, %rd8825, 32;
	and.b64  	%rd8827, %rd8791, 4294967295;
	add.s64 	%rd8828, %rd8826, %rd8827;
	shr.u64 	%rd8829, %rd8828, 32;
	and.b64  	%rd8830, %rd8794, 4294967295;
	add.s64 	%rd8831, %rd8829, %rd8830;
	{ .reg .b32 tmp; mov.b64 {tmp, %r2047}, %rd8831; }
	add.s32 	%r2048, %r2044, %r2047;
	mul.lo.s32 	%r2049, %r75, %r2046;
	cvt.u64.u32 	%rd8832, %r2049;
	and.b64  	%rd8833, %rd8801, 4294967295;
	mad.lo.s64 	%rd8834, %rd6, %rd8832, %rd8833;
	shr.u64 	%rd8835, %rd8834, 32;
	and.b64  	%rd8836, %rd8805, 4294967295;
	add.s64 	%rd8837, %rd8835, %rd8836;
	mad.lo.s64 	%rd8838, %rd7, %rd8832, %rd8837;
	cvt.u32.u64 	%r2050, %rd8838;
	shr.u64 	%rd8839, %rd8838, 32;
	and.b64  	%rd8840, %rd8809, 4294967295;
	add.s64 	%rd8841, %rd8839, %rd8840;
	mad.lo.s64 	%rd8842, %rd8, %rd8832, %rd8841;
	shr.u64 	%rd8843, %rd8842, 32;
	and.b64  	%rd8844, %rd8813, 4294967295;
	add.s64 	%rd8845, %rd8843, %rd8844;
	mad.lo.s64 	%rd8846, %rd9, %rd8832, %rd8845;
	shr.u64 	%rd8847, %rd8846, 32;
	and.b64  	%rd8848, %rd8817, 4294967295;
	add.s64 	%rd8849, %rd8847, %rd8848;
	mad.lo.s64 	%rd8850, %rd10, %rd8832, %rd8849;
	shr.u64 	%rd8851, %rd8850, 32;
	and.b64  	%rd8852, %rd8821, 4294967295;
	add.s64 	%rd8853, %rd8851, %rd8852;
	mad.lo.s64 	%rd8854, %rd11, %rd8832, %rd8853;
	shr.u64 	%rd8855, %rd8854, 32;
	and.b64  	%rd8856, %rd8825, 4294967295;
	add.s64 	%rd8857, %rd8855, %rd8856;
	mad.lo.s64 	%rd8858, %rd12, %rd8832, %rd8857;
	shr.u64 	%rd8859, %rd8858, 32;
	and.b64  	%rd8860, %rd8828, 4294967295;
	add.s64 	%rd8861, %rd8859, %rd8860;
	mad.lo.s64 	%rd8862, %rd13, %rd8832, %rd8861;
	shr.u64 	%rd8863, %rd8862, 32;
	and.b64  	%rd8864, %rd8831, 4294967295;
	add.s64 	%rd8865, %rd8863, %rd8864;
	{ .reg .b32 tmp; mov.b64 {tmp, %r2051}, %rd8865; }
	add.s32 	%r2052, %r2048, %r2051;
	mul.lo.s32 	%r2053, %r75, %r2050;
	cvt.u64.u32 	%rd8866, %r2053;
	and.b64  	%rd8867, %rd8838, 4294967295;
	mad.lo.s64 	%rd8868, %rd6, %rd8866, %rd8867;
	shr.u64 	%rd8869, %rd8868, 32;
	and.b64  	%rd8870, %rd8842, 4294967295;
	add.s64 	%rd8871, %rd8869, %rd8870;
	mad.lo.s64 	%rd346, %rd7, %rd8866, %rd8871;
	cvt.u32.u64 	%r4790, %rd346;
	shr.u64 	%rd8872, %rd346, 32;
	and.b64  	%rd8873, %rd8846, 4294967295;
	add.s64 	%rd8874, %rd8872, %rd8873;
	mad.lo.s64 	%rd27870, %rd8, %rd8866, %rd8874;
	cvt.u32.u64 	%r350, %rd27870;
	shr.u64 	%rd8875, %rd27870, 32;
	and.b64  	%rd8876, %rd8850, 4294967295;
	add.s64 	%rd8877, %rd8875, %rd8876;
	mad.lo.s64 	%rd27871, %rd9, %rd8866, %rd8877;
	cvt.u32.u64 	%r351, %rd27871;
	shr.u64 	%rd8878, %rd27871, 32;
	and.b64  	%rd8879, %rd8854, 4294967295;
	add.s64 	%rd8880, %rd8878, %rd8879;
	mad.lo.s64 	%rd27872, %rd10, %rd8866, %rd8880;
	cvt.u32.u64 	%r352, %rd27872;
	shr.u64 	%rd8881, %rd27872, 32;
	and.b64  	%rd8882, %rd8858, 4294967295;
	add.s64 	%rd8883, %rd8881, %rd8882;
	mad.lo.s64 	%rd27873, %rd11, %rd8866, %rd8883;
	cvt.u32.u64 	%r353, %rd27873;
	shr.u64 	%rd8884, %rd27873, 32;
	and.b64  	%rd8885, %rd8862, 4294967295;
	add.s64 	%rd8886, %rd8884, %rd8885;
	mad.lo.s64 	%rd27874, %rd12, %rd8866, %rd8886;
	cvt.u32.u64 	%r354, %rd27874;
	shr.u64 	%rd8887, %rd27874, 32;
	and.b64  	%rd8888, %rd8865, 4294967295;
	add.s64 	%rd8889, %rd8887, %rd8888;
	mad.lo.s64 	%rd27875, %rd13, %rd8866, %rd8889;
	cvt.u32.u64 	%r355, %rd27875;
	{ .reg .b32 tmp; mov.b64 {tmp, %r2054}, %rd27875; }
	add.s32 	%r4791, %r2052, %r2054;
	setp.gt.u32 	%p325, %r4791, %r2022;
	@%p325 bra 	$L__BB4_280;
	cvt.u32.u64 	%r2055, %rd13;
	setp.lt.u32 	%p326, %r4791, %r2055;
	@%p326 bra 	$L__BB4_281;
	cvt.u32.u64 	%r2056, %rd12;
	setp.lt.u32 	%p327, %r2056, %r355;
	@%p327 bra 	$L__BB4_280;
	cvt.u32.u64 	%r2057, %rd12;
	setp.gt.u32 	%p328, %r2057, %r355;
	@%p328 bra 	$L__BB4_281;
	cvt.u32.u64 	%r2058, %rd11;
	setp.lt.u32 	%p329, %r2058, %r354;
	@%p329 bra 	$L__BB4_280;
	cvt.u32.u64 	%r2059, %rd11;
	setp.gt.u32 	%p330, %r2059, %r354;
	@%p330 bra 	$L__BB4_281;
	cvt.u32.u64 	%r2060, %rd10;
	setp.lt.u32 	%p331, %r2060, %r353;
	@%p331 bra 	$L__BB4_280;
	cvt.u32.u64 	%r2061, %rd10;
	setp.gt.u32 	%p332, %r2061, %r353;
	@%p332 bra 	$L__BB4_281;
	cvt.u32.u64 	%r2062, %rd9;
	setp.lt.u32 	%p333, %r2062, %r352;
	@%p333 bra 	$L__BB4_280;
	cvt.u32.u64 	%r2063, %rd9;
	setp.gt.u32 	%p334, %r2063, %r352;
	@%p334 bra 	$L__BB4_281;
	cvt.u32.u64 	%r2064, %rd8;
	setp.lt.u32 	%p335, %r2064, %r351;
	@%p335 bra 	$L__BB4_280;
	cvt.u32.u64 	%r2065, %rd8;
	setp.gt.u32 	%p336, %r2065, %r351;
	@%p336 bra 	$L__BB4_281;
	cvt.u32.u64 	%r2066, %rd7;
	setp.lt.u32 	%p337, %r2066, %r350;
	@%p337 bra 	$L__BB4_280;
	cvt.u32.u64 	%r2067, %rd7;
	cvt.u32.u64 	%r2068, %rd6;
	setp.gt.u32 	%p338, %r2067, %r350;
	setp.gt.u32 	%p339, %r2068, %r4790;
	or.pred  	%p340, %p338, %p339;
	@%p340 bra 	$L__BB4_281;
$L__BB4_280:
	cvt.u32.u64 	%r2069, %rd13;
	and.b64  	%rd8891, %rd346, 4294967295;
	sub.s64 	%rd8892, %rd8891, %rd6;
	shr.u64 	%rd8893, %rd8892, 63;
	cvt.u32.u64 	%r4790, %rd8892;
	and.b64  	%rd8894, %rd27870, 4294967295;
	add.s64 	%rd8895, %rd8893, %rd7;
	sub.s64 	%rd27870, %rd8894, %rd8895;
	shr.u64 	%rd8896, %rd27870, 63;
	and.b64  	%rd8897, %rd27871, 4294967295;
	add.s64 	%rd8898, %rd8896, %rd8;
	sub.s64 	%rd27871, %rd8897, %rd8898;
	shr.u64 	%rd8899, %rd27871, 63;
	and.b64  	%rd8900, %rd27872, 4294967295;
	add.s64 	%rd8901, %rd8899, %rd9;
	sub.s64 	%rd27872, %rd8900, %rd8901;
	shr.u64 	%rd8902, %rd27872, 63;
	and.b64  	%rd8903, %rd27873, 4294967295;
	add.s64 	%rd8904, %rd8902, %rd10;
	sub.s64 	%rd27873, %rd8903, %rd8904;
	shr.u64 	%rd8905, %rd27873, 63;
	and.b64  	%rd8906, %rd27874, 4294967295;
	add.s64 	%rd8907, %rd8905, %rd11;
	sub.s64 	%rd27874, %rd8906, %rd8907;
	shr.u64 	%rd8908, %rd27874, 63;
	and.b64  	%rd8909, %rd27875, 4294967295;
	add.s64 	%rd8910, %rd8908, %rd12;
	sub.s64 	%rd27875, %rd8909, %rd8910;
	shr.u64 	%rd8911, %rd27875, 63;
	cvt.u32.u64 	%r2070, %rd8911;
	add.s32 	%r2071, %r2069, %r2070;
	sub.s32 	%r4791, %r4791, %r2071;
$L__BB4_281:
	cvt.u32.u64 	%r2072, %rd13;
	shl.b32 	%r4792, %r4790, 1;
	shr.u32 	%r2073, %r4790, 31;
	cvt.u64.u32 	%rd8913, %r2073;
	and.b64  	%rd365, %rd27870, 4294967295;
	shl.b64 	%rd8914, %rd27870, 1;
	and.b64  	%rd8915, %rd8914, 8589934590;
	or.b64  	%rd27876, %rd8915, %rd8913;
	cvt.u32.u64 	%r362, %rd27876;
	shr.u64 	%rd8916, %rd8915, 32;
	and.b64  	%rd367, %rd27871, 4294967295;
	shl.b64 	%rd8917, %rd27871, 1;
	and.b64  	%rd8918, %rd8917, 8589934590;
	or.b64  	%rd27877, %rd8916, %rd8918;
	cvt.u32.u64 	%r363, %rd27877;
	shr.u64 	%rd8919, %rd8918, 32;
	and.b64  	%rd369, %rd27872, 4294967295;
	shl.b64 	%rd8920, %rd27872, 1;
	and.b64  	%rd8921, %rd8920, 8589934590;
	or.b64  	%rd27878, %rd8919, %rd8921;
	cvt.u32.u64 	%r364, %rd27878;
	shr.u64 	%rd8922, %rd8921, 32;
	and.b64  	%rd371, %rd27873, 4294967295;
	shl.b64 	%rd8923, %rd27873, 1;
	and.b64  	%rd8924, %rd8923, 8589934590;
	or.b64  	%rd27879, %rd8922, %rd8924;
	cvt.u32.u64 	%r365, %rd27879;
	shr.u64 	%rd8925, %rd8924, 32;
	and.b64  	%rd373, %rd27874, 4294967295;
	shl.b64 	%rd8926, %rd27874, 1;
	and.b64  	%rd8927, %rd8926, 8589934590;
	or.b64  	%rd27880, %rd8925, %rd8927;
	cvt.u32.u64 	%r366, %rd27880;
	shr.u64 	%rd8928, %rd8927, 32;
	and.b64  	%rd375, %rd27875, 4294967295;
	shl.b64 	%rd8929, %rd27875, 1;
	and.b64  	%rd8930, %rd8929, 8589934590;
	or.b64  	%rd27881, %rd8928, %rd8930;
	cvt.u32.u64 	%r367, %rd27881;
	shr.u64 	%rd8931, %rd8930, 32;
	cvt.u64.u32 	%rd377, %r4791;
	mul.wide.u32 	%rd8932, %r4791, 2;
	add.s64 	%rd27882, %rd8931, %rd8932;
	cvt.u32.u64 	%r368, %rd27882;
	setp.gt.u64 	%p341, %rd27882, 4294967295;
	setp.lt.u32 	%p342, %r2072, %r368;
	or.pred  	%p343, %p341, %p342;
	@%p343 bra 	$L__BB4_295;
	cvt.u32.u64 	%r2074, %rd13;
	setp.gt.u32 	%p344, %r2074, %r368;
	@%p344 bra 	$L__BB4_296;
	cvt.u32.u64 	%r2075, %rd12;
	setp.lt.u32 	%p345, %r2075, %r367;
	@%p345 bra 	$L__BB4_295;
	cvt.u32.u64 	%r2076, %rd12;
	setp.gt.u32 	%p346, %r2076, %r367;
	@%p346 bra 	$L__BB4_296;
	cvt.u32.u64 	%r2077, %rd11;
	setp.lt.u32 	%p347, %r2077, %r366;
	@%p347 bra 	$L__BB4_295;
	cvt.u32.u64 	%r2078, %rd11;
	setp.gt.u32 	%p348, %r2078, %r366;
	@%p348 bra 	$L__BB4_296;
	cvt.u32.u64 	%r2079, %rd10;
	setp.lt.u32 	%p349, %r2079, %r365;
	@%p349 bra 	$L__BB4_295;
	cvt.u32.u64 	%r2080, %rd10;
	setp.gt.u32 	%p350, %r2080, %r365;
	@%p350 bra 	$L__BB4_296;
	cvt.u32.u64 	%r2081, %rd9;
	setp.lt.u32 	%p351, %r2081, %r364;
	@%p351 bra 	$L__BB4_295;
	cvt.u32.u64 	%r2082, %rd9;
	setp.gt.u32 	%p352, %r2082, %r364;
	@%p352 bra 	$L__BB4_296;
	cvt.u32.u64 	%r2083, %rd8;
	setp.lt.u32 	%p353, %r2083, %r363;
	@%p353 bra 	$L__BB4_295;
	cvt.u32.u64 	%r2084, %rd8;
	setp.gt.u32 	%p354, %r2084, %r363;
	@%p354 bra 	$L__BB4_296;
	cvt.u32.u64 	%r2085, %rd7;
	setp.lt.u32 	%p355, %r2085, %r362;
	@%p355 bra 	$L__BB4_295;
	cvt.u32.u64 	%r2086, %rd7;
	cvt.u32.u64 	%r2087, %rd6;
	setp.gt.u32 	%p356, %r2086, %r362;
	setp.lt.u32 	%p357, %r4792, %r2087;
	or.pred  	%p358, %p356, %p357;
	@%p358 bra 	$L__BB4_296;
$L__BB4_295:
	cvt.u64.u32 	%rd8935, %r4792;
	sub.s64 	%rd8936, %rd8935, %rd6;
	shr.u64 	%rd8937, %rd8936, 63;
	cvt.u32.u64 	%r4792, %rd8936;
	and.b64  	%rd8938, %rd27876, 4294967295;
	add.s64 	%rd8939, %rd8937, %rd7;
	sub.s64 	%rd27876, %rd8938, %rd8939;
	shr.u64 	%rd8940, %rd27876, 63;
	and.b64  	%rd8941, %rd27877, 4294967295;
	add.s64 	%rd8942, %rd8940, %rd8;
	sub.s64 	%rd27877, %rd8941, %rd8942;
	shr.u64 	%rd8943, %rd27877, 63;
	and.b64  	%rd8944, %rd27878, 4294967295;
	add.s64 	%rd8945, %rd8943, %rd9;
	sub.s64 	%rd27878, %rd8944, %rd8945;
	shr.u64 	%rd8946, %rd27878, 63;
	and.b64  	%rd8947, %rd27879, 4294967295;
	add.s64 	%rd8948, %rd8946, %rd10;
	sub.s64 	%rd27879, %rd8947, %rd8948;
	shr.u64 	%rd8949, %rd27879, 63;
	and.b64  	%rd8950, %rd27880, 4294967295;
	add.s64 	%rd8951, %rd8949, %rd11;
	sub.s64 	%rd27880, %rd8950, %rd8951;
	shr.u64 	%rd8952, %rd27880, 63;
	and.b64  	%rd8953, %rd27881, 4294967295;
	add.s64 	%rd8954, %rd8952, %rd12;
	sub.s64 	%rd27881, %rd8953, %rd8954;
	shr.u64 	%rd8955, %rd27881, 63;
	and.b64  	%rd8956, %rd27882, 4294967295;
	add.s64 	%rd8957, %rd8955, %rd13;
	sub.s64 	%rd27882, %rd8956, %rd8957;
$L__BB4_296:
	cvt.u32.u64 	%r2088, %rd13;
	add.s32 	%r4793, %r4792, %r4790;
	setp.lt.u32 	%p359, %r4793, %r4792;
	selp.u64 	%rd8959, 1, 0, %p359;
	and.b64  	%rd8960, %rd27876, 4294967295;
	add.s64 	%rd8961, %rd8960, %rd8959;
	add.s64 	%rd27883, %rd8961, %rd365;
	cvt.u32.u64 	%r372, %rd27883;
	shr.u64 	%rd8962, %rd27883, 32;
	and.b64  	%rd8963, %rd27877, 4294967295;
	add.s64 	%rd8964, %rd8962, %rd8963;
	add.s64 	%rd27884, %rd8964, %rd367;
	cvt.u32.u64 	%r373, %rd27884;
	shr.u64 	%rd8965, %rd27884, 32;
	and.b64  	%rd8966, %rd27878, 4294967295;
	add.s64 	%rd8967, %rd8965, %rd8966;
	add.s64 	%rd27885, %rd8967, %rd369;
	cvt.u32.u64 	%r374, %rd27885;
	shr.u64 	%rd8968, %rd27885, 32;
	and.b64  	%rd8969, %rd27879, 4294967295;
	add.s64 	%rd8970, %rd8968, %rd8969;
	add.s64 	%rd27886, %rd8970, %rd371;
	cvt.u32.u64 	%r375, %rd27886;
	shr.u64 	%rd8971, %rd27886, 32;
	and.b64  	%rd8972, %rd27880, 4294967295;
	add.s64 	%rd8973, %rd8971, %rd8972;
	add.s64 	%rd27887, %rd8973, %rd373;
	cvt.u32.u64 	%r376, %rd27887;
	shr.u64 	%rd8974, %rd27887, 32;
	and.b64  	%rd8975, %rd27881, 4294967295;
	add.s64 	%rd8976, %rd8974, %rd8975;
	add.s64 	%rd27888, %rd8976, %rd375;
	cvt.u32.u64 	%r377, %rd27888;
	shr.u64 	%rd8977, %rd27888, 32;
	and.b64  	%rd8978, %rd27882, 4294967295;
	add.s64 	%rd8979, %rd8977, %rd8978;
	add.s64 	%rd27889, %rd8979, %rd377;
	cvt.u32.u64 	%r378, %rd27889;
	setp.gt.u64 	%p360, %rd27889, 4294967295;
	setp.lt.u32 	%p361, %r2088, %r378;
	or.pred  	%p362, %p360, %p361;
	@%p362 bra 	$L__BB4_310;
	cvt.u32.u64 	%r2089, %rd13;
	setp.gt.u32 	%p363, %r2089, %r378;
	@%p363 bra 	$L__BB4_311;
	cvt.u32.u64 	%r2090, %rd12;
	setp.lt.u32 	%p364, %r2090, %r377;
	@%p364 bra 	$L__BB4_310;
	cvt.u32.u64 	%r2091, %rd12;
	setp.gt.u32 	%p365, %r2091, %r377;
	@%p365 bra 	$L__BB4_311;
	cvt.u32.u64 	%r2092, %rd11;
	setp.lt.u32 	%p366, %r2092, %r376;
	@%p366 bra 	$L__BB4_310;
	cvt.u32.u64 	%r2093, %rd11;
	setp.gt.u32 	%p367, %r2093, %r376;
	@%p367 bra 	$L__BB4_311;
	cvt.u32.u64 	%r2094, %rd10;
	setp.lt.u32 	%p368, %r2094, %r375;
	@%p368 bra 	$L__BB4_310;
	cvt.u32.u64 	%r2095, %rd10;
	setp.gt.u32 	%p369, %r2095, %r375;
	@%p369 bra 	$L__BB4_311;
	cvt.u32.u64 	%r2096, %rd9;
	setp.lt.u32 	%p370, %r2096, %r374;
	@%p370 bra 	$L__BB4_310;
	cvt.u32.u64 	%r2097, %rd9;
	setp.gt.u32 	%p371, %r2097, %r374;
	@%p371 bra 	$L__BB4_311;
	cvt.u32.u64 	%r2098, %rd8;
	setp.lt.u32 	%p372, %r2098, %r373;
	@%p372 bra 	$L__BB4_310;
	cvt.u32.u64 	%r2099, %rd8;
	setp.gt.u32 	%p373, %r2099, %r373;
	@%p373 bra 	$L__BB4_311;
	cvt.u32.u64 	%r2100, %rd7;
	setp.lt.u32 	%p374, %r2100, %r372;
	@%p374 bra 	$L__BB4_310;
	cvt.u32.u64 	%r2101, %rd7;
	cvt.u32.u64 	%r2102, %rd6;
	setp.gt.u32 	%p375, %r2101, %r372;
	setp.lt.u32 	%p376, %r4793, %r2102;
	or.pred  	%p377, %p375, %p376;
	@%p377 bra 	$L__BB4_311;
$L__BB4_310:
	cvt.u64.u32 	%rd8982, %r4793;
	sub.s64 	%rd8983, %rd8982, %rd6;
	shr.u64 	%rd8984, %rd8983, 63;
	cvt.u32.u64 	%r4793, %rd8983;
	and.b64  	%rd8985, %rd27883, 4294967295;
	add.s64 	%rd8986, %rd8984, %rd7;
	sub.s64 	%rd27883, %rd8985, %rd8986;
	shr.u64 	%rd8987, %rd27883, 63;
	and.b64  	%rd8988, %rd27884, 4294967295;
	add.s64 	%rd8989, %rd8987, %rd8;
	sub.s64 	%rd27884, %rd8988, %rd8989;
	shr.u64 	%rd8990, %rd27884, 63;
	and.b64  	%rd8991, %rd27885, 4294967295;
	add.s64 	%rd8992, %rd8990, %rd9;
	sub.s64 	%rd27885, %rd8991, %rd8992;
	shr.u64 	%rd8993, %rd27885, 63;
	and.b64  	%rd8994, %rd27886, 4294967295;
	add.s64 	%rd8995, %rd8993, %rd10;
	sub.s64 	%rd27886, %rd8994, %rd8995;
	shr.u64 	%rd8996, %rd27886, 63;
	and.b64  	%rd8997, %rd27887, 4294967295;
	add.s64 	%rd8998, %rd8996, %rd11;
	sub.s64 	%rd27887, %rd8997, %rd8998;
	shr.u64 	%rd8999, %rd27887, 63;
	and.b64  	%rd9000, %rd27888, 4294967295;
	add.s64 	%rd9001, %rd8999, %rd12;
	sub.s64 	%rd27888, %rd9000, %rd9001;
	shr.u64 	%rd9002, %rd27888, 63;
	and.b64  	%rd9003, %rd27889, 4294967295;
	add.s64 	%rd9004, %rd9002, %rd13;
	sub.s64 	%rd27889, %rd9003, %rd9004;
$L__BB4_311:
	cvt.u32.u64 	%r2103, %rd13;
	cvt.u64.u32 	%rd414, %r4793;
	mul.wide.u32 	%rd9005, %r4793, %r4793;
	cvt.u32.u64 	%r2104, %rd9005;
	shr.u64 	%rd9006, %rd9005, 32;
	and.b64  	%rd415, %rd27883, 4294967295;
	mul.lo.s64 	%rd9007, %rd415, %rd414;
	add.s64 	%rd9008, %rd9006, %rd9007;
	shr.u64 	%rd9009, %rd9008, 32;
	and.b64  	%rd416, %rd27884, 4294967295;
	mul.lo.s64 	%rd9010, %rd416, %rd414;
	add.s64 	%rd9011, %rd9009, %rd9010;
	shr.u64 	%rd9012, %rd9011, 32;
	and.b64  	%rd417, %rd27885, 4294967295;
	mul.lo.s64 	%rd9013, %rd417, %rd414;
	add.s64 	%rd9014, %rd9012, %rd9013;
	shr.u64 	%rd9015, %rd9014, 32;
	and.b64  	%rd418, %rd27886, 4294967295;
	mul.lo.s64 	%rd9016, %rd418, %rd414;
	add.s64 	%rd9017, %rd9015, %rd9016;
	shr.u64 	%rd9018, %rd9017, 32;
	and.b64  	%rd419, %rd27887, 4294967295;
	mul.lo.s64 	%rd9019, %rd419, %rd414;
	add.s64 	%rd9020, %rd9018, %rd9019;
	shr.u64 	%rd9021, %rd9020, 32;
	and.b64  	%rd420, %rd27888, 4294967295;
	mul.lo.s64 	%rd9022, %rd420, %rd414;
	add.s64 	%rd9023, %rd9021, %rd9022;
	shr.u64 	%rd9024, %rd9023, 32;
	and.b64  	%rd421, %rd27889, 4294967295;
	mul.lo.s64 	%rd9025, %rd421, %rd414;
	add.s64 	%rd9026, %rd9024, %rd9025;
	shr.u64 	%rd9027, %rd9026, 32;
	and.b64  	%rd9028, %rd9008, 4294967295;
	add.s64 	%rd9029, %rd9007, %rd9028;
	shr.u64 	%rd9030, %rd9029, 32;
	and.b64  	%rd9031, %rd9011, 4294967295;
	add.s64 	%rd9032, %rd9030, %rd9031;
	mad.lo.s64 	%rd9033, %rd415, %rd415, %rd9032;
	shr.u64 	%rd9034, %rd9033, 32;
	mul.lo.s64 	%rd9035, %rd416, %rd415;
	and.b64  	%rd9036, %rd9014, 4294967295;
	add.s64 	%rd9037, %rd9034, %rd9036;
	add.s64 	%rd9038, %rd9037, %rd9035;
	shr.u64 	%rd9039, %rd9038, 32;
	mul.lo.s64 	%rd9040, %rd417, %rd415;
	and.b64  	%rd9041, %rd9017, 4294967295;
	add.s64 	%rd9042, %rd9039, %rd9041;
	add.s64 	%rd9043, %rd9042, %rd9040;
	shr.u64 	%rd9044, %rd9043, 32;
	mul.lo.s64 	%rd9045, %rd418, %rd415;
	and.b64  	%rd9046, %rd9020, 4294967295;
	add.s64 	%rd9047, %rd9044, %rd9046;
	add.s64 	%rd9048, %rd9047, %rd9045;
	shr.u64 	%rd9049, %rd9048, 32;
	mul.lo.s64 	%rd9050, %rd419, %rd415;
	and.b64  	%rd9051, %rd9023, 4294967295;
	add.s64 	%rd9052, %rd9049, %rd9051;
	add.s64 	%rd9053, %rd9052, %rd9050;
	shr.u64 	%rd9054, %rd9053, 32;
	mul.lo.s64 	%rd9055, %rd420, %rd415;
	and.b64  	%rd9056, %rd9026, 4294967295;
	add.s64 	%rd9057, %rd9054, %rd9056;
	add.s64 	%rd9058, %rd9057, %rd9055;
	shr.u64 	%rd9059, %rd9058, 32;
	mul.lo.s64 	%rd9060, %rd421, %rd415;
	add.s64 	%rd9061, %rd9059, %rd9027;
	add.s64 	%rd9062, %rd9061, %rd9060;
	shr.u64 	%rd9063, %rd9062, 32;
	and.b64  	%rd9064, %rd9033, 4294967295;
	add.s64 	%rd9065, %rd9010, %rd9064;
	shr.u64 	%rd9066, %rd9065, 32;
	and.b64  	%rd9067, %rd9038, 4294967295;
	add.s64 	%rd9068, %rd9066, %rd9067;
	add.s64 	%rd9069, %rd9068, %rd9035;
	shr.u64 	%rd9070, %rd9069, 32;
	and.b64  	%rd9071, %rd9043, 4294967295;
	add.s64 	%rd9072, %rd9070, %rd9071;
	mad.lo.s64 	%rd9073, %rd416, %rd416, %rd9072;
	shr.u64 	%rd9074, %rd9073, 32;
	mul.lo.s64 	%rd9075, %rd417, %rd416;
	and.b64  	%rd9076, %rd9048, 4294967295;
	add.s64 	%rd9077, %rd9074, %rd9076;
	add.s64 	%rd9078, %rd9077, %rd9075;
	shr.u64 	%rd9079, %rd9078, 32;
	mul.lo.s64 	%rd9080, %rd418, %rd416;
	and.b64  	%rd9081, %rd9053, 4294967295;
	add.s64 	%rd9082, %rd9079, %rd9081;
	add.s64 	%rd9083, %rd9082, %rd9080;
	shr.u64 	%rd9084, %rd9083, 32;
	mul.lo.s64 	%rd9085, %rd419, %rd416;
	and.b64  	%rd9086, %rd9058, 4294967295;
	add.s64 	%rd9087, %rd9084, %rd9086;
	add.s64 	%rd9088, %rd9087, %rd9085;
	shr.u64 	%rd9089, %rd9088, 32;
	mul.lo.s64 	%rd9090, %rd420, %rd416;
	and.b64  	%rd9091, %rd9062, 4294967295;
	add.s64 	%rd9092, %rd9089, %rd9091;
	add.s64 	%rd9093, %rd9092, %rd9090;
	shr.u64 	%rd9094, %rd9093, 32;
	mul.lo.s64 	%rd9095, %rd421, %rd416;
	add.s64 	%rd9096, %rd9094, %rd9063;
	add.s64 	%rd9097, %rd9096, %rd9095;
	shr.u64 	%rd9098, %rd9097, 32;
	and.b64  	%rd9099, %rd9069, 4294967295;
	add.s64 	%rd9100, %rd9013, %rd9099;
	shr.u64 	%rd9101, %rd9100, 32;
	and.b64  	%rd9102, %rd9073, 4294967295;
	add.s64 	%rd9103, %rd9101, %rd9102;
	add.s64 	%rd9104, %rd9103, %rd9040;
	shr.u64 	%rd9105, %rd9104, 32;
	and.b64  	%rd9106, %rd9078, 4294967295;
	add.s64 	%rd9107, %rd9105, %rd9106;
	add.s64 	%rd9108, %rd9107, %rd9075;
	shr.u64 	%rd9109, %rd9108, 32;
	and.b64  	%rd9110, %rd9083, 4294967295;
	add.s64 	%rd9111, %rd9109, %rd9110;
	mad.lo.s64 	%rd9112, %rd417, %rd417, %rd9111;
	shr.u64 	%rd9113, %rd9112, 32;
	mul.lo.s64 	%rd9114, %rd418, %rd417;
	and.b64  	%rd9115, %rd9088, 4294967295;
	add.s64 	%rd9116, %rd9113, %rd9115;
	add.s64 	%rd9117, %rd9116, %rd9114;
	shr.u64 	%rd9118, %rd9117, 32;
	mul.lo.s64 	%rd9119, %rd419, %rd417;
	and.b64  	%rd9120, %rd9093, 4294967295;
	add.s64 	%rd9121, %rd9118, %rd9120;
	add.s64 	%rd9122, %rd9121, %rd9119;
	shr.u64 	%rd9123, %rd9122, 32;
	mul.lo.s64 	%rd9124, %rd420, %rd417;
	and.b64  	%rd9125, %rd9097, 4294967295;
	add.s64 	%rd9126, %rd9123, %rd9125;
	add.s64 	%rd9127, %rd9126, %rd9124;
	shr.u64 	%rd9128, %rd9127, 32;
	mul.lo.s64 	%rd9129, %rd421, %rd417;
	add.s64 	%rd9130, %rd9128, %rd9098;
	add.s64 	%rd9131, %rd9130, %rd9129;
	shr.u64 	%rd9132, %rd9131, 32;
	and.b64  	%rd9133, %rd9104, 4294967295;
	add.s64 	%rd9134, %rd9016, %rd9133;
	shr.u64 	%rd9135, %rd9134, 32;
	and.b64  	%rd9136, %rd9108, 4294967295;
	add.s64 	%rd9137, %rd9135, %rd9136;
	add.s64 	%rd9138, %rd9137, %rd9045;
	shr.u64 	%rd9139, %rd9138, 32;
	and.b64  	%rd9140, %rd9112, 4294967295;
	add.s64 	%rd9141, %rd9139, %rd9140;
	add.s64 	%rd9142, %rd9141, %rd9080;
	shr.u64 	%rd9143, %rd9142, 32;
	and.b64  	%rd9144, %rd9117, 4294967295;
	add.s64 	%rd9145, %rd9143, %rd9144;
	add.s64 	%rd9146, %rd9145, %rd9114;
	shr.u64 	%rd9147, %rd9146, 32;
	and.b64  	%rd9148, %rd9122, 4294967295;
	add.s64 	%rd9149, %rd9147, %rd9148;
	mad.lo.s64 	%rd9150, %rd418, %rd418, %rd9149;
	shr.u64 	%rd9151, %rd9150, 32;
	mul.lo.s64 	%rd9152, %rd419, %rd418;
	and.b64  	%rd9153, %rd9127, 4294967295;
	add.s64 	%rd9154, %rd9151, %rd9153;
	add.s64 	%rd9155, %rd9154, %rd9152;
	shr.u64 	%rd9156, %rd9155, 32;
	mul.lo.s64 	%rd9157, %rd420, %rd418;
	and.b64  	%rd9158, %rd9131, 4294967295;
	add.s64 	%rd9159, %rd9156, %rd9158;
	add.s64 	%rd9160, %rd9159, %rd9157;
	shr.u64 	%rd9161, %rd9160, 32;
	mul.lo.s64 	%rd9162, %rd421, %rd418;
	add.s64 	%rd9163, %rd9161, %rd9132;
	add.s64 	%rd9164, %rd9163, %rd9162;
	shr.u64 	%rd9165, %rd9164, 32;
	and.b64  	%rd9166, %rd9138, 4294967295;
	add.s64 	%rd9167, %rd9019, %rd9166;
	shr.u64 	%rd9168, %rd9167, 32;
	and.b64  	%rd9169, %rd9142, 4294967295;
	add.s64 	%rd9170, %rd9168, %rd9169;
	add.s64 	%rd9171, %rd9170, %rd9050;
	shr.u64 	%rd9172, %rd9171, 32;
	and.b64  	%rd9173, %rd9146, 4294967295;
	add.s64 	%rd9174, %rd9172, %rd9173;
	add.s64 	%rd9175, %rd9174, %rd9085;
	shr.u64 	%rd9176, %rd9175, 32;
	and.b64  	%rd9177, %rd9150, 4294967295;
	add.s64 	%rd9178, %rd9176, %rd9177;
	add.s64 	%rd9179, %rd9178, %rd9119;
	shr.u64 	%rd9180, %rd9179, 32;
	and.b64  	%rd9181, %rd9155, 4294967295;
	add.s64 	%rd9182, %rd9180, %rd9181;
	add.s64 	%rd9183, %rd9182, %rd9152;
	shr.u64 	%rd9184, %rd9183, 32;
	and.b64  	%rd9185, %rd9160, 4294967295;
	add.s64 	%rd9186, %rd9184, %rd9185;
	mad.lo.s64 	%rd9187, %rd419, %rd419, %rd9186;
	shr.u64 	%rd9188, %rd9187, 32;
	mul.lo.s64 	%rd9189, %rd420, %rd419;
	and.b64  	%rd9190, %rd9164, 4294967295;
	add.s64 	%rd9191, %rd9188, %rd9190;
	add.s64 	%rd9192, %rd9191, %rd9189;
	shr.u64 	%rd9193, %rd9192, 32;
	mul.lo.s64 	%rd9194, %rd421, %rd419;
	add.s64 	%rd9195, %rd9193, %rd9165;
	add.s64 	%rd9196, %rd9195, %rd9194;
	shr.u64 	%rd9197, %rd9196, 32;
	and.b64  	%rd9198, %rd9171, 4294967295;
	add.s64 	%rd9199, %rd9022, %rd9198;
	shr.u64 	%rd9200, %rd9199, 32;
	and.b64  	%rd9201, %rd9175, 4294967295;
	add.s64 	%rd9202, %rd9200, %rd9201;
	add.s64 	%rd9203, %rd9202, %rd9055;
	shr.u64 	%rd9204, %rd9203, 32;
	and.b64  	%rd9205, %rd9179, 4294967295;
	add.s64 	%rd9206, %rd9204, %rd9205;
	add.s64 	%rd9207, %rd9206, %rd9090;
	shr.u64 	%rd9208, %rd9207, 32;
	and.b64  	%rd9209, %rd9183, 4294967295;
	add.s64 	%rd9210, %rd9208, %rd9209;
	add.s64 	%rd9211, %rd9210, %rd9124;
	shr.u64 	%rd9212, %rd9211, 32;
	and.b64  	%rd9213, %rd9187, 4294967295;
	add.s64 	%rd9214, %rd9212, %rd9213;
	add.s64 	%rd9215, %rd9214, %rd9157;
	shr.u64 	%rd9216, %rd9215, 32;
	and.b64  	%rd9217, %rd9192, 4294967295;
	add.s64 	%rd9218, %rd9216, %rd9217;
	add.s64 	%rd9219, %rd9218, %rd9189;
	shr.u64 	%rd9220, %rd9219, 32;
	and.b64  	%rd9221, %rd9196, 4294967295;
	add.s64 	%rd9222, %rd9220, %rd9221;
	mad.lo.s64 	%rd9223, %rd420, %rd420, %rd9222;
	shr.u64 	%rd9224, %rd9223, 32;
	mul.lo.s64 	%rd9225, %rd421, %rd420;
	add.s64 	%rd9226, %rd9224, %rd9197;
	add.s64 	%rd9227, %rd9226, %rd9225;
	shr.u64 	%rd9228, %rd9227, 32;
	and.b64  	%rd9229, %rd9203, 4294967295;
	add.s64 	%rd9230, %rd9025, %rd9229;
	shr.u64 	%rd9231, %rd9230, 32;
	and.b64  	%rd9232, %rd9207, 4294967295;
	add.s64 	%rd9233, %rd9231, %rd9232;
	add.s64 	%rd9234, %rd9233, %rd9060;
	shr.u64 	%rd9235, %rd9234, 32;
	and.b64  	%rd9236, %rd9211, 4294967295;
	add.s64 	%rd9237, %rd9235, %rd9236;
	add.s64 	%rd9238, %rd9237, %rd9095;
	shr.u64 	%rd9239, %rd9238, 32;
	and.b64  	%rd9240, %rd9215, 4294967295;
	add.s64 	%rd9241, %rd9239, %rd9240;
	add.s64 	%rd9242, %rd9241, %rd9129;
	shr.u64 	%rd9243, %rd9242, 32;
	and.b64  	%rd9244, %rd9219, 4294967295;
	add.s64 	%rd9245, %rd9243, %rd9244;
	add.s64 	%rd9246, %rd9245, %rd9162;
	shr.u64 	%rd9247, %rd9246, 32;
	and.b64  	%rd9248, %rd9223, 4294967295;
	add.s64 	%rd9249, %rd9247, %rd9248;
	add.s64 	%rd9250, %rd9249, %rd9194;
	shr.u64 	%rd9251, %rd9250, 32;
	and.b64  	%rd9252, %rd9227, 4294967295;
	add.s64 	%rd9253, %rd9251, %rd9252;
	add.s64 	%rd9254, %rd9253, %rd9225;
	shr.u64 	%rd9255, %rd9254, 32;
	add.s64 	%rd9256, %rd9255, %rd9228;
	mad.lo.s64 	%rd9257, %rd421, %rd421, %rd9256;
	{ .reg .b32 tmp; mov.b64 {tmp, %r2105}, %rd9257; }
	mul.lo.s32 	%r2106, %r75, %r2104;
	cvt.u64.u32 	%rd9258, %r2106;
	and.b64  	%rd9259, %rd9005, 4294967293;
	mad.lo.s64 	%rd9260, %rd6, %rd9258, %rd9259;
	shr.u64 	%rd9261, %rd9260, 32;
	and.b64  	%rd9262, %rd9029, 4294967295;
	add.s64 	%rd9263, %rd9261, %rd9262;
	mad.lo.s64 	%rd9264, %rd7, %rd9258, %rd9263;
	cvt.u32.u64 	%r2107, %rd9264;
	shr.u64 	%rd9265, %rd9264, 32;
	and.b64  	%rd9266, %rd9065, 4294967295;
	add.s64 	%rd9267, %rd9265, %rd9266;
	mad.lo.s64 	%rd9268, %rd8, %rd9258, %rd9267;
	shr.u64 	%rd9269, %rd9268, 32;
	and.b64  	%rd9270, %rd9100, 4294967295;
	add.s64 	%rd9271, %rd9269, %rd9270;
	mad.lo.s64 	%rd9272, %rd9, %rd9258, %rd9271;
	shr.u64 	%rd9273, %rd9272, 32;
	and.b64  	%rd9274, %rd9134, 4294967295;
	add.s64 	%rd9275, %rd9273, %rd9274;
	mad.lo.s64 	%rd9276, %rd10, %rd9258, %rd9275;
	shr.u64 	%rd9277, %rd9276, 32;
	and.b64  	%rd9278, %rd9167, 4294967295;
	add.s64 	%rd9279, %rd9277, %rd9278;
	mad.lo.s64 	%rd9280, %rd11, %rd9258, %rd9279;
	shr.u64 	%rd9281, %rd9280, 32;
	and.b64  	%rd9282, %rd9199, 4294967295;
	add.s64 	%rd9283, %rd9281, %rd9282;
	mad.lo.s64 	%rd9284, %rd12, %rd9258, %rd9283;
	shr.u64 	%rd9285, %rd9284, 32;
	and.b64  	%rd9286, %rd9230, 4294967295;
	add.s64 	%rd9287, %rd9285, %rd9286;
	mad.lo.s64 	%rd9288, %rd13, %rd9258, %rd9287;
	shr.u64 	%rd9289, %rd9288, 32;
	and.b64  	%rd9290, %rd9234, 4294967295;
	add.s64 	%rd9291, %rd9289, %rd9290;
	shr.u64 	%rd9292, %rd9291, 32;
	and.b64  	%rd9293, %rd9238, 4294967295;
	add.s64 	%rd9294, %rd9292, %rd9293;
	shr.u64 	%rd9295, %rd9294, 32;
	and.b64  	%rd9296, %rd9242, 4294967295;
	add.s64 	%rd9297, %rd9295, %rd9296;
	shr.u64 	%rd9298, %rd9297, 32;
	and.b64  	%rd9299, %rd9246, 4294967295;
	add.s64 	%rd9300, %rd9298, %rd9299;
	shr.u64 	%rd9301, %rd9300, 32;
	and.b64  	%rd9302, %rd9250, 4294967295;
	add.s64 	%rd9303, %rd9301, %rd9302;
	shr.u64 	%rd9304, %rd9303, 32;
	and.b64  	%rd9305, %rd9254, 4294967295;
	add.s64 	%rd9306, %rd9304, %rd9305;
	shr.u64 	%rd9307, %rd9306, 32;
	and.b64  	%rd9308, %rd9257, 4294967295;
	add.s64 	%rd9309, %rd9307, %rd9308;
	{ .reg .b32 tmp; mov.b64 {tmp, %r2108}, %rd9309; }
	add.s32 	%r2109, %r2105, %r2108;
	mul.lo.s32 	%r2110, %r75, %r2107;
	cvt.u64.u32 	%rd9310, %r2110;
	and.b64  	%rd9311, %rd9264, 4294967295;
	mad.lo.s64 	%rd9312, %rd6, %rd9310, %rd9311;
	shr.u64 	%rd9313, %rd9312, 32;
	and.b64  	%rd9314, %rd9268, 4294967295;
	add.s64 	%rd9315, %rd9313, %rd9314;
	mad.lo.s64 	%rd9316, %rd7, %rd9310, %rd9315;
	cvt.u32.u64 	%r2111, %rd9316;
	shr.u64 	%rd9317, %rd9316, 32;
	and.b64  	%rd9318, %rd9272, 4294967295;
	add.s64 	%rd9319, %rd9317, %rd9318;
	mad.lo.s64 	%rd9320, %rd8, %rd9310, %rd9319;
	shr.u64 	%rd9321, %rd9320, 32;
	and.b64  	%rd9322, %rd9276, 4294967295;
	add.s64 	%rd9323, %rd9321, %rd9322;
	mad.lo.s64 	%rd9324, %rd9, %rd9310, %rd9323;
	shr.u64 	%rd9325, %rd9324, 32;
	and.b64  	%rd9326, %rd9280, 4294967295;
	add.s64 	%rd9327, %rd9325, %rd9326;
	mad.lo.s64 	%rd9328, %rd10, %rd9310, %rd9327;
	shr.u64 	%rd9329, %rd9328, 32;
	and.b64  	%rd9330, %rd9284, 4294967295;
	add.s64 	%rd9331, %rd9329, %rd9330;
	mad.lo.s64 	%rd9332, %rd11, %rd9310, %rd9331;
	shr.u64 	%rd9333, %rd9332, 32;
	and.b64  	%rd9334, %rd9288, 4294967295;
	add.s64 	%rd9335, %rd9333, %rd9334;
	mad.lo.s64 	%rd9336, %rd12, %rd9310, %rd9335;
	shr.u64 	%rd9337, %rd9336, 32;
	and.b64  	%rd9338, %rd9291, 4294967295;
	add.s64 	%rd9339, %rd9337, %rd9338;
	mad.lo.s64 	%rd9340, %rd13, %rd9310, %rd9339;
	shr.u64 	%rd9341, %rd9340, 32;
	and.b64  	%rd9342, %rd9294, 4294967295;
	add.s64 	%rd9343, %rd9341, %rd9342;
	shr.u64 	%rd9344, %rd9343, 32;
	and.b64  	%rd9345, %rd9297, 4294967295;
	add.s64 	%rd9346, %rd9344, %rd9345;
	shr.u64 	%rd9347, %rd9346, 32;
	and.b64  	%rd9348, %rd9300, 4294967295;
	add.s64 	%rd9349, %rd9347, %rd9348;
	shr.u64 	%rd9350, %rd9349, 32;
	and.b64  	%rd9351, %rd9303, 4294967295;
	add.s64 	%rd9352, %rd9350, %rd9351;
	shr.u64 	%rd9353, %rd9352, 32;
	and.b64  	%rd9354, %rd9306, 4294967295;
	add.s64 	%rd9355, %rd9353, %rd9354;
	shr.u64 	%rd9356, %rd9355, 32;
	and.b64  	%rd9357, %rd9309, 4294967295;
	add.s64 	%rd9358, %rd9356, %rd9357;
	{ .reg .b32 tmp; mov.b64 {tmp, %r2112}, %rd9358; }
	add.s32 	%r2113, %r2109, %r2112;
	mul.lo.s32 	%r2114, %r75, %r2111;
	cvt.u64.u32 	%rd9359, %r2114;
	and.b64  	%rd9360, %rd9316, 4294967295;
	mad.lo.s64 	%rd9361, %rd6, %rd9359, %rd9360;
	shr.u64 	%rd9362, %rd9361, 32;
	and.b64  	%rd9363, %rd9320, 4294967295;
	add.s64 	%rd9364, %rd9362, %rd9363;
	mad.lo.s64 	%rd9365, %rd7, %rd9359, %rd9364;
	cvt.u32.u64 	%r2115, %rd9365;
	shr.u64 	%rd9366, %rd9365, 32;
	and.b64  	%rd9367, %rd9324, 4294967295;
	add.s64 	%rd9368, %rd9366, %rd9367;
	mad.lo.s64 	%rd9369, %rd8, %rd9359, %rd9368;
	shr.u64 	%rd9370, %rd9369, 32;
	and.b64  	%rd9371, %rd9328, 4294967295;
	add.s64 	%rd9372, %rd9370, %rd9371;
	mad.lo.s64 	%rd9373, %rd9, %rd9359, %rd9372;
	shr.u64 	%rd9374, %rd9373, 32;
	and.b64  	%rd9375, %rd9332, 4294967295;
	add.s64 	%rd9376, %rd9374, %rd9375;
	mad.lo.s64 	%rd9377, %rd10, %rd9359, %rd9376;
	shr.u64 	%rd9378, %rd9377, 32;
	and.b64  	%rd9379, %rd9336, 4294967295;
	add.s64 	%rd9380, %rd9378, %rd9379;
	mad.lo.s64 	%rd9381, %rd11, %rd9359, %rd9380;
	shr.u64 	%rd9382, %rd9381, 32;
	and.b64  	%rd9383, %rd9340, 4294967295;
	add.s64 	%rd9384, %rd9382, %rd9383;
	mad.lo.s64 	%rd9385, %rd12, %rd9359, %rd9384;
	shr.u64 	%rd9386, %rd9385, 32;
	and.b64  	%rd9387, %rd9343, 4294967295;
	add.s64 	%rd9388, %rd9386, %rd9387;
	mad.lo.s64 	%rd9389, %rd13, %rd9359, %rd9388;
	shr.u64 	%rd9390, %rd9389, 32;
	and.b64  	%rd9391, %rd9346, 4294967295;
	add.s64 	%rd9392, %rd9390, %rd9391;
	shr.u64 	%rd9393, %rd9392, 32;
	and.b64  	%rd9394, %rd9349, 4294967295;
	add.s64 	%rd9395, %rd9393, %rd9394;
	shr.u64 	%rd9396, %rd9395, 32;
	and.b64  	%rd9397, %rd9352, 4294967295;
	add.s64 	%rd9398, %rd9396, %rd9397;
	shr.u64 	%rd9399, %rd9398, 32;
	and.b64  	%rd9400, %rd9355, 4294967295;
	add.s64 	%rd9401, %rd9399, %rd9400;
	shr.u64 	%rd9402, %rd9401, 32;
	and.b64  	%rd9403, %rd9358, 4294967295;
	add.s64 	%rd9404, %rd9402, %rd9403;
	{ .reg .b32 tmp; mov.b64 {tmp, %r2116}, %rd9404; }
	add.s32 	%r2117, %r2113, %r2116;
	mul.lo.s32 	%r2118, %r75, %r2115;
	cvt.u64.u32 	%rd9405, %r2118;
	and.b64  	%rd9406, %rd9365, 4294967295;
	mad.lo.s64 	%rd9407, %rd6, %rd9405, %rd9406;
	shr.u64 	%rd9408, %rd9407, 32;
	and.b64  	%rd9409, %rd9369, 4294967295;
	add.s64 	%rd9410, %rd9408, %rd9409;
	mad.lo.s64 	%rd9411, %rd7, %rd9405, %rd9410;
	cvt.u32.u64 	%r2119, %rd9411;
	shr.u64 	%rd9412, %rd9411, 32;
	and.b64  	%rd9413, %rd9373, 4294967295;
	add.s64 	%rd9414, %rd9412, %rd9413;
	mad.lo.s64 	%rd9415, %rd8, %rd9405, %rd9414;
	shr.u64 	%rd9416, %rd9415, 32;
	and.b64  	%rd9417, %rd9377, 4294967295;
	add.s64 	%rd9418, %rd9416, %rd9417;
	mad.lo.s64 	%rd9419, %rd9, %rd9405, %rd9418;
	shr.u64 	%rd9420, %rd9419, 32;
	and.b64  	%rd9421, %rd9381, 4294967295;
	add.s64 	%rd9422, %rd9420, %rd9421;
	mad.lo.s64 	%rd9423, %rd10, %rd9405, %rd9422;
	shr.u64 	%rd9424, %rd9423, 32;
	and.b64  	%rd9425, %rd9385, 4294967295;
	add.s64 	%rd9426, %rd9424, %rd9425;
	mad.lo.s64 	%rd9427, %rd11, %rd9405, %rd9426;
	shr.u64 	%rd9428, %rd9427, 32;
	and.b64  	%rd9429, %rd9389, 4294967295;
	add.s64 	%rd9430, %rd9428, %rd9429;
	mad.lo.s64 	%rd9431, %rd12, %rd9405, %rd9430;
	shr.u64 	%rd9432, %rd9431, 32;
	and.b64  	%rd9433, %rd9392, 4294967295;
	add.s64 	%rd9434, %rd9432, %rd9433;
	mad.lo.s64 	%rd9435, %rd13, %rd9405, %rd9434;
	shr.u64 	%rd9436, %rd9435, 32;
	and.b64  	%rd9437, %rd9395, 4294967295;
	add.s64 	%rd9438, %rd9436, %rd9437;
	shr.u64 	%rd9439, %rd9438, 32;
	and.b64  	%rd9440, %rd9398, 4294967295;
	add.s64 	%rd9441, %rd9439, %rd9440;
	shr.u64 	%rd9442, %rd9441, 32;
	and.b64  	%rd9443, %rd9401, 4294967295;
	add.s64 	%rd9444, %rd9442, %rd9443;
	shr.u64 	%rd9445, %rd9444, 32;
	and.b64  	%rd9446, %rd9404, 4294967295;
	add.s64 	%rd9447, %rd9445, %rd9446;
	{ .reg .b32 tmp; mov.b64 {tmp, %r2120}, %rd9447; }
	add.s32 	%r2121, %r2117, %r2120;
	mul.lo.s32 	%r2122, %r75, %r2119;
	cvt.u64.u32 	%rd9448, %r2122;
	and.b64  	%rd9449, %rd9411, 4294967295;
	mad.lo.s64 	%rd9450, %rd6, %rd9448, %rd9449;
	shr.u64 	%rd9451, %rd9450, 32;
	and.b64  	%rd9452, %rd9415, 4294967295;
	add.s64 	%rd9453, %rd9451, %rd9452;
	mad.lo.s64 	%rd9454, %rd7, %rd9448, %rd9453;
	cvt.u32.u64 	%r2123, %rd9454;
	shr.u64 	%rd9455, %rd9454, 32;
	and.b64  	%rd9456, %rd9419, 4294967295;
	add.s64 	%rd9457, %rd9455, %rd9456;
	mad.lo.s64 	%rd9458, %rd8, %rd9448, %rd9457;
	shr.u64 	%rd9459, %rd9458, 32;
	and.b64  	%rd9460, %rd9423, 4294967295;
	add.s64 	%rd9461, %rd9459, %rd9460;
	mad.lo.s64 	%rd9462, %rd9, %rd9448, %rd9461;
	shr.u64 	%rd9463, %rd9462, 32;
	and.b64  	%rd9464, %rd9427, 4294967295;
	add.s64 	%rd9465, %rd9463, %rd9464;
	mad.lo.s64 	%rd9466, %rd10, %rd9448, %rd9465;
	shr.u64 	%rd9467, %rd9466, 32;
	and.b64  	%rd9468, %rd9431, 4294967295;
	add.s64 	%rd9469, %rd9467, %rd9468;
	mad.lo.s64 	%rd9470, %rd11, %rd9448, %rd9469;
	shr.u64 	%rd9471, %rd9470, 32;
	and.b64  	%rd9472, %rd9435, 4294967295;
	add.s64 	%rd9473, %rd9471, %rd9472;
	mad.lo.s64 	%rd9474, %rd12, %rd9448, %rd9473;
	shr.u64 	%rd9475, %rd9474, 32;
	and.b64  	%rd9476, %rd9438, 4294967295;
	add.s64 	%rd9477, %rd9475, %rd9476;
	mad.lo.s64 	%rd9478, %rd13, %rd9448, %rd9477;
	shr.u64 	%rd9479, %rd9478, 32;
	and.b64  	%rd9480, %rd9441, 4294967295;
	add.s64 	%rd9481, %rd9479, %rd9480;
	shr.u64 	%rd9482, %rd9481, 32;
	and.b64  	%rd9483, %rd9444, 4294967295;
	add.s64 	%rd9484, %rd9482, %rd9483;
	shr.u64 	%rd9485, %rd9484, 32;
	and.b64  	%rd9486, %rd9447, 4294967295;
	add.s64 	%rd9487, %rd9485, %rd9486;
	{ .reg .b32 tmp; mov.b64 {tmp, %r2124}, %rd9487; }
	add.s32 	%r2125, %r2121, %r2124;
	mul.lo.s32 	%r2126, %r75, %r2123;
	cvt.u64.u32 	%rd9488, %r2126;
	and.b64  	%rd9489, %rd9454, 4294967295;
	mad.lo.s64 	%rd9490, %rd6, %rd9488, %rd9489;
	shr.u64 	%rd9491, %rd9490, 32;
	and.b64  	%rd9492, %rd9458, 4294967295;
	add.s64 	%rd9493, %rd9491, %rd9492;
	mad.lo.s64 	%rd9494, %rd7, %rd9488, %rd9493;
	cvt.u32.u64 	%r2127, %rd9494;
	shr.u64 	%rd9495, %rd9494, 32;
	and.b64  	%rd9496, %rd9462, 4294967295;
	add.s64 	%rd9497, %rd9495, %rd9496;
	mad.lo.s64 	%rd9498, %rd8, %rd9488, %rd9497;
	shr.u64 	%rd9499, %rd9498, 32;
	and.b64  	%rd9500, %rd9466, 4294967295;
	add.s64 	%rd9501, %rd9499, %rd9500;
	mad.lo.s64 	%rd9502, %rd9, %rd9488, %rd9501;
	shr.u64 	%rd9503, %rd9502, 32;
	and.b64  	%rd9504, %rd9470, 4294967295;
	add.s64 	%rd9505, %rd9503, %rd9504;
	mad.lo.s64 	%rd9506, %rd10, %rd9488, %rd9505;
	shr.u64 	%rd9507, %rd9506, 32;
	and.b64  	%rd9508, %rd9474, 4294967295;
	add.s64 	%rd9509, %rd9507, %rd9508;
	mad.lo.s64 	%rd9510, %rd11, %rd9488, %rd9509;
	shr.u64 	%rd9511, %rd9510, 32;
	and.b64  	%rd9512, %rd9478, 4294967295;
	add.s64 	%rd9513, %rd9511, %rd9512;
	mad.lo.s64 	%rd9514, %rd12, %rd9488, %rd9513;
	shr.u64 	%rd9515, %rd9514, 32;
	and.b64  	%rd9516, %rd9481, 4294967295;
	add.s64 	%rd9517, %rd9515, %rd9516;
	mad.lo.s64 	%rd9518, %rd13, %rd9488, %rd9517;
	shr.u64 	%rd9519, %rd9518, 32;
	and.b64  	%rd9520, %rd9484, 4294967295;
	add.s64 	%rd9521, %rd9519, %rd9520;
	shr.u64 	%rd9522, %rd9521, 32;
	and.b64  	%rd9523, %rd9487, 4294967295;
	add.s64 	%rd9524, %rd9522, %rd9523;
	{ .reg .b32 tmp; mov.b64 {tmp, %r2128}, %rd9524; }
	add.s32 	%r2129, %r2125, %r2128;
	mul.lo.s32 	%r2130, %r75, %r2127;
	cvt.u64.u32 	%rd9525, %r2130;
	and.b64  	%rd9526, %rd9494, 4294967295;
	mad.lo.s64 	%rd9527, %rd6, %rd9525, %rd9526;
	shr.u64 	%rd9528, %rd9527, 32;
	and.b64  	%rd9529, %rd9498, 4294967295;
	add.s64 	%rd9530, %rd9528, %rd9529;
	mad.lo.s64 	%rd9531, %rd7, %rd9525, %rd9530;
	cvt.u32.u64 	%r2131, %rd9531;
	shr.u64 	%rd9532, %rd9531, 32;
	and.b64  	%rd9533, %rd9502, 4294967295;
	add.s64 	%rd9534, %rd9532, %rd9533;
	mad.lo.s64 	%rd9535, %rd8, %rd9525, %rd9534;
	shr.u64 	%rd9536, %rd9535, 32;
	and.b64  	%rd9537, %rd9506, 4294967295;
	add.s64 	%rd9538, %rd9536, %rd9537;
	mad.lo.s64 	%rd9539, %rd9, %rd9525, %rd9538;
	shr.u64 	%rd9540, %rd9539, 32;
	and.b64  	%rd9541, %rd9510, 4294967295;
	add.s64 	%rd9542, %rd9540, %rd9541;
	mad.lo.s64 	%rd9543, %rd10, %rd9525, %rd9542;
	shr.u64 	%rd9544, %rd9543, 32;
	and.b64  	%rd9545, %rd9514, 4294967295;
	add.s64 	%rd9546, %rd9544, %rd9545;
	mad.lo.s64 	%rd9547, %rd11, %rd9525, %rd9546;
	shr.u64 	%rd9548, %rd9547, 32;
	and.b64  	%rd9549, %rd9518, 4294967295;
	add.s64 	%rd9550, %rd9548, %rd9549;
	mad.lo.s64 	%rd9551, %rd12, %rd9525, %rd9550;
	shr.u64 	%rd9552, %rd9551, 32;
	and.b64  	%rd9553, %rd9521, 4294967295;
	add.s64 	%rd9554, %rd9552, %rd9553;
	mad.lo.s64 	%rd9555, %rd13, %rd9525, %rd9554;
	shr.u64 	%rd9556, %rd9555, 32;
	and.b64  	%rd9557, %rd9524, 4294967295;
	add.s64 	%rd9558, %rd9556, %rd9557;
	{ .reg .b32 tmp; mov.b64 {tmp, %r2132}, %rd9558; }
	add.s32 	%r2133, %r2129, %r2132;
	mul.lo.s32 	%r2134, %r75, %r2131;
	cvt.u64.u32 	%rd9559, %r2134;
	and.b64  	%rd9560, %rd9531, 4294967295;
	mad.lo.s64 	%rd9561, %rd6, %rd9559, %rd9560;
	shr.u64 	%rd9562, %rd9561, 32;
	and.b64  	%rd9563, %rd9535, 4294967295;
	add.s64 	%rd9564, %rd9562, %rd9563;
	mad.lo.s64 	%rd27890, %rd7, %rd9559, %rd9564;
	shr.u64 	%rd9565, %rd27890, 32;
	and.b64  	%rd9566, %rd9539, 4294967295;
	add.s64 	%rd9567, %rd9565, %rd9566;
	mad.lo.s64 	%rd27891, %rd8, %rd9559, %rd9567;
	cvt.u32.u64 	%r381, %rd27891;
	shr.u64 	%rd9568, %rd27891, 32;
	and.b64  	%rd9569, %rd9543, 4294967295;
	add.s64 	%rd9570, %rd9568, %rd9569;
	mad.lo.s64 	%rd27892, %rd9, %rd9559, %rd9570;
	cvt.u32.u64 	%r382, %rd27892;
	shr.u64 	%rd9571, %rd27892, 32;
	and.b64  	%rd9572, %rd9547, 4294967295;
	add.s64 	%rd9573, %rd9571, %rd9572;
	mad.lo.s64 	%rd27893, %rd10, %rd9559, %rd9573;
	cvt.u32.u64 	%r383, %rd27893;
	shr.u64 	%rd9574, %rd27893, 32;
	and.b64  	%rd9575, %rd9551, 4294967295;
	add.s64 	%rd9576, %rd9574, %rd9575;
	mad.lo.s64 	%rd27894, %rd11, %rd9559, %rd9576;
	cvt.u32.u64 	%r384, %rd27894;
	shr.u64 	%rd9577, %rd27894, 32;
	and.b64  	%rd9578, %rd9555, 4294967295;
	add.s64 	%rd9579, %rd9577, %rd9578;
	mad.lo.s64 	%rd27895, %rd12, %rd9559, %rd9579;
	cvt.u32.u64 	%r385, %rd27895;
	shr.u64 	%rd9580, %rd27895, 32;
	and.b64  	%rd9581, %rd9558, 4294967295;
	add.s64 	%rd9582, %rd9580, %rd9581;
	mad.lo.s64 	%rd27896, %rd13, %rd9559, %rd9582;
	cvt.u32.u64 	%r386, %rd27896;
	{ .reg .b32 tmp; mov.b64 {tmp, %r2135}, %rd27896; }
	add.s32 	%r4794, %r2133, %r2135;
	setp.gt.u32 	%p378, %r4794, %r2103;
	@%p378 bra 	$L__BB4_325;
	cvt.u32.u64 	%r2136, %rd13;
	setp.lt.u32 	%p379, %r4794, %r2136;
	@%p379 bra 	$L__BB4_326;
	cvt.u32.u64 	%r2137, %rd12;
	setp.lt.u32 	%p380, %r2137, %r386;
	@%p380 bra 	$L__BB4_325;
	cvt.u32.u64 	%r2138, %rd12;
	setp.gt.u32 	%p381, %r2138, %r386;
	@%p381 bra 	$L__BB4_326;
	cvt.u32.u64 	%r2139, %rd11;
	setp.lt.u32 	%p382, %r2139, %r385;
	@%p382 bra 	$L__BB4_325;
	cvt.u32.u64 	%r2140, %rd11;
	setp.gt.u32 	%p383, %r2140, %r385;
	@%p383 bra 	$L__BB4_326;
	cvt.u32.u64 	%r2141, %rd10;
	setp.lt.u32 	%p384, %r2141, %r384;
	@%p384 bra 	$L__BB4_325;
	cvt.u32.u64 	%r2142, %rd10;
	setp.gt.u32 	%p385, %r2142, %r384;
	@%p385 bra 	$L__BB4_326;
	cvt.u32.u64 	%r2143, %rd9;
	setp.lt.u32 	%p386, %r2143, %r383;
	@%p386 bra 	$L__BB4_325;
	cvt.u32.u64 	%r2144, %rd9;
	setp.gt.u32 	%p387, %r2144, %r383;
	@%p387 bra 	$L__BB4_326;
	cvt.u32.u64 	%r2145, %rd8;
	setp.lt.u32 	%p388, %r2145, %r382;
	@%p388 bra 	$L__BB4_325;
	cvt.u32.u64 	%r2146, %rd8;
	setp.gt.u32 	%p389, %r2146, %r382;
	@%p389 bra 	$L__BB4_326;
	cvt.u32.u64 	%r2147, %rd7;
	setp.lt.u32 	%p390, %r2147, %r381;
	@%p390 bra 	$L__BB4_325;
	cvt.u32.u64 	%r2148, %rd7;
	cvt.u32.u64 	%r2149, %rd6;
	setp.gt.u32 	%p391, %r2148, %r381;
	cvt.u32.u64 	%r2150, %rd27890;
	setp.gt.u32 	%p392, %r2149, %r2150;
	or.pred  	%p393, %p391, %p392;
	@%p393 bra 	$L__BB4_326;
$L__BB4_325:
	cvt.u32.u64 	%r2151, %rd13;
	and.b64  	%rd9584, %rd27890, 4294967295;
	sub.s64 	%rd27890, %rd9584, %rd6;
	shr.u64 	%rd9585, %rd27890, 63;
	and.b64  	%rd9586, %rd27891, 4294967295;
	add.s64 	%rd9587, %rd9585, %rd7;
	sub.s64 	%rd27891, %rd9586, %rd9587;
	shr.u64 	%rd9588, %rd27891, 63;
	and.b64  	%rd9589, %rd27892, 4294967295;
	add.s64 	%rd9590, %rd9588, %rd8;
	sub.s64 	%rd27892, %rd9589, %rd9590;
	shr.u64 	%rd9591, %rd27892, 63;
	and.b64  	%rd9592, %rd27893, 4294967295;
	add.s64 	%rd9593, %rd9591, %rd9;
	sub.s64 	%rd27893, %rd9592, %rd9593;
	shr.u64 	%rd9594, %rd27893, 63;
	and.b64  	%rd9595, %rd27894, 4294967295;
	add.s64 	%rd9596, %rd9594, %rd10;
	sub.s64 	%rd27894, %rd9595, %rd9596;
	shr.u64 	%rd9597, %rd27894, 63;
	and.b64  	%rd9598, %rd27895, 4294967295;
	add.s64 	%rd9599, %rd9597, %rd11;
	sub.s64 	%rd27895, %rd9598, %rd9599;
	shr.u64 	%rd9600, %rd27895, 63;
	and.b64  	%rd9601, %rd27896, 4294967295;
	add.s64 	%rd9602, %rd9600, %rd12;
	sub.s64 	%rd27896, %rd9601, %rd9602;
	shr.u64 	%rd9603, %rd27896, 63;
	cvt.u32.u64 	%r2152, %rd9603;
	add.s32 	%r2153, %r2151, %r2152;
	sub.s32 	%r4794, %r4794, %r2153;
$L__BB4_326:
	and.b64  	%rd9604, %rd27890, 4294967295;
	cvt.u64.u32 	%rd443, %r4784;
	sub.s64 	%rd9605, %rd9604, %rd443;
	shr.u64 	%rd9606, %rd9605, 63;
	cvt.u32.u64 	%r4795, %rd9605;
	and.b64  	%rd9607, %rd27891, 4294967295;
	and.b64  	%rd444, %rd27836, 4294967295;
	add.s64 	%rd9608, %rd9606, %rd444;
	sub.s64 	%rd27897, %rd9607, %rd9608;
	shr.u64 	%rd9609, %rd27897, 63;
	and.b64  	%rd9610, %rd27892, 4294967295;
	and.b64  	%rd446, %rd27837, 4294967295;
	add.s64 	%rd9611, %rd9609, %rd446;
	sub.s64 	%rd27898, %rd9610, %rd9611;
	shr.u64 	%rd9612, %rd27898, 63;
	and.b64  	%rd9613, %rd27893, 4294967295;
	and.b64  	%rd448, %rd27838, 4294967295;
	add.s64 	%rd9614, %rd9612, %rd448;
	sub.s64 	%rd27899, %rd9613, %rd9614;
	shr.u64 	%rd9615, %rd27899, 63;
	and.b64  	%rd9616, %rd27894, 4294967295;
	and.b64  	%rd450, %rd27839, 4294967295;
	add.s64 	%rd9617, %rd9615, %rd450;
	sub.s64 	%rd27900, %rd9616, %rd9617;
	shr.u64 	%rd9618, %rd27900, 63;
	and.b64  	%rd9619, %rd27895, 4294967295;
	and.b64  	%rd452, %rd27840, 4294967295;
	add.s64 	%rd9620, %rd9618, %rd452;
	sub.s64 	%rd27901, %rd9619, %rd9620;
	shr.u64 	%rd9621, %rd27901, 63;
	and.b64  	%rd9622, %rd27896, 4294967295;
	and.b64  	%rd454, %rd27841, 4294967295;
	add.s64 	%rd9623, %rd9621, %rd454;
	sub.s64 	%rd27902, %rd9622, %rd9623;
	shr.u64 	%rd9624, %rd27902, 63;
	cvt.u64.u32 	%rd9625, %r4794;
	and.b64  	%rd456, %rd27842, 4294967295;
	add.s64 	%rd9626, %rd9624, %rd456;
	sub.s64 	%rd9627, %rd9625, %rd9626;
	setp.gt.s64 	%p394, %rd9627, -1;
	cvt.u32.u64 	%r4796, %rd9627;
	@%p394 bra 	$L__BB4_328;
	cvt.u32.u64 	%r2154, %rd13;
	cvt.u32.u64 	%r2155, %rd6;
	add.s32 	%r4795, %r2155, %r4795;
	setp.lt.u32 	%p395, %r4795, %r2155;
	selp.u64 	%rd9628, 1, 0, %p395;
	and.b64  	%rd9629, %rd27897, 4294967295;
	add.s64 	%rd9630, %rd9629, %rd9628;
	add.s64 	%rd27897, %rd9630, %rd7;
	shr.u64 	%rd9631, %rd27897, 32;
	and.b64  	%rd9632, %rd27898, 4294967295;
	add.s64 	%rd9633, %rd9631, %rd9632;
	add.s64 	%rd27898, %rd9633, %rd8;
	shr.u64 	%rd9634, %rd27898, 32;
	and.b64  	%rd9635, %rd27899, 4294967295;
	add.s64 	%rd9636, %rd9634, %rd9635;
	add.s64 	%rd27899, %rd9636, %rd9;
	shr.u64 	%rd9637, %rd27899, 32;
	and.b64  	%rd9638, %rd27900, 4294967295;
	add.s64 	%rd9639, %rd9637, %rd9638;
	add.s64 	%rd27900, %rd9639, %rd10;
	shr.u64 	%rd9640, %rd27900, 32;
	and.b64  	%rd9641, %rd27901, 4294967295;
	add.s64 	%rd9642, %rd9640, %rd9641;
	add.s64 	%rd27901, %rd9642, %rd11;
	shr.u64 	%rd9643, %rd27901, 32;
	and.b64  	%rd9644, %rd27902, 4294967295;
	add.s64 	%rd9645, %rd9643, %rd9644;
	add.s64 	%rd27902, %rd9645, %rd12;
	{ .reg .b32 tmp; mov.b64 {tmp, %r2156}, %rd27902; }
	add.s32 	%r2157, %r4796, %r2156;
	add.s32 	%r4796, %r2157, %r2154;
$L__BB4_328:
	cvt.u64.u32 	%rd9646, %r4795;
	sub.s64 	%rd9647, %rd9646, %rd443;
	shr.u64 	%rd9648, %rd9647, 63;
	cvt.u32.u64 	%r4862, %rd9647;
	and.b64  	%rd9649, %rd27897, 4294967295;
	add.s64 	%rd9650, %rd9648, %rd444;
	sub.s64 	%rd27903, %rd9649, %rd9650;
	shr.u64 	%rd9651, %rd27903, 63;
	and.b64  	%rd9652, %rd27898, 4294967295;
	add.s64 	%rd9653, %rd9651, %rd446;
	sub.s64 	%rd27904, %rd9652, %rd9653;
	shr.u64 	%rd9654, %rd27904, 63;
	and.b64  	%rd9655, %rd27899, 4294967295;
	add.s64 	%rd9656, %rd9654, %rd448;
	sub.s64 	%rd27905, %rd9655, %rd9656;
	shr.u64 	%rd9657, %rd27905, 63;
	and.b64  	%rd9658, %rd27900, 4294967295;
	add.s64 	%rd9659, %rd9657, %rd450;
	sub.s64 	%rd27906, %rd9658, %rd9659;
	shr.u64 	%rd9660, %rd27906, 63;
	and.b64  	%rd9661, %rd27901, 4294967295;
	add.s64 	%rd9662, %rd9660, %rd452;
	sub.s64 	%rd27907, %rd9661, %rd9662;
	shr.u64 	%rd9663, %rd27907, 63;
	and.b64  	%rd9664, %rd27902, 4294967295;
	add.s64 	%rd9665, %rd9663, %rd454;
	sub.s64 	%rd27908, %rd9664, %rd9665;
	shr.u64 	%rd9666, %rd27908, 63;
	cvt.u64.u32 	%rd9667, %r4796;
	add.s64 	%rd9668, %rd9666, %rd456;
	sub.s64 	%rd9669, %rd9667, %rd9668;
	setp.gt.s64 	%p396, %rd9669, -1;
	cvt.u32.u64 	%r4855, %rd9669;
	@%p396 bra 	$L__BB4_330;
	cvt.u32.u64 	%r2158, %rd13;
	cvt.u32.u64 	%r2159, %rd6;
	add.s32 	%r4862, %r2159, %r4862;
	setp.lt.u32 	%p397, %r4862, %r2159;
	selp.u64 	%rd9670, 1, 0, %p397;
	and.b64  	%rd9671, %rd27903, 4294967295;
	add.s64 	%rd9672, %rd9671, %rd9670;
	add.s64 	%rd27903, %rd9672, %rd7;
	shr.u64 	%rd9673, %rd27903, 32;
	and.b64  	%rd9674, %rd27904, 4294967295;
	add.s64 	%rd9675, %rd9673, %rd9674;
	add.s64 	%rd27904, %rd9675, %rd8;
	shr.u64 	%rd9676, %rd27904, 32;
	and.b64  	%rd9677, %rd27905, 4294967295;
	add.s64 	%rd9678, %rd9676, %rd9677;
	add.s64 	%rd27905, %rd9678, %rd9;
	shr.u64 	%rd9679, %rd27905, 32;
	and.b64  	%rd9680, %rd27906, 4294967295;
	add.s64 	%rd9681, %rd9679, %rd9680;
	add.s64 	%rd27906, %rd9681, %rd10;
	shr.u64 	%rd9682, %rd27906, 32;
	and.b64  	%rd9683, %rd27907, 4294967295;
	add.s64 	%rd9684, %rd9682, %rd9683;
	add.s64 	%rd27907, %rd9684, %rd11;
	shr.u64 	%rd9685, %rd27907, 32;
	and.b64  	%rd9686, %rd27908, 4294967295;
	add.s64 	%rd9687, %rd9685, %rd9686;
	add.s64 	%rd27908, %rd9687, %rd12;
	{ .reg .b32 tmp; mov.b64 {tmp, %r2160}, %rd27908; }
	add.s32 	%r2161, %r4855, %r2160;
	add.s32 	%r4855, %r2161, %r2158;
$L__BB4_330:
	cvt.u32.u64 	%r4856, %rd27908;
	cvt.u32.u64 	%r4857, %rd27907;
	cvt.u32.u64 	%r4858, %rd27906;
	cvt.u32.u64 	%r4859, %rd27905;
	cvt.u32.u64 	%r4860, %rd27904;
	cvt.u32.u64 	%r4861, %rd27903;
	cvt.u64.u32 	%rd9688, %r4862;
	sub.s64 	%rd9689, %rd443, %rd9688;
	shr.u64 	%rd9690, %rd9689, 63;
	cvt.u32.u64 	%r4800, %rd9689;
	and.b64  	%rd9691, %rd27903, 4294967295;
	add.s64 	%rd9692, %rd9690, %rd9691;
	sub.s64 	%rd27914, %rd444, %rd9692;
	shr.u64 	%rd9693, %rd27914, 63;
	and.b64  	%rd9694, %rd27904, 4294967295;
	add.s64 	%rd9695, %rd9693, %rd9694;
	sub.s64 	%rd27913, %rd446, %rd9695;
	shr.u64 	%rd9696, %rd27913, 63;
	and.b64  	%rd9697, %rd27905, 4294967295;
	add.s64 	%rd9698, %rd9696, %rd9697;
	sub.s64 	%rd27912, %rd448, %rd9698;
	shr.u64 	%rd9699, %rd27912, 63;
	and.b64  	%rd9700, %rd27906, 4294967295;
	add.s64 	%rd9701, %rd9699, %rd9700;
	sub.s64 	%rd27911, %rd450, %rd9701;
	shr.u64 	%rd9702, %rd27911, 63;
	and.b64  	%rd9703, %rd27907, 4294967295;
	add.s64 	%rd9704, %rd9702, %rd9703;
	sub.s64 	%rd27910, %rd452, %rd9704;
	shr.u64 	%rd9705, %rd27910, 63;
	and.b64  	%rd9706, %rd27908, 4294967295;
	add.s64 	%rd9707, %rd9705, %rd9706;
	sub.s64 	%rd27909, %rd454, %rd9707;
	shr.u64 	%rd9708, %rd27909, 63;
	cvt.u64.u32 	%rd9709, %r4855;
	add.s64 	%rd9710, %rd9708, %rd9709;
	sub.s64 	%rd9711, %rd456, %rd9710;
	setp.gt.s64 	%p398, %rd9711, -1;
	cvt.u32.u64 	%r4799, %rd9711;
	@%p398 bra 	$L__BB4_332;
	cvt.u32.u64 	%r2162, %rd13;
	cvt.u32.u64 	%r2163, %rd6;
	add.s32 	%r4800, %r2163, %r4800;
	setp.lt.u32 	%p399, %r4800, %r2163;
	selp.u64 	%rd9712, 1, 0, %p399;
	and.b64  	%rd9713, %rd27914, 4294967295;
	add.s64 	%rd9714, %rd9713, %rd9712;
	add.s64 	%rd27914, %rd9714, %rd7;
	shr.u64 	%rd9715, %rd27914, 32;
	and.b64  	%rd9716, %rd27913, 4294967295;
	add.s64 	%rd9717, %rd9715, %rd9716;
	add.s64 	%rd27913, %rd9717, %rd8;
	shr.u64 	%rd9718, %rd27913, 32;
	and.b64  	%rd9719, %rd27912, 4294967295;
	add.s64 	%rd9720, %rd9718, %rd9719;
	add.s64 	%rd27912, %rd9720, %rd9;
	shr.u64 	%rd9721, %rd27912, 32;
	and.b64  	%rd9722, %rd27911, 4294967295;
	add.s64 	%rd9723, %rd9721, %rd9722;
	add.s64 	%rd27911, %rd9723, %rd10;
	shr.u64 	%rd9724, %rd27911, 32;
	and.b64  	%rd9725, %rd27910, 4294967295;
	add.s64 	%rd9726, %rd9724, %rd9725;
	add.s64 	%rd27910, %rd9726, %rd11;
	shr.u64 	%rd9727, %rd27910, 32;
	and.b64  	%rd9728, %rd27909, 4294967295;
	add.s64 	%rd9729, %rd9727, %rd9728;
	add.s64 	%rd27909, %rd9729, %rd12;
	{ .reg .b32 tmp; mov.b64 {tmp, %r2164}, %rd27909; }
	add.s32 	%r2165, %r4799, %r2164;
	add.s32 	%r4799, %r2165, %r2162;
$L__BB4_332:
	cvt.u32.u64 	%r2166, %rd13;
	cvt.u64.u32 	%rd9730, %r4800;
	mul.lo.s64 	%rd9731, %rd9730, %rd414;
	cvt.u32.u64 	%r2167, %rd9731;
	shr.u64 	%rd9732, %rd9731, 32;
	and.b64  	%rd9733, %rd27914, 4294967295;
	mad.lo.s64 	%rd9734, %rd9733, %rd414, %rd9732;
	shr.u64 	%rd9735, %rd9734, 32;
	and.b64  	%rd9736, %rd27913, 4294967295;
	mad.lo.s64 	%rd9737, %rd9736, %rd414, %rd9735;
	shr.u64 	%rd9738, %rd9737, 32;
	and.b64  	%rd9739, %rd27912, 4294967295;
	mad.lo.s64 	%rd9740, %rd9739, %rd414, %rd9738;
	shr.u64 	%rd9741, %rd9740, 32;
	and.b64  	%rd9742, %rd27911, 4294967295;
	mad.lo.s64 	%rd9743, %rd9742, %rd414, %rd9741;
	shr.u64 	%rd9744, %rd9743, 32;
	and.b64  	%rd9745, %rd27910, 4294967295;
	mad.lo.s64 	%rd9746, %rd9745, %rd414, %rd9744;
	shr.u64 	%rd9747, %rd9746, 32;
	and.b64  	%rd9748, %rd27909, 4294967295;
	mad.lo.s64 	%rd9749, %rd9748, %rd414, %rd9747;
	shr.u64 	%rd9750, %rd9749, 32;
	cvt.u64.u32 	%rd9751, %r4799;
	mad.lo.s64 	%rd9752, %rd9751, %rd414, %rd9750;
	shr.u64 	%rd9753, %rd9752, 32;
	and.b64  	%rd9754, %rd9734, 4294967295;
	mad.lo.s64 	%rd9755, %rd415, %rd9730, %rd9754;
	shr.u64 	%rd9756, %rd9755, 32;
	and.b64  	%rd9757, %rd9737, 4294967295;
	add.s64 	%rd9758, %rd9756, %rd9757;
	mad.lo.s64 	%rd9759, %rd9733, %rd415, %rd9758;
	shr.u64 	%rd9760, %rd9759, 32;
	and.b64  	%rd9761, %rd9740, 4294967295;
	add.s64 	%rd9762, %rd9760, %rd9761;
	mad.lo.s64 	%rd9763, %rd9736, %rd415, %rd9762;
	shr.u64 	%rd9764, %rd9763, 32;
	and.b64  	%rd9765, %rd9743, 4294967295;
	add.s64 	%rd9766, %rd9764, %rd9765;
	mad.lo.s64 	%rd9767, %rd9739, %rd415, %rd9766;
	shr.u64 	%rd9768, %rd9767, 32;
	and.b64  	%rd9769, %rd9746, 4294967295;
	add.s64 	%rd9770, %rd9768, %rd9769;
	mad.lo.s64 	%rd9771, %rd9742, %rd415, %rd9770;
	shr.u64 	%rd9772, %rd9771, 32;
	and.b64  	%rd9773, %rd9749, 4294967295;
	add.s64 	%rd9774, %rd9772, %rd9773;
	mad.lo.s64 	%rd9775, %rd9745, %rd415, %rd9774;
	shr.u64 	%rd9776, %rd9775, 32;
	and.b64  	%rd9777, %rd9752, 4294967295;
	add.s64 	%rd9778, %rd9776, %rd9777;
	mad.lo.s64 	%rd9779, %rd9748, %rd415, %rd9778;
	shr.u64 	%rd9780, %rd9779, 32;
	add.s64 	%rd9781, %rd9780, %rd9753;
	mad.lo.s64 	%rd9782, %rd415, %rd9751, %rd9781;
	shr.u64 	%rd9783, %rd9782, 32;
	and.b64  	%rd9784, %rd9759, 4294967295;
	mad.lo.s64 	%rd9785, %rd416, %rd9730, %rd9784;
	shr.u64 	%rd9786, %rd9785, 32;
	and.b64  	%rd9787, %rd9763, 4294967295;
	add.s64 	%rd9788, %rd9786, %rd9787;
	mad.lo.s64 	%rd9789, %rd9733, %rd416, %rd9788;
	shr.u64 	%rd9790, %rd9789, 32;
	and.b64  	%rd9791, %rd9767, 4294967295;
	add.s64 	%rd9792, %rd9790, %rd9791;
	mad.lo.s64 	%rd9793, %rd9736, %rd416, %rd9792;
	shr.u64 	%rd9794, %rd9793, 32;
	and.b64  	%rd9795, %rd9771, 4294967295;
	add.s64 	%rd9796, %rd9794, %rd9795;
	mad.lo.s64 	%rd9797, %rd9739, %rd416, %rd9796;
	shr.u64 	%rd9798, %rd9797, 32;
	and.b64  	%rd9799, %rd9775, 4294967295;
	add.s64 	%rd9800, %rd9798, %rd9799;
	mad.lo.s64 	%rd9801, %rd9742, %rd416, %rd9800;
	shr.u64 	%rd9802, %rd9801, 32;
	and.b64  	%rd9803, %rd9779, 4294967295;
	add.s64 	%rd9804, %rd9802, %rd9803;
	mad.lo.s64 	%rd9805, %rd9745, %rd416, %rd9804;
	shr.u64 	%rd9806, %rd9805, 32;
	and.b64  	%rd9807, %rd9782, 4294967295;
	add.s64 	%rd9808, %rd9806, %rd9807;
	mad.lo.s64 	%rd9809, %rd9748, %rd416, %rd9808;
	shr.u64 	%rd9810, %rd9809, 32;
	add.s64 	%rd9811, %rd9810, %rd9783;
	mad.lo.s64 	%rd9812, %rd416, %rd9751, %rd9811;
	shr.u64 	%rd9813, %rd9812, 32;
	and.b64  	%rd9814, %rd9789, 4294967295;
	mad.lo.s64 	%rd9815, %rd417, %rd9730, %rd9814;
	shr.u64 	%rd9816, %rd9815, 32;
	and.b64  	%rd9817, %rd9793, 4294967295;
	add.s64 	%rd9818, %rd9816, %rd9817;
	mad.lo.s64 	%rd9819, %rd9733, %rd417, %rd9818;
	shr.u64 	%rd9820, %rd9819, 32;
	and.b64  	%rd9821, %rd9797, 4294967295;
	add.s64 	%rd9822, %rd9820, %rd9821;
	mad.lo.s64 	%rd9823, %rd9736, %rd417, %rd9822;
	shr.u64 	%rd9824, %rd9823, 32;
	and.b64  	%rd9825, %rd9801, 4294967295;
	add.s64 	%rd9826, %rd9824, %rd9825;
	mad.lo.s64 	%rd9827, %rd9739, %rd417, %rd9826;
	shr.u64 	%rd9828, %rd9827, 32;
	and.b64  	%rd9829, %rd9805, 4294967295;
	add.s64 	%rd9830, %rd9828, %rd9829;
	mad.lo.s64 	%rd9831, %rd9742, %rd417, %rd9830;
	shr.u64 	%rd9832, %rd9831, 32;
	and.b64  	%rd9833, %rd9809, 4294967295;
	add.s64 	%rd9834, %rd9832, %rd9833;
	mad.lo.s64 	%rd9835, %rd9745, %rd417, %rd9834;
	shr.u64 	%rd9836, %rd9835, 32;
	and.b64  	%rd9837, %rd9812, 4294967295;
	add.s64 	%rd9838, %rd9836, %rd9837;
	mad.lo.s64 	%rd9839, %rd9748, %rd417, %rd9838;
	shr.u64 	%rd9840, %rd9839, 32;
	add.s64 	%rd9841, %rd9840, %rd9813;
	mad.lo.s64 	%rd9842, %rd417, %rd9751, %rd9841;
	shr.u64 	%rd9843, %rd9842, 32;
	and.b64  	%rd9844, %rd9819, 4294967295;
	mad.lo.s64 	%rd9845, %rd418, %rd9730, %rd9844;
	shr.u64 	%rd9846, %rd9845, 32;
	and.b64  	%rd9847, %rd9823, 4294967295;
	add.s64 	%rd9848, %rd9846, %rd9847;
	mad.lo.s64 	%rd9849, %rd9733, %rd418, %rd9848;
	shr.u64 	%rd9850, %rd9849, 32;
	and.b64  	%rd9851, %rd9827, 4294967295;
	add.s64 	%rd9852, %rd9850, %rd9851;
	mad.lo.s64 	%rd9853, %rd9736, %rd418, %rd9852;
	shr.u64 	%rd9854, %rd9853, 32;
	and.b64  	%rd9855, %rd9831, 4294967295;
	add.s64 	%rd9856, %rd9854, %rd9855;
	mad.lo.s64 	%rd9857, %rd9739, %rd418, %rd9856;
	shr.u64 	%rd9858, %rd9857, 32;
	and.b64  	%rd9859, %rd9835, 4294967295;
	add.s64 	%rd9860, %rd9858, %rd9859;
	mad.lo.s64 	%rd9861, %rd9742, %rd418, %rd9860;
	shr.u64 	%rd9862, %rd9861, 32;
	and.b64  	%rd9863, %rd9839, 4294967295;
	add.s64 	%rd9864, %rd9862, %rd9863;
	mad.lo.s64 	%rd9865, %rd9745, %rd418, %rd9864;
	shr.u64 	%rd9866, %rd9865, 32;
	and.b64  	%rd9867, %rd9842, 4294967295;
	add.s64 	%rd9868, %rd9866, %rd9867;
	mad.lo.s64 	%rd9869, %rd9748, %rd418, %rd9868;
	shr.u64 	%rd9870, %rd9869, 32;
	add.s64 	%rd9871, %rd9870, %rd9843;
	mad.lo.s64 	%rd9872, %rd418, %rd9751, %rd9871;
	shr.u64 	%rd9873, %rd9872, 32;
	and.b64  	%rd9874, %rd9849, 4294967295;
	mad.lo.s64 	%rd9875, %rd419, %rd9730, %rd9874;
	shr.u64 	%rd9876, %rd9875, 32;
	and.b64  	%rd9877, %rd9853, 4294967295;
	add.s64 	%rd9878, %rd9876, %rd9877;
	mad.lo.s64 	%rd9879, %rd9733, %rd419, %rd9878;
	shr.u64 	%rd9880, %rd9879, 32;
	and.b64  	%rd9881, %rd9857, 4294967295;
	add.s64 	%rd9882, %rd9880, %rd9881;
	mad.lo.s64 	%rd9883, %rd9736, %rd419, %rd9882;
	shr.u64 	%rd9884, %rd9883, 32;
	and.b64  	%rd9885, %rd9861, 4294967295;
	add.s64 	%rd9886, %rd9884, %rd9885;
	mad.lo.s64 	%rd9887, %rd9739, %rd419, %rd9886;
	shr.u64 	%rd9888, %rd9887, 32;
	and.b64  	%rd9889, %rd9865, 4294967295;
	add.s64 	%rd9890, %rd9888, %rd9889;
	mad.lo.s64 	%rd9891, %rd9742, %rd419, %rd9890;
	shr.u64 	%rd9892, %rd9891, 32;
	and.b64  	%rd9893, %rd9869, 4294967295;
	add.s64 	%rd9894, %rd9892, %rd9893;
	mad.lo.s64 	%rd9895, %rd9745, %rd419, %rd9894;
	shr.u64 	%rd9896, %rd9895, 32;
	and.b64  	%rd9897, %rd9872, 4294967295;
	add.s64 	%rd9898, %rd9896, %rd9897;
	mad.lo.s64 	%rd9899, %rd9748, %rd419, %rd9898;
	shr.u64 	%rd9900, %rd9899, 32;
	add.s64 	%rd9901, %rd9900, %rd9873;
	mad.lo.s64 	%rd9902, %rd419, %rd9751, %rd9901;
	shr.u64 	%rd9903, %rd9902, 32;
	and.b64  	%rd9904, %rd9879, 4294967295;
	mad.lo.s64 	%rd9905, %rd420, %rd9730, %rd9904;
	shr.u64 	%rd9906, %rd9905, 32;
	and.b64  	%rd9907, %rd9883, 4294967295;
	add.s64 	%rd9908, %rd9906, %rd9907;
	mad.lo.s64 	%rd9909, %rd9733, %rd420, %rd9908;
	shr.u64 	%rd9910, %rd9909, 32;
	and.b64  	%rd9911, %rd9887, 4294967295;
	add.s64 	%rd9912, %rd9910, %rd9911;
	mad.lo.s64 	%rd9913, %rd9736, %rd420, %rd9912;
	shr.u64 	%rd9914, %rd9913, 32;
	and.b64  	%rd9915, %rd9891, 4294967295;
	add.s64 	%rd9916, %rd9914, %rd9915;
	mad.lo.s64 	%rd9917, %rd9739, %rd420, %rd9916;
	shr.u64 	%rd9918, %rd9917, 32;
	and.b64  	%rd9919, %rd9895, 4294967295;
	add.s64 	%rd9920, %rd9918, %rd9919;
	mad.lo.s64 	%rd9921, %rd9742, %rd420, %rd9920;
	shr.u64 	%rd9922, %rd9921, 32;
	and.b64  	%rd9923, %rd9899, 4294967295;
	add.s64 	%rd9924, %rd9922, %rd9923;
	mad.lo.s64 	%rd9925, %rd9745, %rd420, %rd9924;
	shr.u64 	%rd9926, %rd9925, 32;
	and.b64  	%rd9927, %rd9902, 4294967295;
	add.s64 	%rd9928, %rd9926, %rd9927;
	mad.lo.s64 	%rd9929, %rd9748, %rd420, %rd9928;
	shr.u64 	%rd9930, %rd9929, 32;
	add.s64 	%rd9931, %rd9930, %rd9903;
	mad.lo.s64 	%rd9932, %rd420, %rd9751, %rd9931;
	shr.u64 	%rd9933, %rd9932, 32;
	and.b64  	%rd9934, %rd9909, 4294967295;
	mad.lo.s64 	%rd9935, %rd421, %rd9730, %rd9934;
	shr.u64 	%rd9936, %rd9935, 32;
	and.b64  	%rd9937, %rd9913, 4294967295;
	add.s64 	%rd9938, %rd9936, %rd9937;
	mad.lo.s64 	%rd9939, %rd9733, %rd421, %rd9938;
	shr.u64 	%rd9940, %rd9939, 32;
	and.b64  	%rd9941, %rd9917, 4294967295;
	add.s64 	%rd9942, %rd9940, %rd9941;
	mad.lo.s64 	%rd9943, %rd9736, %rd421, %rd9942;
	shr.u64 	%rd9944, %rd9943, 32;
	and.b64  	%rd9945, %rd9921, 4294967295;
	add.s64 	%rd9946, %rd9944, %rd9945;
	mad.lo.s64 	%rd9947, %rd9739, %rd421, %rd9946;
	shr.u64 	%rd9948, %rd9947, 32;
	and.b64  	%rd9949, %rd9925, 4294967295;
	add.s64 	%rd9950, %rd9948, %rd9949;
	mad.lo.s64 	%rd9951, %rd9742, %rd421, %rd9950;
	shr.u64 	%rd9952, %rd9951, 32;
	and.b64  	%rd9953, %rd9929, 4294967295;
	add.s64 	%rd9954, %rd9952, %rd9953;
	mad.lo.s64 	%rd9955, %rd9745, %rd421, %rd9954;
	shr.u64 	%rd9956, %rd9955, 32;
	and.b64  	%rd9957, %rd9932, 4294967295;
	add.s64 	%rd9958, %rd9956, %rd9957;
	mad.lo.s64 	%rd9959, %rd9748, %rd421, %rd9958;
	shr.u64 	%rd9960, %rd9959, 32;
	add.s64 	%rd9961, %rd9960, %rd9933;
	mad.lo.s64 	%rd9962, %rd421, %rd9751, %rd9961;
	{ .reg .b32 tmp; mov.b64 {tmp, %r2168}, %rd9962; }
	mul.lo.s32 	%r2169, %r75, %r2167;
	cvt.u64.u32 	%rd9963, %r2169;
	and.b64  	%rd9964, %rd9731, 4294967295;
	mad.lo.s64 	%rd9965, %rd6, %rd9963, %rd9964;
	shr.u64 	%rd9966, %rd9965, 32;
	and.b64  	%rd9967, %rd9755, 4294967295;
	add.s64 	%rd9968, %rd9966, %rd9967;
	mad.lo.s64 	%rd9969, %rd7, %rd9963, %rd9968;
	cvt.u32.u64 	%r2170, %rd9969;
	shr.u64 	%rd9970, %rd9969, 32;
	and.b64  	%rd9971, %rd9785, 4294967295;
	add.s64 	%rd9972, %rd9970, %rd9971;
	mad.lo.s64 	%rd9973, %rd8, %rd9963, %rd9972;
	shr.u64 	%rd9974, %rd9973, 32;
	and.b64  	%rd9975, %rd9815, 4294967295;
	add.s64 	%rd9976, %rd9974, %rd9975;
	mad.lo.s64 	%rd9977, %rd9, %rd9963, %rd9976;
	shr.u64 	%rd9978, %rd9977, 32;
	and.b64  	%rd9979, %rd9845, 4294967295;
	add.s64 	%rd9980, %rd9978, %rd9979;
	mad.lo.s64 	%rd9981, %rd10, %rd9963, %rd9980;
	shr.u64 	%rd9982, %rd9981, 32;
	and.b64  	%rd9983, %rd9875, 4294967295;
	add.s64 	%rd9984, %rd9982, %rd9983;
	mad.lo.s64 	%rd9985, %rd11, %rd9963, %rd9984;
	shr.u64 	%rd9986, %rd9985, 32;
	and.b64  	%rd9987, %rd9905, 4294967295;
	add.s64 	%rd9988, %rd9986, %rd9987;
	mad.lo.s64 	%rd9989, %rd12, %rd9963, %rd9988;
	shr.u64 	%rd9990, %rd9989, 32;
	and.b64  	%rd9991, %rd9935, 4294967295;
	add.s64 	%rd9992, %rd9990, %rd9991;
	mad.lo.s64 	%rd9993, %rd13, %rd9963, %rd9992;
	shr.u64 	%rd9994, %rd9993, 32;
	and.b64  	%rd9995, %rd9939, 4294967295;
	add.s64 	%rd9996, %rd9994, %rd9995;
	shr.u64 	%rd9997, %rd9996, 32;
	and.b64  	%rd9998, %rd9943, 4294967295;
	add.s64 	%rd9999, %rd9997, %rd9998;
	shr.u64 	%rd10000, %rd9999, 32;
	and.b64  	%rd10001, %rd9947, 4294967295;
	add.s64 	%rd10002, %rd10000, %rd10001;
	shr.u64 	%rd10003, %rd10002, 32;
	and.b64  	%rd10004, %rd9951, 4294967295;
	add.s64 	%rd10005, %rd10003, %rd10004;
	shr.u64 	%rd10006, %rd10005, 32;
	and.b64  	%rd10007, %rd9955, 4294967295;
	add.s64 	%rd10008, %rd10006, %rd10007;
	shr.u64 	%rd10009, %rd10008, 32;
	and.b64  	%rd10010, %rd9959, 4294967295;
	add.s64 	%rd10011, %rd10009, %rd10010;
	shr.u64 	%rd10012, %rd10011, 32;
	and.b64  	%rd10013, %rd9962, 4294967295;
	add.s64 	%rd10014, %rd10012, %rd10013;
	{ .reg .b32 tmp; mov.b64 {tmp, %r2171}, %rd10014; }
	add.s32 	%r2172, %r2168, %r2171;
	mul.lo.s32 	%r2173, %r75, %r2170;
	cvt.u64.u32 	%rd10015, %r2173;
	and.b64  	%rd10016, %rd9969, 4294967295;
	mad.lo.s64 	%rd10017, %rd6, %rd10015, %rd10016;
	shr.u64 	%rd10018, %rd10017, 32;
	and.b64  	%rd10019, %rd9973, 4294967295;
	add.s64 	%rd10020, %rd10018, %rd10019;
	mad.lo.s64 	%rd10021, %rd7, %rd10015, %rd10020;
	cvt.u32.u64 	%r2174, %rd10021;
	shr.u64 	%rd10022, %rd10021, 32;
	and.b64  	%rd10023, %rd9977, 4294967295;
	add.s64 	%rd10024, %rd10022, %rd10023;
	mad.lo.s64 	%rd10025, %rd8, %rd10015, %rd10024;
	shr.u64 	%rd10026, %rd10025, 32;
	and.b64  	%rd10027, %rd9981, 4294967295;
	add.s64 	%rd10028, %rd10026, %rd10027;
	mad.lo.s64 	%rd10029, %rd9, %rd10015, %rd10028;
	shr.u64 	%rd10030, %rd10029, 32;
	and.b64  	%rd10031, %rd9985, 4294967295;
	add.s64 	%rd10032, %rd10030, %rd10031;
	mad.lo.s64 	%rd10033, %rd10, %rd10015, %rd10032;
	shr.u64 	%rd10034, %rd10033, 32;
	and.b64  	%rd10035, %rd9989, 4294967295;
	add.s64 	%rd10036, %rd10034, %rd10035;
	mad.lo.s64 	%rd10037, %rd11, %rd10015, %rd10036;
	shr.u64 	%rd10038, %rd10037, 32;
	and.b64  	%rd10039, %rd9993, 4294967295;
	add.s64 	%rd10040, %rd10038, %rd10039;
	mad.lo.s64 	%rd10041, %rd12, %rd10015, %rd10040;
	shr.u64 	%rd10042, %rd10041, 32;
	and.b64  	%rd10043, %rd9996, 4294967295;
	add.s64 	%rd10044, %rd10042, %rd10043;
	mad.lo.s64 	%rd10045, %rd13, %rd10015, %rd10044;
	shr.u64 	%rd10046, %rd10045, 32;
	and.b64  	%rd10047, %rd9999, 4294967295;
	add.s64 	%rd10048, %rd10046, %rd10047;
	shr.u64 	%rd10049, %rd10048, 32;
	and.b64  	%rd10050, %rd10002, 4294967295;
	add.s64 	%rd10051, %rd10049, %rd10050;
	shr.u64 	%rd10052, %rd10051, 32;
	and.b64  	%rd10053, %rd10005, 4294967295;
	add.s64 	%rd10054, %rd10052, %rd10053;
	shr.u64 	%rd10055, %rd10054, 32;
	and.b64  	%rd10056, %rd10008, 4294967295;
	add.s64 	%rd10057, %rd10055, %rd10056;
	shr.u64 	%rd10058, %rd10057, 32;
	and.b64  	%rd10059, %rd10011, 4294967295;
	add.s64 	%rd10060, %rd10058, %rd10059;
	shr.u64 	%rd10061, %rd10060, 32;
	and.b64  	%rd10062, %rd10014, 4294967295;
	add.s64 	%rd10063, %rd10061, %rd10062;
	{ .reg .b32 tmp; mov.b64 {tmp, %r2175}, %rd10063; }
	add.s32 	%r2176, %r2172, %r2175;
	mul.lo.s32 	%r2177, %r75, %r2174;
	cvt.u64.u32 	%rd10064, %r2177;
	and.b64  	%rd10065, %rd10021, 4294967295;
	mad.lo.s64 	%rd10066, %rd6, %rd10064, %rd10065;
	shr.u64 	%rd10067, %rd10066, 32;
	and.b64  	%rd10068, %rd10025, 4294967295;
	add.s64 	%rd10069, %rd10067, %rd10068;
	mad.lo.s64 	%rd10070, %rd7, %rd10064, %rd10069;
	cvt.u32.u64 	%r2178, %rd10070;
	shr.u64 	%rd10071, %rd10070, 32;
	and.b64  	%rd10072, %rd10029, 4294967295;
	add.s64 	%rd10073, %rd10071, %rd10072;
	mad.lo.s64 	%rd10074, %rd8, %rd10064, %rd10073;
	shr.u64 	%rd10075, %rd10074, 32;
	and.b64  	%rd10076, %rd10033, 4294967295;
	add.s64 	%rd10077, %rd10075, %rd10076;
	mad.lo.s64 	%rd10078, %rd9, %rd10064, %rd10077;
	shr.u64 	%rd10079, %rd10078, 32;
	and.b64  	%rd10080, %rd10037, 4294967295;
	add.s64 	%rd10081, %rd10079, %rd10080;
	mad.lo.s64 	%rd10082, %rd10, %rd10064, %rd10081;
	shr.u64 	%rd10083, %rd10082, 32;
	and.b64  	%rd10084, %rd10041, 4294967295;
	add.s64 	%rd10085, %rd10083, %rd10084;
	mad.lo.s64 	%rd10086, %rd11, %rd10064, %rd10085;
	shr.u64 	%rd10087, %rd10086, 32;
	and.b64  	%rd10088, %rd10045, 4294967295;
	add.s64 	%rd10089, %rd10087, %rd10088;
	mad.lo.s64 	%rd10090, %rd12, %rd10064, %rd10089;
	shr.u64 	%rd10091, %rd10090, 32;
	and.b64  	%rd10092, %rd10048, 4294967295;
	add.s64 	%rd10093, %rd10091, %rd10092;
	mad.lo.s64 	%rd10094, %rd13, %rd10064, %rd10093;
	shr.u64 	%rd10095, %rd10094, 32;
	and.b64  	%rd10096, %rd10051, 4294967295;
	add.s64 	%rd10097, %rd10095, %rd10096;
	shr.u64 	%rd10098, %rd10097, 32;
	and.b64  	%rd10099, %rd10054, 4294967295;
	add.s64 	%rd10100, %rd10098, %rd10099;
	shr.u64 	%rd10101, %rd10100, 32;
	and.b64  	%rd10102, %rd10057, 4294967295;
	add.s64 	%rd10103, %rd10101, %rd10102;
	shr.u64 	%rd10104, %rd10103, 32;
	and.b64  	%rd10105, %rd10060, 4294967295;
	add.s64 	%rd10106, %rd10104, %rd10105;
	shr.u64 	%rd10107, %rd10106, 32;
	and.b64  	%rd10108, %rd10063, 4294967295;
	add.s64 	%rd10109, %rd10107, %rd10108;
	{ .reg .b32 tmp; mov.b64 {tmp, %r2179}, %rd10109; }
	add.s32 	%r2180, %r2176, %r2179;
	mul.lo.s32 	%r2181, %r75, %r2178;
	cvt.u64.u32 	%rd10110, %r2181;
	and.b64  	%rd10111, %rd10070, 4294967295;
	mad.lo.s64 	%rd10112, %rd6, %rd10110, %rd10111;
	shr.u64 	%rd10113, %rd10112, 32;
	and.b64  	%rd10114, %rd10074, 4294967295;
	add.s64 	%rd10115, %rd10113, %rd10114;
	mad.lo.s64 	%rd10116, %rd7, %rd10110, %rd10115;
	cvt.u32.u64 	%r2182, %rd10116;
	shr.u64 	%rd10117, %rd10116, 32;
	and.b64  	%rd10118, %rd10078, 4294967295;
	add.s64 	%rd10119, %rd10117, %rd10118;
	mad.lo.s64 	%rd10120, %rd8, %rd10110, %rd10119;
	shr.u64 	%rd10121, %rd10120, 32;
	and.b64  	%rd10122, %rd10082, 4294967295;
	add.s64 	%rd10123, %rd10121, %rd10122;
	mad.lo.s64 	%rd10124, %rd9, %rd10110, %rd10123;
	shr.u64 	%rd10125, %rd10124, 32;
	and.b64  	%rd10126, %rd10086, 4294967295;
	add.s64 	%rd10127, %rd10125, %rd10126;
	mad.lo.s64 	%rd10128, %rd10, %rd10110, %rd10127;
	shr.u64 	%rd10129, %rd10128, 32;
	and.b64  	%rd10130, %rd10090, 4294967295;
	add.s64 	%rd10131, %rd10129, %rd10130;
	mad.lo.s64 	%rd10132, %rd11, %rd10110, %rd10131;
	shr.u64 	%rd10133, %rd10132, 32;
	and.b64  	%rd10134, %rd10094, 4294967295;
	add.s64 	%rd10135, %rd10133, %rd10134;
	mad.lo.s64 	%rd10136, %rd12, %rd10110, %rd10135;
	shr.u64 	%rd10137, %rd10136, 32;
	and.b64  	%rd10138, %rd10097, 4294967295;
	add.s64 	%rd10139, %rd10137, %rd10138;
	mad.lo.s64 	%rd10140, %rd13, %rd10110, %rd10139;
	shr.u64 	%rd10141, %rd10140, 32;
	and.b64  	%rd10142, %rd10100, 4294967295;
	add.s64 	%rd10143, %rd10141, %rd10142;
	shr.u64 	%rd10144, %rd10143, 32;
	and.b64  	%rd10145, %rd10103, 4294967295;
	add.s64 	%rd10146, %rd10144, %rd10145;
	shr.u64 	%rd10147, %rd10146, 32;
	and.b64  	%rd10148, %rd10106, 4294967295;
	add.s64 	%rd10149, %rd10147, %rd10148;
	shr.u64 	%rd10150, %rd10149, 32;
	and.b64  	%rd10151, %rd10109, 4294967295;
	add.s64 	%rd10152, %rd10150, %rd10151;
	{ .reg .b32 tmp; mov.b64 {tmp, %r2183}, %rd10152; }
	add.s32 	%r2184, %r2180, %r2183;
	mul.lo.s32 	%r2185, %r75, %r2182;
	cvt.u64.u32 	%rd10153, %r2185;
	and.b64  	%rd10154, %rd10116, 4294967295;
	mad.lo.s64 	%rd10155, %rd6, %rd10153, %rd10154;
	shr.u64 	%rd10156, %rd10155, 32;
	and.b64  	%rd10157, %rd10120, 4294967295;
	add.s64 	%rd10158, %rd10156, %rd10157;
	mad.lo.s64 	%rd10159, %rd7, %rd10153, %rd10158;
	cvt.u32.u64 	%r2186, %rd10159;
	shr.u64 	%rd10160, %rd10159, 32;
	and.b64  	%rd10161, %rd10124, 4294967295;
	add.s64 	%rd10162, %rd10160, %rd10161;
	mad.lo.s64 	%rd10163, %rd8, %rd10153, %rd10162;
	shr.u64 	%rd10164, %rd10163, 32;
	and.b64  	%rd10165, %rd10128, 4294967295;
	add.s64 	%rd10166, %rd10164, %rd10165;
	mad.lo.s64 	%rd10167, %rd9, %rd10153, %rd10166;
	shr.u64 	%rd10168, %rd10167, 32;
	and.b64  	%rd10169, %rd10132, 4294967295;
	add.s64 	%rd10170, %rd10168, %rd10169;
	mad.lo.s64 	%rd10171, %rd10, %rd10153, %rd10170;
	shr.u64 	%rd10172, %rd10171, 32;
	and.b64  	%rd10173, %rd10136, 4294967295;
	add.s64 	%rd10174, %rd10172, %rd10173;
	mad.lo.s64 	%rd10175, %rd11, %rd10153, %rd10174;
	shr.u64 	%rd10176, %rd10175, 32;
	and.b64  	%rd10177, %rd10140, 4294967295;
	add.s64 	%rd10178, %rd10176, %rd10177;
	mad.lo.s64 	%rd10179, %rd12, %rd10153, %rd10178;
	shr.u64 	%rd10180, %rd10179, 32;
	and.b64  	%rd10181, %rd10143, 4294967295;
	add.s64 	%rd10182, %rd10180, %rd10181;
	mad.lo.s64 	%rd10183, %rd13, %rd10153, %rd10182;
	shr.u64 	%rd10184, %rd10183, 32;
	and.b64  	%rd10185, %rd10146, 4294967295;
	add.s64 	%rd10186, %rd10184, %rd10185;
	shr.u64 	%rd10187, %rd10186, 32;
	and.b64  	%rd10188, %rd10149, 4294967295;
	add.s64 	%rd10189, %rd10187, %rd10188;
	shr.u64 	%rd10190, %rd10189, 32;
	and.b64  	%rd10191, %rd10152, 4294967295;
	add.s64 	%rd10192, %rd10190, %rd10191;
	{ .reg .b32 tmp; mov.b64 {tmp, %r2187}, %rd10192; }
	add.s32 	%r2188, %r2184, %r2187;
	mul.lo.s32 	%r2189, %r75, %r2186;
	cvt.u64.u32 	%rd10193, %r2189;
	and.b64  	%rd10194, %rd10159, 4294967295;
	mad.lo.s64 	%rd10195, %rd6, %rd10193, %rd10194;
	shr.u64 	%rd10196, %rd10195, 32;
	and.b64  	%rd10197, %rd10163, 4294967295;
	add.s64 	%rd10198, %rd10196, %rd10197;
	mad.lo.s64 	%rd10199, %rd7, %rd10193, %rd10198;
	cvt.u32.u64 	%r2190, %rd10199;
	shr.u64 	%rd10200, %rd10199, 32;
	and.b64  	%rd10201, %rd10167, 4294967295;
	add.s64 	%rd10202, %rd10200, %rd10201;
	mad.lo.s64 	%rd10203, %rd8, %rd10193, %rd10202;
	shr.u64 	%rd10204, %rd10203, 32;
	and.b64  	%rd10205, %rd10171, 4294967295;
	add.s64 	%rd10206, %rd10204, %rd10205;
	mad.lo.s64 	%rd10207, %rd9, %rd10193, %rd10206;
	shr.u64 	%rd10208, %rd10207, 32;
	and.b64  	%rd10209, %rd10175, 4294967295;
	add.s64 	%rd10210, %rd10208, %rd10209;
	mad.lo.s64 	%rd10211, %rd10, %rd10193, %rd10210;
	shr.u64 	%rd10212, %rd10211, 32;
	and.b64  	%rd10213, %rd10179, 4294967295;
	add.s64 	%rd10214, %rd10212, %rd10213;
	mad.lo.s64 	%rd10215, %rd11, %rd10193, %rd10214;
	shr.u64 	%rd10216, %rd10215, 32;
	and.b64  	%rd10217, %rd10183, 4294967295;
	add.s64 	%rd10218, %rd10216, %rd10217;
	mad.lo.s64 	%rd10219, %rd12, %rd10193, %rd10218;
	shr.u64 	%rd10220, %rd10219, 32;
	and.b64  	%rd10221, %rd10186, 4294967295;
	add.s64 	%rd10222, %rd10220, %rd10221;
	mad.lo.s64 	%rd10223, %rd13, %rd10193, %rd10222;
	shr.u64 	%rd10224, %rd10223, 32;
	and.b64  	%rd10225, %rd10189, 4294967295;
	add.s64 	%rd10226, %rd10224, %rd10225;
	shr.u64 	%rd10227, %rd10226, 32;
	and.b64  	%rd10228, %rd10192, 4294967295;
	add.s64 	%rd10229, %rd10227, %rd10228;
	{ .reg .b32 tmp; mov.b64 {tmp, %r2191}, %rd10229; }
	add.s32 	%r2192, %r2188, %r2191;
	mul.lo.s32 	%r2193, %r75, %r2190;
	cvt.u64.u32 	%rd10230, %r2193;
	and.b64  	%rd10231, %rd10199, 4294967295;
	mad.lo.s64 	%rd10232, %rd6, %rd10230, %rd10231;
	shr.u64 	%rd10233, %rd10232, 32;
	and.b64  	%rd10234, %rd10203, 4294967295;
	add.s64 	%rd10235, %rd10233, %rd10234;
	mad.lo.s64 	%rd10236, %rd7, %rd10230, %rd10235;
	cvt.u32.u64 	%r2194, %rd10236;
	shr.u64 	%rd10237, %rd10236, 32;
	and.b64  	%rd10238, %rd10207, 4294967295;
	add.s64 	%rd10239, %rd10237, %rd10238;
	mad.lo.s64 	%rd10240, %rd8, %rd10230, %rd10239;
	shr.u64 	%rd10241, %rd10240, 32;
	and.b64  	%rd10242, %rd10211, 4294967295;
	add.s64 	%rd10243, %rd10241, %rd10242;
	mad.lo.s64 	%rd10244, %rd9, %rd10230, %rd10243;
	shr.u64 	%rd10245, %rd10244, 32;
	and.b64  	%rd10246, %rd10215, 4294967295;
	add.s64 	%rd10247, %rd10245, %rd10246;
	mad.lo.s64 	%rd10248, %rd10, %rd10230, %rd10247;
	shr.u64 	%rd10249, %rd10248, 32;
	and.b64  	%rd10250, %rd10219, 4294967295;
	add.s64 	%rd10251, %rd10249, %rd10250;
	mad.lo.s64 	%rd10252, %rd11, %rd10230, %rd10251;
	shr.u64 	%rd10253, %rd10252, 32;
	and.b64  	%rd10254, %rd10223, 4294967295;
	add.s64 	%rd10255, %rd10253, %rd10254;
	mad.lo.s64 	%rd10256, %rd12, %rd10230, %rd10255;
	shr.u64 	%rd10257, %rd10256, 32;
	and.b64  	%rd10258, %rd10226, 4294967295;
	add.s64 	%rd10259, %rd10257, %rd10258;
	mad.lo.s64 	%rd10260, %rd13, %rd10230, %rd10259;
	shr.u64 	%rd10261, %rd10260, 32;
	and.b64  	%rd10262, %rd10229, 4294967295;
	add.s64 	%rd10263, %rd10261, %rd10262;
	{ .reg .b32 tmp; mov.b64 {tmp, %r2195}, %rd10263; }
	add.s32 	%r2196, %r2192, %r2195;
	mul.lo.s32 	%r2197, %r75, %r2194;
	cvt.u64.u32 	%rd10264, %r2197;
	and.b64  	%rd10265, %rd10236, 4294967295;
	mad.lo.s64 	%rd10266, %rd6, %rd10264, %rd10265;
	shr.u64 	%rd10267, %rd10266, 32;
	and.b64  	%rd10268, %rd10240, 4294967295;
	add.s64 	%rd10269, %rd10267, %rd10268;
	mad.lo.s64 	%rd27921, %rd7, %rd10264, %rd10269;
	shr.u64 	%rd10270, %rd27921, 32;
	and.b64  	%rd10271, %rd10244, 4294967295;
	add.s64 	%rd10272, %rd10270, %rd10271;
	mad.lo.s64 	%rd27920, %rd8, %rd10264, %rd10272;
	cvt.u32.u64 	%r414, %rd27920;
	shr.u64 	%rd10273, %rd27920, 32;
	and.b64  	%rd10274, %rd10248, 4294967295;
	add.s64 	%rd10275, %rd10273, %rd10274;
	mad.lo.s64 	%rd27919, %rd9, %rd10264, %rd10275;
	cvt.u32.u64 	%r415, %rd27919;
	shr.u64 	%rd10276, %rd27919, 32;
	and.b64  	%rd10277, %rd10252, 4294967295;
	add.s64 	%rd10278, %rd10276, %rd10277;
	mad.lo.s64 	%rd27918, %rd10, %rd10264, %rd10278;
	cvt.u32.u64 	%r416, %rd27918;
	shr.u64 	%rd10279, %rd27918, 32;
	and.b64  	%rd10280, %rd10256, 4294967295;
	add.s64 	%rd10281, %rd10279, %rd10280;
	mad.lo.s64 	%rd27917, %rd11, %rd10264, %rd10281;
	cvt.u32.u64 	%r417, %rd27917;
	shr.u64 	%rd10282, %rd27917, 32;
	and.b64  	%rd10283, %rd10260, 4294967295;
	add.s64 	%rd10284, %rd10282, %rd10283;
	mad.lo.s64 	%rd27916, %rd12, %rd10264, %rd10284;
	cvt.u32.u64 	%r418, %rd27916;
	shr.u64 	%rd10285, %rd27916, 32;
	and.b64  	%rd10286, %rd10263, 4294967295;
	add.s64 	%rd10287, %rd10285, %rd10286;
	mad.lo.s64 	%rd27915, %rd13, %rd10264, %rd10287;
	cvt.u32.u64 	%r419, %rd27915;
	{ .reg .b32 tmp; mov.b64 {tmp, %r2198}, %rd27915; }
	add.s32 	%r4801, %r2196, %r2198;
	setp.gt.u32 	%p400, %r4801, %r2166;
	@%p400 bra 	$L__BB4_346;
	cvt.u32.u64 	%r2199, %rd13;
	setp.lt.u32 	%p401, %r4801, %r2199;
	@%p401 bra 	$L__BB4_347;
	cvt.u32.u64 	%r2200, %rd12;
	setp.lt.u32 	%p402, %r2200, %r419;
	@%p402 bra 	$L__BB4_346;
	cvt.u32.u64 	%r2201, %rd12;
	setp.gt.u32 	%p403, %r2201, %r419;
	@%p403 bra 	$L__BB4_347;
	cvt.u32.u64 	%r2202, %rd11;
	setp.lt.u32 	%p404, %r2202, %r418;
	@%p404 bra 	$L__BB4_346;
	cvt.u32.u64 	%r2203, %rd11;
	setp.gt.u32 	%p405, %r2203, %r418;
	@%p405 bra 	$L__BB4_347;
	cvt.u32.u64 	%r2204, %rd10;
	setp.lt.u32 	%p406, %r2204, %r417;
	@%p406 bra 	$L__BB4_346;
	cvt.u32.u64 	%r2205, %rd10;
	setp.gt.u32 	%p407, %r2205, %r417;
	@%p407 bra 	$L__BB4_347;
	cvt.u32.u64 	%r2206, %rd9;
	setp.lt.u32 	%p408, %r2206, %r416;
	@%p408 bra 	$L__BB4_346;
	cvt.u32.u64 	%r2207, %rd9;
	setp.gt.u32 	%p409, %r2207, %r416;
	@%p409 bra 	$L__BB4_347;
	cvt.u32.u64 	%r2208, %rd8;
	setp.lt.u32 	%p410, %r2208, %r415;
	@%p410 bra 	$L__BB4_346;
	cvt.u32.u64 	%r2209, %rd8;
	setp.gt.u32 	%p411, %r2209, %r415;
	@%p411 bra 	$L__BB4_347;
	cvt.u32.u64 	%r2210, %rd7;
	setp.lt.u32 	%p412, %r2210, %r414;
	@%p412 bra 	$L__BB4_346;
	cvt.u32.u64 	%r2211, %rd7;
	cvt.u32.u64 	%r2212, %rd6;
	setp.gt.u32 	%p413, %r2211, %r414;
	cvt.u32.u64 	%r2213, %rd27921;
	setp.gt.u32 	%p414, %r2212, %r2213;
	or.pred  	%p415, %p413, %p414;
	@%p415 bra 	$L__BB4_347;
$L__BB4_346:
	cvt.u32.u64 	%r2214, %rd13;
	and.b64  	%rd10289, %rd27921, 4294967295;
	sub.s64 	%rd27921, %rd10289, %rd6;
	shr.u64 	%rd10290, %rd27921, 63;
	and.b64  	%rd10291, %rd27920, 4294967295;
	add.s64 	%rd10292, %rd10290, %rd7;
	sub.s64 	%rd27920, %rd10291, %rd10292;
	shr.u64 	%rd10293, %rd27920, 63;
	and.b64  	%rd10294, %rd27919, 4294967295;
	add.s64 	%rd10295, %rd10293, %rd8;
	sub.s64 	%rd27919, %rd10294, %rd10295;
	shr.u64 	%rd10296, %rd27919, 63;
	and.b64  	%rd10297, %rd27918, 4294967295;
	add.s64 	%rd10298, %rd10296, %rd9;
	sub.s64 	%rd27918, %rd10297, %rd10298;
	shr.u64 	%rd10299, %rd27918, 63;
	and.b64  	%rd10300, %rd27917, 4294967295;
	add.s64 	%rd10301, %rd10299, %rd10;
	sub.s64 	%rd27917, %rd10300, %rd10301;
	shr.u64 	%rd10302, %rd27917, 63;
	and.b64  	%rd10303, %rd27916, 4294967295;
	add.s64 	%rd10304, %rd10302, %rd11;
	sub.s64 	%rd27916, %rd10303, %rd10304;
	shr.u64 	%rd10305, %rd27916, 63;
	and.b64  	%rd10306, %rd27915, 4294967295;
	add.s64 	%rd10307, %rd10305, %rd12;
	sub.s64 	%rd27915, %rd10306, %rd10307;
	shr.u64 	%rd10308, %rd27915, 63;
	cvt.u32.u64 	%r2215, %rd10308;
	add.s32 	%r2216, %r2214, %r2215;
	sub.s32 	%r4801, %r4801, %r2216;
$L__BB4_347:
	and.b64  	%rd10309, %rd27921, 4294967295;
	cvt.u64.u32 	%rd10310, %r4789;
	sub.s64 	%rd10311, %rd10309, %rd10310;
	shr.u64 	%rd10312, %rd10311, 63;
	cvt.u32.u64 	%r4854, %rd10311;
	and.b64  	%rd10313, %rd27920, 4294967295;
	and.b64  	%rd10314, %rd27863, 4294967295;
	add.s64 	%rd10315, %rd10312, %rd10314;
	sub.s64 	%rd27927, %rd10313, %rd10315;
	shr.u64 	%rd10316, %rd27927, 63;
	and.b64  	%rd10317, %rd27919, 4294967295;
	and.b64  	%rd10318, %rd27864, 4294967295;
	add.s64 	%rd10319, %rd10316, %rd10318;
	sub.s64 	%rd27926, %rd10317, %rd10319;
	shr.u64 	%rd10320, %rd27926, 63;
	and.b64  	%rd10321, %rd27918, 4294967295;
	and.b64  	%rd10322, %rd27865, 4294967295;
	add.s64 	%rd10323, %rd10320, %rd10322;
	sub.s64 	%rd27925, %rd10321, %rd10323;
	shr.u64 	%rd10324, %rd27925, 63;
	and.b64  	%rd10325, %rd27917, 4294967295;
	and.b64  	%rd10326, %rd27866, 4294967295;
	add.s64 	%rd10327, %rd10324, %rd10326;
	sub.s64 	%rd27924, %rd10325, %rd10327;
	shr.u64 	%rd10328, %rd27924, 63;
	and.b64  	%rd10329, %rd27916, 4294967295;
	and.b64  	%rd10330, %rd27867, 4294967295;
	add.s64 	%rd10331, %rd10328, %rd10330;
	sub.s64 	%rd27923, %rd10329, %rd10331;
	shr.u64 	%rd10332, %rd27923, 63;
	and.b64  	%rd10333, %rd27915, 4294967295;
	and.b64  	%rd10334, %rd27868, 4294967295;
	add.s64 	%rd10335, %rd10332, %rd10334;
	sub.s64 	%rd27922, %rd10333, %rd10335;
	shr.u64 	%rd10336, %rd27922, 63;
	cvt.u64.u32 	%rd10337, %r4801;
	and.b64  	%rd10338, %rd27869, 4294967295;
	add.s64 	%rd10339, %rd10336, %rd10338;
	sub.s64 	%rd10340, %rd10337, %rd10339;
	setp.gt.s64 	%p416, %rd10340, -1;
	cvt.u32.u64 	%r4847, %rd10340;
	@%p416 bra 	$L__BB4_349;
	cvt.u32.u64 	%r2217, %rd13;
	cvt.u32.u64 	%r2218, %rd6;
	add.s32 	%r4854, %r2218, %r4854;
	setp.lt.u32 	%p417, %r4854, %r2218;
	selp.u64 	%rd10341, 1, 0, %p417;
	and.b64  	%rd10342, %rd27927, 4294967295;
	add.s64 	%rd10343, %rd10342, %rd10341;
	add.s64 	%rd27927, %rd10343, %rd7;
	shr.u64 	%rd10344, %rd27927, 32;
	and.b64  	%rd10345, %rd27926, 4294967295;
	add.s64 	%rd10346, %rd10344, %rd10345;
	add.s64 	%rd27926, %rd10346, %rd8;
	shr.u64 	%rd10347, %rd27926, 32;
	and.b64  	%rd10348, %rd27925, 4294967295;
	add.s64 	%rd10349, %rd10347, %rd10348;
	add.s64 	%rd27925, %rd10349, %rd9;
	shr.u64 	%rd10350, %rd27925, 32;
	and.b64  	%rd10351, %rd27924, 4294967295;
	add.s64 	%rd10352, %rd10350, %rd10351;
	add.s64 	%rd27924, %rd10352, %rd10;
	shr.u64 	%rd10353, %rd27924, 32;
	and.b64  	%rd10354, %rd27923, 4294967295;
	add.s64 	%rd10355, %rd10353, %rd10354;
	add.s64 	%rd27923, %rd10355, %rd11;
	shr.u64 	%rd10356, %rd27923, 32;
	and.b64  	%rd10357, %rd27922, 4294967295;
	add.s64 	%rd10358, %rd10356, %rd10357;
	add.s64 	%rd27922, %rd10358, %rd12;
	{ .reg .b32 tmp; mov.b64 {tmp, %r2219}, %rd27922; }
	add.s32 	%r2220, %r4847, %r2219;
	add.s32 	%r4847, %r2220, %r2217;
$L__BB4_349:
	cvt.u32.u64 	%r2221, %rd13;
	cvt.u32.u64 	%r4853, %rd27927;
	cvt.u32.u64 	%r4852, %rd27926;
	cvt.u32.u64 	%r4851, %rd27925;
	cvt.u32.u64 	%r4850, %rd27924;
	cvt.u32.u64 	%r4849, %rd27923;
	cvt.u32.u64 	%r4848, %rd27922;
	mul.lo.s64 	%rd10359, %rd14, %rd131;
	cvt.u32.u64 	%r2222, %rd10359;
	shr.u64 	%rd10360, %rd10359, 32;
	mad.lo.s64 	%rd10361, %rd15, %rd131, %rd10360;
	shr.u64 	%rd10362, %rd10361, 32;
	mad.lo.s64 	%rd10363, %rd16, %rd131, %rd10362;
	shr.u64 	%rd10364, %rd10363, 32;
	mad.lo.s64 	%rd10365, %rd17, %rd131, %rd10364;
	shr.u64 	%rd10366, %rd10365, 32;
	mad.lo.s64 	%rd10367, %rd18, %rd131, %rd10366;
	shr.u64 	%rd10368, %rd10367, 32;
	mad.lo.s64 	%rd10369, %rd19, %rd131, %rd10368;
	shr.u64 	%rd10370, %rd10369, 32;
	mad.lo.s64 	%rd10371, %rd20, %rd131, %rd10370;
	shr.u64 	%rd10372, %rd10371, 32;
	mad.lo.s64 	%rd10373, %rd21, %rd131, %rd10372;
	shr.u64 	%rd10374, %rd10373, 32;
	and.b64  	%rd10375, %rd10361, 4294967295;
	mad.lo.s64 	%rd10376, %rd14, %rd132, %rd10375;
	shr.u64 	%rd10377, %rd10376, 32;
	and.b64  	%rd10378, %rd10363, 4294967295;
	add.s64 	%rd10379, %rd10377, %rd10378;
	mad.lo.s64 	%rd10380, %rd15, %rd132, %rd10379;
	shr.u64 	%rd10381, %rd10380, 32;
	and.b64  	%rd10382, %rd10365, 4294967295;
	add.s64 	%rd10383, %rd10381, %rd10382;
	mad.lo.s64 	%rd10384, %rd16, %rd132, %rd10383;
	shr.u64 	%rd10385, %rd10384, 32;
	and.b64  	%rd10386, %rd10367, 4294967295;
	add.s64 	%rd10387, %rd10385, %rd10386;
	mad.lo.s64 	%rd10388, %rd17, %rd132, %rd10387;
	shr.u64 	%rd10389, %rd10388, 32;
	and.b64  	%rd10390, %rd10369, 4294967295;
	add.s64 	%rd10391, %rd10389, %rd10390;
	mad.lo.s64 	%rd10392, %rd18, %rd132, %rd10391;
	shr.u64 	%rd10393, %rd10392, 32;
	and.b64  	%rd10394, %rd10371, 4294967295;
	add.s64 	%rd10395, %rd10393, %rd10394;
	mad.lo.s64 	%rd10396, %rd19, %rd132, %rd10395;
	shr.u64 	%rd10397, %rd10396, 32;
	and.b64  	%rd10398, %rd10373, 4294967295;
	add.s64 	%rd10399, %rd10397, %rd10398;
	mad.lo.s64 	%rd10400, %rd20, %rd132, %rd10399;
	shr.u64 	%rd10401, %rd10400, 32;
	add.s64 	%rd10402, %rd10401, %rd10374;
	mad.lo.s64 	%rd10403, %rd21, %rd132, %rd10402;
	shr.u64 	%rd10404, %rd10403, 32;
	and.b64  	%rd10405, %rd10380, 4294967295;
	mad.lo.s64 	%rd10406, %rd14, %rd133, %rd10405;
	shr.u64 	%rd10407, %rd10406, 32;
	and.b64  	%rd10408, %rd10384, 4294967295;
	add.s64 	%rd10409, %rd10407, %rd10408;
	mad.lo.s64 	%rd10410, %rd15, %rd133, %rd10409;
	shr.u64 	%rd10411, %rd10410, 32;
	and.b64  	%rd10412, %rd10388, 4294967295;
	add.s64 	%rd10413, %rd10411, %rd10412;
	mad.lo.s64 	%rd10414, %rd16, %rd133, %rd10413;
	shr.u64 	%rd10415, %rd10414, 32;
	and.b64  	%rd10416, %rd10392, 4294967295;
	add.s64 	%rd10417, %rd10415, %rd10416;
	mad.lo.s64 	%rd10418, %rd17, %rd133, %rd10417;
	shr.u64 	%rd10419, %rd10418, 32;
	and.b64  	%rd10420, %rd10396, 4294967295;
	add.s64 	%rd10421, %rd10419, %rd10420;
	mad.lo.s64 	%rd10422, %rd18, %rd133, %rd10421;
	shr.u64 	%rd10423, %rd10422, 32;
	and.b64  	%rd10424, %rd10400, 4294967295;
	add.s64 	%rd10425, %rd10423, %rd10424;
	mad.lo.s64 	%rd10426, %rd19, %rd133, %rd10425;
	shr.u64 	%rd10427, %rd10426, 32;
	and.b64  	%rd10428, %rd10403, 4294967295;
	add.s64 	%rd10429, %rd10427, %rd10428;
	mad.lo.s64 	%rd10430, %rd20, %rd133, %rd10429;
	shr.u64 	%rd10431, %rd10430, 32;
	add.s64 	%rd10432, %rd10431, %rd10404;
	mad.lo.s64 	%rd10433, %rd21, %rd133, %rd10432;
	shr.u64 	%rd10434, %rd10433, 32;
	and.b64  	%rd10435, %rd10410, 4294967295;
	mad.lo.s64 	%rd10436, %rd14, %rd134, %rd10435;
	shr.u64 	%rd10437, %rd10436, 32;
	and.b64  	%rd10438, %rd10414, 4294967295;
	add.s64 	%rd10439, %rd10437, %rd10438;
	mad.lo.s64 	%rd10440, %rd15, %rd134, %rd10439;
	shr.u64 	%rd10441, %rd10440, 32;
	and.b64  	%rd10442, %rd10418, 4294967295;
	add.s64 	%rd10443, %rd10441, %rd10442;
	mad.lo.s64 	%rd10444, %rd16, %rd134, %rd10443;
	shr.u64 	%rd10445, %rd10444, 32;
	and.b64  	%rd10446, %rd10422, 4294967295;
	add.s64 	%rd10447, %rd10445, %rd10446;
	mad.lo.s64 	%rd10448, %rd17, %rd134, %rd10447;
	shr.u64 	%rd10449, %rd10448, 32;
	and.b64  	%rd10450, %rd10426, 4294967295;
	add.s64 	%rd10451, %rd10449, %rd10450;
	mad.lo.s64 	%rd10452, %rd18, %rd134, %rd10451;
	shr.u64 	%rd10453, %rd10452, 32;
	and.b64  	%rd10454, %rd10430, 4294967295;
	add.s64 	%rd10455, %rd10453, %rd10454;
	mad.lo.s64 	%rd10456, %rd19, %rd134, %rd10455;
	shr.u64 	%rd10457, %rd10456, 32;
	and.b64  	%rd10458, %rd10433, 4294967295;
	add.s64 	%rd10459, %rd10457, %rd10458;
	mad.lo.s64 	%rd10460, %rd20, %rd134, %rd10459;
	shr.u64 	%rd10461, %rd10460, 32;
	add.s64 	%rd10462, %rd10461, %rd10434;
	mad.lo.s64 	%rd10463, %rd21, %rd134, %rd10462;
	shr.u64 	%rd10464, %rd10463, 32;
	and.b64  	%rd10465, %rd10440, 4294967295;
	mad.lo.s64 	%rd10466, %rd14, %rd135, %rd10465;
	shr.u64 	%rd10467, %rd10466, 32;
	and.b64  	%rd10468, %rd10444, 4294967295;
	add.s64 	%rd10469, %rd10467, %rd10468;
	mad.lo.s64 	%rd10470, %rd15, %rd135, %rd10469;
	shr.u64 	%rd10471, %rd10470, 32;
	and.b64  	%rd10472, %rd10448, 4294967295;
	add.s64 	%rd10473, %rd10471, %rd10472;
	mad.lo.s64 	%rd10474, %rd16, %rd135, %rd10473;
	shr.u64 	%rd10475, %rd10474, 32;
	and.b64  	%rd10476, %rd10452, 4294967295;
	add.s64 	%rd10477, %rd10475, %rd10476;
	mad.lo.s64 	%rd10478, %rd17, %rd135, %rd10477;
	shr.u64 	%rd10479, %rd10478, 32;
	and.b64  	%rd10480, %rd10456, 4294967295;
	add.s64 	%rd10481, %rd10479, %rd10480;
	mad.lo.s64 	%rd10482, %rd18, %rd135, %rd10481;
	shr.u64 	%rd10483, %rd10482, 32;
	and.b64  	%rd10484, %rd10460, 4294967295;
	add.s64 	%rd10485, %rd10483, %rd10484;
	mad.lo.s64 	%rd10486, %rd19, %rd135, %rd10485;
	shr.u64 	%rd10487, %rd10486, 32;
	and.b64  	%rd10488, %rd10463, 4294967295;
	add.s64 	%rd10489, %rd10487, %rd10488;
	mad.lo.s64 	%rd10490, %rd20, %rd135, %rd10489;
	shr.u64 	%rd10491, %rd10490, 32;
	add.s64 	%rd10492, %rd10491, %rd10464;
	mad.lo.s64 	%rd10493, %rd21, %rd135, %rd10492;
	shr.u64 	%rd10494, %rd10493, 32;
	and.b64  	%rd10495, %rd10470, 4294967295;
	mad.lo.s64 	%rd10496, %rd14, %rd136, %rd10495;
	shr.u64 	%rd10497, %rd10496, 32;
	and.b64  	%rd10498, %rd10474, 4294967295;
	add.s64 	%rd10499, %rd10497, %rd10498;
	mad.lo.s64 	%rd10500, %rd15, %rd136, %rd10499;
	shr.u64 	%rd10501, %rd10500, 32;
	and.b64  	%rd10502, %rd10478, 4294967295;
	add.s64 	%rd10503, %rd10501, %rd10502;
	mad.lo.s64 	%rd10504, %rd16, %rd136, %rd10503;
	shr.u64 	%rd10505, %rd10504, 32;
	and.b64  	%rd10506, %rd10482, 4294967295;
	add.s64 	%rd10507, %rd10505, %rd10506;
	mad.lo.s64 	%rd10508, %rd17, %rd136, %rd10507;
	shr.u64 	%rd10509, %rd10508, 32;
	and.b64  	%rd10510, %rd10486, 4294967295;
	add.s64 	%rd10511, %rd10509, %rd10510;
	mad.lo.s64 	%rd10512, %rd18, %rd136, %rd10511;
	shr.u64 	%rd10513, %rd10512, 32;
	and.b64  	%rd10514, %rd10490, 4294967295;
	add.s64 	%rd10515, %rd10513, %rd10514;
	mad.lo.s64 	%rd10516, %rd19, %rd136, %rd10515;
	shr.u64 	%rd10517, %rd10516, 32;
	and.b64  	%rd10518, %rd10493, 4294967295;
	add.s64 	%rd10519, %rd10517, %rd10518;
	mad.lo.s64 	%rd10520, %rd20, %rd136, %rd10519;
	shr.u64 	%rd10521, %rd10520, 32;
	add.s64 	%rd10522, %rd10521, %rd10494;
	mad.lo.s64 	%rd10523, %rd21, %rd136, %rd10522;
	shr.u64 	%rd10524, %rd10523, 32;
	and.b64  	%rd10525, %rd10500, 4294967295;
	mad.lo.s64 	%rd10526, %rd14, %rd137, %rd10525;
	shr.u64 	%rd10527, %rd10526, 32;
	and.b64  	%rd10528, %rd10504, 4294967295;
	add.s64 	%rd10529, %rd10527, %rd10528;
	mad.lo.s64 	%rd10530, %rd15, %rd137, %rd10529;
	shr.u64 	%rd10531, %rd10530, 32;
	and.b64  	%rd10532, %rd10508, 4294967295;
	add.s64 	%rd10533, %rd10531, %rd10532;
	mad.lo.s64 	%rd10534, %rd16, %rd137, %rd10533;
	shr.u64 	%rd10535, %rd10534, 32;
	and.b64  	%rd10536, %rd10512, 4294967295;
	add.s64 	%rd10537, %rd10535, %rd10536;
	mad.lo.s64 	%rd10538, %rd17, %rd137, %rd10537;
	shr.u64 	%rd10539, %rd10538, 32;
	and.b64  	%rd10540, %rd10516, 4294967295;
	add.s64 	%rd10541, %rd10539, %rd10540;
	mad.lo.s64 	%rd10542, %rd18, %rd137, %rd10541;
	shr.u64 	%rd10543, %rd10542, 32;
	and.b64  	%rd10544, %rd10520, 4294967295;
	add.s64 	%rd10545, %rd10543, %rd10544;
	mad.lo.s64 	%rd10546, %rd19, %rd137, %rd10545;
	shr.u64 	%rd10547, %rd10546, 32;
	and.b64  	%rd10548, %rd10523, 4294967295;
	add.s64 	%rd10549, %rd10547, %rd10548;
	mad.lo.s64 	%rd10550, %rd20, %rd137, %rd10549;
	shr.u64 	%rd10551, %rd10550, 32;
	add.s64 	%rd10552, %rd10551, %rd10524;
	mad.lo.s64 	%rd10553, %rd21, %rd137, %rd10552;
	shr.u64 	%rd10554, %rd10553, 32;
	and.b64  	%rd10555, %rd10530, 4294967295;
	mad.lo.s64 	%rd10556, %rd14, %rd138, %rd10555;
	shr.u64 	%rd10557, %rd10556, 32;
	and.b64  	%rd10558, %rd10534, 4294967295;
	add.s64 	%rd10559, %rd10557, %rd10558;
	mad.lo.s64 	%rd10560, %rd15, %rd138, %rd10559;
	shr.u64 	%rd10561, %rd10560, 32;
	and.b64  	%rd10562, %rd10538, 4294967295;
	add.s64 	%rd10563, %rd10561, %rd10562;
	mad.lo.s64 	%rd10564, %rd16, %rd138, %rd10563;
	shr.u64 	%rd10565, %rd10564, 32;
	and.b64  	%rd10566, %rd10542, 4294967295;
	add.s64 	%rd10567, %rd10565, %rd10566;
	mad.lo.s64 	%rd10568, %rd17, %rd138, %rd10567;
	shr.u64 	%rd10569, %rd10568, 32;
	and.b64  	%rd10570, %rd10546, 4294967295;
	add.s64 	%rd10571, %rd10569, %rd10570;
	mad.lo.s64 	%rd10572, %rd18, %rd138, %rd10571;
	shr.u64 	%rd10573, %rd10572, 32;
	and.b64  	%rd10574, %rd10550, 4294967295;
	add.s64 	%rd10575, %rd10573, %rd10574;
	mad.lo.s64 	%rd10576, %rd19, %rd138, %rd10575;
	shr.u64 	%rd10577, %rd10576, 32;
	and.b64  	%rd10578, %rd10553, 4294967295;
	add.s64 	%rd10579, %rd10577, %rd10578;
	mad.lo.s64 	%rd10580, %rd20, %rd138, %rd10579;
	shr.u64 	%rd10581, %rd10580, 32;
	add.s64 	%rd10582, %rd10581, %rd10554;
	mad.lo.s64 	%rd10583, %rd21, %rd138, %rd10582;
	{ .reg .b32 tmp; mov.b64 {tmp, %r2223}, %rd10583; }
	mul.lo.s32 	%r2224, %r75, %r2222;
	cvt.u64.u32 	%rd10584, %r2224;
	and.b64  	%rd10585, %rd10359, 4294967295;
	mad.lo.s64 	%rd10586, %rd6, %rd10584, %rd10585;
	shr.u64 	%rd10587, %rd10586, 32;
	and.b64  	%rd10588, %rd10376, 4294967295;
	add.s64 	%rd10589, %rd10587, %rd10588;
	mad.lo.s64 	%rd10590, %rd7, %rd10584, %rd10589;
	cvt.u32.u64 	%r2225, %rd10590;
	shr.u64 	%rd10591, %rd10590, 32;
	and.b64  	%rd10592, %rd10406, 4294967295;
	add.s64 	%rd10593, %rd10591, %rd10592;
	mad.lo.s64 	%rd10594, %rd8, %rd10584, %rd10593;
	shr.u64 	%rd10595, %rd10594, 32;
	and.b64  	%rd10596, %rd10436, 4294967295;
	add.s64 	%rd10597, %rd10595, %rd10596;
	mad.lo.s64 	%rd10598, %rd9, %rd10584, %rd10597;
	shr.u64 	%rd10599, %rd10598, 32;
	and.b64  	%rd10600, %rd10466, 4294967295;
	add.s64 	%rd10601, %rd10599, %rd10600;
	mad.lo.s64 	%rd10602, %rd10, %rd10584, %rd10601;
	shr.u64 	%rd10603, %rd10602, 32;
	and.b64  	%rd10604, %rd10496, 4294967295;
	add.s64 	%rd10605, %rd10603, %rd10604;
	mad.lo.s64 	%rd10606, %rd11, %rd10584, %rd10605;
	shr.u64 	%rd10607, %rd10606, 32;
	and.b64  	%rd10608, %rd10526, 4294967295;
	add.s64 	%rd10609, %rd10607, %rd10608;
	mad.lo.s64 	%rd10610, %rd12, %rd10584, %rd10609;
	shr.u64 	%rd10611, %rd10610, 32;
	and.b64  	%rd10612, %rd10556, 4294967295;
	add.s64 	%rd10613, %rd10611, %rd10612;
	mad.lo.s64 	%rd10614, %rd13, %rd10584, %rd10613;
	shr.u64 	%rd10615, %rd10614, 32;
	and.b64  	%rd10616, %rd10560, 4294967295;
	add.s64 	%rd10617, %rd10615, %rd10616;
	shr.u64 	%rd10618, %rd10617, 32;
	and.b64  	%rd10619, %rd10564, 4294967295;
	add.s64 	%rd10620, %rd10618, %rd10619;
	shr.u64 	%rd10621, %rd10620, 32;
	and.b64  	%rd10622, %rd10568, 4294967295;
	add.s64 	%rd10623, %rd10621, %rd10622;
	shr.u64 	%rd10624, %rd10623, 32;
	and.b64  	%rd10625, %rd10572, 4294967295;
	add.s64 	%rd10626, %rd10624, %rd10625;
	shr.u64 	%rd10627, %rd10626, 32;
	and.b64  	%rd10628, %rd10576, 4294967295;
	add.s64 	%rd10629, %rd10627, %rd10628;
	shr.u64 	%rd10630, %rd10629, 32;
	and.b64  	%rd10631, %rd10580, 4294967295;
	add.s64 	%rd10632, %rd10630, %rd10631;
	shr.u64 	%rd10633, %rd10632, 32;
	and.b64  	%rd10634, %rd10583, 4294967295;
	add.s64 	%rd10635, %rd10633, %rd10634;
	{ .reg .b32 tmp; mov.b64 {tmp, %r2226}, %rd10635; }
	add.s32 	%r2227, %r2223, %r2226;
	mul.lo.s32 	%r2228, %r75, %r2225;
	cvt.u64.u32 	%rd10636, %r2228;
	and.b64  	%rd10637, %rd10590, 4294967295;
	mad.lo.s64 	%rd10638, %rd6, %rd10636, %rd10637;
	shr.u64 	%rd10639, %rd10638, 32;
	and.b64  	%rd10640, %rd10594, 4294967295;
	add.s64 	%rd10641, %rd10639, %rd10640;
	mad.lo.s64 	%rd10642, %rd7, %rd10636, %rd10641;
	cvt.u32.u64 	%r2229, %rd10642;
	shr.u64 	%rd10643, %rd10642, 32;
	and.b64  	%rd10644, %rd10598, 4294967295;
	add.s64 	%rd10645, %rd10643, %rd10644;
	mad.lo.s64 	%rd10646, %rd8, %rd10636, %rd10645;
	shr.u64 	%rd10647, %rd10646, 32;
	and.b64  	%rd10648, %rd10602, 4294967295;
	add.s64 	%rd10649, %rd10647, %rd10648;
	mad.lo.s64 	%rd10650, %rd9, %rd10636, %rd10649;
	shr.u64 	%rd10651, %rd10650, 32;
	and.b64  	%rd10652, %rd10606, 4294967295;
	add.s64 	%rd10653, %rd10651, %rd10652;
	mad.lo.s64 	%rd10654, %rd10, %rd10636, %rd10653;
	shr.u64 	%rd10655, %rd10654, 32;
	and.b64  	%rd10656, %rd10610, 4294967295;
	add.s64 	%rd10657, %rd10655, %rd10656;
	mad.lo.s64 	%rd10658, %rd11, %rd10636, %rd10657;
	shr.u64 	%rd10659, %rd10658, 32;
	and.b64  	%rd10660, %rd10614, 4294967295;
	add.s64 	%rd10661, %rd10659, %rd10660;
	mad.lo.s64 	%rd10662, %rd12, %rd10636, %rd10661;
	shr.u64 	%rd10663, %rd10662, 32;
	and.b64  	%rd10664, %rd10617, 4294967295;
	add.s64 	%rd10665, %rd10663, %rd10664;
	mad.lo.s64 	%rd10666, %rd13, %rd10636, %rd10665;
	shr.u64 	%rd10667, %rd10666, 32;
	and.b64  	%rd10668, %rd10620, 4294967295;
	add.s64 	%rd10669, %rd10667, %rd10668;
	shr.u64 	%rd10670, %rd10669, 32;
	and.b64  	%rd10671, %rd10623, 4294967295;
	add.s64 	%rd10672, %rd10670, %rd10671;
	shr.u64 	%rd10673, %rd10672, 32;
	and.b64  	%rd10674, %rd10626, 4294967295;
	add.s64 	%rd10675, %rd10673, %rd10674;
	shr.u64 	%rd10676, %rd10675, 32;
	and.b64  	%rd10677, %rd10629, 4294967295;
	add.s64 	%rd10678, %rd10676, %rd10677;
	shr.u64 	%rd10679, %rd10678, 32;
	and.b64  	%rd10680, %rd10632, 4294967295;
	add.s64 	%rd10681, %rd10679, %rd10680;
	shr.u64 	%rd10682, %rd10681, 32;
	and.b64  	%rd10683, %rd10635, 4294967295;
	add.s64 	%rd10684, %rd10682, %rd10683;
	{ .reg .b32 tmp; mov.b64 {tmp, %r2230}, %rd10684; }
	add.s32 	%r2231, %r2227, %r2230;
	mul.lo.s32 	%r2232, %r75, %r2229;
	cvt.u64.u32 	%rd10685, %r2232;
	and.b64  	%rd10686, %rd10642, 4294967295;
	mad.lo.s64 	%rd10687, %rd6, %rd10685, %rd10686;
	shr.u64 	%rd10688, %rd10687, 32;
	and.b64  	%rd10689, %rd10646, 4294967295;
	add.s64 	%rd10690, %rd10688, %rd10689;
	mad.lo.s64 	%rd10691, %rd7, %rd10685, %rd10690;
	cvt.u32.u64 	%r2233, %rd10691;
	shr.u64 	%rd10692, %rd10691, 32;
	and.b64  	%rd10693, %rd10650, 4294967295;
	add.s64 	%rd10694, %rd10692, %rd10693;
	mad.lo.s64 	%rd10695, %rd8, %rd10685, %rd10694;
	shr.u64 	%rd10696, %rd10695, 32;
	and.b64  	%rd10697, %rd10654, 4294967295;
	add.s64 	%rd10698, %rd10696, %rd10697;
	mad.lo.s64 	%rd10699, %rd9, %rd10685, %rd10698;
	shr.u64 	%rd10700, %rd10699, 32;
	and.b64  	%rd10701, %rd10658, 4294967295;
	add.s64 	%rd10702, %rd10700, %rd10701;
	mad.lo.s64 	%rd10703, %rd10, %rd10685, %rd10702;
	shr.u64 	%rd10704, %rd10703, 32;
	and.b64  	%rd10705, %rd10662, 4294967295;
	add.s64 	%rd10706, %rd10704, %rd10705;
	mad.lo.s64 	%rd10707, %rd11, %rd10685, %rd10706;
	shr.u64 	%rd10708, %rd10707, 32;
	and.b64  	%rd10709, %rd10666, 4294967295;
	add.s64 	%rd10710, %rd10708, %rd10709;
	mad.lo.s64 	%rd10711, %rd12, %rd10685, %rd10710;
	shr.u64 	%rd10712, %rd10711, 32;
	and.b64  	%rd10713, %rd10669, 4294967295;
	add.s64 	%rd10714, %rd10712, %rd10713;
	mad.lo.s64 	%rd10715, %rd13, %rd10685, %rd10714;
	shr.u64 	%rd10716, %rd10715, 32;
	and.b64  	%rd10717, %rd10672, 4294967295;
	add.s64 	%rd10718, %rd10716, %rd10717;
	shr.u64 	%rd10719, %rd10718, 32;
	and.b64  	%rd10720, %rd10675, 4294967295;
	add.s64 	%rd10721, %rd10719, %rd10720;
	shr.u64 	%rd10722, %rd10721, 32;
	and.b64  	%rd10723, %rd10678, 4294967295;
	add.s64 	%rd10724, %rd10722, %rd10723;
	shr.u64 	%rd10725, %rd10724, 32;
	and.b64  	%rd10726, %rd10681, 4294967295;
	add.s64 	%rd10727, %rd10725, %rd10726;
	shr.u64 	%rd10728, %rd10727, 32;
	and.b64  	%rd10729, %rd10684, 4294967295;
	add.s64 	%rd10730, %rd10728, %rd10729;
	{ .reg .b32 tmp; mov.b64 {tmp, %r2234}, %rd10730; }
	add.s32 	%r2235, %r2231, %r2234;
	mul.lo.s32 	%r2236, %r75, %r2233;
	cvt.u64.u32 	%rd10731, %r2236;
	and.b64  	%rd10732, %rd10691, 4294967295;
	mad.lo.s64 	%rd10733, %rd6, %rd10731, %rd10732;
	shr.u64 	%rd10734, %rd10733, 32;
	and.b64  	%rd10735, %rd10695, 4294967295;
	add.s64 	%rd10736, %rd10734, %rd10735;
	mad.lo.s64 	%rd10737, %rd7, %rd10731, %rd10736;
	cvt.u32.u64 	%r2237, %rd10737;
	shr.u64 	%rd10738, %rd10737, 32;
	and.b64  	%rd10739, %rd10699, 4294967295;
	add.s64 	%rd10740, %rd10738, %rd10739;
	mad.lo.s64 	%rd10741, %rd8, %rd10731, %rd10740;
	shr.u64 	%rd10742, %rd10741, 32;
	and.b64  	%rd10743, %rd10703, 4294967295;
	add.s64 	%rd10744, %rd10742, %rd10743;
	mad.lo.s64 	%rd10745, %rd9, %rd10731, %rd10744;
	shr.u64 	%rd10746, %rd10745, 32;
	and.b64  	%rd10747, %rd10707, 4294967295;
	add.s64 	%rd10748, %rd10746, %rd10747;
	mad.lo.s64 	%rd10749, %rd10, %rd10731, %rd10748;
	shr.u64 	%rd10750, %rd10749, 32;
	and.b64  	%rd10751, %rd10711, 4294967295;
	add.s64 	%rd10752, %rd10750, %rd10751;
	mad.lo.s64 	%rd10753, %rd11, %rd10731, %rd10752;
	shr.u64 	%rd10754, %rd10753, 32;
	and.b64  	%rd10755, %rd10715, 4294967295;
	add.s64 	%rd10756, %rd10754, %rd10755;
	mad.lo.s64 	%rd10757, %rd12, %rd10731, %rd10756;
	shr.u64 	%rd10758, %rd10757, 32;
	and.b64  	%rd10759, %rd10718, 4294967295;
	add.s64 	%rd10760, %rd10758, %rd10759;
	mad.lo.s64 	%rd10761, %rd13, %rd10731, %rd10760;
	shr.u64 	%rd10762, %rd10761, 32;
	and.b64  	%rd10763, %rd10721, 4294967295;
	add.s64 	%rd10764, %rd10762, %rd10763;
	shr.u64 	%rd10765, %rd10764, 32;
	and.b64  	%rd10766, %rd10724, 4294967295;
	add.s64 	%rd10767, %rd10765, %rd10766;
	shr.u64 	%rd10768, %rd10767, 32;
	and.b64  	%rd10769, %rd10727, 4294967295;
	add.s64 	%rd10770, %rd10768, %rd10769;
	shr.u64 	%rd10771, %rd10770, 32;
	and.b64  	%rd10772, %rd10730, 4294967295;
	add.s64 	%rd10773, %rd10771, %rd10772;
	{ .reg .b32 tmp; mov.b64 {tmp, %r2238}, %rd10773; }
	add.s32 	%r2239, %r2235, %r2238;
	mul.lo.s32 	%r2240, %r75, %r2237;
	cvt.u64.u32 	%rd10774, %r2240;
	and.b64  	%rd10775, %rd10737, 4294967295;
	mad.lo.s64 	%rd10776, %rd6, %rd10774, %rd10775;
	shr.u64 	%rd10777, %rd10776, 32;
	and.b64  	%rd10778, %rd10741, 4294967295;
	add.s64 	%rd10779, %rd10777, %rd10778;
	mad.lo.s64 	%rd10780, %rd7, %rd10774, %rd10779;
	cvt.u32.u64 	%r2241, %rd10780;
	shr.u64 	%rd10781, %rd10780, 32;
	and.b64  	%rd10782, %rd10745, 4294967295;
	add.s64 	%rd10783, %rd10781, %rd10782;
	mad.lo.s64 	%rd10784, %rd8, %rd10774, %rd10783;
	shr.u64 	%rd10785, %rd10784, 32;
	and.b64  	%rd10786, %rd10749, 4294967295;
	add.s64 	%rd10787, %rd10785, %rd10786;
	mad.lo.s64 	%rd10788, %rd9, %rd10774, %rd10787;
	shr.u64 	%rd10789, %rd10788, 32;
	and.b64  	%rd10790, %rd10753, 4294967295;
	add.s64 	%rd10791, %rd10789, %rd10790;
	mad.lo.s64 	%rd10792, %rd10, %rd10774, %rd10791;
	shr.u64 	%rd10793, %rd10792, 32;
	and.b64  	%rd10794, %rd10757, 4294967295;
	add.s64 	%rd10795, %rd10793, %rd10794;
	mad.lo.s64 	%rd10796, %rd11, %rd10774, %rd10795;
	shr.u64 	%rd10797, %rd10796, 32;
	and.b64  	%rd10798, %rd10761, 4294967295;
	add.s64 	%rd10799, %rd10797, %rd10798;
	mad.lo.s64 	%rd10800, %rd12, %rd10774, %rd10799;
	shr.u64 	%rd10801, %rd10800, 32;
	and.b64  	%rd10802, %rd10764, 4294967295;
	add.s64 	%rd10803, %rd10801, %rd10802;
	mad.lo.s64 	%rd10804, %rd13, %rd10774, %rd10803;
	shr.u64 	%rd10805, %rd10804, 32;
	and.b64  	%rd10806, %rd10767, 4294967295;
	add.s64 	%rd10807, %rd10805, %rd10806;
	shr.u64 	%rd10808, %rd10807, 32;
	and.b64  	%rd10809, %rd10770, 4294967295;
	add.s64 	%rd10810, %rd10808, %rd10809;
	shr.u64 	%rd10811, %rd10810, 32;
	and.b64  	%rd10812, %rd10773, 4294967295;
	add.s64 	%rd10813, %rd10811, %rd10812;
	{ .reg .b32 tmp; mov.b64 {tmp, %r2242}, %rd10813; }
	add.s32 	%r2243, %r2239, %r2242;
	mul.lo.s32 	%r2244, %r75, %r2241;
	cvt.u64.u32 	%rd10814, %r2244;
	and.b64  	%rd10815, %rd10780, 4294967295;
	mad.lo.s64 	%rd10816, %rd6, %rd10814, %rd10815;
	shr.u64 	%rd10817, %rd10816, 32;
	and.b64  	%rd10818, %rd10784, 4294967295;
	add.s64 	%rd10819, %rd10817, %rd10818;
	mad.lo.s64 	%rd10820, %rd7, %rd10814, %rd10819;
	cvt.u32.u64 	%r2245, %rd10820;
	shr.u64 	%rd10821, %rd10820, 32;
	and.b64  	%rd10822, %rd10788, 4294967295;
	add.s64 	%rd10823, %rd10821, %rd10822;
	mad.lo.s64 	%rd10824, %rd8, %rd10814, %rd10823;
	shr.u64 	%rd10825, %rd10824, 32;
	and.b64  	%rd10826, %rd10792, 4294967295;
	add.s64 	%rd10827, %rd10825, %rd10826;
	mad.lo.s64 	%rd10828, %rd9, %rd10814, %rd10827;
	shr.u64 	%rd10829, %rd10828, 32;
	and.b64  	%rd10830, %rd10796, 4294967295;
	add.s64 	%rd10831, %rd10829, %rd10830;
	mad.lo.s64 	%rd10832, %rd10, %rd10814, %rd10831;
	shr.u64 	%rd10833, %rd10832, 32;
	and.b64  	%rd10834, %rd10800, 4294967295;
	add.s64 	%rd10835, %rd10833, %rd10834;
	mad.lo.s64 	%rd10836, %rd11, %rd10814, %rd10835;
	shr.u64 	%rd10837, %rd10836, 32;
	and.b64  	%rd10838, %rd10804, 4294967295;
	add.s64 	%rd10839, %rd10837, %rd10838;
	mad.lo.s64 	%rd10840, %rd12, %rd10814, %rd10839;
	shr.u64 	%rd10841, %rd10840, 32;
	and.b64  	%rd10842, %rd10807, 4294967295;
	add.s64 	%rd10843, %rd10841, %rd10842;
	mad.lo.s64 	%rd10844, %rd13, %rd10814, %rd10843;
	shr.u64 	%rd10845, %rd10844, 32;
	and.b64  	%rd10846, %rd10810, 4294967295;
	add.s64 	%rd10847, %rd10845, %rd10846;
	shr.u64 	%rd10848, %rd10847, 32;
	and.b64  	%rd10849, %rd10813, 4294967295;
	add.s64 	%rd10850, %rd10848, %rd10849;
	{ .reg .b32 tmp; mov.b64 {tmp, %r2246}, %rd10850; }
	add.s32 	%r2247, %r2243, %r2246;
	mul.lo.s32 	%r2248, %r75, %r2245;
	cvt.u64.u32 	%rd10851, %r2248;
	and.b64  	%rd10852, %rd10820, 4294967295;
	mad.lo.s64 	%rd10853, %rd6, %rd10851, %rd10852;
	shr.u64 	%rd10854, %rd10853, 32;
	and.b64  	%rd10855, %rd10824, 4294967295;
	add.s64 	%rd10856, %rd10854, %rd10855;
	mad.lo.s64 	%rd10857, %rd7, %rd10851, %rd10856;
	cvt.u32.u64 	%r2249, %rd10857;
	shr.u64 	%rd10858, %rd10857, 32;
	and.b64  	%rd10859, %rd10828, 4294967295;
	add.s64 	%rd10860, %rd10858, %rd10859;
	mad.lo.s64 	%rd10861, %rd8, %rd10851, %rd10860;
	shr.u64 	%rd10862, %rd10861, 32;
	and.b64  	%rd10863, %rd10832, 4294967295;
	add.s64 	%rd10864, %rd10862, %rd10863;
	mad.lo.s64 	%rd10865, %rd9, %rd10851, %rd10864;
	shr.u64 	%rd10866, %rd10865, 32;
	and.b64  	%rd10867, %rd10836, 4294967295;
	add.s64 	%rd10868, %rd10866, %rd10867;
	mad.lo.s64 	%rd10869, %rd10, %rd10851, %rd10868;
	shr.u64 	%rd10870, %rd10869, 32;
	and.b64  	%rd10871, %rd10840, 4294967295;
	add.s64 	%rd10872, %rd10870, %rd10871;
	mad.lo.s64 	%rd10873, %rd11, %rd10851, %rd10872;
	shr.u64 	%rd10874, %rd10873, 32;
	and.b64  	%rd10875, %rd10844, 4294967295;
	add.s64 	%rd10876, %rd10874, %rd10875;
	mad.lo.s64 	%rd10877, %rd12, %rd10851, %rd10876;
	shr.u64 	%rd10878, %rd10877, 32;
	and.b64  	%rd10879, %rd10847, 4294967295;
	add.s64 	%rd10880, %rd10878, %rd10879;
	mad.lo.s64 	%rd10881, %rd13, %rd10851, %rd10880;
	shr.u64 	%rd10882, %rd10881, 32;
	and.b64  	%rd10883, %rd10850, 4294967295;
	add.s64 	%rd10884, %rd10882, %rd10883;
	{ .reg .b32 tmp; mov.b64 {tmp, %r2250}, %rd10884; }
	add.s32 	%r2251, %r2247, %r2250;
	mul.lo.s32 	%r2252, %r75, %r2249;
	cvt.u64.u32 	%rd10885, %r2252;
	and.b64  	%rd10886, %rd10857, 4294967295;
	mad.lo.s64 	%rd10887, %rd6, %rd10885, %rd10886;
	shr.u64 	%rd10888, %rd10887, 32;
	and.b64  	%rd10889, %rd10861, 4294967295;
	add.s64 	%rd10890, %rd10888, %rd10889;
	mad.lo.s64 	%rd544, %rd7, %rd10885, %rd10890;
	cvt.u32.u64 	%r4805, %rd544;
	shr.u64 	%rd10891, %rd544, 32;
	and.b64  	%rd10892, %rd10865, 4294967295;
	add.s64 	%rd10893, %rd10891, %rd10892;
	mad.lo.s64 	%rd27933, %rd8, %rd10885, %rd10893;
	cvt.u32.u64 	%r436, %rd27933;
	shr.u64 	%rd10894, %rd27933, 32;
	and.b64  	%rd10895, %rd10869, 4294967295;
	add.s64 	%rd10896, %rd10894, %rd10895;
	mad.lo.s64 	%rd27932, %rd9, %rd10885, %rd10896;
	cvt.u32.u64 	%r437, %rd27932;
	shr.u64 	%rd10897, %rd27932, 32;
	and.b64  	%rd10898, %rd10873, 4294967295;
	add.s64 	%rd10899, %rd10897, %rd10898;
	mad.lo.s64 	%rd27931, %rd10, %rd10885, %rd10899;
	cvt.u32.u64 	%r438, %rd27931;
	shr.u64 	%rd10900, %rd27931, 32;
	and.b64  	%rd10901, %rd10877, 4294967295;
	add.s64 	%rd10902, %rd10900, %rd10901;
	mad.lo.s64 	%rd27930, %rd11, %rd10885, %rd10902;
	cvt.u32.u64 	%r439, %rd27930;
	shr.u64 	%rd10903, %rd27930, 32;
	and.b64  	%rd10904, %rd10881, 4294967295;
	add.s64 	%rd10905, %rd10903, %rd10904;
	mad.lo.s64 	%rd27929, %rd12, %rd10885, %rd10905;
	cvt.u32.u64 	%r440, %rd27929;
	shr.u64 	%rd10906, %rd27929, 32;
	and.b64  	%rd10907, %rd10884, 4294967295;
	add.s64 	%rd10908, %rd10906, %rd10907;
	mad.lo.s64 	%rd27928, %rd13, %rd10885, %rd10908;
	cvt.u32.u64 	%r441, %rd27928;
	{ .reg .b32 tmp; mov.b64 {tmp, %r2253}, %rd27928; }
	add.s32 	%r4804, %r2251, %r2253;
	setp.gt.u32 	%p418, %r4804, %r2221;
	@%p418 bra 	$L__BB4_363;
	setp.lt.u32 	%p419, %r4804, %r2221;
	@%p419 bra 	$L__BB4_364;
	cvt.u32.u64 	%r2255, %rd12;
	setp.lt.u32 	%p420, %r2255, %r441;
	@%p420 bra 	$L__BB4_363;
	setp.gt.u32 	%p421, %r2255, %r441;
	@%p421 bra 	$L__BB4_364;
	cvt.u32.u64 	%r2257, %rd11;
	setp.lt.u32 	%p422, %r2257, %r440;
	@%p422 bra 	$L__BB4_363;
	setp.gt.u32 	%p423, %r2257, %r440;
	@%p423 bra 	$L__BB4_364;
	cvt.u32.u64 	%r2259, %rd10;
	setp.lt.u32 	%p424, %r2259, %r439;
	@%p424 bra 	$L__BB4_363;
	setp.gt.u32 	%p425, %r2259, %r439;
	@%p425 bra 	$L__BB4_364;
	cvt.u32.u64 	%r2261, %rd9;
	setp.lt.u32 	%p426, %r2261, %r438;
	@%p426 bra 	$L__BB4_363;
	setp.gt.u32 	%p427, %r2261, %r438;
	@%p427 bra 	$L__BB4_364;
	cvt.u32.u64 	%r2263, %rd8;
	setp.lt.u32 	%p428, %r2263, %r437;
	@%p428 bra 	$L__BB4_363;
	setp.gt.u32 	%p429, %r2263, %r437;
	@%p429 bra 	$L__BB4_364;
	cvt.u32.u64 	%r2265, %rd7;
	setp.lt.u32 	%p430, %r2265, %r436;
	@%p430 bra 	$L__BB4_363;
	cvt.u32.u64 	%r2267, %rd6;
	setp.gt.u32 	%p431, %r2265, %r436;
	setp.gt.u32 	%p432, %r2267, %r4805;
	or.pred  	%p433, %p431, %p432;
	@%p433 bra 	$L__BB4_364;
$L__BB4_363:
	and.b64  	%rd10910, %rd544, 4294967295;
	sub.s64 	%rd10911, %rd10910, %rd6;
	shr.u64 	%rd10912, %rd10911, 63;
	cvt.u32.u64 	%r4805, %rd10911;
	and.b64  	%rd10913, %rd27933, 4294967295;
	add.s64 	%rd10914, %rd10912, %rd7;
	sub.s64 	%rd27933, %rd10913, %rd10914;
	shr.u64 	%rd10915, %rd27933, 63;
	and.b64  	%rd10916, %rd27932, 4294967295;
	add.s64 	%rd10917, %rd10915, %rd8;
	sub.s64 	%rd27932, %rd10916, %rd10917;
	shr.u64 	%rd10918, %rd27932, 63;
	and.b64  	%rd10919, %rd27931, 4294967295;
	add.s64 	%rd10920, %rd10918, %rd9;
	sub.s64 	%rd27931, %rd10919, %rd10920;
	shr.u64 	%rd10921, %rd27931, 63;
	and.b64  	%rd10922, %rd27930, 4294967295;
	add.s64 	%rd10923, %rd10921, %rd10;
	sub.s64 	%rd27930, %rd10922, %rd10923;
	shr.u64 	%rd10924, %rd27930, 63;
	and.b64  	%rd10925, %rd27929, 4294967295;
	add.s64 	%rd10926, %rd10924, %rd11;
	sub.s64 	%rd27929, %rd10925, %rd10926;
	shr.u64 	%rd10927, %rd27929, 63;
	and.b64  	%rd10928, %rd27928, 4294967295;
	add.s64 	%rd10929, %rd10927, %rd12;
	sub.s64 	%rd27928, %rd10928, %rd10929;
	shr.u64 	%rd10930, %rd27928, 63;
	cvt.u32.u64 	%r2269, %rd10930;
	add.s32 	%r2270, %r2221, %r2269;
	sub.s32 	%r4804, %r4804, %r2270;
$L__BB4_364:
	shl.b32 	%r4846, %r4805, 1;
	shr.u32 	%r2272, %r4805, 31;
	cvt.u64.u32 	%rd10932, %r2272;
	shl.b64 	%rd10933, %rd27933, 1;
	and.b64  	%rd10934, %rd10933, 8589934590;
	or.b64  	%rd563, %rd10934, %rd10932;
	cvt.u32.u64 	%r4845, %rd563;
	shr.u64 	%rd10935, %rd10934, 32;
	shl.b64 	%rd10936, %rd27932, 1;
	and.b64  	%rd10937, %rd10936, 8589934590;
	or.b64  	%rd564, %rd10935, %rd10937;
	cvt.u32.u64 	%r4844, %rd564;
	shr.u64 	%rd10938, %rd10937, 32;
	shl.b64 	%rd10939, %rd27931, 1;
	and.b64  	%rd10940, %rd10939, 8589934590;
	or.b64  	%rd565, %rd10938, %rd10940;
	cvt.u32.u64 	%r4843, %rd565;
	shr.u64 	%rd10941, %rd10940, 32;
	shl.b64 	%rd10942, %rd27930, 1;
	and.b64  	%rd10943, %rd10942, 8589934590;
	or.b64  	%rd566, %rd10941, %rd10943;
	cvt.u32.u64 	%r4842, %rd566;
	shr.u64 	%rd10944, %rd10943, 32;
	shl.b64 	%rd10945, %rd27929, 1;
	and.b64  	%rd10946, %rd10945, 8589934590;
	or.b64  	%rd567, %rd10944, %rd10946;
	cvt.u32.u64 	%r4841, %rd567;
	shr.u64 	%rd10947, %rd10946, 32;
	shl.b64 	%rd10948, %rd27928, 1;
	and.b64  	%rd10949, %rd10948, 8589934590;
	or.b64  	%rd568, %rd10947, %rd10949;
	cvt.u32.u64 	%r4840, %rd568;
	shr.u64 	%rd10950, %rd10949, 32;
	mul.wide.u32 	%rd10951, %r4804, 2;
	add.s64 	%rd569, %rd10950, %rd10951;
	cvt.u32.u64 	%r4839, %rd569;
	setp.gt.u64 	%p434, %rd569, 4294967295;
	setp.lt.u32 	%p435, %r2221, %r4839;
	or.pred  	%p436, %p434, %p435;
	@%p436 bra 	$L__BB4_378;
	setp.gt.u32 	%p437, %r2221, %r4839;
	mov.b32 	%r4838, 0;
	@%p437 bra 	$L__BB4_592;
	cvt.u32.u64 	%r2275, %rd12;
	setp.lt.u32 	%p438, %r2275, %r4840;
	@%p438 bra 	$L__BB4_378;
	setp.gt.u32 	%p439, %r2275, %r4840;
	@%p439 bra 	$L__BB4_592;
	cvt.u32.u64 	%r2278, %rd11;
	setp.lt.u32 	%p440, %r2278, %r4841;
	@%p440 bra 	$L__BB4_378;
	setp.gt.u32 	%p441, %r2278, %r4841;
	@%p441 bra 	$L__BB4_592;
	cvt.u32.u64 	%r2281, %rd10;
	setp.lt.u32 	%p442, %r2281, %r4842;
	@%p442 bra 	$L__BB4_378;
	setp.gt.u32 	%p443, %r2281, %r4842;
	@%p443 bra 	$L__BB4_592;
	cvt.u32.u64 	%r2284, %rd9;
	setp.lt.u32 	%p444, %r2284, %r4843;
	@%p444 bra 	$L__BB4_378;
	setp.gt.u32 	%p445, %r2284, %r4843;
	@%p445 bra 	$L__BB4_592;
	cvt.u32.u64 	%r2287, %rd8;
	setp.lt.u32 	%p446, %r2287, %r4844;
	@%p446 bra 	$L__BB4_378;
	setp.gt.u32 	%p447, %r2287, %r4844;
	@%p447 bra 	$L__BB4_592;
	cvt.u32.u64 	%r2290, %rd7;
	setp.lt.u32 	%p448, %r2290, %r4845;
	@%p448 bra 	$L__BB4_378;
	cvt.u32.u64 	%r2293, %rd6;
	setp.gt.u32 	%p449, %r2290, %r4845;
	setp.lt.u32 	%p450, %r4846, %r2293;
	or.pred  	%p451, %p449, %p450;
	@%p451 bra 	$L__BB4_592;
$L__BB4_378:
	cvt.u64.u32 	%rd10954, %r4846;
	sub.s64 	%rd10955, %rd10954, %rd6;
	shr.u64 	%rd10956, %rd10955, 63;
	cvt.u32.u64 	%r4846, %rd10955;
	and.b64  	%rd10957, %rd563, 4294967295;
	add.s64 	%rd10958, %rd10956, %rd7;
	sub.s64 	%rd10959, %rd10957, %rd10958;
	shr.u64 	%rd10960, %rd10959, 63;
	cvt.u32.u64 	%r4845, %rd10959;
	and.b64  	%rd10961, %rd564, 4294967295;
	add.s64 	%rd10962, %rd10960, %rd8;
	sub.s64 	%rd10963, %rd10961, %rd10962;
	shr.u64 	%rd10964, %rd10963, 63;
	cvt.u32.u64 	%r4844, %rd10963;
	and.b64  	%rd10965, %rd565, 4294967295;
	add.s64 	%rd10966, %rd10964, %rd9;
	sub.s64 	%rd10967, %rd10965, %rd10966;
	shr.u64 	%rd10968, %rd10967, 63;
	cvt.u32.u64 	%r4843, %rd10967;
	and.b64  	%rd10969, %rd566, 4294967295;
	add.s64 	%rd10970, %rd10968, %rd10;
	sub.s64 	%rd10971, %rd10969, %rd10970;
	shr.u64 	%rd10972, %rd10971, 63;
	cvt.u32.u64 	%r4842, %rd10971;
	and.b64  	%rd10973, %rd567, 4294967295;
	add.s64 	%rd10974, %rd10972, %rd11;
	sub.s64 	%rd10975, %rd10973, %rd10974;
	shr.u64 	%rd10976, %rd10975, 63;
	cvt.u32.u64 	%r4841, %rd10975;
	and.b64  	%rd10977, %rd568, 4294967295;
	add.s64 	%rd10978, %rd10976, %rd12;
	sub.s64 	%rd10979, %rd10977, %rd10978;
	shr.u64 	%rd10980, %rd10979, 63;
	cvt.u32.u64 	%r4840, %rd10979;
	cvt.u32.u64 	%r2295, %rd10980;
	add.s32 	%r2297, %r2295, %r2221;
	cvt.u32.u64 	%r2298, %rd569;
	sub.s32 	%r4839, %r2298, %r2297;
	mov.b32 	%r4838, 0;
	bra.uni 	$L__BB4_592;
$L__BB4_379:
	cvt.u64.u32 	%rd10981, %r4761;
	cvt.u64.u32 	%rd570, %r4753;
	sub.s64 	%rd10982, %rd10981, %rd570;
	shr.u64 	%rd10983, %rd10982, 63;
	cvt.u32.u64 	%r4807, %rd10982;
	cvt.u64.u32 	%rd10984, %r4760;
	cvt.u64.u32 	%rd571, %r4752;
	add.s64 	%rd10985, %rd10983, %rd571;
	sub.s64 	%rd27939, %rd10984, %rd10985;
	shr.u64 	%rd10986, %rd27939, 63;
	cvt.u64.u32 	%rd10987, %r4759;
	cvt.u64.u32 	%rd573, %r4751;
	add.s64 	%rd10988, %rd10986, %rd573;
	sub.s64 	%rd27938, %rd10987, %rd10988;
	shr.u64 	%rd10989, %rd27938, 63;
	cvt.u64.u32 	%rd10990, %r4758;
	cvt.u64.u32 	%rd575, %r4750;
	add.s64 	%rd10991, %rd10989, %rd575;
	sub.s64 	%rd27937, %rd10990, %rd10991;
	shr.u64 	%rd10992, %rd27937, 63;
	cvt.u64.u32 	%rd10993, %r4757;
	cvt.u64.u32 	%rd577, %r4749;
	add.s64 	%rd10994, %rd10992, %rd577;
	sub.s64 	%rd27936, %rd10993, %rd10994;
	shr.u64 	%rd10995, %rd27936, 63;
	cvt.u64.u32 	%rd10996, %r4756;
	cvt.u64.u32 	%rd579, %r4748;
	add.s64 	%rd10997, %rd10995, %rd579;
	sub.s64 	%rd27935, %rd10996, %rd10997;
	shr.u64 	%rd10998, %rd27935, 63;
	cvt.u64.u32 	%rd10999, %r4755;
	cvt.u64.u32 	%rd581, %r4747;
	add.s64 	%rd11000, %rd10998, %rd581;
	sub.s64 	%rd27934, %rd10999, %rd11000;
	shr.u64 	%rd11001, %rd27934, 63;
	cvt.u64.u32 	%rd11002, %r4754;
	cvt.u64.u32 	%rd583, %r4746;
	add.s64 	%rd11003, %rd11001, %rd583;
	sub.s64 	%rd11004, %rd11002, %rd11003;
	setp.gt.s64 	%p452, %rd11004, -1;
	cvt.u32.u64 	%r4806, %rd11004;
	@%p452 bra 	$L__BB4_381;
	cvt.u32.u64 	%r2299, %rd13;
	cvt.u32.u64 	%r2300, %rd6;
	add.s32 	%r4807, %r2300, %r4807;
	setp.lt.u32 	%p453, %r4807, %r2300;
	selp.u64 	%rd11005, 1, 0, %p453;
	and.b64  	%rd11006, %rd27939, 4294967295;
	add.s64 	%rd11007, %rd11006, %rd11005;
	add.s64 	%rd27939, %rd11007, %rd7;
	shr.u64 	%rd11008, %rd27939, 32;
	and.b64  	%rd11009, %rd27938, 4294967295;
	add.s64 	%rd11010, %rd11008, %rd11009;
	add.s64 	%rd27938, %rd11010, %rd8;
	shr.u64 	%rd11011, %rd27938, 32;
	and.b64  	%rd11012, %rd27937, 4294967295;
	add.s64 	%rd11013, %rd11011, %rd11012;
	add.s64 	%rd27937, %rd11013, %rd9;
	shr.u64 	%rd11014, %rd27937, 32;
	and.b64  	%rd11015, %rd27936, 4294967295;
	add.s64 	%rd11016, %rd11014, %rd11015;
	add.s64 	%rd27936, %rd11016, %rd10;
	shr.u64 	%rd11017, %rd27936, 32;
	and.b64  	%rd11018, %rd27935, 4294967295;
	add.s64 	%rd11019, %rd11017, %rd11018;
	add.s64 	%rd27935, %rd11019, %rd11;
	shr.u64 	%rd11020, %rd27935, 32;
	and.b64  	%rd11021, %rd27934, 4294967295;
	add.s64 	%rd11022, %rd11020, %rd11021;
	add.s64 	%rd27934, %rd11022, %rd12;
	{ .reg .b32 tmp; mov.b64 {tmp, %r2301}, %rd27934; }
	add.s32 	%r2302, %r4806, %r2301;
	add.s32 	%r4806, %r2302, %r2299;
$L__BB4_381:
	cvt.u32.u64 	%r2303, %rd13;
	cvt.u64.u32 	%rd596, %r4807;
	mul.wide.u32 	%rd11023, %r4807, %r4807;
	cvt.u32.u64 	%r2304, %rd11023;
	shr.u64 	%rd11024, %rd11023, 32;
	and.b64  	%rd597, %rd27939, 4294967295;
	mul.lo.s64 	%rd11025, %rd597, %rd596;
	add.s64 	%rd11026, %rd11024, %rd11025;
	shr.u64 	%rd11027, %rd11026, 32;
	and.b64  	%rd598, %rd27938, 4294967295;
	mul.lo.s64 	%rd11028, %rd598, %rd596;
	add.s64 	%rd11029, %rd11027, %rd11028;
	shr.u64 	%rd11030, %rd11029, 32;
	and.b64  	%rd599, %rd27937, 4294967295;
	mul.lo.s64 	%rd11031, %rd599, %rd596;
	add.s64 	%rd11032, %rd11030, %rd11031;
	shr.u64 	%rd11033, %rd11032, 32;
	and.b64  	%rd600, %rd27936, 4294967295;
	mul.lo.s64 	%rd11034, %rd600, %rd596;
	add.s64 	%rd11035, %rd11033, %rd11034;
	shr.u64 	%rd11036, %rd11035, 32;
	and.b64  	%rd601, %rd27935, 4294967295;
	mul.lo.s64 	%rd11037, %rd601, %rd596;
	add.s64 	%rd11038, %rd11036, %rd11037;
	shr.u64 	%rd11039, %rd11038, 32;
	and.b64  	%rd602, %rd27934, 4294967295;
	mul.lo.s64 	%rd11040, %rd602, %rd596;
	add.s64 	%rd11041, %rd11039, %rd11040;
	shr.u64 	%rd11042, %rd11041, 32;
	cvt.u64.u32 	%rd603, %r4806;
	mul.wide.u32 	%rd11043, %r4806, %r4807;
	add.s64 	%rd11044, %rd11042, %rd11043;
	shr.u64 	%rd11045, %rd11044, 32;
	and.b64  	%rd11046, %rd11026, 4294967295;
	add.s64 	%rd11047, %rd11025, %rd11046;
	shr.u64 	%rd11048, %rd11047, 32;
	and.b64  	%rd11049, %rd11029, 4294967295;
	add.s64 	%rd11050, %rd11048, %rd11049;
	mad.lo.s64 	%rd11051, %rd597, %rd597, %rd11050;
	shr.u64 	%rd11052, %rd11051, 32;
	mul.lo.s64 	%rd11053, %rd598, %rd597;
	and.b64  	%rd11054, %rd11032, 4294967295;
	add.s64 	%rd11055, %rd11052, %rd11054;
	add.s64 	%rd11056, %rd11055, %rd11053;
	shr.u64 	%rd11057, %rd11056, 32;
	mul.lo.s64 	%rd11058, %rd599, %rd597;
	and.b64  	%rd11059, %rd11035, 4294967295;
	add.s64 	%rd11060, %rd11057, %rd11059;
	add.s64 	%rd11061, %rd11060, %rd11058;
	shr.u64 	%rd11062, %rd11061, 32;
	mul.lo.s64 	%rd11063, %rd600, %rd597;
	and.b64  	%rd11064, %rd11038, 4294967295;
	add.s64 	%rd11065, %rd11062, %rd11064;
	add.s64 	%rd11066, %rd11065, %rd11063;
	shr.u64 	%rd11067, %rd11066, 32;
	mul.lo.s64 	%rd11068, %rd601, %rd597;
	and.b64  	%rd11069, %rd11041, 4294967295;
	add.s64 	%rd11070, %rd11067, %rd11069;
	add.s64 	%rd11071, %rd11070, %rd11068;
	shr.u64 	%rd11072, %rd11071, 32;
	mul.lo.s64 	%rd11073, %rd602, %rd597;
	and.b64  	%rd11074, %rd11044, 4294967295;
	add.s64 	%rd11075, %rd11072, %rd11074;
	add.s64 	%rd11076, %rd11075, %rd11073;
	shr.u64 	%rd11077, %rd11076, 32;
	mul.lo.s64 	%rd11078, %rd597, %rd603;
	add.s64 	%rd11079, %rd11077, %rd11045;
	add.s64 	%rd11080, %rd11079, %rd11078;
	shr.u64 	%rd11081, %rd11080, 32;
	and.b64  	%rd11082, %rd11051, 4294967295;
	add.s64 	%rd11083, %rd11028, %rd11082;
	shr.u64 	%rd11084, %rd11083, 32;
	and.b64  	%rd11085, %rd11056, 4294967295;
	add.s64 	%rd11086, %rd11084, %rd11085;
	add.s64 	%rd11087, %rd11086, %rd11053;
	shr.u64 	%rd11088, %rd11087, 32;
	and.b64  	%rd11089, %rd11061, 4294967295;
	add.s64 	%rd11090, %rd11088, %rd11089;
	mad.lo.s64 	%rd11091, %rd598, %rd598, %rd11090;
	shr.u64 	%rd11092, %rd11091, 32;
	mul.lo.s64 	%rd11093, %rd599, %rd598;
	and.b64  	%rd11094, %rd11066, 4294967295;
	add.s64 	%rd11095, %rd11092, %rd11094;
	add.s64 	%rd11096, %rd11095, %rd11093;
	shr.u64 	%rd11097, %rd11096, 32;
	mul.lo.s64 	%rd11098, %rd600, %rd598;
	and.b64  	%rd11099, %rd11071, 4294967295;
	add.s64 	%rd11100, %rd11097, %rd11099;
	add.s64 	%rd11101, %rd11100, %rd11098;
	shr.u64 	%rd11102, %rd11101, 32;
	mul.lo.s64 	%rd11103, %rd601, %rd598;
	and.b64  	%rd11104, %rd11076, 4294967295;
	add.s64 	%rd11105, %rd11102, %rd11104;
	add.s64 	%rd11106, %rd11105, %rd11103;
	shr.u64 	%rd11107, %rd11106, 32;
	mul.lo.s64 	%rd11108, %rd602, %rd598;
	and.b64  	%rd11109, %rd11080, 4294967295;
	add.s64 	%rd11110, %rd11107, %rd11109;
	add.s64 	%rd11111, %rd11110, %rd11108;
	shr.u64 	%rd11112, %rd11111, 32;
	mul.lo.s64 	%rd11113, %rd598, %rd603;
	add.s64 	%rd11114, %rd11112, %rd11081;
	add.s64 	%rd11115, %rd11114, %rd11113;
	shr.u64 	%rd11116, %rd11115, 32;
	and.b64  	%rd11117, %rd11087, 4294967295;
	add.s64 	%rd11118, %rd11031, %rd11117;
	shr.u64 	%rd11119, %rd11118, 32;
	and.b64  	%rd11120, %rd11091, 4294967295;
	add.s64 	%rd11121, %rd11119, %rd11120;
	add.s64 	%rd11122, %rd11121, %rd11058;
	shr.u64 	%rd11123, %rd11122, 32;
	and.b64  	%rd11124, %rd11096, 4294967295;
	add.s64 	%rd11125, %rd11123, %rd11124;
	add.s64 	%rd11126, %rd11125, %rd11093;
	shr.u64 	%rd11127, %rd11126, 32;
	and.b64  	%rd11128, %rd11101, 4294967295;
	add.s64 	%rd11129, %rd11127, %rd11128;
	mad.lo.s64 	%rd11130, %rd599, %rd599, %rd11129;
	shr.u64 	%rd11131, %rd11130, 32;
	mul.lo.s64 	%rd11132, %rd600, %rd599;
	and.b64  	%rd11133, %rd11106, 4294967295;
	add.s64 	%rd11134, %rd11131, %rd11133;
	add.s64 	%rd11135, %rd11134, %rd11132;
	shr.u64 	%rd11136, %rd11135, 32;
	mul.lo.s64 	%rd11137, %rd601, %rd599;
	and.b64  	%rd11138, %rd11111, 4294967295;
	add.s64 	%rd11139, %rd11136, %rd11138;
	add.s64 	%rd11140, %rd11139, %rd11137;
	shr.u64 	%rd11141, %rd11140, 32;
	mul.lo.s64 	%rd11142, %rd602, %rd599;
	and.b64  	%rd11143, %rd11115, 4294967295;
	add.s64 	%rd11144, %rd11141, %rd11143;
	add.s64 	%rd11145, %rd11144, %rd11142;
	shr.u64 	%rd11146, %rd11145, 32;
	mul.lo.s64 	%rd11147, %rd599, %rd603;
	add.s64 	%rd11148, %rd11146, %rd11116;
	add.s64 	%rd11149, %rd11148, %rd11147;
	shr.u64 	%rd11150, %rd11149, 32;
	and.b64  	%rd11151, %rd11122, 4294967295;
	add.s64 	%rd11152, %rd11034, %rd11151;
	shr.u64 	%rd11153, %rd11152, 32;
	and.b64  	%rd11154, %rd11126, 4294967295;
	add.s64 	%rd11155, %rd11153, %rd11154;
	add.s64 	%rd11156, %rd11155, %rd11063;
	shr.u64 	%rd11157, %rd11156, 32;
	and.b64  	%rd11158, %rd11130, 4294967295;
	add.s64 	%rd11159, %rd11157, %rd11158;
	add.s64 	%rd11160, %rd11159, %rd11098;
	shr.u64 	%rd11161, %rd11160, 32;
	and.b64  	%rd11162, %rd11135, 4294967295;
	add.s64 	%rd11163, %rd11161, %rd11162;
	add.s64 	%rd11164, %rd11163, %rd11132;
	shr.u64 	%rd11165, %rd11164, 32;
	and.b64  	%rd11166, %rd11140, 4294967295;
	add.s64 	%rd11167, %rd11165, %rd11166;
	mad.lo.s64 	%rd11168, %rd600, %rd600, %rd11167;
	shr.u64 	%rd11169, %rd11168, 32;
	mul.lo.s64 	%rd11170, %rd601, %rd600;
	and.b64  	%rd11171, %rd11145, 4294967295;
	add.s64 	%rd11172, %rd11169, %rd11171;
	add.s64 	%rd11173, %rd11172, %rd11170;
	shr.u64 	%rd11174, %rd11173, 32;
	mul.lo.s64 	%rd11175, %rd602, %rd600;
	and.b64  	%rd11176, %rd11149, 4294967295;
	add.s64 	%rd11177, %rd11174, %rd11176;
	add.s64 	%rd11178, %rd11177, %rd11175;
	shr.u64 	%rd11179, %rd11178, 32;
	mul.lo.s64 	%rd11180, %rd600, %rd603;
	add.s64 	%rd11181, %rd11179, %rd11150;
	add.s64 	%rd11182, %rd11181, %rd11180;
	shr.u64 	%rd11183, %rd11182, 32;
	and.b64  	%rd11184, %rd11156, 4294967295;
	add.s64 	%rd11185, %rd11037, %rd11184;
	shr.u64 	%rd11186, %rd11185, 32;
	and.b64  	%rd11187, %rd11160, 4294967295;
	add.s64 	%rd11188, %rd11186, %rd11187;
	add.s64 	%rd11189, %rd11188, %rd11068;
	shr.u64 	%rd11190, %rd11189, 32;
	and.b64  	%rd11191, %rd11164, 4294967295;
	add.s64 	%rd11192, %rd11190, %rd11191;
	add.s64 	%rd11193, %rd11192, %rd11103;
	shr.u64 	%rd11194, %rd11193, 32;
	and.b64  	%rd11195, %rd11168, 4294967295;
	add.s64 	%rd11196, %rd11194, %rd11195;
	add.s64 	%rd11197, %rd11196, %rd11137;
	shr.u64 	%rd11198, %rd11197, 32;
	and.b64  	%rd11199, %rd11173, 4294967295;
	add.s64 	%rd11200, %rd11198, %rd11199;
	add.s64 	%rd11201, %rd11200, %rd11170;
	shr.u64 	%rd11202, %rd11201, 32;
	and.b64  	%rd11203, %rd11178, 4294967295;
	add.s64 	%rd11204, %rd11202, %rd11203;
	mad.lo.s64 	%rd11205, %rd601, %rd601, %rd11204;
	shr.u64 	%rd11206, %rd11205, 32;
	mul.lo.s64 	%rd11207, %rd602, %rd601;
	and.b64  	%rd11208, %rd11182, 4294967295;
	add.s64 	%rd11209, %rd11206, %rd11208;
	add.s64 	%rd11210, %rd11209, %rd11207;
	shr.u64 	%rd11211, %rd11210, 32;
	mul.lo.s64 	%rd11212, %rd601, %rd603;
	add.s64 	%rd11213, %rd11211, %rd11183;
	add.s64 	%rd11214, %rd11213, %rd11212;
	shr.u64 	%rd11215, %rd11214, 32;
	and.b64  	%rd11216, %rd11189, 4294967295;
	add.s64 	%rd11217, %rd11040, %rd11216;
	shr.u64 	%rd11218, %rd11217, 32;
	and.b64  	%rd11219, %rd11193, 4294967295;
	add.s64 	%rd11220, %rd11218, %rd11219;
	add.s64 	%rd11221, %rd11220, %rd11073;
	shr.u64 	%rd11222, %rd11221, 32;
	and.b64  	%rd11223, %rd11197, 4294967295;
	add.s64 	%rd11224, %rd11222, %rd11223;
	add.s64 	%rd11225, %rd11224, %rd11108;
	shr.u64 	%rd11226, %rd11225, 32;
	and.b64  	%rd11227, %rd11201, 4294967295;
	add.s64 	%rd11228, %rd11226, %rd11227;
	add.s64 	%rd11229, %rd11228, %rd11142;
	shr.u64 	%rd11230, %rd11229, 32;
	and.b64  	%rd11231, %rd11205, 4294967295;
	add.s64 	%rd11232, %rd11230, %rd11231;
	add.s64 	%rd11233, %rd11232, %rd11175;
	shr.u64 	%rd11234, %rd11233, 32;
	and.b64  	%rd11235, %rd11210, 4294967295;
	add.s64 	%rd11236, %rd11234, %rd11235;
	add.s64 	%rd11237, %rd11236, %rd11207;
	shr.u64 	%rd11238, %rd11237, 32;
	and.b64  	%rd11239, %rd11214, 4294967295;
	add.s64 	%rd11240, %rd11238, %rd11239;
	mad.lo.s64 	%rd11241, %rd602, %rd602, %rd11240;
	shr.u64 	%rd11242, %rd11241, 32;
	mul.lo.s64 	%rd11243, %rd602, %rd603;
	add.s64 	%rd11244, %rd11242, %rd11215;
	add.s64 	%rd11245, %rd11244, %rd11243;
	shr.u64 	%rd11246, %rd11245, 32;
	and.b64  	%rd11247, %rd11221, 4294967295;
	add.s64 	%rd11248, %rd11043, %rd11247;
	shr.u64 	%rd11249, %rd11248, 32;
	and.b64  	%rd11250, %rd11225, 4294967295;
	add.s64 	%rd11251, %rd11249, %rd11250;
	add.s64 	%rd11252, %rd11251, %rd11078;
	shr.u64 	%rd11253, %rd11252, 32;
	and.b64  	%rd11254, %rd11229, 4294967295;
	add.s64 	%rd11255, %rd11253, %rd11254;
	add.s64 	%rd11256, %rd11255, %rd11113;
	shr.u64 	%rd11257, %rd11256, 32;
	and.b64  	%rd11258, %rd11233, 4294967295;
	add.s64 	%rd11259, %rd11257, %rd11258;
	add.s64 	%rd11260, %rd11259, %rd11147;
	shr.u64 	%rd11261, %rd11260, 32;
	and.b64  	%rd11262, %rd11237, 4294967295;
	add.s64 	%rd11263, %rd11261, %rd11262;
	add.s64 	%rd11264, %rd11263, %rd11180;
	shr.u64 	%rd11265, %rd11264, 32;
	and.b64  	%rd11266, %rd11241, 4294967295;
	add.s64 	%rd11267, %rd11265, %rd11266;
	add.s64 	%rd11268, %rd11267, %rd11212;
	shr.u64 	%rd11269, %rd11268, 32;
	and.b64  	%rd11270, %rd11245, 4294967295;
	add.s64 	%rd11271, %rd11269, %rd11270;
	add.s64 	%rd11272, %rd11271, %rd11243;
	shr.u64 	%rd11273, %rd11272, 32;
	mul.wide.u32 	%rd11274, %r4806, %r4806;
	add.s64 	%rd11275, %rd11273, %rd11246;
	add.s64 	%rd11276, %rd11275, %rd11274;
	{ .reg .b32 tmp; mov.b64 {tmp, %r2305}, %rd11276; }
	mul.lo.s32 	%r2306, %r75, %r2304;
	cvt.u64.u32 	%rd11277, %r2306;
	and.b64  	%rd11278, %rd11023, 4294967293;
	mad.lo.s64 	%rd11279, %rd6, %rd11277, %rd11278;
	shr.u64 	%rd11280, %rd11279, 32;
	and.b64  	%rd11281, %rd11047, 4294967295;
	add.s64 	%rd11282, %rd11280, %rd11281;
	mad.lo.s64 	%rd11283, %rd7, %rd11277, %rd11282;
	cvt.u32.u64 	%r2307, %rd11283;
	shr.u64 	%rd11284, %rd11283, 32;
	and.b64  	%rd11285, %rd11083, 4294967295;
	add.s64 	%rd11286, %rd11284, %rd11285;
	mad.lo.s64 	%rd11287, %rd8, %rd11277, %rd11286;
	shr.u64 	%rd11288, %rd11287, 32;
	and.b64  	%rd11289, %rd11118, 4294967295;
	add.s64 	%rd11290, %rd11288, %rd11289;
	mad.lo.s64 	%rd11291, %rd9, %rd11277, %rd11290;
	shr.u64 	%rd11292, %rd11291, 32;
	and.b64  	%rd11293, %rd11152, 4294967295;
	add.s64 	%rd11294, %rd11292, %rd11293;
	mad.lo.s64 	%rd11295, %rd10, %rd11277, %rd11294;
	shr.u64 	%rd11296, %rd11295, 32;
	and.b64  	%rd11297, %rd11185, 4294967295;
	add.s64 	%rd11298, %rd11296, %rd11297;
	mad.lo.s64 	%rd11299, %rd11, %rd11277, %rd11298;
	shr.u64 	%rd11300, %rd11299, 32;
	and.b64  	%rd11301, %rd11217, 4294967295;
	add.s64 	%rd11302, %rd11300, %rd11301;
	mad.lo.s64 	%rd11303, %rd12, %rd11277, %rd11302;
	shr.u64 	%rd11304, %rd11303, 32;
	and.b64  	%rd11305, %rd11248, 4294967295;
	add.s64 	%rd11306, %rd11304, %rd11305;
	mad.lo.s64 	%rd11307, %rd13, %rd11277, %rd11306;
	shr.u64 	%rd11308, %rd11307, 32;
	and.b64  	%rd11309, %rd11252, 4294967295;
	add.s64 	%rd11310, %rd11308, %rd11309;
	shr.u64 	%rd11311, %rd11310, 32;
	and.b64  	%rd11312, %rd11256, 4294967295;
	add.s64 	%rd11313, %rd11311, %rd11312;
	shr.u64 	%rd11314, %rd11313, 32;
	and.b64  	%rd11315, %rd11260, 4294967295;
	add.s64 	%rd11316, %rd11314, %rd11315;
	shr.u64 	%rd11317, %rd11316, 32;
	and.b64  	%rd11318, %rd11264, 4294967295;
	add.s64 	%rd11319, %rd11317, %rd11318;
	shr.u64 	%rd11320, %rd11319, 32;
	and.b64  	%rd11321, %rd11268, 4294967295;
	add.s64 	%rd11322, %rd11320, %rd11321;
	shr.u64 	%rd11323, %rd11322, 32;
	and.b64  	%rd11324, %rd11272, 4294967295;
	add.s64 	%rd11325, %rd11323, %rd11324;
	shr.u64 	%rd11326, %rd11325, 32;
	and.b64  	%rd11327, %rd11276, 4294967295;
	add.s64 	%rd11328, %rd11326, %rd11327;
	{ .reg .b32 tmp; mov.b64 {tmp, %r2308}, %rd11328; }
	add.s32 	%r2309, %r2305, %r2308;
	mul.lo.s32 	%r2310, %r75, %r2307;
	cvt.u64.u32 	%rd11329, %r2310;
	and.b64  	%rd11330, %rd11283, 4294967295;
	mad.lo.s64 	%rd11331, %rd6, %rd11329, %rd11330;
	shr.u64 	%rd11332, %rd11331, 32;
	and.b64  	%rd11333, %rd11287, 4294967295;
	add.s64 	%rd11334, %rd11332, %rd11333;
	mad.lo.s64 	%rd11335, %rd7, %rd11329, %rd11334;
	cvt.u32.u64 	%r2311, %rd11335;
	shr.u64 	%rd11336, %rd11335, 32;
	and.b64  	%rd11337, %rd11291, 4294967295;
	add.s64 	%rd11338, %rd11336, %rd11337;
	mad.lo.s64 	%rd11339, %rd8, %rd11329, %rd11338;
	shr.u64 	%rd11340, %rd11339, 32;
	and.b64  	%rd11341, %rd11295, 4294967295;
	add.s64 	%rd11342, %rd11340, %rd11341;
	mad.lo.s64 	%rd11343, %rd9, %rd11329, %rd11342;
	shr.u64 	%rd11344, %rd11343, 32;
	and.b64  	%rd11345, %rd11299, 4294967295;
	add.s64 	%rd11346, %rd11344, %rd11345;
	mad.lo.s64 	%rd11347, %rd10, %rd11329, %rd11346;
	shr.u64 	%rd11348, %rd11347, 32;
	and.b64  	%rd11349, %rd11303, 4294967295;
	add.s64 	%rd11350, %rd11348, %rd11349;
	mad.lo.s64 	%rd11351, %rd11, %rd11329, %rd11350;
	shr.u64 	%rd11352, %rd11351, 32;
	and.b64  	%rd11353, %rd11307, 4294967295;
	add.s64 	%rd11354, %rd11352, %rd11353;
	mad.lo.s64 	%rd11355, %rd12, %rd11329, %rd11354;
	shr.u64 	%rd11356, %rd11355, 32;
	and.b64  	%rd11357, %rd11310, 4294967295;
	add.s64 	%rd11358, %rd11356, %rd11357;
	mad.lo.s64 	%rd11359, %rd13, %rd11329, %rd11358;
	shr.u64 	%rd11360, %rd11359, 32;
	and.b64  	%rd11361, %rd11313, 4294967295;
	add.s64 	%rd11362, %rd11360, %rd11361;
	shr.u64 	%rd11363, %rd11362, 32;
	and.b64  	%rd11364, %rd11316, 4294967295;
	add.s64 	%rd11365, %rd11363, %rd11364;
	shr.u64 	%rd11366, %rd11365, 32;
	and.b64  	%rd11367, %rd11319, 4294967295;
	add.s64 	%rd11368, %rd11366, %rd11367;
	shr.u64 	%rd11369, %rd11368, 32;
	and.b64  	%rd11370, %rd11322, 4294967295;
	add.s64 	%rd11371, %rd11369, %rd11370;
	shr.u64 	%rd11372, %rd11371, 32;
	and.b64  	%rd11373, %rd11325, 4294967295;
	add.s64 	%rd11374, %rd11372, %rd11373;
	shr.u64 	%rd11375, %rd11374, 32;
	and.b64  	%rd11376, %rd11328, 4294967295;
	add.s64 	%rd11377, %rd11375, %rd11376;
	{ .reg .b32 tmp; mov.b64 {tmp, %r2312}, %rd11377; }
	add.s32 	%r2313, %r2309, %r2312;
	mul.lo.s32 	%r2314, %r75, %r2311;
	cvt.u64.u32 	%rd11378, %r2314;
	and.b64  	%rd11379, %rd11335, 4294967295;
	mad.lo.s64 	%rd11380, %rd6, %rd11378, %rd11379;
	shr.u64 	%rd11381, %rd11380, 32;
	and.b64  	%rd11382, %rd11339, 4294967295;
	add.s64 	%rd11383, %rd11381, %rd11382;
	mad.lo.s64 	%rd11384, %rd7, %rd11378, %rd11383;
	cvt.u32.u64 	%r2315, %rd11384;
	shr.u64 	%rd11385, %rd11384, 32;
	and.b64  	%rd11386, %rd11343, 4294967295;
	add.s64 	%rd11387, %rd11385, %rd11386;
	mad.lo.s64 	%rd11388, %rd8, %rd11378, %rd11387;
	shr.u64 	%rd11389, %rd11388, 32;
	and.b64  	%rd11390, %rd11347, 4294967295;
	add.s64 	%rd11391, %rd11389, %rd11390;
	mad.lo.s64 	%rd11392, %rd9, %rd11378, %rd11391;
	shr.u64 	%rd11393, %rd11392, 32;
	and.b64  	%rd11394, %rd11351, 4294967295;
	add.s64 	%rd11395, %rd11393, %rd11394;
	mad.lo.s64 	%rd11396, %rd10, %rd11378, %rd11395;
	shr.u64 	%rd11397, %rd11396, 32;
	and.b64  	%rd11398, %rd11355, 4294967295;
	add.s64 	%rd11399, %rd11397, %rd11398;
	mad.lo.s64 	%rd11400, %rd11, %rd11378, %rd11399;
	shr.u64 	%rd11401, %rd11400, 32;
	and.b64  	%rd11402, %rd11359, 4294967295;
	add.s64 	%rd11403, %rd11401, %rd11402;
	mad.lo.s64 	%rd11404, %rd12, %rd11378, %rd11403;
	shr.u64 	%rd11405, %rd11404, 32;
	and.b64  	%rd11406, %rd11362, 4294967295;
	add.s64 	%rd11407, %rd11405, %rd11406;
	mad.lo.s64 	%rd11408, %rd13, %rd11378, %rd11407;
	shr.u64 	%rd11409, %rd11408, 32;
	and.b64  	%rd11410, %rd11365, 4294967295;
	add.s64 	%rd11411, %rd11409, %rd11410;
	shr.u64 	%rd11412, %rd11411, 32;
	and.b64  	%rd11413, %rd11368, 4294967295;
	add.s64 	%rd11414, %rd11412, %rd11413;
	shr.u64 	%rd11415, %rd11414, 32;
	and.b64  	%rd11416, %rd11371, 4294967295;
	add.s64 	%rd11417, %rd11415, %rd11416;
	shr.u64 	%rd11418, %rd11417, 32;
	and.b64  	%rd11419, %rd11374, 4294967295;
	add.s64 	%rd11420, %rd11418, %rd11419;
	shr.u64 	%rd11421, %rd11420, 32;
	and.b64  	%rd11422, %rd11377, 4294967295;
	add.s64 	%rd11423, %rd11421, %rd11422;
	{ .reg .b32 tmp; mov.b64 {tmp, %r2316}, %rd11423; }
	add.s32 	%r2317, %r2313, %r2316;
	mul.lo.s32 	%r2318, %r75, %r2315;
	cvt.u64.u32 	%rd11424, %r2318;
	and.b64  	%rd11425, %rd11384, 4294967295;
	mad.lo.s64 	%rd11426, %rd6, %rd11424, %rd11425;
	shr.u64 	%rd11427, %rd11426, 32;
	and.b64  	%rd11428, %rd11388, 4294967295;
	add.s64 	%rd11429, %rd11427, %rd11428;
	mad.lo.s64 	%rd11430, %rd7, %rd11424, %rd11429;
	cvt.u32.u64 	%r2319, %rd11430;
	shr.u64 	%rd11431, %rd11430, 32;
	and.b64  	%rd11432, %rd11392, 4294967295;
	add.s64 	%rd11433, %rd11431, %rd11432;
	mad.lo.s64 	%rd11434, %rd8, %rd11424, %rd11433;
	shr.u64 	%rd11435, %rd11434, 32;
	and.b64  	%rd11436, %rd11396, 4294967295;
	add.s64 	%rd11437, %rd11435, %rd11436;
	mad.lo.s64 	%rd11438, %rd9, %rd11424, %rd11437;
	shr.u64 	%rd11439, %rd11438, 32;
	and.b64  	%rd11440, %rd11400, 4294967295;
	add.s64 	%rd11441, %rd11439, %rd11440;
	mad.lo.s64 	%rd11442, %rd10, %rd11424, %rd11441;
	shr.u64 	%rd11443, %rd11442, 32;
	and.b64  	%rd11444, %rd11404, 4294967295;
	add.s64 	%rd11445, %rd11443, %rd11444;
	mad.lo.s64 	%rd11446, %rd11, %rd11424, %rd11445;
	shr.u64 	%rd11447, %rd11446, 32;
	and.b64  	%rd11448, %rd11408, 4294967295;
	add.s64 	%rd11449, %rd11447, %rd11448;
	mad.lo.s64 	%rd11450, %rd12, %rd11424, %rd11449;
	shr.u64 	%rd11451, %rd11450, 32;
	and.b64  	%rd11452, %rd11411, 4294967295;
	add.s64 	%rd11453, %rd11451, %rd11452;
	mad.lo.s64 	%rd11454, %rd13, %rd11424, %rd11453;
	shr.u64 	%rd11455, %rd11454, 32;
	and.b64  	%rd11456, %rd11414, 4294967295;
	add.s64 	%rd11457, %rd11455, %rd11456;
	shr.u64 	%rd11458, %rd11457, 32;
	and.b64  	%rd11459, %rd11417, 4294967295;
	add.s64 	%rd11460, %rd11458, %rd11459;
	shr.u64 	%rd11461, %rd11460, 32;
	and.b64  	%rd11462, %rd11420, 4294967295;
	add.s64 	%rd11463, %rd11461, %rd11462;
	shr.u64 	%rd11464, %rd11463, 32;
	and.b64  	%rd11465, %rd11423, 4294967295;
	add.s64 	%rd11466, %rd11464, %rd11465;
	{ .reg .b32 tmp; mov.b64 {tmp, %r2320}, %rd11466; }
	add.s32 	%r2321, %r2317, %r2320;
	mul.lo.s32 	%r2322, %r75, %r2319;
	cvt.u64.u32 	%rd11467, %r2322;
	and.b64  	%rd11468, %rd11430, 4294967295;
	mad.lo.s64 	%rd11469, %rd6, %rd11467, %rd11468;
	shr.u64 	%rd11470, %rd11469, 32;
	and.b64  	%rd11471, %rd11434, 4294967295;
	add.s64 	%rd11472, %rd11470, %rd11471;
	mad.lo.s64 	%rd11473, %rd7, %rd11467, %rd11472;
	cvt.u32.u64 	%r2323, %rd11473;
	shr.u64 	%rd11474, %rd11473, 32;
	and.b64  	%rd11475, %rd11438, 4294967295;
	add.s64 	%rd11476, %rd11474, %rd11475;
	mad.lo.s64 	%rd11477, %rd8, %rd11467, %rd11476;
	shr.u64 	%rd11478, %rd11477, 32;
	and.b64  	%rd11479, %rd11442, 4294967295;
	add.s64 	%rd11480, %rd11478, %rd11479;
	mad.lo.s64 	%rd11481, %rd9, %rd11467, %rd11480;
	shr.u64 	%rd11482, %rd11481, 32;
	and.b64  	%rd11483, %rd11446, 4294967295;
	add.s64 	%rd11484, %rd11482, %rd11483;
	mad.lo.s64 	%rd11485, %rd10, %rd11467, %rd11484;
	shr.u64 	%rd11486, %rd11485, 32;
	and.b64  	%rd11487, %rd11450, 4294967295;
	add.s64 	%rd11488, %rd11486, %rd11487;
	mad.lo.s64 	%rd11489, %rd11, %rd11467, %rd11488;
	shr.u64 	%rd11490, %rd11489, 32;
	and.b64  	%rd11491, %rd11454, 4294967295;
	add.s64 	%rd11492, %rd11490, %rd11491;
	mad.lo.s64 	%rd11493, %rd12, %rd11467, %rd11492;
	shr.u64 	%rd11494, %rd11493, 32;
	and.b64  	%rd11495, %rd11457, 4294967295;
	add.s64 	%rd11496, %rd11494, %rd11495;
	mad.lo.s64 	%rd11497, %rd13, %rd11467, %rd11496;
	shr.u64 	%rd11498, %rd11497, 32;
	and.b64  	%rd11499, %rd11460, 4294967295;
	add.s64 	%rd11500, %rd11498, %rd11499;
	shr.u64 	%rd11501, %rd11500, 32;
	and.b64  	%rd11502, %rd11463, 4294967295;
	add.s64 	%rd11503, %rd11501, %rd11502;
	shr.u64 	%rd11504, %rd11503, 32;
	and.b64  	%rd11505, %rd11466, 4294967295;
	add.s64 	%rd11506, %rd11504, %rd11505;
	{ .reg .b32 tmp; mov.b64 {tmp, %r2324}, %rd11506; }
	add.s32 	%r2325, %r2321, %r2324;
	mul.lo.s32 	%r2326, %r75, %r2323;
	cvt.u64.u32 	%rd11507, %r2326;
	and.b64  	%rd11508, %rd11473, 4294967295;
	mad.lo.s64 	%rd11509, %rd6, %rd11507, %rd11508;
	shr.u64 	%rd11510, %rd11509, 32;
	and.b64  	%rd11511, %rd11477, 4294967295;
	add.s64 	%rd11512, %rd11510, %rd11511;
	mad.lo.s64 	%rd11513, %rd7, %rd11507, %rd11512;
	cvt.u32.u64 	%r2327, %rd11513;
	shr.u64 	%rd11514, %rd11513, 32;
	and.b64  	%rd11515, %rd11481, 4294967295;
	add.s64 	%rd11516, %rd11514, %rd11515;
	mad.lo.s64 	%rd11517, %rd8, %rd11507, %rd11516;
	shr.u64 	%rd11518, %rd11517, 32;
	and.b64  	%rd11519, %rd11485, 4294967295;
	add.s64 	%rd11520, %rd11518, %rd11519;
	mad.lo.s64 	%rd11521, %rd9, %rd11507, %rd11520;
	shr.u64 	%rd11522, %rd11521, 32;
	and.b64  	%rd11523, %rd11489, 4294967295;
	add.s64 	%rd11524, %rd11522, %rd11523;
	mad.lo.s64 	%rd11525, %rd10, %rd11507, %rd11524;
	shr.u64 	%rd11526, %rd11525, 32;
	and.b64  	%rd11527, %rd11493, 4294967295;
	add.s64 	%rd11528, %rd11526, %rd11527;
	mad.lo.s64 	%rd11529, %rd11, %rd11507, %rd11528;
	shr.u64 	%rd11530, %rd11529, 32;
	and.b64  	%rd11531, %rd11497, 4294967295;
	add.s64 	%rd11532, %rd11530, %rd11531;
	mad.lo.s64 	%rd11533, %rd12, %rd11507, %rd11532;
	shr.u64 	%rd11534, %rd11533, 32;
	and.b64  	%rd11535, %rd11500, 4294967295;
	add.s64 	%rd11536, %rd11534, %rd11535;
	mad.lo.s64 	%rd11537, %rd13, %rd11507, %rd11536;
	shr.u64 	%rd11538, %rd11537, 32;
	and.b64  	%rd11539, %rd11503, 4294967295;
	add.s64 	%rd11540, %rd11538, %rd11539;
	shr.u64 	%rd11541, %rd11540, 32;
	and.b64  	%rd11542, %rd11506, 4294967295;
	add.s64 	%rd11543, %rd11541, %rd11542;
	{ .reg .b32 tmp; mov.b64 {tmp, %r2328}, %rd11543; }
	add.s32 	%r2329, %r2325, %r2328;
	mul.lo.s32 	%r2330, %r75, %r2327;
	cvt.u64.u32 	%rd11544, %r2330;
	and.b64  	%rd11545, %rd11513, 4294967295;
	mad.lo.s64 	%rd11546, %rd6, %rd11544, %rd11545;
	shr.u64 	%rd11547, %rd11546, 32;
	and.b64  	%rd11548, %rd11517, 4294967295;
	add.s64 	%rd11549, %rd11547, %rd11548;
	mad.lo.s64 	%rd11550, %rd7, %rd11544, %rd11549;
	cvt.u32.u64 	%r2331, %rd11550;
	shr.u64 	%rd11551, %rd11550, 32;
	and.b64  	%rd11552, %rd11521, 4294967295;
	add.s64 	%rd11553, %rd11551, %rd11552;
	mad.lo.s64 	%rd11554, %rd8, %rd11544, %rd11553;
	shr.u64 	%rd11555, %rd11554, 32;
	and.b64  	%rd11556, %rd11525, 4294967295;
	add.s64 	%rd11557, %rd11555, %rd11556;
	mad.lo.s64 	%rd11558, %rd9, %rd11544, %rd11557;
	shr.u64 	%rd11559, %rd11558, 32;
	and.b64  	%rd11560, %rd11529, 4294967295;
	add.s64 	%rd11561, %rd11559, %rd11560;
	mad.lo.s64 	%rd11562, %rd10, %rd11544, %rd11561;
	shr.u64 	%rd11563, %rd11562, 32;
	and.b64  	%rd11564, %rd11533, 4294967295;
	add.s64 	%rd11565, %rd11563, %rd11564;
	mad.lo.s64 	%rd11566, %rd11, %rd11544, %rd11565;
	shr.u64 	%rd11567, %rd11566, 32;
	and.b64  	%rd11568, %rd11537, 4294967295;
	add.s64 	%rd11569, %rd11567, %rd11568;
	mad.lo.s64 	%rd11570, %rd12, %rd11544, %rd11569;
	shr.u64 	%rd11571, %rd11570, 32;
	and.b64  	%rd11572, %rd11540, 4294967295;
	add.s64 	%rd11573, %rd11571, %rd11572;
	mad.lo.s64 	%rd11574, %rd13, %rd11544, %rd11573;
	shr.u64 	%rd11575, %rd11574, 32;
	and.b64  	%rd11576, %rd11543, 4294967295;
	add.s64 	%rd11577, %rd11575, %rd11576;
	{ .reg .b32 tmp; mov.b64 {tmp, %r2332}, %rd11577; }
	add.s32 	%r2333, %r2329, %r2332;
	mul.lo.s32 	%r2334, %r75, %r2331;
	cvt.u64.u32 	%rd11578, %r2334;
	and.b64  	%rd11579, %rd11550, 4294967295;
	mad.lo.s64 	%rd11580, %rd6, %rd11578, %rd11579;
	shr.u64 	%rd11581, %rd11580, 32;
	and.b64  	%rd11582, %rd11554, 4294967295;
	add.s64 	%rd11583, %rd11581, %rd11582;
	mad.lo.s64 	%rd604, %rd7, %rd11578, %rd11583;
	cvt.u32.u64 	%r4809, %rd604;
	shr.u64 	%rd11584, %rd604, 32;
	and.b64  	%rd11585, %rd11558, 4294967295;
	add.s64 	%rd11586, %rd11584, %rd11585;
	mad.lo.s64 	%rd27945, %rd8, %rd11578, %rd11586;
	cvt.u32.u64 	%r470, %rd27945;
	shr.u64 	%rd11587, %rd27945, 32;
	and.b64  	%rd11588, %rd11562, 4294967295;
	add.s64 	%rd11589, %rd11587, %rd11588;
	mad.lo.s64 	%rd27944, %rd9, %rd11578, %rd11589;
	cvt.u32.u64 	%r471, %rd27944;
	shr.u64 	%rd11590, %rd27944, 32;
	and.b64  	%rd11591, %rd11566, 4294967295;
	add.s64 	%rd11592, %rd11590, %rd11591;
	mad.lo.s64 	%rd27943, %rd10, %rd11578, %rd11592;
	cvt.u32.u64 	%r472, %rd27943;
	shr.u64 	%rd11593, %rd27943, 32;
	and.b64  	%rd11594, %rd11570, 4294967295;
	add.s64 	%rd11595, %rd11593, %rd11594;
	mad.lo.s64 	%rd27942, %rd11, %rd11578, %rd11595;
	cvt.u32.u64 	%r473, %rd27942;
	shr.u64 	%rd11596, %rd27942, 32;
	and.b64  	%rd11597, %rd11574, 4294967295;
	add.s64 	%rd11598, %rd11596, %rd11597;
	mad.lo.s64 	%rd27941, %rd12, %rd11578, %rd11598;
	cvt.u32.u64 	%r474, %rd27941;
	shr.u64 	%rd11599, %rd27941, 32;
	and.b64  	%rd11600, %rd11577, 4294967295;
	add.s64 	%rd11601, %rd11599, %rd11600;
	mad.lo.s64 	%rd27940, %rd13, %rd11578, %rd11601;
	cvt.u32.u64 	%r475, %rd27940;
	{ .reg .b32 tmp; mov.b64 {tmp, %r2335}, %rd27940; }
	add.s32 	%r4808, %r2333, %r2335;
	setp.gt.u32 	%p454, %r4808, %r2303;
	@%p454 bra 	$L__BB4_395;
	cvt.u32.u64 	%r2336, %rd13;
	setp.lt.u32 	%p455, %r4808, %r2336;
	@%p455 bra 	$L__BB4_396;
	cvt.u32.u64 	%r2337, %rd12;
	setp.lt.u32 	%p456, %r2337, %r475;
	@%p456 bra 	$L__BB4_395;
	cvt.u32.u64 	%r2338, %rd12;
	setp.gt.u32 	%p457, %r2338, %r475;
	@%p457 bra 	$L__BB4_396;
	cvt.u32.u64 	%r2339, %rd11;
	setp.lt.u32 	%p458, %r2339, %r474;
	@%p458 bra 	$L__BB4_395;
	cvt.u32.u64 	%r2340, %rd11;
	setp.gt.u32 	%p459, %r2340, %r474;
	@%p459 bra 	$L__BB4_396;
	cvt.u32.u64 	%r2341, %rd10;
	setp.lt.u32 	%p460, %r2341, %r473;
	@%p460 bra 	$L__BB4_395;
	cvt.u32.u64 	%r2342, %rd10;
	setp.gt.u32 	%p461, %r2342, %r473;
	@%p461 bra 	$L__BB4_396;
	cvt.u32.u64 	%r2343, %rd9;
	setp.lt.u32 	%p462, %r2343, %r472;
	@%p462 bra 	$L__BB4_395;
	cvt.u32.u64 	%r2344, %rd9;
	setp.gt.u32 	%p463, %r2344, %r472;
	@%p463 bra 	$L__BB4_396;
	cvt.u32.u64 	%r2345, %rd8;
	setp.lt.u32 	%p464, %r2345, %r471;
	@%p464 bra 	$L__BB4_395;
	cvt.u32.u64 	%r2346, %rd8;
	setp.gt.u32 	%p465, %r2346, %r471;
	@%p465 bra 	$L__BB4_396;
	cvt.u32.u64 	%r2347, %rd7;
	setp.lt.u32 	%p466, %r2347, %r470;
	@%p466 bra 	$L__BB4_395;
	cvt.u32.u64 	%r2348, %rd7;
	cvt.u32.u64 	%r2349, %rd6;
	setp.gt.u32 	%p467, %r2348, %r470;
	setp.gt.u32 	%p468, %r2349, %r4809;
	or.pred  	%p469, %p467, %p468;
	@%p469 bra 	$L__BB4_396;
$L__BB4_395:
	cvt.u32.u64 	%r2350, %rd13;
	and.b64  	%rd11603, %rd604, 4294967295;
	sub.s64 	%rd11604, %rd11603, %rd6;
	shr.u64 	%rd11605, %rd11604, 63;
	cvt.u32.u64 	%r4809, %rd11604;
	and.b64  	%rd11606, %rd27945, 4294967295;
	add.s64 	%rd11607, %rd11605, %rd7;
	sub.s64 	%rd27945, %rd11606, %rd11607;
	shr.u64 	%rd11608, %rd27945, 63;
	and.b64  	%rd11609, %rd27944, 4294967295;
	add.s64 	%rd11610, %rd11608, %rd8;
	sub.s64 	%rd27944, %rd11609, %rd11610;
	shr.u64 	%rd11611, %rd27944, 63;
	and.b64  	%rd11612, %rd27943, 4294967295;
	add.s64 	%rd11613, %rd11611, %rd9;
	sub.s64 	%rd27943, %rd11612, %rd11613;
	shr.u64 	%rd11614, %rd27943, 63;
	and.b64  	%rd11615, %rd27942, 4294967295;
	add.s64 	%rd11616, %rd11614, %rd10;
	sub.s64 	%rd27942, %rd11615, %rd11616;
	shr.u64 	%rd11617, %rd27942, 63;
	and.b64  	%rd11618, %rd27941, 4294967295;
	add.s64 	%rd11619, %rd11617, %rd11;
	sub.s64 	%rd27941, %rd11618, %rd11619;
	shr.u64 	%rd11620, %rd27941, 63;
	and.b64  	%rd11621, %rd27940, 4294967295;
	add.s64 	%rd11622, %rd11620, %rd12;
	sub.s64 	%rd27940, %rd11621, %rd11622;
	shr.u64 	%rd11623, %rd27940, 63;
	cvt.u32.u64 	%r2351, %rd11623;
	add.s32 	%r2352, %r2350, %r2351;
	sub.s32 	%r4808, %r4808, %r2352;
$L__BB4_396:
	cvt.u32.u64 	%r2353, %rd13;
	shl.b32 	%r4810, %r4809, 1;
	shr.u32 	%r2354, %r4809, 31;
	cvt.u64.u32 	%rd11625, %r2354;
	shl.b64 	%rd11626, %rd27945, 1;
	and.b64  	%rd11627, %rd11626, 8589934590;
	or.b64  	%rd27952, %rd11627, %rd11625;
	cvt.u32.u64 	%r482, %rd27952;
	shr.u64 	%rd11628, %rd11627, 32;
	shl.b64 	%rd11629, %rd27944, 1;
	and.b64  	%rd11630, %rd11629, 8589934590;
	or.b64  	%rd27951, %rd11628, %rd11630;
	cvt.u32.u64 	%r483, %rd27951;
	shr.u64 	%rd11631, %rd11630, 32;
	shl.b64 	%rd11632, %rd27943, 1;
	and.b64  	%rd11633, %rd11632, 8589934590;
	or.b64  	%rd27950, %rd11631, %rd11633;
	cvt.u32.u64 	%r484, %rd27950;
	shr.u64 	%rd11634, %rd11633, 32;
	shl.b64 	%rd11635, %rd27942, 1;
	and.b64  	%rd11636, %rd11635, 8589934590;
	or.b64  	%rd27949, %rd11634, %rd11636;
	cvt.u32.u64 	%r485, %rd27949;
	shr.u64 	%rd11637, %rd11636, 32;
	shl.b64 	%rd11638, %rd27941, 1;
	and.b64  	%rd11639, %rd11638, 8589934590;
	or.b64  	%rd27948, %rd11637, %rd11639;
	cvt.u32.u64 	%r486, %rd27948;
	shr.u64 	%rd11640, %rd11639, 32;
	shl.b64 	%rd11641, %rd27940, 1;
	and.b64  	%rd11642, %rd11641, 8589934590;
	or.b64  	%rd27947, %rd11640, %rd11642;
	cvt.u32.u64 	%r487, %rd27947;
	shr.u64 	%rd11643, %rd11642, 32;
	mul.wide.u32 	%rd11644, %r4808, 2;
	add.s64 	%rd27946, %rd11643, %rd11644;
	cvt.u32.u64 	%r488, %rd27946;
	setp.gt.u64 	%p470, %rd27946, 4294967295;
	setp.lt.u32 	%p471, %r2353, %r488;
	or.pred  	%p472, %p470, %p471;
	@%p472 bra 	$L__BB4_410;
	cvt.u32.u64 	%r2355, %rd13;
	setp.gt.u32 	%p473, %r2355, %r488;
	@%p473 bra 	$L__BB4_411;
	cvt.u32.u64 	%r2356, %rd12;
	setp.lt.u32 	%p474, %r2356, %r487;
	@%p474 bra 	$L__BB4_410;
	cvt.u32.u64 	%r2357, %rd12;
	setp.gt.u32 	%p475, %r2357, %r487;
	@%p475 bra 	$L__BB4_411;
	cvt.u32.u64 	%r2358, %rd11;
	setp.lt.u32 	%p476, %r2358, %r486;
	@%p476 bra 	$L__BB4_410;
	cvt.u32.u64 	%r2359, %rd11;
	setp.gt.u32 	%p477, %r2359, %r486;
	@%p477 bra 	$L__BB4_411;
	cvt.u32.u64 	%r2360, %rd10;
	setp.lt.u32 	%p478, %r2360, %r485;
	@%p478 bra 	$L__BB4_410;
	cvt.u32.u64 	%r2361, %rd10;
	setp.gt.u32 	%p479, %r2361, %r485;
	@%p479 bra 	$L__BB4_411;
	cvt.u32.u64 	%r2362, %rd9;
	setp.lt.u32 	%p480, %r2362, %r484;
	@%p480 bra 	$L__BB4_410;
	cvt.u32.u64 	%r2363, %rd9;
	setp.gt.u32 	%p481, %r2363, %r484;
	@%p481 bra 	$L__BB4_411;
	cvt.u32.u64 	%r2364, %rd8;
	setp.lt.u32 	%p482, %r2364, %r483;
	@%p482 bra 	$L__BB4_410;
	cvt.u32.u64 	%r2365, %rd8;
	setp.gt.u32 	%p483, %r2365, %r483;
	@%p483 bra 	$L__BB4_411;
	cvt.u32.u64 	%r2366, %rd7;
	setp.lt.u32 	%p484, %r2366, %r482;
	@%p484 bra 	$L__BB4_410;
	cvt.u32.u64 	%r2367, %rd7;
	cvt.u32.u64 	%r2368, %rd6;
	setp.gt.u32 	%p485, %r2367, %r482;
	setp.lt.u32 	%p486, %r4810, %r2368;
	or.pred  	%p487, %p485, %p486;
	@%p487 bra 	$L__BB4_411;
$L__BB4_410:
	cvt.u64.u32 	%rd11647, %r4810;
	sub.s64 	%rd11648, %rd11647, %rd6;
	shr.u64 	%rd11649, %rd11648, 63;
	cvt.u32.u64 	%r4810, %rd11648;
	and.b64  	%rd11650, %rd27952, 4294967295;
	add.s64 	%rd11651, %rd11649, %rd7;
	sub.s64 	%rd27952, %rd11650, %rd11651;
	shr.u64 	%rd11652, %rd27952, 63;
	and.b64  	%rd11653, %rd27951, 4294967295;
	add.s64 	%rd11654, %rd11652, %rd8;
	sub.s64 	%rd27951, %rd11653, %rd11654;
	shr.u64 	%rd11655, %rd27951, 63;
	and.b64  	%rd11656, %rd27950, 4294967295;
	add.s64 	%rd11657, %rd11655, %rd9;
	sub.s64 	%rd27950, %rd11656, %rd11657;
	shr.u64 	%rd11658, %rd27950, 63;
	and.b64  	%rd11659, %rd27949, 4294967295;
	add.s64 	%rd11660, %rd11658, %rd10;
	sub.s64 	%rd27949, %rd11659, %rd11660;
	shr.u64 	%rd11661, %rd27949, 63;
	and.b64  	%rd11662, %rd27948, 4294967295;
	add.s64 	%rd11663, %rd11661, %rd11;
	sub.s64 	%rd27948, %rd11662, %rd11663;
	shr.u64 	%rd11664, %rd27948, 63;
	and.b64  	%rd11665, %rd27947, 4294967295;
	add.s64 	%rd11666, %rd11664, %rd12;
	sub.s64 	%rd27947, %rd11665, %rd11666;
	shr.u64 	%rd11667, %rd27947, 63;
	and.b64  	%rd11668, %rd27946, 4294967295;
	add.s64 	%rd11669, %rd11667, %rd13;
	sub.s64 	%rd27946, %rd11668, %rd11669;
$L__BB4_411:
	cvt.u32.u64 	%r2369, %rd13;
	shl.b32 	%r4811, %r4810, 1;
	shr.u32 	%r2370, %r4810, 31;
	cvt.u64.u32 	%rd11671, %r2370;
	shl.b64 	%rd11672, %rd27952, 1;
	and.b64  	%rd11673, %rd11672, 8589934590;
	or.b64  	%rd27959, %rd11673, %rd11671;
	cvt.u32.u64 	%r492, %rd27959;
	shr.u64 	%rd11674, %rd11673, 32;
	shl.b64 	%rd11675, %rd27951, 1;
	and.b64  	%rd11676, %rd11675, 8589934590;
	or.b64  	%rd27958, %rd11674, %rd11676;
	cvt.u32.u64 	%r493, %rd27958;
	shr.u64 	%rd11677, %rd11676, 32;
	shl.b64 	%rd11678, %rd27950, 1;
	and.b64  	%rd11679, %rd11678, 8589934590;
	or.b64  	%rd27957, %rd11677, %rd11679;
	cvt.u32.u64 	%r494, %rd27957;
	shr.u64 	%rd11680, %rd11679, 32;
	shl.b64 	%rd11681, %rd27949, 1;
	and.b64  	%rd11682, %rd11681, 8589934590;
	or.b64  	%rd27956, %rd11680, %rd11682;
	cvt.u32.u64 	%r495, %rd27956;
	shr.u64 	%rd11683, %rd11682, 32;
	shl.b64 	%rd11684, %rd27948, 1;
	and.b64  	%rd11685, %rd11684, 8589934590;
	or.b64  	%rd27955, %rd11683, %rd11685;
	cvt.u32.u64 	%r496, %rd27955;
	shr.u64 	%rd11686, %rd11685, 32;
	shl.b64 	%rd11687, %rd27947, 1;
	and.b64  	%rd11688, %rd11687, 8589934590;
	or.b64  	%rd27954, %rd11686, %rd11688;
	cvt.u32.u64 	%r497, %rd27954;
	shr.u64 	%rd11689, %rd11688, 32;
	shl.b64 	%rd11691, %rd27946, 1;
	and.b64  	%rd11692, %rd11691, 8589934590;
	or.b64  	%rd27953, %rd11689, %rd11692;
	cvt.u32.u64 	%r498, %rd27953;
	setp.gt.u64 	%p488, %rd27953, 4294967295;
	setp.lt.u32 	%p489, %r2369, %r498;
	or.pred  	%p490, %p488, %p489;
	@%p490 bra 	$L__BB4_425;
	cvt.u32.u64 	%r2371, %rd13;
	setp.gt.u32 	%p491, %r2371, %r498;
	@%p491 bra 	$L__BB4_426;
	cvt.u32.u64 	%r2372, %rd12;
	setp.lt.u32 	%p492, %r2372, %r497;
	@%p492 bra 	$L__BB4_425;
	cvt.u32.u64 	%r2373, %rd12;
	setp.gt.u32 	%p493, %r2373, %r497;
	@%p493 bra 	$L__BB4_426;
	cvt.u32.u64 	%r2374, %rd11;
	setp.lt.u32 	%p494, %r2374, %r496;
	@%p494 bra 	$L__BB4_425;
	cvt.u32.u64 	%r2375, %rd11;
	setp.gt.u32 	%p495, %r2375, %r496;
	@%p495 bra 	$L__BB4_426;
	cvt.u32.u64 	%r2376, %rd10;
	setp.lt.u32 	%p496, %r2376, %r495;
	@%p496 bra 	$L__BB4_425;
	cvt.u32.u64 	%r2377, %rd10;
	setp.gt.u32 	%p497, %r2377, %r495;
	@%p497 bra 	$L__BB4_426;
	cvt.u32.u64 	%r2378, %rd9;
	setp.lt.u32 	%p498, %r2378, %r494;
	@%p498 bra 	$L__BB4_425;
	cvt.u32.u64 	%r2379, %rd9;
	setp.gt.u32 	%p499, %r2379, %r494;
	@%p499 bra 	$L__BB4_426;
	cvt.u32.u64 	%r2380, %rd8;
	setp.lt.u32 	%p500, %r2380, %r493;
	@%p500 bra 	$L__BB4_425;
	cvt.u32.u64 	%r2381, %rd8;
	setp.gt.u32 	%p501, %r2381, %r493;
	@%p501 bra 	$L__BB4_426;
	cvt.u32.u64 	%r2382, %rd7;
	setp.lt.u32 	%p502, %r2382, %r492;
	@%p502 bra 	$L__BB4_425;
	cvt.u32.u64 	%r2383, %rd7;
	cvt.u32.u64 	%r2384, %rd6;
	setp.gt.u32 	%p503, %r2383, %r492;
	setp.lt.u32 	%p504, %r4811, %r2384;
	or.pred  	%p505, %p503, %p504;
	@%p505 bra 	$L__BB4_426;
$L__BB4_425:
	cvt.u64.u32 	%rd11694, %r4811;
	sub.s64 	%rd11695, %rd11694, %rd6;
	shr.u64 	%rd11696, %rd11695, 63;
	cvt.u32.u64 	%r4811, %rd11695;
	and.b64  	%rd11697, %rd27959, 4294967295;
	add.s64 	%rd11698, %rd11696, %rd7;
	sub.s64 	%rd27959, %rd11697, %rd11698;
	shr.u64 	%rd11699, %rd27959, 63;
	and.b64  	%rd11700, %rd27958, 4294967295;
	add.s64 	%rd11701, %rd11699, %rd8;
	sub.s64 	%rd27958, %rd11700, %rd11701;
	shr.u64 	%rd11702, %rd27958, 63;
	and.b64  	%rd11703, %rd27957, 4294967295;
	add.s64 	%rd11704, %rd11702, %rd9;
	sub.s64 	%rd27957, %rd11703, %rd11704;
	shr.u64 	%rd11705, %rd27957, 63;
	and.b64  	%rd11706, %rd27956, 4294967295;
	add.s64 	%rd11707, %rd11705, %rd10;
	sub.s64 	%rd27956, %rd11706, %rd11707;
	shr.u64 	%rd11708, %rd27956, 63;
	and.b64  	%rd11709, %rd27955, 4294967295;
	add.s64 	%rd11710, %rd11708, %rd11;
	sub.s64 	%rd27955, %rd11709, %rd11710;
	shr.u64 	%rd11711, %rd27955, 63;
	and.b64  	%rd11712, %rd27954, 4294967295;
	add.s64 	%rd11713, %rd11711, %rd12;
	sub.s64 	%rd27954, %rd11712, %rd11713;
	shr.u64 	%rd11714, %rd27954, 63;
	and.b64  	%rd11715, %rd27953, 4294967295;
	add.s64 	%rd11716, %rd11714, %rd13;
	sub.s64 	%rd27953, %rd11715, %rd11716;
$L__BB4_426:
	cvt.u32.u64 	%r2385, %rd13;
	cvt.u64.u32 	%rd665, %r4811;
	mul.lo.s64 	%rd11717, %rd665, %rd596;
	cvt.u32.u64 	%r2386, %rd11717;
	shr.u64 	%rd11718, %rd11717, 32;
	and.b64  	%rd666, %rd27959, 4294967295;
	mad.lo.s64 	%rd11719, %rd666, %rd596, %rd11718;
	shr.u64 	%rd11720, %rd11719, 32;
	and.b64  	%rd667, %rd27958, 4294967295;
	mad.lo.s64 	%rd11721, %rd667, %rd596, %rd11720;
	shr.u64 	%rd11722, %rd11721, 32;
	and.b64  	%rd668, %rd27957, 4294967295;
	mad.lo.s64 	%rd11723, %rd668, %rd596, %rd11722;
	shr.u64 	%rd11724, %rd11723, 32;
	and.b64  	%rd669, %rd27956, 4294967295;
	mad.lo.s64 	%rd11725, %rd669, %rd596, %rd11724;
	shr.u64 	%rd11726, %rd11725, 32;
	and.b64  	%rd670, %rd27955, 4294967295;
	mad.lo.s64 	%rd11727, %rd670, %rd596, %rd11726;
	shr.u64 	%rd11728, %rd11727, 32;
	and.b64  	%rd671, %rd27954, 4294967295;
	mad.lo.s64 	%rd11729, %rd671, %rd596, %rd11728;
	shr.u64 	%rd11730, %rd11729, 32;
	and.b64  	%rd672, %rd27953, 4294967295;
	mad.lo.s64 	%rd11731, %rd672, %rd596, %rd11730;
	shr.u64 	%rd11732, %rd11731, 32;
	and.b64  	%rd11733, %rd11719, 4294967295;
	mad.lo.s64 	%rd11734, %rd597, %rd665, %rd11733;
	shr.u64 	%rd11735, %rd11734, 32;
	and.b64  	%rd11736, %rd11721, 4294967295;
	add.s64 	%rd11737, %rd11735, %rd11736;
	mad.lo.s64 	%rd11738, %rd597, %rd666, %rd11737;
	shr.u64 	%rd11739, %rd11738, 32;
	and.b64  	%rd11740, %rd11723, 4294967295;
	add.s64 	%rd11741, %rd11739, %rd11740;
	mad.lo.s64 	%rd11742, %rd597, %rd667, %rd11741;
	shr.u64 	%rd11743, %rd11742, 32;
	and.b64  	%rd11744, %rd11725, 4294967295;
	add.s64 	%rd11745, %rd11743, %rd11744;
	mad.lo.s64 	%rd11746, %rd597, %rd668, %rd11745;
	shr.u64 	%rd11747, %rd11746, 32;
	and.b64  	%rd11748, %rd11727, 4294967295;
	add.s64 	%rd11749, %rd11747, %rd11748;
	mad.lo.s64 	%rd11750, %rd597, %rd669, %rd11749;
	shr.u64 	%rd11751, %rd11750, 32;
	and.b64  	%rd11752, %rd11729, 4294967295;
	add.s64 	%rd11753, %rd11751, %rd11752;
	mad.lo.s64 	%rd11754, %rd597, %rd670, %rd11753;
	shr.u64 	%rd11755, %rd11754, 32;
	and.b64  	%rd11756, %rd11731, 4294967295;
	add.s64 	%rd11757, %rd11755, %rd11756;
	mad.lo.s64 	%rd11758, %rd597, %rd671, %rd11757;
	shr.u64 	%rd11759, %rd11758, 32;
	add.s64 	%rd11760, %rd11759, %rd11732;
	mad.lo.s64 	%rd11761, %rd597, %rd672, %rd11760;
	shr.u64 	%rd11762, %rd11761, 32;
	and.b64  	%rd11763, %rd11738, 4294967295;
	mad.lo.s64 	%rd11764, %rd598, %rd665, %rd11763;
	shr.u64 	%rd11765, %rd11764, 32;
	and.b64  	%rd11766, %rd11742, 4294967295;
	add.s64 	%rd11767, %rd11765, %rd11766;
	mad.lo.s64 	%rd11768, %rd598, %rd666, %rd11767;
	shr.u64 	%rd11769, %rd11768, 32;
	and.b64  	%rd11770, %rd11746, 4294967295;
	add.s64 	%rd11771, %rd11769, %rd11770;
	mad.lo.s64 	%rd11772, %rd598, %rd667, %rd11771;
	shr.u64 	%rd11773, %rd11772, 32;
	and.b64  	%rd11774, %rd11750, 4294967295;
	add.s64 	%rd11775, %rd11773, %rd11774;
	mad.lo.s64 	%rd11776, %rd598, %rd668, %rd11775;
	shr.u64 	%rd11777, %rd11776, 32;
	and.b64  	%rd11778, %rd11754, 4294967295;
	add.s64 	%rd11779, %rd11777, %rd11778;
	mad.lo.s64 	%rd11780, %rd598, %rd669, %rd11779;
	shr.u64 	%rd11781, %rd11780, 32;
	and.b64  	%rd11782, %rd11758, 4294967295;
	add.s64 	%rd11783, %rd11781, %rd11782;
	mad.lo.s64 	%rd11784, %rd598, %rd670, %rd11783;
	shr.u64 	%rd11785, %rd11784, 32;
	and.b64  	%rd11786, %rd11761, 4294967295;
	add.s64 	%rd11787, %rd11785, %rd11786;
	mad.lo.s64 	%rd11788, %rd598, %rd671, %rd11787;
	shr.u64 	%rd11789, %rd11788, 32;
	add.s64 	%rd11790, %rd11789, %rd11762;
	mad.lo.s64 	%rd11791, %rd598, %rd672, %rd11790;
	shr.u64 	%rd11792, %rd11791, 32;
	and.b64  	%rd11793, %rd11768, 4294967295;
	mad.lo.s64 	%rd11794, %rd599, %rd665, %rd11793;
	shr.u64 	%rd11795, %rd11794, 32;
	and.b64  	%rd11796, %rd11772, 4294967295;
	add.s64 	%rd11797, %rd11795, %rd11796;
	mad.lo.s64 	%rd11798, %rd599, %rd666, %rd11797;
	shr.u64 	%rd11799, %rd11798, 32;
	and.b64  	%rd11800, %rd11776, 4294967295;
	add.s64 	%rd11801, %rd11799, %rd11800;
	mad.lo.s64 	%rd11802, %rd599, %rd667, %rd11801;
	shr.u64 	%rd11803, %rd11802, 32;
	and.b64  	%rd11804, %rd11780, 4294967295;
	add.s64 	%rd11805, %rd11803, %rd11804;
	mad.lo.s64 	%rd11806, %rd599, %rd668, %rd11805;
	shr.u64 	%rd11807, %rd11806, 32;
	and.b64  	%rd11808, %rd11784, 4294967295;
	add.s64 	%rd11809, %rd11807, %rd11808;
	mad.lo.s64 	%rd11810, %rd599, %rd669, %rd11809;
	shr.u64 	%rd11811, %rd11810, 32;
	and.b64  	%rd11812, %rd11788, 4294967295;
	add.s64 	%rd11813, %rd11811, %rd11812;
	mad.lo.s64 	%rd11814, %rd599, %rd670, %rd11813;
	shr.u64 	%rd11815, %rd11814, 32;
	and.b64  	%rd11816, %rd11791, 4294967295;
	add.s64 	%rd11817, %rd11815, %rd11816;
	mad.lo.s64 	%rd11818, %rd599, %rd671, %rd11817;
	shr.u64 	%rd11819, %rd11818, 32;
	add.s64 	%rd11820, %rd11819, %rd11792;
	mad.lo.s64 	%rd11821, %rd599, %rd672, %rd11820;
	shr.u64 	%rd11822, %rd11821, 32;
	and.b64  	%rd11823, %rd11798, 4294967295;
	mad.lo.s64 	%rd11824, %rd600, %rd665, %rd11823;
	shr.u64 	%rd11825, %rd11824, 32;
	and.b64  	%rd11826, %rd11802, 4294967295;
	add.s64 	%rd11827, %rd11825, %rd11826;
	mad.lo.s64 	%rd11828, %rd600, %rd666, %rd11827;
	shr.u64 	%rd11829, %rd11828, 32;
	and.b64  	%rd11830, %rd11806, 4294967295;
	add.s64 	%rd11831, %rd11829, %rd11830;
	mad.lo.s64 	%rd11832, %rd600, %rd667, %rd11831;
	shr.u64 	%rd11833, %rd11832, 32;
	and.b64  	%rd11834, %rd11810, 4294967295;
	add.s64 	%rd11835, %rd11833, %rd11834;
	mad.lo.s64 	%rd11836, %rd600, %rd668, %rd11835;
	shr.u64 	%rd11837, %rd11836, 32;
	and.b64  	%rd11838, %rd11814, 4294967295;
	add.s64 	%rd11839, %rd11837, %rd11838;
	mad.lo.s64 	%rd11840, %rd600, %rd669, %rd11839;
	shr.u64 	%rd11841, %rd11840, 32;
	and.b64  	%rd11842, %rd11818, 4294967295;
	add.s64 	%rd11843, %rd11841, %rd11842;
	mad.lo.s64 	%rd11844, %rd600, %rd670, %rd11843;
	shr.u64 	%rd11845, %rd11844, 32;
	and.b64  	%rd11846, %rd11821, 4294967295;
	add.s64 	%rd11847, %rd11845, %rd11846;
	mad.lo.s64 	%rd11848, %rd600, %rd671, %rd11847;
	shr.u64 	%rd11849, %rd11848, 32;
	add.s64 	%rd11850, %rd11849, %rd11822;
	mad.lo.s64 	%rd11851, %rd600, %rd672, %rd11850;
	shr.u64 	%rd11852, %rd11851, 32;
	and.b64  	%rd11853, %rd11828, 4294967295;
	mad.lo.s64 	%rd11854, %rd601, %rd665, %rd11853;
	shr.u64 	%rd11855, %rd11854, 32;
	and.b64  	%rd11856, %rd11832, 4294967295;
	add.s64 	%rd11857, %rd11855, %rd11856;
	mad.lo.s64 	%rd11858, %rd601, %rd666, %rd11857;
	shr.u64 	%rd11859, %rd11858, 32;
	and.b64  	%rd11860, %rd11836, 4294967295;
	add.s64 	%rd11861, %rd11859, %rd11860;
	mad.lo.s64 	%rd11862, %rd601, %rd667, %rd11861;
	shr.u64 	%rd11863, %rd11862, 32;
	and.b64  	%rd11864, %rd11840, 4294967295;
	add.s64 	%rd11865, %rd11863, %rd11864;
	mad.lo.s64 	%rd11866, %rd601, %rd668, %rd11865;
	shr.u64 	%rd11867, %rd11866, 32;
	and.b64  	%rd11868, %rd11844, 4294967295;
	add.s64 	%rd11869, %rd11867, %rd11868;
	mad.lo.s64 	%rd11870, %rd601, %rd669, %rd11869;
	shr.u64 	%rd11871, %rd11870, 32;
	and.b64  	%rd11872, %rd11848, 4294967295;
	add.s64 	%rd11873, %rd11871, %rd11872;
	mad.lo.s64 	%rd11874, %rd601, %rd670, %rd11873;
	shr.u64 	%rd11875, %rd11874, 32;
	and.b64  	%rd11876, %rd11851, 4294967295;
	add.s64 	%rd11877, %rd11875, %rd11876;
	mad.lo.s64 	%rd11878, %rd601, %rd671, %rd11877;
	shr.u64 	%rd11879, %rd11878, 32;
	add.s64 	%rd11880, %rd11879, %rd11852;
	mad.lo.s64 	%rd11881, %rd601, %rd672, %rd11880;
	shr.u64 	%rd11882, %rd11881, 32;
	and.b64  	%rd11883, %rd11858, 4294967295;
	mad.lo.s64 	%rd11884, %rd602, %rd665, %rd11883;
	shr.u64 	%rd11885, %rd11884, 32;
	and.b64  	%rd11886, %rd11862, 4294967295;
	add.s64 	%rd11887, %rd11885, %rd11886;
	mad.lo.s64 	%rd11888, %rd602, %rd666, %rd11887;
	shr.u64 	%rd11889, %rd11888, 32;
	and.b64  	%rd11890, %rd11866, 4294967295;
	add.s64 	%rd11891, %rd11889, %rd11890;
	mad.lo.s64 	%rd11892, %rd602, %rd667, %rd11891;
	shr.u64 	%rd11893, %rd11892, 32;
	and.b64  	%rd11894, %rd11870, 4294967295;
	add.s64 	%rd11895, %rd11893, %rd11894;
	mad.lo.s64 	%rd11896, %rd602, %rd668, %rd11895;
	shr.u64 	%rd11897, %rd11896, 32;
	and.b64  	%rd11898, %rd11874, 4294967295;
	add.s64 	%rd11899, %rd11897, %rd11898;
	mad.lo.s64 	%rd11900, %rd602, %rd669, %rd11899;
	shr.u64 	%rd11901, %rd11900, 32;
	and.b64  	%rd11902, %rd11878, 4294967295;
	add.s64 	%rd11903, %rd11901, %rd11902;
	mad.lo.s64 	%rd11904, %rd602, %rd670, %rd11903;
	shr.u64 	%rd11905, %rd11904, 32;
	and.b64  	%rd11906, %rd11881, 4294967295;
	add.s64 	%rd11907, %rd11905, %rd11906;
	mad.lo.s64 	%rd11908, %rd602, %rd671, %rd11907;
	shr.u64 	%rd11909, %rd11908, 32;
	add.s64 	%rd11910, %rd11909, %rd11882;
	mad.lo.s64 	%rd11911, %rd602, %rd672, %rd11910;
	shr.u64 	%rd11912, %rd11911, 32;
	and.b64  	%rd11913, %rd11888, 4294967295;
	mad.lo.s64 	%rd11914, %rd665, %rd603, %rd11913;
	shr.u64 	%rd11915, %rd11914, 32;
	and.b64  	%rd11916, %rd11892, 4294967295;
	add.s64 	%rd11917, %rd11915, %rd11916;
	mad.lo.s64 	%rd11918, %rd666, %rd603, %rd11917;
	shr.u64 	%rd11919, %rd11918, 32;
	and.b64  	%rd11920, %rd11896, 4294967295;
	add.s64 	%rd11921, %rd11919, %rd11920;
	mad.lo.s64 	%rd11922, %rd667, %rd603, %rd11921;
	shr.u64 	%rd11923, %rd11922, 32;
	and.b64  	%rd11924, %rd11900, 4294967295;
	add.s64 	%rd11925, %rd11923, %rd11924;
	mad.lo.s64 	%rd11926, %rd668, %rd603, %rd11925;
	shr.u64 	%rd11927, %rd11926, 32;
	and.b64  	%rd11928, %rd11904, 4294967295;
	add.s64 	%rd11929, %rd11927, %rd11928;
	mad.lo.s64 	%rd11930, %rd669, %rd603, %rd11929;
	shr.u64 	%rd11931, %rd11930, 32;
	and.b64  	%rd11932, %rd11908, 4294967295;
	add.s64 	%rd11933, %rd11931, %rd11932;
	mad.lo.s64 	%rd11934, %rd670, %rd603, %rd11933;
	shr.u64 	%rd11935, %rd11934, 32;
	and.b64  	%rd11936, %rd11911, 4294967295;
	add.s64 	%rd11937, %rd11935, %rd11936;
	mad.lo.s64 	%rd11938, %rd671, %rd603, %rd11937;
	shr.u64 	%rd11939, %rd11938, 32;
	add.s64 	%rd11940, %rd11939, %rd11912;
	mad.lo.s64 	%rd11941, %rd672, %rd603, %rd11940;
	{ .reg .b32 tmp; mov.b64 {tmp, %r2387}, %rd11941; }
	mul.lo.s32 	%r2388, %r75, %r2386;
	cvt.u64.u32 	%rd11942, %r2388;
	and.b64  	%rd11943, %rd11717, 4294967295;
	mad.lo.s64 	%rd11944, %rd6, %rd11942, %rd11943;
	shr.u64 	%rd11945, %rd11944, 32;
	and.b64  	%rd11946, %rd11734, 4294967295;
	add.s64 	%rd11947, %rd11945, %rd11946;
	mad.lo.s64 	%rd11948, %rd7, %rd11942, %rd11947;
	cvt.u32.u64 	%r2389, %rd11948;
	shr.u64 	%rd11949, %rd11948, 32;
	and.b64  	%rd11950, %rd11764, 4294967295;
	add.s64 	%rd11951, %rd11949, %rd11950;
	mad.lo.s64 	%rd11952, %rd8, %rd11942, %rd11951;
	shr.u64 	%rd11953, %rd11952, 32;
	and.b64  	%rd11954, %rd11794, 4294967295;
	add.s64 	%rd11955, %rd11953, %rd11954;
	mad.lo.s64 	%rd11956, %rd9, %rd11942, %rd11955;
	shr.u64 	%rd11957, %rd11956, 32;
	and.b64  	%rd11958, %rd11824, 4294967295;
	add.s64 	%rd11959, %rd11957, %rd11958;
	mad.lo.s64 	%rd11960, %rd10, %rd11942, %rd11959;
	shr.u64 	%rd11961, %rd11960, 32;
	and.b64  	%rd11962, %rd11854, 4294967295;
	add.s64 	%rd11963, %rd11961, %rd11962;
	mad.lo.s64 	%rd11964, %rd11, %rd11942, %rd11963;
	shr.u64 	%rd11965, %rd11964, 32;
	and.b64  	%rd11966, %rd11884, 4294967295;
	add.s64 	%rd11967, %rd11965, %rd11966;
	mad.lo.s64 	%rd11968, %rd12, %rd11942, %rd11967;
	shr.u64 	%rd11969, %rd11968, 32;
	and.b64  	%rd11970, %rd11914, 4294967295;
	add.s64 	%rd11971, %rd11969, %rd11970;
	mad.lo.s64 	%rd11972, %rd13, %rd11942, %rd11971;
	shr.u64 	%rd11973, %rd11972, 32;
	and.b64  	%rd11974, %rd11918, 4294967295;
	add.s64 	%rd11975, %rd11973, %rd11974;
	shr.u64 	%rd11976, %rd11975, 32;
	and.b64  	%rd11977, %rd11922, 4294967295;
	add.s64 	%rd11978, %rd11976, %rd11977;
	shr.u64 	%rd11979, %rd11978, 32;
	and.b64  	%rd11980, %rd11926, 4294967295;
	add.s64 	%rd11981, %rd11979, %rd11980;
	shr.u64 	%rd11982, %rd11981, 32;
	and.b64  	%rd11983, %rd11930, 4294967295;
	add.s64 	%rd11984, %rd11982, %rd11983;
	shr.u64 	%rd11985, %rd11984, 32;
	and.b64  	%rd11986, %rd11934, 4294967295;
	add.s64 	%rd11987, %rd11985, %rd11986;
	shr.u64 	%rd11988, %rd11987, 32;
	and.b64  	%rd11989, %rd11938, 4294967295;
	add.s64 	%rd11990, %rd11988, %rd11989;
	shr.u64 	%rd11991, %rd11990, 32;
	and.b64  	%rd11992, %rd11941, 4294967295;
	add.s64 	%rd11993, %rd11991, %rd11992;
	{ .reg .b32 tmp; mov.b64 {tmp, %r2390}, %rd11993; }
	add.s32 	%r2391, %r2387, %r2390;
	mul.lo.s32 	%r2392, %r75, %r2389;
	cvt.u64.u32 	%rd11994, %r2392;
	and.b64  	%rd11995, %rd11948, 4294967295;
	mad.lo.s64 	%rd11996, %rd6, %rd11994, %rd11995;
	shr.u64 	%rd11997, %rd11996, 32;
	and.b64  	%rd11998, %rd11952, 4294967295;
	add.s64 	%rd11999, %rd11997, %rd11998;
	mad.lo.s64 	%rd12000, %rd7, %rd11994, %rd11999;
	cvt.u32.u64 	%r2393, %rd12000;
	shr.u64 	%rd12001, %rd12000, 32;
	and.b64  	%rd12002, %rd11956, 4294967295;
	add.s64 	%rd12003, %rd12001, %rd12002;
	mad.lo.s64 	%rd12004, %rd8, %rd11994, %rd12003;
	shr.u64 	%rd12005, %rd12004, 32;
	and.b64  	%rd12006, %rd11960, 4294967295;
	add.s64 	%rd12007, %rd12005, %rd12006;
	mad.lo.s64 	%rd12008, %rd9, %rd11994, %rd12007;
	shr.u64 	%rd12009, %rd12008, 32;
	and.b64  	%rd12010, %rd11964, 4294967295;
	add.s64 	%rd12011, %rd12009, %rd12010;
	mad.lo.s64 	%rd12012, %rd10, %rd11994, %rd12011;
	shr.u64 	%rd12013, %rd12012, 32;
	and.b64  	%rd12014, %rd11968, 4294967295;
	add.s64 	%rd12015, %rd12013, %rd12014;
	mad.lo.s64 	%rd12016, %rd11, %rd11994, %rd12015;
	shr.u64 	%rd12017, %rd12016, 32;
	and.b64  	%rd12018, %rd11972, 4294967295;
	add.s64 	%rd12019, %rd12017, %rd12018;
	mad.lo.s64 	%rd12020, %rd12, %rd11994, %rd12019;
	shr.u64 	%rd12021, %rd12020, 32;
	and.b64  	%rd12022, %rd11975, 4294967295;
	add.s64 	%rd12023, %rd12021, %rd12022;
	mad.lo.s64 	%rd12024, %rd13, %rd11994, %rd12023;
	shr.u64 	%rd12025, %rd12024, 32;
	and.b64  	%rd12026, %rd11978, 4294967295;
	add.s64 	%rd12027, %rd12025, %rd12026;
	shr.u64 	%rd12028, %rd12027, 32;
	and.b64  	%rd12029, %rd11981, 4294967295;
	add.s64 	%rd12030, %rd12028, %rd12029;
	shr.u64 	%rd12031, %rd12030, 32;
	and.b64  	%rd12032, %rd11984, 4294967295;
	add.s64 	%rd12033, %rd12031, %rd12032;
	shr.u64 	%rd12034, %rd12033, 32;
	and.b64  	%rd12035, %rd11987, 4294967295;
	add.s64 	%rd12036, %rd12034, %rd12035;
	shr.u64 	%rd12037, %rd12036, 32;
	and.b64  	%rd12038, %rd11990, 4294967295;
	add.s64 	%rd12039, %rd12037, %rd12038;
	shr.u64 	%rd12040, %rd12039, 32;
	and.b64  	%rd12041, %rd11993, 4294967295;
	add.s64 	%rd12042, %rd12040, %rd12041;
	{ .reg .b32 tmp; mov.b64 {tmp, %r2394}, %rd12042; }
	add.s32 	%r2395, %r2391, %r2394;
	mul.lo.s32 	%r2396, %r75, %r2393;
	cvt.u64.u32 	%rd12043, %r2396;
	and.b64  	%rd12044, %rd12000, 4294967295;
	mad.lo.s64 	%rd12045, %rd6, %rd12043, %rd12044;
	shr.u64 	%rd12046, %rd12045, 32;
	and.b64  	%rd12047, %rd12004, 4294967295;
	add.s64 	%rd12048, %rd12046, %rd12047;
	mad.lo.s64 	%rd12049, %rd7, %rd12043, %rd12048;
	cvt.u32.u64 	%r2397, %rd12049;
	shr.u64 	%rd12050, %rd12049, 32;
	and.b64  	%rd12051, %rd12008, 4294967295;
	add.s64 	%rd12052, %rd12050, %rd12051;
	mad.lo.s64 	%rd12053, %rd8, %rd12043, %rd12052;
	shr.u64 	%rd12054, %rd12053, 32;
	and.b64  	%rd12055, %rd12012, 4294967295;
	add.s64 	%rd12056, %rd12054, %rd12055;
	mad.lo.s64 	%rd12057, %rd9, %rd12043, %rd12056;
	shr.u64 	%rd12058, %rd12057, 32;
	and.b64  	%rd12059, %rd12016, 4294967295;
	add.s64 	%rd12060, %rd12058, %rd12059;
	mad.lo.s64 	%rd12061, %rd10, %rd12043, %rd12060;
	shr.u64 	%rd12062, %rd12061, 32;
	and.b64  	%rd12063, %rd12020, 4294967295;
	add.s64 	%rd12064, %rd12062, %rd12063;
	mad.lo.s64 	%rd12065, %rd11, %rd12043, %rd12064;
	shr.u64 	%rd12066, %rd12065, 32;
	and.b64  	%rd12067, %rd12024, 4294967295;
	add.s64 	%rd12068, %rd12066, %rd12067;
	mad.lo.s64 	%rd12069, %rd12, %rd12043, %rd12068;
	shr.u64 	%rd12070, %rd12069, 32;
	and.b64  	%rd12071, %rd12027, 4294967295;
	add.s64 	%rd12072, %rd12070, %rd12071;
	mad.lo.s64 	%rd12073, %rd13, %rd12043, %rd12072;
	shr.u64 	%rd12074, %rd12073, 32;
	and.b64  	%rd12075, %rd12030, 4294967295;
	add.s64 	%rd12076, %rd12074, %rd12075;
	shr.u64 	%rd12077, %rd12076, 32;
	and.b64  	%rd12078, %rd12033, 4294967295;
	add.s64 	%rd12079, %rd12077, %rd12078;
	shr.u64 	%rd12080, %rd12079, 32;
	and.b64  	%rd12081, %rd12036, 4294967295;
	add.s64 	%rd12082, %rd12080, %rd12081;
	shr.u64 	%rd12083, %rd12082, 32;
	and.b64  	%rd12084, %rd12039, 4294967295;
	add.s64 	%rd12085, %rd12083, %rd12084;
	shr.u64 	%rd12086, %rd12085, 32;
	and.b64  	%rd12087, %rd12042, 4294967295;
	add.s64 	%rd12088, %rd12086, %rd12087;
	{ .reg .b32 tmp; mov.b64 {tmp, %r2398}, %rd12088; }
	add.s32 	%r2399, %r2395, %r2398;
	mul.lo.s32 	%r2400, %r75, %r2397;
	cvt.u64.u32 	%rd12089, %r2400;
	and.b64  	%rd12090, %rd12049, 4294967295;
	mad.lo.s64 	%rd12091, %rd6, %rd12089, %rd12090;
	shr.u64 	%rd12092, %rd12091, 32;
	and.b64  	%rd12093, %rd12053, 4294967295;
	add.s64 	%rd12094, %rd12092, %rd12093;
	mad.lo.s64 	%rd12095, %rd7, %rd12089, %rd12094;
	cvt.u32.u64 	%r2401, %rd12095;
	shr.u64 	%rd12096, %rd12095, 32;
	and.b64  	%rd12097, %rd12057, 4294967295;
	add.s64 	%rd12098, %rd12096, %rd12097;
	mad.lo.s64 	%rd12099, %rd8, %rd12089, %rd12098;
	shr.u64 	%rd12100, %rd12099, 32;
	and.b64  	%rd12101, %rd12061, 4294967295;
	add.s64 	%rd12102, %rd12100, %rd12101;
	mad.lo.s64 	%rd12103, %rd9, %rd12089, %rd12102;
	shr.u64 	%rd12104, %rd12103, 32;
	and.b64  	%rd12105, %rd12065, 4294967295;
	add.s64 	%rd12106, %rd12104, %rd12105;
	mad.lo.s64 	%rd12107, %rd10, %rd12089, %rd12106;
	shr.u64 	%rd12108, %rd12107, 32;
	and.b64  	%rd12109, %rd12069, 4294967295;
	add.s64 	%rd12110, %rd12108, %rd12109;
	mad.lo.s64 	%rd12111, %rd11, %rd12089, %rd12110;
	shr.u64 	%rd12112, %rd12111, 32;
	and.b64  	%rd12113, %rd12073, 4294967295;
	add.s64 	%rd12114, %rd12112, %rd12113;
	mad.lo.s64 	%rd12115, %rd12, %rd12089, %rd12114;
	shr.u64 	%rd12116, %rd12115, 32;
	and.b64  	%rd12117, %rd12076, 4294967295;
	add.s64 	%rd12118, %rd12116, %rd12117;
	mad.lo.s64 	%rd12119, %rd13, %rd12089, %rd12118;
	shr.u64 	%rd12120, %rd12119, 32;
	and.b64  	%rd12121, %rd12079, 4294967295;
	add.s64 	%rd12122, %rd12120, %rd12121;
	shr.u64 	%rd12123, %rd12122, 32;
	and.b64  	%rd12124, %rd12082, 4294967295;
	add.s64 	%rd12125, %rd12123, %rd12124;
	shr.u64 	%rd12126, %rd12125, 32;
	and.b64  	%rd12127, %rd12085, 4294967295;
	add.s64 	%rd12128, %rd12126, %rd12127;
	shr.u64 	%rd12129, %rd12128, 32;
	and.b64  	%rd12130, %rd12088, 4294967295;
	add.s64 	%rd12131, %rd12129, %rd12130;
	{ .reg .b32 tmp; mov.b64 {tmp, %r2402}, %rd12131; }
	add.s32 	%r2403, %r2399, %r2402;
	mul.lo.s32 	%r2404, %r75, %r2401;
	cvt.u64.u32 	%rd12132, %r2404;
	and.b64  	%rd12133, %rd12095, 4294967295;
	mad.lo.s64 	%rd12134, %rd6, %rd12132, %rd12133;
	shr.u64 	%rd12135, %rd12134, 32;
	and.b64  	%rd12136, %rd12099, 4294967295;
	add.s64 	%rd12137, %rd12135, %rd12136;
	mad.lo.s64 	%rd12138, %rd7, %rd12132, %rd12137;
	cvt.u32.u64 	%r2405, %rd12138;
	shr.u64 	%rd12139, %rd12138, 32;
	and.b64  	%rd12140, %rd12103, 4294967295;
	add.s64 	%rd12141, %rd12139, %rd12140;
	mad.lo.s64 	%rd12142, %rd8, %rd12132, %rd12141;
	shr.u64 	%rd12143, %rd12142, 32;
	and.b64  	%rd12144, %rd12107, 4294967295;
	add.s64 	%rd12145, %rd12143, %rd12144;
	mad.lo.s64 	%rd12146, %rd9, %rd12132, %rd12145;
	shr.u64 	%rd12147, %rd12146, 32;
	and.b64  	%rd12148, %rd12111, 4294967295;
	add.s64 	%rd12149, %rd12147, %rd12148;
	mad.lo.s64 	%rd12150, %rd10, %rd12132, %rd12149;
	shr.u64 	%rd12151, %rd12150, 32;
	and.b64  	%rd12152, %rd12115, 4294967295;
	add.s64 	%rd12153, %rd12151, %rd12152;
	mad.lo.s64 	%rd12154, %rd11, %rd12132, %rd12153;
	shr.u64 	%rd12155, %rd12154, 32;
	and.b64  	%rd12156, %rd12119, 4294967295;
	add.s64 	%rd12157, %rd12155, %rd12156;
	mad.lo.s64 	%rd12158, %rd12, %rd12132, %rd12157;
	shr.u64 	%rd12159, %rd12158, 32;
	and.b64  	%rd12160, %rd12122, 4294967295;
	add.s64 	%rd12161, %rd12159, %rd12160;
	mad.lo.s64 	%rd12162, %rd13, %rd12132, %rd12161;
	shr.u64 	%rd12163, %rd12162, 32;
	and.b64  	%rd12164, %rd12125, 4294967295;
	add.s64 	%rd12165, %rd12163, %rd12164;
	shr.u64 	%rd12166, %rd12165, 32;
	and.b64  	%rd12167, %rd12128, 4294967295;
	add.s64 	%rd12168, %rd12166, %rd12167;
	shr.u64 	%rd12169, %rd12168, 32;
	and.b64  	%rd12170, %rd12131, 4294967295;
	add.s64 	%rd12171, %rd12169, %rd12170;
	{ .reg .b32 tmp; mov.b64 {tmp, %r2406}, %rd12171; }
	add.s32 	%r2407, %r2403, %r2406;
	mul.lo.s32 	%r2408, %r75, %r2405;
	cvt.u64.u32 	%rd12172, %r2408;
	and.b64  	%rd12173, %rd12138, 4294967295;
	mad.lo.s64 	%rd12174, %rd6, %rd12172, %rd12173;
	shr.u64 	%rd12175, %rd12174, 32;
	and.b64  	%rd12176, %rd12142, 4294967295;
	add.s64 	%rd12177, %rd12175, %rd12176;
	mad.lo.s64 	%rd12178, %rd7, %rd12172, %rd12177;
	cvt.u32.u64 	%r2409, %rd12178;
	shr.u64 	%rd12179, %rd12178, 32;
	and.b64  	%rd12180, %rd12146, 4294967295;
	add.s64 	%rd12181, %rd12179, %rd12180;
	mad.lo.s64 	%rd12182, %rd8, %rd12172, %rd12181;
	shr.u64 	%rd12183, %rd12182, 32;
	and.b64  	%rd12184, %rd12150, 4294967295;
	add.s64 	%rd12185, %rd12183, %rd12184;
	mad.lo.s64 	%rd12186, %rd9, %rd12172, %rd12185;
	shr.u64 	%rd12187, %rd12186, 32;
	and.b64  	%rd12188, %rd12154, 4294967295;
	add.s64 	%rd12189, %rd12187, %rd12188;
	mad.lo.s64 	%rd12190, %rd10, %rd12172, %rd12189;
	shr.u64 	%rd12191, %rd12190, 32;
	and.b64  	%rd12192, %rd12158, 4294967295;
	add.s64 	%rd12193, %rd12191, %rd12192;
	mad.lo.s64 	%rd12194, %rd11, %rd12172, %rd12193;
	shr.u64 	%rd12195, %rd12194, 32;
	and.b64  	%rd12196, %rd12162, 4294967295;
	add.s64 	%rd12197, %rd12195, %rd12196;
	mad.lo.s64 	%rd12198, %rd12, %rd12172, %rd12197;
	shr.u64 	%rd12199, %rd12198, 32;
	and.b64  	%rd12200, %rd12165, 4294967295;
	add.s64 	%rd12201, %rd12199, %rd12200;
	mad.lo.s64 	%rd12202, %rd13, %rd12172, %rd12201;
	shr.u64 	%rd12203, %rd12202, 32;
	and.b64  	%rd12204, %rd12168, 4294967295;
	add.s64 	%rd12205, %rd12203, %rd12204;
	shr.u64 	%rd12206, %rd12205, 32;
	and.b64  	%rd12207, %rd12171, 4294967295;
	add.s64 	%rd12208, %rd12206, %rd12207;
	{ .reg .b32 tmp; mov.b64 {tmp, %r2410}, %rd12208; }
	add.s32 	%r2411, %r2407, %r2410;
	mul.lo.s32 	%r2412, %r75, %r2409;
	cvt.u64.u32 	%rd12209, %r2412;
	and.b64  	%rd12210, %rd12178, 4294967295;
	mad.lo.s64 	%rd12211, %rd6, %rd12209, %rd12210;
	shr.u64 	%rd12212, %rd12211, 32;
	and.b64  	%rd12213, %rd12182, 4294967295;
	add.s64 	%rd12214, %rd12212, %rd12213;
	mad.lo.s64 	%rd12215, %rd7, %rd12209, %rd12214;
	cvt.u32.u64 	%r2413, %rd12215;
	shr.u64 	%rd12216, %rd12215, 32;
	and.b64  	%rd12217, %rd12186, 4294967295;
	add.s64 	%rd12218, %rd12216, %rd12217;
	mad.lo.s64 	%rd12219, %rd8, %rd12209, %rd12218;
	shr.u64 	%rd12220, %rd12219, 32;
	and.b64  	%rd12221, %rd12190, 4294967295;
	add.s64 	%rd12222, %rd12220, %rd12221;
	mad.lo.s64 	%rd12223, %rd9, %rd12209, %rd12222;
	shr.u64 	%rd12224, %rd12223, 32;
	and.b64  	%rd12225, %rd12194, 4294967295;
	add.s64 	%rd12226, %rd12224, %rd12225;
	mad.lo.s64 	%rd12227, %rd10, %rd12209, %rd12226;
	shr.u64 	%rd12228, %rd12227, 32;
	and.b64  	%rd12229, %rd12198, 4294967295;
	add.s64 	%rd12230, %rd12228, %rd12229;
	mad.lo.s64 	%rd12231, %rd11, %rd12209, %rd12230;
	shr.u64 	%rd12232, %rd12231, 32;
	and.b64  	%rd12233, %rd12202, 4294967295;
	add.s64 	%rd12234, %rd12232, %rd12233;
	mad.lo.s64 	%rd12235, %rd12, %rd12209, %rd12234;
	shr.u64 	%rd12236, %rd12235, 32;
	and.b64  	%rd12237, %rd12205, 4294967295;
	add.s64 	%rd12238, %rd12236, %rd12237;
	mad.lo.s64 	%rd12239, %rd13, %rd12209, %rd12238;
	shr.u64 	%rd12240, %rd12239, 32;
	and.b64  	%rd12241, %rd12208, 4294967295;
	add.s64 	%rd12242, %rd12240, %rd12241;
	{ .reg .b32 tmp; mov.b64 {tmp, %r2414}, %rd12242; }
	add.s32 	%r2415, %r2411, %r2414;
	mul.lo.s32 	%r2416, %r75, %r2413;
	cvt.u64.u32 	%rd12243, %r2416;
	and.b64  	%rd12244, %rd12215, 4294967295;
	mad.lo.s64 	%rd12245, %rd6, %rd12243, %rd12244;
	shr.u64 	%rd12246, %rd12245, 32;
	and.b64  	%rd12247, %rd12219, 4294967295;
	add.s64 	%rd12248, %rd12246, %rd12247;
	mad.lo.s64 	%rd27966, %rd7, %rd12243, %rd12248;
	shr.u64 	%rd12249, %rd27966, 32;
	and.b64  	%rd12250, %rd12223, 4294967295;
	add.s64 	%rd12251, %rd12249, %rd12250;
	mad.lo.s64 	%rd27965, %rd8, %rd12243, %rd12251;
	cvt.u32.u64 	%r501, %rd27965;
	shr.u64 	%rd12252, %rd27965, 32;
	and.b64  	%rd12253, %rd12227, 4294967295;
	add.s64 	%rd12254, %rd12252, %rd12253;
	mad.lo.s64 	%rd27964, %rd9, %rd12243, %rd12254;
	cvt.u32.u64 	%r502, %rd27964;
	shr.u64 	%rd12255, %rd27964, 32;
	and.b64  	%rd12256, %rd12231, 4294967295;
	add.s64 	%rd12257, %rd12255, %rd12256;
	mad.lo.s64 	%rd27963, %rd10, %rd12243, %rd12257;
	cvt.u32.u64 	%r503, %rd27963;
	shr.u64 	%rd12258, %rd27963, 32;
	and.b64  	%rd12259, %rd12235, 4294967295;
	add.s64 	%rd12260, %rd12258, %rd12259;
	mad.lo.s64 	%rd27962, %rd11, %rd12243, %rd12260;
	cvt.u32.u64 	%r504, %rd27962;
	shr.u64 	%rd12261, %rd27962, 32;
	and.b64  	%rd12262, %rd12239, 4294967295;
	add.s64 	%rd12263, %rd12261, %rd12262;
	mad.lo.s64 	%rd27961, %rd12, %rd12243, %rd12263;
	cvt.u32.u64 	%r505, %rd27961;
	shr.u64 	%rd12264, %rd27961, 32;
	and.b64  	%rd12265, %rd12242, 4294967295;
	add.s64 	%rd12266, %rd12264, %rd12265;
	mad.lo.s64 	%rd27960, %rd13, %rd12243, %rd12266;
	cvt.u32.u64 	%r506, %rd27960;
	{ .reg .b32 tmp; mov.b64 {tmp, %r2417}, %rd27960; }
	add.s32 	%r4812, %r2415, %r2417;
	setp.gt.u32 	%p506, %r4812, %r2385;
	@%p506 bra 	$L__BB4_440;
	cvt.u32.u64 	%r2418, %rd13;
	setp.lt.u32 	%p507, %r4812, %r2418;
	@%p507 bra 	$L__BB4_441;
	cvt.u32.u64 	%r2419, %rd12;
	setp.lt.u32 	%p508, %r2419, %r506;
	@%p508 bra 	$L__BB4_440;
	cvt.u32.u64 	%r2420, %rd12;
	setp.gt.u32 	%p509, %r2420, %r506;
	@%p509 bra 	$L__BB4_441;
	cvt.u32.u64 	%r2421, %rd11;
	setp.lt.u32 	%p510, %r2421, %r505;
	@%p510 bra 	$L__BB4_440;
	cvt.u32.u64 	%r2422, %rd11;
	setp.gt.u32 	%p511, %r2422, %r505;
	@%p511 bra 	$L__BB4_441;
	cvt.u32.u64 	%r2423, %rd10;
	setp.lt.u32 	%p512, %r2423, %r504;
	@%p512 bra 	$L__BB4_440;
	cvt.u32.u64 	%r2424, %rd10;
	setp.gt.u32 	%p513, %r2424, %r504;
	@%p513 bra 	$L__BB4_441;
	cvt.u32.u64 	%r2425, %rd9;
	setp.lt.u32 	%p514, %r2425, %r503;
	@%p514 bra 	$L__BB4_440;
	cvt.u32.u64 	%r2426, %rd9;
	setp.gt.u32 	%p515, %r2426, %r503;
	@%p515 bra 	$L__BB4_441;
	cvt.u32.u64 	%r2427, %rd8;
	setp.lt.u32 	%p516, %r2427, %r502;
	@%p516 bra 	$L__BB4_440;
	cvt.u32.u64 	%r2428, %rd8;
	setp.gt.u32 	%p517, %r2428, %r502;
	@%p517 bra 	$L__BB4_441;
	cvt.u32.u64 	%r2429, %rd7;
	setp.lt.u32 	%p518, %r2429, %r501;
	@%p518 bra 	$L__BB4_440;
	cvt.u32.u64 	%r2430, %rd7;
	cvt.u32.u64 	%r2431, %rd6;
	setp.gt.u32 	%p519, %r2430, %r501;
	cvt.u32.u64 	%r2432, %rd27966;
	setp.gt.u32 	%p520, %r2431, %r2432;
	or.pred  	%p521, %p519, %p520;
	@%p521 bra 	$L__BB4_441;
$L__BB4_440:
	cvt.u32.u64 	%r2433, %rd13;
	and.b64  	%rd12268, %rd27966, 4294967295;
	sub.s64 	%rd27966, %rd12268, %rd6;
	shr.u64 	%rd12269, %rd27966, 63;
	and.b64  	%rd12270, %rd27965, 4294967295;
	add.s64 	%rd12271, %rd12269, %rd7;
	sub.s64 	%rd27965, %rd12270, %rd12271;
	shr.u64 	%rd12272, %rd27965, 63;
	and.b64  	%rd12273, %rd27964, 4294967295;
	add.s64 	%rd12274, %rd12272, %rd8;
	sub.s64 	%rd27964, %rd12273, %rd12274;
	shr.u64 	%rd12275, %rd27964, 63;
	and.b64  	%rd12276, %rd27963, 4294967295;
	add.s64 	%rd12277, %rd12275, %rd9;
	sub.s64 	%rd27963, %rd12276, %rd12277;
	shr.u64 	%rd12278, %rd27963, 63;
	and.b64  	%rd12279, %rd27962, 4294967295;
	add.s64 	%rd12280, %rd12278, %rd10;
	sub.s64 	%rd27962, %rd12279, %rd12280;
	shr.u64 	%rd12281, %rd27962, 63;
	and.b64  	%rd12282, %rd27961, 4294967295;
	add.s64 	%rd12283, %rd12281, %rd11;
	sub.s64 	%rd27961, %rd12282, %rd12283;
	shr.u64 	%rd12284, %rd27961, 63;
	and.b64  	%rd12285, %rd27960, 4294967295;
	add.s64 	%rd12286, %rd12284, %rd12;
	sub.s64 	%rd27960, %rd12285, %rd12286;
	shr.u64 	%rd12287, %rd27960, 63;
	cvt.u32.u64 	%r2434, %rd12287;
	add.s32 	%r2435, %r2433, %r2434;
	sub.s32 	%r4812, %r4812, %r2435;
$L__BB4_441:
	cvt.u64.u32 	%rd12288, %r4779;
	cvt.u64.u32 	%rd694, %r4770;
	sub.s64 	%rd12289, %rd12288, %rd694;
	shr.u64 	%rd12290, %rd12289, 63;
	cvt.u32.u64 	%r4814, %rd12289;
	cvt.u64.u32 	%rd12291, %r4778;
	cvt.u64.u32 	%rd695, %r4769;
	add.s64 	%rd12292, %rd12290, %rd695;
	sub.s64 	%rd27972, %rd12291, %rd12292;
	shr.u64 	%rd12293, %rd27972, 63;
	cvt.u64.u32 	%rd12294, %r4777;
	cvt.u64.u32 	%rd697, %r4768;
	add.s64 	%rd12295, %rd12293, %rd697;
	sub.s64 	%rd27971, %rd12294, %rd12295;
	shr.u64 	%rd12296, %rd27971, 63;
	cvt.u64.u32 	%rd12297, %r4776;
	cvt.u64.u32 	%rd699, %r4767;
	add.s64 	%rd12298, %rd12296, %rd699;
	sub.s64 	%rd27970, %rd12297, %rd12298;
	shr.u64 	%rd12299, %rd27970, 63;
	cvt.u64.u32 	%rd12300, %r4775;
	cvt.u64.u32 	%rd701, %r4766;
	add.s64 	%rd12301, %rd12299, %rd701;
	sub.s64 	%rd27969, %rd12300, %rd12301;
	shr.u64 	%rd12302, %rd27969, 63;
	cvt.u64.u32 	%rd12303, %r4774;
	cvt.u64.u32 	%rd703, %r4765;
	add.s64 	%rd12304, %rd12302, %rd703;
	sub.s64 	%rd27968, %rd12303, %rd12304;
	shr.u64 	%rd12305, %rd27968, 63;
	cvt.u64.u32 	%rd12306, %r4773;
	cvt.u64.u32 	%rd705, %r4764;
	add.s64 	%rd12307, %rd12305, %rd705;
	sub.s64 	%rd27967, %rd12306, %rd12307;
	shr.u64 	%rd12308, %rd27967, 63;
	cvt.u64.u32 	%rd12309, %r4772;
	cvt.u64.u32 	%rd707, %r4763;
	add.s64 	%rd12310, %rd12308, %rd707;
	sub.s64 	%rd12311, %rd12309, %rd12310;
	setp.gt.s64 	%p522, %rd12311, -1;
	cvt.u32.u64 	%r4813, %rd12311;
	@%p522 bra 	$L__BB4_443;
	cvt.u32.u64 	%r2436, %rd13;
	cvt.u32.u64 	%r2437, %rd6;
	add.s32 	%r4814, %r2437, %r4814;
	setp.lt.u32 	%p523, %r4814, %r2437;
	selp.u64 	%rd12312, 1, 0, %p523;
	and.b64  	%rd12313, %rd27972, 4294967295;
	add.s64 	%rd12314, %rd12313, %rd12312;
	add.s64 	%rd27972, %rd12314, %rd7;
	shr.u64 	%rd12315, %rd27972, 32;
	and.b64  	%rd12316, %rd27971, 4294967295;
	add.s64 	%rd12317, %rd12315, %rd12316;
	add.s64 	%rd27971, %rd12317, %rd8;
	shr.u64 	%rd12318, %rd27971, 32;
	and.b64  	%rd12319, %rd27970, 4294967295;
	add.s64 	%rd12320, %rd12318, %rd12319;
	add.s64 	%rd27970, %rd12320, %rd9;
	shr.u64 	%rd12321, %rd27970, 32;
	and.b64  	%rd12322, %rd27969, 4294967295;
	add.s64 	%rd12323, %rd12321, %rd12322;
	add.s64 	%rd27969, %rd12323, %rd10;
	shr.u64 	%rd12324, %rd27969, 32;
	and.b64  	%rd12325, %rd27968, 4294967295;
	add.s64 	%rd12326, %rd12324, %rd12325;
	add.s64 	%rd27968, %rd12326, %rd11;
	shr.u64 	%rd12327, %rd27968, 32;
	and.b64  	%rd12328, %rd27967, 4294967295;
	add.s64 	%rd12329, %rd12327, %rd12328;
	add.s64 	%rd27967, %rd12329, %rd12;
	{ .reg .b32 tmp; mov.b64 {tmp, %r2438}, %rd27967; }
	add.s32 	%r2439, %r4813, %r2438;
	add.s32 	%r4813, %r2439, %r2436;
$L__BB4_443:
	cvt.u32.u64 	%r2440, %rd13;
	shl.b32 	%r4815, %r4814, 1;
	shr.u32 	%r2441, %r4814, 31;
	cvt.u64.u32 	%rd12331, %r2441;
	shl.b64 	%rd12332, %rd27972, 1;
	and.b64  	%rd12333, %rd12332, 8589934590;
	or.b64  	%rd27979, %rd12333, %rd12331;
	cvt.u32.u64 	%r517, %rd27979;
	shr.u64 	%rd12334, %rd12333, 32;
	shl.b64 	%rd12335, %rd27971, 1;
	and.b64  	%rd12336, %rd12335, 8589934590;
	or.b64  	%rd27978, %rd12334, %rd12336;
	cvt.u32.u64 	%r518, %rd27978;
	shr.u64 	%rd12337, %rd12336, 32;
	shl.b64 	%rd12338, %rd27970, 1;
	and.b64  	%rd12339, %rd12338, 8589934590;
	or.b64  	%rd27977, %rd12337, %rd12339;
	cvt.u32.u64 	%r519, %rd27977;
	shr.u64 	%rd12340, %rd12339, 32;
	shl.b64 	%rd12341, %rd27969, 1;
	and.b64  	%rd12342, %rd12341, 8589934590;
	or.b64  	%rd27976, %rd12340, %rd12342;
	cvt.u32.u64 	%r520, %rd27976;
	shr.u64 	%rd12343, %rd12342, 32;
	shl.b64 	%rd12344, %rd27968, 1;
	and.b64  	%rd12345, %rd12344, 8589934590;
	or.b64  	%rd27975, %rd12343, %rd12345;
	cvt.u32.u64 	%r521, %rd27975;
	shr.u64 	%rd12346, %rd12345, 32;
	shl.b64 	%rd12347, %rd27967, 1;
	and.b64  	%rd12348, %rd12347, 8589934590;
	or.b64  	%rd27974, %rd12346, %rd12348;
	cvt.u32.u64 	%r522, %rd27974;
	shr.u64 	%rd12349, %rd12348, 32;
	mul.wide.u32 	%rd12350, %r4813, 2;
	add.s64 	%rd27973, %rd12349, %rd12350;
	cvt.u32.u64 	%r523, %rd27973;
	setp.gt.u64 	%p524, %rd27973, 4294967295;
	setp.lt.u32 	%p525, %r2440, %r523;
	or.pred  	%p526, %p524, %p525;
	@%p526 bra 	$L__BB4_457;
	cvt.u32.u64 	%r2442, %rd13;
	setp.gt.u32 	%p527, %r2442, %r523;
	@%p527 bra 	$L__BB4_458;
	cvt.u32.u64 	%r2443, %rd12;
	setp.lt.u32 	%p528, %r2443, %r522;
	@%p528 bra 	$L__BB4_457;
	cvt.u32.u64 	%r2444, %rd12;
	setp.gt.u32 	%p529, %r2444, %r522;
	@%p529 bra 	$L__BB4_458;
	cvt.u32.u64 	%r2445, %rd11;
	setp.lt.u32 	%p530, %r2445, %r521;
	@%p530 bra 	$L__BB4_457;
	cvt.u32.u64 	%r2446, %rd11;
	setp.gt.u32 	%p531, %r2446, %r521;
	@%p531 bra 	$L__BB4_458;
	cvt.u32.u64 	%r2447, %rd10;
	setp.lt.u32 	%p532, %r2447, %r520;
	@%p532 bra 	$L__BB4_457;
	cvt.u32.u64 	%r2448, %rd10;
	setp.gt.u32 	%p533, %r2448, %r520;
	@%p533 bra 	$L__BB4_458;
	cvt.u32.u64 	%r2449, %rd9;
	setp.lt.u32 	%p534, %r2449, %r519;
	@%p534 bra 	$L__BB4_457;
	cvt.u32.u64 	%r2450, %rd9;
	setp.gt.u32 	%p535, %r2450, %r519;
	@%p535 bra 	$L__BB4_458;
	cvt.u32.u64 	%r2451, %rd8;
	setp.lt.u32 	%p536, %r2451, %r518;
	@%p536 bra 	$L__BB4_457;
	cvt.u32.u64 	%r2452, %rd8;
	setp.gt.u32 	%p537, %r2452, %r518;
	@%p537 bra 	$L__BB4_458;
	cvt.u32.u64 	%r2453, %rd7;
	setp.lt.u32 	%p538, %r2453, %r517;
	@%p538 bra 	$L__BB4_457;
	cvt.u32.u64 	%r2454, %rd7;
	cvt.u32.u64 	%r2455, %rd6;
	setp.gt.u32 	%p539, %r2454, %r517;
	setp.lt.u32 	%p540, %r4815, %r2455;
	or.pred  	%p541, %p539, %p540;
	@%p541 bra 	$L__BB4_458;
$L__BB4_457:
	cvt.u64.u32 	%rd12353, %r4815;
	sub.s64 	%rd12354, %rd12353, %rd6;
	shr.u64 	%rd12355, %rd12354, 63;
	cvt.u32.u64 	%r4815, %rd12354;
	and.b64  	%rd12356, %rd27979, 4294967295;
	add.s64 	%rd12357, %rd12355, %rd7;
	sub.s64 	%rd27979, %rd12356, %rd12357;
	shr.u64 	%rd12358, %rd27979, 63;
	and.b64  	%rd12359, %rd27978, 4294967295;
	add.s64 	%rd12360, %rd12358, %rd8;
	sub.s64 	%rd27978, %rd12359, %rd12360;
	shr.u64 	%rd12361, %rd27978, 63;
	and.b64  	%rd12362, %rd27977, 4294967295;
	add.s64 	%rd12363, %rd12361, %rd9;
	sub.s64 	%rd27977, %rd12362, %rd12363;
	shr.u64 	%rd12364, %rd27977, 63;
	and.b64  	%rd12365, %rd27976, 4294967295;
	add.s64 	%rd12366, %rd12364, %rd10;
	sub.s64 	%rd27976, %rd12365, %rd12366;
	shr.u64 	%rd12367, %rd27976, 63;
	and.b64  	%rd12368, %rd27975, 4294967295;
	add.s64 	%rd12369, %rd12367, %rd11;
	sub.s64 	%rd27975, %rd12368, %rd12369;
	shr.u64 	%rd12370, %rd27975, 63;
	and.b64  	%rd12371, %rd27974, 4294967295;
	add.s64 	%rd12372, %rd12370, %rd12;
	sub.s64 	%rd27974, %rd12371, %rd12372;
	shr.u64 	%rd12373, %rd27974, 63;
	and.b64  	%rd12374, %rd27973, 4294967295;
	add.s64 	%rd12375, %rd12373, %rd13;
	sub.s64 	%rd27973, %rd12374, %rd12375;
$L__BB4_458:
	cvt.u32.u64 	%r2456, %rd13;
	mul.lo.s64 	%rd12376, %rd665, %rd570;
	cvt.u32.u64 	%r2457, %rd12376;
	shr.u64 	%rd12377, %rd12376, 32;
	mad.lo.s64 	%rd12378, %rd666, %rd570, %rd12377;
	shr.u64 	%rd12379, %rd12378, 32;
	mad.lo.s64 	%rd12380, %rd667, %rd570, %rd12379;
	shr.u64 	%rd12381, %rd12380, 32;
	mad.lo.s64 	%rd12382, %rd668, %rd570, %rd12381;
	shr.u64 	%rd12383, %rd12382, 32;
	mad.lo.s64 	%rd12384, %rd669, %rd570, %rd12383;
	shr.u64 	%rd12385, %rd12384, 32;
	mad.lo.s64 	%rd12386, %rd670, %rd570, %rd12385;
	shr.u64 	%rd12387, %rd12386, 32;
	mad.lo.s64 	%rd12388, %rd671, %rd570, %rd12387;
	shr.u64 	%rd12389, %rd12388, 32;
	mad.lo.s64 	%rd12390, %rd672, %rd570, %rd12389;
	shr.u64 	%rd12391, %rd12390, 32;
	and.b64  	%rd12392, %rd12378, 4294967295;
	mad.lo.s64 	%rd12393, %rd665, %rd571, %rd12392;
	shr.u64 	%rd12394, %rd12393, 32;
	and.b64  	%rd12395, %rd12380, 4294967295;
	add.s64 	%rd12396, %rd12394, %rd12395;
	mad.lo.s64 	%rd12397, %rd666, %rd571, %rd12396;
	shr.u64 	%rd12398, %rd12397, 32;
	and.b64  	%rd12399, %rd12382, 4294967295;
	add.s64 	%rd12400, %rd12398, %rd12399;
	mad.lo.s64 	%rd12401, %rd667, %rd571, %rd12400;
	shr.u64 	%rd12402, %rd12401, 32;
	and.b64  	%rd12403, %rd12384, 4294967295;
	add.s64 	%rd12404, %rd12402, %rd12403;
	mad.lo.s64 	%rd12405, %rd668, %rd571, %rd12404;
	shr.u64 	%rd12406, %rd12405, 32;
	and.b64  	%rd12407, %rd12386, 4294967295;
	add.s64 	%rd12408, %rd12406, %rd12407;
	mad.lo.s64 	%rd12409, %rd669, %rd571, %rd12408;
	shr.u64 	%rd12410, %rd12409, 32;
	and.b64  	%rd12411, %rd12388, 4294967295;
	add.s64 	%rd12412, %rd12410, %rd12411;
	mad.lo.s64 	%rd12413, %rd670, %rd571, %rd12412;
	shr.u64 	%rd12414, %rd12413, 32;
	and.b64  	%rd12415, %rd12390, 4294967295;
	add.s64 	%rd12416, %rd12414, %rd12415;
	mad.lo.s64 	%rd12417, %rd671, %rd571, %rd12416;
	shr.u64 	%rd12418, %rd12417, 32;
	add.s64 	%rd12419, %rd12418, %rd12391;
	mad.lo.s64 	%rd12420, %rd672, %rd571, %rd12419;
	shr.u64 	%rd12421, %rd12420, 32;
	and.b64  	%rd12422, %rd12397, 4294967295;
	mad.lo.s64 	%rd12423, %rd665, %rd573, %rd12422;
	shr.u64 	%rd12424, %rd12423, 32;
	and.b64  	%rd12425, %rd12401, 4294967295;
	add.s64 	%rd12426, %rd12424, %rd12425;
	mad.lo.s64 	%rd12427, %rd666, %rd573, %rd12426;
	shr.u64 	%rd12428, %rd12427, 32;
	and.b64  	%rd12429, %rd12405, 4294967295;
	add.s64 	%rd12430, %rd12428, %rd12429;
	mad.lo.s64 	%rd12431, %rd667, %rd573, %rd12430;
	shr.u64 	%rd12432, %rd12431, 32;
	and.b64  	%rd12433, %rd12409, 4294967295;
	add.s64 	%rd12434, %rd12432, %rd12433;
	mad.lo.s64 	%rd12435, %rd668, %rd573, %rd12434;
	shr.u64 	%rd12436, %rd12435, 32;
	and.b64  	%rd12437, %rd12413, 4294967295;
	add.s64 	%rd12438, %rd12436, %rd12437;
	mad.lo.s64 	%rd12439, %rd669, %rd573, %rd12438;
	shr.u64 	%rd12440, %rd12439, 32;
	and.b64  	%rd12441, %rd12417, 4294967295;
	add.s64 	%rd12442, %rd12440, %rd12441;
	mad.lo.s64 	%rd12443, %rd670, %rd573, %rd12442;
	shr.u64 	%rd12444, %rd12443, 32;
	and.b64  	%rd12445, %rd12420, 4294967295;
	add.s64 	%rd12446, %rd12444, %rd12445;
	mad.lo.s64 	%rd12447, %rd671, %rd573, %rd12446;
	shr.u64 	%rd12448, %rd12447, 32;
	add.s64 	%rd12449, %rd12448, %rd12421;
	mad.lo.s64 	%rd12450, %rd672, %rd573, %rd12449;
	shr.u64 	%rd12451, %rd12450, 32;
	and.b64  	%rd12452, %rd12427, 4294967295;
	mad.lo.s64 	%rd12453, %rd665, %rd575, %rd12452;
	shr.u64 	%rd12454, %rd12453, 32;
	and.b64  	%rd12455, %rd12431, 4294967295;
	add.s64 	%rd12456, %rd12454, %rd12455;
	mad.lo.s64 	%rd12457, %rd666, %rd575, %rd12456;
	shr.u64 	%rd12458, %rd12457, 32;
	and.b64  	%rd12459, %rd12435, 4294967295;
	add.s64 	%rd12460, %rd12458, %rd12459;
	mad.lo.s64 	%rd12461, %rd667, %rd575, %rd12460;
	shr.u64 	%rd12462, %rd12461, 32;
	and.b64  	%rd12463, %rd12439, 4294967295;
	add.s64 	%rd12464, %rd12462, %rd12463;
	mad.lo.s64 	%rd12465, %rd668, %rd575, %rd12464;
	shr.u64 	%rd12466, %rd12465, 32;
	and.b64  	%rd12467, %rd12443, 4294967295;
	add.s64 	%rd12468, %rd12466, %rd12467;
	mad.lo.s64 	%rd12469, %rd669, %rd575, %rd12468;
	shr.u64 	%rd12470, %rd12469, 32;
	and.b64  	%rd12471, %rd12447, 4294967295;
	add.s64 	%rd12472, %rd12470, %rd12471;
	mad.lo.s64 	%rd12473, %rd670, %rd575, %rd12472;
	shr.u64 	%rd12474, %rd12473, 32;
	and.b64  	%rd12475, %rd12450, 4294967295;
	add.s64 	%rd12476, %rd12474, %rd12475;
	mad.lo.s64 	%rd12477, %rd671, %rd575, %rd12476;
	shr.u64 	%rd12478, %rd12477, 32;
	add.s64 	%rd12479, %rd12478, %rd12451;
	mad.lo.s64 	%rd12480, %rd672, %rd575, %rd12479;
	shr.u64 	%rd12481, %rd12480, 32;
	and.b64  	%rd12482, %rd12457, 4294967295;
	mad.lo.s64 	%rd12483, %rd665, %rd577, %rd12482;
	shr.u64 	%rd12484, %rd12483, 32;
	and.b64  	%rd12485, %rd12461, 4294967295;
	add.s64 	%rd12486, %rd12484, %rd12485;
	mad.lo.s64 	%rd12487, %rd666, %rd577, %rd12486;
	shr.u64 	%rd12488, %rd12487, 32;
	and.b64  	%rd12489, %rd12465, 4294967295;
	add.s64 	%rd12490, %rd12488, %rd12489;
	mad.lo.s64 	%rd12491, %rd667, %rd577, %rd12490;
	shr.u64 	%rd12492, %rd12491, 32;
	and.b64  	%rd12493, %rd12469, 4294967295;
	add.s64 	%rd12494, %rd12492, %rd12493;
	mad.lo.s64 	%rd12495, %rd668, %rd577, %rd12494;
	shr.u64 	%rd12496, %rd12495, 32;
	and.b64  	%rd12497, %rd12473, 4294967295;
	add.s64 	%rd12498, %rd12496, %rd12497;
	mad.lo.s64 	%rd12499, %rd669, %rd577, %rd12498;
	shr.u64 	%rd12500, %rd12499, 32;
	and.b64  	%rd12501, %rd12477, 4294967295;
	add.s64 	%rd12502, %rd12500, %rd12501;
	mad.lo.s64 	%rd12503, %rd670, %rd577, %rd12502;
	shr.u64 	%rd12504, %rd12503, 32;
	and.b64  	%rd12505, %rd12480, 4294967295;
	add.s64 	%rd12506, %rd12504, %rd12505;
	mad.lo.s64 	%rd12507, %rd671, %rd577, %rd12506;
	shr.u64 	%rd12508, %rd12507, 32;
	add.s64 	%rd12509, %rd12508, %rd12481;
	mad.lo.s64 	%rd12510, %rd672, %rd577, %rd12509;
	shr.u64 	%rd12511, %rd12510, 32;
	and.b64  	%rd12512, %rd12487, 4294967295;
	mad.lo.s64 	%rd12513, %rd665, %rd579, %rd12512;
	shr.u64 	%rd12514, %rd12513, 32;
	and.b64  	%rd12515, %rd12491, 4294967295;
	add.s64 	%rd12516, %rd12514, %rd12515;
	mad.lo.s64 	%rd12517, %rd666, %rd579, %rd12516;
	shr.u64 	%rd12518, %rd12517, 32;
	and.b64  	%rd12519, %rd12495, 4294967295;
	add.s64 	%rd12520, %rd12518, %rd12519;
	mad.lo.s64 	%rd12521, %rd667, %rd579, %rd12520;
	shr.u64 	%rd12522, %rd12521, 32;
	and.b64  	%rd12523, %rd12499, 4294967295;
	add.s64 	%rd12524, %rd12522, %rd12523;
	mad.lo.s64 	%rd12525, %rd668, %rd579, %rd12524;
	shr.u64 	%rd12526, %rd12525, 32;
	and.b64  	%rd12527, %rd12503, 4294967295;
	add.s64 	%rd12528, %rd12526, %rd12527;
	mad.lo.s64 	%rd12529, %rd669, %rd579, %rd12528;
	shr.u64 	%rd12530, %rd12529, 32;
	and.b64  	%rd12531, %rd12507, 4294967295;
	add.s64 	%rd12532, %rd12530, %rd12531;
	mad.lo.s64 	%rd12533, %rd670, %rd579, %rd12532;
	shr.u64 	%rd12534, %rd12533, 32;
	and.b64  	%rd12535, %rd12510, 4294967295;
	add.s64 	%rd12536, %rd12534, %rd12535;
	mad.lo.s64 	%rd12537, %rd671, %rd579, %rd12536;
	shr.u64 	%rd12538, %rd12537, 32;
	add.s64 	%rd12539, %rd12538, %rd12511;
	mad.lo.s64 	%rd12540, %rd672, %rd579, %rd12539;
	shr.u64 	%rd12541, %rd12540, 32;
	and.b64  	%rd12542, %rd12517, 4294967295;
	mad.lo.s64 	%rd12543, %rd665, %rd581, %rd12542;
	shr.u64 	%rd12544, %rd12543, 32;
	and.b64  	%rd12545, %rd12521, 4294967295;
	add.s64 	%rd12546, %rd12544, %rd12545;
	mad.lo.s64 	%rd12547, %rd666, %rd581, %rd12546;
	shr.u64 	%rd12548, %rd12547, 32;
	and.b64  	%rd12549, %rd12525, 4294967295;
	add.s64 	%rd12550, %rd12548, %rd12549;
	mad.lo.s64 	%rd12551, %rd667, %rd581, %rd12550;
	shr.u64 	%rd12552, %rd12551, 32;
	and.b64  	%rd12553, %rd12529, 4294967295;
	add.s64 	%rd12554, %rd12552, %rd12553;
	mad.lo.s64 	%rd12555, %rd668, %rd581, %rd12554;
	shr.u64 	%rd12556, %rd12555, 32;
	and.b64  	%rd12557, %rd12533, 4294967295;
	add.s64 	%rd12558, %rd12556, %rd12557;
	mad.lo.s64 	%rd12559, %rd669, %rd581, %rd12558;
	shr.u64 	%rd12560, %rd12559, 32;
	and.b64  	%rd12561, %rd12537, 4294967295;
	add.s64 	%rd12562, %rd12560, %rd12561;
	mad.lo.s64 	%rd12563, %rd670, %rd581, %rd12562;
	shr.u64 	%rd12564, %rd12563, 32;
	and.b64  	%rd12565, %rd12540, 4294967295;
	add.s64 	%rd12566, %rd12564, %rd12565;
	mad.lo.s64 	%rd12567, %rd671, %rd581, %rd12566;
	shr.u64 	%rd12568, %rd12567, 32;
	add.s64 	%rd12569, %rd12568, %rd12541;
	mad.lo.s64 	%rd12570, %rd672, %rd581, %rd12569;
	shr.u64 	%rd12571, %rd12570, 32;
	and.b64  	%rd12572, %rd12547, 4294967295;
	mad.lo.s64 	%rd12573, %rd665, %rd583, %rd12572;
	shr.u64 	%rd12574, %rd12573, 32;
	and.b64  	%rd12575, %rd12551, 4294967295;
	add.s64 	%rd12576, %rd12574, %rd12575;
	mad.lo.s64 	%rd12577, %rd666, %rd583, %rd12576;
	shr.u64 	%rd12578, %rd12577, 32;
	and.b64  	%rd12579, %rd12555, 4294967295;
	add.s64 	%rd12580, %rd12578, %rd12579;
	mad.lo.s64 	%rd12581, %rd667, %rd583, %rd12580;
	shr.u64 	%rd12582, %rd12581, 32;
	and.b64  	%rd12583, %rd12559, 4294967295;
	add.s64 	%rd12584, %rd12582, %rd12583;
	mad.lo.s64 	%rd12585, %rd668, %rd583, %rd12584;
	shr.u64 	%rd12586, %rd12585, 32;
	and.b64  	%rd12587, %rd12563, 4294967295;
	add.s64 	%rd12588, %rd12586, %rd12587;
	mad.lo.s64 	%rd12589, %rd669, %rd583, %rd12588;
	shr.u64 	%rd12590, %rd12589, 32;
	and.b64  	%rd12591, %rd12567, 4294967295;
	add.s64 	%rd12592, %rd12590, %rd12591;
	mad.lo.s64 	%rd12593, %rd670, %rd583, %rd12592;
	shr.u64 	%rd12594, %rd12593, 32;
	and.b64  	%rd12595, %rd12570, 4294967295;
	add.s64 	%rd12596, %rd12594, %rd12595;
	mad.lo.s64 	%rd12597, %rd671, %rd583, %rd12596;
	shr.u64 	%rd12598, %rd12597, 32;
	add.s64 	%rd12599, %rd12598, %rd12571;
	mad.lo.s64 	%rd12600, %rd672, %rd583, %rd12599;
	{ .reg .b32 tmp; mov.b64 {tmp, %r2458}, %rd12600; }
	mul.lo.s32 	%r2459, %r75, %r2457;
	cvt.u64.u32 	%rd12601, %r2459;
	and.b64  	%rd12602, %rd12376, 4294967295;
	mad.lo.s64 	%rd12603, %rd6, %rd12601, %rd12602;
	shr.u64 	%rd12604, %rd12603, 32;
	and.b64  	%rd12605, %rd12393, 4294967295;
	add.s64 	%rd12606, %rd12604, %rd12605;
	mad.lo.s64 	%rd12607, %rd7, %rd12601, %rd12606;
	cvt.u32.u64 	%r2460, %rd12607;
	shr.u64 	%rd12608, %rd12607, 32;
	and.b64  	%rd12609, %rd12423, 4294967295;
	add.s64 	%rd12610, %rd12608, %rd12609;
	mad.lo.s64 	%rd12611, %rd8, %rd12601, %rd12610;
	shr.u64 	%rd12612, %rd12611, 32;
	and.b64  	%rd12613, %rd12453, 4294967295;
	add.s64 	%rd12614, %rd12612, %rd12613;
	mad.lo.s64 	%rd12615, %rd9, %rd12601, %rd12614;
	shr.u64 	%rd12616, %rd12615, 32;
	and.b64  	%rd12617, %rd12483, 4294967295;
	add.s64 	%rd12618, %rd12616, %rd12617;
	mad.lo.s64 	%rd12619, %rd10, %rd12601, %rd12618;
	shr.u64 	%rd12620, %rd12619, 32;
	and.b64  	%rd12621, %rd12513, 4294967295;
	add.s64 	%rd12622, %rd12620, %rd12621;
	mad.lo.s64 	%rd12623, %rd11, %rd12601, %rd12622;
	shr.u64 	%rd12624, %rd12623, 32;
	and.b64  	%rd12625, %rd12543, 4294967295;
	add.s64 	%rd12626, %rd12624, %rd12625;
	mad.lo.s64 	%rd12627, %rd12, %rd12601, %rd12626;
	shr.u64 	%rd12628, %rd12627, 32;
	and.b64  	%rd12629, %rd12573, 4294967295;
	add.s64 	%rd12630, %rd12628, %rd12629;
	mad.lo.s64 	%rd12631, %rd13, %rd12601, %rd12630;
	shr.u64 	%rd12632, %rd12631, 32;
	and.b64  	%rd12633, %rd12577, 4294967295;
	add.s64 	%rd12634, %rd12632, %rd12633;
	shr.u64 	%rd12635, %rd12634, 32;
	and.b64  	%rd12636, %rd12581, 4294967295;
	add.s64 	%rd12637, %rd12635, %rd12636;
	shr.u64 	%rd12638, %rd12637, 32;
	and.b64  	%rd12639, %rd12585, 4294967295;
	add.s64 	%rd12640, %rd12638, %rd12639;
	shr.u64 	%rd12641, %rd12640, 32;
	and.b64  	%rd12642, %rd12589, 4294967295;
	add.s64 	%rd12643, %rd12641, %rd12642;
	shr.u64 	%rd12644, %rd12643, 32;
	and.b64  	%rd12645, %rd12593, 4294967295;
	add.s64 	%rd12646, %rd12644, %rd12645;
	shr.u64 	%rd12647, %rd12646, 32;
	and.b64  	%rd12648, %rd12597, 4294967295;
	add.s64 	%rd12649, %rd12647, %rd12648;
	shr.u64 	%rd12650, %rd12649, 32;
	and.b64  	%rd12651, %rd12600, 4294967295;
	add.s64 	%rd12652, %rd12650, %rd12651;
	{ .reg .b32 tmp; mov.b64 {tmp, %r2461}, %rd12652; }
	add.s32 	%r2462, %r2458, %r2461;
	mul.lo.s32 	%r2463, %r75, %r2460;
	cvt.u64.u32 	%rd12653, %r2463;
	and.b64  	%rd12654, %rd12607, 4294967295;
	mad.lo.s64 	%rd12655, %rd6, %rd12653, %rd12654;
	shr.u64 	%rd12656, %rd12655, 32;
	and.b64  	%rd12657, %rd12611, 4294967295;
	add.s64 	%rd12658, %rd12656, %rd12657;
	mad.lo.s64 	%rd12659, %rd7, %rd12653, %rd12658;
	cvt.u32.u64 	%r2464, %rd12659;
	shr.u64 	%rd12660, %rd12659, 32;
	and.b64  	%rd12661, %rd12615, 4294967295;
	add.s64 	%rd12662, %rd12660, %rd12661;
	mad.lo.s64 	%rd12663, %rd8, %rd12653, %rd12662;
	shr.u64 	%rd12664, %rd12663, 32;
	and.b64  	%rd12665, %rd12619, 4294967295;
	add.s64 	%rd12666, %rd12664, %rd12665;
	mad.lo.s64 	%rd12667, %rd9, %rd12653, %rd12666;
	shr.u64 	%rd12668, %rd12667, 32;
	and.b64  	%rd12669, %rd12623, 4294967295;
	add.s64 	%rd12670, %rd12668, %rd12669;
	mad.lo.s64 	%rd12671, %rd10, %rd12653, %rd12670;
	shr.u64 	%rd12672, %rd12671, 32;
	and.b64  	%rd12673, %rd12627, 4294967295;
	add.s64 	%rd12674, %rd12672, %rd12673;
	mad.lo.s64 	%rd12675, %rd11, %rd12653, %rd12674;
	shr.u64 	%rd12676, %rd12675, 32;
	and.b64  	%rd12677, %rd12631, 4294967295;
	add.s64 	%rd12678, %rd12676, %rd12677;
	mad.lo.s64 	%rd12679, %rd12, %rd12653, %rd12678;
	shr.u64 	%rd12680, %rd12679, 32;
	and.b64  	%rd12681, %rd12634, 4294967295;
	add.s64 	%rd12682, %rd12680, %rd12681;
	mad.lo.s64 	%rd12683, %rd13, %rd12653, %rd12682;
	shr.u64 	%rd12684, %rd12683, 32;
	and.b64  	%rd12685, %rd12637, 4294967295;
	add.s64 	%rd12686, %rd12684, %rd12685;
	shr.u64 	%rd12687, %rd12686, 32;
	and.b64  	%rd12688, %rd12640, 4294967295;
	add.s64 	%rd12689, %rd12687, %rd12688;
	shr.u64 	%rd12690, %rd12689, 32;
	and.b64  	%rd12691, %rd12643, 4294967295;
	add.s64 	%rd12692, %rd12690, %rd12691;
	shr.u64 	%rd12693, %rd12692, 32;
	and.b64  	%rd12694, %rd12646, 4294967295;
	add.s64 	%rd12695, %rd12693, %rd12694;
	shr.u64 	%rd12696, %rd12695, 32;
	and.b64  	%rd12697, %rd12649, 4294967295;
	add.s64 	%rd12698, %rd12696, %rd12697;
	shr.u64 	%rd12699, %rd12698, 32;
	and.b64  	%rd12700, %rd12652, 4294967295;
	add.s64 	%rd12701, %rd12699, %rd12700;
	{ .reg .b32 tmp; mov.b64 {tmp, %r2465}, %rd12701; }
	add.s32 	%r2466, %r2462, %r2465;
	mul.lo.s32 	%r2467, %r75, %r2464;
	cvt.u64.u32 	%rd12702, %r2467;
	and.b64  	%rd12703, %rd12659, 4294967295;
	mad.lo.s64 	%rd12704, %rd6, %rd12702, %rd12703;
	shr.u64 	%rd12705, %rd12704, 32;
	and.b64  	%rd12706, %rd12663, 4294967295;
	add.s64 	%rd12707, %rd12705, %rd12706;
	mad.lo.s64 	%rd12708, %rd7, %rd12702, %rd12707;
	cvt.u32.u64 	%r2468, %rd12708;
	shr.u64 	%rd12709, %rd12708, 32;
	and.b64  	%rd12710, %rd12667, 4294967295;
	add.s64 	%rd12711, %rd12709, %rd12710;
	mad.lo.s64 	%rd12712, %rd8, %rd12702, %rd12711;
	shr.u64 	%rd12713, %rd12712, 32;
	and.b64  	%rd12714, %rd12671, 4294967295;
	add.s64 	%rd12715, %rd12713, %rd12714;
	mad.lo.s64 	%rd12716, %rd9, %rd12702, %rd12715;
	shr.u64 	%rd12717, %rd12716, 32;
	and.b64  	%rd12718, %rd12675, 4294967295;
	add.s64 	%rd12719, %rd12717, %rd12718;
	mad.lo.s64 	%rd12720, %rd10, %rd12702, %rd12719;
	shr.u64 	%rd12721, %rd12720, 32;
	and.b64  	%rd12722, %rd12679, 4294967295;
	add.s64 	%rd12723, %rd12721, %rd12722;
	mad.lo.s64 	%rd12724, %rd11, %rd12702, %rd12723;
	shr.u64 	%rd12725, %rd12724, 32;
	and.b64  	%rd12726, %rd12683, 4294967295;
	add.s64 	%rd12727, %rd12725, %rd12726;
	mad.lo.s64 	%rd12728, %rd12, %rd12702, %rd12727;
	shr.u64 	%rd12729, %rd12728, 32;
	and.b64  	%rd12730, %rd12686, 4294967295;
	add.s64 	%rd12731, %rd12729, %rd12730;
	mad.lo.s64 	%rd12732, %rd13, %rd12702, %rd12731;
	shr.u64 	%rd12733, %rd12732, 32;
	and.b64  	%rd12734, %rd12689, 4294967295;
	add.s64 	%rd12735, %rd12733, %rd12734;
	shr.u64 	%rd12736, %rd12735, 32;
	and.b64  	%rd12737, %rd12692, 4294967295;
	add.s64 	%rd12738, %rd12736, %rd12737;
	shr.u64 	%rd12739, %rd12738, 32;
	and.b64  	%rd12740, %rd12695, 4294967295;
	add.s64 	%rd12741, %rd12739, %rd12740;
	shr.u64 	%rd12742, %rd12741, 32;
	and.b64  	%rd12743, %rd12698, 4294967295;
	add.s64 	%rd12744, %rd12742, %rd12743;
	shr.u64 	%rd12745, %rd12744, 32;
	and.b64  	%rd12746, %rd12701, 4294967295;
	add.s64 	%rd12747, %rd12745, %rd12746;
	{ .reg .b32 tmp; mov.b64 {tmp, %r2469}, %rd12747; }
	add.s32 	%r2470, %r2466, %r2469;
	mul.lo.s32 	%r2471, %r75, %r2468;
	cvt.u64.u32 	%rd12748, %r2471;
	and.b64  	%rd12749, %rd12708, 4294967295;
	mad.lo.s64 	%rd12750, %rd6, %rd12748, %rd12749;
	shr.u64 	%rd12751, %rd12750, 32;
	and.b64  	%rd12752, %rd12712, 4294967295;
	add.s64 	%rd12753, %rd12751, %rd12752;
	mad.lo.s64 	%rd12754, %rd7, %rd12748, %rd12753;
	cvt.u32.u64 	%r2472, %rd12754;
	shr.u64 	%rd12755, %rd12754, 32;
	and.b64  	%rd12756, %rd12716, 4294967295;
	add.s64 	%rd12757, %rd12755, %rd12756;
	mad.lo.s64 	%rd12758, %rd8, %rd12748, %rd12757;
	shr.u64 	%rd12759, %rd12758, 32;
	and.b64  	%rd12760, %rd12720, 4294967295;
	add.s64 	%rd12761, %rd12759, %rd12760;
	mad.lo.s64 	%rd12762, %rd9, %rd12748, %rd12761;
	shr.u64 	%rd12763, %rd12762, 32;
	and.b64  	%rd12764, %rd12724, 4294967295;
	add.s64 	%rd12765, %rd12763, %rd12764;
	mad.lo.s64 	%rd12766, %rd10, %rd12748, %rd12765;
	shr.u64 	%rd12767, %rd12766, 32;
	and.b64  	%rd12768, %rd12728, 4294967295;
	add.s64 	%rd12769, %rd12767, %rd12768;
	mad.lo.s64 	%rd12770, %rd11, %rd12748, %rd12769;
	shr.u64 	%rd12771, %rd12770, 32;
	and.b64  	%rd12772, %rd12732, 4294967295;
	add.s64 	%rd12773, %rd12771, %rd12772;
	mad.lo.s64 	%rd12774, %rd12, %rd12748, %rd12773;
	shr.u64 	%rd12775, %rd12774, 32;
	and.b64  	%rd12776, %rd12735, 4294967295;
	add.s64 	%rd12777, %rd12775, %rd12776;
	mad.lo.s64 	%rd12778, %rd13, %rd12748, %rd12777;
	shr.u64 	%rd12779, %rd12778, 32;
	and.b64  	%rd12780, %rd12738, 4294967295;
	add.s64 	%rd12781, %rd12779, %rd12780;
	shr.u64 	%rd12782, %rd12781, 32;
	and.b64  	%rd12783, %rd12741, 4294967295;
	add.s64 	%rd12784, %rd12782, %rd12783;
	shr.u64 	%rd12785, %rd12784, 32;
	and.b64  	%rd12786, %rd12744, 4294967295;
	add.s64 	%rd12787, %rd12785, %rd12786;
	shr.u64 	%rd12788, %rd12787, 32;
	and.b64  	%rd12789, %rd12747, 4294967295;
	add.s64 	%rd12790, %rd12788, %rd12789;
	{ .reg .b32 tmp; mov.b64 {tmp, %r2473}, %rd12790; }
	add.s32 	%r2474, %r2470, %r2473;
	mul.lo.s32 	%r2475, %r75, %r2472;
	cvt.u64.u32 	%rd12791, %r2475;
	and.b64  	%rd12792, %rd12754, 4294967295;
	mad.lo.s64 	%rd12793, %rd6, %rd12791, %rd12792;
	shr.u64 	%rd12794, %rd12793, 32;
	and.b64  	%rd12795, %rd12758, 4294967295;
	add.s64 	%rd12796, %rd12794, %rd12795;
	mad.lo.s64 	%rd12797, %rd7, %rd12791, %rd12796;
	cvt.u32.u64 	%r2476, %rd12797;
	shr.u64 	%rd12798, %rd12797, 32;
	and.b64  	%rd12799, %rd12762, 4294967295;
	add.s64 	%rd12800, %rd12798, %rd12799;
	mad.lo.s64 	%rd12801, %rd8, %rd12791, %rd12800;
	shr.u64 	%rd12802, %rd12801, 32;
	and.b64  	%rd12803, %rd12766, 4294967295;
	add.s64 	%rd12804, %rd12802, %rd12803;
	mad.lo.s64 	%rd12805, %rd9, %rd12791, %rd12804;
	shr.u64 	%rd12806, %rd12805, 32;
	and.b64  	%rd12807, %rd12770, 4294967295;
	add.s64 	%rd12808, %rd12806, %rd12807;
	mad.lo.s64 	%rd12809, %rd10, %rd12791, %rd12808;
	shr.u64 	%rd12810, %rd12809, 32;
	and.b64  	%rd12811, %rd12774, 4294967295;
	add.s64 	%rd12812, %rd12810, %rd12811;
	mad.lo.s64 	%rd12813, %rd11, %rd12791, %rd12812;
	shr.u64 	%rd12814, %rd12813, 32;
	and.b64  	%rd12815, %rd12778, 4294967295;
	add.s64 	%rd12816, %rd12814, %rd12815;
	mad.lo.s64 	%rd12817, %rd12, %rd12791, %rd12816;
	shr.u64 	%rd12818, %rd12817, 32;
	and.b64  	%rd12819, %rd12781, 4294967295;
	add.s64 	%rd12820, %rd12818, %rd12819;
	mad.lo.s64 	%rd12821, %rd13, %rd12791, %rd12820;
	shr.u64 	%rd12822, %rd12821, 32;
	and.b64  	%rd12823, %rd12784, 4294967295;
	add.s64 	%rd12824, %rd12822, %rd12823;
	shr.u64 	%rd12825, %rd12824, 32;
	and.b64  	%rd12826, %rd12787, 4294967295;
	add.s64 	%rd12827, %rd12825, %rd12826;
	shr.u64 	%rd12828, %rd12827, 32;
	and.b64  	%rd12829, %rd12790, 4294967295;
	add.s64 	%rd12830, %rd12828, %rd12829;
	{ .reg .b32 tmp; mov.b64 {tmp, %r2477}, %rd12830; }
	add.s32 	%r2478, %r2474, %r2477;
	mul.lo.s32 	%r2479, %r75, %r2476;
	cvt.u64.u32 	%rd12831, %r2479;
	and.b64  	%rd12832, %rd12797, 4294967295;
	mad.lo.s64 	%rd12833, %rd6, %rd12831, %rd12832;
	shr.u64 	%rd12834, %rd12833, 32;
	and.b64  	%rd12835, %rd12801, 4294967295;
	add.s64 	%rd12836, %rd12834, %rd12835;
	mad.lo.s64 	%rd12837, %rd7, %rd12831, %rd12836;
	cvt.u32.u64 	%r2480, %rd12837;
	shr.u64 	%rd12838, %rd12837, 32;
	and.b64  	%rd12839, %rd12805, 4294967295;
	add.s64 	%rd12840, %rd12838, %rd12839;
	mad.lo.s64 	%rd12841, %rd8, %rd12831, %rd12840;
	shr.u64 	%rd12842, %rd12841, 32;
	and.b64  	%rd12843, %rd12809, 4294967295;
	add.s64 	%rd12844, %rd12842, %rd12843;
	mad.lo.s64 	%rd12845, %rd9, %rd12831, %rd12844;
	shr.u64 	%rd12846, %rd12845, 32;
	and.b64  	%rd12847, %rd12813, 4294967295;
	add.s64 	%rd12848, %rd12846, %rd12847;
	mad.lo.s64 	%rd12849, %rd10, %rd12831, %rd12848;
	shr.u64 	%rd12850, %rd12849, 32;
	and.b64  	%rd12851, %rd12817, 4294967295;
	add.s64 	%rd12852, %rd12850, %rd12851;
	mad.lo.s64 	%rd12853, %rd11, %rd12831, %rd12852;
	shr.u64 	%rd12854, %rd12853, 32;
	and.b64  	%rd12855, %rd12821, 4294967295;
	add.s64 	%rd12856, %rd12854, %rd12855;
	mad.lo.s64 	%rd12857, %rd12, %rd12831, %rd12856;
	shr.u64 	%rd12858, %rd12857, 32;
	and.b64  	%rd12859, %rd12824, 4294967295;
	add.s64 	%rd12860, %rd12858, %rd12859;
	mad.lo.s64 	%rd12861, %rd13, %rd12831, %rd12860;
	shr.u64 	%rd12862, %rd12861, 32;
	and.b64  	%rd12863, %rd12827, 4294967295;
	add.s64 	%rd12864, %rd12862, %rd12863;
	shr.u64 	%rd12865, %rd12864, 32;
	and.b64  	%rd12866, %rd12830, 4294967295;
	add.s64 	%rd12867, %rd12865, %rd12866;
	{ .reg .b32 tmp; mov.b64 {tmp, %r2481}, %rd12867; }
	add.s32 	%r2482, %r2478, %r2481;
	mul.lo.s32 	%r2483, %r75, %r2480;
	cvt.u64.u32 	%rd12868, %r2483;
	and.b64  	%rd12869, %rd12837, 4294967295;
	mad.lo.s64 	%rd12870, %rd6, %rd12868, %rd12869;
	shr.u64 	%rd12871, %rd12870, 32;
	and.b64  	%rd12872, %rd12841, 4294967295;
	add.s64 	%rd12873, %rd12871, %rd12872;
	mad.lo.s64 	%rd12874, %rd7, %rd12868, %rd12873;
	cvt.u32.u64 	%r2484, %rd12874;
	shr.u64 	%rd12875, %rd12874, 32;
	and.b64  	%rd12876, %rd12845, 4294967295;
	add.s64 	%rd12877, %rd12875, %rd12876;
	mad.lo.s64 	%rd12878, %rd8, %rd12868, %rd12877;
	shr.u64 	%rd12879, %rd12878, 32;
	and.b64  	%rd12880, %rd12849, 4294967295;
	add.s64 	%rd12881, %rd12879, %rd12880;
	mad.lo.s64 	%rd12882, %rd9, %rd12868, %rd12881;
	shr.u64 	%rd12883, %rd12882, 32;
	and.b64  	%rd12884, %rd12853, 4294967295;
	add.s64 	%rd12885, %rd12883, %rd12884;
	mad.lo.s64 	%rd12886, %rd10, %rd12868, %rd12885;
	shr.u64 	%rd12887, %rd12886, 32;
	and.b64  	%rd12888, %rd12857, 4294967295;
	add.s64 	%rd12889, %rd12887, %rd12888;
	mad.lo.s64 	%rd12890, %rd11, %rd12868, %rd12889;
	shr.u64 	%rd12891, %rd12890, 32;
	and.b64  	%rd12892, %rd12861, 4294967295;
	add.s64 	%rd12893, %rd12891, %rd12892;
	mad.lo.s64 	%rd12894, %rd12, %rd12868, %rd12893;
	shr.u64 	%rd12895, %rd12894, 32;
	and.b64  	%rd12896, %rd12864, 4294967295;
	add.s64 	%rd12897, %rd12895, %rd12896;
	mad.lo.s64 	%rd12898, %rd13, %rd12868, %rd12897;
	shr.u64 	%rd12899, %rd12898, 32;
	and.b64  	%rd12900, %rd12867, 4294967295;
	add.s64 	%rd12901, %rd12899, %rd12900;
	{ .reg .b32 tmp; mov.b64 {tmp, %r2485}, %rd12901; }
	add.s32 	%r2486, %r2482, %r2485;
	mul.lo.s32 	%r2487, %r75, %r2484;
	cvt.u64.u32 	%rd12902, %r2487;
	and.b64  	%rd12903, %rd12874, 4294967295;
	mad.lo.s64 	%rd12904, %rd6, %rd12902, %rd12903;
	shr.u64 	%rd12905, %rd12904, 32;
	and.b64  	%rd12906, %rd12878, 4294967295;
	add.s64 	%rd12907, %rd12905, %rd12906;
	mad.lo.s64 	%rd27986, %rd7, %rd12902, %rd12907;
	shr.u64 	%rd12908, %rd27986, 32;
	and.b64  	%rd12909, %rd12882, 4294967295;
	add.s64 	%rd12910, %rd12908, %rd12909;
	mad.lo.s64 	%rd27985, %rd8, %rd12902, %rd12910;
	cvt.u32.u64 	%r526, %rd27985;
	shr.u64 	%rd12911, %rd27985, 32;
	and.b64  	%rd12912, %rd12886, 4294967295;
	add.s64 	%rd12913, %rd12911, %rd12912;
	mad.lo.s64 	%rd27984, %rd9, %rd12902, %rd12913;
	cvt.u32.u64 	%r527, %rd27984;
	shr.u64 	%rd12914, %rd27984, 32;
	and.b64  	%rd12915, %rd12890, 4294967295;
	add.s64 	%rd12916, %rd12914, %rd12915;
	mad.lo.s64 	%rd27983, %rd10, %rd12902, %rd12916;
	cvt.u32.u64 	%r528, %rd27983;
	shr.u64 	%rd12917, %rd27983, 32;
	and.b64  	%rd12918, %rd12894, 4294967295;
	add.s64 	%rd12919, %rd12917, %rd12918;
	mad.lo.s64 	%rd27982, %rd11, %rd12902, %rd12919;
	cvt.u32.u64 	%r529, %rd27982;
	shr.u64 	%rd12920, %rd27982, 32;
	and.b64  	%rd12921, %rd12898, 4294967295;
	add.s64 	%rd12922, %rd12920, %rd12921;
	mad.lo.s64 	%rd27981, %rd12, %rd12902, %rd12922;
	cvt.u32.u64 	%r530, %rd27981;
	shr.u64 	%rd12923, %rd27981, 32;
	and.b64  	%rd12924, %rd12901, 4294967295;
	add.s64 	%rd12925, %rd12923, %rd12924;
	mad.lo.s64 	%rd27980, %rd13, %rd12902, %rd12925;
	cvt.u32.u64 	%r531, %rd27980;
	{ .reg .b32 tmp; mov.b64 {tmp, %r2488}, %rd27980; }
	add.s32 	%r4816, %r2486, %r2488;
	setp.gt.u32 	%p542, %r4816, %r2456;
	@%p542 bra 	$L__BB4_472;
	cvt.u32.u64 	%r2489, %rd13;
	setp.lt.u32 	%p543, %r4816, %r2489;
	@%p543 bra 	$L__BB4_473;
	cvt.u32.u64 	%r2490, %rd12;
	setp.lt.u32 	%p544, %r2490, %r531;
	@%p544 bra 	$L__BB4_472;
	cvt.u32.u64 	%r2491, %rd12;
	setp.gt.u32 	%p545, %r2491, %r531;
	@%p545 bra 	$L__BB4_473;
	cvt.u32.u64 	%r2492, %rd11;
	setp.lt.u32 	%p546, %r2492, %r530;
	@%p546 bra 	$L__BB4_472;
	cvt.u32.u64 	%r2493, %rd11;
	setp.gt.u32 	%p547, %r2493, %r530;
	@%p547 bra 	$L__BB4_473;
	cvt.u32.u64 	%r2494, %rd10;
	setp.lt.u32 	%p548, %r2494, %r529;
	@%p548 bra 	$L__BB4_472;
	cvt.u32.u64 	%r2495, %rd10;
	setp.gt.u32 	%p549, %r2495, %r529;
	@%p549 bra 	$L__BB4_473;
	cvt.u32.u64 	%r2496, %rd9;
	setp.lt.u32 	%p550, %r2496, %r528;
	@%p550 bra 	$L__BB4_472;
	cvt.u32.u64 	%r2497, %rd9;
	setp.gt.u32 	%p551, %r2497, %r528;
	@%p551 bra 	$L__BB4_473;
	cvt.u32.u64 	%r2498, %rd8;
	setp.lt.u32 	%p552, %r2498, %r527;
	@%p552 bra 	$L__BB4_472;
	cvt.u32.u64 	%r2499, %rd8;
	setp.gt.u32 	%p553, %r2499, %r527;
	@%p553 bra 	$L__BB4_473;
	cvt.u32.u64 	%r2500, %rd7;
	setp.lt.u32 	%p554, %r2500, %r526;
	@%p554 bra 	$L__BB4_472;
	cvt.u32.u64 	%r2501, %rd7;
	cvt.u32.u64 	%r2502, %rd6;
	setp.gt.u32 	%p555, %r2501, %r526;
	cvt.u32.u64 	%r2503, %rd27986;
	setp.gt.u32 	%p556, %r2502, %r2503;
	or.pred  	%p557, %p555, %p556;
	@%p557 bra 	$L__BB4_473;
$L__BB4_472:
	cvt.u32.u64 	%r2504, %rd13;
	and.b64  	%rd12927, %rd27986, 4294967295;
	sub.s64 	%rd27986, %rd12927, %rd6;
	shr.u64 	%rd12928, %rd27986, 63;
	and.b64  	%rd12929, %rd27985, 4294967295;
	add.s64 	%rd12930, %rd12928, %rd7;
	sub.s64 	%rd27985, %rd12929, %rd12930;
	shr.u64 	%rd12931, %rd27985, 63;
	and.b64  	%rd12932, %rd27984, 4294967295;
	add.s64 	%rd12933, %rd12931, %rd8;
	sub.s64 	%rd27984, %rd12932, %rd12933;
	shr.u64 	%rd12934, %rd27984, 63;
	and.b64  	%rd12935, %rd27983, 4294967295;
	add.s64 	%rd12936, %rd12934, %rd9;
	sub.s64 	%rd27983, %rd12935, %rd12936;
	shr.u64 	%rd12937, %rd27983, 63;
	and.b64  	%rd12938, %rd27982, 4294967295;
	add.s64 	%rd12939, %rd12937, %rd10;
	sub.s64 	%rd27982, %rd12938, %rd12939;
	shr.u64 	%rd12940, %rd27982, 63;
	and.b64  	%rd12941, %rd27981, 4294967295;
	add.s64 	%rd12942, %rd12940, %rd11;
	sub.s64 	%rd27981, %rd12941, %rd12942;
	shr.u64 	%rd12943, %rd27981, 63;
	and.b64  	%rd12944, %rd27980, 4294967295;
	add.s64 	%rd12945, %rd12943, %rd12;
	sub.s64 	%rd27980, %rd12944, %rd12945;
	shr.u64 	%rd12946, %rd27980, 63;
	cvt.u32.u64 	%r2505, %rd12946;
	add.s32 	%r2506, %r2504, %r2505;
	sub.s32 	%r4816, %r4816, %r2506;
$L__BB4_473:
	cvt.u32.u64 	%r2507, %rd13;
	cvt.u64.u32 	%rd762, %r4815;
	mul.wide.u32 	%rd12947, %r4815, %r4815;
	cvt.u32.u64 	%r2508, %rd12947;
	shr.u64 	%rd12948, %rd12947, 32;
	and.b64  	%rd763, %rd27979, 4294967295;
	mul.lo.s64 	%rd12949, %rd763, %rd762;
	add.s64 	%rd12950, %rd12948, %rd12949;
	shr.u64 	%rd12951, %rd12950, 32;
	and.b64  	%rd764, %rd27978, 4294967295;
	mul.lo.s64 	%rd12952, %rd764, %rd762;
	add.s64 	%rd12953, %rd12951, %rd12952;
	shr.u64 	%rd12954, %rd12953, 32;
	and.b64  	%rd765, %rd27977, 4294967295;
	mul.lo.s64 	%rd12955, %rd765, %rd762;
	add.s64 	%rd12956, %rd12954, %rd12955;
	shr.u64 	%rd12957, %rd12956, 32;
	and.b64  	%rd766, %rd27976, 4294967295;
	mul.lo.s64 	%rd12958, %rd766, %rd762;
	add.s64 	%rd12959, %rd12957, %rd12958;
	shr.u64 	%rd12960, %rd12959, 32;
	and.b64  	%rd767, %rd27975, 4294967295;
	mul.lo.s64 	%rd12961, %rd767, %rd762;
	add.s64 	%rd12962, %rd12960, %rd12961;
	shr.u64 	%rd12963, %rd12962, 32;
	and.b64  	%rd768, %rd27974, 4294967295;
	mul.lo.s64 	%rd12964, %rd768, %rd762;
	add.s64 	%rd12965, %rd12963, %rd12964;
	shr.u64 	%rd12966, %rd12965, 32;
	and.b64  	%rd769, %rd27973, 4294967295;
	mul.lo.s64 	%rd12967, %rd769, %rd762;
	add.s64 	%rd12968, %rd12966, %rd12967;
	shr.u64 	%rd12969, %rd12968, 32;
	and.b64  	%rd12970, %rd12950, 4294967295;
	add.s64 	%rd12971, %rd12949, %rd12970;
	shr.u64 	%rd12972, %rd12971, 32;
	and.b64  	%rd12973, %rd12953, 4294967295;
	add.s64 	%rd12974, %rd12972, %rd12973;
	mad.lo.s64 	%rd12975, %rd763, %rd763, %rd12974;
	shr.u64 	%rd12976, %rd12975, 32;
	mul.lo.s64 	%rd12977, %rd764, %rd763;
	and.b64  	%rd12978, %rd12956, 4294967295;
	add.s64 	%rd12979, %rd12976, %rd12978;
	add.s64 	%rd12980, %rd12979, %rd12977;
	shr.u64 	%rd12981, %rd12980, 32;
	mul.lo.s64 	%rd12982, %rd765, %rd763;
	and.b64  	%rd12983, %rd12959, 4294967295;
	add.s64 	%rd12984, %rd12981, %rd12983;
	add.s64 	%rd12985, %rd12984, %rd12982;
	shr.u64 	%rd12986, %rd12985, 32;
	mul.lo.s64 	%rd12987, %rd766, %rd763;
	and.b64  	%rd12988, %rd12962, 4294967295;
	add.s64 	%rd12989, %rd12986, %rd12988;
	add.s64 	%rd12990, %rd12989, %rd12987;
	shr.u64 	%rd12991, %rd12990, 32;
	mul.lo.s64 	%rd12992, %rd767, %rd763;
	and.b64  	%rd12993, %rd12965, 4294967295;
	add.s64 	%rd12994, %rd12991, %rd12993;
	add.s64 	%rd12995, %rd12994, %rd12992;
	shr.u64 	%rd12996, %rd12995, 32;
	mul.lo.s64 	%rd12997, %rd768, %rd763;
	and.b64  	%rd12998, %rd12968, 4294967295;
	add.s64 	%rd12999, %rd12996, %rd12998;
	add.s64 	%rd13000, %rd12999, %rd12997;
	shr.u64 	%rd13001, %rd13000, 32;
	mul.lo.s64 	%rd13002, %rd769, %rd763;
	add.s64 	%rd13003, %rd13001, %rd12969;
	add.s64 	%rd13004, %rd13003, %rd13002;
	shr.u64 	%rd13005, %rd13004, 32;
	and.b64  	%rd13006, %rd12975, 4294967295;
	add.s64 	%rd13007, %rd12952, %rd13006;
	shr.u64 	%rd13008, %rd13007, 32;
	and.b64  	%rd13009, %rd12980, 4294967295;
	add.s64 	%rd13010, %rd13008, %rd13009;
	add.s64 	%rd13011, %rd13010, %rd12977;
	shr.u64 	%rd13012, %rd13011, 32;
	and.b64  	%rd13013, %rd12985, 4294967295;
	add.s64 	%rd13014, %rd13012, %rd13013;
	mad.lo.s64 	%rd13015, %rd764, %rd764, %rd13014;
	shr.u64 	%rd13016, %rd13015, 32;
	mul.lo.s64 	%rd13017, %rd765, %rd764;
	and.b64  	%rd13018, %rd12990, 4294967295;
	add.s64 	%rd13019, %rd13016, %rd13018;
	add.s64 	%rd13020, %rd13019, %rd13017;
	shr.u64 	%rd13021, %rd13020, 32;
	mul.lo.s64 	%rd13022, %rd766, %rd764;
	and.b64  	%rd13023, %rd12995, 4294967295;
	add.s64 	%rd13024, %rd13021, %rd13023;
	add.s64 	%rd13025, %rd13024, %rd13022;
	shr.u64 	%rd13026, %rd13025, 32;
	mul.lo.s64 	%rd13027, %rd767, %rd764;
	and.b64  	%rd13028, %rd13000, 4294967295;
	add.s64 	%rd13029, %rd13026, %rd13028;
	add.s64 	%rd13030, %rd13029, %rd13027;
	shr.u64 	%rd13031, %rd13030, 32;
	mul.lo.s64 	%rd13032, %rd768, %rd764;
	and.b64  	%rd13033, %rd13004, 4294967295;
	add.s64 	%rd13034, %rd13031, %rd13033;
	add.s64 	%rd13035, %rd13034, %rd13032;
	shr.u64 	%rd13036, %rd13035, 32;
	mul.lo.s64 	%rd13037, %rd769, %rd764;
	add.s64 	%rd13038, %rd13036, %rd13005;
	add.s64 	%rd13039, %rd13038, %rd13037;
	shr.u64 	%rd13040, %rd13039, 32;
	and.b64  	%rd13041, %rd13011, 4294967295;
	add.s64 	%rd13042, %rd12955, %rd13041;
	shr.u64 	%rd13043, %rd13042, 32;
	and.b64  	%rd13044, %rd13015, 4294967295;
	add.s64 	%rd13045, %rd13043, %rd13044;
	add.s64 	%rd13046, %rd13045, %rd12982;
	shr.u64 	%rd13047, %rd13046, 32;
	and.b64  	%rd13048, %rd13020, 4294967295;
	add.s64 	%rd13049, %rd13047, %rd13048;
	add.s64 	%rd13050, %rd13049, %rd13017;
	shr.u64 	%rd13051, %rd13050, 32;
	and.b64  	%rd13052, %rd13025, 4294967295;
	add.s64 	%rd13053, %rd13051, %rd13052;
	mad.lo.s64 	%rd13054, %rd765, %rd765, %rd13053;
	shr.u64 	%rd13055, %rd13054, 32;
	mul.lo.s64 	%rd13056, %rd766, %rd765;
	and.b64  	%rd13057, %rd13030, 4294967295;
	add.s64 	%rd13058, %rd13055, %rd13057;
	add.s64 	%rd13059, %rd13058, %rd13056;
	shr.u64 	%rd13060, %rd13059, 32;
	mul.lo.s64 	%rd13061, %rd767, %rd765;
	and.b64  	%rd13062, %rd13035, 4294967295;
	add.s64 	%rd13063, %rd13060, %rd13062;
	add.s64 	%rd13064, %rd13063, %rd13061;
	shr.u64 	%rd13065, %rd13064, 32;
	mul.lo.s64 	%rd13066, %rd768, %rd765;
	and.b64  	%rd13067, %rd13039, 4294967295;
	add.s64 	%rd13068, %rd13065, %rd13067;
	add.s64 	%rd13069, %rd13068, %rd13066;
	shr.u64 	%rd13070, %rd13069, 32;
	mul.lo.s64 	%rd13071, %rd769, %rd765;
	add.s64 	%rd13072, %rd13070, %rd13040;
	add.s64 	%rd13073, %rd13072, %rd13071;
	shr.u64 	%rd13074, %rd13073, 32;
	and.b64  	%rd13075, %rd13046, 4294967295;
	add.s64 	%rd13076, %rd12958, %rd13075;
	shr.u64 	%rd13077, %rd13076, 32;
	and.b64  	%rd13078, %rd13050, 4294967295;
	add.s64 	%rd13079, %rd13077, %rd13078;
	add.s64 	%rd13080, %rd13079, %rd12987;
	shr.u64 	%rd13081, %rd13080, 32;
	and.b64  	%rd13082, %rd13054, 4294967295;
	add.s64 	%rd13083, %rd13081, %rd13082;
	add.s64 	%rd13084, %rd13083, %rd13022;
	shr.u64 	%rd13085, %rd13084, 32;
	and.b64  	%rd13086, %rd13059, 4294967295;
	add.s64 	%rd13087, %rd13085, %rd13086;
	add.s64 	%rd13088, %rd13087, %rd13056;
	shr.u64 	%rd13089, %rd13088, 32;
	and.b64  	%rd13090, %rd13064, 4294967295;
	add.s64 	%rd13091, %rd13089, %rd13090;
	mad.lo.s64 	%rd13092, %rd766, %rd766, %rd13091;
	shr.u64 	%rd13093, %rd13092, 32;
	mul.lo.s64 	%rd13094, %rd767, %rd766;
	and.b64  	%rd13095, %rd13069, 4294967295;
	add.s64 	%rd13096, %rd13093, %rd13095;
	add.s64 	%rd13097, %rd13096, %rd13094;
	shr.u64 	%rd13098, %rd13097, 32;
	mul.lo.s64 	%rd13099, %rd768, %rd766;
	and.b64  	%rd13100, %rd13073, 4294967295;
	add.s64 	%rd13101, %rd13098, %rd13100;
	add.s64 	%rd13102, %rd13101, %rd13099;
	shr.u64 	%rd13103, %rd13102, 32;
	mul.lo.s64 	%rd13104, %rd769, %rd766;
	add.s64 	%rd13105, %rd13103, %rd13074;
	add.s64 	%rd13106, %rd13105, %rd13104;
	shr.u64 	%rd13107, %rd13106, 32;
	and.b64  	%rd13108, %rd13080, 4294967295;
	add.s64 	%rd13109, %rd12961, %rd13108;
	shr.u64 	%rd13110, %rd13109, 32;
	and.b64  	%rd13111, %rd13084, 4294967295;
	add.s64 	%rd13112, %rd13110, %rd13111;
	add.s64 	%rd13113, %rd13112, %rd12992;
	shr.u64 	%rd13114, %rd13113, 32;
	and.b64  	%rd13115, %rd13088, 4294967295;
	add.s64 	%rd13116, %rd13114, %rd13115;
	add.s64 	%rd13117, %rd13116, %rd13027;
	shr.u64 	%rd13118, %rd13117, 32;
	and.b64  	%rd13119, %rd13092, 4294967295;
	add.s64 	%rd13120, %rd13118, %rd13119;
	add.s64 	%rd13121, %rd13120, %rd13061;
	shr.u64 	%rd13122, %rd13121, 32;
	and.b64  	%rd13123, %rd13097, 4294967295;
	add.s64 	%rd13124, %rd13122, %rd13123;
	add.s64 	%rd13125, %rd13124, %rd13094;
	shr.u64 	%rd13126, %rd13125, 32;
	and.b64  	%rd13127, %rd13102, 4294967295;
	add.s64 	%rd13128, %rd13126, %rd13127;
	mad.lo.s64 	%rd13129, %rd767, %rd767, %rd13128;
	shr.u64 	%rd13130, %rd13129, 32;
	mul.lo.s64 	%rd13131, %rd768, %rd767;
	and.b64  	%rd13132, %rd13106, 4294967295;
	add.s64 	%rd13133, %rd13130, %rd13132;
	add.s64 	%rd13134, %rd13133, %rd13131;
	shr.u64 	%rd13135, %rd13134, 32;
	mul.lo.s64 	%rd13136, %rd769, %rd767;
	add.s64 	%rd13137, %rd13135, %rd13107;
	add.s64 	%rd13138, %rd13137, %rd13136;
	shr.u64 	%rd13139, %rd13138, 32;
	and.b64  	%rd13140, %rd13113, 4294967295;
	add.s64 	%rd13141, %rd12964, %rd13140;
	shr.u64 	%rd13142, %rd13141, 32;
	and.b64  	%rd13143, %rd13117, 4294967295;
	add.s64 	%rd13144, %rd13142, %rd13143;
	add.s64 	%rd13145, %rd13144, %rd12997;
	shr.u64 	%rd13146, %rd13145, 32;
	and.b64  	%rd13147, %rd13121, 4294967295;
	add.s64 	%rd13148, %rd13146, %rd13147;
	add.s64 	%rd13149, %rd13148, %rd13032;
	shr.u64 	%rd13150, %rd13149, 32;
	and.b64  	%rd13151, %rd13125, 4294967295;
	add.s64 	%rd13152, %rd13150, %rd13151;
	add.s64 	%rd13153, %rd13152, %rd13066;
	shr.u64 	%rd13154, %rd13153, 32;
	and.b64  	%rd13155, %rd13129, 4294967295;
	add.s64 	%rd13156, %rd13154, %rd13155;
	add.s64 	%rd13157, %rd13156, %rd13099;
	shr.u64 	%rd13158, %rd13157, 32;
	and.b64  	%rd13159, %rd13134, 4294967295;
	add.s64 	%rd13160, %rd13158, %rd13159;
	add.s64 	%rd13161, %rd13160, %rd13131;
	shr.u64 	%rd13162, %rd13161, 32;
	and.b64  	%rd13163, %rd13138, 4294967295;
	add.s64 	%rd13164, %rd13162, %rd13163;
	mad.lo.s64 	%rd13165, %rd768, %rd768, %rd13164;
	shr.u64 	%rd13166, %rd13165, 32;
	mul.lo.s64 	%rd13167, %rd769, %rd768;
	add.s64 	%rd13168, %rd13166, %rd13139;
	add.s64 	%rd13169, %rd13168, %rd13167;
	shr.u64 	%rd13170, %rd13169, 32;
	and.b64  	%rd13171, %rd13145, 4294967295;
	add.s64 	%rd13172, %rd12967, %rd13171;
	shr.u64 	%rd13173, %rd13172, 32;
	and.b64  	%rd13174, %rd13149, 4294967295;
	add.s64 	%rd13175, %rd13173, %rd13174;
	add.s64 	%rd13176, %rd13175, %rd13002;
	shr.u64 	%rd13177, %rd13176, 32;
	and.b64  	%rd13178, %rd13153, 4294967295;
	add.s64 	%rd13179, %rd13177, %rd13178;
	add.s64 	%rd13180, %rd13179, %rd13037;
	shr.u64 	%rd13181, %rd13180, 32;
	and.b64  	%rd13182, %rd13157, 4294967295;
	add.s64 	%rd13183, %rd13181, %rd13182;
	add.s64 	%rd13184, %rd13183, %rd13071;
	shr.u64 	%rd13185, %rd13184, 32;
	and.b64  	%rd13186, %rd13161, 4294967295;
	add.s64 	%rd13187, %rd13185, %rd13186;
	add.s64 	%rd13188, %rd13187, %rd13104;
	shr.u64 	%rd13189, %rd13188, 32;
	and.b64  	%rd13190, %rd13165, 4294967295;
	add.s64 	%rd13191, %rd13189, %rd13190;
	add.s64 	%rd13192, %rd13191, %rd13136;
	shr.u64 	%rd13193, %rd13192, 32;
	and.b64  	%rd13194, %rd13169, 4294967295;
	add.s64 	%rd13195, %rd13193, %rd13194;
	add.s64 	%rd13196, %rd13195, %rd13167;
	shr.u64 	%rd13197, %rd13196, 32;
	add.s64 	%rd13198, %rd13197, %rd13170;
	mad.lo.s64 	%rd13199, %rd769, %rd769, %rd13198;
	{ .reg .b32 tmp; mov.b64 {tmp, %r2509}, %rd13199; }
	mul.lo.s32 	%r2510, %r75, %r2508;
	cvt.u64.u32 	%rd13200, %r2510;
	and.b64  	%rd13201, %rd12947, 4294967293;
	mad.lo.s64 	%rd13202, %rd6, %rd13200, %rd13201;
	shr.u64 	%rd13203, %rd13202, 32;
	and.b64  	%rd13204, %rd12971, 4294967295;
	add.s64 	%rd13205, %rd13203, %rd13204;
	mad.lo.s64 	%rd13206, %rd7, %rd13200, %rd13205;
	cvt.u32.u64 	%r2511, %rd13206;
	shr.u64 	%rd13207, %rd13206, 32;
	and.b64  	%rd13208, %rd13007, 4294967295;
	add.s64 	%rd13209, %rd13207, %rd13208;
	mad.lo.s64 	%rd13210, %rd8, %rd13200, %rd13209;
	shr.u64 	%rd13211, %rd13210, 32;
	and.b64  	%rd13212, %rd13042, 4294967295;
	add.s64 	%rd13213, %rd13211, %rd13212;
	mad.lo.s64 	%rd13214, %rd9, %rd13200, %rd13213;
	shr.u64 	%rd13215, %rd13214, 32;
	and.b64  	%rd13216, %rd13076, 4294967295;
	add.s64 	%rd13217, %rd13215, %rd13216;
	mad.lo.s64 	%rd13218, %rd10, %rd13200, %rd13217;
	shr.u64 	%rd13219, %rd13218, 32;
	and.b64  	%rd13220, %rd13109, 4294967295;
	add.s64 	%rd13221, %rd13219, %rd13220;
	mad.lo.s64 	%rd13222, %rd11, %rd13200, %rd13221;
	shr.u64 	%rd13223, %rd13222, 32;
	and.b64  	%rd13224, %rd13141, 4294967295;
	add.s64 	%rd13225, %rd13223, %rd13224;
	mad.lo.s64 	%rd13226, %rd12, %rd13200, %rd13225;
	shr.u64 	%rd13227, %rd13226, 32;
	and.b64  	%rd13228, %rd13172, 4294967295;
	add.s64 	%rd13229, %rd13227, %rd13228;
	mad.lo.s64 	%rd13230, %rd13, %rd13200, %rd13229;
	shr.u64 	%rd13231, %rd13230, 32;
	and.b64  	%rd13232, %rd13176, 4294967295;
	add.s64 	%rd13233, %rd13231, %rd13232;
	shr.u64 	%rd13234, %rd13233, 32;
	and.b64  	%rd13235, %rd13180, 4294967295;
	add.s64 	%rd13236, %rd13234, %rd13235;
	shr.u64 	%rd13237, %rd13236, 32;
	and.b64  	%rd13238, %rd13184, 4294967295;
	add.s64 	%rd13239, %rd13237, %rd13238;
	shr.u64 	%rd13240, %rd13239, 32;
	and.b64  	%rd13241, %rd13188, 4294967295;
	add.s64 	%rd13242, %rd13240, %rd13241;
	shr.u64 	%rd13243, %rd13242, 32;
	and.b64  	%rd13244, %rd13192, 4294967295;
	add.s64 	%rd13245, %rd13243, %rd13244;
	shr.u64 	%rd13246, %rd13245, 32;
	and.b64  	%rd13247, %rd13196, 4294967295;
	add.s64 	%rd13248, %rd13246, %rd13247;
	shr.u64 	%rd13249, %rd13248, 32;
	and.b64  	%rd13250, %rd13199, 4294967295;
	add.s64 	%rd13251, %rd13249, %rd13250;
	{ .reg .b32 tmp; mov.b64 {tmp, %r2512}, %rd13251; }
	add.s32 	%r2513, %r2509, %r2512;
	mul.lo.s32 	%r2514, %r75, %r2511;
	cvt.u64.u32 	%rd13252, %r2514;
	and.b64  	%rd13253, %rd13206, 4294967295;
	mad.lo.s64 	%rd13254, %rd6, %rd13252, %rd13253;
	shr.u64 	%rd13255, %rd13254, 32;
	and.b64  	%rd13256, %rd13210, 4294967295;
	add.s64 	%rd13257, %rd13255, %rd13256;
	mad.lo.s64 	%rd13258, %rd7, %rd13252, %rd13257;
	cvt.u32.u64 	%r2515, %rd13258;
	shr.u64 	%rd13259, %rd13258, 32;
	and.b64  	%rd13260, %rd13214, 4294967295;
	add.s64 	%rd13261, %rd13259, %rd13260;
	mad.lo.s64 	%rd13262, %rd8, %rd13252, %rd13261;
	shr.u64 	%rd13263, %rd13262, 32;
	and.b64  	%rd13264, %rd13218, 4294967295;
	add.s64 	%rd13265, %rd13263, %rd13264;
	mad.lo.s64 	%rd13266, %rd9, %rd13252, %rd13265;
	shr.u64 	%rd13267, %rd13266, 32;
	and.b64  	%rd13268, %rd13222, 4294967295;
	add.s64 	%rd13269, %rd13267, %rd13268;
	mad.lo.s64 	%rd13270, %rd10, %rd13252, %rd13269;
	shr.u64 	%rd13271, %rd13270, 32;
	and.b64  	%rd13272, %rd13226, 4294967295;
	add.s64 	%rd13273, %rd13271, %rd13272;
	mad.lo.s64 	%rd13274, %rd11, %rd13252, %rd13273;
	shr.u64 	%rd13275, %rd13274, 32;
	and.b64  	%rd13276, %rd13230, 4294967295;
	add.s64 	%rd13277, %rd13275, %rd13276;
	mad.lo.s64 	%rd13278, %rd12, %rd13252, %rd13277;
	shr.u64 	%rd13279, %rd13278, 32;
	and.b64  	%rd13280, %rd13233, 4294967295;
	add.s64 	%rd13281, %rd13279, %rd13280;
	mad.lo.s64 	%rd13282, %rd13, %rd13252, %rd13281;
	shr.u64 	%rd13283, %rd13282, 32;
	and.b64  	%rd13284, %rd13236, 4294967295;
	add.s64 	%rd13285, %rd13283, %rd13284;
	shr.u64 	%rd13286, %rd13285, 32;
	and.b64  	%rd13287, %rd13239, 4294967295;
	add.s64 	%rd13288, %rd13286, %rd13287;
	shr.u64 	%rd13289, %rd13288, 32;
	and.b64  	%rd13290, %rd13242, 4294967295;
	add.s64 	%rd13291, %rd13289, %rd13290;
	shr.u64 	%rd13292, %rd13291, 32;
	and.b64  	%rd13293, %rd13245, 4294967295;
	add.s64 	%rd13294, %rd13292, %rd13293;
	shr.u64 	%rd13295, %rd13294, 32;
	and.b64  	%rd13296, %rd13248, 4294967295;
	add.s64 	%rd13297, %rd13295, %rd13296;
	shr.u64 	%rd13298, %rd13297, 32;
	and.b64  	%rd13299, %rd13251, 4294967295;
	add.s64 	%rd13300, %rd13298, %rd13299;
	{ .reg .b32 tmp; mov.b64 {tmp, %r2516}, %rd13300; }
	add.s32 	%r2517, %r2513, %r2516;
	mul.lo.s32 	%r2518, %r75, %r2515;
	cvt.u64.u32 	%rd13301, %r2518;
	and.b64  	%rd13302, %rd13258, 4294967295;
	mad.lo.s64 	%rd13303, %rd6, %rd13301, %rd13302;
	shr.u64 	%rd13304, %rd13303, 32;
	and.b64  	%rd13305, %rd13262, 4294967295;
	add.s64 	%rd13306, %rd13304, %rd13305;
	mad.lo.s64 	%rd13307, %rd7, %rd13301, %rd13306;
	cvt.u32.u64 	%r2519, %rd13307;
	shr.u64 	%rd13308, %rd13307, 32;
	and.b64  	%rd13309, %rd13266, 4294967295;
	add.s64 	%rd13310, %rd13308, %rd13309;
	mad.lo.s64 	%rd13311, %rd8, %rd13301, %rd13310;
	shr.u64 	%rd13312, %rd13311, 32;
	and.b64  	%rd13313, %rd13270, 4294967295;
	add.s64 	%rd13314, %rd13312, %rd13313;
	mad.lo.s64 	%rd13315, %rd9, %rd13301, %rd13314;
	shr.u64 	%rd13316, %rd13315, 32;
	and.b64  	%rd13317, %rd13274, 4294967295;
	add.s64 	%rd13318, %rd13316, %rd13317;
	mad.lo.s64 	%rd13319, %rd10, %rd13301, %rd13318;
	shr.u64 	%rd13320, %rd13319, 32;
	and.b64  	%rd13321, %rd13278, 4294967295;
	add.s64 	%rd13322, %rd13320, %rd13321;
	mad.lo.s64 	%rd13323, %rd11, %rd13301, %rd13322;
	shr.u64 	%rd13324, %rd13323, 32;
	and.b64  	%rd13325, %rd13282, 4294967295;
	add.s64 	%rd13326, %rd13324, %rd13325;
	mad.lo.s64 	%rd13327, %rd12, %rd13301, %rd13326;
	shr.u64 	%rd13328, %rd13327, 32;
	and.b64  	%rd13329, %rd13285, 4294967295;
	add.s64 	%rd13330, %rd13328, %rd13329;
	mad.lo.s64 	%rd13331, %rd13, %rd13301, %rd13330;
	shr.u64 	%rd13332, %rd13331, 32;
	and.b64  	%rd13333, %rd13288, 4294967295;
	add.s64 	%rd13334, %rd13332, %rd13333;
	shr.u64 	%rd13335, %rd13334, 32;
	and.b64  	%rd13336, %rd13291, 4294967295;
	add.s64 	%rd13337, %rd13335, %rd13336;
	shr.u64 	%rd13338, %rd13337, 32;
	and.b64  	%rd13339, %rd13294, 4294967295;
	add.s64 	%rd13340, %rd13338, %rd13339;
	shr.u64 	%rd13341, %rd13340, 32;
	and.b64  	%rd13342, %rd13297, 4294967295;
	add.s64 	%rd13343, %rd13341, %rd13342;
	shr.u64 	%rd13344, %rd13343, 32;
	and.b64  	%rd13345, %rd13300, 4294967295;
	add.s64 	%rd13346, %rd13344, %rd13345;
	{ .reg .b32 tmp; mov.b64 {tmp, %r2520}, %rd13346; }
	add.s32 	%r2521, %r2517, %r2520;
	mul.lo.s32 	%r2522, %r75, %r2519;
	cvt.u64.u32 	%rd13347, %r2522;
	and.b64  	%rd13348, %rd13307, 4294967295;
	mad.lo.s64 	%rd13349, %rd6, %rd13347, %rd13348;
	shr.u64 	%rd13350, %rd13349, 32;
	and.b64  	%rd13351, %rd13311, 4294967295;
	add.s64 	%rd13352, %rd13350, %rd13351;
	mad.lo.s64 	%rd13353, %rd7, %rd13347, %rd13352;
	cvt.u32.u64 	%r2523, %rd13353;
	shr.u64 	%rd13354, %rd13353, 32;
	and.b64  	%rd13355, %rd13315, 4294967295;
	add.s64 	%rd13356, %rd13354, %rd13355;
	mad.lo.s64 	%rd13357, %rd8, %rd13347, %rd13356;
	shr.u64 	%rd13358, %rd13357, 32;
	and.b64  	%rd13359, %rd13319, 4294967295;
	add.s64 	%rd13360, %rd13358, %rd13359;
	mad.lo.s64 	%rd13361, %rd9, %rd13347, %rd13360;
	shr.u64 	%rd13362, %rd13361, 32;
	and.b64  	%rd13363, %rd13323, 4294967295;
	add.s64 	%rd13364, %rd13362, %rd13363;
	mad.lo.s64 	%rd13365, %rd10, %rd13347, %rd13364;
	shr.u64 	%rd13366, %rd13365, 32;
	and.b64  	%rd13367, %rd13327, 4294967295;
	add.s64 	%rd13368, %rd13366, %rd13367;
	mad.lo.s64 	%rd13369, %rd11, %rd13347, %rd13368;
	shr.u64 	%rd13370, %rd13369, 32;
	and.b64  	%rd13371, %rd13331, 4294967295;
	add.s64 	%rd13372, %rd13370, %rd13371;
	mad.lo.s64 	%rd13373, %rd12, %rd13347, %rd13372;
	shr.u64 	%rd13374, %rd13373, 32;
	and.b64  	%rd13375, %rd13334, 4294967295;
	add.s64 	%rd13376, %rd13374, %rd13375;
	mad.lo.s64 	%rd13377, %rd13, %rd13347, %rd13376;
	shr.u64 	%rd13378, %rd13377, 32;
	and.b64  	%rd13379, %rd13337, 4294967295;
	add.s64 	%rd13380, %rd13378, %rd13379;
	shr.u64 	%rd13381, %rd13380, 32;
	and.b64  	%rd13382, %rd13340, 4294967295;
	add.s64 	%rd13383, %rd13381, %rd13382;
	shr.u64 	%rd13384, %rd13383, 32;
	and.b64  	%rd13385, %rd13343, 4294967295;
	add.s64 	%rd13386, %rd13384, %rd13385;
	shr.u64 	%rd13387, %rd13386, 32;
	and.b64  	%rd13388, %rd13346, 4294967295;
	add.s64 	%rd13389, %rd13387, %rd13388;
	{ .reg .b32 tmp; mov.b64 {tmp, %r2524}, %rd13389; }
	add.s32 	%r2525, %r2521, %r2524;
	mul.lo.s32 	%r2526, %r75, %r2523;
	cvt.u64.u32 	%rd13390, %r2526;
	and.b64  	%rd13391, %rd13353, 4294967295;
	mad.lo.s64 	%rd13392, %rd6, %rd13390, %rd13391;
	shr.u64 	%rd13393, %rd13392, 32;
	and.b64  	%rd13394, %rd13357, 4294967295;
	add.s64 	%rd13395, %rd13393, %rd13394;
	mad.lo.s64 	%rd13396, %rd7, %rd13390, %rd13395;
	cvt.u32.u64 	%r2527, %rd13396;
	shr.u64 	%rd13397, %rd13396, 32;
	and.b64  	%rd13398, %rd13361, 4294967295;
	add.s64 	%rd13399, %rd13397, %rd13398;
	mad.lo.s64 	%rd13400, %rd8, %rd13390, %rd13399;
	shr.u64 	%rd13401, %rd13400, 32;
	and.b64  	%rd13402, %rd13365, 4294967295;
	add.s64 	%rd13403, %rd13401, %rd13402;
	mad.lo.s64 	%rd13404, %rd9, %rd13390, %rd13403;
	shr.u64 	%rd13405, %rd13404, 32;
	and.b64  	%rd13406, %rd13369, 4294967295;
	add.s64 	%rd13407, %rd13405, %rd13406;
	mad.lo.s64 	%rd13408, %rd10, %rd13390, %rd13407;
	shr.u64 	%rd13409, %rd13408, 32;
	and.b64  	%rd13410, %rd13373, 4294967295;
	add.s64 	%rd13411, %rd13409, %rd13410;
	mad.lo.s64 	%rd13412, %rd11, %rd13390, %rd13411;
	shr.u64 	%rd13413, %rd13412, 32;
	and.b64  	%rd13414, %rd13377, 4294967295;
	add.s64 	%rd13415, %rd13413, %rd13414;
	mad.lo.s64 	%rd13416, %rd12, %rd13390, %rd13415;
	shr.u64 	%rd13417, %rd13416, 32;
	and.b64  	%rd13418, %rd13380, 4294967295;
	add.s64 	%rd13419, %rd13417, %rd13418;
	mad.lo.s64 	%rd13420, %rd13, %rd13390, %rd13419;
	shr.u64 	%rd13421, %rd13420, 32;
	and.b64  	%rd13422, %rd13383, 4294967295;
	add.s64 	%rd13423, %rd13421, %rd13422;
	shr.u64 	%rd13424, %rd13423, 32;
	and.b64  	%rd13425, %rd13386, 4294967295;
	add.s64 	%rd13426, %rd13424, %rd13425;
	shr.u64 	%rd13427, %rd13426, 32;
	and.b64  	%rd13428, %rd13389, 4294967295;
	add.s64 	%rd13429, %rd13427, %rd13428;
	{ .reg .b32 tmp; mov.b64 {tmp, %r2528}, %rd13429; }
	add.s32 	%r2529, %r2525, %r2528;
	mul.lo.s32 	%r2530, %r75, %r2527;
	cvt.u64.u32 	%rd13430, %r2530;
	and.b64  	%rd13431, %rd13396, 4294967295;
	mad.lo.s64 	%rd13432, %rd6, %rd13430, %rd13431;
	shr.u64 	%rd13433, %rd13432, 32;
	and.b64  	%rd13434, %rd13400, 4294967295;
	add.s64 	%rd13435, %rd13433, %rd13434;
	mad.lo.s64 	%rd13436, %rd7, %rd13430, %rd13435;
	cvt.u32.u64 	%r2531, %rd13436;
	shr.u64 	%rd13437, %rd13436, 32;
	and.b64  	%rd13438, %rd13404, 4294967295;
	add.s64 	%rd13439, %rd13437, %rd13438;
	mad.lo.s64 	%rd13440, %rd8, %rd13430, %rd13439;
	shr.u64 	%rd13441, %rd13440, 32;
	and.b64  	%rd13442, %rd13408, 4294967295;
	add.s64 	%rd13443, %rd13441, %rd13442;
	mad.lo.s64 	%rd13444, %rd9, %rd13430, %rd13443;
	shr.u64 	%rd13445, %rd13444, 32;
	and.b64  	%rd13446, %rd13412, 4294967295;
	add.s64 	%rd13447, %rd13445, %rd13446;
	mad.lo.s64 	%rd13448, %rd10, %rd13430, %rd13447;
	shr.u64 	%rd13449, %rd13448, 32;
	and.b64  	%rd13450, %rd13416, 4294967295;
	add.s64 	%rd13451, %rd13449, %rd13450;
	mad.lo.s64 	%rd13452, %rd11, %rd13430, %rd13451;
	shr.u64 	%rd13453, %rd13452, 32;
	and.b64  	%rd13454, %rd13420, 4294967295;
	add.s64 	%rd13455, %rd13453, %rd13454;
	mad.lo.s64 	%rd13456, %rd12, %rd13430, %rd13455;
	shr.u64 	%rd13457, %rd13456, 32;
	and.b64  	%rd13458, %rd13423, 4294967295;
	add.s64 	%rd13459, %rd13457, %rd13458;
	mad.lo.s64 	%rd13460, %rd13, %rd13430, %rd13459;
	shr.u64 	%rd13461, %rd13460, 32;
	and.b64  	%rd13462, %rd13426, 4294967295;
	add.s64 	%rd13463, %rd13461, %rd13462;
	shr.u64 	%rd13464, %rd13463, 32;
	and.b64  	%rd13465, %rd13429, 4294967295;
	add.s64 	%rd13466, %rd13464, %rd13465;
	{ .reg .b32 tmp; mov.b64 {tmp, %r2532}, %rd13466; }
	add.s32 	%r2533, %r2529, %r2532;
	mul.lo.s32 	%r2534, %r75, %r2531;
	cvt.u64.u32 	%rd13467, %r2534;
	and.b64  	%rd13468, %rd13436, 4294967295;
	mad.lo.s64 	%rd13469, %rd6, %rd13467, %rd13468;
	shr.u64 	%rd13470, %rd13469, 32;
	and.b64  	%rd13471, %rd13440, 4294967295;
	add.s64 	%rd13472, %rd13470, %rd13471;
	mad.lo.s64 	%rd13473, %rd7, %rd13467, %rd13472;
	cvt.u32.u64 	%r2535, %rd13473;
	shr.u64 	%rd13474, %rd13473, 32;
	and.b64  	%rd13475, %rd13444, 4294967295;
	add.s64 	%rd13476, %rd13474, %rd13475;
	mad.lo.s64 	%rd13477, %rd8, %rd13467, %rd13476;
	shr.u64 	%rd13478, %rd13477, 32;
	and.b64  	%rd13479, %rd13448, 4294967295;
	add.s64 	%rd13480, %rd13478, %rd13479;
	mad.lo.s64 	%rd13481, %rd9, %rd13467, %rd13480;
	shr.u64 	%rd13482, %rd13481, 32;
	and.b64  	%rd13483, %rd13452, 4294967295;
	add.s64 	%rd13484, %rd13482, %rd13483;
	mad.lo.s64 	%rd13485, %rd10, %rd13467, %rd13484;
	shr.u64 	%rd13486, %rd13485, 32;
	and.b64  	%rd13487, %rd13456, 4294967295;
	add.s64 	%rd13488, %rd13486, %rd13487;
	mad.lo.s64 	%rd13489, %rd11, %rd13467, %rd13488;
	shr.u64 	%rd13490, %rd13489, 32;
	and.b64  	%rd13491, %rd13460, 4294967295;
	add.s64 	%rd13492, %rd13490, %rd13491;
	mad.lo.s64 	%rd13493, %rd12, %rd13467, %rd13492;
	shr.u64 	%rd13494, %rd13493, 32;
	and.b64  	%rd13495, %rd13463, 4294967295;
	add.s64 	%rd13496, %rd13494, %rd13495;
	mad.lo.s64 	%rd13497, %rd13, %rd13467, %rd13496;
	shr.u64 	%rd13498, %rd13497, 32;
	and.b64  	%rd13499, %rd13466, 4294967295;
	add.s64 	%rd13500, %rd13498, %rd13499;
	{ .reg .b32 tmp; mov.b64 {tmp, %r2536}, %rd13500; }
	add.s32 	%r2537, %r2533, %r2536;
	mul.lo.s32 	%r2538, %r75, %r2535;
	cvt.u64.u32 	%rd13501, %r2538;
	and.b64  	%rd13502, %rd13473, 4294967295;
	mad.lo.s64 	%rd13503, %rd6, %rd13501, %rd13502;
	shr.u64 	%rd13504, %rd13503, 32;
	and.b64  	%rd13505, %rd13477, 4294967295;
	add.s64 	%rd13506, %rd13504, %rd13505;
	mad.lo.s64 	%rd27993, %rd7, %rd13501, %rd13506;
	shr.u64 	%rd13507, %rd27993, 32;
	and.b64  	%rd13508, %rd13481, 4294967295;
	add.s64 	%rd13509, %rd13507, %rd13508;
	mad.lo.s64 	%rd27992, %rd8, %rd13501, %rd13509;
	cvt.u32.u64 	%r535, %rd27992;
	shr.u64 	%rd13510, %rd27992, 32;
	and.b64  	%rd13511, %rd13485, 4294967295;
	add.s64 	%rd13512, %rd13510, %rd13511;
	mad.lo.s64 	%rd27991, %rd9, %rd13501, %rd13512;
	cvt.u32.u64 	%r536, %rd27991;
	shr.u64 	%rd13513, %rd27991, 32;
	and.b64  	%rd13514, %rd13489, 4294967295;
	add.s64 	%rd13515, %rd13513, %rd13514;
	mad.lo.s64 	%rd27990, %rd10, %rd13501, %rd13515;
	cvt.u32.u64 	%r537, %rd27990;
	shr.u64 	%rd13516, %rd27990, 32;
	and.b64  	%rd13517, %rd13493, 4294967295;
	add.s64 	%rd13518, %rd13516, %rd13517;
	mad.lo.s64 	%rd27989, %rd11, %rd13501, %rd13518;
	cvt.u32.u64 	%r538, %rd27989;
	shr.u64 	%rd13519, %rd27989, 32;
	and.b64  	%rd13520, %rd13497, 4294967295;
	add.s64 	%rd13521, %rd13519, %rd13520;
	mad.lo.s64 	%rd27988, %rd12, %rd13501, %rd13521;
	cvt.u32.u64 	%r539, %rd27988;
	shr.u64 	%rd13522, %rd27988, 32;
	and.b64  	%rd13523, %rd13500, 4294967295;
	add.s64 	%rd13524, %rd13522, %rd13523;
	mad.lo.s64 	%rd27987, %rd13, %rd13501, %rd13524;
	cvt.u32.u64 	%r540, %rd27987;
	{ .reg .b32 tmp; mov.b64 {tmp, %r2539}, %rd27987; }
	add.s32 	%r4817, %r2537, %r2539;
	setp.gt.u32 	%p558, %r4817, %r2507;
	@%p558 bra 	$L__BB4_487;
	cvt.u32.u64 	%r2540, %rd13;
	setp.lt.u32 	%p559, %r4817, %r2540;
	@%p559 bra 	$L__BB4_488;
	cvt.u32.u64 	%r2541, %rd12;
	setp.lt.u32 	%p560, %r2541, %r540;
	@%p560 bra 	$L__BB4_487;
	cvt.u32.u64 	%r2542, %rd12;
	setp.gt.u32 	%p561, %r2542, %r540;
	@%p561 bra 	$L__BB4_488;
	cvt.u32.u64 	%r2543, %rd11;
	setp.lt.u32 	%p562, %r2543, %r539;
	@%p562 bra 	$L__BB4_487;
	cvt.u32.u64 	%r2544, %rd11;
	setp.gt.u32 	%p563, %r2544, %r539;
	@%p563 bra 	$L__BB4_488;
	cvt.u32.u64 	%r2545, %rd10;
	setp.lt.u32 	%p564, %r2545, %r538;
	@%p564 bra 	$L__BB4_487;
	cvt.u32.u64 	%r2546, %rd10;
	setp.gt.u32 	%p565, %r2546, %r538;
	@%p565 bra 	$L__BB4_488;
	cvt.u32.u64 	%r2547, %rd9;
	setp.lt.u32 	%p566, %r2547, %r537;
	@%p566 bra 	$L__BB4_487;
	cvt.u32.u64 	%r2548, %rd9;
	setp.gt.u32 	%p567, %r2548, %r537;
	@%p567 bra 	$L__BB4_488;
	cvt.u32.u64 	%r2549, %rd8;
	setp.lt.u32 	%p568, %r2549, %r536;
	@%p568 bra 	$L__BB4_487;
	cvt.u32.u64 	%r2550, %rd8;
	setp.gt.u32 	%p569, %r2550, %r536;
	@%p569 bra 	$L__BB4_488;
	cvt.u32.u64 	%r2551, %rd7;
	setp.lt.u32 	%p570, %r2551, %r535;
	@%p570 bra 	$L__BB4_487;
	cvt.u32.u64 	%r2552, %rd7;
	cvt.u32.u64 	%r2553, %rd6;
	setp.gt.u32 	%p571, %r2552, %r535;
	cvt.u32.u64 	%r2554, %rd27993;
	setp.gt.u32 	%p572, %r2553, %r2554;
	or.pred  	%p573, %p571, %p572;
	@%p573 bra 	$L__BB4_488;
$L__BB4_487:
	cvt.u32.u64 	%r2555, %rd13;
	and.b64  	%rd13526, %rd27993, 4294967295;
	sub.s64 	%rd27993, %rd13526, %rd6;
	shr.u64 	%rd13527, %rd27993, 63;
	and.b64  	%rd13528, %rd27992, 4294967295;
	add.s64 	%rd13529, %rd13527, %rd7;
	sub.s64 	%rd27992, %rd13528, %rd13529;
	shr.u64 	%rd13530, %rd27992, 63;
	and.b64  	%rd13531, %rd27991, 4294967295;
	add.s64 	%rd13532, %rd13530, %rd8;
	sub.s64 	%rd27991, %rd13531, %rd13532;
	shr.u64 	%rd13533, %rd27991, 63;
	and.b64  	%rd13534, %rd27990, 4294967295;
	add.s64 	%rd13535, %rd13533, %rd9;
	sub.s64 	%rd27990, %rd13534, %rd13535;
	shr.u64 	%rd13536, %rd27990, 63;
	and.b64  	%rd13537, %rd27989, 4294967295;
	add.s64 	%rd13538, %rd13536, %rd10;
	sub.s64 	%rd27989, %rd13537, %rd13538;
	shr.u64 	%rd13539, %rd27989, 63;
	and.b64  	%rd13540, %rd27988, 4294967295;
	add.s64 	%rd13541, %rd13539, %rd11;
	sub.s64 	%rd27988, %rd13540, %rd13541;
	shr.u64 	%rd13542, %rd27988, 63;
	and.b64  	%rd13543, %rd27987, 4294967295;
	add.s64 	%rd13544, %rd13542, %rd12;
	sub.s64 	%rd27987, %rd13543, %rd13544;
	shr.u64 	%rd13545, %rd27987, 63;
	cvt.u32.u64 	%r2556, %rd13545;
	add.s32 	%r2557, %r2555, %r2556;
	sub.s32 	%r4817, %r4817, %r2557;
$L__BB4_488:
	and.b64  	%rd13546, %rd27993, 4294967295;
	and.b64  	%rd791, %rd27966, 4294967295;
	sub.s64 	%rd13547, %rd13546, %rd791;
	shr.u64 	%rd13548, %rd13547, 63;
	cvt.u32.u64 	%r4819, %rd13547;
	and.b64  	%rd13549, %rd27992, 4294967295;
	and.b64  	%rd792, %rd27965, 4294967295;
	add.s64 	%rd13550, %rd13548, %rd792;
	sub.s64 	%rd27999, %rd13549, %rd13550;
	shr.u64 	%rd13551, %rd27999, 63;
	and.b64  	%rd13552, %rd27991, 4294967295;
	and.b64  	%rd794, %rd27964, 4294967295;
	add.s64 	%rd13553, %rd13551, %rd794;
	sub.s64 	%rd27998, %rd13552, %rd13553;
	shr.u64 	%rd13554, %rd27998, 63;
	and.b64  	%rd13555, %rd27990, 4294967295;
	and.b64  	%rd796, %rd27963, 4294967295;
	add.s64 	%rd13556, %rd13554, %rd796;
	sub.s64 	%rd27997, %rd13555, %rd13556;
	shr.u64 	%rd13557, %rd27997, 63;
	and.b64  	%rd13558, %rd27989, 4294967295;
	and.b64  	%rd798, %rd27962, 4294967295;
	add.s64 	%rd13559, %rd13557, %rd798;
	sub.s64 	%rd27996, %rd13558, %rd13559;
	shr.u64 	%rd13560, %rd27996, 63;
	and.b64  	%rd13561, %rd27988, 4294967295;
	and.b64  	%rd800, %rd27961, 4294967295;
	add.s64 	%rd13562, %rd13560, %rd800;
	sub.s64 	%rd27995, %rd13561, %rd13562;
	shr.u64 	%rd13563, %rd27995, 63;
	and.b64  	%rd13564, %rd27987, 4294967295;
	and.b64  	%rd802, %rd27960, 4294967295;
	add.s64 	%rd13565, %rd13563, %rd802;
	sub.s64 	%rd27994, %rd13564, %rd13565;
	shr.u64 	%rd13566, %rd27994, 63;
	cvt.u64.u32 	%rd13567, %r4817;
	cvt.u64.u32 	%rd804, %r4812;
	add.s64 	%rd13568, %rd13566, %rd804;
	sub.s64 	%rd13569, %rd13567, %rd13568;
	setp.gt.s64 	%p574, %rd13569, -1;
	cvt.u32.u64 	%r4818, %rd13569;
	@%p574 bra 	$L__BB4_490;
	cvt.u32.u64 	%r2558, %rd13;
	cvt.u32.u64 	%r2559, %rd6;
	add.s32 	%r4819, %r2559, %r4819;
	setp.lt.u32 	%p575, %r4819, %r2559;
	selp.u64 	%rd13570, 1, 0, %p575;
	and.b64  	%rd13571, %rd27999, 4294967295;
	add.s64 	%rd13572, %rd13571, %rd13570;
	add.s64 	%rd27999, %rd13572, %rd7;
	shr.u64 	%rd13573, %rd27999, 32;
	and.b64  	%rd13574, %rd27998, 4294967295;
	add.s64 	%rd13575, %rd13573, %rd13574;
	add.s64 	%rd27998, %rd13575, %rd8;
	shr.u64 	%rd13576, %rd27998, 32;
	and.b64  	%rd13577, %rd27997, 4294967295;
	add.s64 	%rd13578, %rd13576, %rd13577;
	add.s64 	%rd27997, %rd13578, %rd9;
	shr.u64 	%rd13579, %rd27997, 32;
	and.b64  	%rd13580, %rd27996, 4294967295;
	add.s64 	%rd13581, %rd13579, %rd13580;
	add.s64 	%rd27996, %rd13581, %rd10;
	shr.u64 	%rd13582, %rd27996, 32;
	and.b64  	%rd13583, %rd27995, 4294967295;
	add.s64 	%rd13584, %rd13582, %rd13583;
	add.s64 	%rd27995, %rd13584, %rd11;
	shr.u64 	%rd13585, %rd27995, 32;
	and.b64  	%rd13586, %rd27994, 4294967295;
	add.s64 	%rd13587, %rd13585, %rd13586;
	add.s64 	%rd27994, %rd13587, %rd12;
	{ .reg .b32 tmp; mov.b64 {tmp, %r2560}, %rd27994; }
	add.s32 	%r2561, %r4818, %r2560;
	add.s32 	%r4818, %r2561, %r2558;
$L__BB4_490:
	cvt.u64.u32 	%rd13588, %r4819;
	and.b64  	%rd817, %rd27986, 4294967295;
	sub.s64 	%rd13589, %rd13588, %rd817;
	shr.u64 	%rd13590, %rd13589, 63;
	cvt.u32.u64 	%r4821, %rd13589;
	and.b64  	%rd13591, %rd27999, 4294967295;
	and.b64  	%rd818, %rd27985, 4294967295;
	add.s64 	%rd13592, %rd13590, %rd818;
	sub.s64 	%rd28005, %rd13591, %rd13592;
	shr.u64 	%rd13593, %rd28005, 63;
	and.b64  	%rd13594, %rd27998, 4294967295;
	and.b64  	%rd820, %rd27984, 4294967295;
	add.s64 	%rd13595, %rd13593, %rd820;
	sub.s64 	%rd28004, %rd13594, %rd13595;
	shr.u64 	%rd13596, %rd28004, 63;
	and.b64  	%rd13597, %rd27997, 4294967295;
	and.b64  	%rd822, %rd27983, 4294967295;
	add.s64 	%rd13598, %rd13596, %rd822;
	sub.s64 	%rd28003, %rd13597, %rd13598;
	shr.u64 	%rd13599, %rd28003, 63;
	and.b64  	%rd13600, %rd27996, 4294967295;
	and.b64  	%rd824, %rd27982, 4294967295;
	add.s64 	%rd13601, %rd13599, %rd824;
	sub.s64 	%rd28002, %rd13600, %rd13601;
	shr.u64 	%rd13602, %rd28002, 63;
	and.b64  	%rd13603, %rd27995, 4294967295;
	and.b64  	%rd826, %rd27981, 4294967295;
	add.s64 	%rd13604, %rd13602, %rd826;
	sub.s64 	%rd28001, %rd13603, %rd13604;
	shr.u64 	%rd13605, %rd28001, 63;
	and.b64  	%rd13606, %rd27994, 4294967295;
	and.b64  	%rd828, %rd27980, 4294967295;
	add.s64 	%rd13607, %rd13605, %rd828;
	sub.s64 	%rd28000, %rd13606, %rd13607;
	shr.u64 	%rd13608, %rd28000, 63;
	cvt.u64.u32 	%rd13609, %r4818;
	cvt.u64.u32 	%rd830, %r4816;
	add.s64 	%rd13610, %rd13608, %rd830;
	sub.s64 	%rd13611, %rd13609, %rd13610;
	setp.gt.s64 	%p576, %rd13611, -1;
	cvt.u32.u64 	%r4820, %rd13611;
	@%p576 bra 	$L__BB4_492;
	cvt.u32.u64 	%r2562, %rd13;
	cvt.u32.u64 	%r2563, %rd6;
	add.s32 	%r4821, %r2563, %r4821;
	setp.lt.u32 	%p577, %r4821, %r2563;
	selp.u64 	%rd13612, 1, 0, %p577;
	and.b64  	%rd13613, %rd28005, 4294967295;
	add.s64 	%rd13614, %rd13613, %rd13612;
	add.s64 	%rd28005, %rd13614, %rd7;
	shr.u64 	%rd13615, %rd28005, 32;
	and.b64  	%rd13616, %rd28004, 4294967295;
	add.s64 	%rd13617, %rd13615, %rd13616;
	add.s64 	%rd28004, %rd13617, %rd8;
	shr.u64 	%rd13618, %rd28004, 32;
	and.b64  	%rd13619, %rd28003, 4294967295;
	add.s64 	%rd13620, %rd13618, %rd13619;
	add.s64 	%rd28003, %rd13620, %rd9;
	shr.u64 	%rd13621, %rd28003, 32;
	and.b64  	%rd13622, %rd28002, 4294967295;
	add.s64 	%rd13623, %rd13621, %rd13622;
	add.s64 	%rd28002, %rd13623, %rd10;
	shr.u64 	%rd13624, %rd28002, 32;
	and.b64  	%rd13625, %rd28001, 4294967295;
	add.s64 	%rd13626, %rd13624, %rd13625;
	add.s64 	%rd28001, %rd13626, %rd11;
	shr.u64 	%rd13627, %rd28001, 32;
	and.b64  	%rd13628, %rd28000, 4294967295;
	add.s64 	%rd13629, %rd13627, %rd13628;
	add.s64 	%rd28000, %rd13629, %rd12;
	{ .reg .b32 tmp; mov.b64 {tmp, %r2564}, %rd28000; }
	add.s32 	%r2565, %r4820, %r2564;
	add.s32 	%r4820, %r2565, %r2562;
$L__BB4_492:
	cvt.u64.u32 	%rd13630, %r4821;
	sub.s64 	%rd13631, %rd13630, %rd817;
	shr.u64 	%rd13632, %rd13631, 63;
	cvt.u32.u64 	%r4862, %rd13631;
	and.b64  	%rd13633, %rd28005, 4294967295;
	add.s64 	%rd13634, %rd13632, %rd818;
	sub.s64 	%rd28011, %rd13633, %rd13634;
	shr.u64 	%rd13635, %rd28011, 63;
	and.b64  	%rd13636, %rd28004, 4294967295;
	add.s64 	%rd13637, %rd13635, %rd820;
	sub.s64 	%rd28010, %rd13636, %rd13637;
	shr.u64 	%rd13638, %rd28010, 63;
	and.b64  	%rd13639, %rd28003, 4294967295;
	add.s64 	%rd13640, %rd13638, %rd822;
	sub.s64 	%rd28009, %rd13639, %rd13640;
	shr.u64 	%rd13641, %rd28009, 63;
	and.b64  	%rd13642, %rd28002, 4294967295;
	add.s64 	%rd13643, %rd13641, %rd824;
	sub.s64 	%rd28008, %rd13642, %rd13643;
	shr.u64 	%rd13644, %rd28008, 63;
	and.b64  	%rd13645, %rd28001, 4294967295;
	add.s64 	%rd13646, %rd13644, %rd826;
	sub.s64 	%rd28007, %rd13645, %rd13646;
	shr.u64 	%rd13647, %rd28007, 63;
	and.b64  	%rd13648, %rd28000, 4294967295;
	add.s64 	%rd13649, %rd13647, %rd828;
	sub.s64 	%rd28006, %rd13648, %rd13649;
	shr.u64 	%rd13650, %rd28006, 63;
	cvt.u64.u32 	%rd13651, %r4820;
	add.s64 	%rd13652, %rd13650, %rd830;
	sub.s64 	%rd13653, %rd13651, %rd13652;
	setp.gt.s64 	%p578, %rd13653, -1;
	cvt.u32.u64 	%r4855, %rd13653;
	@%p578 bra 	$L__BB4_494;
	cvt.u32.u64 	%r2566, %rd13;
	cvt.u32.u64 	%r2567, %rd6;
	add.s32 	%r4862, %r2567, %r4862;
	setp.lt.u32 	%p579, %r4862, %r2567;
	selp.u64 	%rd13654, 1, 0, %p579;
	and.b64  	%rd13655, %rd28011, 4294967295;
	add.s64 	%rd13656, %rd13655, %rd13654;
	add.s64 	%rd28011, %rd13656, %rd7;
	shr.u64 	%rd13657, %rd28011, 32;
	and.b64  	%rd13658, %rd28010, 4294967295;
	add.s64 	%rd13659, %rd13657, %rd13658;
	add.s64 	%rd28010, %rd13659, %rd8;
	shr.u64 	%rd13660, %rd28010, 32;
	and.b64  	%rd13661, %rd28009, 4294967295;
	add.s64 	%rd13662, %rd13660, %rd13661;
	add.s64 	%rd28009, %rd13662, %rd9;
	shr.u64 	%rd13663, %rd28009, 32;
	and.b64  	%rd13664, %rd28008, 4294967295;
	add.s64 	%rd13665, %rd13663, %rd13664;
	add.s64 	%rd28008, %rd13665, %rd10;
	shr.u64 	%rd13666, %rd28008, 32;
	and.b64  	%rd13667, %rd28007, 4294967295;
	add.s64 	%rd13668, %rd13666, %rd13667;
	add.s64 	%rd28007, %rd13668, %rd11;
	shr.u64 	%rd13669, %rd28007, 32;
	and.b64  	%rd13670, %rd28006, 4294967295;
	add.s64 	%rd13671, %rd13669, %rd13670;
	add.s64 	%rd28006, %rd13671, %rd12;
	{ .reg .b32 tmp; mov.b64 {tmp, %r2568}, %rd28006; }
	add.s32 	%r2569, %r4855, %r2568;
	add.s32 	%r4855, %r2569, %r2566;
$L__BB4_494:
	cvt.u32.u64 	%r4861, %rd28011;
	cvt.u32.u64 	%r4860, %rd28010;
	cvt.u32.u64 	%r4859, %rd28009;
	cvt.u32.u64 	%r4858, %rd28008;
	cvt.u32.u64 	%r4857, %rd28007;
	cvt.u32.u64 	%r4856, %rd28006;
	cvt.u64.u32 	%rd13672, %r4862;
	sub.s64 	%rd13673, %rd817, %rd13672;
	shr.u64 	%rd13674, %rd13673, 63;
	cvt.u32.u64 	%r4825, %rd13673;
	and.b64  	%rd13675, %rd28011, 4294967295;
	add.s64 	%rd13676, %rd13674, %rd13675;
	sub.s64 	%rd28017, %rd818, %rd13676;
	shr.u64 	%rd13677, %rd28017, 63;
	and.b64  	%rd13678, %rd28010, 4294967295;
	add.s64 	%rd13679, %rd13677, %rd13678;
	sub.s64 	%rd28016, %rd820, %rd13679;
	shr.u64 	%rd13680, %rd28016, 63;
	and.b64  	%rd13681, %rd28009, 4294967295;
	add.s64 	%rd13682, %rd13680, %rd13681;
	sub.s64 	%rd28015, %rd822, %rd13682;
	shr.u64 	%rd13683, %rd28015, 63;
	and.b64  	%rd13684, %rd28008, 4294967295;
	add.s64 	%rd13685, %rd13683, %rd13684;
	sub.s64 	%rd28014, %rd824, %rd13685;
	shr.u64 	%rd13686, %rd28014, 63;
	and.b64  	%rd13687, %rd28007, 4294967295;
	add.s64 	%rd13688, %rd13686, %rd13687;
	sub.s64 	%rd28013, %rd826, %rd13688;
	shr.u64 	%rd13689, %rd28013, 63;
	and.b64  	%rd13690, %rd28006, 4294967295;
	add.s64 	%rd13691, %rd13689, %rd13690;
	sub.s64 	%rd28012, %rd828, %rd13691;
	shr.u64 	%rd13692, %rd28012, 63;
	cvt.u64.u32 	%rd13693, %r4855;
	add.s64 	%rd13694, %rd13692, %rd13693;
	sub.s64 	%rd13695, %rd830, %rd13694;
	setp.gt.s64 	%p580, %rd13695, -1;
	cvt.u32.u64 	%r4824, %rd13695;
	@%p580 bra 	$L__BB4_496;
	cvt.u32.u64 	%r2570, %rd13;
	cvt.u32.u64 	%r2571, %rd6;
	add.s32 	%r4825, %r2571, %r4825;
	setp.lt.u32 	%p581, %r4825, %r2571;
	selp.u64 	%rd13696, 1, 0, %p581;
	and.b64  	%rd13697, %rd28017, 4294967295;
	add.s64 	%rd13698, %rd13697, %rd13696;
	add.s64 	%rd28017, %rd13698, %rd7;
	shr.u64 	%rd13699, %rd28017, 32;
	and.b64  	%rd13700, %rd28016, 4294967295;
	add.s64 	%rd13701, %rd13699, %rd13700;
	add.s64 	%rd28016, %rd13701, %rd8;
	shr.u64 	%rd13702, %rd28016, 32;
	and.b64  	%rd13703, %rd28015, 4294967295;
	add.s64 	%rd13704, %rd13702, %rd13703;
	add.s64 	%rd28015, %rd13704, %rd9;
	shr.u64 	%rd13705, %rd28015, 32;
	and.b64  	%rd13706, %rd28014, 4294967295;
	add.s64 	%rd13707, %rd13705, %rd13706;
	add.s64 	%rd28014, %rd13707, %rd10;
	shr.u64 	%rd13708, %rd28014, 32;
	and.b64  	%rd13709, %rd28013, 4294967295;
	add.s64 	%rd13710, %rd13708, %rd13709;
	add.s64 	%rd28013, %rd13710, %rd11;
	shr.u64 	%rd13711, %rd28013, 32;
	and.b64  	%rd13712, %rd28012, 4294967295;
	add.s64 	%rd13713, %rd13711, %rd13712;
	add.s64 	%rd28012, %rd13713, %rd12;
	{ .reg .b32 tmp; mov.b64 {tmp, %r2572}, %rd28012; }
	add.s32 	%r2573, %r4824, %r2572;
	add.s32 	%r4824, %r2573, %r2570;
$L__BB4_496:
	cvt.u32.u64 	%r2574, %rd13;
	cvt.u64.u32 	%rd13714, %r4825;
	mul.lo.s64 	%rd13715, %rd13714, %rd762;
	cvt.u32.u64 	%r2575, %rd13715;
	shr.u64 	%rd13716, %rd13715, 32;
	and.b64  	%rd13717, %rd28017, 4294967295;
	mad.lo.s64 	%rd13718, %rd13717, %rd762, %rd13716;
	shr.u64 	%rd13719, %rd13718, 32;
	and.b64  	%rd13720, %rd28016, 4294967295;
	mad.lo.s64 	%rd13721, %rd13720, %rd762, %rd13719;
	shr.u64 	%rd13722, %rd13721, 32;
	and.b64  	%rd13723, %rd28015, 4294967295;
	mad.lo.s64 	%rd13724, %rd13723, %rd762, %rd13722;
	shr.u64 	%rd13725, %rd13724, 32;
	and.b64  	%rd13726, %rd28014, 4294967295;
	mad.lo.s64 	%rd13727, %rd13726, %rd762, %rd13725;
	shr.u64 	%rd13728, %rd13727, 32;
	and.b64  	%rd13729, %rd28013, 4294967295;
	mad.lo.s64 	%rd13730, %rd13729, %rd762, %rd13728;
	shr.u64 	%rd13731, %rd13730, 32;
	and.b64  	%rd13732, %rd28012, 4294967295;
	mad.lo.s64 	%rd13733, %rd13732, %rd762, %rd13731;
	shr.u64 	%rd13734, %rd13733, 32;
	cvt.u64.u32 	%rd13735, %r4824;
	mad.lo.s64 	%rd13736, %rd13735, %rd762, %rd13734;
	shr.u64 	%rd13737, %rd13736, 32;
	and.b64  	%rd13738, %rd13718, 4294967295;
	mad.lo.s64 	%rd13739, %rd763, %rd13714, %rd13738;
	shr.u64 	%rd13740, %rd13739, 32;
	and.b64  	%rd13741, %rd13721, 4294967295;
	add.s64 	%rd13742, %rd13740, %rd13741;
	mad.lo.s64 	%rd13743, %rd13717, %rd763, %rd13742;
	shr.u64 	%rd13744, %rd13743, 32;
	and.b64  	%rd13745, %rd13724, 4294967295;
	add.s64 	%rd13746, %rd13744, %rd13745;
	mad.lo.s64 	%rd13747, %rd13720, %rd763, %rd13746;
	shr.u64 	%rd13748, %rd13747, 32;
	and.b64  	%rd13749, %rd13727, 4294967295;
	add.s64 	%rd13750, %rd13748, %rd13749;
	mad.lo.s64 	%rd13751, %rd13723, %rd763, %rd13750;
	shr.u64 	%rd13752, %rd13751, 32;
	and.b64  	%rd13753, %rd13730, 4294967295;
	add.s64 	%rd13754, %rd13752, %rd13753;
	mad.lo.s64 	%rd13755, %rd13726, %rd763, %rd13754;
	shr.u64 	%rd13756, %rd13755, 32;
	and.b64  	%rd13757, %rd13733, 4294967295;
	add.s64 	%rd13758, %rd13756, %rd13757;
	mad.lo.s64 	%rd13759, %rd13729, %rd763, %rd13758;
	shr.u64 	%rd13760, %rd13759, 32;
	and.b64  	%rd13761, %rd13736, 4294967295;
	add.s64 	%rd13762, %rd13760, %rd13761;
	mad.lo.s64 	%rd13763, %rd13732, %rd763, %rd13762;
	shr.u64 	%rd13764, %rd13763, 32;
	add.s64 	%rd13765, %rd13764, %rd13737;
	mad.lo.s64 	%rd13766, %rd763, %rd13735, %rd13765;
	shr.u64 	%rd13767, %rd13766, 32;
	and.b64  	%rd13768, %rd13743, 4294967295;
	mad.lo.s64 	%rd13769, %rd764, %rd13714, %rd13768;
	shr.u64 	%rd13770, %rd13769, 32;
	and.b64  	%rd13771, %rd13747, 4294967295;
	add.s64 	%rd13772, %rd13770, %rd13771;
	mad.lo.s64 	%rd13773, %rd13717, %rd764, %rd13772;
	shr.u64 	%rd13774, %rd13773, 32;
	and.b64  	%rd13775, %rd13751, 4294967295;
	add.s64 	%rd13776, %rd13774, %rd13775;
	mad.lo.s64 	%rd13777, %rd13720, %rd764, %rd13776;
	shr.u64 	%rd13778, %rd13777, 32;
	and.b64  	%rd13779, %rd13755, 4294967295;
	add.s64 	%rd13780, %rd13778, %rd13779;
	mad.lo.s64 	%rd13781, %rd13723, %rd764, %rd13780;
	shr.u64 	%rd13782, %rd13781, 32;
	and.b64  	%rd13783, %rd13759, 4294967295;
	add.s64 	%rd13784, %rd13782, %rd13783;
	mad.lo.s64 	%rd13785, %rd13726, %rd764, %rd13784;
	shr.u64 	%rd13786, %rd13785, 32;
	and.b64  	%rd13787, %rd13763, 4294967295;
	add.s64 	%rd13788, %rd13786, %rd13787;
	mad.lo.s64 	%rd13789, %rd13729, %rd764, %rd13788;
	shr.u64 	%rd13790, %rd13789, 32;
	and.b64  	%rd13791, %rd13766, 4294967295;
	add.s64 	%rd13792, %rd13790, %rd13791;
	mad.lo.s64 	%rd13793, %rd13732, %rd764, %rd13792;
	shr.u64 	%rd13794, %rd13793, 32;
	add.s64 	%rd13795, %rd13794, %rd13767;
	mad.lo.s64 	%rd13796, %rd764, %rd13735, %rd13795;
	shr.u64 	%rd13797, %rd13796, 32;
	and.b64  	%rd13798, %rd13773, 4294967295;
	mad.lo.s64 	%rd13799, %rd765, %rd13714, %rd13798;
	shr.u64 	%rd13800, %rd13799, 32;
	and.b64  	%rd13801, %rd13777, 4294967295;
	add.s64 	%rd13802, %rd13800, %rd13801;
	mad.lo.s64 	%rd13803, %rd13717, %rd765, %rd13802;
	shr.u64 	%rd13804, %rd13803, 32;
	and.b64  	%rd13805, %rd13781, 4294967295;
	add.s64 	%rd13806, %rd13804, %rd13805;
	mad.lo.s64 	%rd13807, %rd13720, %rd765, %rd13806;
	shr.u64 	%rd13808, %rd13807, 32;
	and.b64  	%rd13809, %rd13785, 4294967295;
	add.s64 	%rd13810, %rd13808, %rd13809;
	mad.lo.s64 	%rd13811, %rd13723, %rd765, %rd13810;
	shr.u64 	%rd13812, %rd13811, 32;
	and.b64  	%rd13813, %rd13789, 4294967295;
	add.s64 	%rd13814, %rd13812, %rd13813;
	mad.lo.s64 	%rd13815, %rd13726, %rd765, %rd13814;
	shr.u64 	%rd13816, %rd13815, 32;
	and.b64  	%rd13817, %rd13793, 4294967295;
	add.s64 	%rd13818, %rd13816, %rd13817;
	mad.lo.s64 	%rd13819, %rd13729, %rd765, %rd13818;
	shr.u64 	%rd13820, %rd13819, 32;
	and.b64  	%rd13821, %rd13796, 4294967295;
	add.s64 	%rd13822, %rd13820, %rd13821;
	mad.lo.s64 	%rd13823, %rd13732, %rd765, %rd13822;
	shr.u64 	%rd13824, %rd13823, 32;
	add.s64 	%rd13825, %rd13824, %rd13797;
	mad.lo.s64 	%rd13826, %rd765, %rd13735, %rd13825;
	shr.u64 	%rd13827, %rd13826, 32;
	and.b64  	%rd13828, %rd13803, 4294967295;
	mad.lo.s64 	%rd13829, %rd766, %rd13714, %rd13828;
	shr.u64 	%rd13830, %rd13829, 32;
	and.b64  	%rd13831, %rd13807, 4294967295;
	add.s64 	%rd13832, %rd13830, %rd13831;
	mad.lo.s64 	%rd13833, %rd13717, %rd766, %rd13832;
	shr.u64 	%rd13834, %rd13833, 32;
	and.b64  	%rd13835, %rd13811, 4294967295;
	add.s64 	%rd13836, %rd13834, %rd13835;
	mad.lo.s64 	%rd13837, %rd13720, %rd766, %rd13836;
	shr.u64 	%rd13838, %rd13837, 32;
	and.b64  	%rd13839, %rd13815, 4294967295;
	add.s64 	%rd13840, %rd13838, %rd13839;
	mad.lo.s64 	%rd13841, %rd13723, %rd766, %rd13840;
	shr.u64 	%rd13842, %rd13841, 32;
	and.b64  	%rd13843, %rd13819, 4294967295;
	add.s64 	%rd13844, %rd13842, %rd13843;
	mad.lo.s64 	%rd13845, %rd13726, %rd766, %rd13844;
	shr.u64 	%rd13846, %rd13845, 32;
	and.b64  	%rd13847, %rd13823, 4294967295;
	add.s64 	%rd13848, %rd13846, %rd13847;
	mad.lo.s64 	%rd13849, %rd13729, %rd766, %rd13848;
	shr.u64 	%rd13850, %rd13849, 32;
	and.b64  	%rd13851, %rd13826, 4294967295;
	add.s64 	%rd13852, %rd13850, %rd13851;
	mad.lo.s64 	%rd13853, %rd13732, %rd766, %rd13852;
	shr.u64 	%rd13854, %rd13853, 32;
	add.s64 	%rd13855, %rd13854, %rd13827;
	mad.lo.s64 	%rd13856, %rd766, %rd13735, %rd13855;
	shr.u64 	%rd13857, %rd13856, 32;
	and.b64  	%rd13858, %rd13833, 4294967295;
	mad.lo.s64 	%rd13859, %rd767, %rd13714, %rd13858;
	shr.u64 	%rd13860, %rd13859, 32;
	and.b64  	%rd13861, %rd13837, 4294967295;
	add.s64 	%rd13862, %rd13860, %rd13861;
	mad.lo.s64 	%rd13863, %rd13717, %rd767, %rd13862;
	shr.u64 	%rd13864, %rd13863, 32;
	and.b64  	%rd13865, %rd13841, 4294967295;
	add.s64 	%rd13866, %rd13864, %rd13865;
	mad.lo.s64 	%rd13867, %rd13720, %rd767, %rd13866;
	shr.u64 	%rd13868, %rd13867, 32;
	and.b64  	%rd13869, %rd13845, 4294967295;
	add.s64 	%rd13870, %rd13868, %rd13869;
	mad.lo.s64 	%rd13871, %rd13723, %rd767, %rd13870;
	shr.u64 	%rd13872, %rd13871, 32;
	and.b64  	%rd13873, %rd13849, 4294967295;
	add.s64 	%rd13874, %rd13872, %rd13873;
	mad.lo.s64 	%rd13875, %rd13726, %rd767, %rd13874;
	shr.u64 	%rd13876, %rd13875, 32;
	and.b64  	%rd13877, %rd13853, 4294967295;
	add.s64 	%rd13878, %rd13876, %rd13877;
	mad.lo.s64 	%rd13879, %rd13729, %rd767, %rd13878;
	shr.u64 	%rd13880, %rd13879, 32;
	and.b64  	%rd13881, %rd13856, 4294967295;
	add.s64 	%rd13882, %rd13880, %rd13881;
	mad.lo.s64 	%rd13883, %rd13732, %rd767, %rd13882;
	shr.u64 	%rd13884, %rd13883, 32;
	add.s64 	%rd13885, %rd13884, %rd13857;
	mad.lo.s64 	%rd13886, %rd767, %rd13735, %rd13885;
	shr.u64 	%rd13887, %rd13886, 32;
	and.b64  	%rd13888, %rd13863, 4294967295;
	mad.lo.s64 	%rd13889, %rd768, %rd13714, %rd13888;
	shr.u64 	%rd13890, %rd13889, 32;
	and.b64  	%rd13891, %rd13867, 4294967295;
	add.s64 	%rd13892, %rd13890, %rd13891;
	mad.lo.s64 	%rd13893, %rd13717, %rd768, %rd13892;
	shr.u64 	%rd13894, %rd13893, 32;
	and.b64  	%rd13895, %rd13871, 4294967295;
	add.s64 	%rd13896, %rd13894, %rd13895;
	mad.lo.s64 	%rd13897, %rd13720, %rd768, %rd13896;
	shr.u64 	%rd13898, %rd13897, 32;
	and.b64  	%rd13899, %rd13875, 4294967295;
	add.s64 	%rd13900, %rd13898, %rd13899;
	mad.lo.s64 	%rd13901, %rd13723, %rd768, %rd13900;
	shr.u64 	%rd13902, %rd13901, 32;
	and.b64  	%rd13903, %rd13879, 4294967295;
	add.s64 	%rd13904, %rd13902, %rd13903;
	mad.lo.s64 	%rd13905, %rd13726, %rd768, %rd13904;
	shr.u64 	%rd13906, %rd13905, 32;
	and.b64  	%rd13907, %rd13883, 4294967295;
	add.s64 	%rd13908, %rd13906, %rd13907;
	mad.lo.s64 	%rd13909, %rd13729, %rd768, %rd13908;
	shr.u64 	%rd13910, %rd13909, 32;
	and.b64  	%rd13911, %rd13886, 4294967295;
	add.s64 	%rd13912, %rd13910, %rd13911;
	mad.lo.s64 	%rd13913, %rd13732, %rd768, %rd13912;
	shr.u64 	%rd13914, %rd13913, 32;
	add.s64 	%rd13915, %rd13914, %rd13887;
	mad.lo.s64 	%rd13916, %rd768, %rd13735, %rd13915;
	shr.u64 	%rd13917, %rd13916, 32;
	and.b64  	%rd13918, %rd13893, 4294967295;
	mad.lo.s64 	%rd13919, %rd769, %rd13714, %rd13918;
	shr.u64 	%rd13920, %rd13919, 32;
	and.b64  	%rd13921, %rd13897, 4294967295;
	add.s64 	%rd13922, %rd13920, %rd13921;
	mad.lo.s64 	%rd13923, %rd13717, %rd769, %rd13922;
	shr.u64 	%rd13924, %rd13923, 32;
	and.b64  	%rd13925, %rd13901, 4294967295;
	add.s64 	%rd13926, %rd13924, %rd13925;
	mad.lo.s64 	%rd13927, %rd13720, %rd769, %rd13926;
	shr.u64 	%rd13928, %rd13927, 32;
	and.b64  	%rd13929, %rd13905, 4294967295;
	add.s64 	%rd13930, %rd13928, %rd13929;
	mad.lo.s64 	%rd13931, %rd13723, %rd769, %rd13930;
	shr.u64 	%rd13932, %rd13931, 32;
	and.b64  	%rd13933, %rd13909, 4294967295;
	add.s64 	%rd13934, %rd13932, %rd13933;
	mad.lo.s64 	%rd13935, %rd13726, %rd769, %rd13934;
	shr.u64 	%rd13936, %rd13935, 32;
	and.b64  	%rd13937, %rd13913, 4294967295;
	add.s64 	%rd13938, %rd13936, %rd13937;
	mad.lo.s64 	%rd13939, %rd13729, %rd769, %rd13938;
	shr.u64 	%rd13940, %rd13939, 32;
	and.b64  	%rd13941, %rd13916, 4294967295;
	add.s64 	%rd13942, %rd13940, %rd13941;
	mad.lo.s64 	%rd13943, %rd13732, %rd769, %rd13942;
	shr.u64 	%rd13944, %rd13943, 32;
	add.s64 	%rd13945, %rd13944, %rd13917;
	mad.lo.s64 	%rd13946, %rd769, %rd13735, %rd13945;
	{ .reg .b32 tmp; mov.b64 {tmp, %r2576}, %rd13946; }
	mul.lo.s32 	%r2577, %r75, %r2575;
	cvt.u64.u32 	%rd13947, %r2577;
	and.b64  	%rd13948, %rd13715, 4294967295;
	mad.lo.s64 	%rd13949, %rd6, %rd13947, %rd13948;
	shr.u64 	%rd13950, %rd13949, 32;
	and.b64  	%rd13951, %rd13739, 4294967295;
	add.s64 	%rd13952, %rd13950, %rd13951;
	mad.lo.s64 	%rd13953, %rd7, %rd13947, %rd13952;
	cvt.u32.u64 	%r2578, %rd13953;
	shr.u64 	%rd13954, %rd13953, 32;
	and.b64  	%rd13955, %rd13769, 4294967295;
	add.s64 	%rd13956, %rd13954, %rd13955;
	mad.lo.s64 	%rd13957, %rd8, %rd13947, %rd13956;
	shr.u64 	%rd13958, %rd13957, 32;
	and.b64  	%rd13959, %rd13799, 4294967295;
	add.s64 	%rd13960, %rd13958, %rd13959;
	mad.lo.s64 	%rd13961, %rd9, %rd13947, %rd13960;
	shr.u64 	%rd13962, %rd13961, 32;
	and.b64  	%rd13963, %rd13829, 4294967295;
	add.s64 	%rd13964, %rd13962, %rd13963;
	mad.lo.s64 	%rd13965, %rd10, %rd13947, %rd13964;
	shr.u64 	%rd13966, %rd13965, 32;
	and.b64  	%rd13967, %rd13859, 4294967295;
	add.s64 	%rd13968, %rd13966, %rd13967;
	mad.lo.s64 	%rd13969, %rd11, %rd13947, %rd13968;
	shr.u64 	%rd13970, %rd13969, 32;
	and.b64  	%rd13971, %rd13889, 4294967295;
	add.s64 	%rd13972, %rd13970, %rd13971;
	mad.lo.s64 	%rd13973, %rd12, %rd13947, %rd13972;
	shr.u64 	%rd13974, %rd13973, 32;
	and.b64  	%rd13975, %rd13919, 4294967295;
	add.s64 	%rd13976, %rd13974, %rd13975;
	mad.lo.s64 	%rd13977, %rd13, %rd13947, %rd13976;
	shr.u64 	%rd13978, %rd13977, 32;
	and.b64  	%rd13979, %rd13923, 4294967295;
	add.s64 	%rd13980, %rd13978, %rd13979;
	shr.u64 	%rd13981, %rd13980, 32;
	and.b64  	%rd13982, %rd13927, 4294967295;
	add.s64 	%rd13983, %rd13981, %rd13982;
	shr.u64 	%rd13984, %rd13983, 32;
	and.b64  	%rd13985, %rd13931, 4294967295;
	add.s64 	%rd13986, %rd13984, %rd13985;
	shr.u64 	%rd13987, %rd13986, 32;
	and.b64  	%rd13988, %rd13935, 4294967295;
	add.s64 	%rd13989, %rd13987, %rd13988;
	shr.u64 	%rd13990, %rd13989, 32;
	and.b64  	%rd13991, %rd13939, 4294967295;
	add.s64 	%rd13992, %rd13990, %rd13991;
	shr.u64 	%rd13993, %rd13992, 32;
	and.b64  	%rd13994, %rd13943, 4294967295;
	add.s64 	%rd13995, %rd13993, %rd13994;
	shr.u64 	%rd13996, %rd13995, 32;
	and.b64  	%rd13997, %rd13946, 4294967295;
	add.s64 	%rd13998, %rd13996, %rd13997;
	{ .reg .b32 tmp; mov.b64 {tmp, %r2579}, %rd13998; }
	add.s32 	%r2580, %r2576, %r2579;
	mul.lo.s32 	%r2581, %r75, %r2578;
	cvt.u64.u32 	%rd13999, %r2581;
	and.b64  	%rd14000, %rd13953, 4294967295;
	mad.lo.s64 	%rd14001, %rd6, %rd13999, %rd14000;
	shr.u64 	%rd14002, %rd14001, 32;
	and.b64  	%rd14003, %rd13957, 4294967295;
	add.s64 	%rd14004, %rd14002, %rd14003;
	mad.lo.s64 	%rd14005, %rd7, %rd13999, %rd14004;
	cvt.u32.u64 	%r2582, %rd14005;
	shr.u64 	%rd14006, %rd14005, 32;
	and.b64  	%rd14007, %rd13961, 4294967295;
	add.s64 	%rd14008, %rd14006, %rd14007;
	mad.lo.s64 	%rd14009, %rd8, %rd13999, %rd14008;
	shr.u64 	%rd14010, %rd14009, 32;
	and.b64  	%rd14011, %rd13965, 4294967295;
	add.s64 	%rd14012, %rd14010, %rd14011;
	mad.lo.s64 	%rd14013, %rd9, %rd13999, %rd14012;
	shr.u64 	%rd14014, %rd14013, 32;
	and.b64  	%rd14015, %rd13969, 4294967295;
	add.s64 	%rd14016, %rd14014, %rd14015;
	mad.lo.s64 	%rd14017, %rd10, %rd13999, %rd14016;
	shr.u64 	%rd14018, %rd14017, 32;
	and.b64  	%rd14019, %rd13973, 4294967295;
	add.s64 	%rd14020, %rd14018, %rd14019;
	mad.lo.s64 	%rd14021, %rd11, %rd13999, %rd14020;
	shr.u64 	%rd14022, %rd14021, 32;
	and.b64  	%rd14023, %rd13977, 4294967295;
	add.s64 	%rd14024, %rd14022, %rd14023;
	mad.lo.s64 	%rd14025, %rd12, %rd13999, %rd14024;
	shr.u64 	%rd14026, %rd14025, 32;
	and.b64  	%rd14027, %rd13980, 4294967295;
	add.s64 	%rd14028, %rd14026, %rd14027;
	mad.lo.s64 	%rd14029, %rd13, %rd13999, %rd14028;
	shr.u64 	%rd14030, %rd14029, 32;
	and.b64  	%rd14031, %rd13983, 4294967295;
	add.s64 	%rd14032, %rd14030, %rd14031;
	shr.u64 	%rd14033, %rd14032, 32;
	and.b64  	%rd14034, %rd13986, 4294967295;
	add.s64 	%rd14035, %rd14033, %rd14034;
	shr.u64 	%rd14036, %rd14035, 32;
	and.b64  	%rd14037, %rd13989, 4294967295;
	add.s64 	%rd14038, %rd14036, %rd14037;
	shr.u64 	%rd14039, %rd14038, 32;
	and.b64  	%rd14040, %rd13992, 4294967295;
	add.s64 	%rd14041, %rd14039, %rd14040;
	shr.u64 	%rd14042, %rd14041, 32;
	and.b64  	%rd14043, %rd13995, 4294967295;
	add.s64 	%rd14044, %rd14042, %rd14043;
	shr.u64 	%rd14045, %rd14044, 32;
	and.b64  	%rd14046, %rd13998, 4294967295;
	add.s64 	%rd14047, %rd14045, %rd14046;
	{ .reg .b32 tmp; mov.b64 {tmp, %r2583}, %rd14047; }
	add.s32 	%r2584, %r2580, %r2583;
	mul.lo.s32 	%r2585, %r75, %r2582;
	cvt.u64.u32 	%rd14048, %r2585;
	and.b64  	%rd14049, %rd14005, 4294967295;
	mad.lo.s64 	%rd14050, %rd6, %rd14048, %rd14049;
	shr.u64 	%rd14051, %rd14050, 32;
	and.b64  	%rd14052, %rd14009, 4294967295;
	add.s64 	%rd14053, %rd14051, %rd14052;
	mad.lo.s64 	%rd14054, %rd7, %rd14048, %rd14053;
	cvt.u32.u64 	%r2586, %rd14054;
	shr.u64 	%rd14055, %rd14054, 32;
	and.b64  	%rd14056, %rd14013, 4294967295;
	add.s64 	%rd14057, %rd14055, %rd14056;
	mad.lo.s64 	%rd14058, %rd8, %rd14048, %rd14057;
	shr.u64 	%rd14059, %rd14058, 32;
	and.b64  	%rd14060, %rd14017, 4294967295;
	add.s64 	%rd14061, %rd14059, %rd14060;
	mad.lo.s64 	%rd14062, %rd9, %rd14048, %rd14061;
	shr.u64 	%rd14063, %rd14062, 32;
	and.b64  	%rd14064, %rd14021, 4294967295;
	add.s64 	%rd14065, %rd14063, %rd14064;
	mad.lo.s64 	%rd14066, %rd10, %rd14048, %rd14065;
	shr.u64 	%rd14067, %rd14066, 32;
	and.b64  	%rd14068, %rd14025, 4294967295;
	add.s64 	%rd14069, %rd14067, %rd14068;
	mad.lo.s64 	%rd14070, %rd11, %rd14048, %rd14069;
	shr.u64 	%rd14071, %rd14070, 32;
	and.b64  	%rd14072, %rd14029, 4294967295;
	add.s64 	%rd14073, %rd14071, %rd14072;
	mad.lo.s64 	%rd14074, %rd12, %rd14048, %rd14073;
	shr.u64 	%rd14075, %rd14074, 32;
	and.b64  	%rd14076, %rd14032, 4294967295;
	add.s64 	%rd14077, %rd14075, %rd14076;
	mad.lo.s64 	%rd14078, %rd13, %rd14048, %rd14077;
	shr.u64 	%rd14079, %rd14078, 32;
	and.b64  	%rd14080, %rd14035, 4294967295;
	add.s64 	%rd14081, %rd14079, %rd14080;
	shr.u64 	%rd14082, %rd14081, 32;
	and.b64  	%rd14083, %rd14038, 4294967295;
	add.s64 	%rd14084, %rd14082, %rd14083;
	shr.u64 	%rd14085, %rd14084, 32;
	and.b64  	%rd14086, %rd14041, 4294967295;
	add.s64 	%rd14087, %rd14085, %rd14086;
	shr.u64 	%rd14088, %rd14087, 32;
	and.b64  	%rd14089, %rd14044, 4294967295;
	add.s64 	%rd14090, %rd14088, %rd14089;
	shr.u64 	%rd14091, %rd14090, 32;
	and.b64  	%rd14092, %rd14047, 4294967295;
	add.s64 	%rd14093, %rd14091, %rd14092;
	{ .reg .b32 tmp; mov.b64 {tmp, %r2587}, %rd14093; }
	add.s32 	%r2588, %r2584, %r2587;
	mul.lo.s32 	%r2589, %r75, %r2586;
	cvt.u64.u32 	%rd14094, %r2589;
	and.b64  	%rd14095, %rd14054, 4294967295;
	mad.lo.s64 	%rd14096, %rd6, %rd14094, %rd14095;
	shr.u64 	%rd14097, %rd14096, 32;
	and.b64  	%rd14098, %rd14058, 4294967295;
	add.s64 	%rd14099, %rd14097, %rd14098;
	mad.lo.s64 	%rd14100, %rd7, %rd14094, %rd14099;
	cvt.u32.u64 	%r2590, %rd14100;
	shr.u64 	%rd14101, %rd14100, 32;
	and.b64  	%rd14102, %rd14062, 4294967295;
	add.s64 	%rd14103, %rd14101, %rd14102;
	mad.lo.s64 	%rd14104, %rd8, %rd14094, %rd14103;
	shr.u64 	%rd14105, %rd14104, 32;
	and.b64  	%rd14106, %rd14066, 4294967295;
	add.s64 	%rd14107, %rd14105, %rd14106;
	mad.lo.s64 	%rd14108, %rd9, %rd14094, %rd14107;
	shr.u64 	%rd14109, %rd14108, 32;
	and.b64  	%rd14110, %rd14070, 4294967295;
	add.s64 	%rd14111, %rd14109, %rd14110;
	mad.lo.s64 	%rd14112, %rd10, %rd14094, %rd14111;
	shr.u64 	%rd14113, %rd14112, 32;
	and.b64  	%rd14114, %rd14074, 4294967295;
	add.s64 	%rd14115, %rd14113, %rd14114;
	mad.lo.s64 	%rd14116, %rd11, %rd14094, %rd14115;
	shr.u64 	%rd14117, %rd14116, 32;
	and.b64  	%rd14118, %rd14078, 4294967295;
	add.s64 	%rd14119, %rd14117, %rd14118;
	mad.lo.s64 	%rd14120, %rd12, %rd14094, %rd14119;
	shr.u64 	%rd14121, %rd14120, 32;
	and.b64  	%rd14122, %rd14081, 4294967295;
	add.s64 	%rd14123, %rd14121, %rd14122;
	mad.lo.s64 	%rd14124, %rd13, %rd14094, %rd14123;
	shr.u64 	%rd14125, %rd14124, 32;
	and.b64  	%rd14126, %rd14084, 4294967295;
	add.s64 	%rd14127, %rd14125, %rd14126;
	shr.u64 	%rd14128, %rd14127, 32;
	and.b64  	%rd14129, %rd14087, 4294967295;
	add.s64 	%rd14130, %rd14128, %rd14129;
	shr.u64 	%rd14131, %rd14130, 32;
	and.b64  	%rd14132, %rd14090, 4294967295;
	add.s64 	%rd14133, %rd14131, %rd14132;
	shr.u64 	%rd14134, %rd14133, 32;
	and.b64  	%rd14135, %rd14093, 4294967295;
	add.s64 	%rd14136, %rd14134, %rd14135;
	{ .reg .b32 tmp; mov.b64 {tmp, %r2591}, %rd14136; }
	add.s32 	%r2592, %r2588, %r2591;
	mul.lo.s32 	%r2593, %r75, %r2590;
	cvt.u64.u32 	%rd14137, %r2593;
	and.b64  	%rd14138, %rd14100, 4294967295;
	mad.lo.s64 	%rd14139, %rd6, %rd14137, %rd14138;
	shr.u64 	%rd14140, %rd14139, 32;
	and.b64  	%rd14141, %rd14104, 4294967295;
	add.s64 	%rd14142, %rd14140, %rd14141;
	mad.lo.s64 	%rd14143, %rd7, %rd14137, %rd14142;
	cvt.u32.u64 	%r2594, %rd14143;
	shr.u64 	%rd14144, %rd14143, 32;
	and.b64  	%rd14145, %rd14108, 4294967295;
	add.s64 	%rd14146, %rd14144, %rd14145;
	mad.lo.s64 	%rd14147, %rd8, %rd14137, %rd14146;
	shr.u64 	%rd14148, %rd14147, 32;
	and.b64  	%rd14149, %rd14112, 4294967295;
	add.s64 	%rd14150, %rd14148, %rd14149;
	mad.lo.s64 	%rd14151, %rd9, %rd14137, %rd14150;
	shr.u64 	%rd14152, %rd14151, 32;
	and.b64  	%rd14153, %rd14116, 4294967295;
	add.s64 	%rd14154, %rd14152, %rd14153;
	mad.lo.s64 	%rd14155, %rd10, %rd14137, %rd14154;
	shr.u64 	%rd14156, %rd14155, 32;
	and.b64  	%rd14157, %rd14120, 4294967295;
	add.s64 	%rd14158, %rd14156, %rd14157;
	mad.lo.s64 	%rd14159, %rd11, %rd14137, %rd14158;
	shr.u64 	%rd14160, %rd14159, 32;
	and.b64  	%rd14161, %rd14124, 4294967295;
	add.s64 	%rd14162, %rd14160, %rd14161;
	mad.lo.s64 	%rd14163, %rd12, %rd14137, %rd14162;
	shr.u64 	%rd14164, %rd14163, 32;
	and.b64  	%rd14165, %rd14127, 4294967295;
	add.s64 	%rd14166, %rd14164, %rd14165;
	mad.lo.s64 	%rd14167, %rd13, %rd14137, %rd14166;
	shr.u64 	%rd14168, %rd14167, 32;
	and.b64  	%rd14169, %rd14130, 4294967295;
	add.s64 	%rd14170, %rd14168, %rd14169;
	shr.u64 	%rd14171, %rd14170, 32;
	and.b64  	%rd14172, %rd14133, 4294967295;
	add.s64 	%rd14173, %rd14171, %rd14172;
	shr.u64 	%rd14174, %rd14173, 32;
	and.b64  	%rd14175, %rd14136, 4294967295;
	add.s64 	%rd14176, %rd14174, %rd14175;
	{ .reg .b32 tmp; mov.b64 {tmp, %r2595}, %rd14176; }
	add.s32 	%r2596, %r2592, %r2595;
	mul.lo.s32 	%r2597, %r75, %r2594;
	cvt.u64.u32 	%rd14177, %r2597;
	and.b64  	%rd14178, %rd14143, 4294967295;
	mad.lo.s64 	%rd14179, %rd6, %rd14177, %rd14178;
	shr.u64 	%rd14180, %rd14179, 32;
	and.b64  	%rd14181, %rd14147, 4294967295;
	add.s64 	%rd14182, %rd14180, %rd14181;
	mad.lo.s64 	%rd14183, %rd7, %rd14177, %rd14182;
	cvt.u32.u64 	%r2598, %rd14183;
	shr.u64 	%rd14184, %rd14183, 32;
	and.b64  	%rd14185, %rd14151, 4294967295;
	add.s64 	%rd14186, %rd14184, %rd14185;
	mad.lo.s64 	%rd14187, %rd8, %rd14177, %rd14186;
	shr.u64 	%rd14188, %rd14187, 32;
	and.b64  	%rd14189, %rd14155, 4294967295;
	add.s64 	%rd14190, %rd14188, %rd14189;
	mad.lo.s64 	%rd14191, %rd9, %rd14177, %rd14190;
	shr.u64 	%rd14192, %rd14191, 32;
	and.b64  	%rd14193, %rd14159, 4294967295;
	add.s64 	%rd14194, %rd14192, %rd14193;
	mad.lo.s64 	%rd14195, %rd10, %rd14177, %rd14194;
	shr.u64 	%rd14196, %rd14195, 32;
	and.b64  	%rd14197, %rd14163, 4294967295;
	add.s64 	%rd14198, %rd14196, %rd14197;
	mad.lo.s64 	%rd14199, %rd11, %rd14177, %rd14198;
	shr.u64 	%rd14200, %rd14199, 32;
	and.b64  	%rd14201, %rd14167, 4294967295;
	add.s64 	%rd14202, %rd14200, %rd14201;
	mad.lo.s64 	%rd14203, %rd12, %rd14177, %rd14202;
	shr.u64 	%rd14204, %rd14203, 32;
	and.b64  	%rd14205, %rd14170, 4294967295;
	add.s64 	%rd14206, %rd14204, %rd14205;
	mad.lo.s64 	%rd14207, %rd13, %rd14177, %rd14206;
	shr.u64 	%rd14208, %rd14207, 32;
	and.b64  	%rd14209, %rd14173, 4294967295;
	add.s64 	%rd14210, %rd14208, %rd14209;
	shr.u64 	%rd14211, %rd14210, 32;
	and.b64  	%rd14212, %rd14176, 4294967295;
	add.s64 	%rd14213, %rd14211, %rd14212;
	{ .reg .b32 tmp; mov.b64 {tmp, %r2599}, %rd14213; }
	add.s32 	%r2600, %r2596, %r2599;
	mul.lo.s32 	%r2601, %r75, %r2598;
	cvt.u64.u32 	%rd14214, %r2601;
	and.b64  	%rd14215, %rd14183, 4294967295;
	mad.lo.s64 	%rd14216, %rd6, %rd14214, %rd14215;
	shr.u64 	%rd14217, %rd14216, 32;
	and.b64  	%rd14218, %rd14187, 4294967295;
	add.s64 	%rd14219, %rd14217, %rd14218;
	mad.lo.s64 	%rd14220, %rd7, %rd14214, %rd14219;
	cvt.u32.u64 	%r2602, %rd14220;
	shr.u64 	%rd14221, %rd14220, 32;
	and.b64  	%rd14222, %rd14191, 4294967295;
	add.s64 	%rd14223, %rd14221, %rd14222;
	mad.lo.s64 	%rd14224, %rd8, %rd14214, %rd14223;
	shr.u64 	%rd14225, %rd14224, 32;
	and.b64  	%rd14226, %rd14195, 4294967295;
	add.s64 	%rd14227, %rd14225, %rd14226;
	mad.lo.s64 	%rd14228, %rd9, %rd14214, %rd14227;
	shr.u64 	%rd14229, %rd14228, 32;
	and.b64  	%rd14230, %rd14199, 4294967295;
	add.s64 	%rd14231, %rd14229, %rd14230;
	mad.lo.s64 	%rd14232, %rd10, %rd14214, %rd14231;
	shr.u64 	%rd14233, %rd14232, 32;
	and.b64  	%rd14234, %rd14203, 4294967295;
	add.s64 	%rd14235, %rd14233, %rd14234;
	mad.lo.s64 	%rd14236, %rd11, %rd14214, %rd14235;
	shr.u64 	%rd14237, %rd14236, 32;
	and.b64  	%rd14238, %rd14207, 4294967295;
	add.s64 	%rd14239, %rd14237, %rd14238;
	mad.lo.s64 	%rd14240, %rd12, %rd14214, %rd14239;
	shr.u64 	%rd14241, %rd14240, 32;
	and.b64  	%rd14242, %rd14210, 4294967295;
	add.s64 	%rd14243, %rd14241, %rd14242;
	mad.lo.s64 	%rd14244, %rd13, %rd14214, %rd14243;
	shr.u64 	%rd14245, %rd14244, 32;
	and.b64  	%rd14246, %rd14213, 4294967295;
	add.s64 	%rd14247, %rd14245, %rd14246;
	{ .reg .b32 tmp; mov.b64 {tmp, %r2603}, %rd14247; }
	add.s32 	%r2604, %r2600, %r2603;
	mul.lo.s32 	%r2605, %r75, %r2602;
	cvt.u64.u32 	%rd14248, %r2605;
	and.b64  	%rd14249, %rd14220, 4294967295;
	mad.lo.s64 	%rd14250, %rd6, %rd14248, %rd14249;
	shr.u64 	%rd14251, %rd14250, 32;
	and.b64  	%rd14252, %rd14224, 4294967295;
	add.s64 	%rd14253, %rd14251, %rd14252;
	mad.lo.s64 	%rd28024, %rd7, %rd14248, %rd14253;
	shr.u64 	%rd14254, %rd28024, 32;
	and.b64  	%rd14255, %rd14228, 4294967295;
	add.s64 	%rd14256, %rd14254, %rd14255;
	mad.lo.s64 	%rd28023, %rd8, %rd14248, %rd14256;
	cvt.u32.u64 	%r574, %rd28023;
	shr.u64 	%rd14257, %rd28023, 32;
	and.b64  	%rd14258, %rd14232, 4294967295;
	add.s64 	%rd14259, %rd14257, %rd14258;
	mad.lo.s64 	%rd28022, %rd9, %rd14248, %rd14259;
	cvt.u32.u64 	%r575, %rd28022;
	shr.u64 	%rd14260, %rd28022, 32;
	and.b64  	%rd14261, %rd14236, 4294967295;
	add.s64 	%rd14262, %rd14260, %rd14261;
	mad.lo.s64 	%rd28021, %rd10, %rd14248, %rd14262;
	cvt.u32.u64 	%r576, %rd28021;
	shr.u64 	%rd14263, %rd28021, 32;
	and.b64  	%rd14264, %rd14240, 4294967295;
	add.s64 	%rd14265, %rd14263, %rd14264;
	mad.lo.s64 	%rd28020, %rd11, %rd14248, %rd14265;
	cvt.u32.u64 	%r577, %rd28020;
	shr.u64 	%rd14266, %rd28020, 32;
	and.b64  	%rd14267, %rd14244, 4294967295;
	add.s64 	%rd14268, %rd14266, %rd14267;
	mad.lo.s64 	%rd28019, %rd12, %rd14248, %rd14268;
	cvt.u32.u64 	%r578, %rd28019;
	shr.u64 	%rd14269, %rd28019, 32;
	and.b64  	%rd14270, %rd14247, 4294967295;
	add.s64 	%rd14271, %rd14269, %rd14270;
	mad.lo.s64 	%rd28018, %rd13, %rd14248, %rd14271;
	cvt.u32.u64 	%r579, %rd28018;
	{ .reg .b32 tmp; mov.b64 {tmp, %r2606}, %rd28018; }
	add.s32 	%r4826, %r2604, %r2606;
	setp.gt.u32 	%p582, %r4826, %r2574;
	@%p582 bra 	$L__BB4_510;
	cvt.u32.u64 	%r2607, %rd13;
	setp.lt.u32 	%p583, %r4826, %r2607;
	@%p583 bra 	$L__BB4_511;
	cvt.u32.u64 	%r2608, %rd12;
	setp.lt.u32 	%p584, %r2608, %r579;
	@%p584 bra 	$L__BB4_510;
	cvt.u32.u64 	%r2609, %rd12;
	setp.gt.u32 	%p585, %r2609, %r579;
	@%p585 bra 	$L__BB4_511;
	cvt.u32.u64 	%r2610, %rd11;
	setp.lt.u32 	%p586, %r2610, %r578;
	@%p586 bra 	$L__BB4_510;
	cvt.u32.u64 	%r2611, %rd11;
	setp.gt.u32 	%p587, %r2611, %r578;
	@%p587 bra 	$L__BB4_511;
	cvt.u32.u64 	%r2612, %rd10;
	setp.lt.u32 	%p588, %r2612, %r577;
	@%p588 bra 	$L__BB4_510;
	cvt.u32.u64 	%r2613, %rd10;
	setp.gt.u32 	%p589, %r2613, %r577;
	@%p589 bra 	$L__BB4_511;
	cvt.u32.u64 	%r2614, %rd9;
	setp.lt.u32 	%p590, %r2614, %r576;
	@%p590 bra 	$L__BB4_510;
	cvt.u32.u64 	%r2615, %rd9;
	setp.gt.u32 	%p591, %r2615, %r576;
	@%p591 bra 	$L__BB4_511;
	cvt.u32.u64 	%r2616, %rd8;
	setp.lt.u32 	%p592, %r2616, %r575;
	@%p592 bra 	$L__BB4_510;
	cvt.u32.u64 	%r2617, %rd8;
	setp.gt.u32 	%p593, %r2617, %r575;
	@%p593 bra 	$L__BB4_511;
	cvt.u32.u64 	%r2618, %rd7;
	setp.lt.u32 	%p594, %r2618, %r574;
	@%p594 bra 	$L__BB4_510;
	cvt.u32.u64 	%r2619, %rd6;
	cvt.u32.u64 	%r2620, %rd7;
	setp.gt.u32 	%p595, %r2620, %r574;
	cvt.u32.u64 	%r2621, %rd28024;
	setp.gt.u32 	%p596, %r2619, %r2621;
	or.pred  	%p597, %p595, %p596;
	@%p597 bra 	$L__BB4_511;
$L__BB4_510:
	cvt.u32.u64 	%r2622, %rd13;
	and.b64  	%rd14273, %rd28024, 4294967295;
	sub.s64 	%rd28024, %rd14273, %rd6;
	shr.u64 	%rd14274, %rd28024, 63;
	and.b64  	%rd14275, %rd28023, 4294967295;
	add.s64 	%rd14276, %rd14274, %rd7;
	sub.s64 	%rd28023, %rd14275, %rd14276;
	shr.u64 	%rd14277, %rd28023, 63;
	and.b64  	%rd14278, %rd28022, 4294967295;
	add.s64 	%rd14279, %rd14277, %rd8;
	sub.s64 	%rd28022, %rd14278, %rd14279;
	shr.u64 	%rd14280, %rd28022, 63;
	and.b64  	%rd14281, %rd28021, 4294967295;
	add.s64 	%rd14282, %rd14280, %rd9;
	sub.s64 	%rd28021, %rd14281, %rd14282;
	shr.u64 	%rd14283, %rd28021, 63;
	and.b64  	%rd14284, %rd28020, 4294967295;
	add.s64 	%rd14285, %rd14283, %rd10;
	sub.s64 	%rd28020, %rd14284, %rd14285;
	shr.u64 	%rd14286, %rd28020, 63;
	and.b64  	%rd14287, %rd28019, 4294967295;
	add.s64 	%rd14288, %rd14286, %rd11;
	sub.s64 	%rd28019, %rd14287, %rd14288;
	shr.u64 	%rd14289, %rd28019, 63;
	and.b64  	%rd14290, %rd28018, 4294967295;
	add.s64 	%rd14291, %rd14289, %rd12;
	sub.s64 	%rd28018, %rd14290, %rd14291;
	shr.u64 	%rd14292, %rd28018, 63;
	cvt.u32.u64 	%r2623, %rd14292;
	add.s32 	%r2624, %r2622, %r2623;
	sub.s32 	%r4826, %r4826, %r2624;
$L__BB4_511:
	cvt.u32.u64 	%r2625, %rd13;
	mul.lo.s64 	%rd14293, %rd791, %rd694;
	cvt.u32.u64 	%r2626, %rd14293;
	shr.u64 	%rd14294, %rd14293, 32;
	mad.lo.s64 	%rd14295, %rd792, %rd694, %rd14294;
	shr.u64 	%rd14296, %rd14295, 32;
	mad.lo.s64 	%rd14297, %rd794, %rd694, %rd14296;
	shr.u64 	%rd14298, %rd14297, 32;
	mad.lo.s64 	%rd14299, %rd796, %rd694, %rd14298;
	shr.u64 	%rd14300, %rd14299, 32;
	mad.lo.s64 	%rd14301, %rd798, %rd694, %rd14300;
	shr.u64 	%rd14302, %rd14301, 32;
	mad.lo.s64 	%rd14303, %rd800, %rd694, %rd14302;
	shr.u64 	%rd14304, %rd14303, 32;
	mad.lo.s64 	%rd14305, %rd802, %rd694, %rd14304;
	shr.u64 	%rd14306, %rd14305, 32;
	mad.lo.s64 	%rd14307, %rd804, %rd694, %rd14306;
	shr.u64 	%rd14308, %rd14307, 32;
	and.b64  	%rd14309, %rd14295, 4294967295;
	mad.lo.s64 	%rd14310, %rd791, %rd695, %rd14309;
	shr.u64 	%rd14311, %rd14310, 32;
	and.b64  	%rd14312, %rd14297, 4294967295;
	add.s64 	%rd14313, %rd14311, %rd14312;
	mad.lo.s64 	%rd14314, %rd792, %rd695, %rd14313;
	shr.u64 	%rd14315, %rd14314, 32;
	and.b64  	%rd14316, %rd14299, 4294967295;
	add.s64 	%rd14317, %rd14315, %rd14316;
	mad.lo.s64 	%rd14318, %rd794, %rd695, %rd14317;
	shr.u64 	%rd14319, %rd14318, 32;
	and.b64  	%rd14320, %rd14301, 4294967295;
	add.s64 	%rd14321, %rd14319, %rd14320;
	mad.lo.s64 	%rd14322, %rd796, %rd695, %rd14321;
	shr.u64 	%rd14323, %rd14322, 32;
	and.b64  	%rd14324, %rd14303, 4294967295;
	add.s64 	%rd14325, %rd14323, %rd14324;
	mad.lo.s64 	%rd14326, %rd798, %rd695, %rd14325;
	shr.u64 	%rd14327, %rd14326, 32;
	and.b64  	%rd14328, %rd14305, 4294967295;
	add.s64 	%rd14329, %rd14327, %rd14328;
	mad.lo.s64 	%rd14330, %rd800, %rd695, %rd14329;
	shr.u64 	%rd14331, %rd14330, 32;
	and.b64  	%rd14332, %rd14307, 4294967295;
	add.s64 	%rd14333, %rd14331, %rd14332;
	mad.lo.s64 	%rd14334, %rd802, %rd695, %rd14333;
	shr.u64 	%rd14335, %rd14334, 32;
	add.s64 	%rd14336, %rd14335, %rd14308;
	mad.lo.s64 	%rd14337, %rd804, %rd695, %rd14336;
	shr.u64 	%rd14338, %rd14337, 32;
	and.b64  	%rd14339, %rd14314, 4294967295;
	mad.lo.s64 	%rd14340, %rd791, %rd697, %rd14339;
	shr.u64 	%rd14341, %rd14340, 32;
	and.b64  	%rd14342, %rd14318, 4294967295;
	add.s64 	%rd14343, %rd14341, %rd14342;
	mad.lo.s64 	%rd14344, %rd792, %rd697, %rd14343;
	shr.u64 	%rd14345, %rd14344, 32;
	and.b64  	%rd14346, %rd14322, 4294967295;
	add.s64 	%rd14347, %rd14345, %rd14346;
	mad.lo.s64 	%rd14348, %rd794, %rd697, %rd14347;
	shr.u64 	%rd14349, %rd14348, 32;
	and.b64  	%rd14350, %rd14326, 4294967295;
	add.s64 	%rd14351, %rd14349, %rd14350;
	mad.lo.s64 	%rd14352, %rd796, %rd697, %rd14351;
	shr.u64 	%rd14353, %rd14352, 32;
	and.b64  	%rd14354, %rd14330, 4294967295;
	add.s64 	%rd14355, %rd14353, %rd14354;
	mad.lo.s64 	%rd14356, %rd798, %rd697, %rd14355;
	shr.u64 	%rd14357, %rd14356, 32;
	and.b64  	%rd14358, %rd14334, 4294967295;
	add.s64 	%rd14359, %rd14357, %rd14358;
	mad.lo.s64 	%rd14360, %rd800, %rd697, %rd14359;
	shr.u64 	%rd14361, %rd14360, 32;
	and.b64  	%rd14362, %rd14337, 4294967295;
	add.s64 	%rd14363, %rd14361, %rd14362;
	mad.lo.s64 	%rd14364, %rd802, %rd697, %rd14363;
	shr.u64 	%rd14365, %rd14364, 32;
	add.s64 	%rd14366, %rd14365, %rd14338;
	mad.lo.s64 	%rd14367, %rd804, %rd697, %rd14366;
	shr.u64 	%rd14368, %rd14367, 32;
	and.b64  	%rd14369, %rd14344, 4294967295;
	mad.lo.s64 	%rd14370, %rd791, %rd699, %rd14369;
	shr.u64 	%rd14371, %rd14370, 32;
	and.b64  	%rd14372, %rd14348, 4294967295;
	add.s64 	%rd14373, %rd14371, %rd14372;
	mad.lo.s64 	%rd14374, %rd792, %rd699, %rd14373;
	shr.u64 	%rd14375, %rd14374, 32;
	and.b64  	%rd14376, %rd14352, 4294967295;
	add.s64 	%rd14377, %rd14375, %rd14376;
	mad.lo.s64 	%rd14378, %rd794, %rd699, %rd14377;
	shr.u64 	%rd14379, %rd14378, 32;
	and.b64  	%rd14380, %rd14356, 4294967295;
	add.s64 	%rd14381, %rd14379, %rd14380;
	mad.lo.s64 	%rd14382, %rd796, %rd699, %rd14381;
	shr.u64 	%rd14383, %rd14382, 32;
	and.b64  	%rd14384, %rd14360, 4294967295;
	add.s64 	%rd14385, %rd14383, %rd14384;
	mad.lo.s64 	%rd14386, %rd798, %rd699, %rd14385;
	shr.u64 	%rd14387, %rd14386, 32;
	and.b64  	%rd14388, %rd14364, 4294967295;
	add.s64 	%rd14389, %rd14387, %rd14388;
	mad.lo.s64 	%rd14390, %rd800, %rd699, %rd14389;
	shr.u64 	%rd14391, %rd14390, 32;
	and.b64  	%rd14392, %rd14367, 4294967295;
	add.s64 	%rd14393, %rd14391, %rd14392;
	mad.lo.s64 	%rd14394, %rd802, %rd699, %rd14393;
	shr.u64 	%rd14395, %rd14394, 32;
	add.s64 	%rd14396, %rd14395, %rd14368;
	mad.lo.s64 	%rd14397, %rd804, %rd699, %rd14396;
	shr.u64 	%rd14398, %rd14397, 32;
	and.b64  	%rd14399, %rd14374, 4294967295;
	mad.lo.s64 	%rd14400, %rd791, %rd701, %rd14399;
	shr.u64 	%rd14401, %rd14400, 32;
	and.b64  	%rd14402, %rd14378, 4294967295;
	add.s64 	%rd14403, %rd14401, %rd14402;
	mad.lo.s64 	%rd14404, %rd792, %rd701, %rd14403;
	shr.u64 	%rd14405, %rd14404, 32;
	and.b64  	%rd14406, %rd14382, 4294967295;
	add.s64 	%rd14407, %rd14405, %rd14406;
	mad.lo.s64 	%rd14408, %rd794, %rd701, %rd14407;
	shr.u64 	%rd14409, %rd14408, 32;
	and.b64  	%rd14410, %rd14386, 4294967295;
	add.s64 	%rd14411, %rd14409, %rd14410;
	mad.lo.s64 	%rd14412, %rd796, %rd701, %rd14411;
	shr.u64 	%rd14413, %rd14412, 32;
	and.b64  	%rd14414, %rd14390, 4294967295;
	add.s64 	%rd14415, %rd14413, %rd14414;
	mad.lo.s64 	%rd14416, %rd798, %rd701, %rd14415;
	shr.u64 	%rd14417, %rd14416, 32;
	and.b64  	%rd14418, %rd14394, 4294967295;
	add.s64 	%rd14419, %rd14417, %rd14418;
	mad.lo.s64 	%rd14420, %rd800, %rd701, %rd14419;
	shr.u64 	%rd14421, %rd14420, 32;
	and.b64  	%rd14422, %rd14397, 4294967295;
	add.s64 	%rd14423, %rd14421, %rd14422;
	mad.lo.s64 	%rd14424, %rd802, %rd701, %rd14423;
	shr.u64 	%rd14425, %rd14424, 32;
	add.s64 	%rd14426, %rd14425, %rd14398;
	mad.lo.s64 	%rd14427, %rd804, %rd701, %rd14426;
	shr.u64 	%rd14428, %rd14427, 32;
	and.b64  	%rd14429, %rd14404, 4294967295;
	mad.lo.s64 	%rd14430, %rd791, %rd703, %rd14429;
	shr.u64 	%rd14431, %rd14430, 32;
	and.b64  	%rd14432, %rd14408, 4294967295;
	add.s64 	%rd14433, %rd14431, %rd14432;
	mad.lo.s64 	%rd14434, %rd792, %rd703, %rd14433;
	shr.u64 	%rd14435, %rd14434, 32;
	and.b64  	%rd14436, %rd14412, 4294967295;
	add.s64 	%rd14437, %rd14435, %rd14436;
	mad.lo.s64 	%rd14438, %rd794, %rd703, %rd14437;
	shr.u64 	%rd14439, %rd14438, 32;
	and.b64  	%rd14440, %rd14416, 4294967295;
	add.s64 	%rd14441, %rd14439, %rd14440;
	mad.lo.s64 	%rd14442, %rd796, %rd703, %rd14441;
	shr.u64 	%rd14443, %rd14442, 32;
	and.b64  	%rd14444, %rd14420, 4294967295;
	add.s64 	%rd14445, %rd14443, %rd14444;
	mad.lo.s64 	%rd14446, %rd798, %rd703, %rd14445;
	shr.u64 	%rd14447, %rd14446, 32;
	and.b64  	%rd14448, %rd14424, 4294967295;
	add.s64 	%rd14449, %rd14447, %rd14448;
	mad.lo.s64 	%rd14450, %rd800, %rd703, %rd14449;
	shr.u64 	%rd14451, %rd14450, 32;
	and.b64  	%rd14452, %rd14427, 4294967295;
	add.s64 	%rd14453, %rd14451, %rd14452;
	mad.lo.s64 	%rd14454, %rd802, %rd703, %rd14453;
	shr.u64 	%rd14455, %rd14454, 32;
	add.s64 	%rd14456, %rd14455, %rd14428;
	mad.lo.s64 	%rd14457, %rd804, %rd703, %rd14456;
	shr.u64 	%rd14458, %rd14457, 32;
	and.b64  	%rd14459, %rd14434, 4294967295;
	mad.lo.s64 	%rd14460, %rd791, %rd705, %rd14459;
	shr.u64 	%rd14461, %rd14460, 32;
	and.b64  	%rd14462, %rd14438, 4294967295;
	add.s64 	%rd14463, %rd14461, %rd14462;
	mad.lo.s64 	%rd14464, %rd792, %rd705, %rd14463;
	shr.u64 	%rd14465, %rd14464, 32;
	and.b64  	%rd14466, %rd14442, 4294967295;
	add.s64 	%rd14467, %rd14465, %rd14466;
	mad.lo.s64 	%rd14468, %rd794, %rd705, %rd14467;
	shr.u64 	%rd14469, %rd14468, 32;
	and.b64  	%rd14470, %rd14446, 4294967295;
	add.s64 	%rd14471, %rd14469, %rd14470;
	mad.lo.s64 	%rd14472, %rd796, %rd705, %rd14471;
	shr.u64 	%rd14473, %rd14472, 32;
	and.b64  	%rd14474, %rd14450, 4294967295;
	add.s64 	%rd14475, %rd14473, %rd14474;
	mad.lo.s64 	%rd14476, %rd798, %rd705, %rd14475;
	shr.u64 	%rd14477, %rd14476, 32;
	and.b64  	%rd14478, %rd14454, 4294967295;
	add.s64 	%rd14479, %rd14477, %rd14478;
	mad.lo.s64 	%rd14480, %rd800, %rd705, %rd14479;
	shr.u64 	%rd14481, %rd14480, 32;
	and.b64  	%rd14482, %rd14457, 4294967295;
	add.s64 	%rd14483, %rd14481, %rd14482;
	mad.lo.s64 	%rd14484, %rd802, %rd705, %rd14483;
	shr.u64 	%rd14485, %rd14484, 32;
	add.s64 	%rd14486, %rd14485, %rd14458;
	mad.lo.s64 	%rd14487, %rd804, %rd705, %rd14486;
	shr.u64 	%rd14488, %rd14487, 32;
	and.b64  	%rd14489, %rd14464, 4294967295;
	mad.lo.s64 	%rd14490, %rd791, %rd707, %rd14489;
	shr.u64 	%rd14491, %rd14490, 32;
	and.b64  	%rd14492, %rd14468, 4294967295;
	add.s64 	%rd14493, %rd14491, %rd14492;
	mad.lo.s64 	%rd14494, %rd792, %rd707, %rd14493;
	shr.u64 	%rd14495, %rd14494, 32;
	and.b64  	%rd14496, %rd14472, 4294967295;
	add.s64 	%rd14497, %rd14495, %rd14496;
	mad.lo.s64 	%rd14498, %rd794, %rd707, %rd14497;
	shr.u64 	%rd14499, %rd14498, 32;
	and.b64  	%rd14500, %rd14476, 4294967295;
	add.s64 	%rd14501, %rd14499, %rd14500;
	mad.lo.s64 	%rd14502, %rd796, %rd707, %rd14501;
	shr.u64 	%rd14503, %rd14502, 32;
	and.b64  	%rd14504, %rd14480, 4294967295;
	add.s64 	%rd14505, %rd14503, %rd14504;
	mad.lo.s64 	%rd14506, %rd798, %rd707, %rd14505;
	shr.u64 	%rd14507, %rd14506, 32;
	and.b64  	%rd14508, %rd14484, 4294967295;
	add.s64 	%rd14509, %rd14507, %rd14508;
	mad.lo.s64 	%rd14510, %rd800, %rd707, %rd14509;
	shr.u64 	%rd14511, %rd14510, 32;
	and.b64  	%rd14512, %rd14487, 4294967295;
	add.s64 	%rd14513, %rd14511, %rd14512;
	mad.lo.s64 	%rd14514, %rd802, %rd707, %rd14513;
	shr.u64 	%rd14515, %rd14514, 32;
	add.s64 	%rd14516, %rd14515, %rd14488;
	mad.lo.s64 	%rd14517, %rd804, %rd707, %rd14516;
	{ .reg .b32 tmp; mov.b64 {tmp, %r2627}, %rd14517; }
	mul.lo.s32 	%r2628, %r75, %r2626;
	cvt.u64.u32 	%rd14518, %r2628;
	and.b64  	%rd14519, %rd14293, 4294967295;
	mad.lo.s64 	%rd14520, %rd6, %rd14518, %rd14519;
	shr.u64 	%rd14521, %rd14520, 32;
	and.b64  	%rd14522, %rd14310, 4294967295;
	add.s64 	%rd14523, %rd14521, %rd14522;
	mad.lo.s64 	%rd14524, %rd7, %rd14518, %rd14523;
	cvt.u32.u64 	%r2629, %rd14524;
	shr.u64 	%rd14525, %rd14524, 32;
	and.b64  	%rd14526, %rd14340, 4294967295;
	add.s64 	%rd14527, %rd14525, %rd14526;
	mad.lo.s64 	%rd14528, %rd8, %rd14518, %rd14527;
	shr.u64 	%rd14529, %rd14528, 32;
	and.b64  	%rd14530, %rd14370, 4294967295;
	add.s64 	%rd14531, %rd14529, %rd14530;
	mad.lo.s64 	%rd14532, %rd9, %rd14518, %rd14531;
	shr.u64 	%rd14533, %rd14532, 32;
	and.b64  	%rd14534, %rd14400, 4294967295;
	add.s64 	%rd14535, %rd14533, %rd14534;
	mad.lo.s64 	%rd14536, %rd10, %rd14518, %rd14535;
	shr.u64 	%rd14537, %rd14536, 32;
	and.b64  	%rd14538, %rd14430, 4294967295;
	add.s64 	%rd14539, %rd14537, %rd14538;
	mad.lo.s64 	%rd14540, %rd11, %rd14518, %rd14539;
	shr.u64 	%rd14541, %rd14540, 32;
	and.b64  	%rd14542, %rd14460, 4294967295;
	add.s64 	%rd14543, %rd14541, %rd14542;
	mad.lo.s64 	%rd14544, %rd12, %rd14518, %rd14543;
	shr.u64 	%rd14545, %rd14544, 32;
	and.b64  	%rd14546, %rd14490, 4294967295;
	add.s64 	%rd14547, %rd14545, %rd14546;
	mad.lo.s64 	%rd14548, %rd13, %rd14518, %rd14547;
	shr.u64 	%rd14549, %rd14548, 32;
	and.b64  	%rd14550, %rd14494, 4294967295;
	add.s64 	%rd14551, %rd14549, %rd14550;
	shr.u64 	%rd14552, %rd14551, 32;
	and.b64  	%rd14553, %rd14498, 4294967295;
	add.s64 	%rd14554, %rd14552, %rd14553;
	shr.u64 	%rd14555, %rd14554, 32;
	and.b64  	%rd14556, %rd14502, 4294967295;
	add.s64 	%rd14557, %rd14555, %rd14556;
	shr.u64 	%rd14558, %rd14557, 32;
	and.b64  	%rd14559, %rd14506, 4294967295;
	add.s64 	%rd14560, %rd14558, %rd14559;
	shr.u64 	%rd14561, %rd14560, 32;
	and.b64  	%rd14562, %rd14510, 4294967295;
	add.s64 	%rd14563, %rd14561, %rd14562;
	shr.u64 	%rd14564, %rd14563, 32;
	and.b64  	%rd14565, %rd14514, 4294967295;
	add.s64 	%rd14566, %rd14564, %rd14565;
	shr.u64 	%rd14567, %rd14566, 32;
	and.b64  	%rd14568, %rd14517, 4294967295;
	add.s64 	%rd14569, %rd14567, %rd14568;
	{ .reg .b32 tmp; mov.b64 {tmp, %r2630}, %rd14569; }
	add.s32 	%r2631, %r2627, %r2630;
	mul.lo.s32 	%r2632, %r75, %r2629;
	cvt.u64.u32 	%rd14570, %r2632;
	and.b64  	%rd14571, %rd14524, 4294967295;
	mad.lo.s64 	%rd14572, %rd6, %rd14570, %rd14571;
	shr.u64 	%rd14573, %rd14572, 32;
	and.b64  	%rd14574, %rd14528, 4294967295;
	add.s64 	%rd14575, %rd14573, %rd14574;
	mad.lo.s64 	%rd14576, %rd7, %rd14570, %rd14575;
	cvt.u32.u64 	%r2633, %rd14576;
	shr.u64 	%rd14577, %rd14576, 32;
	and.b64  	%rd14578, %rd14532, 4294967295;
	add.s64 	%rd14579, %rd14577, %rd14578;
	mad.lo.s64 	%rd14580, %rd8, %rd14570, %rd14579;
	shr.u64 	%rd14581, %rd14580, 32;
	and.b64  	%rd14582, %rd14536, 4294967295;
	add.s64 	%rd14583, %rd14581, %rd14582;
	mad.lo.s64 	%rd14584, %rd9, %rd14570, %rd14583;
	shr.u64 	%rd14585, %rd14584, 32;
	and.b64  	%rd14586, %rd14540, 4294967295;
	add.s64 	%rd14587, %rd14585, %rd14586;
	mad.lo.s64 	%rd14588, %rd10, %rd14570, %rd14587;
	shr.u64 	%rd14589, %rd14588, 32;
	and.b64  	%rd14590, %rd14544, 4294967295;
	add.s64 	%rd14591, %rd14589, %rd14590;
	mad.lo.s64 	%rd14592, %rd11, %rd14570, %rd14591;
	shr.u64 	%rd14593, %rd14592, 32;
	and.b64  	%rd14594, %rd14548, 4294967295;
	add.s64 	%rd14595, %rd14593, %rd14594;
	mad.lo.s64 	%rd14596, %rd12, %rd14570, %rd14595;
	shr.u64 	%rd14597, %rd14596, 32;
	and.b64  	%rd14598, %rd14551, 4294967295;
	add.s64 	%rd14599, %rd14597, %rd14598;
	mad.lo.s64 	%rd14600, %rd13, %rd14570, %rd14599;
	shr.u64 	%rd14601, %rd14600, 32;
	and.b64  	%rd14602, %rd14554, 4294967295;
	add.s64 	%rd14603, %rd14601, %rd14602;
	shr.u64 	%rd14604, %rd14603, 32;
	and.b64  	%rd14605, %rd14557, 4294967295;
	add.s64 	%rd14606, %rd14604, %rd14605;
	shr.u64 	%rd14607, %rd14606, 32;
	and.b64  	%rd14608, %rd14560, 4294967295;
	add.s64 	%rd14609, %rd14607, %rd14608;
	shr.u64 	%rd14610, %rd14609, 32;
	and.b64  	%rd14611, %rd14563, 4294967295;
	add.s64 	%rd14612, %rd14610, %rd14611;
	shr.u64 	%rd14613, %rd14612, 32;
	and.b64  	%rd14614, %rd14566, 4294967295;
	add.s64 	%rd14615, %rd14613, %rd14614;
	shr.u64 	%rd14616, %rd14615, 32;
	and.b64  	%rd14617, %rd14569, 4294967295;
	add.s64 	%rd14618, %rd14616, %rd14617;
	{ .reg .b32 tmp; mov.b64 {tmp, %r2634}, %rd14618; }
	add.s32 	%r2635, %r2631, %r2634;
	mul.lo.s32 	%r2636, %r75, %r2633;
	cvt.u64.u32 	%rd14619, %r2636;
	and.b64  	%rd14620, %rd14576, 4294967295;
	mad.lo.s64 	%rd14621, %rd6, %rd14619, %rd14620;
	shr.u64 	%rd14622, %rd14621, 32;
	and.b64  	%rd14623, %rd14580, 4294967295;
	add.s64 	%rd14624, %rd14622, %rd14623;
	mad.lo.s64 	%rd14625, %rd7, %rd14619, %rd14624;
	cvt.u32.u64 	%r2637, %rd14625;
	shr.u64 	%rd14626, %rd14625, 32;
	and.b64  	%rd14627, %rd14584, 4294967295;
	add.s64 	%rd14628, %rd14626, %rd14627;
	mad.lo.s64 	%rd14629, %rd8, %rd14619, %rd14628;
	shr.u64 	%rd14630, %rd14629, 32;
	and.b64  	%rd14631, %rd14588, 4294967295;
	add.s64 	%rd14632, %rd14630, %rd14631;
	mad.lo.s64 	%rd14633, %rd9, %rd14619, %rd14632;
	shr.u64 	%rd14634, %rd14633, 32;
	and.b64  	%rd14635, %rd14592, 4294967295;
	add.s64 	%rd14636, %rd14634, %rd14635;
	mad.lo.s64 	%rd14637, %rd10, %rd14619, %rd14636;
	shr.u64 	%rd14638, %rd14637, 32;
	and.b64  	%rd14639, %rd14596, 4294967295;
	add.s64 	%rd14640, %rd14638, %rd14639;
	mad.lo.s64 	%rd14641, %rd11, %rd14619, %rd14640;
	shr.u64 	%rd14642, %rd14641, 32;
	and.b64  	%rd14643, %rd14600, 4294967295;
	add.s64 	%rd14644, %rd14642, %rd14643;
	mad.lo.s64 	%rd14645, %rd12, %rd14619, %rd14644;
	shr.u64 	%rd14646, %rd14645, 32;
	and.b64  	%rd14647, %rd14603, 4294967295;
	add.s64 	%rd14648, %rd14646, %rd14647;
	mad.lo.s64 	%rd14649, %rd13, %rd14619, %rd14648;
	shr.u64 	%rd14650, %rd14649, 32;
	and.b64  	%rd14651, %rd14606, 4294967295;
	add.s64 	%rd14652, %rd14650, %rd14651;
	shr.u64 	%rd14653, %rd14652, 32;
	and.b64  	%rd14654, %rd14609, 4294967295;
	add.s64 	%rd14655, %rd14653, %rd14654;
	shr.u64 	%rd14656, %rd14655, 32;
	and.b64  	%rd14657, %rd14612, 4294967295;
	add.s64 	%rd14658, %rd14656, %rd14657;
	shr.u64 	%rd14659, %rd14658, 32;
	and.b64  	%rd14660, %rd14615, 4294967295;
	add.s64 	%rd14661, %rd14659, %rd14660;
	shr.u64 	%rd14662, %rd14661, 32;
	and.b64  	%rd14663, %rd14618, 4294967295;
	add.s64 	%rd14664, %rd14662, %rd14663;
	{ .reg .b32 tmp; mov.b64 {tmp, %r2638}, %rd14664; }
	add.s32 	%r2639, %r2635, %r2638;
	mul.lo.s32 	%r2640, %r75, %r2637;
	cvt.u64.u32 	%rd14665, %r2640;
	and.b64  	%rd14666, %rd14625, 4294967295;
	mad.lo.s64 	%rd14667, %rd6, %rd14665, %rd14666;
	shr.u64 	%rd14668, %rd14667, 32;
	and.b64  	%rd14669, %rd14629, 4294967295;
	add.s64 	%rd14670, %rd14668, %rd14669;
	mad.lo.s64 	%rd14671, %rd7, %rd14665, %rd14670;
	cvt.u32.u64 	%r2641, %rd14671;
	shr.u64 	%rd14672, %rd14671, 32;
	and.b64  	%rd14673, %rd14633, 4294967295;
	add.s64 	%rd14674, %rd14672, %rd14673;
	mad.lo.s64 	%rd14675, %rd8, %rd14665, %rd14674;
	shr.u64 	%rd14676, %rd14675, 32;
	and.b64  	%rd14677, %rd14637, 4294967295;
	add.s64 	%rd14678, %rd14676, %rd14677;
	mad.lo.s64 	%rd14679, %rd9, %rd14665, %rd14678;
	shr.u64 	%rd14680, %rd14679, 32;
	and.b64  	%rd14681, %rd14641, 4294967295;
	add.s64 	%rd14682, %rd14680, %rd14681;
	mad.lo.s64 	%rd14683, %rd10, %rd14665, %rd14682;
	shr.u64 	%rd14684, %rd14683, 32;
	and.b64  	%rd14685, %rd14645, 4294967295;
	add.s64 	%rd14686, %rd14684, %rd14685;
	mad.lo.s64 	%rd14687, %rd11, %rd14665, %rd14686;
	shr.u64 	%rd14688, %rd14687, 32;
	and.b64  	%rd14689, %rd14649, 4294967295;
	add.s64 	%rd14690, %rd14688, %rd14689;
	mad.lo.s64 	%rd14691, %rd12, %rd14665, %rd14690;
	shr.u64 	%rd14692, %rd14691, 32;
	and.b64  	%rd14693, %rd14652, 4294967295;
	add.s64 	%rd14694, %rd14692, %rd14693;
	mad.lo.s64 	%rd14695, %rd13, %rd14665, %rd14694;
	shr.u64 	%rd14696, %rd14695, 32;
	and.b64  	%rd14697, %rd14655, 4294967295;
	add.s64 	%rd14698, %rd14696, %rd14697;
	shr.u64 	%rd14699, %rd14698, 32;
	and.b64  	%rd14700, %rd14658, 4294967295;
	add.s64 	%rd14701, %rd14699, %rd14700;
	shr.u64 	%rd14702, %rd14701, 32;
	and.b64  	%rd14703, %rd14661, 4294967295;
	add.s64 	%rd14704, %rd14702, %rd14703;
	shr.u64 	%rd14705, %rd14704, 32;
	and.b64  	%rd14706, %rd14664, 4294967295;
	add.s64 	%rd14707, %rd14705, %rd14706;
	{ .reg .b32 tmp; mov.b64 {tmp, %r2642}, %rd14707; }
	add.s32 	%r2643, %r2639, %r2642;
	mul.lo.s32 	%r2644, %r75, %r2641;
	cvt.u64.u32 	%rd14708, %r2644;
	and.b64  	%rd14709, %rd14671, 4294967295;
	mad.lo.s64 	%rd14710, %rd6, %rd14708, %rd14709;
	shr.u64 	%rd14711, %rd14710, 32;
	and.b64  	%rd14712, %rd14675, 4294967295;
	add.s64 	%rd14713, %rd14711, %rd14712;
	mad.lo.s64 	%rd14714, %rd7, %rd14708, %rd14713;
	cvt.u32.u64 	%r2645, %rd14714;
	shr.u64 	%rd14715, %rd14714, 32;
	and.b64  	%rd14716, %rd14679, 4294967295;
	add.s64 	%rd14717, %rd14715, %rd14716;
	mad.lo.s64 	%rd14718, %rd8, %rd14708, %rd14717;
	shr.u64 	%rd14719, %rd14718, 32;
	and.b64  	%rd14720, %rd14683, 4294967295;
	add.s64 	%rd14721, %rd14719, %rd14720;
	mad.lo.s64 	%rd14722, %rd9, %rd14708, %rd14721;
	shr.u64 	%rd14723, %rd14722, 32;
	and.b64  	%rd14724, %rd14687, 4294967295;
	add.s64 	%rd14725, %rd14723, %rd14724;
	mad.lo.s64 	%rd14726, %rd10, %rd14708, %rd14725;
	shr.u64 	%rd14727, %rd14726, 32;
	and.b64  	%rd14728, %rd14691, 4294967295;
	add.s64 	%rd14729, %rd14727, %rd14728;
	mad.lo.s64 	%rd14730, %rd11, %rd14708, %rd14729;
	shr.u64 	%rd14731, %rd14730, 32;
	and.b64  	%rd14732, %rd14695, 4294967295;
	add.s64 	%rd14733, %rd14731, %rd14732;
	mad.lo.s64 	%rd14734, %rd12, %rd14708, %rd14733;
	shr.u64 	%rd14735, %rd14734, 32;
	and.b64  	%rd14736, %rd14698, 4294967295;
	add.s64 	%rd14737, %rd14735, %rd14736;
	mad.lo.s64 	%rd14738, %rd13, %rd14708, %rd14737;
	shr.u64 	%rd14739, %rd14738, 32;
	and.b64  	%rd14740, %rd14701, 4294967295;
	add.s64 	%rd14741, %rd14739, %rd14740;
	shr.u64 	%rd14742, %rd14741, 32;
	and.b64  	%rd14743, %rd14704, 4294967295;
	add.s64 	%rd14744, %rd14742, %rd14743;
	shr.u64 	%rd14745, %rd14744, 32;
	and.b64  	%rd14746, %rd14707, 4294967295;
	add.s64 	%rd14747, %rd14745, %rd14746;
	{ .reg .b32 tmp; mov.b64 {tmp, %r2646}, %rd14747; }
	add.s32 	%r2647, %r2643, %r2646;
	mul.lo.s32 	%r2648, %r75, %r2645;
	cvt.u64.u32 	%rd14748, %r2648;
	and.b64  	%rd14749, %rd14714, 4294967295;
	mad.lo.s64 	%rd14750, %rd6, %rd14748, %rd14749;
	shr.u64 	%rd14751, %rd14750, 32;
	and.b64  	%rd14752, %rd14718, 4294967295;
	add.s64 	%rd14753, %rd14751, %rd14752;
	mad.lo.s64 	%rd14754, %rd7, %rd14748, %rd14753;
	cvt.u32.u64 	%r2649, %rd14754;
	shr.u64 	%rd14755, %rd14754, 32;
	and.b64  	%rd14756, %rd14722, 4294967295;
	add.s64 	%rd14757, %rd14755, %rd14756;
	mad.lo.s64 	%rd14758, %rd8, %rd14748, %rd14757;
	shr.u64 	%rd14759, %rd14758, 32;
	and.b64  	%rd14760, %rd14726, 4294967295;
	add.s64 	%rd14761, %rd14759, %rd14760;
	mad.lo.s64 	%rd14762, %rd9, %rd14748, %rd14761;
	shr.u64 	%rd14763, %rd14762, 32;
	and.b64  	%rd14764, %rd14730, 4294967295;
	add.s64 	%rd14765, %rd14763, %rd14764;
	mad.lo.s64 	%rd14766, %rd10, %rd14748, %rd14765;
	shr.u64 	%rd14767, %rd14766, 32;
	and.b64  	%rd14768, %rd14734, 4294967295;
	add.s64 	%rd14769, %rd14767, %rd14768;
	mad.lo.s64 	%rd14770, %rd11, %rd14748, %rd14769;
	shr.u64 	%rd14771, %rd14770, 32;
	and.b64  	%rd14772, %rd14738, 4294967295;
	add.s64 	%rd14773, %rd14771, %rd14772;
	mad.lo.s64 	%rd14774, %rd12, %rd14748, %rd14773;
	shr.u64 	%rd14775, %rd14774, 32;
	and.b64  	%rd14776, %rd14741, 4294967295;
	add.s64 	%rd14777, %rd14775, %rd14776;
	mad.lo.s64 	%rd14778, %rd13, %rd14748, %rd14777;
	shr.u64 	%rd14779, %rd14778, 32;
	and.b64  	%rd14780, %rd14744, 4294967295;
	add.s64 	%rd14781, %rd14779, %rd14780;
	shr.u64 	%rd14782, %rd14781, 32;
	and.b64  	%rd14783, %rd14747, 4294967295;
	add.s64 	%rd14784, %rd14782, %rd14783;
	{ .reg .b32 tmp; mov.b64 {tmp, %r2650}, %rd14784; }
	add.s32 	%r2651, %r2647, %r2650;
	mul.lo.s32 	%r2652, %r75, %r2649;
	cvt.u64.u32 	%rd14785, %r2652;
	and.b64  	%rd14786, %rd14754, 4294967295;
	mad.lo.s64 	%rd14787, %rd6, %rd14785, %rd14786;
	shr.u64 	%rd14788, %rd14787, 32;
	and.b64  	%rd14789, %rd14758, 4294967295;
	add.s64 	%rd14790, %rd14788, %rd14789;
	mad.lo.s64 	%rd14791, %rd7, %rd14785, %rd14790;
	cvt.u32.u64 	%r2653, %rd14791;
	shr.u64 	%rd14792, %rd14791, 32;
	and.b64  	%rd14793, %rd14762, 4294967295;
	add.s64 	%rd14794, %rd14792, %rd14793;
	mad.lo.s64 	%rd14795, %rd8, %rd14785, %rd14794;
	shr.u64 	%rd14796, %rd14795, 32;
	and.b64  	%rd14797, %rd14766, 4294967295;
	add.s64 	%rd14798, %rd14796, %rd14797;
	mad.lo.s64 	%rd14799, %rd9, %rd14785, %rd14798;
	shr.u64 	%rd14800, %rd14799, 32;
	and.b64  	%rd14801, %rd14770, 4294967295;
	add.s64 	%rd14802, %rd14800, %rd14801;
	mad.lo.s64 	%rd14803, %rd10, %rd14785, %rd14802;
	shr.u64 	%rd14804, %rd14803, 32;
	and.b64  	%rd14805, %rd14774, 4294967295;
	add.s64 	%rd14806, %rd14804, %rd14805;
	mad.lo.s64 	%rd14807, %rd11, %rd14785, %rd14806;
	shr.u64 	%rd14808, %rd14807, 32;
	and.b64  	%rd14809, %rd14778, 4294967295;
	add.s64 	%rd14810, %rd14808, %rd14809;
	mad.lo.s64 	%rd14811, %rd12, %rd14785, %rd14810;
	shr.u64 	%rd14812, %rd14811, 32;
	and.b64  	%rd14813, %rd14781, 4294967295;
	add.s64 	%rd14814, %rd14812, %rd14813;
	mad.lo.s64 	%rd14815, %rd13, %rd14785, %rd14814;
	shr.u64 	%rd14816, %rd14815, 32;
	and.b64  	%rd14817, %rd14784, 4294967295;
	add.s64 	%rd14818, %rd14816, %rd14817;
	{ .reg .b32 tmp; mov.b64 {tmp, %r2654}, %rd14818; }
	add.s32 	%r2655, %r2651, %r2654;
	mul.lo.s32 	%r2656, %r75, %r2653;
	cvt.u64.u32 	%rd14819, %r2656;
	and.b64  	%rd14820, %rd14791, 4294967295;
	mad.lo.s64 	%rd14821, %rd6, %rd14819, %rd14820;
	shr.u64 	%rd14822, %rd14821, 32;
	and.b64  	%rd14823, %rd14795, 4294967295;
	add.s64 	%rd14824, %rd14822, %rd14823;
	mad.lo.s64 	%rd900, %rd7, %rd14819, %rd14824;
	cvt.u32.u64 	%r4828, %rd900;
	shr.u64 	%rd14825, %rd900, 32;
	and.b64  	%rd14826, %rd14799, 4294967295;
	add.s64 	%rd14827, %rd14825, %rd14826;
	mad.lo.s64 	%rd28030, %rd8, %rd14819, %rd14827;
	cvt.u32.u64 	%r584, %rd28030;
	shr.u64 	%rd14828, %rd28030, 32;
	and.b64  	%rd14829, %rd14803, 4294967295;
	add.s64 	%rd14830, %rd14828, %rd14829;
	mad.lo.s64 	%rd28029, %rd9, %rd14819, %rd14830;
	cvt.u32.u64 	%r585, %rd28029;
	shr.u64 	%rd14831, %rd28029, 32;
	and.b64  	%rd14832, %rd14807, 4294967295;
	add.s64 	%rd14833, %rd14831, %rd14832;
	mad.lo.s64 	%rd28028, %rd10, %rd14819, %rd14833;
	cvt.u32.u64 	%r586, %rd28028;
	shr.u64 	%rd14834, %rd28028, 32;
	and.b64  	%rd14835, %rd14811, 4294967295;
	add.s64 	%rd14836, %rd14834, %rd14835;
	mad.lo.s64 	%rd28027, %rd11, %rd14819, %rd14836;
	cvt.u32.u64 	%r587, %rd28027;
	shr.u64 	%rd14837, %rd28027, 32;
	and.b64  	%rd14838, %rd14815, 4294967295;
	add.s64 	%rd14839, %rd14837, %rd14838;
	mad.lo.s64 	%rd28026, %rd12, %rd14819, %rd14839;
	cvt.u32.u64 	%r588, %rd28026;
	shr.u64 	%rd14840, %rd28026, 32;
	and.b64  	%rd14841, %rd14818, 4294967295;
	add.s64 	%rd14842, %rd14840, %rd14841;
	mad.lo.s64 	%rd28025, %rd13, %rd14819, %rd14842;
	cvt.u32.u64 	%r589, %rd28025;
	{ .reg .b32 tmp; mov.b64 {tmp, %r2657}, %rd28025; }
	add.s32 	%r4827, %r2655, %r2657;
	setp.gt.u32 	%p598, %r4827, %r2625;
	@%p598 bra 	$L__BB4_525;
	cvt.u32.u64 	%r2658, %rd13;
	setp.lt.u32 	%p599, %r4827, %r2658;
	@%p599 bra 	$L__BB4_526;
	cvt.u32.u64 	%r2659, %rd12;
	setp.lt.u32 	%p600, %r2659, %r589;
	@%p600 bra 	$L__BB4_525;
	cvt.u32.u64 	%r2660, %rd12;
	setp.gt.u32 	%p601, %r2660, %r589;
	@%p601 bra 	$L__BB4_526;
	cvt.u32.u64 	%r2661, %rd11;
	setp.lt.u32 	%p602, %r2661, %r588;
	@%p602 bra 	$L__BB4_525;
	cvt.u32.u64 	%r2662, %rd11;
	setp.gt.u32 	%p603, %r2662, %r588;
	@%p603 bra 	$L__BB4_526;
	cvt.u32.u64 	%r2663, %rd10;
	setp.lt.u32 	%p604, %r2663, %r587;
	@%p604 bra 	$L__BB4_525;
	cvt.u32.u64 	%r2664, %rd10;
	setp.gt.u32 	%p605, %r2664, %r587;
	@%p605 bra 	$L__BB4_526;
	cvt.u32.u64 	%r2665, %rd9;
	setp.lt.u32 	%p606, %r2665, %r586;
	@%p606 bra 	$L__BB4_525;
	cvt.u32.u64 	%r2666, %rd9;
	setp.gt.u32 	%p607, %r2666, %r586;
	@%p607 bra 	$L__BB4_526;
	cvt.u32.u64 	%r2667, %rd8;
	setp.lt.u32 	%p608, %r2667, %r585;
	@%p608 bra 	$L__BB4_525;
	cvt.u32.u64 	%r2668, %rd8;
	setp.gt.u32 	%p609, %r2668, %r585;
	@%p609 bra 	$L__BB4_526;
	cvt.u32.u64 	%r2669, %rd7;
	setp.lt.u32 	%p610, %r2669, %r584;
	@%p610 bra 	$L__BB4_525;
	cvt.u32.u64 	%r2670, %rd6;
	cvt.u32.u64 	%r2671, %rd7;
	setp.gt.u32 	%p611, %r2671, %r584;
	setp.gt.u32 	%p612, %r2670, %r4828;
	or.pred  	%p613, %p611, %p612;
	@%p613 bra 	$L__BB4_526;
$L__BB4_525:
	cvt.u32.u64 	%r2672, %rd13;
	and.b64  	%rd14844, %rd900, 4294967295;
	sub.s64 	%rd14845, %rd14844, %rd6;
	shr.u64 	%rd14846, %rd14845, 63;
	cvt.u32.u64 	%r4828, %rd14845;
	and.b64  	%rd14847, %rd28030, 4294967295;
	add.s64 	%rd14848, %rd14846, %rd7;
	sub.s64 	%rd28030, %rd14847, %rd14848;
	shr.u64 	%rd14849, %rd28030, 63;
	and.b64  	%rd14850, %rd28029, 4294967295;
	add.s64 	%rd14851, %rd14849, %rd8;
	sub.s64 	%rd28029, %rd14850, %rd14851;
	shr.u64 	%rd14852, %rd28029, 63;
	and.b64  	%rd14853, %rd28028, 4294967295;
	add.s64 	%rd14854, %rd14852, %rd9;
	sub.s64 	%rd28028, %rd14853, %rd14854;
	shr.u64 	%rd14855, %rd28028, 63;
	and.b64  	%rd14856, %rd28027, 4294967295;
	add.s64 	%rd14857, %rd14855, %rd10;
	sub.s64 	%rd28027, %rd14856, %rd14857;
	shr.u64 	%rd14858, %rd28027, 63;
	and.b64  	%rd14859, %rd28026, 4294967295;
	add.s64 	%rd14860, %rd14858, %rd11;
	sub.s64 	%rd28026, %rd14859, %rd14860;
	shr.u64 	%rd14861, %rd28026, 63;
	and.b64  	%rd14862, %rd28025, 4294967295;
	add.s64 	%rd14863, %rd14861, %rd12;
	sub.s64 	%rd28025, %rd14862, %rd14863;
	shr.u64 	%rd14864, %rd28025, 63;
	cvt.u32.u64 	%r2673, %rd14864;
	add.s32 	%r2674, %r2672, %r2673;
	sub.s32 	%r4827, %r4827, %r2674;
$L__BB4_526:
	cvt.u32.u64 	%r2675, %rd13;
	shl.b32 	%r4829, %r4828, 1;
	shr.u32 	%r2676, %r4828, 31;
	cvt.u64.u32 	%rd14866, %r2676;
	shl.b64 	%rd14867, %rd28030, 1;
	and.b64  	%rd14868, %rd14867, 8589934590;
	or.b64  	%rd28037, %rd14868, %rd14866;
	cvt.u32.u64 	%r596, %rd28037;
	shr.u64 	%rd14869, %rd14868, 32;
	shl.b64 	%rd14870, %rd28029, 1;
	and.b64  	%rd14871, %rd14870, 8589934590;
	or.b64  	%rd28036, %rd14869, %rd14871;
	cvt.u32.u64 	%r597, %rd28036;
	shr.u64 	%rd14872, %rd14871, 32;
	shl.b64 	%rd14873, %rd28028, 1;
	and.b64  	%rd14874, %rd14873, 8589934590;
	or.b64  	%rd28035, %rd14872, %rd14874;
	cvt.u32.u64 	%r598, %rd28035;
	shr.u64 	%rd14875, %rd14874, 32;
	shl.b64 	%rd14876, %rd28027, 1;
	and.b64  	%rd14877, %rd14876, 8589934590;
	or.b64  	%rd28034, %rd14875, %rd14877;
	cvt.u32.u64 	%r599, %rd28034;
	shr.u64 	%rd14878, %rd14877, 32;
	shl.b64 	%rd14879, %rd28026, 1;
	and.b64  	%rd14880, %rd14879, 8589934590;
	or.b64  	%rd28033, %rd14878, %rd14880;
	cvt.u32.u64 	%r600, %rd28033;
	shr.u64 	%rd14881, %rd14880, 32;
	shl.b64 	%rd14882, %rd28025, 1;
	and.b64  	%rd14883, %rd14882, 8589934590;
	or.b64  	%rd28032, %rd14881, %rd14883;
	cvt.u32.u64 	%r601, %rd28032;
	shr.u64 	%rd14884, %rd14883, 32;
	mul.wide.u32 	%rd14885, %r4827, 2;
	add.s64 	%rd28031, %rd14884, %rd14885;
	cvt.u32.u64 	%r602, %rd28031;
	setp.gt.u64 	%p614, %rd28031, 4294967295;
	setp.lt.u32 	%p615, %r2675, %r602;
	or.pred  	%p616, %p614, %p615;
	@%p616 bra 	$L__BB4_540;
	cvt.u32.u64 	%r2677, %rd13;
	setp.gt.u32 	%p617, %r2677, %r602;
	@%p617 bra 	$L__BB4_541;
	cvt.u32.u64 	%r2678, %rd12;
	setp.lt.u32 	%p618, %r2678, %r601;
	@%p618 bra 	$L__BB4_540;
	cvt.u32.u64 	%r2679, %rd12;
	setp.gt.u32 	%p619, %r2679, %r601;
	@%p619 bra 	$L__BB4_541;
	cvt.u32.u64 	%r2680, %rd11;
	setp.lt.u32 	%p620, %r2680, %r600;
	@%p620 bra 	$L__BB4_540;
	cvt.u32.u64 	%r2681, %rd11;
	setp.gt.u32 	%p621, %r2681, %r600;
	@%p621 bra 	$L__BB4_541;
	cvt.u32.u64 	%r2682, %rd10;
	setp.lt.u32 	%p622, %r2682, %r599;
	@%p622 bra 	$L__BB4_540;
	cvt.u32.u64 	%r2683, %rd10;
	setp.gt.u32 	%p623, %r2683, %r599;
	@%p623 bra 	$L__BB4_541;
	cvt.u32.u64 	%r2684, %rd9;
	setp.lt.u32 	%p624, %r2684, %r598;
	@%p624 bra 	$L__BB4_540;
	cvt.u32.u64 	%r2685, %rd9;
	setp.gt.u32 	%p625, %r2685, %r598;
	@%p625 bra 	$L__BB4_541;
	cvt.u32.u64 	%r2686, %rd8;
	setp.lt.u32 	%p626, %r2686, %r597;
	@%p626 bra 	$L__BB4_540;
	cvt.u32.u64 	%r2687, %rd8;
	setp.gt.u32 	%p627, %r2687, %r597;
	@%p627 bra 	$L__BB4_541;
	cvt.u32.u64 	%r2688, %rd7;
	setp.lt.u32 	%p628, %r2688, %r596;
	@%p628 bra 	$L__BB4_540;
	cvt.u32.u64 	%r2689, %rd6;
	cvt.u32.u64 	%r2690, %rd7;
	setp.gt.u32 	%p629, %r2690, %r596;
	setp.lt.u32 	%p630, %r4829, %r2689;
	or.pred  	%p631, %p629, %p630;
	@%p631 bra 	$L__BB4_541;
$L__BB4_540:
	cvt.u64.u32 	%rd14888, %r4829;
	sub.s64 	%rd14889, %rd14888, %rd6;
	shr.u64 	%rd14890, %rd14889, 63;
	cvt.u32.u64 	%r4829, %rd14889;
	and.b64  	%rd14891, %rd28037, 4294967295;
	add.s64 	%rd14892, %rd14890, %rd7;
	sub.s64 	%rd28037, %rd14891, %rd14892;
	shr.u64 	%rd14893, %rd28037, 63;
	and.b64  	%rd14894, %rd28036, 4294967295;
	add.s64 	%rd14895, %rd14893, %rd8;
	sub.s64 	%rd28036, %rd14894, %rd14895;
	shr.u64 	%rd14896, %rd28036, 63;
	and.b64  	%rd14897, %rd28035, 4294967295;
	add.s64 	%rd14898, %rd14896, %rd9;
	sub.s64 	%rd28035, %rd14897, %rd14898;
	shr.u64 	%rd14899, %rd28035, 63;
	and.b64  	%rd14900, %rd28034, 4294967295;
	add.s64 	%rd14901, %rd14899, %rd10;
	sub.s64 	%rd28034, %rd14900, %rd14901;
	shr.u64 	%rd14902, %rd28034, 63;
	and.b64  	%rd14903, %rd28033, 4294967295;
	add.s64 	%rd14904, %rd14902, %rd11;
	sub.s64 	%rd28033, %rd14903, %rd14904;
	shr.u64 	%rd14905, %rd28033, 63;
	and.b64  	%rd14906, %rd28032, 4294967295;
	add.s64 	%rd14907, %rd14905, %rd12;
	sub.s64 	%rd28032, %rd14906, %rd14907;
	shr.u64 	%rd14908, %rd28032, 63;
	and.b64  	%rd14909, %rd28031, 4294967295;
	add.s64 	%rd14910, %rd14908, %rd13;
	sub.s64 	%rd28031, %rd14909, %rd14910;
$L__BB4_541:
	and.b64  	%rd14911, %rd28024, 4294967295;
	cvt.u64.u32 	%rd14912, %r4829;
	sub.s64 	%rd14913, %rd14911, %rd14912;
	shr.u64 	%rd14914, %rd14913, 63;
	cvt.u32.u64 	%r4854, %rd14913;
	and.b64  	%rd14915, %rd28023, 4294967295;
	and.b64  	%rd14916, %rd28037, 4294967295;
	add.s64 	%rd14917, %rd14914, %rd14916;
	sub.s64 	%rd28043, %rd14915, %rd14917;
	shr.u64 	%rd14918, %rd28043, 63;
	and.b64  	%rd14919, %rd28022, 4294967295;
	and.b64  	%rd14920, %rd28036, 4294967295;
	add.s64 	%rd14921, %rd14918, %rd14920;
	sub.s64 	%rd28042, %rd14919, %rd14921;
	shr.u64 	%rd14922, %rd28042, 63;
	and.b64  	%rd14923, %rd28021, 4294967295;
	and.b64  	%rd14924, %rd28035, 4294967295;
	add.s64 	%rd14925, %rd14922, %rd14924;
	sub.s64 	%rd28041, %rd14923, %rd14925;
	shr.u64 	%rd14926, %rd28041, 63;
	and.b64  	%rd14927, %rd28020, 4294967295;
	and.b64  	%rd14928, %rd28034, 4294967295;
	add.s64 	%rd14929, %rd14926, %rd14928;
	sub.s64 	%rd28040, %rd14927, %rd14929;
	shr.u64 	%rd14930, %rd28040, 63;
	and.b64  	%rd14931, %rd28019, 4294967295;
	and.b64  	%rd14932, %rd28033, 4294967295;
	add.s64 	%rd14933, %rd14930, %rd14932;
	sub.s64 	%rd28039, %rd14931, %rd14933;
	shr.u64 	%rd14934, %rd28039, 63;
	and.b64  	%rd14935, %rd28018, 4294967295;
	and.b64  	%rd14936, %rd28032, 4294967295;
	add.s64 	%rd14937, %rd14934, %rd14936;
	sub.s64 	%rd28038, %rd14935, %rd14937;
	shr.u64 	%rd14938, %rd28038, 63;
	cvt.u64.u32 	%rd14939, %r4826;
	and.b64  	%rd14940, %rd28031, 4294967295;
	add.s64 	%rd14941, %rd14938, %rd14940;
	sub.s64 	%rd14942, %rd14939, %rd14941;
	setp.gt.s64 	%p632, %rd14942, -1;
	cvt.u32.u64 	%r4847, %rd14942;
	@%p632 bra 	$L__BB4_543;
	cvt.u32.u64 	%r2691, %rd13;
	cvt.u32.u64 	%r2692, %rd6;
	add.s32 	%r4854, %r2692, %r4854;
	setp.lt.u32 	%p633, %r4854, %r2692;
	selp.u64 	%rd14943, 1, 0, %p633;
	and.b64  	%rd14944, %rd28043, 4294967295;
	add.s64 	%rd14945, %rd14944, %rd14943;
	add.s64 	%rd28043, %rd14945, %rd7;
	shr.u64 	%rd14946, %rd28043, 32;
	and.b64  	%rd14947, %rd28042, 4294967295;
	add.s64 	%rd14948, %rd14946, %rd14947;
	add.s64 	%rd28042, %rd14948, %rd8;
	shr.u64 	%rd14949, %rd28042, 32;
	and.b64  	%rd14950, %rd28041, 4294967295;
	add.s64 	%rd14951, %rd14949, %rd14950;
	add.s64 	%rd28041, %rd14951, %rd9;
	shr.u64 	%rd14952, %rd28041, 32;
	and.b64  	%rd14953, %rd28040, 4294967295;
	add.s64 	%rd14954, %rd14952, %rd14953;
	add.s64 	%rd28040, %rd14954, %rd10;
	shr.u64 	%rd14955, %rd28040, 32;
	and.b64  	%rd14956, %rd28039, 4294967295;
	add.s64 	%rd14957, %rd14955, %rd14956;
	add.s64 	%rd28039, %rd14957, %rd11;
	shr.u64 	%rd14958, %rd28039, 32;
	and.b64  	%rd14959, %rd28038, 4294967295;
	add.s64 	%rd14960, %rd14958, %rd14959;
	add.s64 	%rd28038, %rd14960, %rd12;
	{ .reg .b32 tmp; mov.b64 {tmp, %r2693}, %rd28038; }
	add.s32 	%r2694, %r4847, %r2693;
	add.s32 	%r4847, %r2694, %r2691;
$L__BB4_543:
	cvt.u32.u64 	%r2695, %rd13;
	cvt.u32.u64 	%r4853, %rd28043;
	cvt.u32.u64 	%r4852, %rd28042;
	cvt.u32.u64 	%r4851, %rd28041;
	cvt.u32.u64 	%r4850, %rd28040;
	cvt.u32.u64 	%r4849, %rd28039;
	cvt.u32.u64 	%r4848, %rd28038;
	add.s32 	%r4832, %r4921, %r84;
	setp.lt.u32 	%p634, %r4832, %r4921;
	selp.u64 	%rd14962, 1, 0, %p634;
	add.s64 	%rd14963, %rd14962, %rd15;
	cvt.u64.u32 	%rd14964, %r83;
	add.s64 	%rd28050, %rd14963, %rd14964;
	cvt.u32.u64 	%r618, %rd28050;
	shr.u64 	%rd14965, %rd28050, 32;
	add.s64 	%rd14966, %rd14965, %rd16;
	cvt.u64.u32 	%rd14967, %r82;
	add.s64 	%rd28049, %rd14966, %rd14967;
	cvt.u32.u64 	%r619, %rd28049;
	shr.u64 	%rd14968, %rd28049, 32;
	add.s64 	%rd14969, %rd14968, %rd17;
	cvt.u64.u32 	%rd14970, %r81;
	add.s64 	%rd28048, %rd14969, %rd14970;
	cvt.u32.u64 	%r620, %rd28048;
	shr.u64 	%rd14971, %rd28048, 32;
	add.s64 	%rd14972, %rd14971, %rd18;
	add.s64 	%rd28047, %rd14972, %rd47;
	cvt.u32.u64 	%r621, %rd28047;
	shr.u64 	%rd14973, %rd28047, 32;
	add.s64 	%rd14974, %rd14973, %rd19;
	add.s64 	%rd28046, %rd14974, %rd48;
	cvt.u32.u64 	%r622, %rd28046;
	shr.u64 	%rd14975, %rd28046, 32;
	add.s64 	%rd14976, %rd14975, %rd20;
	add.s64 	%rd28045, %rd14976, %rd49;
	cvt.u32.u64 	%r623, %rd28045;
	shr.u64 	%rd14977, %rd28045, 32;
	add.s64 	%rd14978, %rd14977, %rd21;
	cvt.u64.u32 	%rd14980, %r77;
	add.s64 	%rd28044, %rd14978, %rd14980;
	cvt.u32.u64 	%r624, %rd28044;
	setp.gt.u64 	%p635, %rd28044, 4294967295;
	setp.lt.u32 	%p636, %r2695, %r624;
	or.pred  	%p637, %p635, %p636;
	@%p637 bra 	$L__BB4_557;
	cvt.u32.u64 	%r2696, %rd13;
	setp.gt.u32 	%p638, %r2696, %r624;
	@%p638 bra 	$L__BB4_558;
	cvt.u32.u64 	%r2697, %rd12;
	setp.lt.u32 	%p639, %r2697, %r623;
	@%p639 bra 	$L__BB4_557;
	cvt.u32.u64 	%r2698, %rd12;
	setp.gt.u32 	%p640, %r2698, %r623;
	@%p640 bra 	$L__BB4_558;
	cvt.u32.u64 	%r2699, %rd11;
	setp.lt.u32 	%p641, %r2699, %r622;
	@%p641 bra 	$L__BB4_557;
	cvt.u32.u64 	%r2700, %rd11;
	setp.gt.u32 	%p642, %r2700, %r622;
	@%p642 bra 	$L__BB4_558;
	cvt.u32.u64 	%r2701, %rd10;
	setp.lt.u32 	%p643, %r2701, %r621;
	@%p643 bra 	$L__BB4_557;
	cvt.u32.u64 	%r2702, %rd10;
	setp.gt.u32 	%p644, %r2702, %r621;
	@%p644 bra 	$L__BB4_558;
	cvt.u32.u64 	%r2703, %rd9;
	setp.lt.u32 	%p645, %r2703, %r620;
	@%p645 bra 	$L__BB4_557;
	cvt.u32.u64 	%r2704, %rd9;
	setp.gt.u32 	%p646, %r2704, %r620;
	@%p646 bra 	$L__BB4_558;
	cvt.u32.u64 	%r2705, %rd8;
	setp.lt.u32 	%p647, %r2705, %r619;
	@%p647 bra 	$L__BB4_557;
	cvt.u32.u64 	%r2706, %rd8;
	setp.gt.u32 	%p648, %r2706, %r619;
	@%p648 bra 	$L__BB4_558;
	cvt.u32.u64 	%r2707, %rd7;
	setp.lt.u32 	%p649, %r2707, %r618;
	@%p649 bra 	$L__BB4_557;
	cvt.u32.u64 	%r2708, %rd6;
	cvt.u32.u64 	%r2709, %rd7;
	setp.gt.u32 	%p650, %r2709, %r618;
	setp.lt.u32 	%p651, %r4832, %r2708;
	or.pred  	%p652, %p650, %p651;
	@%p652 bra 	$L__BB4_558;
$L__BB4_557:
	cvt.u64.u32 	%rd14982, %r4832;
	sub.s64 	%rd14983, %rd14982, %rd6;
	shr.u64 	%rd14984, %rd14983, 63;
	cvt.u32.u64 	%r4832, %rd14983;
	and.b64  	%rd14985, %rd28050, 4294967295;
	add.s64 	%rd14986, %rd14984, %rd7;
	sub.s64 	%rd28050, %rd14985, %rd14986;
	shr.u64 	%rd14987, %rd28050, 63;
	and.b64  	%rd14988, %rd28049, 4294967295;
	add.s64 	%rd14989, %rd14987, %rd8;
	sub.s64 	%rd28049, %rd14988, %rd14989;
	shr.u64 	%rd14990, %rd28049, 63;
	and.b64  	%rd14991, %rd28048, 4294967295;
	add.s64 	%rd14992, %rd14990, %rd9;
	sub.s64 	%rd28048, %rd14991, %rd14992;
	shr.u64 	%rd14993, %rd28048, 63;
	and.b64  	%rd14994, %rd28047, 4294967295;
	add.s64 	%rd14995, %rd14993, %rd10;
	sub.s64 	%rd28047, %rd14994, %rd14995;
	shr.u64 	%rd14996, %rd28047, 63;
	and.b64  	%rd14997, %rd28046, 4294967295;
	add.s64 	%rd14998, %rd14996, %rd11;
	sub.s64 	%rd28046, %rd14997, %rd14998;
	shr.u64 	%rd14999, %rd28046, 63;
	and.b64  	%rd15000, %rd28045, 4294967295;
	add.s64 	%rd15001, %rd14999, %rd12;
	sub.s64 	%rd28045, %rd15000, %rd15001;
	shr.u64 	%rd15002, %rd28045, 63;
	and.b64  	%rd15003, %rd28044, 4294967295;
	add.s64 	%rd15004, %rd15002, %rd13;
	sub.s64 	%rd28044, %rd15003, %rd15004;
$L__BB4_558:
	cvt.u32.u64 	%r2710, %rd13;
	cvt.u64.u32 	%rd15005, %r4832;
	mul.wide.u32 	%rd15006, %r4832, %r4832;
	cvt.u32.u64 	%r2711, %rd15006;
	shr.u64 	%rd15007, %rd15006, 32;
	and.b64  	%rd15008, %rd28050, 4294967295;
	mul.lo.s64 	%rd15009, %rd15008, %rd15005;
	add.s64 	%rd15010, %rd15007, %rd15009;
	shr.u64 	%rd15011, %rd15010, 32;
	and.b64  	%rd15012, %rd28049, 4294967295;
	mul.lo.s64 	%rd15013, %rd15012, %rd15005;
	add.s64 	%rd15014, %rd15011, %rd15013;
	shr.u64 	%rd15015, %rd15014, 32;
	and.b64  	%rd15016, %rd28048, 4294967295;
	mul.lo.s64 	%rd15017, %rd15016, %rd15005;
	add.s64 	%rd15018, %rd15015, %rd15017;
	shr.u64 	%rd15019, %rd15018, 32;
	and.b64  	%rd15020, %rd28047, 4294967295;
	mul.lo.s64 	%rd15021, %rd15020, %rd15005;
	add.s64 	%rd15022, %rd15019, %rd15021;
	shr.u64 	%rd15023, %rd15022, 32;
	and.b64  	%rd15024, %rd28046, 4294967295;
	mul.lo.s64 	%rd15025, %rd15024, %rd15005;
	add.s64 	%rd15026, %rd15023, %rd15025;
	shr.u64 	%rd15027, %rd15026, 32;
	and.b64  	%rd15028, %rd28045, 4294967295;
	mul.lo.s64 	%rd15029, %rd15028, %rd15005;
	add.s64 	%rd15030, %rd15027, %rd15029;
	shr.u64 	%rd15031, %rd15030, 32;
	and.b64  	%rd15032, %rd28044, 4294967295;
	mul.lo.s64 	%rd15033, %rd15032, %rd15005;
	add.s64 	%rd15034, %rd15031, %rd15033;
	shr.u64 	%rd15035, %rd15034, 32;
	and.b64  	%rd15036, %rd15010, 4294967295;
	add.s64 	%rd15037, %rd15009, %rd15036;
	shr.u64 	%rd15038, %rd15037, 32;
	and.b64  	%rd15039, %rd15014, 4294967295;
	add.s64 	%rd15040, %rd15038, %rd15039;
	mad.lo.s64 	%rd15041, %rd15008, %rd15008, %rd15040;
	shr.u64 	%rd15042, %rd15041, 32;
	mul.lo.s64 	%rd15043, %rd15012, %rd15008;
	and.b64  	%rd15044, %rd15018, 4294967295;
	add.s64 	%rd15045, %rd15042, %rd15044;
	add.s64 	%rd15046, %rd15045, %rd15043;
	shr.u64 	%rd15047, %rd15046, 32;
	mul.lo.s64 	%rd15048, %rd15016, %rd15008;
	and.b64  	%rd15049, %rd15022, 4294967295;
	add.s64 	%rd15050, %rd15047, %rd15049;
	add.s64 	%rd15051, %rd15050, %rd15048;
	shr.u64 	%rd15052, %rd15051, 32;
	mul.lo.s64 	%rd15053, %rd15020, %rd15008;
	and.b64  	%rd15054, %rd15026, 4294967295;
	add.s64 	%rd15055, %rd15052, %rd15054;
	add.s64 	%rd15056, %rd15055, %rd15053;
	shr.u64 	%rd15057, %rd15056, 32;
	mul.lo.s64 	%rd15058, %rd15024, %rd15008;
	and.b64  	%rd15059, %rd15030, 4294967295;
	add.s64 	%rd15060, %rd15057, %rd15059;
	add.s64 	%rd15061, %rd15060, %rd15058;
	shr.u64 	%rd15062, %rd15061, 32;
	mul.lo.s64 	%rd15063, %rd15028, %rd15008;
	and.b64  	%rd15064, %rd15034, 4294967295;
	add.s64 	%rd15065, %rd15062, %rd15064;
	add.s64 	%rd15066, %rd15065, %rd15063;
	shr.u64 	%rd15067, %rd15066, 32;
	mul.lo.s64 	%rd15068, %rd15032, %rd15008;
	add.s64 	%rd15069, %rd15067, %rd15035;
	add.s64 	%rd15070, %rd15069, %rd15068;
	shr.u64 	%rd15071, %rd15070, 32;
	and.b64  	%rd15072, %rd15041, 4294967295;
	add.s64 	%rd15073, %rd15013, %rd15072;
	shr.u64 	%rd15074, %rd15073, 32;
	and.b64  	%rd15075, %rd15046, 4294967295;
	add.s64 	%rd15076, %rd15074, %rd15075;
	add.s64 	%rd15077, %rd15076, %rd15043;
	shr.u64 	%rd15078, %rd15077, 32;
	and.b64  	%rd15079, %rd15051, 4294967295;
	add.s64 	%rd15080, %rd15078, %rd15079;
	mad.lo.s64 	%rd15081, %rd15012, %rd15012, %rd15080;
	shr.u64 	%rd15082, %rd15081, 32;
	mul.lo.s64 	%rd15083, %rd15016, %rd15012;
	and.b64  	%rd15084, %rd15056, 4294967295;
	add.s64 	%rd15085, %rd15082, %rd15084;
	add.s64 	%rd15086, %rd15085, %rd15083;
	shr.u64 	%rd15087, %rd15086, 32;
	mul.lo.s64 	%rd15088, %rd15020, %rd15012;
	and.b64  	%rd15089, %rd15061, 4294967295;
	add.s64 	%rd15090, %rd15087, %rd15089;
	add.s64 	%rd15091, %rd15090, %rd15088;
	shr.u64 	%rd15092, %rd15091, 32;
	mul.lo.s64 	%rd15093, %rd15024, %rd15012;
	and.b64  	%rd15094, %rd15066, 4294967295;
	add.s64 	%rd15095, %rd15092, %rd15094;
	add.s64 	%rd15096, %rd15095, %rd15093;
	shr.u64 	%rd15097, %rd15096, 32;
	mul.lo.s64 	%rd15098, %rd15028, %rd15012;
	and.b64  	%rd15099, %rd15070, 4294967295;
	add.s64 	%rd15100, %rd15097, %rd15099;
	add.s64 	%rd15101, %rd15100, %rd15098;
	shr.u64 	%rd15102, %rd15101, 32;
	mul.lo.s64 	%rd15103, %rd15032, %rd15012;
	add.s64 	%rd15104, %rd15102, %rd15071;
	add.s64 	%rd15105, %rd15104, %rd15103;
	shr.u64 	%rd15106, %rd15105, 32;
	and.b64  	%rd15107, %rd15077, 4294967295;
	add.s64 	%rd15108, %rd15017, %rd15107;
	shr.u64 	%rd15109, %rd15108, 32;
	and.b64  	%rd15110, %rd15081, 4294967295;
	add.s64 	%rd15111, %rd15109, %rd15110;
	add.s64 	%rd15112, %rd15111, %rd15048;
	shr.u64 	%rd15113, %rd15112, 32;
	and.b64  	%rd15114, %rd15086, 4294967295;
	add.s64 	%rd15115, %rd15113, %rd15114;
	add.s64 	%rd15116, %rd15115, %rd15083;
	shr.u64 	%rd15117, %rd15116, 32;
	and.b64  	%rd15118, %rd15091, 4294967295;
	add.s64 	%rd15119, %rd15117, %rd15118;
	mad.lo.s64 	%rd15120, %rd15016, %rd15016, %rd15119;
	shr.u64 	%rd15121, %rd15120, 32;
	mul.lo.s64 	%rd15122, %rd15020, %rd15016;
	and.b64  	%rd15123, %rd15096, 4294967295;
	add.s64 	%rd15124, %rd15121, %rd15123;
	add.s64 	%rd15125, %rd15124, %rd15122;
	shr.u64 	%rd15126, %rd15125, 32;
	mul.lo.s64 	%rd15127, %rd15024, %rd15016;
	and.b64  	%rd15128, %rd15101, 4294967295;
	add.s64 	%rd15129, %rd15126, %rd15128;
	add.s64 	%rd15130, %rd15129, %rd15127;
	shr.u64 	%rd15131, %rd15130, 32;
	mul.lo.s64 	%rd15132, %rd15028, %rd15016;
	and.b64  	%rd15133, %rd15105, 4294967295;
	add.s64 	%rd15134, %rd15131, %rd15133;
	add.s64 	%rd15135, %rd15134, %rd15132;
	shr.u64 	%rd15136, %rd15135, 32;
	mul.lo.s64 	%rd15137, %rd15032, %rd15016;
	add.s64 	%rd15138, %rd15136, %rd15106;
	add.s64 	%rd15139, %rd15138, %rd15137;
	shr.u64 	%rd15140, %rd15139, 32;
	and.b64  	%rd15141, %rd15112, 4294967295;
	add.s64 	%rd15142, %rd15021, %rd15141;
	shr.u64 	%rd15143, %rd15142, 32;
	and.b64  	%rd15144, %rd15116, 4294967295;
	add.s64 	%rd15145, %rd15143, %rd15144;
	add.s64 	%rd15146, %rd15145, %rd15053;
	shr.u64 	%rd15147, %rd15146, 32;
	and.b64  	%rd15148, %rd15120, 4294967295;
	add.s64 	%rd15149, %rd15147, %rd15148;
	add.s64 	%rd15150, %rd15149, %rd15088;
	shr.u64 	%rd15151, %rd15150, 32;
	and.b64  	%rd15152, %rd15125, 4294967295;
	add.s64 	%rd15153, %rd15151, %rd15152;
	add.s64 	%rd15154, %rd15153, %rd15122;
	shr.u64 	%rd15155, %rd15154, 32;
	and.b64  	%rd15156, %rd15130, 4294967295;
	add.s64 	%rd15157, %rd15155, %rd15156;
	mad.lo.s64 	%rd15158, %rd15020, %rd15020, %rd15157;
	shr.u64 	%rd15159, %rd15158, 32;
	mul.lo.s64 	%rd15160, %rd15024, %rd15020;
	and.b64  	%rd15161, %rd15135, 4294967295;
	add.s64 	%rd15162, %rd15159, %rd15161;
	add.s64 	%rd15163, %rd15162, %rd15160;
	shr.u64 	%rd15164, %rd15163, 32;
	mul.lo.s64 	%rd15165, %rd15028, %rd15020;
	and.b64  	%rd15166, %rd15139, 4294967295;
	add.s64 	%rd15167, %rd15164, %rd15166;
	add.s64 	%rd15168, %rd15167, %rd15165;
	shr.u64 	%rd15169, %rd15168, 32;
	mul.lo.s64 	%rd15170, %rd15032, %rd15020;
	add.s64 	%rd15171, %rd15169, %rd15140;
	add.s64 	%rd15172, %rd15171, %rd15170;
	shr.u64 	%rd15173, %rd15172, 32;
	and.b64  	%rd15174, %rd15146, 4294967295;
	add.s64 	%rd15175, %rd15025, %rd15174;
	shr.u64 	%rd15176, %rd15175, 32;
	and.b64  	%rd15177, %rd15150, 4294967295;
	add.s64 	%rd15178, %rd15176, %rd15177;
	add.s64 	%rd15179, %rd15178, %rd15058;
	shr.u64 	%rd15180, %rd15179, 32;
	and.b64  	%rd15181, %rd15154, 4294967295;
	add.s64 	%rd15182, %rd15180, %rd15181;
	add.s64 	%rd15183, %rd15182, %rd15093;
	shr.u64 	%rd15184, %rd15183, 32;
	and.b64  	%rd15185, %rd15158, 4294967295;
	add.s64 	%rd15186, %rd15184, %rd15185;
	add.s64 	%rd15187, %rd15186, %rd15127;
	shr.u64 	%rd15188, %rd15187, 32;
	and.b64  	%rd15189, %rd15163, 4294967295;
	add.s64 	%rd15190, %rd15188, %rd15189;
	add.s64 	%rd15191, %rd15190, %rd15160;
	shr.u64 	%rd15192, %rd15191, 32;
	and.b64  	%rd15193, %rd15168, 4294967295;
	add.s64 	%rd15194, %rd15192, %rd15193;
	mad.lo.s64 	%rd15195, %rd15024, %rd15024, %rd15194;
	shr.u64 	%rd15196, %rd15195, 32;
	mul.lo.s64 	%rd15197, %rd15028, %rd15024;
	and.b64  	%rd15198, %rd15172, 4294967295;
	add.s64 	%rd15199, %rd15196, %rd15198;
	add.s64 	%rd15200, %rd15199, %rd15197;
	shr.u64 	%rd15201, %rd15200, 32;
	mul.lo.s64 	%rd15202, %rd15032, %rd15024;
	add.s64 	%rd15203, %rd15201, %rd15173;
	add.s64 	%rd15204, %rd15203, %rd15202;
	shr.u64 	%rd15205, %rd15204, 32;
	and.b64  	%rd15206, %rd15179, 4294967295;
	add.s64 	%rd15207, %rd15029, %rd15206;
	shr.u64 	%rd15208, %rd15207, 32;
	and.b64  	%rd15209, %rd15183, 4294967295;
	add.s64 	%rd15210, %rd15208, %rd15209;
	add.s64 	%rd15211, %rd15210, %rd15063;
	shr.u64 	%rd15212, %rd15211, 32;
	and.b64  	%rd15213, %rd15187, 4294967295;
	add.s64 	%rd15214, %rd15212, %rd15213;
	add.s64 	%rd15215, %rd15214, %rd15098;
	shr.u64 	%rd15216, %rd15215, 32;
	and.b64  	%rd15217, %rd15191, 4294967295;
	add.s64 	%rd15218, %rd15216, %rd15217;
	add.s64 	%rd15219, %rd15218, %rd15132;
	shr.u64 	%rd15220, %rd15219, 32;
	and.b64  	%rd15221, %rd15195, 4294967295;
	add.s64 	%rd15222, %rd15220, %rd15221;
	add.s64 	%rd15223, %rd15222, %rd15165;
	shr.u64 	%rd15224, %rd15223, 32;
	and.b64  	%rd15225, %rd15200, 4294967295;
	add.s64 	%rd15226, %rd15224, %rd15225;
	add.s64 	%rd15227, %rd15226, %rd15197;
	shr.u64 	%rd15228, %rd15227, 32;
	and.b64  	%rd15229, %rd15204, 4294967295;
	add.s64 	%rd15230, %rd15228, %rd15229;
	mad.lo.s64 	%rd15231, %rd15028, %rd15028, %rd15230;
	shr.u64 	%rd15232, %rd15231, 32;
	mul.lo.s64 	%rd15233, %rd15032, %rd15028;
	add.s64 	%rd15234, %rd15232, %rd15205;
	add.s64 	%rd15235, %rd15234, %rd15233;
	shr.u64 	%rd15236, %rd15235, 32;
	and.b64  	%rd15237, %rd15211, 4294967295;
	add.s64 	%rd15238, %rd15033, %rd15237;
	shr.u64 	%rd15239, %rd15238, 32;
	and.b64  	%rd15240, %rd15215, 4294967295;
	add.s64 	%rd15241, %rd15239, %rd15240;
	add.s64 	%rd15242, %rd15241, %rd15068;
	shr.u64 	%rd15243, %rd15242, 32;
	and.b64  	%rd15244, %rd15219, 4294967295;
	add.s64 	%rd15245, %rd15243, %rd15244;
	add.s64 	%rd15246, %rd15245, %rd15103;
	shr.u64 	%rd15247, %rd15246, 32;
	and.b64  	%rd15248, %rd15223, 4294967295;
	add.s64 	%rd15249, %rd15247, %rd15248;
	add.s64 	%rd15250, %rd15249, %rd15137;
	shr.u64 	%rd15251, %rd15250, 32;
	and.b64  	%rd15252, %rd15227, 4294967295;
	add.s64 	%rd15253, %rd15251, %rd15252;
	add.s64 	%rd15254, %rd15253, %rd15170;
	shr.u64 	%rd15255, %rd15254, 32;
	and.b64  	%rd15256, %rd15231, 4294967295;
	add.s64 	%rd15257, %rd15255, %rd15256;
	add.s64 	%rd15258, %rd15257, %rd15202;
	shr.u64 	%rd15259, %rd15258, 32;
	and.b64  	%rd15260, %rd15235, 4294967295;
	add.s64 	%rd15261, %rd15259, %rd15260;
	add.s64 	%rd15262, %rd15261, %rd15233;
	shr.u64 	%rd15263, %rd15262, 32;
	add.s64 	%rd15264, %rd15263, %rd15236;
	mad.lo.s64 	%rd15265, %rd15032, %rd15032, %rd15264;
	{ .reg .b32 tmp; mov.b64 {tmp, %r2712}, %rd15265; }
	mul.lo.s32 	%r2713, %r75, %r2711;
	cvt.u64.u32 	%rd15266, %r2713;
	and.b64  	%rd15267, %rd15006, 4294967293;
	mad.lo.s64 	%rd15268, %rd6, %rd15266, %rd15267;
	shr.u64 	%rd15269, %rd15268, 32;
	and.b64  	%rd15270, %rd15037, 4294967295;
	add.s64 	%rd15271, %rd15269, %rd15270;
	mad.lo.s64 	%rd15272, %rd7, %rd15266, %rd15271;
	cvt.u32.u64 	%r2714, %rd15272;
	shr.u64 	%rd15273, %rd15272, 32;
	and.b64  	%rd15274, %rd15073, 4294967295;
	add.s64 	%rd15275, %rd15273, %rd15274;
	mad.lo.s64 	%rd15276, %rd8, %rd15266, %rd15275;
	shr.u64 	%rd15277, %rd15276, 32;
	and.b64  	%rd15278, %rd15108, 4294967295;
	add.s64 	%rd15279, %rd15277, %rd15278;
	mad.lo.s64 	%rd15280, %rd9, %rd15266, %rd15279;
	shr.u64 	%rd15281, %rd15280, 32;
	and.b64  	%rd15282, %rd15142, 4294967295;
	add.s64 	%rd15283, %rd15281, %rd15282;
	mad.lo.s64 	%rd15284, %rd10, %rd15266, %rd15283;
	shr.u64 	%rd15285, %rd15284, 32;
	and.b64  	%rd15286, %rd15175, 4294967295;
	add.s64 	%rd15287, %rd15285, %rd15286;
	mad.lo.s64 	%rd15288, %rd11, %rd15266, %rd15287;
	shr.u64 	%rd15289, %rd15288, 32;
	and.b64  	%rd15290, %rd15207, 4294967295;
	add.s64 	%rd15291, %rd15289, %rd15290;
	mad.lo.s64 	%rd15292, %rd12, %rd15266, %rd15291;
	shr.u64 	%rd15293, %rd15292, 32;
	and.b64  	%rd15294, %rd15238, 4294967295;
	add.s64 	%rd15295, %rd15293, %rd15294;
	mad.lo.s64 	%rd15296, %rd13, %rd15266, %rd15295;
	shr.u64 	%rd15297, %rd15296, 32;
	and.b64  	%rd15298, %rd15242, 4294967295;
	add.s64 	%rd15299, %rd15297, %rd15298;
	shr.u64 	%rd15300, %rd15299, 32;
	and.b64  	%rd15301, %rd15246, 4294967295;
	add.s64 	%rd15302, %rd15300, %rd15301;
	shr.u64 	%rd15303, %rd15302, 32;
	and.b64  	%rd15304, %rd15250, 4294967295;
	add.s64 	%rd15305, %rd15303, %rd15304;
	shr.u64 	%rd15306, %rd15305, 32;
	and.b64  	%rd15307, %rd15254, 4294967295;
	add.s64 	%rd15308, %rd15306, %rd15307;
	shr.u64 	%rd15309, %rd15308, 32;
	and.b64  	%rd15310, %rd15258, 4294967295;
	add.s64 	%rd15311, %rd15309, %rd15310;
	shr.u64 	%rd15312, %rd15311, 32;
	and.b64  	%rd15313, %rd15262, 4294967295;
	add.s64 	%rd15314, %rd15312, %rd15313;
	shr.u64 	%rd15315, %rd15314, 32;
	and.b64  	%rd15316, %rd15265, 4294967295;
	add.s64 	%rd15317, %rd15315, %rd15316;
	{ .reg .b32 tmp; mov.b64 {tmp, %r2715}, %rd15317; }
	add.s32 	%r2716, %r2712, %r2715;
	mul.lo.s32 	%r2717, %r75, %r2714;
	cvt.u64.u32 	%rd15318, %r2717;
	and.b64  	%rd15319, %rd15272, 4294967295;
	mad.lo.s64 	%rd15320, %rd6, %rd15318, %rd15319;
	shr.u64 	%rd15321, %rd15320, 32;
	and.b64  	%rd15322, %rd15276, 4294967295;
	add.s64 	%rd15323, %rd15321, %rd15322;
	mad.lo.s64 	%rd15324, %rd7, %rd15318, %rd15323;
	cvt.u32.u64 	%r2718, %rd15324;
	shr.u64 	%rd15325, %rd15324, 32;
	and.b64  	%rd15326, %rd15280, 4294967295;
	add.s64 	%rd15327, %rd15325, %rd15326;
	mad.lo.s64 	%rd15328, %rd8, %rd15318, %rd15327;
	shr.u64 	%rd15329, %rd15328, 32;
	and.b64  	%rd15330, %rd15284, 4294967295;
	add.s64 	%rd15331, %rd15329, %rd15330;
	mad.lo.s64 	%rd15332, %rd9, %rd15318, %rd15331;
	shr.u64 	%rd15333, %rd15332, 32;
	and.b64  	%rd15334, %rd15288, 4294967295;
	add.s64 	%rd15335, %rd15333, %rd15334;
	mad.lo.s64 	%rd15336, %rd10, %rd15318, %rd15335;
	shr.u64 	%rd15337, %rd15336, 32;
	and.b64  	%rd15338, %rd15292, 4294967295;
	add.s64 	%rd15339, %rd15337, %rd15338;
	mad.lo.s64 	%rd15340, %rd11, %rd15318, %rd15339;
	shr.u64 	%rd15341, %rd15340, 32;
	and.b64  	%rd15342, %rd15296, 4294967295;
	add.s64 	%rd15343, %rd15341, %rd15342;
	mad.lo.s64 	%rd15344, %rd12, %rd15318, %rd15343;
	shr.u64 	%rd15345, %rd15344, 32;
	and.b64  	%rd15346, %rd15299, 4294967295;
	add.s64 	%rd15347, %rd15345, %rd15346;
	mad.lo.s64 	%rd15348, %rd13, %rd15318, %rd15347;
	shr.u64 	%rd15349, %rd15348, 32;
	and.b64  	%rd15350, %rd15302, 4294967295;
	add.s64 	%rd15351, %rd15349, %rd15350;
	shr.u64 	%rd15352, %rd15351, 32;
	and.b64  	%rd15353, %rd15305, 4294967295;
	add.s64 	%rd15354, %rd15352, %rd15353;
	shr.u64 	%rd15355, %rd15354, 32;
	and.b64  	%rd15356, %rd15308, 4294967295;
	add.s64 	%rd15357, %rd15355, %rd15356;
	shr.u64 	%rd15358, %rd15357, 32;
	and.b64  	%rd15359, %rd15311, 4294967295;
	add.s64 	%rd15360, %rd15358, %rd15359;
	shr.u64 	%rd15361, %rd15360, 32;
	and.b64  	%rd15362, %rd15314, 4294967295;
	add.s64 	%rd15363, %rd15361, %rd15362;
	shr.u64 	%rd15364, %rd15363, 32;
	and.b64  	%rd15365, %rd15317, 4294967295;
	add.s64 	%rd15366, %rd15364, %rd15365;
	{ .reg .b32 tmp; mov.b64 {tmp, %r2719}, %rd15366; }
	add.s32 	%r2720, %r2716, %r2719;
	mul.lo.s32 	%r2721, %r75, %r2718;
	cvt.u64.u32 	%rd15367, %r2721;
	and.b64  	%rd15368, %rd15324, 4294967295;
	mad.lo.s64 	%rd15369, %rd6, %rd15367, %rd15368;
	shr.u64 	%rd15370, %rd15369, 32;
	and.b64  	%rd15371, %rd15328, 4294967295;
	add.s64 	%rd15372, %rd15370, %rd15371;
	mad.lo.s64 	%rd15373, %rd7, %rd15367, %rd15372;
	cvt.u32.u64 	%r2722, %rd15373;
	shr.u64 	%rd15374, %rd15373, 32;
	and.b64  	%rd15375, %rd15332, 4294967295;
	add.s64 	%rd15376, %rd15374, %rd15375;
	mad.lo.s64 	%rd15377, %rd8, %rd15367, %rd15376;
	shr.u64 	%rd15378, %rd15377, 32;
	and.b64  	%rd15379, %rd15336, 4294967295;
	add.s64 	%rd15380, %rd15378, %rd15379;
	mad.lo.s64 	%rd15381, %rd9, %rd15367, %rd15380;
	shr.u64 	%rd15382, %rd15381, 32;
	and.b64  	%rd15383, %rd15340, 4294967295;
	add.s64 	%rd15384, %rd15382, %rd15383;
	mad.lo.s64 	%rd15385, %rd10, %rd15367, %rd15384;
	shr.u64 	%rd15386, %rd15385, 32;
	and.b64  	%rd15387, %rd15344, 4294967295;
	add.s64 	%rd15388, %rd15386, %rd15387;
	mad.lo.s64 	%rd15389, %rd11, %rd15367, %rd15388;
	shr.u64 	%rd15390, %rd15389, 32;
	and.b64  	%rd15391, %rd15348, 4294967295;
	add.s64 	%rd15392, %rd15390, %rd15391;
	mad.lo.s64 	%rd15393, %rd12, %rd15367, %rd15392;
	shr.u64 	%rd15394, %rd15393, 32;
	and.b64  	%rd15395, %rd15351, 4294967295;
	add.s64 	%rd15396, %rd15394, %rd15395;
	mad.lo.s64 	%rd15397, %rd13, %rd15367, %rd15396;
	shr.u64 	%rd15398, %rd15397, 32;
	and.b64  	%rd15399, %rd15354, 4294967295;
	add.s64 	%rd15400, %rd15398, %rd15399;
	shr.u64 	%rd15401, %rd15400, 32;
	and.b64  	%rd15402, %rd15357, 4294967295;
	add.s64 	%rd15403, %rd15401, %rd15402;
	shr.u64 	%rd15404, %rd15403, 32;
	and.b64  	%rd15405, %rd15360, 4294967295;
	add.s64 	%rd15406, %rd15404, %rd15405;
	shr.u64 	%rd15407, %rd15406, 32;
	and.b64  	%rd15408, %rd15363, 4294967295;
	add.s64 	%rd15409, %rd15407, %rd15408;
	shr.u64 	%rd15410, %rd15409, 32;
	and.b64  	%rd15411, %rd15366, 4294967295;
	add.s64 	%rd15412, %rd15410, %rd15411;
	{ .reg .b32 tmp; mov.b64 {tmp, %r2723}, %rd15412; }
	add.s32 	%r2724, %r2720, %r2723;
	mul.lo.s32 	%r2725, %r75, %r2722;
	cvt.u64.u32 	%rd15413, %r2725;
	and.b64  	%rd15414, %rd15373, 4294967295;
	mad.lo.s64 	%rd15415, %rd6, %rd15413, %rd15414;
	shr.u64 	%rd15416, %rd15415, 32;
	and.b64  	%rd15417, %rd15377, 4294967295;
	add.s64 	%rd15418, %rd15416, %rd15417;
	mad.lo.s64 	%rd15419, %rd7, %rd15413, %rd15418;
	cvt.u32.u64 	%r2726, %rd15419;
	shr.u64 	%rd15420, %rd15419, 32;
	and.b64  	%rd15421, %rd15381, 4294967295;
	add.s64 	%rd15422, %rd15420, %rd15421;
	mad.lo.s64 	%rd15423, %rd8, %rd15413, %rd15422;
	shr.u64 	%rd15424, %rd15423, 32;
	and.b64  	%rd15425, %rd15385, 4294967295;
	add.s64 	%rd15426, %rd15424, %rd15425;
	mad.lo.s64 	%rd15427, %rd9, %rd15413, %rd15426;
	shr.u64 	%rd15428, %rd15427, 32;
	and.b64  	%rd15429, %rd15389, 4294967295;
	add.s64 	%rd15430, %rd15428, %rd15429;
	mad.lo.s64 	%rd15431, %rd10, %rd15413, %rd15430;
	shr.u64 	%rd15432, %rd15431, 32;
	and.b64  	%rd15433, %rd15393, 4294967295;
	add.s64 	%rd15434, %rd15432, %rd15433;
	mad.lo.s64 	%rd15435, %rd11, %rd15413, %rd15434;
	shr.u64 	%rd15436, %rd15435, 32;
	and.b64  	%rd15437, %rd15397, 4294967295;
	add.s64 	%rd15438, %rd15436, %rd15437;
	mad.lo.s64 	%rd15439, %rd12, %rd15413, %rd15438;
	shr.u64 	%rd15440, %rd15439, 32;
	and.b64  	%rd15441, %rd15400, 4294967295;
	add.s64 	%rd15442, %rd15440, %rd15441;
	mad.lo.s64 	%rd15443, %rd13, %rd15413, %rd15442;
	shr.u64 	%rd15444, %rd15443, 32;
	and.b64  	%rd15445, %rd15403, 4294967295;
	add.s64 	%rd15446, %rd15444, %rd15445;
	shr.u64 	%rd15447, %rd15446, 32;
	and.b64  	%rd15448, %rd15406, 4294967295;
	add.s64 	%rd15449, %rd15447, %rd15448;
	shr.u64 	%rd15450, %rd15449, 32;
	and.b64  	%rd15451, %rd15409, 4294967295;
	add.s64 	%rd15452, %rd15450, %rd15451;
	shr.u64 	%rd15453, %rd15452, 32;
	and.b64  	%rd15454, %rd15412, 4294967295;
	add.s64 	%rd15455, %rd15453, %rd15454;
	{ .reg .b32 tmp; mov.b64 {tmp, %r2727}, %rd15455; }
	add.s32 	%r2728, %r2724, %r2727;
	mul.lo.s32 	%r2729, %r75, %r2726;
	cvt.u64.u32 	%rd15456, %r2729;
	and.b64  	%rd15457, %rd15419, 4294967295;
	mad.lo.s64 	%rd15458, %rd6, %rd15456, %rd15457;
	shr.u64 	%rd15459, %rd15458, 32;
	and.b64  	%rd15460, %rd15423, 4294967295;
	add.s64 	%rd15461, %rd15459, %rd15460;
	mad.lo.s64 	%rd15462, %rd7, %rd15456, %rd15461;
	cvt.u32.u64 	%r2730, %rd15462;
	shr.u64 	%rd15463, %rd15462, 32;
	and.b64  	%rd15464, %rd15427, 4294967295;
	add.s64 	%rd15465, %rd15463, %rd15464;
	mad.lo.s64 	%rd15466, %rd8, %rd15456, %rd15465;
	shr.u64 	%rd15467, %rd15466, 32;
	and.b64  	%rd15468, %rd15431, 4294967295;
	add.s64 	%rd15469, %rd15467, %rd15468;
	mad.lo.s64 	%rd15470, %rd9, %rd15456, %rd15469;
	shr.u64 	%rd15471, %rd15470, 32;
	and.b64  	%rd15472, %rd15435, 4294967295;
	add.s64 	%rd15473, %rd15471, %rd15472;
	mad.lo.s64 	%rd15474, %rd10, %rd15456, %rd15473;
	shr.u64 	%rd15475, %rd15474, 32;
	and.b64  	%rd15476, %rd15439, 4294967295;
	add.s64 	%rd15477, %rd15475, %rd15476;
	mad.lo.s64 	%rd15478, %rd11, %rd15456, %rd15477;
	shr.u64 	%rd15479, %rd15478, 32;
	and.b64  	%rd15480, %rd15443, 4294967295;
	add.s64 	%rd15481, %rd15479, %rd15480;
	mad.lo.s64 	%rd15482, %rd12, %rd15456, %rd15481;
	shr.u64 	%rd15483, %rd15482, 32;
	and.b64  	%rd15484, %rd15446, 4294967295;
	add.s64 	%rd15485, %rd15483, %rd15484;
	mad.lo.s64 	%rd15486, %rd13, %rd15456, %rd15485;
	shr.u64 	%rd15487, %rd15486, 32;
	and.b64  	%rd15488, %rd15449, 4294967295;
	add.s64 	%rd15489, %rd15487, %rd15488;
	shr.u64 	%rd15490, %rd15489, 32;
	and.b64  	%rd15491, %rd15452, 4294967295;
	add.s64 	%rd15492, %rd15490, %rd15491;
	shr.u64 	%rd15493, %rd15492, 32;
	and.b64  	%rd15494, %rd15455, 4294967295;
	add.s64 	%rd15495, %rd15493, %rd15494;
	{ .reg .b32 tmp; mov.b64 {tmp, %r2731}, %rd15495; }
	add.s32 	%r2732, %r2728, %r2731;
	mul.lo.s32 	%r2733, %r75, %r2730;
	cvt.u64.u32 	%rd15496, %r2733;
	and.b64  	%rd15497, %rd15462, 4294967295;
	mad.lo.s64 	%rd15498, %rd6, %rd15496, %rd15497;
	shr.u64 	%rd15499, %rd15498, 32;
	and.b64  	%rd15500, %rd15466, 4294967295;
	add.s64 	%rd15501, %rd15499, %rd15500;
	mad.lo.s64 	%rd15502, %rd7, %rd15496, %rd15501;
	cvt.u32.u64 	%r2734, %rd15502;
	shr.u64 	%rd15503, %rd15502, 32;
	and.b64  	%rd15504, %rd15470, 4294967295;
	add.s64 	%rd15505, %rd15503, %rd15504;
	mad.lo.s64 	%rd15506, %rd8, %rd15496, %rd15505;
	shr.u64 	%rd15507, %rd15506, 32;
	and.b64  	%rd15508, %rd15474, 4294967295;
	add.s64 	%rd15509, %rd15507, %rd15508;
	mad.lo.s64 	%rd15510, %rd9, %rd15496, %rd15509;
	shr.u64 	%rd15511, %rd15510, 32;
	and.b64  	%rd15512, %rd15478, 4294967295;
	add.s64 	%rd15513, %rd15511, %rd15512;
	mad.lo.s64 	%rd15514, %rd10, %rd15496, %rd15513;
	shr.u64 	%rd15515, %rd15514, 32;
	and.b64  	%rd15516, %rd15482, 4294967295;
	add.s64 	%rd15517, %rd15515, %rd15516;
	mad.lo.s64 	%rd15518, %rd11, %rd15496, %rd15517;
	shr.u64 	%rd15519, %rd15518, 32;
	and.b64  	%rd15520, %rd15486, 4294967295;
	add.s64 	%rd15521, %rd15519, %rd15520;
	mad.lo.s64 	%rd15522, %rd12, %rd15496, %rd15521;
	shr.u64 	%rd15523, %rd15522, 32;
	and.b64  	%rd15524, %rd15489, 4294967295;
	add.s64 	%rd15525, %rd15523, %rd15524;
	mad.lo.s64 	%rd15526, %rd13, %rd15496, %rd15525;
	shr.u64 	%rd15527, %rd15526, 32;
	and.b64  	%rd15528, %rd15492, 4294967295;
	add.s64 	%rd15529, %rd15527, %rd15528;
	shr.u64 	%rd15530, %rd15529, 32;
	and.b64  	%rd15531, %rd15495, 4294967295;
	add.s64 	%rd15532, %rd15530, %rd15531;
	{ .reg .b32 tmp; mov.b64 {tmp, %r2735}, %rd15532; }
	add.s32 	%r2736, %r2732, %r2735;
	mul.lo.s32 	%r2737, %r75, %r2734;
	cvt.u64.u32 	%rd15533, %r2737;
	and.b64  	%rd15534, %rd15502, 4294967295;
	mad.lo.s64 	%rd15535, %rd6, %rd15533, %rd15534;
	shr.u64 	%rd15536, %rd15535, 32;
	and.b64  	%rd15537, %rd15506, 4294967295;
	add.s64 	%rd15538, %rd15536, %rd15537;
	mad.lo.s64 	%rd15539, %rd7, %rd15533, %rd15538;
	cvt.u32.u64 	%r2738, %rd15539;
	shr.u64 	%rd15540, %rd15539, 32;
	and.b64  	%rd15541, %rd15510, 4294967295;
	add.s64 	%rd15542, %rd15540, %rd15541;
	mad.lo.s64 	%rd15543, %rd8, %rd15533, %rd15542;
	shr.u64 	%rd15544, %rd15543, 32;
	and.b64  	%rd15545, %rd15514, 4294967295;
	add.s64 	%rd15546, %rd15544, %rd15545;
	mad.lo.s64 	%rd15547, %rd9, %rd15533, %rd15546;
	shr.u64 	%rd15548, %rd15547, 32;
	and.b64  	%rd15549, %rd15518, 4294967295;
	add.s64 	%rd15550, %rd15548, %rd15549;
	mad.lo.s64 	%rd15551, %rd10, %rd15533, %rd15550;
	shr.u64 	%rd15552, %rd15551, 32;
	and.b64  	%rd15553, %rd15522, 4294967295;
	add.s64 	%rd15554, %rd15552, %rd15553;
	mad.lo.s64 	%rd15555, %rd11, %rd15533, %rd15554;
	shr.u64 	%rd15556, %rd15555, 32;
	and.b64  	%rd15557, %rd15526, 4294967295;
	add.s64 	%rd15558, %rd15556, %rd15557;
	mad.lo.s64 	%rd15559, %rd12, %rd15533, %rd15558;
	shr.u64 	%rd15560, %rd15559, 32;
	and.b64  	%rd15561, %rd15529, 4294967295;
	add.s64 	%rd15562, %rd15560, %rd15561;
	mad.lo.s64 	%rd15563, %rd13, %rd15533, %rd15562;
	shr.u64 	%rd15564, %rd15563, 32;
	and.b64  	%rd15565, %rd15532, 4294967295;
	add.s64 	%rd15566, %rd15564, %rd15565;
	{ .reg .b32 tmp; mov.b64 {tmp, %r2739}, %rd15566; }
	add.s32 	%r2740, %r2736, %r2739;
	mul.lo.s32 	%r2741, %r75, %r2738;
	cvt.u64.u32 	%rd15567, %r2741;
	and.b64  	%rd15568, %rd15539, 4294967295;
	mad.lo.s64 	%rd15569, %rd6, %rd15567, %rd15568;
	shr.u64 	%rd15570, %rd15569, 32;
	and.b64  	%rd15571, %rd15543, 4294967295;
	add.s64 	%rd15572, %rd15570, %rd15571;
	mad.lo.s64 	%rd28057, %rd7, %rd15567, %rd15572;
	shr.u64 	%rd15573, %rd28057, 32;
	and.b64  	%rd15574, %rd15547, 4294967295;
	add.s64 	%rd15575, %rd15573, %rd15574;
	mad.lo.s64 	%rd28056, %rd8, %rd15567, %rd15575;
	cvt.u32.u64 	%r627, %rd28056;
	shr.u64 	%rd15576, %rd28056, 32;
	and.b64  	%rd15577, %rd15551, 4294967295;
	add.s64 	%rd15578, %rd15576, %rd15577;
	mad.lo.s64 	%rd28055, %rd9, %rd15567, %rd15578;
	cvt.u32.u64 	%r628, %rd28055;
	shr.u64 	%rd15579, %rd28055, 32;
	and.b64  	%rd15580, %rd15555, 4294967295;
	add.s64 	%rd15581, %rd15579, %rd15580;
	mad.lo.s64 	%rd28054, %rd10, %rd15567, %rd15581;
	cvt.u32.u64 	%r629, %rd28054;
	shr.u64 	%rd15582, %rd28054, 32;
	and.b64  	%rd15583, %rd15559, 4294967295;
	add.s64 	%rd15584, %rd15582, %rd15583;
	mad.lo.s64 	%rd28053, %rd11, %rd15567, %rd15584;
	cvt.u32.u64 	%r630, %rd28053;
	shr.u64 	%rd15585, %rd28053, 32;
	and.b64  	%rd15586, %rd15563, 4294967295;
	add.s64 	%rd15587, %rd15585, %rd15586;
	mad.lo.s64 	%rd28052, %rd12, %rd15567, %rd15587;
	cvt.u32.u64 	%r631, %rd28052;
	shr.u64 	%rd15588, %rd28052, 32;
	and.b64  	%rd15589, %rd15566, 4294967295;
	add.s64 	%rd15590, %rd15588, %rd15589;
	mad.lo.s64 	%rd28051, %rd13, %rd15567, %rd15590;
	cvt.u32.u64 	%r632, %rd28051;
	{ .reg .b32 tmp; mov.b64 {tmp, %r2742}, %rd28051; }
	add.s32 	%r4833, %r2740, %r2742;
	setp.gt.u32 	%p653, %r4833, %r2710;
	@%p653 bra 	$L__BB4_572;
	cvt.u32.u64 	%r2743, %rd13;
	setp.lt.u32 	%p654, %r4833, %r2743;
	@%p654 bra 	$L__BB4_573;
	cvt.u32.u64 	%r2744, %rd12;
	setp.lt.u32 	%p655, %r2744, %r632;
	@%p655 bra 	$L__BB4_572;
	cvt.u32.u64 	%r2745, %rd12;
	setp.gt.u32 	%p656, %r2745, %r632;
	@%p656 bra 	$L__BB4_573;
	cvt.u32.u64 	%r2746, %rd11;
	setp.lt.u32 	%p657, %r2746, %r631;
	@%p657 bra 	$L__BB4_572;
	cvt.u32.u64 	%r2747, %rd11;
	setp.gt.u32 	%p658, %r2747, %r631;
	@%p658 bra 	$L__BB4_573;
	cvt.u32.u64 	%r2748, %rd10;
	setp.lt.u32 	%p659, %r2748, %r630;
	@%p659 bra 	$L__BB4_572;
	cvt.u32.u64 	%r2749, %rd10;
	setp.gt.u32 	%p660, %r2749, %r630;
	@%p660 bra 	$L__BB4_573;
	cvt.u32.u64 	%r2750, %rd9;
	setp.lt.u32 	%p661, %r2750, %r629;
	@%p661 bra 	$L__BB4_572;
	cvt.u32.u64 	%r2751, %rd9;
	setp.gt.u32 	%p662, %r2751, %r629;
	@%p662 bra 	$L__BB4_573;
	cvt.u32.u64 	%r2752, %rd8;
	setp.lt.u32 	%p663, %r2752, %r628;
	@%p663 bra 	$L__BB4_572;
	cvt.u32.u64 	%r2753, %rd8;
	setp.gt.u32 	%p664, %r2753, %r628;
	@%p664 bra 	$L__BB4_573;
	cvt.u32.u64 	%r2754, %rd7;
	setp.lt.u32 	%p665, %r2754, %r627;
	@%p665 bra 	$L__BB4_572;
	cvt.u32.u64 	%r2755, %rd6;
	cvt.u32.u64 	%r2756, %rd7;
	setp.gt.u32 	%p666, %r2756, %r627;
	cvt.u32.u64 	%r2757, %rd28057;
	setp.gt.u32 	%p667, %r2755, %r2757;
	or.pred  	%p668, %p666, %p667;
	@%p668 bra 	$L__BB4_573;
$L__BB4_572:
	cvt.u32.u64 	%r2758, %rd13;
	and.b64  	%rd15592, %rd28057, 4294967295;
	sub.s64 	%rd28057, %rd15592, %rd6;
	shr.u64 	%rd15593, %rd28057, 63;
	and.b64  	%rd15594, %rd28056, 4294967295;
	add.s64 	%rd15595, %rd15593, %rd7;
	sub.s64 	%rd28056, %rd15594, %rd15595;
	shr.u64 	%rd15596, %rd28056, 63;
	and.b64  	%rd15597, %rd28055, 4294967295;
	add.s64 	%rd15598, %rd15596, %rd8;
	sub.s64 	%rd28055, %rd15597, %rd15598;
	shr.u64 	%rd15599, %rd28055, 63;
	and.b64  	%rd15600, %rd28054, 4294967295;
	add.s64 	%rd15601, %rd15599, %rd9;
	sub.s64 	%rd28054, %rd15600, %rd15601;
	shr.u64 	%rd15602, %rd28054, 63;
	and.b64  	%rd15603, %rd28053, 4294967295;
	add.s64 	%rd15604, %rd15602, %rd10;
	sub.s64 	%rd28053, %rd15603, %rd15604;
	shr.u64 	%rd15605, %rd28053, 63;
	and.b64  	%rd15606, %rd28052, 4294967295;
	add.s64 	%rd15607, %rd15605, %rd11;
	sub.s64 	%rd28052, %rd15606, %rd15607;
	shr.u64 	%rd15608, %rd28052, 63;
	and.b64  	%rd15609, %rd28051, 4294967295;
	add.s64 	%rd15610, %rd15608, %rd12;
	sub.s64 	%rd28051, %rd15609, %rd15610;
	shr.u64 	%rd15611, %rd28051, 63;
	cvt.u32.u64 	%r2759, %rd15611;
	add.s32 	%r2760, %r2758, %r2759;
	sub.s32 	%r4833, %r4833, %r2760;
$L__BB4_573:
	and.b64  	%rd15612, %rd28057, 4294967295;
	sub.s64 	%rd15613, %rd15612, %rd95;
	shr.u64 	%rd15614, %rd15613, 63;
	cvt.u32.u64 	%r4835, %rd15613;
	and.b64  	%rd15615, %rd28056, 4294967295;
	add.s64 	%rd15616, %rd15614, %rd96;
	sub.s64 	%rd28063, %rd15615, %rd15616;
	shr.u64 	%rd15617, %rd28063, 63;
	and.b64  	%rd15618, %rd28055, 4294967295;
	add.s64 	%rd15619, %rd15617, %rd97;
	sub.s64 	%rd28062, %rd15618, %rd15619;
	shr.u64 	%rd15620, %rd28062, 63;
	and.b64  	%rd15621, %rd28054, 4294967295;
	add.s64 	%rd15622, %rd15620, %rd98;
	sub.s64 	%rd28061, %rd15621, %rd15622;
	shr.u64 	%rd15623, %rd28061, 63;
	and.b64  	%rd15624, %rd28053, 4294967295;
	add.s64 	%rd15625, %rd15623, %rd99;
	sub.s64 	%rd28060, %rd15624, %rd15625;
	shr.u64 	%rd15626, %rd28060, 63;
	and.b64  	%rd15627, %rd28052, 4294967295;
	add.s64 	%rd15628, %rd15626, %rd100;
	sub.s64 	%rd28059, %rd15627, %rd15628;
	shr.u64 	%rd15629, %rd28059, 63;
	and.b64  	%rd15630, %rd28051, 4294967295;
	add.s64 	%rd15631, %rd15629, %rd101;
	sub.s64 	%rd28058, %rd15630, %rd15631;
	shr.u64 	%rd15632, %rd28058, 63;
	cvt.u64.u32 	%rd15633, %r4833;
	add.s64 	%rd15634, %rd15632, %rd102;
	sub.s64 	%rd15635, %rd15633, %rd15634;
	setp.gt.s64 	%p669, %rd15635, -1;
	cvt.u32.u64 	%r4834, %rd15635;
	@%p669 bra 	$L__BB4_575;
	cvt.u32.u64 	%r2761, %rd13;
	cvt.u32.u64 	%r2762, %rd6;
	add.s32 	%r4835, %r2762, %r4835;
	setp.lt.u32 	%p670, %r4835, %r2762;
	selp.u64 	%rd15636, 1, 0, %p670;
	and.b64  	%rd15637, %rd28063, 4294967295;
	add.s64 	%rd15638, %rd15637, %rd15636;
	add.s64 	%rd28063, %rd15638, %rd7;
	shr.u64 	%rd15639, %rd28063, 32;
	and.b64  	%rd15640, %rd28062, 4294967295;
	add.s64 	%rd15641, %rd15639, %rd15640;
	add.s64 	%rd28062, %rd15641, %rd8;
	shr.u64 	%rd15642, %rd28062, 32;
	and.b64  	%rd15643, %rd28061, 4294967295;
	add.s64 	%rd15644, %rd15642, %rd15643;
	add.s64 	%rd28061, %rd15644, %rd9;
	shr.u64 	%rd15645, %rd28061, 32;
	and.b64  	%rd15646, %rd28060, 4294967295;
	add.s64 	%rd15647, %rd15645, %rd15646;
	add.s64 	%rd28060, %rd15647, %rd10;
	shr.u64 	%rd15648, %rd28060, 32;
	and.b64  	%rd15649, %rd28059, 4294967295;
	add.s64 	%rd15650, %rd15648, %rd15649;
	add.s64 	%rd28059, %rd15650, %rd11;
	shr.u64 	%rd15651, %rd28059, 32;
	and.b64  	%rd15652, %rd28058, 4294967295;
	add.s64 	%rd15653, %rd15651, %rd15652;
	add.s64 	%rd28058, %rd15653, %rd12;
	{ .reg .b32 tmp; mov.b64 {tmp, %r2763}, %rd28058; }
	add.s32 	%r2764, %r4834, %r2763;
	add.s32 	%r4834, %r2764, %r2761;
$L__BB4_575:
	cvt.u64.u32 	%rd15654, %r4835;
	sub.s64 	%rd15655, %rd15654, %rd73;
	shr.u64 	%rd15656, %rd15655, 63;
	cvt.u32.u64 	%r4837, %rd15655;
	and.b64  	%rd15657, %rd28063, 4294967295;
	add.s64 	%rd15658, %rd15656, %rd74;
	sub.s64 	%rd28069, %rd15657, %rd15658;
	shr.u64 	%rd15659, %rd28069, 63;
	and.b64  	%rd15660, %rd28062, 4294967295;
	add.s64 	%rd15661, %rd15659, %rd75;
	sub.s64 	%rd28068, %rd15660, %rd15661;
	shr.u64 	%rd15662, %rd28068, 63;
	and.b64  	%rd15663, %rd28061, 4294967295;
	add.s64 	%rd15664, %rd15662, %rd76;
	sub.s64 	%rd28067, %rd15663, %rd15664;
	shr.u64 	%rd15665, %rd28067, 63;
	and.b64  	%rd15666, %rd28060, 4294967295;
	add.s64 	%rd15667, %rd15665, %rd77;
	sub.s64 	%rd28066, %rd15666, %rd15667;
	shr.u64 	%rd15668, %rd28066, 63;
	and.b64  	%rd15669, %rd28059, 4294967295;
	add.s64 	%rd15670, %rd15668, %rd78;
	sub.s64 	%rd28065, %rd15669, %rd15670;
	shr.u64 	%rd15671, %rd28065, 63;
	and.b64  	%rd15672, %rd28058, 4294967295;
	add.s64 	%rd15673, %rd15671, %rd79;
	sub.s64 	%rd28064, %rd15672, %rd15673;
	shr.u64 	%rd15674, %rd28064, 63;
	cvt.u64.u32 	%rd15675, %r4834;
	add.s64 	%rd15676, %rd15674, %rd80;
	sub.s64 	%rd15677, %rd15675, %rd15676;
	setp.gt.s64 	%p671, %rd15677, -1;
	cvt.u32.u64 	%r4836, %rd15677;
	@%p671 bra 	$L__BB4_577;
	cvt.u32.u64 	%r2765, %rd13;
	cvt.u32.u64 	%r2766, %rd6;
	add.s32 	%r4837, %r2766, %r4837;
	setp.lt.u32 	%p672, %r4837, %r2766;
	selp.u64 	%rd15678, 1, 0, %p672;
	and.b64  	%rd15679, %rd28069, 4294967295;
	add.s64 	%rd15680, %rd15679, %rd15678;
	add.s64 	%rd28069, %rd15680, %rd7;
	shr.u64 	%rd15681, %rd28069, 32;
	and.b64  	%rd15682, %rd28068, 4294967295;
	add.s64 	%rd15683, %rd15681, %rd15682;
	add.s64 	%rd28068, %rd15683, %rd8;
	shr.u64 	%rd15684, %rd28068, 32;
	and.b64  	%rd15685, %rd28067, 4294967295;
	add.s64 	%rd15686, %rd15684, %rd15685;
	add.s64 	%rd28067, %rd15686, %rd9;
	shr.u64 	%rd15687, %rd28067, 32;
	and.b64  	%rd15688, %rd28066, 4294967295;
	add.s64 	%rd15689, %rd15687, %rd15688;
	add.s64 	%rd28066, %rd15689, %rd10;
	shr.u64 	%rd15690, %rd28066, 32;
	and.b64  	%rd15691, %rd28065, 4294967295;
	add.s64 	%rd15692, %rd15690, %rd15691;
	add.s64 	%rd28065, %rd15692, %rd11;
	shr.u64 	%rd15693, %rd28065, 32;
	and.b64  	%rd15694, %rd28064, 4294967295;
	add.s64 	%rd15695, %rd15693, %rd15694;
	add.s64 	%rd28064, %rd15695, %rd12;
	{ .reg .b32 tmp; mov.b64 {tmp, %r2767}, %rd28064; }
	add.s32 	%r2768, %r4836, %r2767;
	add.s32 	%r4836, %r2768, %r2765;
$L__BB4_577:
	cvt.u32.u64 	%r2769, %rd13;
	cvt.u64.u32 	%rd15696, %r4837;
	mul.lo.s64 	%rd15697, %rd596, %rd15696;
	cvt.u32.u64 	%r2770, %rd15697;
	shr.u64 	%rd15698, %rd15697, 32;
	mad.lo.s64 	%rd15699, %rd597, %rd15696, %rd15698;
	shr.u64 	%rd15700, %rd15699, 32;
	mad.lo.s64 	%rd15701, %rd598, %rd15696, %rd15700;
	shr.u64 	%rd15702, %rd15701, 32;
	mad.lo.s64 	%rd15703, %rd599, %rd15696, %rd15702;
	shr.u64 	%rd15704, %rd15703, 32;
	mad.lo.s64 	%rd15705, %rd600, %rd15696, %rd15704;
	shr.u64 	%rd15706, %rd15705, 32;
	mad.lo.s64 	%rd15707, %rd601, %rd15696, %rd15706;
	shr.u64 	%rd15708, %rd15707, 32;
	mad.lo.s64 	%rd15709, %rd602, %rd15696, %rd15708;
	shr.u64 	%rd15710, %rd15709, 32;
	mad.lo.s64 	%rd15711, %rd603, %rd15696, %rd15710;
	shr.u64 	%rd15712, %rd15711, 32;
	and.b64  	%rd15713, %rd28069, 4294967295;
	and.b64  	%rd15714, %rd15699, 4294967295;
	mad.lo.s64 	%rd15715, %rd15713, %rd596, %rd15714;
	shr.u64 	%rd15716, %rd15715, 32;
	and.b64  	%rd15717, %rd15701, 4294967295;
	add.s64 	%rd15718, %rd15716, %rd15717;
	mad.lo.s64 	%rd15719, %rd597, %rd15713, %rd15718;
	shr.u64 	%rd15720, %rd15719, 32;
	and.b64  	%rd15721, %rd15703, 4294967295;
	add.s64 	%rd15722, %rd15720, %rd15721;
	mad.lo.s64 	%rd15723, %rd598, %rd15713, %rd15722;
	shr.u64 	%rd15724, %rd15723, 32;
	and.b64  	%rd15725, %rd15705, 4294967295;
	add.s64 	%rd15726, %rd15724, %rd15725;
	mad.lo.s64 	%rd15727, %rd599, %rd15713, %rd15726;
	shr.u64 	%rd15728, %rd15727, 32;
	and.b64  	%rd15729, %rd15707, 4294967295;
	add.s64 	%rd15730, %rd15728, %rd15729;
	mad.lo.s64 	%rd15731, %rd600, %rd15713, %rd15730;
	shr.u64 	%rd15732, %rd15731, 32;
	and.b64  	%rd15733, %rd15709, 4294967295;
	add.s64 	%rd15734, %rd15732, %rd15733;
	mad.lo.s64 	%rd15735, %rd601, %rd15713, %rd15734;
	shr.u64 	%rd15736, %rd15735, 32;
	and.b64  	%rd15737, %rd15711, 4294967295;
	add.s64 	%rd15738, %rd15736, %rd15737;
	mad.lo.s64 	%rd15739, %rd602, %rd15713, %rd15738;
	shr.u64 	%rd15740, %rd15739, 32;
	add.s64 	%rd15741, %rd15740, %rd15712;
	mad.lo.s64 	%rd15742, %rd15713, %rd603, %rd15741;
	shr.u64 	%rd15743, %rd15742, 32;
	and.b64  	%rd15744, %rd28068, 4294967295;
	and.b64  	%rd15745, %rd15719, 4294967295;
	mad.lo.s64 	%rd15746, %rd15744, %rd596, %rd15745;
	shr.u64 	%rd15747, %rd15746, 32;
	and.b64  	%rd15748, %rd15723, 4294967295;
	add.s64 	%rd15749, %rd15747, %rd15748;
	mad.lo.s64 	%rd15750, %rd597, %rd15744, %rd15749;
	shr.u64 	%rd15751, %rd15750, 32;
	and.b64  	%rd15752, %rd15727, 4294967295;
	add.s64 	%rd15753, %rd15751, %rd15752;
	mad.lo.s64 	%rd15754, %rd598, %rd15744, %rd15753;
	shr.u64 	%rd15755, %rd15754, 32;
	and.b64  	%rd15756, %rd15731, 4294967295;
	add.s64 	%rd15757, %rd15755, %rd15756;
	mad.lo.s64 	%rd15758, %rd599, %rd15744, %rd15757;
	shr.u64 	%rd15759, %rd15758, 32;
	and.b64  	%rd15760, %rd15735, 4294967295;
	add.s64 	%rd15761, %rd15759, %rd15760;
	mad.lo.s64 	%rd15762, %rd600, %rd15744, %rd15761;
	shr.u64 	%rd15763, %rd15762, 32;
	and.b64  	%rd15764, %rd15739, 4294967295;
	add.s64 	%rd15765, %rd15763, %rd15764;
	mad.lo.s64 	%rd15766, %rd601, %rd15744, %rd15765;
	shr.u64 	%rd15767, %rd15766, 32;
	and.b64  	%rd15768, %rd15742, 4294967295;
	add.s64 	%rd15769, %rd15767, %rd15768;
	mad.lo.s64 	%rd15770, %rd602, %rd15744, %rd15769;
	shr.u64 	%rd15771, %rd15770, 32;
	add.s64 	%rd15772, %rd15771, %rd15743;
	mad.lo.s64 	%rd15773, %rd15744, %rd603, %rd15772;
	shr.u64 	%rd15774, %rd15773, 32;
	and.b64  	%rd15775, %rd28067, 4294967295;
	and.b64  	%rd15776, %rd15750, 4294967295;
	mad.lo.s64 	%rd15777, %rd15775, %rd596, %rd15776;
	shr.u64 	%rd15778, %rd15777, 32;
	and.b64  	%rd15779, %rd15754, 4294967295;
	add.s64 	%rd15780, %rd15778, %rd15779;
	mad.lo.s64 	%rd15781, %rd597, %rd15775, %rd15780;
	shr.u64 	%rd15782, %rd15781, 32;
	and.b64  	%rd15783, %rd15758, 4294967295;
	add.s64 	%rd15784, %rd15782, %rd15783;
	mad.lo.s64 	%rd15785, %rd598, %rd15775, %rd15784;
	shr.u64 	%rd15786, %rd15785, 32;
	and.b64  	%rd15787, %rd15762, 4294967295;
	add.s64 	%rd15788, %rd15786, %rd15787;
	mad.lo.s64 	%rd15789, %rd599, %rd15775, %rd15788;
	shr.u64 	%rd15790, %rd15789, 32;
	and.b64  	%rd15791, %rd15766, 4294967295;
	add.s64 	%rd15792, %rd15790, %rd15791;
	mad.lo.s64 	%rd15793, %rd600, %rd15775, %rd15792;
	shr.u64 	%rd15794, %rd15793, 32;
	and.b64  	%rd15795, %rd15770, 4294967295;
	add.s64 	%rd15796, %rd15794, %rd15795;
	mad.lo.s64 	%rd15797, %rd601, %rd15775, %rd15796;
	shr.u64 	%rd15798, %rd15797, 32;
	and.b64  	%rd15799, %rd15773, 4294967295;
	add.s64 	%rd15800, %rd15798, %rd15799;
	mad.lo.s64 	%rd15801, %rd602, %rd15775, %rd15800;
	shr.u64 	%rd15802, %rd15801, 32;
	add.s64 	%rd15803, %rd15802, %rd15774;
	mad.lo.s64 	%rd15804, %rd15775, %rd603, %rd15803;
	shr.u64 	%rd15805, %rd15804, 32;
	and.b64  	%rd15806, %rd28066, 4294967295;
	and.b64  	%rd15807, %rd15781, 4294967295;
	mad.lo.s64 	%rd15808, %rd15806, %rd596, %rd15807;
	shr.u64 	%rd15809, %rd15808, 32;
	and.b64  	%rd15810, %rd15785, 4294967295;
	add.s64 	%rd15811, %rd15809, %rd15810;
	mad.lo.s64 	%rd15812, %rd597, %rd15806, %rd15811;
	shr.u64 	%rd15813, %rd15812, 32;
	and.b64  	%rd15814, %rd15789, 4294967295;
	add.s64 	%rd15815, %rd15813, %rd15814;
	mad.lo.s64 	%rd15816, %rd598, %rd15806, %rd15815;
	shr.u64 	%rd15817, %rd15816, 32;
	and.b64  	%rd15818, %rd15793, 4294967295;
	add.s64 	%rd15819, %rd15817, %rd15818;
	mad.lo.s64 	%rd15820, %rd599, %rd15806, %rd15819;
	shr.u64 	%rd15821, %rd15820, 32;
	and.b64  	%rd15822, %rd15797, 4294967295;
	add.s64 	%rd15823, %rd15821, %rd15822;
	mad.lo.s64 	%rd15824, %rd600, %rd15806, %rd15823;
	shr.u64 	%rd15825, %rd15824, 32;
	and.b64  	%rd15826, %rd15801, 4294967295;
	add.s64 	%rd15827, %rd15825, %rd15826;
	mad.lo.s64 	%rd15828, %rd601, %rd15806, %rd15827;
	shr.u64 	%rd15829, %rd15828, 32;
	and.b64  	%rd15830, %rd15804, 4294967295;
	add.s64 	%rd15831, %rd15829, %rd15830;
	mad.lo.s64 	%rd15832, %rd602, %rd15806, %rd15831;
	shr.u64 	%rd15833, %rd15832, 32;
	add.s64 	%rd15834, %rd15833, %rd15805;
	mad.lo.s64 	%rd15835, %rd15806, %rd603, %rd15834;
	shr.u64 	%rd15836, %rd15835, 32;
	and.b64  	%rd15837, %rd28065, 4294967295;
	and.b64  	%rd15838, %rd15812, 4294967295;
	mad.lo.s64 	%rd15839, %rd15837, %rd596, %rd15838;
	shr.u64 	%rd15840, %rd15839, 32;
	and.b64  	%rd15841, %rd15816, 4294967295;
	add.s64 	%rd15842, %rd15840, %rd15841;
	mad.lo.s64 	%rd15843, %rd597, %rd15837, %rd15842;
	shr.u64 	%rd15844, %rd15843, 32;
	and.b64  	%rd15845, %rd15820, 4294967295;
	add.s64 	%rd15846, %rd15844, %rd15845;
	mad.lo.s64 	%rd15847, %rd598, %rd15837, %rd15846;
	shr.u64 	%rd15848, %rd15847, 32;
	and.b64  	%rd15849, %rd15824, 4294967295;
	add.s64 	%rd15850, %rd15848, %rd15849;
	mad.lo.s64 	%rd15851, %rd599, %rd15837, %rd15850;
	shr.u64 	%rd15852, %rd15851, 32;
	and.b64  	%rd15853, %rd15828, 4294967295;
	add.s64 	%rd15854, %rd15852, %rd15853;
	mad.lo.s64 	%rd15855, %rd600, %rd15837, %rd15854;
	shr.u64 	%rd15856, %rd15855, 32;
	and.b64  	%rd15857, %rd15832, 4294967295;
	add.s64 	%rd15858, %rd15856, %rd15857;
	mad.lo.s64 	%rd15859, %rd601, %rd15837, %rd15858;
	shr.u64 	%rd15860, %rd15859, 32;
	and.b64  	%rd15861, %rd15835, 4294967295;
	add.s64 	%rd15862, %rd15860, %rd15861;
	mad.lo.s64 	%rd15863, %rd602, %rd15837, %rd15862;
	shr.u64 	%rd15864, %rd15863, 32;
	add.s64 	%rd15865, %rd15864, %rd15836;
	mad.lo.s64 	%rd15866, %rd15837, %rd603, %rd15865;
	shr.u64 	%rd15867, %rd15866, 32;
	and.b64  	%rd15868, %rd28064, 4294967295;
	and.b64  	%rd15869, %rd15843, 4294967295;
	mad.lo.s64 	%rd15870, %rd15868, %rd596, %rd15869;
	shr.u64 	%rd15871, %rd15870, 32;
	and.b64  	%rd15872, %rd15847, 4294967295;
	add.s64 	%rd15873, %rd15871, %rd15872;
	mad.lo.s64 	%rd15874, %rd597, %rd15868, %rd15873;
	shr.u64 	%rd15875, %rd15874, 32;
	and.b64  	%rd15876, %rd15851, 4294967295;
	add.s64 	%rd15877, %rd15875, %rd15876;
	mad.lo.s64 	%rd15878, %rd598, %rd15868, %rd15877;
	shr.u64 	%rd15879, %rd15878, 32;
	and.b64  	%rd15880, %rd15855, 4294967295;
	add.s64 	%rd15881, %rd15879, %rd15880;
	mad.lo.s64 	%rd15882, %rd599, %rd15868, %rd15881;
	shr.u64 	%rd15883, %rd15882, 32;
	and.b64  	%rd15884, %rd15859, 4294967295;
	add.s64 	%rd15885, %rd15883, %rd15884;
	mad.lo.s64 	%rd15886, %rd600, %rd15868, %rd15885;
	shr.u64 	%rd15887, %rd15886, 32;
	and.b64  	%rd15888, %rd15863, 4294967295;
	add.s64 	%rd15889, %rd15887, %rd15888;
	mad.lo.s64 	%rd15890, %rd601, %rd15868, %rd15889;
	shr.u64 	%rd15891, %rd15890, 32;
	and.b64  	%rd15892, %rd15866, 4294967295;
	add.s64 	%rd15893, %rd15891, %rd15892;
	mad.lo.s64 	%rd15894, %rd602, %rd15868, %rd15893;
	shr.u64 	%rd15895, %rd15894, 32;
	add.s64 	%rd15896, %rd15895, %rd15867;
	mad.lo.s64 	%rd15897, %rd15868, %rd603, %rd15896;
	shr.u64 	%rd15898, %rd15897, 32;
	cvt.u64.u32 	%rd15899, %r4836;
	and.b64  	%rd15900, %rd15874, 4294967295;
	mad.lo.s64 	%rd15901, %rd596, %rd15899, %rd15900;
	shr.u64 	%rd15902, %rd15901, 32;
	and.b64  	%rd15903, %rd15878, 4294967295;
	add.s64 	%rd15904, %rd15902, %rd15903;
	mad.lo.s64 	%rd15905, %rd597, %rd15899, %rd15904;
	shr.u64 	%rd15906, %rd15905, 32;
	and.b64  	%rd15907, %rd15882, 4294967295;
	add.s64 	%rd15908, %rd15906, %rd15907;
	mad.lo.s64 	%rd15909, %rd598, %rd15899, %rd15908;
	shr.u64 	%rd15910, %rd15909, 32;
	and.b64  	%rd15911, %rd15886, 4294967295;
	add.s64 	%rd15912, %rd15910, %rd15911;
	mad.lo.s64 	%rd15913, %rd599, %rd15899, %rd15912;
	shr.u64 	%rd15914, %rd15913, 32;
	and.b64  	%rd15915, %rd15890, 4294967295;
	add.s64 	%rd15916, %rd15914, %rd15915;
	mad.lo.s64 	%rd15917, %rd600, %rd15899, %rd15916;
	shr.u64 	%rd15918, %rd15917, 32;
	and.b64  	%rd15919, %rd15894, 4294967295;
	add.s64 	%rd15920, %rd15918, %rd15919;
	mad.lo.s64 	%rd15921, %rd601, %rd15899, %rd15920;
	shr.u64 	%rd15922, %rd15921, 32;
	and.b64  	%rd15923, %rd15897, 4294967295;
	add.s64 	%rd15924, %rd15922, %rd15923;
	mad.lo.s64 	%rd15925, %rd602, %rd15899, %rd15924;
	shr.u64 	%rd15926, %rd15925, 32;
	add.s64 	%rd15927, %rd15926, %rd15898;
	mad.lo.s64 	%rd15928, %rd603, %rd15899, %rd15927;
	{ .reg .b32 tmp; mov.b64 {tmp, %r2771}, %rd15928; }
	mul.lo.s32 	%r2772, %r75, %r2770;
	cvt.u64.u32 	%rd15929, %r2772;
	and.b64  	%rd15930, %rd15697, 4294967295;
	mad.lo.s64 	%rd15931, %rd6, %rd15929, %rd15930;
	shr.u64 	%rd15932, %rd15931, 32;
	and.b64  	%rd15933, %rd15715, 4294967295;
	add.s64 	%rd15934, %rd15932, %rd15933;
	mad.lo.s64 	%rd15935, %rd7, %rd15929, %rd15934;
	cvt.u32.u64 	%r2773, %rd15935;
	shr.u64 	%rd15936, %rd15935, 32;
	and.b64  	%rd15937, %rd15746, 4294967295;
	add.s64 	%rd15938, %rd15936, %rd15937;
	mad.lo.s64 	%rd15939, %rd8, %rd15929, %rd15938;
	shr.u64 	%rd15940, %rd15939, 32;
	and.b64  	%rd15941, %rd15777, 4294967295;
	add.s64 	%rd15942, %rd15940, %rd15941;
	mad.lo.s64 	%rd15943, %rd9, %rd15929, %rd15942;
	shr.u64 	%rd15944, %rd15943, 32;
	and.b64  	%rd15945, %rd15808, 4294967295;
	add.s64 	%rd15946, %rd15944, %rd15945;
	mad.lo.s64 	%rd15947, %rd10, %rd15929, %rd15946;
	shr.u64 	%rd15948, %rd15947, 32;
	and.b64  	%rd15949, %rd15839, 4294967295;
	add.s64 	%rd15950, %rd15948, %rd15949;
	mad.lo.s64 	%rd15951, %rd11, %rd15929, %rd15950;
	shr.u64 	%rd15952, %rd15951, 32;
	and.b64  	%rd15953, %rd15870, 4294967295;
	add.s64 	%rd15954, %rd15952, %rd15953;
	mad.lo.s64 	%rd15955, %rd12, %rd15929, %rd15954;
	shr.u64 	%rd15956, %rd15955, 32;
	and.b64  	%rd15957, %rd15901, 4294967295;
	add.s64 	%rd15958, %rd15956, %rd15957;
	mad.lo.s64 	%rd15959, %rd13, %rd15929, %rd15958;
	shr.u64 	%rd15960, %rd15959, 32;
	and.b64  	%rd15961, %rd15905, 4294967295;
	add.s64 	%rd15962, %rd15960, %rd15961;
	shr.u64 	%rd15963, %rd15962, 32;
	and.b64  	%rd15964, %rd15909, 4294967295;
	add.s64 	%rd15965, %rd15963, %rd15964;
	shr.u64 	%rd15966, %rd15965, 32;
	and.b64  	%rd15967, %rd15913, 4294967295;
	add.s64 	%rd15968, %rd15966, %rd15967;
	shr.u64 	%rd15969, %rd15968, 32;
	and.b64  	%rd15970, %rd15917, 4294967295;
	add.s64 	%rd15971, %rd15969, %rd15970;
	shr.u64 	%rd15972, %rd15971, 32;
	and.b64  	%rd15973, %rd15921, 4294967295;
	add.s64 	%rd15974, %rd15972, %rd15973;
	shr.u64 	%rd15975, %rd15974, 32;
	and.b64  	%rd15976, %rd15925, 4294967295;
	add.s64 	%rd15977, %rd15975, %rd15976;
	shr.u64 	%rd15978, %rd15977, 32;
	and.b64  	%rd15979, %rd15928, 4294967295;
	add.s64 	%rd15980, %rd15978, %rd15979;
	{ .reg .b32 tmp; mov.b64 {tmp, %r2774}, %rd15980; }
	add.s32 	%r2775, %r2771, %r2774;
	mul.lo.s32 	%r2776, %r75, %r2773;
	cvt.u64.u32 	%rd15981, %r2776;
	and.b64  	%rd15982, %rd15935, 4294967295;
	mad.lo.s64 	%rd15983, %rd6, %rd15981, %rd15982;
	shr.u64 	%rd15984, %rd15983, 32;
	and.b64  	%rd15985, %rd15939, 4294967295;
	add.s64 	%rd15986, %rd15984, %rd15985;
	mad.lo.s64 	%rd15987, %rd7, %rd15981, %rd15986;
	cvt.u32.u64 	%r2777, %rd15987;
	shr.u64 	%rd15988, %rd15987, 32;
	and.b64  	%rd15989, %rd15943, 4294967295;
	add.s64 	%rd15990, %rd15988, %rd15989;
	mad.lo.s64 	%rd15991, %rd8, %rd15981, %rd15990;
	shr.u64 	%rd15992, %rd15991, 32;
	and.b64  	%rd15993, %rd15947, 4294967295;
	add.s64 	%rd15994, %rd15992, %rd15993;
	mad.lo.s64 	%rd15995, %rd9, %rd15981, %rd15994;
	shr.u64 	%rd15996, %rd15995, 32;
	and.b64  	%rd15997, %rd15951, 4294967295;
	add.s64 	%rd15998, %rd15996, %rd15997;
	mad.lo.s64 	%rd15999, %rd10, %rd15981, %rd15998;
	shr.u64 	%rd16000, %rd15999, 32;
	and.b64  	%rd16001, %rd15955, 4294967295;
	add.s64 	%rd16002, %rd16000, %rd16001;
	mad.lo.s64 	%rd16003, %rd11, %rd15981, %rd16002;
	shr.u64 	%rd16004, %rd16003, 32;
	and.b64  	%rd16005, %rd15959, 4294967295;
	add.s64 	%rd16006, %rd16004, %rd16005;
	mad.lo.s64 	%rd16007, %rd12, %rd15981, %rd16006;
	shr.u64 	%rd16008, %rd16007, 32;
	and.b64  	%rd16009, %rd15962, 4294967295;
	add.s64 	%rd16010, %rd16008, %rd16009;
	mad.lo.s64 	%rd16011, %rd13, %rd15981, %rd16010;
	shr.u64 	%rd16012, %rd16011, 32;
	and.b64  	%rd16013, %rd15965, 4294967295;
	add.s64 	%rd16014, %rd16012, %rd16013;
	shr.u64 	%rd16015, %rd16014, 32;
	and.b64  	%rd16016, %rd15968, 4294967295;
	add.s64 	%rd16017, %rd16015, %rd16016;
	shr.u64 	%rd16018, %rd16017, 32;
	and.b64  	%rd16019, %rd15971, 4294967295;
	add.s64 	%rd16020, %rd16018, %rd16019;
	shr.u64 	%rd16021, %rd16020, 32;
	and.b64  	%rd16022, %rd15974, 4294967295;
	add.s64 	%rd16023, %rd16021, %rd16022;
	shr.u64 	%rd16024, %rd16023, 32;
	and.b64  	%rd16025, %rd15977, 4294967295;
	add.s64 	%rd16026, %rd16024, %rd16025;
	shr.u64 	%rd16027, %rd16026, 32;
	and.b64  	%rd16028, %rd15980, 4294967295;
	add.s64 	%rd16029, %rd16027, %rd16028;
	{ .reg .b32 tmp; mov.b64 {tmp, %r2778}, %rd16029; }
	add.s32 	%r2779, %r2775, %r2778;
	mul.lo.s32 	%r2780, %r75, %r2777;
	cvt.u64.u32 	%rd16030, %r2780;
	and.b64  	%rd16031, %rd15987, 4294967295;
	mad.lo.s64 	%rd16032, %rd6, %rd16030, %rd16031;
	shr.u64 	%rd16033, %rd16032, 32;
	and.b64  	%rd16034, %rd15991, 4294967295;
	add.s64 	%rd16035, %rd16033, %rd16034;
	mad.lo.s64 	%rd16036, %rd7, %rd16030, %rd16035;
	cvt.u32.u64 	%r2781, %rd16036;
	shr.u64 	%rd16037, %rd16036, 32;
	and.b64  	%rd16038, %rd15995, 4294967295;
	add.s64 	%rd16039, %rd16037, %rd16038;
	mad.lo.s64 	%rd16040, %rd8, %rd16030, %rd16039;
	shr.u64 	%rd16041, %rd16040, 32;
	and.b64  	%rd16042, %rd15999, 4294967295;
	add.s64 	%rd16043, %rd16041, %rd16042;
	mad.lo.s64 	%rd16044, %rd9, %rd16030, %rd16043;
	shr.u64 	%rd16045, %rd16044, 32;
	and.b64  	%rd16046, %rd16003, 4294967295;
	add.s64 	%rd16047, %rd16045, %rd16046;
	mad.lo.s64 	%rd16048, %rd10, %rd16030, %rd16047;
	shr.u64 	%rd16049, %rd16048, 32;
	and.b64  	%rd16050, %rd16007, 4294967295;
	add.s64 	%rd16051, %rd16049, %rd16050;
	mad.lo.s64 	%rd16052, %rd11, %rd16030, %rd16051;
	shr.u64 	%rd16053, %rd16052, 32;
	and.b64  	%rd16054, %rd16011, 4294967295;
	add.s64 	%rd16055, %rd16053, %rd16054;
	mad.lo.s64 	%rd16056, %rd12, %rd16030, %rd16055;
	shr.u64 	%rd16057, %rd16056, 32;
	and.b64  	%rd16058, %rd16014, 4294967295;
	add.s64 	%rd16059, %rd16057, %rd16058;
	mad.lo.s64 	%rd16060, %rd13, %rd16030, %rd16059;
	shr.u64 	%rd16061, %rd16060, 32;
	and.b64  	%rd16062, %rd16017, 4294967295;
	add.s64 	%rd16063, %rd16061, %rd16062;
	shr.u64 	%rd16064, %rd16063, 32;
	and.b64  	%rd16065, %rd16020, 4294967295;
	add.s64 	%rd16066, %rd16064, %rd16065;
	shr.u64 	%rd16067, %rd16066, 32;
	and.b64  	%rd16068, %rd16023, 4294967295;
	add.s64 	%rd16069, %rd16067, %rd16068;
	shr.u64 	%rd16070, %rd16069, 32;
	and.b64  	%rd16071, %rd16026, 4294967295;
	add.s64 	%rd16072, %rd16070, %rd16071;
	shr.u64 	%rd16073, %rd16072, 32;
	and.b64  	%rd16074, %rd16029, 4294967295;
	add.s64 	%rd16075, %rd16073, %rd16074;
	{ .reg .b32 tmp; mov.b64 {tmp, %r2782}, %rd16075; }
	add.s32 	%r2783, %r2779, %r2782;
	mul.lo.s32 	%r2784, %r75, %r2781;
	cvt.u64.u32 	%rd16076, %r2784;
	and.b64  	%rd16077, %rd16036, 4294967295;
	mad.lo.s64 	%rd16078, %rd6, %rd16076, %rd16077;
	shr.u64 	%rd16079, %rd16078, 32;
	and.b64  	%rd16080, %rd16040, 4294967295;
	add.s64 	%rd16081, %rd16079, %rd16080;
	mad.lo.s64 	%rd16082, %rd7, %rd16076, %rd16081;
	cvt.u32.u64 	%r2785, %rd16082;
	shr.u64 	%rd16083, %rd16082, 32;
	and.b64  	%rd16084, %rd16044, 4294967295;
	add.s64 	%rd16085, %rd16083, %rd16084;
	mad.lo.s64 	%rd16086, %rd8, %rd16076, %rd16085;
	shr.u64 	%rd16087, %rd16086, 32;
	and.b64  	%rd16088, %rd16048, 4294967295;
	add.s64 	%rd16089, %rd16087, %rd16088;
	mad.lo.s64 	%rd16090, %rd9, %rd16076, %rd16089;
	shr.u64 	%rd16091, %rd16090, 32;
	and.b64  	%rd16092, %rd16052, 4294967295;
	add.s64 	%rd16093, %rd16091, %rd16092;
	mad.lo.s64 	%rd16094, %rd10, %rd16076, %rd16093;
	shr.u64 	%rd16095, %rd16094, 32;
	and.b64  	%rd16096, %rd16056, 4294967295;
	add.s64 	%rd16097, %rd16095, %rd16096;
	mad.lo.s64 	%rd16098, %rd11, %rd16076, %rd16097;
	shr.u64 	%rd16099, %rd16098, 32;
	and.b64  	%rd16100, %rd16060, 4294967295;
	add.s64 	%rd16101, %rd16099, %rd16100;
	mad.lo.s64 	%rd16102, %rd12, %rd16076, %rd16101;
	shr.u64 	%rd16103, %rd16102, 32;
	and.b64  	%rd16104, %rd16063, 4294967295;
	add.s64 	%rd16105, %rd16103, %rd16104;
	mad.lo.s64 	%rd16106, %rd13, %rd16076, %rd16105;
	shr.u64 	%rd16107, %rd16106, 32;
	and.b64  	%rd16108, %rd16066, 4294967295;
	add.s64 	%rd16109, %rd16107, %rd16108;
	shr.u64 	%rd16110, %rd16109, 32;
	and.b64  	%rd16111, %rd16069, 4294967295;
	add.s64 	%rd16112, %rd16110, %rd16111;
	shr.u64 	%rd16113, %rd16112, 32;
	and.b64  	%rd16114, %rd16072, 4294967295;
	add.s64 	%rd16115, %rd16113, %rd16114;
	shr.u64 	%rd16116, %rd16115, 32;
	and.b64  	%rd16117, %rd16075, 4294967295;
	add.s64 	%rd16118, %rd16116, %rd16117;
	{ .reg .b32 tmp; mov.b64 {tmp, %r2786}, %rd16118; }
	add.s32 	%r2787, %r2783, %r2786;
	mul.lo.s32 	%r2788, %r75, %r2785;
	cvt.u64.u32 	%rd16119, %r2788;
	and.b64  	%rd16120, %rd16082, 4294967295;
	mad.lo.s64 	%rd16121, %rd6, %rd16119, %rd16120;
	shr.u64 	%rd16122, %rd16121, 32;
	and.b64  	%rd16123, %rd16086, 4294967295;
	add.s64 	%rd16124, %rd16122, %rd16123;
	mad.lo.s64 	%rd16125, %rd7, %rd16119, %rd16124;
	cvt.u32.u64 	%r2789, %rd16125;
	shr.u64 	%rd16126, %rd16125, 32;
	and.b64  	%rd16127, %rd16090, 4294967295;
	add.s64 	%rd16128, %rd16126, %rd16127;
	mad.lo.s64 	%rd16129, %rd8, %rd16119, %rd16128;
	shr.u64 	%rd16130, %rd16129, 32;
	and.b64  	%rd16131, %rd16094, 4294967295;
	add.s64 	%rd16132, %rd16130, %rd16131;
	mad.lo.s64 	%rd16133, %rd9, %rd16119, %rd16132;
	shr.u64 	%rd16134, %rd16133, 32;
	and.b64  	%rd16135, %rd16098, 4294967295;
	add.s64 	%rd16136, %rd16134, %rd16135;
	mad.lo.s64 	%rd16137, %rd10, %rd16119, %rd16136;
	shr.u64 	%rd16138, %rd16137, 32;
	and.b64  	%rd16139, %rd16102, 4294967295;
	add.s64 	%rd16140, %rd16138, %rd16139;
	mad.lo.s64 	%rd16141, %rd11, %rd16119, %rd16140;
	shr.u64 	%rd16142, %rd16141, 32;
	and.b64  	%rd16143, %rd16106, 4294967295;
	add.s64 	%rd16144, %rd16142, %rd16143;
	mad.lo.s64 	%rd16145, %rd12, %rd16119, %rd16144;
	shr.u64 	%rd16146, %rd16145, 32;
	and.b64  	%rd16147, %rd16109, 4294967295;
	add.s64 	%rd16148, %rd16146, %rd16147;
	mad.lo.s64 	%rd16149, %rd13, %rd16119, %rd16148;
	shr.u64 	%rd16150, %rd16149, 32;
	and.b64  	%rd16151, %rd16112, 4294967295;
	add.s64 	%rd16152, %rd16150, %rd16151;
	shr.u64 	%rd16153, %rd16152, 32;
	and.b64  	%rd16154, %rd16115, 4294967295;
	add.s64 	%rd16155, %rd16153, %rd16154;
	shr.u64 	%rd16156, %rd16155, 32;
	and.b64  	%rd16157, %rd16118, 4294967295;
	add.s64 	%rd16158, %rd16156, %rd16157;
	{ .reg .b32 tmp; mov.b64 {tmp, %r2790}, %rd16158; }
	add.s32 	%r2791, %r2787, %r2790;
	mul.lo.s32 	%r2792, %r75, %r2789;
	cvt.u64.u32 	%rd16159, %r2792;
	and.b64  	%rd16160, %rd16125, 4294967295;
	mad.lo.s64 	%rd16161, %rd6, %rd16159, %rd16160;
	shr.u64 	%rd16162, %rd16161, 32;
	and.b64  	%rd16163, %rd16129, 4294967295;
	add.s64 	%rd16164, %rd16162, %rd16163;
	mad.lo.s64 	%rd16165, %rd7, %rd16159, %rd16164;
	cvt.u32.u64 	%r2793, %rd16165;
	shr.u64 	%rd16166, %rd16165, 32;
	and.b64  	%rd16167, %rd16133, 4294967295;
	add.s64 	%rd16168, %rd16166, %rd16167;
	mad.lo.s64 	%rd16169, %rd8, %rd16159, %rd16168;
	shr.u64 	%rd16170, %rd16169, 32;
	and.b64  	%rd16171, %rd16137, 4294967295;
	add.s64 	%rd16172, %rd16170, %rd16171;
	mad.lo.s64 	%rd16173, %rd9, %rd16159, %rd16172;
	shr.u64 	%rd16174, %rd16173, 32;
	and.b64  	%rd16175, %rd16141, 4294967295;
	add.s64 	%rd16176, %rd16174, %rd16175;
	mad.lo.s64 	%rd16177, %rd10, %rd16159, %rd16176;
	shr.u64 	%rd16178, %rd16177, 32;
	and.b64  	%rd16179, %rd16145, 4294967295;
	add.s64 	%rd16180, %rd16178, %rd16179;
	mad.lo.s64 	%rd16181, %rd11, %rd16159, %rd16180;
	shr.u64 	%rd16182, %rd16181, 32;
	and.b64  	%rd16183, %rd16149, 4294967295;
	add.s64 	%rd16184, %rd16182, %rd16183;
	mad.lo.s64 	%rd16185, %rd12, %rd16159, %rd16184;
	shr.u64 	%rd16186, %rd16185, 32;
	and.b64  	%rd16187, %rd16152, 4294967295;
	add.s64 	%rd16188, %rd16186, %rd16187;
	mad.lo.s64 	%rd16189, %rd13, %rd16159, %rd16188;
	shr.u64 	%rd16190, %rd16189, 32;
	and.b64  	%rd16191, %rd16155, 4294967295;
	add.s64 	%rd16192, %rd16190, %rd16191;
	shr.u64 	%rd16193, %rd16192, 32;
	and.b64  	%rd16194, %rd16158, 4294967295;
	add.s64 	%rd16195, %rd16193, %rd16194;
	{ .reg .b32 tmp; mov.b64 {tmp, %r2794}, %rd16195; }
	add.s32 	%r2795, %r2791, %r2794;
	mul.lo.s32 	%r2796, %r75, %r2793;
	cvt.u64.u32 	%rd16196, %r2796;
	and.b64  	%rd16197, %rd16165, 4294967295;
	mad.lo.s64 	%rd16198, %rd6, %rd16196, %rd16197;
	shr.u64 	%rd16199, %rd16198, 32;
	and.b64  	%rd16200, %rd16169, 4294967295;
	add.s64 	%rd16201, %rd16199, %rd16200;
	mad.lo.s64 	%rd16202, %rd7, %rd16196, %rd16201;
	cvt.u32.u64 	%r2797, %rd16202;
	shr.u64 	%rd16203, %rd16202, 32;
	and.b64  	%rd16204, %rd16173, 4294967295;
	add.s64 	%rd16205, %rd16203, %rd16204;
	mad.lo.s64 	%rd16206, %rd8, %rd16196, %rd16205;
	shr.u64 	%rd16207, %rd16206, 32;
	and.b64  	%rd16208, %rd16177, 4294967295;
	add.s64 	%rd16209, %rd16207, %rd16208;
	mad.lo.s64 	%rd16210, %rd9, %rd16196, %rd16209;
	shr.u64 	%rd16211, %rd16210, 32;
	and.b64  	%rd16212, %rd16181, 4294967295;
	add.s64 	%rd16213, %rd16211, %rd16212;
	mad.lo.s64 	%rd16214, %rd10, %rd16196, %rd16213;
	shr.u64 	%rd16215, %rd16214, 32;
	and.b64  	%rd16216, %rd16185, 4294967295;
	add.s64 	%rd16217, %rd16215, %rd16216;
	mad.lo.s64 	%rd16218, %rd11, %rd16196, %rd16217;
	shr.u64 	%rd16219, %rd16218, 32;
	and.b64  	%rd16220, %rd16189, 4294967295;
	add.s64 	%rd16221, %rd16219, %rd16220;
	mad.lo.s64 	%rd16222, %rd12, %rd16196, %rd16221;
	shr.u64 	%rd16223, %rd16222, 32;
	and.b64  	%rd16224, %rd16192, 4294967295;
	add.s64 	%rd16225, %rd16223, %rd16224;
	mad.lo.s64 	%rd16226, %rd13, %rd16196, %rd16225;
	shr.u64 	%rd16227, %rd16226, 32;
	and.b64  	%rd16228, %rd16195, 4294967295;
	add.s64 	%rd16229, %rd16227, %rd16228;
	{ .reg .b32 tmp; mov.b64 {tmp, %r2798}, %rd16229; }
	add.s32 	%r2799, %r2795, %r2798;
	mul.lo.s32 	%r2800, %r75, %r2797;
	cvt.u64.u32 	%rd16230, %r2800;
	and.b64  	%rd16231, %rd16202, 4294967295;
	mad.lo.s64 	%rd16232, %rd6, %rd16230, %rd16231;
	shr.u64 	%rd16233, %rd16232, 32;
	and.b64  	%rd16234, %rd16206, 4294967295;
	add.s64 	%rd16235, %rd16233, %rd16234;
	mad.lo.s64 	%rd1036, %rd7, %rd16230, %rd16235;
	cvt.u32.u64 	%r4846, %rd1036;
	shr.u64 	%rd16236, %rd1036, 32;
	and.b64  	%rd16237, %rd16210, 4294967295;
	add.s64 	%rd16238, %rd16236, %rd16237;
	mad.lo.s64 	%rd1037, %rd8, %rd16230, %rd16238;
	cvt.u32.u64 	%r4845, %rd1037;
	shr.u64 	%rd16239, %rd1037, 32;
	and.b64  	%rd16240, %rd16214, 4294967295;
	add.s64 	%rd16241, %rd16239, %rd16240;
	mad.lo.s64 	%rd1038, %rd9, %rd16230, %rd16241;
	cvt.u32.u64 	%r4844, %rd1038;
	shr.u64 	%rd16242, %rd1038, 32;
	and.b64  	%rd16243, %rd16218, 4294967295;
	add.s64 	%rd16244, %rd16242, %rd16243;
	mad.lo.s64 	%rd1039, %rd10, %rd16230, %rd16244;
	cvt.u32.u64 	%r4843, %rd1039;
	shr.u64 	%rd16245, %rd1039, 32;
	and.b64  	%rd16246, %rd16222, 4294967295;
	add.s64 	%rd16247, %rd16245, %rd16246;
	mad.lo.s64 	%rd1040, %rd11, %rd16230, %rd16247;
	cvt.u32.u64 	%r4842, %rd1040;
	shr.u64 	%rd16248, %rd1040, 32;
	and.b64  	%rd16249, %rd16226, 4294967295;
	add.s64 	%rd16250, %rd16248, %rd16249;
	mad.lo.s64 	%rd1041, %rd12, %rd16230, %rd16250;
	cvt.u32.u64 	%r4841, %rd1041;
	shr.u64 	%rd16251, %rd1041, 32;
	and.b64  	%rd16252, %rd16229, 4294967295;
	add.s64 	%rd16253, %rd16251, %rd16252;
	mad.lo.s64 	%rd1042, %rd13, %rd16230, %rd16253;
	cvt.u32.u64 	%r4840, %rd1042;
	{ .reg .b32 tmp; mov.b64 {tmp, %r2801}, %rd1042; }
	add.s32 	%r4839, %r2799, %r2801;
	setp.gt.u32 	%p673, %r4839, %r2769;
	@%p673 bra 	$L__BB4_591;
	setp.lt.u32 	%p674, %r4839, %r2769;
	@%p674 bra 	$L__BB4_592;
	cvt.u32.u64 	%r2804, %rd12;
	setp.lt.u32 	%p675, %r2804, %r4840;
	@%p675 bra 	$L__BB4_591;
	setp.gt.u32 	%p676, %r2804, %r4840;
	@%p676 bra 	$L__BB4_592;
	cvt.u32.u64 	%r2807, %rd11;
	setp.lt.u32 	%p677, %r2807, %r4841;
	@%p677 bra 	$L__BB4_591;
	setp.gt.u32 	%p678, %r2807, %r4841;
	@%p678 bra 	$L__BB4_592;
	cvt.u32.u64 	%r2810, %rd10;
	setp.lt.u32 	%p679, %r2810, %r4842;
	@%p679 bra 	$L__BB4_591;
	setp.gt.u32 	%p680, %r2810, %r4842;
	@%p680 bra 	$L__BB4_592;
	cvt.u32.u64 	%r2813, %rd9;
	setp.lt.u32 	%p681, %r2813, %r4843;
	@%p681 bra 	$L__BB4_591;
	setp.gt.u32 	%p682, %r2813, %r4843;
	@%p682 bra 	$L__BB4_592;
	cvt.u32.u64 	%r2816, %rd8;
	setp.lt.u32 	%p683, %r2816, %r4844;
	@%p683 bra 	$L__BB4_591;
	setp.gt.u32 	%p684, %r2816, %r4844;
	@%p684 bra 	$L__BB4_592;
	cvt.u32.u64 	%r2819, %rd7;
	setp.lt.u32 	%p685, %r2819, %r4845;
	@%p685 bra 	$L__BB4_591;
	cvt.u32.u64 	%r2821, %rd6;
	setp.gt.u32 	%p686, %r2819, %r4845;
	setp.gt.u32 	%p687, %r2821, %r4846;
	or.pred  	%p688, %p686, %p687;
	@%p688 bra 	$L__BB4_592;
$L__BB4_591:
	and.b64  	%rd16255, %rd1036, 4294967295;
	sub.s64 	%rd16256, %rd16255, %rd6;
	shr.u64 	%rd16257, %rd16256, 63;
	cvt.u32.u64 	%r4846, %rd16256;
	and.b64  	%rd16258, %rd1037, 4294967295;
	add.s64 	%rd16259, %rd16257, %rd7;
	sub.s64 	%rd16260, %rd16258, %rd16259;
	shr.u64 	%rd16261, %rd16260, 63;
	cvt.u32.u64 	%r4845, %rd16260;
	and.b64  	%rd16262, %rd1038, 4294967295;
	add.s64 	%rd16263, %rd16261, %rd8;
	sub.s64 	%rd16264, %rd16262, %rd16263;
	shr.u64 	%rd16265, %rd16264, 63;
	cvt.u32.u64 	%r4844, %rd16264;
	and.b64  	%rd16266, %rd1039, 4294967295;
	add.s64 	%rd16267, %rd16265, %rd9;
	sub.s64 	%rd16268, %rd16266, %rd16267;
	shr.u64 	%rd16269, %rd16268, 63;
	cvt.u32.u64 	%r4843, %rd16268;
	and.b64  	%rd16270, %rd1040, 4294967295;
	add.s64 	%rd16271, %rd16269, %rd10;
	sub.s64 	%rd16272, %rd16270, %rd16271;
	shr.u64 	%rd16273, %rd16272, 63;
	cvt.u32.u64 	%r4842, %rd16272;
	and.b64  	%rd16274, %rd1041, 4294967295;
	add.s64 	%rd16275, %rd16273, %rd11;
	sub.s64 	%rd16276, %rd16274, %rd16275;
	shr.u64 	%rd16277, %rd16276, 63;
	cvt.u32.u64 	%r4841, %rd16276;
	and.b64  	%rd16278, %rd1042, 4294967295;
	add.s64 	%rd16279, %rd16277, %rd12;
	sub.s64 	%rd16280, %rd16278, %rd16279;
	shr.u64 	%rd16281, %rd16280, 63;
	cvt.u32.u64 	%r4840, %rd16280;
	cvt.u32.u64 	%r2825, %rd16281;
	add.s32 	%r2826, %r2769, %r2825;
	sub.s32 	%r4839, %r4839, %r2826;
$L__BB4_592:
	setp.ne.s32 	%p689, %r4889, 0;
	mov.b32 	%r4890, 0;
	mov.b32 	%r4889, 1;
	mov.u32 	%r4891, %r4890;
	mov.u32 	%r4892, %r4890;
	mov.u32 	%r4893, %r4890;
	mov.u32 	%r4894, %r4890;
	mov.u32 	%r4895, %r4890;
	mov.u32 	%r4896, %r4890;
	mov.u32 	%r4897, %r4890;
	mov.u32 	%r4898, %r4922;
	mov.u32 	%r4899, %r4923;
	mov.u32 	%r4900, %r4924;
	mov.u32 	%r4901, %r4925;
	mov.u32 	%r4902, %r4926;
	mov.u32 	%r4903, %r4927;
	mov.u32 	%r4904, %r4928;
	mov.u32 	%r4905, %r4929;
	mov.u32 	%r4906, %r4922;
	mov.u32 	%r4907, %r4923;
	mov.u32 	%r4908, %r4924;
	mov.u32 	%r4909, %r4925;
	mov.u32 	%r4910, %r4926;
	mov.u32 	%r4911, %r4927;
	mov.u32 	%r4912, %r4928;
	mov.u32 	%r4913, %r4929;
	@%p689 bra 	$L__BB4_828;
	or.b32  	%r2831, %r84, %r83;
	or.b32  	%r2832, %r2831, %r82;
	or.b32  	%r2833, %r2832, %r81;
	or.b32  	%r2834, %r2833, %r80;
	or.b32  	%r2835, %r2834, %r79;
	or.b32  	%r2836, %r2835, %r78;
	or.b32  	%r2837, %r2836, %r77;
	setp.eq.s32 	%p690, %r2837, 0;
	mov.u32 	%r4898, %r4922;
	mov.u32 	%r4899, %r4923;
	mov.u32 	%r4900, %r4924;
	mov.u32 	%r4901, %r4925;
	mov.u32 	%r4902, %r4926;
	mov.u32 	%r4903, %r4927;
	mov.u32 	%r4904, %r4928;
	mov.u32 	%r4905, %r4929;
	mov.u32 	%r4906, %r4922;
	mov.u32 	%r4907, %r4923;
	mov.u32 	%r4908, %r4924;
	mov.u32 	%r4909, %r4925;
	mov.u32 	%r4910, %r4926;
	mov.u32 	%r4911, %r4927;
	mov.u32 	%r4912, %r4928;
	mov.u32 	%r4913, %r4929;
	@%p690 bra 	$L__BB4_828;
	or.b32  	%r2840, %r92, %r91;
	or.b32  	%r2841, %r2840, %r90;
	or.b32  	%r2842, %r2841, %r89;
	or.b32  	%r2843, %r2842, %r88;
	or.b32  	%r2844, %r2843, %r87;
	or.b32  	%r2845, %r2844, %r86;
	or.b32  	%r2846, %r2845, %r85;
	setp.eq.s32 	%p691, %r2846, 0;
	mov.u32 	%r4891, %r4890;
	mov.u32 	%r4892, %r4890;
	mov.u32 	%r4893, %r4890;
	mov.u32 	%r4894, %r4890;
	mov.u32 	%r4895, %r4890;
	mov.u32 	%r4896, %r4890;
	mov.u32 	%r4897, %r4890;
	mov.u32 	%r4898, %r4922;
	mov.u32 	%r4899, %r4923;
	mov.u32 	%r4900, %r4924;
	mov.u32 	%r4901, %r4925;
	mov.u32 	%r4902, %r4926;
	mov.u32 	%r4903, %r4927;
	mov.u32 	%r4904, %r4928;
	mov.u32 	%r4905, %r4929;
	mov.u32 	%r4906, %r4922;
	mov.u32 	%r4907, %r4923;
	mov.u32 	%r4908, %r4924;
	mov.u32 	%r4909, %r4925;
	mov.u32 	%r4910, %r4926;
	mov.u32 	%r4911, %r4927;
	mov.u32 	%r4912, %r4928;
	mov.u32 	%r4913, %r4929;
	@%p691 bra 	$L__BB4_828;
	cvt.u32.u64 	%r2847, %rd13;
	mul.wide.u32 	%rd16282, %r92, %r92;
	cvt.u32.u64 	%r2848, %rd16282;
	shr.u64 	%rd16283, %rd16282, 32;
	mul.wide.u32 	%rd16284, %r91, %r92;
	add.s64 	%rd16285, %rd16283, %rd16284;
	shr.u64 	%rd16286, %rd16285, 32;
	mul.wide.u32 	%rd16287, %r90, %r92;
	add.s64 	%rd16288, %rd16286, %rd16287;
	shr.u64 	%rd16289, %rd16288, 32;
	mul.wide.u32 	%rd16290, %r89, %r92;
	add.s64 	%rd16291, %rd16289, %rd16290;
	shr.u64 	%rd16292, %rd16291, 32;
	mul.wide.u32 	%rd16293, %r88, %r92;
	add.s64 	%rd16294, %rd16292, %rd16293;
	shr.u64 	%rd16295, %rd16294, 32;
	mul.wide.u32 	%rd16296, %r87, %r92;
	add.s64 	%rd16297, %rd16295, %rd16296;
	shr.u64 	%rd16298, %rd16297, 32;
	mul.wide.u32 	%rd16299, %r86, %r92;
	add.s64 	%rd16300, %rd16298, %rd16299;
	shr.u64 	%rd16301, %rd16300, 32;
	mul.wide.u32 	%rd16302, %r85, %r92;
	add.s64 	%rd16303, %rd16301, %rd16302;
	shr.u64 	%rd16304, %rd16303, 32;
	and.b64  	%rd16305, %rd16285, 4294967295;
	add.s64 	%rd16306, %rd16284, %rd16305;
	shr.u64 	%rd16307, %rd16306, 32;
	mul.wide.u32 	%rd16308, %r91, %r91;
	and.b64  	%rd16309, %rd16288, 4294967295;
	add.s64 	%rd16310, %rd16307, %rd16309;
	add.s64 	%rd16311, %rd16310, %rd16308;
	shr.u64 	%rd16312, %rd16311, 32;
	mul.wide.u32 	%rd16313, %r90, %r91;
	and.b64  	%rd16314, %rd16291, 4294967295;
	add.s64 	%rd16315, %rd16312, %rd16314;
	add.s64 	%rd16316, %rd16315, %rd16313;
	shr.u64 	%rd16317, %rd16316, 32;
	mul.wide.u32 	%rd16318, %r89, %r91;
	and.b64  	%rd16319, %rd16294, 4294967295;
	add.s64 	%rd16320, %rd16317, %rd16319;
	add.s64 	%rd16321, %rd16320, %rd16318;
	shr.u64 	%rd16322, %rd16321, 32;
	mul.wide.u32 	%rd16323, %r88, %r91;
	and.b64  	%rd16324, %rd16297, 4294967295;
	add.s64 	%rd16325, %rd16322, %rd16324;
	add.s64 	%rd16326, %rd16325, %rd16323;
	shr.u64 	%rd16327, %rd16326, 32;
	mul.wide.u32 	%rd16328, %r87, %r91;
	and.b64  	%rd16329, %rd16300, 4294967295;
	add.s64 	%rd16330, %rd16327, %rd16329;
	add.s64 	%rd16331, %rd16330, %rd16328;
	shr.u64 	%rd16332, %rd16331, 32;
	mul.wide.u32 	%rd16333, %r86, %r91;
	and.b64  	%rd16334, %rd16303, 4294967295;
	add.s64 	%rd16335, %rd16332, %rd16334;
	add.s64 	%rd16336, %rd16335, %rd16333;
	shr.u64 	%rd16337, %rd16336, 32;
	mul.wide.u32 	%rd16338, %r85, %r91;
	add.s64 	%rd16339, %rd16337, %rd16304;
	add.s64 	%rd16340, %rd16339, %rd16338;
	shr.u64 	%rd16341, %rd16340, 32;
	and.b64  	%rd16342, %rd16311, 4294967295;
	add.s64 	%rd16343, %rd16287, %rd16342;
	shr.u64 	%rd16344, %rd16343, 32;
	and.b64  	%rd16345, %rd16316, 4294967295;
	add.s64 	%rd16346, %rd16344, %rd16345;
	add.s64 	%rd16347, %rd16346, %rd16313;
	shr.u64 	%rd16348, %rd16347, 32;
	mul.wide.u32 	%rd16349, %r90, %r90;
	and.b64  	%rd16350, %rd16321, 4294967295;
	add.s64 	%rd16351, %rd16348, %rd16350;
	add.s64 	%rd16352, %rd16351, %rd16349;
	shr.u64 	%rd16353, %rd16352, 32;
	mul.wide.u32 	%rd16354, %r89, %r90;
	and.b64  	%rd16355, %rd16326, 4294967295;
	add.s64 	%rd16356, %rd16353, %rd16355;
	add.s64 	%rd16357, %rd16356, %rd16354;
	shr.u64 	%rd16358, %rd16357, 32;
	mul.wide.u32 	%rd16359, %r88, %r90;
	and.b64  	%rd16360, %rd16331, 4294967295;
	add.s64 	%rd16361, %rd16358, %rd16360;
	add.s64 	%rd16362, %rd16361, %rd16359;
	shr.u64 	%rd16363, %rd16362, 32;
	mul.wide.u32 	%rd16364, %r87, %r90;
	and.b64  	%rd16365, %rd16336, 4294967295;
	add.s64 	%rd16366, %rd16363, %rd16365;
	add.s64 	%rd16367, %rd16366, %rd16364;
	shr.u64 	%rd16368, %rd16367, 32;
	mul.wide.u32 	%rd16369, %r86, %r90;
	and.b64  	%rd16370, %rd16340, 4294967295;
	add.s64 	%rd16371, %rd16368, %rd16370;
	add.s64 	%rd16372, %rd16371, %rd16369;
	shr.u64 	%rd16373, %rd16372, 32;
	mul.wide.u32 	%rd16374, %r85, %r90;
	add.s64 	%rd16375, %rd16373, %rd16341;
	add.s64 	%rd16376, %rd16375, %rd16374;
	shr.u64 	%rd16377, %rd16376, 32;
	and.b64  	%rd16378, %rd16347, 4294967295;
	add.s64 	%rd16379, %rd16290, %rd16378;
	shr.u64 	%rd16380, %rd16379, 32;
	and.b64  	%rd16381, %rd16352, 4294967295;
	add.s64 	%rd16382, %rd16380, %rd16381;
	add.s64 	%rd16383, %rd16382, %rd16318;
	shr.u64 	%rd16384, %rd16383, 32;
	and.b64  	%rd16385, %rd16357, 4294967295;
	add.s64 	%rd16386, %rd16384, %rd16385;
	add.s64 	%rd16387, %rd16386, %rd16354;
	shr.u64 	%rd16388, %rd16387, 32;
	mul.wide.u32 	%rd16389, %r89, %r89;
	and.b64  	%rd16390, %rd16362, 4294967295;
	add.s64 	%rd16391, %rd16388, %rd16390;
	add.s64 	%rd16392, %rd16391, %rd16389;
	shr.u64 	%rd16393, %rd16392, 32;
	mul.wide.u32 	%rd16394, %r88, %r89;
	and.b64  	%rd16395, %rd16367, 4294967295;
	add.s64 	%rd16396, %rd16393, %rd16395;
	add.s64 	%rd16397, %rd16396, %rd16394;
	shr.u64 	%rd16398, %rd16397, 32;
	mul.wide.u32 	%rd16399, %r87, %r89;
	and.b64  	%rd16400, %rd16372, 4294967295;
	add.s64 	%rd16401, %rd16398, %rd16400;
	add.s64 	%rd16402, %rd16401, %rd16399;
	shr.u64 	%rd16403, %rd16402, 32;
	mul.wide.u32 	%rd16404, %r86, %r89;
	and.b64  	%rd16405, %rd16376, 4294967295;
	add.s64 	%rd16406, %rd16403, %rd16405;
	add.s64 	%rd16407, %rd16406, %rd16404;
	shr.u64 	%rd16408, %rd16407, 32;
	mul.wide.u32 	%rd16409, %r85, %r89;
	add.s64 	%rd16410, %rd16408, %rd16377;
	add.s64 	%rd16411, %rd16410, %rd16409;
	shr.u64 	%rd16412, %rd16411, 32;
	and.b64  	%rd16413, %rd16383, 4294967295;
	add.s64 	%rd16414, %rd16293, %rd16413;
	shr.u64 	%rd16415, %rd16414, 32;
	and.b64  	%rd16416, %rd16387, 4294967295;
	add.s64 	%rd16417, %rd16415, %rd16416;
	add.s64 	%rd16418, %rd16417, %rd16323;
	shr.u64 	%rd16419, %rd16418, 32;
	and.b64  	%rd16420, %rd16392, 4294967295;
	add.s64 	%rd16421, %rd16419, %rd16420;
	add.s64 	%rd16422, %rd16421, %rd16359;
	shr.u64 	%rd16423, %rd16422, 32;
	and.b64  	%rd16424, %rd16397, 4294967295;
	add.s64 	%rd16425, %rd16423, %rd16424;
	add.s64 	%rd16426, %rd16425, %rd16394;
	shr.u64 	%rd16427, %rd16426, 32;
	mul.wide.u32 	%rd16428, %r88, %r88;
	and.b64  	%rd16429, %rd16402, 4294967295;
	add.s64 	%rd16430, %rd16427, %rd16429;
	add.s64 	%rd16431, %rd16430, %rd16428;
	shr.u64 	%rd16432, %rd16431, 32;
	mul.wide.u32 	%rd16433, %r87, %r88;
	and.b64  	%rd16434, %rd16407, 4294967295;
	add.s64 	%rd16435, %rd16432, %rd16434;
	add.s64 	%rd16436, %rd16435, %rd16433;
	shr.u64 	%rd16437, %rd16436, 32;
	mul.wide.u32 	%rd16438, %r86, %r88;
	and.b64  	%rd16439, %rd16411, 4294967295;
	add.s64 	%rd16440, %rd16437, %rd16439;
	add.s64 	%rd16441, %rd16440, %rd16438;
	shr.u64 	%rd16442, %rd16441, 32;
	mul.wide.u32 	%rd16443, %r85, %r88;
	add.s64 	%rd16444, %rd16442, %rd16412;
	add.s64 	%rd16445, %rd16444, %rd16443;
	shr.u64 	%rd16446, %rd16445, 32;
	and.b64  	%rd16447, %rd16418, 4294967295;
	add.s64 	%rd16448, %rd16296, %rd16447;
	shr.u64 	%rd16449, %rd16448, 32;
	and.b64  	%rd16450, %rd16422, 4294967295;
	add.s64 	%rd16451, %rd16449, %rd16450;
	add.s64 	%rd16452, %rd16451, %rd16328;
	shr.u64 	%rd16453, %rd16452, 32;
	and.b64  	%rd16454, %rd16426, 4294967295;
	add.s64 	%rd16455, %rd16453, %rd16454;
	add.s64 	%rd16456, %rd16455, %rd16364;
	shr.u64 	%rd16457, %rd16456, 32;
	and.b64  	%rd16458, %rd16431, 4294967295;
	add.s64 	%rd16459, %rd16457, %rd16458;
	add.s64 	%rd16460, %rd16459, %rd16399;
	shr.u64 	%rd16461, %rd16460, 32;
	and.b64  	%rd16462, %rd16436, 4294967295;
	add.s64 	%rd16463, %rd16461, %rd16462;
	add.s64 	%rd16464, %rd16463, %rd16433;
	shr.u64 	%rd16465, %rd16464, 32;
	mul.wide.u32 	%rd16466, %r87, %r87;
	and.b64  	%rd16467, %rd16441, 4294967295;
	add.s64 	%rd16468, %rd16465, %rd16467;
	add.s64 	%rd16469, %rd16468, %rd16466;
	shr.u64 	%rd16470, %rd16469, 32;
	mul.wide.u32 	%rd16471, %r86, %r87;
	and.b64  	%rd16472, %rd16445, 4294967295;
	add.s64 	%rd16473, %rd16470, %rd16472;
	add.s64 	%rd16474, %rd16473, %rd16471;
	shr.u64 	%rd16475, %rd16474, 32;
	mul.wide.u32 	%rd16476, %r85, %r87;
	add.s64 	%rd16477, %rd16475, %rd16446;
	add.s64 	%rd16478, %rd16477, %rd16476;
	shr.u64 	%rd16479, %rd16478, 32;
	and.b64  	%rd16480, %rd16452, 4294967295;
	add.s64 	%rd16481, %rd16299, %rd16480;
	shr.u64 	%rd16482, %rd16481, 32;
	and.b64  	%rd16483, %rd16456, 4294967295;
	add.s64 	%rd16484, %rd16482, %rd16483;
	add.s64 	%rd16485, %rd16484, %rd16333;
	shr.u64 	%rd16486, %rd16485, 32;
	and.b64  	%rd16487, %rd16460, 4294967295;
	add.s64 	%rd16488, %rd16486, %rd16487;
	add.s64 	%rd16489, %rd16488, %rd16369;
	shr.u64 	%rd16490, %rd16489, 32;
	and.b64  	%rd16491, %rd16464, 4294967295;
	add.s64 	%rd16492, %rd16490, %rd16491;
	add.s64 	%rd16493, %rd16492, %rd16404;
	shr.u64 	%rd16494, %rd16493, 32;
	and.b64  	%rd16495, %rd16469, 4294967295;
	add.s64 	%rd16496, %rd16494, %rd16495;
	add.s64 	%rd16497, %rd16496, %rd16438;
	shr.u64 	%rd16498, %rd16497, 32;
	and.b64  	%rd16499, %rd16474, 4294967295;
	add.s64 	%rd16500, %rd16498, %rd16499;
	add.s64 	%rd16501, %rd16500, %rd16471;
	shr.u64 	%rd16502, %rd16501, 32;
	mul.wide.u32 	%rd16503, %r86, %r86;
	and.b64  	%rd16504, %rd16478, 4294967295;
	add.s64 	%rd16505, %rd16502, %rd16504;
	add.s64 	%rd16506, %rd16505, %rd16503;
	shr.u64 	%rd16507, %rd16506, 32;
	mul.wide.u32 	%rd16508, %r85, %r86;
	add.s64 	%rd16509, %rd16507, %rd16479;
	add.s64 	%rd16510, %rd16509, %rd16508;
	shr.u64 	%rd16511, %rd16510, 32;
	and.b64  	%rd16512, %rd16485, 4294967295;
	add.s64 	%rd16513, %rd16302, %rd16512;
	shr.u64 	%rd16514, %rd16513, 32;
	and.b64  	%rd16515, %rd16489, 4294967295;
	add.s64 	%rd16516, %rd16514, %rd16515;
	add.s64 	%rd16517, %rd16516, %rd16338;
	shr.u64 	%rd16518, %rd16517, 32;
	and.b64  	%rd16519, %rd16493, 4294967295;
	add.s64 	%rd16520, %rd16518, %rd16519;
	add.s64 	%rd16521, %rd16520, %rd16374;
	shr.u64 	%rd16522, %rd16521, 32;
	and.b64  	%rd16523, %rd16497, 4294967295;
	add.s64 	%rd16524, %rd16522, %rd16523;
	add.s64 	%rd16525, %rd16524, %rd16409;
	shr.u64 	%rd16526, %rd16525, 32;
	and.b64  	%rd16527, %rd16501, 4294967295;
	add.s64 	%rd16528, %rd16526, %rd16527;
	add.s64 	%rd16529, %rd16528, %rd16443;
	shr.u64 	%rd16530, %rd16529, 32;
	and.b64  	%rd16531, %rd16506, 4294967295;
	add.s64 	%rd16532, %rd16530, %rd16531;
	add.s64 	%rd16533, %rd16532, %rd16476;
	shr.u64 	%rd16534, %rd16533, 32;
	and.b64  	%rd16535, %rd16510, 4294967295;
	add.s64 	%rd16536, %rd16534, %rd16535;
	add.s64 	%rd16537, %rd16536, %rd16508;
	shr.u64 	%rd16538, %rd16537, 32;
	mul.wide.u32 	%rd16539, %r85, %r85;
	add.s64 	%rd16540, %rd16538, %rd16511;
	add.s64 	%rd16541, %rd16540, %rd16539;
	{ .reg .b32 tmp; mov.b64 {tmp, %r2849}, %rd16541; }
	mul.lo.s32 	%r2850, %r75, %r2848;
	cvt.u64.u32 	%rd16542, %r2850;
	and.b64  	%rd16543, %rd16282, 4294967293;
	mad.lo.s64 	%rd16544, %rd6, %rd16542, %rd16543;
	shr.u64 	%rd16545, %rd16544, 32;
	and.b64  	%rd16546, %rd16306, 4294967295;
	add.s64 	%rd16547, %rd16545, %rd16546;
	mad.lo.s64 	%rd16548, %rd7, %rd16542, %rd16547;
	cvt.u32.u64 	%r2851, %rd16548;
	shr.u64 	%rd16549, %rd16548, 32;
	and.b64  	%rd16550, %rd16343, 4294967295;
	add.s64 	%rd16551, %rd16549, %rd16550;
	mad.lo.s64 	%rd16552, %rd8, %rd16542, %rd16551;
	shr.u64 	%rd16553, %rd16552, 32;
	and.b64  	%rd16554, %rd16379, 4294967295;
	add.s64 	%rd16555, %rd16553, %rd16554;
	mad.lo.s64 	%rd16556, %rd9, %rd16542, %rd16555;
	shr.u64 	%rd16557, %rd16556, 32;
	and.b64  	%rd16558, %rd16414, 4294967295;
	add.s64 	%rd16559, %rd16557, %rd16558;
	mad.lo.s64 	%rd16560, %rd10, %rd16542, %rd16559;
	shr.u64 	%rd16561, %rd16560, 32;
	and.b64  	%rd16562, %rd16448, 4294967295;
	add.s64 	%rd16563, %rd16561, %rd16562;
	mad.lo.s64 	%rd16564, %rd11, %rd16542, %rd16563;
	shr.u64 	%rd16565, %rd16564, 32;
	and.b64  	%rd16566, %rd16481, 4294967295;
	add.s64 	%rd16567, %rd16565, %rd16566;
	mad.lo.s64 	%rd16568, %rd12, %rd16542, %rd16567;
	shr.u64 	%rd16569, %rd16568, 32;
	and.b64  	%rd16570, %rd16513, 4294967295;
	add.s64 	%rd16571, %rd16569, %rd16570;
	mad.lo.s64 	%rd16572, %rd13, %rd16542, %rd16571;
	shr.u64 	%rd16573, %rd16572, 32;
	and.b64  	%rd16574, %rd16517, 4294967295;
	add.s64 	%rd16575, %rd16573, %rd16574;
	shr.u64 	%rd16576, %rd16575, 32;
	and.b64  	%rd16577, %rd16521, 4294967295;
	add.s64 	%rd16578, %rd16576, %rd16577;
	shr.u64 	%rd16579, %rd16578, 32;
	and.b64  	%rd16580, %rd16525, 4294967295;
	add.s64 	%rd16581, %rd16579, %rd16580;
	shr.u64 	%rd16582, %rd16581, 32;
	and.b64  	%rd16583, %rd16529, 4294967295;
	add.s64 	%rd16584, %rd16582, %rd16583;
	shr.u64 	%rd16585, %rd16584, 32;
	and.b64  	%rd16586, %rd16533, 4294967295;
	add.s64 	%rd16587, %rd16585, %rd16586;
	shr.u64 	%rd16588, %rd16587, 32;
	and.b64  	%rd16589, %rd16537, 4294967295;
	add.s64 	%rd16590, %rd16588, %rd16589;
	shr.u64 	%rd16591, %rd16590, 32;
	and.b64  	%rd16592, %rd16541, 4294967295;
	add.s64 	%rd16593, %rd16591, %rd16592;
	{ .reg .b32 tmp; mov.b64 {tmp, %r2852}, %rd16593; }
	add.s32 	%r2853, %r2849, %r2852;
	mul.lo.s32 	%r2854, %r75, %r2851;
	cvt.u64.u32 	%rd16594, %r2854;
	and.b64  	%rd16595, %rd16548, 4294967295;
	mad.lo.s64 	%rd16596, %rd6, %rd16594, %rd16595;
	shr.u64 	%rd16597, %rd16596, 32;
	and.b64  	%rd16598, %rd16552, 4294967295;
	add.s64 	%rd16599, %rd16597, %rd16598;
	mad.lo.s64 	%rd16600, %rd7, %rd16594, %rd16599;
	cvt.u32.u64 	%r2855, %rd16600;
	shr.u64 	%rd16601, %rd16600, 32;
	and.b64  	%rd16602, %rd16556, 4294967295;
	add.s64 	%rd16603, %rd16601, %rd16602;
	mad.lo.s64 	%rd16604, %rd8, %rd16594, %rd16603;
	shr.u64 	%rd16605, %rd16604, 32;
	and.b64  	%rd16606, %rd16560, 4294967295;
	add.s64 	%rd16607, %rd16605, %rd16606;
	mad.lo.s64 	%rd16608, %rd9, %rd16594, %rd16607;
	shr.u64 	%rd16609, %rd16608, 32;
	and.b64  	%rd16610, %rd16564, 4294967295;
	add.s64 	%rd16611, %rd16609, %rd16610;
	mad.lo.s64 	%rd16612, %rd10, %rd16594, %rd16611;
	shr.u64 	%rd16613, %rd16612, 32;
	and.b64  	%rd16614, %rd16568, 4294967295;
	add.s64 	%rd16615, %rd16613, %rd16614;
	mad.lo.s64 	%rd16616, %rd11, %rd16594, %rd16615;
	shr.u64 	%rd16617, %rd16616, 32;
	and.b64  	%rd16618, %rd16572, 4294967295;
	add.s64 	%rd16619, %rd16617, %rd16618;
	mad.lo.s64 	%rd16620, %rd12, %rd16594, %rd16619;
	shr.u64 	%rd16621, %rd16620, 32;
	and.b64  	%rd16622, %rd16575, 4294967295;
	add.s64 	%rd16623, %rd16621, %rd16622;
	mad.lo.s64 	%rd16624, %rd13, %rd16594, %rd16623;
	shr.u64 	%rd16625, %rd16624, 32;
	and.b64  	%rd16626, %rd16578, 4294967295;
	add.s64 	%rd16627, %rd16625, %rd16626;
	shr.u64 	%rd16628, %rd16627, 32;
	and.b64  	%rd16629, %rd16581, 4294967295;
	add.s64 	%rd16630, %rd16628, %rd16629;
	shr.u64 	%rd16631, %rd16630, 32;
	and.b64  	%rd16632, %rd16584, 4294967295;
	add.s64 	%rd16633, %rd16631, %rd16632;
	shr.u64 	%rd16634, %rd16633, 32;
	and.b64  	%rd16635, %rd16587, 4294967295;
	add.s64 	%rd16636, %rd16634, %rd16635;
	shr.u64 	%rd16637, %rd16636, 32;
	and.b64  	%rd16638, %rd16590, 4294967295;
	add.s64 	%rd16639, %rd16637, %rd16638;
	shr.u64 	%rd16640, %rd16639, 32;
	and.b64  	%rd16641, %rd16593, 4294967295;
	add.s64 	%rd16642, %rd16640, %rd16641;
	{ .reg .b32 tmp; mov.b64 {tmp, %r2856}, %rd16642; }
	add.s32 	%r2857, %r2853, %r2856;
	mul.lo.s32 	%r2858, %r75, %r2855;
	cvt.u64.u32 	%rd16643, %r2858;
	and.b64  	%rd16644, %rd16600, 4294967295;
	mad.lo.s64 	%rd16645, %rd6, %rd16643, %rd16644;
	shr.u64 	%rd16646, %rd16645, 32;
	and.b64  	%rd16647, %rd16604, 4294967295;
	add.s64 	%rd16648, %rd16646, %rd16647;
	mad.lo.s64 	%rd16649, %rd7, %rd16643, %rd16648;
	cvt.u32.u64 	%r2859, %rd16649;
	shr.u64 	%rd16650, %rd16649, 32;
	and.b64  	%rd16651, %rd16608, 4294967295;
	add.s64 	%rd16652, %rd16650, %rd16651;
	mad.lo.s64 	%rd16653, %rd8, %rd16643, %rd16652;
	shr.u64 	%rd16654, %rd16653, 32;
	and.b64  	%rd16655, %rd16612, 4294967295;
	add.s64 	%rd16656, %rd16654, %rd16655;
	mad.lo.s64 	%rd16657, %rd9, %rd16643, %rd16656;
	shr.u64 	%rd16658, %rd16657, 32;
	and.b64  	%rd16659, %rd16616, 4294967295;
	add.s64 	%rd16660, %rd16658, %rd16659;
	mad.lo.s64 	%rd16661, %rd10, %rd16643, %rd16660;
	shr.u64 	%rd16662, %rd16661, 32;
	and.b64  	%rd16663, %rd16620, 4294967295;
	add.s64 	%rd16664, %rd16662, %rd16663;
	mad.lo.s64 	%rd16665, %rd11, %rd16643, %rd16664;
	shr.u64 	%rd16666, %rd16665, 32;
	and.b64  	%rd16667, %rd16624, 4294967295;
	add.s64 	%rd16668, %rd16666, %rd16667;
	mad.lo.s64 	%rd16669, %rd12, %rd16643, %rd16668;
	shr.u64 	%rd16670, %rd16669, 32;
	and.b64  	%rd16671, %rd16627, 4294967295;
	add.s64 	%rd16672, %rd16670, %rd16671;
	mad.lo.s64 	%rd16673, %rd13, %rd16643, %rd16672;
	shr.u64 	%rd16674, %rd16673, 32;
	and.b64  	%rd16675, %rd16630, 4294967295;
	add.s64 	%rd16676, %rd16674, %rd16675;
	shr.u64 	%rd16677, %rd16676, 32;
	and.b64  	%rd16678, %rd16633, 4294967295;
	add.s64 	%rd16679, %rd16677, %rd16678;
	shr.u64 	%rd16680, %rd16679, 32;
	and.b64  	%rd16681, %rd16636, 4294967295;
	add.s64 	%rd16682, %rd16680, %rd16681;
	shr.u64 	%rd16683, %rd16682, 32;
	and.b64  	%rd16684, %rd16639, 4294967295;
	add.s64 	%rd16685, %rd16683, %rd16684;
	shr.u64 	%rd16686, %rd16685, 32;
	and.b64  	%rd16687, %rd16642, 4294967295;
	add.s64 	%rd16688, %rd16686, %rd16687;
	{ .reg .b32 tmp; mov.b64 {tmp, %r2860}, %rd16688; }
	add.s32 	%r2861, %r2857, %r2860;
	mul.lo.s32 	%r2862, %r75, %r2859;
	cvt.u64.u32 	%rd16689, %r2862;
	and.b64  	%rd16690, %rd16649, 4294967295;
	mad.lo.s64 	%rd16691, %rd6, %rd16689, %rd16690;
	shr.u64 	%rd16692, %rd16691, 32;
	and.b64  	%rd16693, %rd16653, 4294967295;
	add.s64 	%rd16694, %rd16692, %rd16693;
	mad.lo.s64 	%rd16695, %rd7, %rd16689, %rd16694;
	cvt.u32.u64 	%r2863, %rd16695;
	shr.u64 	%rd16696, %rd16695, 32;
	and.b64  	%rd16697, %rd16657, 4294967295;
	add.s64 	%rd16698, %rd16696, %rd16697;
	mad.lo.s64 	%rd16699, %rd8, %rd16689, %rd16698;
	shr.u64 	%rd16700, %rd16699, 32;
	and.b64  	%rd16701, %rd16661, 4294967295;
	add.s64 	%rd16702, %rd16700, %rd16701;
	mad.lo.s64 	%rd16703, %rd9, %rd16689, %rd16702;
	shr.u64 	%rd16704, %rd16703, 32;
	and.b64  	%rd16705, %rd16665, 4294967295;
	add.s64 	%rd16706, %rd16704, %rd16705;
	mad.lo.s64 	%rd16707, %rd10, %rd16689, %rd16706;
	shr.u64 	%rd16708, %rd16707, 32;
	and.b64  	%rd16709, %rd16669, 4294967295;
	add.s64 	%rd16710, %rd16708, %rd16709;
	mad.lo.s64 	%rd16711, %rd11, %rd16689, %rd16710;
	shr.u64 	%rd16712, %rd16711, 32;
	and.b64  	%rd16713, %rd16673, 4294967295;
	add.s64 	%rd16714, %rd16712, %rd16713;
	mad.lo.s64 	%rd16715, %rd12, %rd16689, %rd16714;
	shr.u64 	%rd16716, %rd16715, 32;
	and.b64  	%rd16717, %rd16676, 4294967295;
	add.s64 	%rd16718, %rd16716, %rd16717;
	mad.lo.s64 	%rd16719, %rd13, %rd16689, %rd16718;
	shr.u64 	%rd16720, %rd16719, 32;
	and.b64  	%rd16721, %rd16679, 4294967295;
	add.s64 	%rd16722, %rd16720, %rd16721;
	shr.u64 	%rd16723, %rd16722, 32;
	and.b64  	%rd16724, %rd16682, 4294967295;
	add.s64 	%rd16725, %rd16723, %rd16724;
	shr.u64 	%rd16726, %rd16725, 32;
	and.b64  	%rd16727, %rd16685, 4294967295;
	add.s64 	%rd16728, %rd16726, %rd16727;
	shr.u64 	%rd16729, %rd16728, 32;
	and.b64  	%rd16730, %rd16688, 4294967295;
	add.s64 	%rd16731, %rd16729, %rd16730;
	{ .reg .b32 tmp; mov.b64 {tmp, %r2864}, %rd16731; }
	add.s32 	%r2865, %r2861, %r2864;
	mul.lo.s32 	%r2866, %r75, %r2863;
	cvt.u64.u32 	%rd16732, %r2866;
	and.b64  	%rd16733, %rd16695, 4294967295;
	mad.lo.s64 	%rd16734, %rd6, %rd16732, %rd16733;
	shr.u64 	%rd16735, %rd16734, 32;
	and.b64  	%rd16736, %rd16699, 4294967295;
	add.s64 	%rd16737, %rd16735, %rd16736;
	mad.lo.s64 	%rd16738, %rd7, %rd16732, %rd16737;
	cvt.u32.u64 	%r2867, %rd16738;
	shr.u64 	%rd16739, %rd16738, 32;
	and.b64  	%rd16740, %rd16703, 4294967295;
	add.s64 	%rd16741, %rd16739, %rd16740;
	mad.lo.s64 	%rd16742, %rd8, %rd16732, %rd16741;
	shr.u64 	%rd16743, %rd16742, 32;
	and.b64  	%rd16744, %rd16707, 4294967295;
	add.s64 	%rd16745, %rd16743, %rd16744;
	mad.lo.s64 	%rd16746, %rd9, %rd16732, %rd16745;
	shr.u64 	%rd16747, %rd16746, 32;
	and.b64  	%rd16748, %rd16711, 4294967295;
	add.s64 	%rd16749, %rd16747, %rd16748;
	mad.lo.s64 	%rd16750, %rd10, %rd16732, %rd16749;
	shr.u64 	%rd16751, %rd16750, 32;
	and.b64  	%rd16752, %rd16715, 4294967295;
	add.s64 	%rd16753, %rd16751, %rd16752;
	mad.lo.s64 	%rd16754, %rd11, %rd16732, %rd16753;
	shr.u64 	%rd16755, %rd16754, 32;
	and.b64  	%rd16756, %rd16719, 4294967295;
	add.s64 	%rd16757, %rd16755, %rd16756;
	mad.lo.s64 	%rd16758, %rd12, %rd16732, %rd16757;
	shr.u64 	%rd16759, %rd16758, 32;
	and.b64  	%rd16760, %rd16722, 4294967295;
	add.s64 	%rd16761, %rd16759, %rd16760;
	mad.lo.s64 	%rd16762, %rd13, %rd16732, %rd16761;
	shr.u64 	%rd16763, %rd16762, 32;
	and.b64  	%rd16764, %rd16725, 4294967295;
	add.s64 	%rd16765, %rd16763, %rd16764;
	shr.u64 	%rd16766, %rd16765, 32;
	and.b64  	%rd16767, %rd16728, 4294967295;
	add.s64 	%rd16768, %rd16766, %rd16767;
	shr.u64 	%rd16769, %rd16768, 32;
	and.b64  	%rd16770, %rd16731, 4294967295;
	add.s64 	%rd16771, %rd16769, %rd16770;
	{ .reg .b32 tmp; mov.b64 {tmp, %r2868}, %rd16771; }
	add.s32 	%r2869, %r2865, %r2868;
	mul.lo.s32 	%r2870, %r75, %r2867;
	cvt.u64.u32 	%rd16772, %r2870;
	and.b64  	%rd16773, %rd16738, 4294967295;
	mad.lo.s64 	%rd16774, %rd6, %rd16772, %rd16773;
	shr.u64 	%rd16775, %rd16774, 32;
	and.b64  	%rd16776, %rd16742, 4294967295;
	add.s64 	%rd16777, %rd16775, %rd16776;
	mad.lo.s64 	%rd16778, %rd7, %rd16772, %rd16777;
	cvt.u32.u64 	%r2871, %rd16778;
	shr.u64 	%rd16779, %rd16778, 32;
	and.b64  	%rd16780, %rd16746, 4294967295;
	add.s64 	%rd16781, %rd16779, %rd16780;
	mad.lo.s64 	%rd16782, %rd8, %rd16772, %rd16781;
	shr.u64 	%rd16783, %rd16782, 32;
	and.b64  	%rd16784, %rd16750, 4294967295;
	add.s64 	%rd16785, %rd16783, %rd16784;
	mad.lo.s64 	%rd16786, %rd9, %rd16772, %rd16785;
	shr.u64 	%rd16787, %rd16786, 32;
	and.b64  	%rd16788, %rd16754, 4294967295;
	add.s64 	%rd16789, %rd16787, %rd16788;
	mad.lo.s64 	%rd16790, %rd10, %rd16772, %rd16789;
	shr.u64 	%rd16791, %rd16790, 32;
	and.b64  	%rd16792, %rd16758, 4294967295;
	add.s64 	%rd16793, %rd16791, %rd16792;
	mad.lo.s64 	%rd16794, %rd11, %rd16772, %rd16793;
	shr.u64 	%rd16795, %rd16794, 32;
	and.b64  	%rd16796, %rd16762, 4294967295;
	add.s64 	%rd16797, %rd16795, %rd16796;
	mad.lo.s64 	%rd16798, %rd12, %rd16772, %rd16797;
	shr.u64 	%rd16799, %rd16798, 32;
	and.b64  	%rd16800, %rd16765, 4294967295;
	add.s64 	%rd16801, %rd16799, %rd16800;
	mad.lo.s64 	%rd16802, %rd13, %rd16772, %rd16801;
	shr.u64 	%rd16803, %rd16802, 32;
	and.b64  	%rd16804, %rd16768, 4294967295;
	add.s64 	%rd16805, %rd16803, %rd16804;
	shr.u64 	%rd16806, %rd16805, 32;
	and.b64  	%rd16807, %rd16771, 4294967295;
	add.s64 	%rd16808, %rd16806, %rd16807;
	{ .reg .b32 tmp; mov.b64 {tmp, %r2872}, %rd16808; }
	add.s32 	%r2873, %r2869, %r2872;
	mul.lo.s32 	%r2874, %r75, %r2871;
	cvt.u64.u32 	%rd16809, %r2874;
	and.b64  	%rd16810, %rd16778, 4294967295;
	mad.lo.s64 	%rd16811, %rd6, %rd16809, %rd16810;
	shr.u64 	%rd16812, %rd16811, 32;
	and.b64  	%rd16813, %rd16782, 4294967295;
	add.s64 	%rd16814, %rd16812, %rd16813;
	mad.lo.s64 	%rd16815, %rd7, %rd16809, %rd16814;
	cvt.u32.u64 	%r2875, %rd16815;
	shr.u64 	%rd16816, %rd16815, 32;
	and.b64  	%rd16817, %rd16786, 4294967295;
	add.s64 	%rd16818, %rd16816, %rd16817;
	mad.lo.s64 	%rd16819, %rd8, %rd16809, %rd16818;
	shr.u64 	%rd16820, %rd16819, 32;
	and.b64  	%rd16821, %rd16790, 4294967295;
	add.s64 	%rd16822, %rd16820, %rd16821;
	mad.lo.s64 	%rd16823, %rd9, %rd16809, %rd16822;
	shr.u64 	%rd16824, %rd16823, 32;
	and.b64  	%rd16825, %rd16794, 4294967295;
	add.s64 	%rd16826, %rd16824, %rd16825;
	mad.lo.s64 	%rd16827, %rd10, %rd16809, %rd16826;
	shr.u64 	%rd16828, %rd16827, 32;
	and.b64  	%rd16829, %rd16798, 4294967295;
	add.s64 	%rd16830, %rd16828, %rd16829;
	mad.lo.s64 	%rd16831, %rd11, %rd16809, %rd16830;
	shr.u64 	%rd16832, %rd16831, 32;
	and.b64  	%rd16833, %rd16802, 4294967295;
	add.s64 	%rd16834, %rd16832, %rd16833;
	mad.lo.s64 	%rd16835, %rd12, %rd16809, %rd16834;
	shr.u64 	%rd16836, %rd16835, 32;
	and.b64  	%rd16837, %rd16805, 4294967295;
	add.s64 	%rd16838, %rd16836, %rd16837;
	mad.lo.s64 	%rd16839, %rd13, %rd16809, %rd16838;
	shr.u64 	%rd16840, %rd16839, 32;
	and.b64  	%rd16841, %rd16808, 4294967295;
	add.s64 	%rd16842, %rd16840, %rd16841;
	{ .reg .b32 tmp; mov.b64 {tmp, %r2876}, %rd16842; }
	add.s32 	%r2877, %r2873, %r2876;
	mul.lo.s32 	%r2878, %r75, %r2875;
	cvt.u64.u32 	%rd16843, %r2878;
	and.b64  	%rd16844, %rd16815, 4294967295;
	mad.lo.s64 	%rd16845, %rd6, %rd16843, %rd16844;
	shr.u64 	%rd16846, %rd16845, 32;
	and.b64  	%rd16847, %rd16819, 4294967295;
	add.s64 	%rd16848, %rd16846, %rd16847;
	mad.lo.s64 	%rd28070, %rd7, %rd16843, %rd16848;
	shr.u64 	%rd16849, %rd28070, 32;
	and.b64  	%rd16850, %rd16823, 4294967295;
	add.s64 	%rd16851, %rd16849, %rd16850;
	mad.lo.s64 	%rd28071, %rd8, %rd16843, %rd16851;
	cvt.u32.u64 	%r689, %rd28071;
	shr.u64 	%rd16852, %rd28071, 32;
	and.b64  	%rd16853, %rd16827, 4294967295;
	add.s64 	%rd16854, %rd16852, %rd16853;
	mad.lo.s64 	%rd28072, %rd9, %rd16843, %rd16854;
	cvt.u32.u64 	%r690, %rd28072;
	shr.u64 	%rd16855, %rd28072, 32;
	and.b64  	%rd16856, %rd16831, 4294967295;
	add.s64 	%rd16857, %rd16855, %rd16856;
	mad.lo.s64 	%rd28073, %rd10, %rd16843, %rd16857;
	cvt.u32.u64 	%r691, %rd28073;
	shr.u64 	%rd16858, %rd28073, 32;
	and.b64  	%rd16859, %rd16835, 4294967295;
	add.s64 	%rd16860, %rd16858, %rd16859;
	mad.lo.s64 	%rd28074, %rd11, %rd16843, %rd16860;
	cvt.u32.u64 	%r692, %rd28074;
	shr.u64 	%rd16861, %rd28074, 32;
	and.b64  	%rd16862, %rd16839, 4294967295;
	add.s64 	%rd16863, %rd16861, %rd16862;
	mad.lo.s64 	%rd28075, %rd12, %rd16843, %rd16863;
	cvt.u32.u64 	%r693, %rd28075;
	shr.u64 	%rd16864, %rd28075, 32;
	and.b64  	%rd16865, %rd16842, 4294967295;
	add.s64 	%rd16866, %rd16864, %rd16865;
	mad.lo.s64 	%rd28076, %rd13, %rd16843, %rd16866;
	cvt.u32.u64 	%r694, %rd28076;
	{ .reg .b32 tmp; mov.b64 {tmp, %r2879}, %rd28076; }
	add.s32 	%r4863, %r2877, %r2879;
	setp.gt.u32 	%p692, %r4863, %r2847;
	@%p692 bra 	$L__BB4_609;
	setp.lt.u32 	%p693, %r4863, %r2847;
	@%p693 bra 	$L__BB4_610;
	cvt.u32.u64 	%r2881, %rd12;
	setp.lt.u32 	%p694, %r2881, %r694;
	@%p694 bra 	$L__BB4_609;
	setp.gt.u32 	%p695, %r2881, %r694;
	@%p695 bra 	$L__BB4_610;
	cvt.u32.u64 	%r2883, %rd11;
	setp.lt.u32 	%p696, %r2883, %r693;
	@%p696 bra 	$L__BB4_609;
	setp.gt.u32 	%p697, %r2883, %r693;
	@%p697 bra 	$L__BB4_610;
	cvt.u32.u64 	%r2885, %rd10;
	setp.lt.u32 	%p698, %r2885, %r692;
	@%p698 bra 	$L__BB4_609;
	setp.gt.u32 	%p699, %r2885, %r692;
	@%p699 bra 	$L__BB4_610;
	cvt.u32.u64 	%r2887, %rd9;
	setp.lt.u32 	%p700, %r2887, %r691;
	@%p700 bra 	$L__BB4_609;
	setp.gt.u32 	%p701, %r2887, %r691;
	@%p701 bra 	$L__BB4_610;
	cvt.u32.u64 	%r2889, %rd8;
	setp.lt.u32 	%p702, %r2889, %r690;
	@%p702 bra 	$L__BB4_609;
	setp.gt.u32 	%p703, %r2889, %r690;
	@%p703 bra 	$L__BB4_610;
	cvt.u32.u64 	%r2891, %rd7;
	setp.lt.u32 	%p704, %r2891, %r689;
	@%p704 bra 	$L__BB4_609;
	cvt.u32.u64 	%r2892, %rd6;
	setp.gt.u32 	%p705, %r2891, %r689;
	cvt.u32.u64 	%r2894, %rd28070;
	setp.gt.u32 	%p706, %r2892, %r2894;
	or.pred  	%p707, %p705, %p706;
	@%p707 bra 	$L__BB4_610;
$L__BB4_609:
	and.b64  	%rd16868, %rd28070, 4294967295;
	sub.s64 	%rd28070, %rd16868, %rd6;
	shr.u64 	%rd16869, %rd28070, 63;
	and.b64  	%rd16870, %rd28071, 4294967295;
	add.s64 	%rd16871, %rd16869, %rd7;
	sub.s64 	%rd28071, %rd16870, %rd16871;
	shr.u64 	%rd16872, %rd28071, 63;
	and.b64  	%rd16873, %rd28072, 4294967295;
	add.s64 	%rd16874, %rd16872, %rd8;
	sub.s64 	%rd28072, %rd16873, %rd16874;
	shr.u64 	%rd16875, %rd28072, 63;
	and.b64  	%rd16876, %rd28073, 4294967295;
	add.s64 	%rd16877, %rd16875, %rd9;
	sub.s64 	%rd28073, %rd16876, %rd16877;
	shr.u64 	%rd16878, %rd28073, 63;
	and.b64  	%rd16879, %rd28074, 4294967295;
	add.s64 	%rd16880, %rd16878, %rd10;
	sub.s64 	%rd28074, %rd16879, %rd16880;
	shr.u64 	%rd16881, %rd28074, 63;
	and.b64  	%rd16882, %rd28075, 4294967295;
	add.s64 	%rd16883, %rd16881, %rd11;
	sub.s64 	%rd28075, %rd16882, %rd16883;
	shr.u64 	%rd16884, %rd28075, 63;
	and.b64  	%rd16885, %rd28076, 4294967295;
	add.s64 	%rd16886, %rd16884, %rd12;
	sub.s64 	%rd28076, %rd16885, %rd16886;
	shr.u64 	%rd16887, %rd28076, 63;
	cvt.u32.u64 	%r2896, %rd16887;
	add.s32 	%r2897, %r2847, %r2896;
	sub.s32 	%r4863, %r4863, %r2897;
$L__BB4_610:
	cvt.u32.u64 	%r2898, %rd13;
	cvt.u64.u32 	%rd1064, %r100;
	and.b64  	%rd1065, %rd28070, 4294967295;
	mul.lo.s64 	%rd16888, %rd1065, %rd1064;
	cvt.u32.u64 	%r2899, %rd16888;
	shr.u64 	%rd16889, %rd16888, 32;
	and.b64  	%rd1066, %rd28071, 4294967295;
	mad.lo.s64 	%rd16890, %rd1066, %rd1064, %rd16889;
	shr.u64 	%rd16891, %rd16890, 32;
	and.b64  	%rd1067, %rd28072, 4294967295;
	mad.lo.s64 	%rd16892, %rd1067, %rd1064, %rd16891;
	shr.u64 	%rd16893, %rd16892, 32;
	and.b64  	%rd1068, %rd28073, 4294967295;
	mad.lo.s64 	%rd16894, %rd1068, %rd1064, %rd16893;
	shr.u64 	%rd16895, %rd16894, 32;
	and.b64  	%rd1069, %rd28074, 4294967295;
	mad.lo.s64 	%rd16896, %rd1069, %rd1064, %rd16895;
	shr.u64 	%rd16897, %rd16896, 32;
	and.b64  	%rd1070, %rd28075, 4294967295;
	mad.lo.s64 	%rd16898, %rd1070, %rd1064, %rd16897;
	shr.u64 	%rd16899, %rd16898, 32;
	and.b64  	%rd1071, %rd28076, 4294967295;
	mad.lo.s64 	%rd16900, %rd1071, %rd1064, %rd16899;
	shr.u64 	%rd16901, %rd16900, 32;
	cvt.u64.u32 	%rd1072, %r4863;
	mul.wide.u32 	%rd16902, %r4863, %r100;
	add.s64 	%rd16903, %rd16901, %rd16902;
	shr.u64 	%rd16904, %rd16903, 32;
	cvt.u64.u32 	%rd1073, %r99;
	and.b64  	%rd16905, %rd16890, 4294967295;
	mad.lo.s64 	%rd16906, %rd1065, %rd1073, %rd16905;
	shr.u64 	%rd16907, %rd16906, 32;
	and.b64  	%rd16908, %rd16892, 4294967295;
	add.s64 	%rd16909, %rd16907, %rd16908;
	mad.lo.s64 	%rd16910, %rd1066, %rd1073, %rd16909;
	shr.u64 	%rd16911, %rd16910, 32;
	and.b64  	%rd16912, %rd16894, 4294967295;
	add.s64 	%rd16913, %rd16911, %rd16912;
	mad.lo.s64 	%rd16914, %rd1067, %rd1073, %rd16913;
	shr.u64 	%rd16915, %rd16914, 32;
	and.b64  	%rd16916, %rd16896, 4294967295;
	add.s64 	%rd16917, %rd16915, %rd16916;
	mad.lo.s64 	%rd16918, %rd1068, %rd1073, %rd16917;
	shr.u64 	%rd16919, %rd16918, 32;
	and.b64  	%rd16920, %rd16898, 4294967295;
	add.s64 	%rd16921, %rd16919, %rd16920;
	mad.lo.s64 	%rd16922, %rd1069, %rd1073, %rd16921;
	shr.u64 	%rd16923, %rd16922, 32;
	and.b64  	%rd16924, %rd16900, 4294967295;
	add.s64 	%rd16925, %rd16923, %rd16924;
	mad.lo.s64 	%rd16926, %rd1070, %rd1073, %rd16925;
	shr.u64 	%rd16927, %rd16926, 32;
	and.b64  	%rd16928, %rd16903, 4294967295;
	add.s64 	%rd16929, %rd16927, %rd16928;
	mad.lo.s64 	%rd16930, %rd1071, %rd1073, %rd16929;
	shr.u64 	%rd16931, %rd16930, 32;
	mul.wide.u32 	%rd16932, %r4863, %r99;
	add.s64 	%rd16933, %rd16931, %rd16904;
	add.s64 	%rd16934, %rd16933, %rd16932;
	shr.u64 	%rd16935, %rd16934, 32;
	cvt.u64.u32 	%rd1074, %r98;
	and.b64  	%rd16936, %rd16910, 4294967295;
	mad.lo.s64 	%rd16937, %rd1065, %rd1074, %rd16936;
	shr.u64 	%rd16938, %rd16937, 32;
	and.b64  	%rd16939, %rd16914, 4294967295;
	add.s64 	%rd16940, %rd16938, %rd16939;
	mad.lo.s64 	%rd16941, %rd1066, %rd1074, %rd16940;
	shr.u64 	%rd16942, %rd16941, 32;
	and.b64  	%rd16943, %rd16918, 4294967295;
	add.s64 	%rd16944, %rd16942, %rd16943;
	mad.lo.s64 	%rd16945, %rd1067, %rd1074, %rd16944;
	shr.u64 	%rd16946, %rd16945, 32;
	and.b64  	%rd16947, %rd16922, 4294967295;
	add.s64 	%rd16948, %rd16946, %rd16947;
	mad.lo.s64 	%rd16949, %rd1068, %rd1074, %rd16948;
	shr.u64 	%rd16950, %rd16949, 32;
	and.b64  	%rd16951, %rd16926, 4294967295;
	add.s64 	%rd16952, %rd16950, %rd16951;
	mad.lo.s64 	%rd16953, %rd1069, %rd1074, %rd16952;
	shr.u64 	%rd16954, %rd16953, 32;
	and.b64  	%rd16955, %rd16930, 4294967295;
	add.s64 	%rd16956, %rd16954, %rd16955;
	mad.lo.s64 	%rd16957, %rd1070, %rd1074, %rd16956;
	shr.u64 	%rd16958, %rd16957, 32;
	and.b64  	%rd16959, %rd16934, 4294967295;
	add.s64 	%rd16960, %rd16958, %rd16959;
	mad.lo.s64 	%rd16961, %rd1071, %rd1074, %rd16960;
	shr.u64 	%rd16962, %rd16961, 32;
	mul.wide.u32 	%rd16963, %r4863, %r98;
	add.s64 	%rd16964, %rd16962, %rd16935;
	add.s64 	%rd16965, %rd16964, %rd16963;
	shr.u64 	%rd16966, %rd16965, 32;
	cvt.u64.u32 	%rd1075, %r97;
	and.b64  	%rd16967, %rd16941, 4294967295;
	mad.lo.s64 	%rd16968, %rd1065, %rd1075, %rd16967;
	shr.u64 	%rd16969, %rd16968, 32;
	and.b64  	%rd16970, %rd16945, 4294967295;
	add.s64 	%rd16971, %rd16969, %rd16970;
	mad.lo.s64 	%rd16972, %rd1066, %rd1075, %rd16971;
	shr.u64 	%rd16973, %rd16972, 32;
	and.b64  	%rd16974, %rd16949, 4294967295;
	add.s64 	%rd16975, %rd16973, %rd16974;
	mad.lo.s64 	%rd16976, %rd1067, %rd1075, %rd16975;
	shr.u64 	%rd16977, %rd16976, 32;
	and.b64  	%rd16978, %rd16953, 4294967295;
	add.s64 	%rd16979, %rd16977, %rd16978;
	mad.lo.s64 	%rd16980, %rd1068, %rd1075, %rd16979;
	shr.u64 	%rd16981, %rd16980, 32;
	and.b64  	%rd16982, %rd16957, 4294967295;
	add.s64 	%rd16983, %rd16981, %rd16982;
	mad.lo.s64 	%rd16984, %rd1069, %rd1075, %rd16983;
	shr.u64 	%rd16985, %rd16984, 32;
	and.b64  	%rd16986, %rd16961, 4294967295;
	add.s64 	%rd16987, %rd16985, %rd16986;
	mad.lo.s64 	%rd16988, %rd1070, %rd1075, %rd16987;
	shr.u64 	%rd16989, %rd16988, 32;
	and.b64  	%rd16990, %rd16965, 4294967295;
	add.s64 	%rd16991, %rd16989, %rd16990;
	mad.lo.s64 	%rd16992, %rd1071, %rd1075, %rd16991;
	shr.u64 	%rd16993, %rd16992, 32;
	mul.wide.u32 	%rd16994, %r4863, %r97;
	add.s64 	%rd16995, %rd16993, %rd16966;
	add.s64 	%rd16996, %rd16995, %rd16994;
	shr.u64 	%rd16997, %rd16996, 32;
	cvt.u64.u32 	%rd1076, %r96;
	and.b64  	%rd16998, %rd16972, 4294967295;
	mad.lo.s64 	%rd16999, %rd1065, %rd1076, %rd16998;
	shr.u64 	%rd17000, %rd16999, 32;
	and.b64  	%rd17001, %rd16976, 4294967295;
	add.s64 	%rd17002, %rd17000, %rd17001;
	mad.lo.s64 	%rd17003, %rd1066, %rd1076, %rd17002;
	shr.u64 	%rd17004, %rd17003, 32;
	and.b64  	%rd17005, %rd16980, 4294967295;
	add.s64 	%rd17006, %rd17004, %rd17005;
	mad.lo.s64 	%rd17007, %rd1067, %rd1076, %rd17006;
	shr.u64 	%rd17008, %rd17007, 32;
	and.b64  	%rd17009, %rd16984, 4294967295;
	add.s64 	%rd17010, %rd17008, %rd17009;
	mad.lo.s64 	%rd17011, %rd1068, %rd1076, %rd17010;
	shr.u64 	%rd17012, %rd17011, 32;
	and.b64  	%rd17013, %rd16988, 4294967295;
	add.s64 	%rd17014, %rd17012, %rd17013;
	mad.lo.s64 	%rd17015, %rd1069, %rd1076, %rd17014;
	shr.u64 	%rd17016, %rd17015, 32;
	and.b64  	%rd17017, %rd16992, 4294967295;
	add.s64 	%rd17018, %rd17016, %rd17017;
	mad.lo.s64 	%rd17019, %rd1070, %rd1076, %rd17018;
	shr.u64 	%rd17020, %rd17019, 32;
	and.b64  	%rd17021, %rd16996, 4294967295;
	add.s64 	%rd17022, %rd17020, %rd17021;
	mad.lo.s64 	%rd17023, %rd1071, %rd1076, %rd17022;
	shr.u64 	%rd17024, %rd17023, 32;
	mul.wide.u32 	%rd17025, %r4863, %r96;
	add.s64 	%rd17026, %rd17024, %rd16997;
	add.s64 	%rd17027, %rd17026, %rd17025;
	shr.u64 	%rd17028, %rd17027, 32;
	cvt.u64.u32 	%rd1077, %r95;
	and.b64  	%rd17029, %rd17003, 4294967295;
	mad.lo.s64 	%rd17030, %rd1065, %rd1077, %rd17029;
	shr.u64 	%rd17031, %rd17030, 32;
	and.b64  	%rd17032, %rd17007, 4294967295;
	add.s64 	%rd17033, %rd17031, %rd17032;
	mad.lo.s64 	%rd17034, %rd1066, %rd1077, %rd17033;
	shr.u64 	%rd17035, %rd17034, 32;
	and.b64  	%rd17036, %rd17011, 4294967295;
	add.s64 	%rd17037, %rd17035, %rd17036;
	mad.lo.s64 	%rd17038, %rd1067, %rd1077, %rd17037;
	shr.u64 	%rd17039, %rd17038, 32;
	and.b64  	%rd17040, %rd17015, 4294967295;
	add.s64 	%rd17041, %rd17039, %rd17040;
	mad.lo.s64 	%rd17042, %rd1068, %rd1077, %rd17041;
	shr.u64 	%rd17043, %rd17042, 32;
	and.b64  	%rd17044, %rd17019, 4294967295;
	add.s64 	%rd17045, %rd17043, %rd17044;
	mad.lo.s64 	%rd17046, %rd1069, %rd1077, %rd17045;
	shr.u64 	%rd17047, %rd17046, 32;
	and.b64  	%rd17048, %rd17023, 4294967295;
	add.s64 	%rd17049, %rd17047, %rd17048;
	mad.lo.s64 	%rd17050, %rd1070, %rd1077, %rd17049;
	shr.u64 	%rd17051, %rd17050, 32;
	and.b64  	%rd17052, %rd17027, 4294967295;
	add.s64 	%rd17053, %rd17051, %rd17052;
	mad.lo.s64 	%rd17054, %rd1071, %rd1077, %rd17053;
	shr.u64 	%rd17055, %rd17054, 32;
	mul.wide.u32 	%rd17056, %r4863, %r95;
	add.s64 	%rd17057, %rd17055, %rd17028;
	add.s64 	%rd17058, %rd17057, %rd17056;
	shr.u64 	%rd17059, %rd17058, 32;
	cvt.u64.u32 	%rd1078, %r94;
	and.b64  	%rd17060, %rd17034, 4294967295;
	mad.lo.s64 	%rd17061, %rd1065, %rd1078, %rd17060;
	shr.u64 	%rd17062, %rd17061, 32;
	and.b64  	%rd17063, %rd17038, 4294967295;
	add.s64 	%rd17064, %rd17062, %rd17063;
	mad.lo.s64 	%rd17065, %rd1066, %rd1078, %rd17064;
	shr.u64 	%rd17066, %rd17065, 32;
	and.b64  	%rd17067, %rd17042, 4294967295;
	add.s64 	%rd17068, %rd17066, %rd17067;
	mad.lo.s64 	%rd17069, %rd1067, %rd1078, %rd17068;
	shr.u64 	%rd17070, %rd17069, 32;
	and.b64  	%rd17071, %rd17046, 4294967295;
	add.s64 	%rd17072, %rd17070, %rd17071;
	mad.lo.s64 	%rd17073, %rd1068, %rd1078, %rd17072;
	shr.u64 	%rd17074, %rd17073, 32;
	and.b64  	%rd17075, %rd17050, 4294967295;
	add.s64 	%rd17076, %rd17074, %rd17075;
	mad.lo.s64 	%rd17077, %rd1069, %rd1078, %rd17076;
	shr.u64 	%rd17078, %rd17077, 32;
	and.b64  	%rd17079, %rd17054, 4294967295;
	add.s64 	%rd17080, %rd17078, %rd17079;
	mad.lo.s64 	%rd17081, %rd1070, %rd1078, %rd17080;
	shr.u64 	%rd17082, %rd17081, 32;
	and.b64  	%rd17083, %rd17058, 4294967295;
	add.s64 	%rd17084, %rd17082, %rd17083;
	mad.lo.s64 	%rd17085, %rd1071, %rd1078, %rd17084;
	shr.u64 	%rd17086, %rd17085, 32;
	mul.wide.u32 	%rd17087, %r4863, %r94;
	add.s64 	%rd17088, %rd17086, %rd17059;
	add.s64 	%rd17089, %rd17088, %rd17087;
	shr.u64 	%rd17090, %rd17089, 32;
	cvt.u64.u32 	%rd1079, %r93;
	and.b64  	%rd17091, %rd17065, 4294967295;
	mad.lo.s64 	%rd17092, %rd1065, %rd1079, %rd17091;
	shr.u64 	%rd17093, %rd17092, 32;
	and.b64  	%rd17094, %rd17069, 4294967295;
	add.s64 	%rd17095, %rd17093, %rd17094;
	mad.lo.s64 	%rd17096, %rd1066, %rd1079, %rd17095;
	shr.u64 	%rd17097, %rd17096, 32;
	and.b64  	%rd17098, %rd17073, 4294967295;
	add.s64 	%rd17099, %rd17097, %rd17098;
	mad.lo.s64 	%rd17100, %rd1067, %rd1079, %rd17099;
	shr.u64 	%rd17101, %rd17100, 32;
	and.b64  	%rd17102, %rd17077, 4294967295;
	add.s64 	%rd17103, %rd17101, %rd17102;
	mad.lo.s64 	%rd17104, %rd1068, %rd1079, %rd17103;
	shr.u64 	%rd17105, %rd17104, 32;
	and.b64  	%rd17106, %rd17081, 4294967295;
	add.s64 	%rd17107, %rd17105, %rd17106;
	mad.lo.s64 	%rd17108, %rd1069, %rd1079, %rd17107;
	shr.u64 	%rd17109, %rd17108, 32;
	and.b64  	%rd17110, %rd17085, 4294967295;
	add.s64 	%rd17111, %rd17109, %rd17110;
	mad.lo.s64 	%rd17112, %rd1070, %rd1079, %rd17111;
	shr.u64 	%rd17113, %rd17112, 32;
	and.b64  	%rd17114, %rd17089, 4294967295;
	add.s64 	%rd17115, %rd17113, %rd17114;
	mad.lo.s64 	%rd17116, %rd1071, %rd1079, %rd17115;
	shr.u64 	%rd17117, %rd17116, 32;
	mul.wide.u32 	%rd17118, %r4863, %r93;
	add.s64 	%rd17119, %rd17117, %rd17090;
	add.s64 	%rd17120, %rd17119, %rd17118;
	{ .reg .b32 tmp; mov.b64 {tmp, %r2900}, %rd17120; }
	mul.lo.s32 	%r2901, %r75, %r2899;
	cvt.u64.u32 	%rd17121, %r2901;
	and.b64  	%rd17122, %rd16888, 4294967295;
	mad.lo.s64 	%rd17123, %rd6, %rd17121, %rd17122;
	shr.u64 	%rd17124, %rd17123, 32;
	and.b64  	%rd17125, %rd16906, 4294967295;
	add.s64 	%rd17126, %rd17124, %rd17125;
	mad.lo.s64 	%rd17127, %rd7, %rd17121, %rd17126;
	cvt.u32.u64 	%r2902, %rd17127;
	shr.u64 	%rd17128, %rd17127, 32;
	and.b64  	%rd17129, %rd16937, 4294967295;
	add.s64 	%rd17130, %rd17128, %rd17129;
	mad.lo.s64 	%rd17131, %rd8, %rd17121, %rd17130;
	shr.u64 	%rd17132, %rd17131, 32;
	and.b64  	%rd17133, %rd16968, 4294967295;
	add.s64 	%rd17134, %rd17132, %rd17133;
	mad.lo.s64 	%rd17135, %rd9, %rd17121, %rd17134;
	shr.u64 	%rd17136, %rd17135, 32;
	and.b64  	%rd17137, %rd16999, 4294967295;
	add.s64 	%rd17138, %rd17136, %rd17137;
	mad.lo.s64 	%rd17139, %rd10, %rd17121, %rd17138;
	shr.u64 	%rd17140, %rd17139, 32;
	and.b64  	%rd17141, %rd17030, 4294967295;
	add.s64 	%rd17142, %rd17140, %rd17141;
	mad.lo.s64 	%rd17143, %rd11, %rd17121, %rd17142;
	shr.u64 	%rd17144, %rd17143, 32;
	and.b64  	%rd17145, %rd17061, 4294967295;
	add.s64 	%rd17146, %rd17144, %rd17145;
	mad.lo.s64 	%rd17147, %rd12, %rd17121, %rd17146;
	shr.u64 	%rd17148, %rd17147, 32;
	and.b64  	%rd17149, %rd17092, 4294967295;
	add.s64 	%rd17150, %rd17148, %rd17149;
	mad.lo.s64 	%rd17151, %rd13, %rd17121, %rd17150;
	shr.u64 	%rd17152, %rd17151, 32;
	and.b64  	%rd17153, %rd17096, 4294967295;
	add.s64 	%rd17154, %rd17152, %rd17153;
	shr.u64 	%rd17155, %rd17154, 32;
	and.b64  	%rd17156, %rd17100, 4294967295;
	add.s64 	%rd17157, %rd17155, %rd17156;
	shr.u64 	%rd17158, %rd17157, 32;
	and.b64  	%rd17159, %rd17104, 4294967295;
	add.s64 	%rd17160, %rd17158, %rd17159;
	shr.u64 	%rd17161, %rd17160, 32;
	and.b64  	%rd17162, %rd17108, 4294967295;
	add.s64 	%rd17163, %rd17161, %rd17162;
	shr.u64 	%rd17164, %rd17163, 32;
	and.b64  	%rd17165, %rd17112, 4294967295;
	add.s64 	%rd17166, %rd17164, %rd17165;
	shr.u64 	%rd17167, %rd17166, 32;
	and.b64  	%rd17168, %rd17116, 4294967295;
	add.s64 	%rd17169, %rd17167, %rd17168;
	shr.u64 	%rd17170, %rd17169, 32;
	and.b64  	%rd17171, %rd17120, 4294967295;
	add.s64 	%rd17172, %rd17170, %rd17171;
	{ .reg .b32 tmp; mov.b64 {tmp, %r2903}, %rd17172; }
	add.s32 	%r2904, %r2900, %r2903;
	mul.lo.s32 	%r2905, %r75, %r2902;
	cvt.u64.u32 	%rd17173, %r2905;
	and.b64  	%rd17174, %rd17127, 4294967295;
	mad.lo.s64 	%rd17175, %rd6, %rd17173, %rd17174;
	shr.u64 	%rd17176, %rd17175, 32;
	and.b64  	%rd17177, %rd17131, 4294967295;
	add.s64 	%rd17178, %rd17176, %rd17177;
	mad.lo.s64 	%rd17179, %rd7, %rd17173, %rd17178;
	cvt.u32.u64 	%r2906, %rd17179;
	shr.u64 	%rd17180, %rd17179, 32;
	and.b64  	%rd17181, %rd17135, 4294967295;
	add.s64 	%rd17182, %rd17180, %rd17181;
	mad.lo.s64 	%rd17183, %rd8, %rd17173, %rd17182;
	shr.u64 	%rd17184, %rd17183, 32;
	and.b64  	%rd17185, %rd17139, 4294967295;
	add.s64 	%rd17186, %rd17184, %rd17185;
	mad.lo.s64 	%rd17187, %rd9, %rd17173, %rd17186;
	shr.u64 	%rd17188, %rd17187, 32;
	and.b64  	%rd17189, %rd17143, 4294967295;
	add.s64 	%rd17190, %rd17188, %rd17189;
	mad.lo.s64 	%rd17191, %rd10, %rd17173, %rd17190;
	shr.u64 	%rd17192, %rd17191, 32;
	and.b64  	%rd17193, %rd17147, 4294967295;
	add.s64 	%rd17194, %rd17192, %rd17193;
	mad.lo.s64 	%rd17195, %rd11, %rd17173, %rd17194;
	shr.u64 	%rd17196, %rd17195, 32;
	and.b64  	%rd17197, %rd17151, 4294967295;
	add.s64 	%rd17198, %rd17196, %rd17197;
	mad.lo.s64 	%rd17199, %rd12, %rd17173, %rd17198;
	shr.u64 	%rd17200, %rd17199, 32;
	and.b64  	%rd17201, %rd17154, 4294967295;
	add.s64 	%rd17202, %rd17200, %rd17201;
	mad.lo.s64 	%rd17203, %rd13, %rd17173, %rd17202;
	shr.u64 	%rd17204, %rd17203, 32;
	and.b64  	%rd17205, %rd17157, 4294967295;
	add.s64 	%rd17206, %rd17204, %rd17205;
	shr.u64 	%rd17207, %rd17206, 32;
	and.b64  	%rd17208, %rd17160, 4294967295;
	add.s64 	%rd17209, %rd17207, %rd17208;
	shr.u64 	%rd17210, %rd17209, 32;
	and.b64  	%rd17211, %rd17163, 4294967295;
	add.s64 	%rd17212, %rd17210, %rd17211;
	shr.u64 	%rd17213, %rd17212, 32;
	and.b64  	%rd17214, %rd17166, 4294967295;
	add.s64 	%rd17215, %rd17213, %rd17214;
	shr.u64 	%rd17216, %rd17215, 32;
	and.b64  	%rd17217, %rd17169, 4294967295;
	add.s64 	%rd17218, %rd17216, %rd17217;
	shr.u64 	%rd17219, %rd17218, 32;
	and.b64  	%rd17220, %rd17172, 4294967295;
	add.s64 	%rd17221, %rd17219, %rd17220;
	{ .reg .b32 tmp; mov.b64 {tmp, %r2907}, %rd17221; }
	add.s32 	%r2908, %r2904, %r2907;
	mul.lo.s32 	%r2909, %r75, %r2906;
	cvt.u64.u32 	%rd17222, %r2909;
	and.b64  	%rd17223, %rd17179, 4294967295;
	mad.lo.s64 	%rd17224, %rd6, %rd17222, %rd17223;
	shr.u64 	%rd17225, %rd17224, 32;
	and.b64  	%rd17226, %rd17183, 4294967295;
	add.s64 	%rd17227, %rd17225, %rd17226;
	mad.lo.s64 	%rd17228, %rd7, %rd17222, %rd17227;
	cvt.u32.u64 	%r2910, %rd17228;
	shr.u64 	%rd17229, %rd17228, 32;
	and.b64  	%rd17230, %rd17187, 4294967295;
	add.s64 	%rd17231, %rd17229, %rd17230;
	mad.lo.s64 	%rd17232, %rd8, %rd17222, %rd17231;
	shr.u64 	%rd17233, %rd17232, 32;
	and.b64  	%rd17234, %rd17191, 4294967295;
	add.s64 	%rd17235, %rd17233, %rd17234;
	mad.lo.s64 	%rd17236, %rd9, %rd17222, %rd17235;
	shr.u64 	%rd17237, %rd17236, 32;
	and.b64  	%rd17238, %rd17195, 4294967295;
	add.s64 	%rd17239, %rd17237, %rd17238;
	mad.lo.s64 	%rd17240, %rd10, %rd17222, %rd17239;
	shr.u64 	%rd17241, %rd17240, 32;
	and.b64  	%rd17242, %rd17199, 4294967295;
	add.s64 	%rd17243, %rd17241, %rd17242;
	mad.lo.s64 	%rd17244, %rd11, %rd17222, %rd17243;
	shr.u64 	%rd17245, %rd17244, 32;
	and.b64  	%rd17246, %rd17203, 4294967295;
	add.s64 	%rd17247, %rd17245, %rd17246;
	mad.lo.s64 	%rd17248, %rd12, %rd17222, %rd17247;
	shr.u64 	%rd17249, %rd17248, 32;
	and.b64  	%rd17250, %rd17206, 4294967295;
	add.s64 	%rd17251, %rd17249, %rd17250;
	mad.lo.s64 	%rd17252, %rd13, %rd17222, %rd17251;
	shr.u64 	%rd17253, %rd17252, 32;
	and.b64  	%rd17254, %rd17209, 4294967295;
	add.s64 	%rd17255, %rd17253, %rd17254;
	shr.u64 	%rd17256, %rd17255, 32;
	and.b64  	%rd17257, %rd17212, 4294967295;
	add.s64 	%rd17258, %rd17256, %rd17257;
	shr.u64 	%rd17259, %rd17258, 32;
	and.b64  	%rd17260, %rd17215, 4294967295;
	add.s64 	%rd17261, %rd17259, %rd17260;
	shr.u64 	%rd17262, %rd17261, 32;
	and.b64  	%rd17263, %rd17218, 4294967295;
	add.s64 	%rd17264, %rd17262, %rd17263;
	shr.u64 	%rd17265, %rd17264, 32;
	and.b64  	%rd17266, %rd17221, 4294967295;
	add.s64 	%rd17267, %rd17265, %rd17266;
	{ .reg .b32 tmp; mov.b64 {tmp, %r2911}, %rd17267; }
	add.s32 	%r2912, %r2908, %r2911;
	mul.lo.s32 	%r2913, %r75, %r2910;
	cvt.u64.u32 	%rd17268, %r2913;
	and.b64  	%rd17269, %rd17228, 4294967295;
	mad.lo.s64 	%rd17270, %rd6, %rd17268, %rd17269;
	shr.u64 	%rd17271, %rd17270, 32;
	and.b64  	%rd17272, %rd17232, 4294967295;
	add.s64 	%rd17273, %rd17271, %rd17272;
	mad.lo.s64 	%rd17274, %rd7, %rd17268, %rd17273;
	cvt.u32.u64 	%r2914, %rd17274;
	shr.u64 	%rd17275, %rd17274, 32;
	and.b64  	%rd17276, %rd17236, 4294967295;
	add.s64 	%rd17277, %rd17275, %rd17276;
	mad.lo.s64 	%rd17278, %rd8, %rd17268, %rd17277;
	shr.u64 	%rd17279, %rd17278, 32;
	and.b64  	%rd17280, %rd17240, 4294967295;
	add.s64 	%rd17281, %rd17279, %rd17280;
	mad.lo.s64 	%rd17282, %rd9, %rd17268, %rd17281;
	shr.u64 	%rd17283, %rd17282, 32;
	and.b64  	%rd17284, %rd17244, 4294967295;
	add.s64 	%rd17285, %rd17283, %rd17284;
	mad.lo.s64 	%rd17286, %rd10, %rd17268, %rd17285;
	shr.u64 	%rd17287, %rd17286, 32;
	and.b64  	%rd17288, %rd17248, 4294967295;
	add.s64 	%rd17289, %rd17287, %rd17288;
	mad.lo.s64 	%rd17290, %rd11, %rd17268, %rd17289;
	shr.u64 	%rd17291, %rd17290, 32;
	and.b64  	%rd17292, %rd17252, 4294967295;
	add.s64 	%rd17293, %rd17291, %rd17292;
	mad.lo.s64 	%rd17294, %rd12, %rd17268, %rd17293;
	shr.u64 	%rd17295, %rd17294, 32;
	and.b64  	%rd17296, %rd17255, 4294967295;
	add.s64 	%rd17297, %rd17295, %rd17296;
	mad.lo.s64 	%rd17298, %rd13, %rd17268, %rd17297;
	shr.u64 	%rd17299, %rd17298, 32;
	and.b64  	%rd17300, %rd17258, 4294967295;
	add.s64 	%rd17301, %rd17299, %rd17300;
	shr.u64 	%rd17302, %rd17301, 32;
	and.b64  	%rd17303, %rd17261, 4294967295;
	add.s64 	%rd17304, %rd17302, %rd17303;
	shr.u64 	%rd17305, %rd17304, 32;
	and.b64  	%rd17306, %rd17264, 4294967295;
	add.s64 	%rd17307, %rd17305, %rd17306;
	shr.u64 	%rd17308, %rd17307, 32;
	and.b64  	%rd17309, %rd17267, 4294967295;
	add.s64 	%rd17310, %rd17308, %rd17309;
	{ .reg .b32 tmp; mov.b64 {tmp, %r2915}, %rd17310; }
	add.s32 	%r2916, %r2912, %r2915;
	mul.lo.s32 	%r2917, %r75, %r2914;
	cvt.u64.u32 	%rd17311, %r2917;
	and.b64  	%rd17312, %rd17274, 4294967295;
	mad.lo.s64 	%rd17313, %rd6, %rd17311, %rd17312;
	shr.u64 	%rd17314, %rd17313, 32;
	and.b64  	%rd17315, %rd17278, 4294967295;
	add.s64 	%rd17316, %rd17314, %rd17315;
	mad.lo.s64 	%rd17317, %rd7, %rd17311, %rd17316;
	cvt.u32.u64 	%r2918, %rd17317;
	shr.u64 	%rd17318, %rd17317, 32;
	and.b64  	%rd17319, %rd17282, 4294967295;
	add.s64 	%rd17320, %rd17318, %rd17319;
	mad.lo.s64 	%rd17321, %rd8, %rd17311, %rd17320;
	shr.u64 	%rd17322, %rd17321, 32;
	and.b64  	%rd17323, %rd17286, 4294967295;
	add.s64 	%rd17324, %rd17322, %rd17323;
	mad.lo.s64 	%rd17325, %rd9, %rd17311, %rd17324;
	shr.u64 	%rd17326, %rd17325, 32;
	and.b64  	%rd17327, %rd17290, 4294967295;
	add.s64 	%rd17328, %rd17326, %rd17327;
	mad.lo.s64 	%rd17329, %rd10, %rd17311, %rd17328;
	shr.u64 	%rd17330, %rd17329, 32;
	and.b64  	%rd17331, %rd17294, 4294967295;
	add.s64 	%rd17332, %rd17330, %rd17331;
	mad.lo.s64 	%rd17333, %rd11, %rd17311, %rd17332;
	shr.u64 	%rd17334, %rd17333, 32;
	and.b64  	%rd17335, %rd17298, 4294967295;
	add.s64 	%rd17336, %rd17334, %rd17335;
	mad.lo.s64 	%rd17337, %rd12, %rd17311, %rd17336;
	shr.u64 	%rd17338, %rd17337, 32;
	and.b64  	%rd17339, %rd17301, 4294967295;
	add.s64 	%rd17340, %rd17338, %rd17339;
	mad.lo.s64 	%rd17341, %rd13, %rd17311, %rd17340;
	shr.u64 	%rd17342, %rd17341, 32;
	and.b64  	%rd17343, %rd17304, 4294967295;
	add.s64 	%rd17344, %rd17342, %rd17343;
	shr.u64 	%rd17345, %rd17344, 32;
	and.b64  	%rd17346, %rd17307, 4294967295;
	add.s64 	%rd17347, %rd17345, %rd17346;
	shr.u64 	%rd17348, %rd17347, 32;
	and.b64  	%rd17349, %rd17310, 4294967295;
	add.s64 	%rd17350, %rd17348, %rd17349;
	{ .reg .b32 tmp; mov.b64 {tmp, %r2919}, %rd17350; }
	add.s32 	%r2920, %r2916, %r2919;
	mul.lo.s32 	%r2921, %r75, %r2918;
	cvt.u64.u32 	%rd17351, %r2921;
	and.b64  	%rd17352, %rd17317, 4294967295;
	mad.lo.s64 	%rd17353, %rd6, %rd17351, %rd17352;
	shr.u64 	%rd17354, %rd17353, 32;
	and.b64  	%rd17355, %rd17321, 4294967295;
	add.s64 	%rd17356, %rd17354, %rd17355;
	mad.lo.s64 	%rd17357, %rd7, %rd17351, %rd17356;
	cvt.u32.u64 	%r2922, %rd17357;
	shr.u64 	%rd17358, %rd17357, 32;
	and.b64  	%rd17359, %rd17325, 4294967295;
	add.s64 	%rd17360, %rd17358, %rd17359;
	mad.lo.s64 	%rd17361, %rd8, %rd17351, %rd17360;
	shr.u64 	%rd17362, %rd17361, 32;
	and.b64  	%rd17363, %rd17329, 4294967295;
	add.s64 	%rd17364, %rd17362, %rd17363;
	mad.lo.s64 	%rd17365, %rd9, %rd17351, %rd17364;
	shr.u64 	%rd17366, %rd17365, 32;
	and.b64  	%rd17367, %rd17333, 4294967295;
	add.s64 	%rd17368, %rd17366, %rd17367;
	mad.lo.s64 	%rd17369, %rd10, %rd17351, %rd17368;
	shr.u64 	%rd17370, %rd17369, 32;
	and.b64  	%rd17371, %rd17337, 4294967295;
	add.s64 	%rd17372, %rd17370, %rd17371;
	mad.lo.s64 	%rd17373, %rd11, %rd17351, %rd17372;
	shr.u64 	%rd17374, %rd17373, 32;
	and.b64  	%rd17375, %rd17341, 4294967295;
	add.s64 	%rd17376, %rd17374, %rd17375;
	mad.lo.s64 	%rd17377, %rd12, %rd17351, %rd17376;
	shr.u64 	%rd17378, %rd17377, 32;
	and.b64  	%rd17379, %rd17344, 4294967295;
	add.s64 	%rd17380, %rd17378, %rd17379;
	mad.lo.s64 	%rd17381, %rd13, %rd17351, %rd17380;
	shr.u64 	%rd17382, %rd17381, 32;
	and.b64  	%rd17383, %rd17347, 4294967295;
	add.s64 	%rd17384, %rd17382, %rd17383;
	shr.u64 	%rd17385, %rd17384, 32;
	and.b64  	%rd17386, %rd17350, 4294967295;
	add.s64 	%rd17387, %rd17385, %rd17386;
	{ .reg .b32 tmp; mov.b64 {tmp, %r2923}, %rd17387; }
	add.s32 	%r2924, %r2920, %r2923;
	mul.lo.s32 	%r2925, %r75, %r2922;
	cvt.u64.u32 	%rd17388, %r2925;
	and.b64  	%rd17389, %rd17357, 4294967295;
	mad.lo.s64 	%rd17390, %rd6, %rd17388, %rd17389;
	shr.u64 	%rd17391, %rd17390, 32;
	and.b64  	%rd17392, %rd17361, 4294967295;
	add.s64 	%rd17393, %rd17391, %rd17392;
	mad.lo.s64 	%rd17394, %rd7, %rd17388, %rd17393;
	cvt.u32.u64 	%r2926, %rd17394;
	shr.u64 	%rd17395, %rd17394, 32;
	and.b64  	%rd17396, %rd17365, 4294967295;
	add.s64 	%rd17397, %rd17395, %rd17396;
	mad.lo.s64 	%rd17398, %rd8, %rd17388, %rd17397;
	shr.u64 	%rd17399, %rd17398, 32;
	and.b64  	%rd17400, %rd17369, 4294967295;
	add.s64 	%rd17401, %rd17399, %rd17400;
	mad.lo.s64 	%rd17402, %rd9, %rd17388, %rd17401;
	shr.u64 	%rd17403, %rd17402, 32;
	and.b64  	%rd17404, %rd17373, 4294967295;
	add.s64 	%rd17405, %rd17403, %rd17404;
	mad.lo.s64 	%rd17406, %rd10, %rd17388, %rd17405;
	shr.u64 	%rd17407, %rd17406, 32;
	and.b64  	%rd17408, %rd17377, 4294967295;
	add.s64 	%rd17409, %rd17407, %rd17408;
	mad.lo.s64 	%rd17410, %rd11, %rd17388, %rd17409;
	shr.u64 	%rd17411, %rd17410, 32;
	and.b64  	%rd17412, %rd17381, 4294967295;
	add.s64 	%rd17413, %rd17411, %rd17412;
	mad.lo.s64 	%rd17414, %rd12, %rd17388, %rd17413;
	shr.u64 	%rd17415, %rd17414, 32;
	and.b64  	%rd17416, %rd17384, 4294967295;
	add.s64 	%rd17417, %rd17415, %rd17416;
	mad.lo.s64 	%rd17418, %rd13, %rd17388, %rd17417;
	shr.u64 	%rd17419, %rd17418, 32;
	and.b64  	%rd17420, %rd17387, 4294967295;
	add.s64 	%rd17421, %rd17419, %rd17420;
	{ .reg .b32 tmp; mov.b64 {tmp, %r2927}, %rd17421; }
	add.s32 	%r2928, %r2924, %r2927;
	mul.lo.s32 	%r2929, %r75, %r2926;
	cvt.u64.u32 	%rd17422, %r2929;
	and.b64  	%rd17423, %rd17394, 4294967295;
	mad.lo.s64 	%rd17424, %rd6, %rd17422, %rd17423;
	shr.u64 	%rd17425, %rd17424, 32;
	and.b64  	%rd17426, %rd17398, 4294967295;
	add.s64 	%rd17427, %rd17425, %rd17426;
	mad.lo.s64 	%rd1080, %rd7, %rd17422, %rd17427;
	cvt.u32.u64 	%r4864, %rd1080;
	shr.u64 	%rd17428, %rd1080, 32;
	and.b64  	%rd17429, %rd17402, 4294967295;
	add.s64 	%rd17430, %rd17428, %rd17429;
	mad.lo.s64 	%rd28077, %rd8, %rd17422, %rd17430;
	cvt.u32.u64 	%r699, %rd28077;
	shr.u64 	%rd17431, %rd28077, 32;
	and.b64  	%rd17432, %rd17406, 4294967295;
	add.s64 	%rd17433, %rd17431, %rd17432;
	mad.lo.s64 	%rd28078, %rd9, %rd17422, %rd17433;
	cvt.u32.u64 	%r700, %rd28078;
	shr.u64 	%rd17434, %rd28078, 32;
	and.b64  	%rd17435, %rd17410, 4294967295;
	add.s64 	%rd17436, %rd17434, %rd17435;
	mad.lo.s64 	%rd28079, %rd10, %rd17422, %rd17436;
	cvt.u32.u64 	%r701, %rd28079;
	shr.u64 	%rd17437, %rd28079, 32;
	and.b64  	%rd17438, %rd17414, 4294967295;
	add.s64 	%rd17439, %rd17437, %rd17438;
	mad.lo.s64 	%rd28080, %rd11, %rd17422, %rd17439;
	cvt.u32.u64 	%r702, %rd28080;
	shr.u64 	%rd17440, %rd28080, 32;
	and.b64  	%rd17441, %rd17418, 4294967295;
	add.s64 	%rd17442, %rd17440, %rd17441;
	mad.lo.s64 	%rd28081, %rd12, %rd17422, %rd17442;
	cvt.u32.u64 	%r703, %rd28081;
	shr.u64 	%rd17443, %rd28081, 32;
	and.b64  	%rd17444, %rd17421, 4294967295;
	add.s64 	%rd17445, %rd17443, %rd17444;
	mad.lo.s64 	%rd28082, %rd13, %rd17422, %rd17445;
	cvt.u32.u64 	%r704, %rd28082;
	{ .reg .b32 tmp; mov.b64 {tmp, %r2930}, %rd28082; }
	add.s32 	%r4865, %r2928, %r2930;
	setp.gt.u32 	%p708, %r4865, %r2898;
	@%p708 bra 	$L__BB4_624;
	cvt.u32.u64 	%r2931, %rd13;
	setp.lt.u32 	%p709, %r4865, %r2931;
	@%p709 bra 	$L__BB4_625;
	cvt.u32.u64 	%r2932, %rd12;
	setp.lt.u32 	%p710, %r2932, %r704;
	@%p710 bra 	$L__BB4_624;
	cvt.u32.u64 	%r2933, %rd12;
	setp.gt.u32 	%p711, %r2933, %r704;
	@%p711 bra 	$L__BB4_625;
	cvt.u32.u64 	%r2934, %rd11;
	setp.lt.u32 	%p712, %r2934, %r703;
	@%p712 bra 	$L__BB4_624;
	cvt.u32.u64 	%r2935, %rd11;
	setp.gt.u32 	%p713, %r2935, %r703;
	@%p713 bra 	$L__BB4_625;
	cvt.u32.u64 	%r2936, %rd10;
	setp.lt.u32 	%p714, %r2936, %r702;
	@%p714 bra 	$L__BB4_624;
	cvt.u32.u64 	%r2937, %rd10;
	setp.gt.u32 	%p715, %r2937, %r702;
	@%p715 bra 	$L__BB4_625;
	cvt.u32.u64 	%r2938, %rd9;
	setp.lt.u32 	%p716, %r2938, %r701;
	@%p716 bra 	$L__BB4_624;
	cvt.u32.u64 	%r2939, %rd9;
	setp.gt.u32 	%p717, %r2939, %r701;
	@%p717 bra 	$L__BB4_625;
	cvt.u32.u64 	%r2940, %rd8;
	setp.lt.u32 	%p718, %r2940, %r700;
	@%p718 bra 	$L__BB4_624;
	cvt.u32.u64 	%r2941, %rd8;
	setp.gt.u32 	%p719, %r2941, %r700;
	@%p719 bra 	$L__BB4_625;
	cvt.u32.u64 	%r2942, %rd7;
	setp.lt.u32 	%p720, %r2942, %r699;
	@%p720 bra 	$L__BB4_624;
	cvt.u32.u64 	%r2943, %rd6;
	cvt.u32.u64 	%r2944, %rd7;
	setp.gt.u32 	%p721, %r2944, %r699;
	setp.gt.u32 	%p722, %r2943, %r4864;
	or.pred  	%p723, %p721, %p722;
	@%p723 bra 	$L__BB4_625;
$L__BB4_624:
	cvt.u32.u64 	%r2945, %rd13;
	and.b64  	%rd17447, %rd1080, 4294967295;
	sub.s64 	%rd17448, %rd17447, %rd6;
	shr.u64 	%rd17449, %rd17448, 63;
	cvt.u32.u64 	%r4864, %rd17448;
	and.b64  	%rd17450, %rd28077, 4294967295;
	add.s64 	%rd17451, %rd17449, %rd7;
	sub.s64 	%rd28077, %rd17450, %rd17451;
	shr.u64 	%rd17452, %rd28077, 63;
	and.b64  	%rd17453, %rd28078, 4294967295;
	add.s64 	%rd17454, %rd17452, %rd8;
	sub.s64 	%rd28078, %rd17453, %rd17454;
	shr.u64 	%rd17455, %rd28078, 63;
	and.b64  	%rd17456, %rd28079, 4294967295;
	add.s64 	%rd17457, %rd17455, %rd9;
	sub.s64 	%rd28079, %rd17456, %rd17457;
	shr.u64 	%rd17458, %rd28079, 63;
	and.b64  	%rd17459, %rd28080, 4294967295;
	add.s64 	%rd17460, %rd17458, %rd10;
	sub.s64 	%rd28080, %rd17459, %rd17460;
	shr.u64 	%rd17461, %rd28080, 63;
	and.b64  	%rd17462, %rd28081, 4294967295;
	add.s64 	%rd17463, %rd17461, %rd11;
	sub.s64 	%rd28081, %rd17462, %rd17463;
	shr.u64 	%rd17464, %rd28081, 63;
	and.b64  	%rd17465, %rd28082, 4294967295;
	add.s64 	%rd17466, %rd17464, %rd12;
	sub.s64 	%rd28082, %rd17465, %rd17466;
	shr.u64 	%rd17467, %rd28082, 63;
	cvt.u32.u64 	%r2946, %rd17467;
	add.s32 	%r2947, %r2945, %r2946;
	sub.s32 	%r4865, %r4865, %r2947;
$L__BB4_625:
	cvt.u32.u64 	%r2948, %rd13;
	shl.b32 	%r4866, %r4864, 1;
	shr.u32 	%r2949, %r4864, 31;
	cvt.u64.u32 	%rd17469, %r2949;
	shl.b64 	%rd17470, %rd28077, 1;
	and.b64  	%rd17471, %rd17470, 8589934590;
	or.b64  	%rd28083, %rd17471, %rd17469;
	cvt.u32.u64 	%r711, %rd28083;
	shr.u64 	%rd17472, %rd17471, 32;
	shl.b64 	%rd17473, %rd28078, 1;
	and.b64  	%rd17474, %rd17473, 8589934590;
	or.b64  	%rd28084, %rd17472, %rd17474;
	cvt.u32.u64 	%r712, %rd28084;
	shr.u64 	%rd17475, %rd17474, 32;
	shl.b64 	%rd17476, %rd28079, 1;
	and.b64  	%rd17477, %rd17476, 8589934590;
	or.b64  	%rd28085, %rd17475, %rd17477;
	cvt.u32.u64 	%r713, %rd28085;
	shr.u64 	%rd17478, %rd17477, 32;
	shl.b64 	%rd17479, %rd28080, 1;
	and.b64  	%rd17480, %rd17479, 8589934590;
	or.b64  	%rd28086, %rd17478, %rd17480;
	cvt.u32.u64 	%r714, %rd28086;
	shr.u64 	%rd17481, %rd17480, 32;
	shl.b64 	%rd17482, %rd28081, 1;
	and.b64  	%rd17483, %rd17482, 8589934590;
	or.b64  	%rd28087, %rd17481, %rd17483;
	cvt.u32.u64 	%r715, %rd28087;
	shr.u64 	%rd17484, %rd17483, 32;
	shl.b64 	%rd17485, %rd28082, 1;
	and.b64  	%rd17486, %rd17485, 8589934590;
	or.b64  	%rd28088, %rd17484, %rd17486;
	cvt.u32.u64 	%r716, %rd28088;
	shr.u64 	%rd17487, %rd17486, 32;
	mul.wide.u32 	%rd17488, %r4865, 2;
	add.s64 	%rd28089, %rd17487, %rd17488;
	cvt.u32.u64 	%r717, %rd28089;
	setp.gt.u64 	%p724, %rd28089, 4294967295;
	setp.lt.u32 	%p725, %r2948, %r717;
	or.pred  	%p726, %p724, %p725;
	@%p726 bra 	$L__BB4_639;
	cvt.u32.u64 	%r2950, %rd13;
	setp.gt.u32 	%p727, %r2950, %r717;
	@%p727 bra 	$L__BB4_640;
	cvt.u32.u64 	%r2951, %rd12;
	setp.lt.u32 	%p728, %r2951, %r716;
	@%p728 bra 	$L__BB4_639;
	cvt.u32.u64 	%r2952, %rd12;
	setp.gt.u32 	%p729, %r2952, %r716;
	@%p729 bra 	$L__BB4_640;
	cvt.u32.u64 	%r2953, %rd11;
	setp.lt.u32 	%p730, %r2953, %r715;
	@%p730 bra 	$L__BB4_639;
	cvt.u32.u64 	%r2954, %rd11;
	setp.gt.u32 	%p731, %r2954, %r715;
	@%p731 bra 	$L__BB4_640;
	cvt.u32.u64 	%r2955, %rd10;
	setp.lt.u32 	%p732, %r2955, %r714;
	@%p732 bra 	$L__BB4_639;
	cvt.u32.u64 	%r2956, %rd10;
	setp.gt.u32 	%p733, %r2956, %r714;
	@%p733 bra 	$L__BB4_640;
	cvt.u32.u64 	%r2957, %rd9;
	setp.lt.u32 	%p734, %r2957, %r713;
	@%p734 bra 	$L__BB4_639;
	cvt.u32.u64 	%r2958, %rd9;
	setp.gt.u32 	%p735, %r2958, %r713;
	@%p735 bra 	$L__BB4_640;
	cvt.u32.u64 	%r2959, %rd8;
	setp.lt.u32 	%p736, %r2959, %r712;
	@%p736 bra 	$L__BB4_639;
	cvt.u32.u64 	%r2960, %rd8;
	setp.gt.u32 	%p737, %r2960, %r712;
	@%p737 bra 	$L__BB4_640;
	cvt.u32.u64 	%r2961, %rd7;
	setp.lt.u32 	%p738, %r2961, %r711;
	@%p738 bra 	$L__BB4_639;
	cvt.u32.u64 	%r2962, %rd6;
	cvt.u32.u64 	%r2963, %rd7;
	setp.gt.u32 	%p739, %r2963, %r711;
	setp.lt.u32 	%p740, %r4866, %r2962;
	or.pred  	%p741, %p739, %p740;
	@%p741 bra 	$L__BB4_640;
$L__BB4_639:
	cvt.u64.u32 	%rd17491, %r4866;
	sub.s64 	%rd17492, %rd17491, %rd6;
	shr.u64 	%rd17493, %rd17492, 63;
	cvt.u32.u64 	%r4866, %rd17492;
	and.b64  	%rd17494, %rd28083, 4294967295;
	add.s64 	%rd17495, %rd17493, %rd7;
	sub.s64 	%rd28083, %rd17494, %rd17495;
	shr.u64 	%rd17496, %rd28083, 63;
	and.b64  	%rd17497, %rd28084, 4294967295;
	add.s64 	%rd17498, %rd17496, %rd8;
	sub.s64 	%rd28084, %rd17497, %rd17498;
	shr.u64 	%rd17499, %rd28084, 63;
	and.b64  	%rd17500, %rd28085, 4294967295;
	add.s64 	%rd17501, %rd17499, %rd9;
	sub.s64 	%rd28085, %rd17500, %rd17501;
	shr.u64 	%rd17502, %rd28085, 63;
	and.b64  	%rd17503, %rd28086, 4294967295;
	add.s64 	%rd17504, %rd17502, %rd10;
	sub.s64 	%rd28086, %rd17503, %rd17504;
	shr.u64 	%rd17505, %rd28086, 63;
	and.b64  	%rd17506, %rd28087, 4294967295;
	add.s64 	%rd17507, %rd17505, %rd11;
	sub.s64 	%rd28087, %rd17506, %rd17507;
	shr.u64 	%rd17508, %rd28087, 63;
	and.b64  	%rd17509, %rd28088, 4294967295;
	add.s64 	%rd17510, %rd17508, %rd12;
	sub.s64 	%rd28088, %rd17509, %rd17510;
	shr.u64 	%rd17511, %rd28088, 63;
	and.b64  	%rd17512, %rd28089, 4294967295;
	add.s64 	%rd17513, %rd17511, %rd13;
	sub.s64 	%rd28089, %rd17512, %rd17513;
$L__BB4_640:
	cvt.u32.u64 	%r2964, %rd13;
	shl.b32 	%r4867, %r4866, 1;
	shr.u32 	%r2965, %r4866, 31;
	cvt.u64.u32 	%rd17515, %r2965;
	shl.b64 	%rd17516, %rd28083, 1;
	and.b64  	%rd17517, %rd17516, 8589934590;
	or.b64  	%rd28090, %rd17517, %rd17515;
	cvt.u32.u64 	%r721, %rd28090;
	shr.u64 	%rd17518, %rd17517, 32;
	shl.b64 	%rd17519, %rd28084, 1;
	and.b64  	%rd17520, %rd17519, 8589934590;
	or.b64  	%rd28091, %rd17518, %rd17520;
	cvt.u32.u64 	%r722, %rd28091;
	shr.u64 	%rd17521, %rd17520, 32;
	shl.b64 	%rd17522, %rd28085, 1;
	and.b64  	%rd17523, %rd17522, 8589934590;
	or.b64  	%rd28092, %rd17521, %rd17523;
	cvt.u32.u64 	%r723, %rd28092;
	shr.u64 	%rd17524, %rd17523, 32;
	shl.b64 	%rd17525, %rd28086, 1;
	and.b64  	%rd17526, %rd17525, 8589934590;
	or.b64  	%rd28093, %rd17524, %rd17526;
	cvt.u32.u64 	%r724, %rd28093;
	shr.u64 	%rd17527, %rd17526, 32;
	shl.b64 	%rd17528, %rd28087, 1;
	and.b64  	%rd17529, %rd17528, 8589934590;
	or.b64  	%rd28094, %rd17527, %rd17529;
	cvt.u32.u64 	%r725, %rd28094;
	shr.u64 	%rd17530, %rd17529, 32;
	shl.b64 	%rd17531, %rd28088, 1;
	and.b64  	%rd17532, %rd17531, 8589934590;
	or.b64  	%rd28095, %rd17530, %rd17532;
	cvt.u32.u64 	%r726, %rd28095;
	shr.u64 	%rd17533, %rd17532, 32;
	shl.b64 	%rd17535, %rd28089, 1;
	and.b64  	%rd17536, %rd17535, 8589934590;
	or.b64  	%rd28096, %rd17533, %rd17536;
	cvt.u32.u64 	%r727, %rd28096;
	setp.gt.u64 	%p742, %rd28096, 4294967295;
	setp.lt.u32 	%p743, %r2964, %r727;
	or.pred  	%p744, %p742, %p743;
	@%p744 bra 	$L__BB4_654;
	cvt.u32.u64 	%r2966, %rd13;
	setp.gt.u32 	%p745, %r2966, %r727;
	@%p745 bra 	$L__BB4_655;
	cvt.u32.u64 	%r2967, %rd12;
	setp.lt.u32 	%p746, %r2967, %r726;
	@%p746 bra 	$L__BB4_654;
	cvt.u32.u64 	%r2968, %rd12;
	setp.gt.u32 	%p747, %r2968, %r726;
	@%p747 bra 	$L__BB4_655;
	cvt.u32.u64 	%r2969, %rd11;
	setp.lt.u32 	%p748, %r2969, %r725;
	@%p748 bra 	$L__BB4_654;
	cvt.u32.u64 	%r2970, %rd11;
	setp.gt.u32 	%p749, %r2970, %r725;
	@%p749 bra 	$L__BB4_655;
	cvt.u32.u64 	%r2971, %rd10;
	setp.lt.u32 	%p750, %r2971, %r724;
	@%p750 bra 	$L__BB4_654;
	cvt.u32.u64 	%r2972, %rd10;
	setp.gt.u32 	%p751, %r2972, %r724;
	@%p751 bra 	$L__BB4_655;
	cvt.u32.u64 	%r2973, %rd9;
	setp.lt.u32 	%p752, %r2973, %r723;
	@%p752 bra 	$L__BB4_654;
	cvt.u32.u64 	%r2974, %rd9;
	setp.gt.u32 	%p753, %r2974, %r723;
	@%p753 bra 	$L__BB4_655;
	cvt.u32.u64 	%r2975, %rd8;
	setp.lt.u32 	%p754, %r2975, %r722;
	@%p754 bra 	$L__BB4_654;
	cvt.u32.u64 	%r2976, %rd8;
	setp.gt.u32 	%p755, %r2976, %r722;
	@%p755 bra 	$L__BB4_655;
	cvt.u32.u64 	%r2977, %rd7;
	setp.lt.u32 	%p756, %r2977, %r721;
	@%p756 bra 	$L__BB4_654;
	cvt.u32.u64 	%r2978, %rd6;
	cvt.u32.u64 	%r2979, %rd7;
	setp.gt.u32 	%p757, %r2979, %r721;
	setp.lt.u32 	%p758, %r4867, %r2978;
	or.pred  	%p759, %p757, %p758;
	@%p759 bra 	$L__BB4_655;
$L__BB4_654:
	cvt.u64.u32 	%rd17538, %r4867;
	sub.s64 	%rd17539, %rd17538, %rd6;
	shr.u64 	%rd17540, %rd17539, 63;
	cvt.u32.u64 	%r4867, %rd17539;
	and.b64  	%rd17541, %rd28090, 4294967295;
	add.s64 	%rd17542, %rd17540, %rd7;
	sub.s64 	%rd28090, %rd17541, %rd17542;
	shr.u64 	%rd17543, %rd28090, 63;
	and.b64  	%rd17544, %rd28091, 4294967295;
	add.s64 	%rd17545, %rd17543, %rd8;
	sub.s64 	%rd28091, %rd17544, %rd17545;
	shr.u64 	%rd17546, %rd28091, 63;
	and.b64  	%rd17547, %rd28092, 4294967295;
	add.s64 	%rd17548, %rd17546, %rd9;
	sub.s64 	%rd28092, %rd17547, %rd17548;
	shr.u64 	%rd17549, %rd28092, 63;
	and.b64  	%rd17550, %rd28093, 4294967295;
	add.s64 	%rd17551, %rd17549, %rd10;
	sub.s64 	%rd28093, %rd17550, %rd17551;
	shr.u64 	%rd17552, %rd28093, 63;
	and.b64  	%rd17553, %rd28094, 4294967295;
	add.s64 	%rd17554, %rd17552, %rd11;
	sub.s64 	%rd28094, %rd17553, %rd17554;
	shr.u64 	%rd17555, %rd28094, 63;
	and.b64  	%rd17556, %rd28095, 4294967295;
	add.s64 	%rd17557, %rd17555, %rd12;
	sub.s64 	%rd28095, %rd17556, %rd17557;
	shr.u64 	%rd17558, %rd28095, 63;
	and.b64  	%rd17559, %rd28096, 4294967295;
	add.s64 	%rd17560, %rd17558, %rd13;
	sub.s64 	%rd28096, %rd17559, %rd17560;
$L__BB4_655:
	cvt.u32.u64 	%r2980, %rd13;
	mul.lo.s64 	%rd17561, %rd1065, %rd1065;
	cvt.u32.u64 	%r2981, %rd17561;
	shr.u64 	%rd17562, %rd17561, 32;
	mul.lo.s64 	%rd17563, %rd1066, %rd1065;
	add.s64 	%rd17564, %rd17562, %rd17563;
	shr.u64 	%rd17565, %rd17564, 32;
	mul.lo.s64 	%rd17566, %rd1067, %rd1065;
	add.s64 	%rd17567, %rd17565, %rd17566;
	shr.u64 	%rd17568, %rd17567, 32;
	mul.lo.s64 	%rd17569, %rd1068, %rd1065;
	add.s64 	%rd17570, %rd17568, %rd17569;
	shr.u64 	%rd17571, %rd17570, 32;
	mul.lo.s64 	%rd17572, %rd1069, %rd1065;
	add.s64 	%rd17573, %rd17571, %rd17572;
	shr.u64 	%rd17574, %rd17573, 32;
	mul.lo.s64 	%rd17575, %rd1070, %rd1065;
	add.s64 	%rd17576, %rd17574, %rd17575;
	shr.u64 	%rd17577, %rd17576, 32;
	mul.lo.s64 	%rd17578, %rd1071, %rd1065;
	add.s64 	%rd17579, %rd17577, %rd17578;
	shr.u64 	%rd17580, %rd17579, 32;
	mul.lo.s64 	%rd17581, %rd1065, %rd1072;
	add.s64 	%rd17582, %rd17580, %rd17581;
	shr.u64 	%rd17583, %rd17582, 32;
	and.b64  	%rd17584, %rd17564, 4294967295;
	add.s64 	%rd17585, %rd17563, %rd17584;
	shr.u64 	%rd17586, %rd17585, 32;
	and.b64  	%rd17587, %rd17567, 4294967295;
	add.s64 	%rd17588, %rd17586, %rd17587;
	mad.lo.s64 	%rd17589, %rd1066, %rd1066, %rd17588;
	shr.u64 	%rd17590, %rd17589, 32;
	mul.lo.s64 	%rd17591, %rd1067, %rd1066;
	and.b64  	%rd17592, %rd17570, 4294967295;
	add.s64 	%rd17593, %rd17590, %rd17592;
	add.s64 	%rd17594, %rd17593, %rd17591;
	shr.u64 	%rd17595, %rd17594, 32;
	mul.lo.s64 	%rd17596, %rd1068, %rd1066;
	and.b64  	%rd17597, %rd17573, 4294967295;
	add.s64 	%rd17598, %rd17595, %rd17597;
	add.s64 	%rd17599, %rd17598, %rd17596;
	shr.u64 	%rd17600, %rd17599, 32;
	mul.lo.s64 	%rd17601, %rd1069, %rd1066;
	and.b64  	%rd17602, %rd17576, 4294967295;
	add.s64 	%rd17603, %rd17600, %rd17602;
	add.s64 	%rd17604, %rd17603, %rd17601;
	shr.u64 	%rd17605, %rd17604, 32;
	mul.lo.s64 	%rd17606, %rd1070, %rd1066;
	and.b64  	%rd17607, %rd17579, 4294967295;
	add.s64 	%rd17608, %rd17605, %rd17607;
	add.s64 	%rd17609, %rd17608, %rd17606;
	shr.u64 	%rd17610, %rd17609, 32;
	mul.lo.s64 	%rd17611, %rd1071, %rd1066;
	and.b64  	%rd17612, %rd17582, 4294967295;
	add.s64 	%rd17613, %rd17610, %rd17612;
	add.s64 	%rd17614, %rd17613, %rd17611;
	shr.u64 	%rd17615, %rd17614, 32;
	mul.lo.s64 	%rd17616, %rd1066, %rd1072;
	add.s64 	%rd17617, %rd17615, %rd17583;
	add.s64 	%rd17618, %rd17617, %rd17616;
	shr.u64 	%rd17619, %rd17618, 32;
	and.b64  	%rd17620, %rd17589, 4294967295;
	add.s64 	%rd17621, %rd17566, %rd17620;
	shr.u64 	%rd17622, %rd17621, 32;
	and.b64  	%rd17623, %rd17594, 4294967295;
	add.s64 	%rd17624, %rd17622, %rd17623;
	add.s64 	%rd17625, %rd17624, %rd17591;
	shr.u64 	%rd17626, %rd17625, 32;
	and.b64  	%rd17627, %rd17599, 4294967295;
	add.s64 	%rd17628, %rd17626, %rd17627;
	mad.lo.s64 	%rd17629, %rd1067, %rd1067, %rd17628;
	shr.u64 	%rd17630, %rd17629, 32;
	mul.lo.s64 	%rd17631, %rd1068, %rd1067;
	and.b64  	%rd17632, %rd17604, 4294967295;
	add.s64 	%rd17633, %rd17630, %rd17632;
	add.s64 	%rd17634, %rd17633, %rd17631;
	shr.u64 	%rd17635, %rd17634, 32;
	mul.lo.s64 	%rd17636, %rd1069, %rd1067;
	and.b64  	%rd17637, %rd17609, 4294967295;
	add.s64 	%rd17638, %rd17635, %rd17637;
	add.s64 	%rd17639, %rd17638, %rd17636;
	shr.u64 	%rd17640, %rd17639, 32;
	mul.lo.s64 	%rd17641, %rd1070, %rd1067;
	and.b64  	%rd17642, %rd17614, 4294967295;
	add.s64 	%rd17643, %rd17640, %rd17642;
	add.s64 	%rd17644, %rd17643, %rd17641;
	shr.u64 	%rd17645, %rd17644, 32;
	mul.lo.s64 	%rd17646, %rd1071, %rd1067;
	and.b64  	%rd17647, %rd17618, 4294967295;
	add.s64 	%rd17648, %rd17645, %rd17647;
	add.s64 	%rd17649, %rd17648, %rd17646;
	shr.u64 	%rd17650, %rd17649, 32;
	mul.lo.s64 	%rd17651, %rd1067, %rd1072;
	add.s64 	%rd17652, %rd17650, %rd17619;
	add.s64 	%rd17653, %rd17652, %rd17651;
	shr.u64 	%rd17654, %rd17653, 32;
	and.b64  	%rd17655, %rd17625, 4294967295;
	add.s64 	%rd17656, %rd17569, %rd17655;
	shr.u64 	%rd17657, %rd17656, 32;
	and.b64  	%rd17658, %rd17629, 4294967295;
	add.s64 	%rd17659, %rd17657, %rd17658;
	add.s64 	%rd17660, %rd17659, %rd17596;
	shr.u64 	%rd17661, %rd17660, 32;
	and.b64  	%rd17662, %rd17634, 4294967295;
	add.s64 	%rd17663, %rd17661, %rd17662;
	add.s64 	%rd17664, %rd17663, %rd17631;
	shr.u64 	%rd17665, %rd17664, 32;
	and.b64  	%rd17666, %rd17639, 4294967295;
	add.s64 	%rd17667, %rd17665, %rd17666;
	mad.lo.s64 	%rd17668, %rd1068, %rd1068, %rd17667;
	shr.u64 	%rd17669, %rd17668, 32;
	mul.lo.s64 	%rd17670, %rd1069, %rd1068;
	and.b64  	%rd17671, %rd17644, 4294967295;
	add.s64 	%rd17672, %rd17669, %rd17671;
	add.s64 	%rd17673, %rd17672, %rd17670;
	shr.u64 	%rd17674, %rd17673, 32;
	mul.lo.s64 	%rd17675, %rd1070, %rd1068;
	and.b64  	%rd17676, %rd17649, 4294967295;
	add.s64 	%rd17677, %rd17674, %rd17676;
	add.s64 	%rd17678, %rd17677, %rd17675;
	shr.u64 	%rd17679, %rd17678, 32;
	mul.lo.s64 	%rd17680, %rd1071, %rd1068;
	and.b64  	%rd17681, %rd17653, 4294967295;
	add.s64 	%rd17682, %rd17679, %rd17681;
	add.s64 	%rd17683, %rd17682, %rd17680;
	shr.u64 	%rd17684, %rd17683, 32;
	mul.lo.s64 	%rd17685, %rd1068, %rd1072;
	add.s64 	%rd17686, %rd17684, %rd17654;
	add.s64 	%rd17687, %rd17686, %rd17685;
	shr.u64 	%rd17688, %rd17687, 32;
	and.b64  	%rd17689, %rd17660, 4294967295;
	add.s64 	%rd17690, %rd17572, %rd17689;
	shr.u64 	%rd17691, %rd17690, 32;
	and.b64  	%rd17692, %rd17664, 4294967295;
	add.s64 	%rd17693, %rd17691, %rd17692;
	add.s64 	%rd17694, %rd17693, %rd17601;
	shr.u64 	%rd17695, %rd17694, 32;
	and.b64  	%rd17696, %rd17668, 4294967295;
	add.s64 	%rd17697, %rd17695, %rd17696;
	add.s64 	%rd17698, %rd17697, %rd17636;
	shr.u64 	%rd17699, %rd17698, 32;
	and.b64  	%rd17700, %rd17673, 4294967295;
	add.s64 	%rd17701, %rd17699, %rd17700;
	add.s64 	%rd17702, %rd17701, %rd17670;
	shr.u64 	%rd17703, %rd17702, 32;
	and.b64  	%rd17704, %rd17678, 4294967295;
	add.s64 	%rd17705, %rd17703, %rd17704;
	mad.lo.s64 	%rd17706, %rd1069, %rd1069, %rd17705;
	shr.u64 	%rd17707, %rd17706, 32;
	mul.lo.s64 	%rd17708, %rd1070, %rd1069;
	and.b64  	%rd17709, %rd17683, 4294967295;
	add.s64 	%rd17710, %rd17707, %rd17709;
	add.s64 	%rd17711, %rd17710, %rd17708;
	shr.u64 	%rd17712, %rd17711, 32;
	mul.lo.s64 	%rd17713, %rd1071, %rd1069;
	and.b64  	%rd17714, %rd17687, 4294967295;
	add.s64 	%rd17715, %rd17712, %rd17714;
	add.s64 	%rd17716, %rd17715, %rd17713;
	shr.u64 	%rd17717, %rd17716, 32;
	mul.lo.s64 	%rd17718, %rd1069, %rd1072;
	add.s64 	%rd17719, %rd17717, %rd17688;
	add.s64 	%rd17720, %rd17719, %rd17718;
	shr.u64 	%rd17721, %rd17720, 32;
	and.b64  	%rd17722, %rd17694, 4294967295;
	add.s64 	%rd17723, %rd17575, %rd17722;
	shr.u64 	%rd17724, %rd17723, 32;
	and.b64  	%rd17725, %rd17698, 4294967295;
	add.s64 	%rd17726, %rd17724, %rd17725;
	add.s64 	%rd17727, %rd17726, %rd17606;
	shr.u64 	%rd17728, %rd17727, 32;
	and.b64  	%rd17729, %rd17702, 4294967295;
	add.s64 	%rd17730, %rd17728, %rd17729;
	add.s64 	%rd17731, %rd17730, %rd17641;
	shr.u64 	%rd17732, %rd17731, 32;
	and.b64  	%rd17733, %rd17706, 4294967295;
	add.s64 	%rd17734, %rd17732, %rd17733;
	add.s64 	%rd17735, %rd17734, %rd17675;
	shr.u64 	%rd17736, %rd17735, 32;
	and.b64  	%rd17737, %rd17711, 4294967295;
	add.s64 	%rd17738, %rd17736, %rd17737;
	add.s64 	%rd17739, %rd17738, %rd17708;
	shr.u64 	%rd17740, %rd17739, 32;
	and.b64  	%rd17741, %rd17716, 4294967295;
	add.s64 	%rd17742, %rd17740, %rd17741;
	mad.lo.s64 	%rd17743, %rd1070, %rd1070, %rd17742;
	shr.u64 	%rd17744, %rd17743, 32;
	mul.lo.s64 	%rd17745, %rd1071, %rd1070;
	and.b64  	%rd17746, %rd17720, 4294967295;
	add.s64 	%rd17747, %rd17744, %rd17746;
	add.s64 	%rd17748, %rd17747, %rd17745;
	shr.u64 	%rd17749, %rd17748, 32;
	mul.lo.s64 	%rd17750, %rd1070, %rd1072;
	add.s64 	%rd17751, %rd17749, %rd17721;
	add.s64 	%rd17752, %rd17751, %rd17750;
	shr.u64 	%rd17753, %rd17752, 32;
	and.b64  	%rd17754, %rd17727, 4294967295;
	add.s64 	%rd17755, %rd17578, %rd17754;
	shr.u64 	%rd17756, %rd17755, 32;
	and.b64  	%rd17757, %rd17731, 4294967295;
	add.s64 	%rd17758, %rd17756, %rd17757;
	add.s64 	%rd17759, %rd17758, %rd17611;
	shr.u64 	%rd17760, %rd17759, 32;
	and.b64  	%rd17761, %rd17735, 4294967295;
	add.s64 	%rd17762, %rd17760, %rd17761;
	add.s64 	%rd17763, %rd17762, %rd17646;
	shr.u64 	%rd17764, %rd17763, 32;
	and.b64  	%rd17765, %rd17739, 4294967295;
	add.s64 	%rd17766, %rd17764, %rd17765;
	add.s64 	%rd17767, %rd17766, %rd17680;
	shr.u64 	%rd17768, %rd17767, 32;
	and.b64  	%rd17769, %rd17743, 4294967295;
	add.s64 	%rd17770, %rd17768, %rd17769;
	add.s64 	%rd17771, %rd17770, %rd17713;
	shr.u64 	%rd17772, %rd17771, 32;
	and.b64  	%rd17773, %rd17748, 4294967295;
	add.s64 	%rd17774, %rd17772, %rd17773;
	add.s64 	%rd17775, %rd17774, %rd17745;
	shr.u64 	%rd17776, %rd17775, 32;
	and.b64  	%rd17777, %rd17752, 4294967295;
	add.s64 	%rd17778, %rd17776, %rd17777;
	mad.lo.s64 	%rd17779, %rd1071, %rd1071, %rd17778;
	shr.u64 	%rd17780, %rd17779, 32;
	mul.lo.s64 	%rd17781, %rd1071, %rd1072;
	add.s64 	%rd17782, %rd17780, %rd17753;
	add.s64 	%rd17783, %rd17782, %rd17781;
	shr.u64 	%rd17784, %rd17783, 32;
	and.b64  	%rd17785, %rd17759, 4294967295;
	add.s64 	%rd17786, %rd17581, %rd17785;
	shr.u64 	%rd17787, %rd17786, 32;
	and.b64  	%rd17788, %rd17763, 4294967295;
	add.s64 	%rd17789, %rd17787, %rd17788;
	add.s64 	%rd17790, %rd17789, %rd17616;
	shr.u64 	%rd17791, %rd17790, 32;
	and.b64  	%rd17792, %rd17767, 4294967295;
	add.s64 	%rd17793, %rd17791, %rd17792;
	add.s64 	%rd17794, %rd17793, %rd17651;
	shr.u64 	%rd17795, %rd17794, 32;
	and.b64  	%rd17796, %rd17771, 4294967295;
	add.s64 	%rd17797, %rd17795, %rd17796;
	add.s64 	%rd17798, %rd17797, %rd17685;
	shr.u64 	%rd17799, %rd17798, 32;
	and.b64  	%rd17800, %rd17775, 4294967295;
	add.s64 	%rd17801, %rd17799, %rd17800;
	add.s64 	%rd17802, %rd17801, %rd17718;
	shr.u64 	%rd17803, %rd17802, 32;
	and.b64  	%rd17804, %rd17779, 4294967295;
	add.s64 	%rd17805, %rd17803, %rd17804;
	add.s64 	%rd17806, %rd17805, %rd17750;
	shr.u64 	%rd17807, %rd17806, 32;
	and.b64  	%rd17808, %rd17783, 4294967295;
	add.s64 	%rd17809, %rd17807, %rd17808;
	add.s64 	%rd17810, %rd17809, %rd17781;
	shr.u64 	%rd17811, %rd17810, 32;
	add.s64 	%rd17812, %rd17811, %rd17784;
	mad.lo.s64 	%rd17813, %rd1072, %rd1072, %rd17812;
	{ .reg .b32 tmp; mov.b64 {tmp, %r2982}, %rd17813; }
	mul.lo.s32 	%r2983, %r75, %r2981;
	cvt.u64.u32 	%rd17814, %r2983;
	and.b64  	%rd17815, %rd17561, 4294967295;
	mad.lo.s64 	%rd17816, %rd6, %rd17814, %rd17815;
	shr.u64 	%rd17817, %rd17816, 32;
	and.b64  	%rd17818, %rd17585, 4294967295;
	add.s64 	%rd17819, %rd17817, %rd17818;
	mad.lo.s64 	%rd17820, %rd7, %rd17814, %rd17819;
	cvt.u32.u64 	%r2984, %rd17820;
	shr.u64 	%rd17821, %rd17820, 32;
	and.b64  	%rd17822, %rd17621, 4294967295;
	add.s64 	%rd17823, %rd17821, %rd17822;
	mad.lo.s64 	%rd17824, %rd8, %rd17814, %rd17823;
	shr.u64 	%rd17825, %rd17824, 32;
	and.b64  	%rd17826, %rd17656, 4294967295;
	add.s64 	%rd17827, %rd17825, %rd17826;
	mad.lo.s64 	%rd17828, %rd9, %rd17814, %rd17827;
	shr.u64 	%rd17829, %rd17828, 32;
	and.b64  	%rd17830, %rd17690, 4294967295;
	add.s64 	%rd17831, %rd17829, %rd17830;
	mad.lo.s64 	%rd17832, %rd10, %rd17814, %rd17831;
	shr.u64 	%rd17833, %rd17832, 32;
	and.b64  	%rd17834, %rd17723, 4294967295;
	add.s64 	%rd17835, %rd17833, %rd17834;
	mad.lo.s64 	%rd17836, %rd11, %rd17814, %rd17835;
	shr.u64 	%rd17837, %rd17836, 32;
	and.b64  	%rd17838, %rd17755, 4294967295;
	add.s64 	%rd17839, %rd17837, %rd17838;
	mad.lo.s64 	%rd17840, %rd12, %rd17814, %rd17839;
	shr.u64 	%rd17841, %rd17840, 32;
	and.b64  	%rd17842, %rd17786, 4294967295;
	add.s64 	%rd17843, %rd17841, %rd17842;
	mad.lo.s64 	%rd17844, %rd13, %rd17814, %rd17843;
	shr.u64 	%rd17845, %rd17844, 32;
	and.b64  	%rd17846, %rd17790, 4294967295;
	add.s64 	%rd17847, %rd17845, %rd17846;
	shr.u64 	%rd17848, %rd17847, 32;
	and.b64  	%rd17849, %rd17794, 4294967295;
	add.s64 	%rd17850, %rd17848, %rd17849;
	shr.u64 	%rd17851, %rd17850, 32;
	and.b64  	%rd17852, %rd17798, 4294967295;
	add.s64 	%rd17853, %rd17851, %rd17852;
	shr.u64 	%rd17854, %rd17853, 32;
	and.b64  	%rd17855, %rd17802, 4294967295;
	add.s64 	%rd17856, %rd17854, %rd17855;
	shr.u64 	%rd17857, %rd17856, 32;
	and.b64  	%rd17858, %rd17806, 4294967295;
	add.s64 	%rd17859, %rd17857, %rd17858;
	shr.u64 	%rd17860, %rd17859, 32;
	and.b64  	%rd17861, %rd17810, 4294967295;
	add.s64 	%rd17862, %rd17860, %rd17861;
	shr.u64 	%rd17863, %rd17862, 32;
	and.b64  	%rd17864, %rd17813, 4294967295;
	add.s64 	%rd17865, %rd17863, %rd17864;
	{ .reg .b32 tmp; mov.b64 {tmp, %r2985}, %rd17865; }
	add.s32 	%r2986, %r2982, %r2985;
	mul.lo.s32 	%r2987, %r75, %r2984;
	cvt.u64.u32 	%rd17866, %r2987;
	and.b64  	%rd17867, %rd17820, 4294967295;
	mad.lo.s64 	%rd17868, %rd6, %rd17866, %rd17867;
	shr.u64 	%rd17869, %rd17868, 32;
	and.b64  	%rd17870, %rd17824, 4294967295;
	add.s64 	%rd17871, %rd17869, %rd17870;
	mad.lo.s64 	%rd17872, %rd7, %rd17866, %rd17871;
	cvt.u32.u64 	%r2988, %rd17872;
	shr.u64 	%rd17873, %rd17872, 32;
	and.b64  	%rd17874, %rd17828, 4294967295;
	add.s64 	%rd17875, %rd17873, %rd17874;
	mad.lo.s64 	%rd17876, %rd8, %rd17866, %rd17875;
	shr.u64 	%rd17877, %rd17876, 32;
	and.b64  	%rd17878, %rd17832, 4294967295;
	add.s64 	%rd17879, %rd17877, %rd17878;
	mad.lo.s64 	%rd17880, %rd9, %rd17866, %rd17879;
	shr.u64 	%rd17881, %rd17880, 32;
	and.b64  	%rd17882, %rd17836, 4294967295;
	add.s64 	%rd17883, %rd17881, %rd17882;
	mad.lo.s64 	%rd17884, %rd10, %rd17866, %rd17883;
	shr.u64 	%rd17885, %rd17884, 32;
	and.b64  	%rd17886, %rd17840, 4294967295;
	add.s64 	%rd17887, %rd17885, %rd17886;
	mad.lo.s64 	%rd17888, %rd11, %rd17866, %rd17887;
	shr.u64 	%rd17889, %rd17888, 32;
	and.b64  	%rd17890, %rd17844, 4294967295;
	add.s64 	%rd17891, %rd17889, %rd17890;
	mad.lo.s64 	%rd17892, %rd12, %rd17866, %rd17891;
	shr.u64 	%rd17893, %rd17892, 32;
	and.b64  	%rd17894, %rd17847, 4294967295;
	add.s64 	%rd17895, %rd17893, %rd17894;
	mad.lo.s64 	%rd17896, %rd13, %rd17866, %rd17895;
	shr.u64 	%rd17897, %rd17896, 32;
	and.b64  	%rd17898, %rd17850, 4294967295;
	add.s64 	%rd17899, %rd17897, %rd17898;
	shr.u64 	%rd17900, %rd17899, 32;
	and.b64  	%rd17901, %rd17853, 4294967295;
	add.s64 	%rd17902, %rd17900, %rd17901;
	shr.u64 	%rd17903, %rd17902, 32;
	and.b64  	%rd17904, %rd17856, 4294967295;
	add.s64 	%rd17905, %rd17903, %rd17904;
	shr.u64 	%rd17906, %rd17905, 32;
	and.b64  	%rd17907, %rd17859, 4294967295;
	add.s64 	%rd17908, %rd17906, %rd17907;
	shr.u64 	%rd17909, %rd17908, 32;
	and.b64  	%rd17910, %rd17862, 4294967295;
	add.s64 	%rd17911, %rd17909, %rd17910;
	shr.u64 	%rd17912, %rd17911, 32;
	and.b64  	%rd17913, %rd17865, 4294967295;
	add.s64 	%rd17914, %rd17912, %rd17913;
	{ .reg .b32 tmp; mov.b64 {tmp, %r2989}, %rd17914; }
	add.s32 	%r2990, %r2986, %r2989;
	mul.lo.s32 	%r2991, %r75, %r2988;
	cvt.u64.u32 	%rd17915, %r2991;
	and.b64  	%rd17916, %rd17872, 4294967295;
	mad.lo.s64 	%rd17917, %rd6, %rd17915, %rd17916;
	shr.u64 	%rd17918, %rd17917, 32;
	and.b64  	%rd17919, %rd17876, 4294967295;
	add.s64 	%rd17920, %rd17918, %rd17919;
	mad.lo.s64 	%rd17921, %rd7, %rd17915, %rd17920;
	cvt.u32.u64 	%r2992, %rd17921;
	shr.u64 	%rd17922, %rd17921, 32;
	and.b64  	%rd17923, %rd17880, 4294967295;
	add.s64 	%rd17924, %rd17922, %rd17923;
	mad.lo.s64 	%rd17925, %rd8, %rd17915, %rd17924;
	shr.u64 	%rd17926, %rd17925, 32;
	and.b64  	%rd17927, %rd17884, 4294967295;
	add.s64 	%rd17928, %rd17926, %rd17927;
	mad.lo.s64 	%rd17929, %rd9, %rd17915, %rd17928;
	shr.u64 	%rd17930, %rd17929, 32;
	and.b64  	%rd17931, %rd17888, 4294967295;
	add.s64 	%rd17932, %rd17930, %rd17931;
	mad.lo.s64 	%rd17933, %rd10, %rd17915, %rd17932;
	shr.u64 	%rd17934, %rd17933, 32;
	and.b64  	%rd17935, %rd17892, 4294967295;
	add.s64 	%rd17936, %rd17934, %rd17935;
	mad.lo.s64 	%rd17937, %rd11, %rd17915, %rd17936;
	shr.u64 	%rd17938, %rd17937, 32;
	and.b64  	%rd17939, %rd17896, 4294967295;
	add.s64 	%rd17940, %rd17938, %rd17939;
	mad.lo.s64 	%rd17941, %rd12, %rd17915, %rd17940;
	shr.u64 	%rd17942, %rd17941, 32;
	and.b64  	%rd17943, %rd17899, 4294967295;
	add.s64 	%rd17944, %rd17942, %rd17943;
	mad.lo.s64 	%rd17945, %rd13, %rd17915, %rd17944;
	shr.u64 	%rd17946, %rd17945, 32;
	and.b64  	%rd17947, %rd17902, 4294967295;
	add.s64 	%rd17948, %rd17946, %rd17947;
	shr.u64 	%rd17949, %rd17948, 32;
	and.b64  	%rd17950, %rd17905, 4294967295;
	add.s64 	%rd17951, %rd17949, %rd17950;
	shr.u64 	%rd17952, %rd17951, 32;
	and.b64  	%rd17953, %rd17908, 4294967295;
	add.s64 	%rd17954, %rd17952, %rd17953;
	shr.u64 	%rd17955, %rd17954, 32;
	and.b64  	%rd17956, %rd17911, 4294967295;
	add.s64 	%rd17957, %rd17955, %rd17956;
	shr.u64 	%rd17958, %rd17957, 32;
	and.b64  	%rd17959, %rd17914, 4294967295;
	add.s64 	%rd17960, %rd17958, %rd17959;
	{ .reg .b32 tmp; mov.b64 {tmp, %r2993}, %rd17960; }
	add.s32 	%r2994, %r2990, %r2993;
	mul.lo.s32 	%r2995, %r75, %r2992;
	cvt.u64.u32 	%rd17961, %r2995;
	and.b64  	%rd17962, %rd17921, 4294967295;
	mad.lo.s64 	%rd17963, %rd6, %rd17961, %rd17962;
	shr.u64 	%rd17964, %rd17963, 32;
	and.b64  	%rd17965, %rd17925, 4294967295;
	add.s64 	%rd17966, %rd17964, %rd17965;
	mad.lo.s64 	%rd17967, %rd7, %rd17961, %rd17966;
	cvt.u32.u64 	%r2996, %rd17967;
	shr.u64 	%rd17968, %rd17967, 32;
	and.b64  	%rd17969, %rd17929, 4294967295;
	add.s64 	%rd17970, %rd17968, %rd17969;
	mad.lo.s64 	%rd17971, %rd8, %rd17961, %rd17970;
	shr.u64 	%rd17972, %rd17971, 32;
	and.b64  	%rd17973, %rd17933, 4294967295;
	add.s64 	%rd17974, %rd17972, %rd17973;
	mad.lo.s64 	%rd17975, %rd9, %rd17961, %rd17974;
	shr.u64 	%rd17976, %rd17975, 32;
	and.b64  	%rd17977, %rd17937, 4294967295;
	add.s64 	%rd17978, %rd17976, %rd17977;
	mad.lo.s64 	%rd17979, %rd10, %rd17961, %rd17978;
	shr.u64 	%rd17980, %rd17979, 32;
	and.b64  	%rd17981, %rd17941, 4294967295;
	add.s64 	%rd17982, %rd17980, %rd17981;
	mad.lo.s64 	%rd17983, %rd11, %rd17961, %rd17982;
	shr.u64 	%rd17984, %rd17983, 32;
	and.b64  	%rd17985, %rd17945, 4294967295;
	add.s64 	%rd17986, %rd17984, %rd17985;
	mad.lo.s64 	%rd17987, %rd12, %rd17961, %rd17986;
	shr.u64 	%rd17988, %rd17987, 32;
	and.b64  	%rd17989, %rd17948, 4294967295;
	add.s64 	%rd17990, %rd17988, %rd17989;
	mad.lo.s64 	%rd17991, %rd13, %rd17961, %rd17990;
	shr.u64 	%rd17992, %rd17991, 32;
	and.b64  	%rd17993, %rd17951, 4294967295;
	add.s64 	%rd17994, %rd17992, %rd17993;
	shr.u64 	%rd17995, %rd17994, 32;
	and.b64  	%rd17996, %rd17954, 4294967295;
	add.s64 	%rd17997, %rd17995, %rd17996;
	shr.u64 	%rd17998, %rd17997, 32;
	and.b64  	%rd17999, %rd17957, 4294967295;
	add.s64 	%rd18000, %rd17998, %rd17999;
	shr.u64 	%rd18001, %rd18000, 32;
	and.b64  	%rd18002, %rd17960, 4294967295;
	add.s64 	%rd18003, %rd18001, %rd18002;
	{ .reg .b32 tmp; mov.b64 {tmp, %r2997}, %rd18003; }
	add.s32 	%r2998, %r2994, %r2997;
	mul.lo.s32 	%r2999, %r75, %r2996;
	cvt.u64.u32 	%rd18004, %r2999;
	and.b64  	%rd18005, %rd17967, 4294967295;
	mad.lo.s64 	%rd18006, %rd6, %rd18004, %rd18005;
	shr.u64 	%rd18007, %rd18006, 32;
	and.b64  	%rd18008, %rd17971, 4294967295;
	add.s64 	%rd18009, %rd18007, %rd18008;
	mad.lo.s64 	%rd18010, %rd7, %rd18004, %rd18009;
	cvt.u32.u64 	%r3000, %rd18010;
	shr.u64 	%rd18011, %rd18010, 32;
	and.b64  	%rd18012, %rd17975, 4294967295;
	add.s64 	%rd18013, %rd18011, %rd18012;
	mad.lo.s64 	%rd18014, %rd8, %rd18004, %rd18013;
	shr.u64 	%rd18015, %rd18014, 32;
	and.b64  	%rd18016, %rd17979, 4294967295;
	add.s64 	%rd18017, %rd18015, %rd18016;
	mad.lo.s64 	%rd18018, %rd9, %rd18004, %rd18017;
	shr.u64 	%rd18019, %rd18018, 32;
	and.b64  	%rd18020, %rd17983, 4294967295;
	add.s64 	%rd18021, %rd18019, %rd18020;
	mad.lo.s64 	%rd18022, %rd10, %rd18004, %rd18021;
	shr.u64 	%rd18023, %rd18022, 32;
	and.b64  	%rd18024, %rd17987, 4294967295;
	add.s64 	%rd18025, %rd18023, %rd18024;
	mad.lo.s64 	%rd18026, %rd11, %rd18004, %rd18025;
	shr.u64 	%rd18027, %rd18026, 32;
	and.b64  	%rd18028, %rd17991, 4294967295;
	add.s64 	%rd18029, %rd18027, %rd18028;
	mad.lo.s64 	%rd18030, %rd12, %rd18004, %rd18029;
	shr.u64 	%rd18031, %rd18030, 32;
	and.b64  	%rd18032, %rd17994, 4294967295;
	add.s64 	%rd18033, %rd18031, %rd18032;
	mad.lo.s64 	%rd18034, %rd13, %rd18004, %rd18033;
	shr.u64 	%rd18035, %rd18034, 32;
	and.b64  	%rd18036, %rd17997, 4294967295;
	add.s64 	%rd18037, %rd18035, %rd18036;
	shr.u64 	%rd18038, %rd18037, 32;
	and.b64  	%rd18039, %rd18000, 4294967295;
	add.s64 	%rd18040, %rd18038, %rd18039;
	shr.u64 	%rd18041, %rd18040, 32;
	and.b64  	%rd18042, %rd18003, 4294967295;
	add.s64 	%rd18043, %rd18041, %rd18042;
	{ .reg .b32 tmp; mov.b64 {tmp, %r3001}, %rd18043; }
	add.s32 	%r3002, %r2998, %r3001;
	mul.lo.s32 	%r3003, %r75, %r3000;
	cvt.u64.u32 	%rd18044, %r3003;
	and.b64  	%rd18045, %rd18010, 4294967295;
	mad.lo.s64 	%rd18046, %rd6, %rd18044, %rd18045;
	shr.u64 	%rd18047, %rd18046, 32;
	and.b64  	%rd18048, %rd18014, 4294967295;
	add.s64 	%rd18049, %rd18047, %rd18048;
	mad.lo.s64 	%rd18050, %rd7, %rd18044, %rd18049;
	cvt.u32.u64 	%r3004, %rd18050;
	shr.u64 	%rd18051, %rd18050, 32;
	and.b64  	%rd18052, %rd18018, 4294967295;
	add.s64 	%rd18053, %rd18051, %rd18052;
	mad.lo.s64 	%rd18054, %rd8, %rd18044, %rd18053;
	shr.u64 	%rd18055, %rd18054, 32;
	and.b64  	%rd18056, %rd18022, 4294967295;
	add.s64 	%rd18057, %rd18055, %rd18056;
	mad.lo.s64 	%rd18058, %rd9, %rd18044, %rd18057;
	shr.u64 	%rd18059, %rd18058, 32;
	and.b64  	%rd18060, %rd18026, 4294967295;
	add.s64 	%rd18061, %rd18059, %rd18060;
	mad.lo.s64 	%rd18062, %rd10, %rd18044, %rd18061;
	shr.u64 	%rd18063, %rd18062, 32;
	and.b64  	%rd18064, %rd18030, 4294967295;
	add.s64 	%rd18065, %rd18063, %rd18064;
	mad.lo.s64 	%rd18066, %rd11, %rd18044, %rd18065;
	shr.u64 	%rd18067, %rd18066, 32;
	and.b64  	%rd18068, %rd18034, 4294967295;
	add.s64 	%rd18069, %rd18067, %rd18068;
	mad.lo.s64 	%rd18070, %rd12, %rd18044, %rd18069;
	shr.u64 	%rd18071, %rd18070, 32;
	and.b64  	%rd18072, %rd18037, 4294967295;
	add.s64 	%rd18073, %rd18071, %rd18072;
	mad.lo.s64 	%rd18074, %rd13, %rd18044, %rd18073;
	shr.u64 	%rd18075, %rd18074, 32;
	and.b64  	%rd18076, %rd18040, 4294967295;
	add.s64 	%rd18077, %rd18075, %rd18076;
	shr.u64 	%rd18078, %rd18077, 32;
	and.b64  	%rd18079, %rd18043, 4294967295;
	add.s64 	%rd18080, %rd18078, %rd18079;
	{ .reg .b32 tmp; mov.b64 {tmp, %r3005}, %rd18080; }
	add.s32 	%r3006, %r3002, %r3005;
	mul.lo.s32 	%r3007, %r75, %r3004;
	cvt.u64.u32 	%rd18081, %r3007;
	and.b64  	%rd18082, %rd18050, 4294967295;
	mad.lo.s64 	%rd18083, %rd6, %rd18081, %rd18082;
	shr.u64 	%rd18084, %rd18083, 32;
	and.b64  	%rd18085, %rd18054, 4294967295;
	add.s64 	%rd18086, %rd18084, %rd18085;
	mad.lo.s64 	%rd18087, %rd7, %rd18081, %rd18086;
	cvt.u32.u64 	%r3008, %rd18087;
	shr.u64 	%rd18088, %rd18087, 32;
	and.b64  	%rd18089, %rd18058, 4294967295;
	add.s64 	%rd18090, %rd18088, %rd18089;
	mad.lo.s64 	%rd18091, %rd8, %rd18081, %rd18090;
	shr.u64 	%rd18092, %rd18091, 32;
	and.b64  	%rd18093, %rd18062, 4294967295;
	add.s64 	%rd18094, %rd18092, %rd18093;
	mad.lo.s64 	%rd18095, %rd9, %rd18081, %rd18094;
	shr.u64 	%rd18096, %rd18095, 32;
	and.b64  	%rd18097, %rd18066, 4294967295;
	add.s64 	%rd18098, %rd18096, %rd18097;
	mad.lo.s64 	%rd18099, %rd10, %rd18081, %rd18098;
	shr.u64 	%rd18100, %rd18099, 32;
	and.b64  	%rd18101, %rd18070, 4294967295;
	add.s64 	%rd18102, %rd18100, %rd18101;
	mad.lo.s64 	%rd18103, %rd11, %rd18081, %rd18102;
	shr.u64 	%rd18104, %rd18103, 32;
	and.b64  	%rd18105, %rd18074, 4294967295;
	add.s64 	%rd18106, %rd18104, %rd18105;
	mad.lo.s64 	%rd18107, %rd12, %rd18081, %rd18106;
	shr.u64 	%rd18108, %rd18107, 32;
	and.b64  	%rd18109, %rd18077, 4294967295;
	add.s64 	%rd18110, %rd18108, %rd18109;
	mad.lo.s64 	%rd18111, %rd13, %rd18081, %rd18110;
	shr.u64 	%rd18112, %rd18111, 32;
	and.b64  	%rd18113, %rd18080, 4294967295;
	add.s64 	%rd18114, %rd18112, %rd18113;
	{ .reg .b32 tmp; mov.b64 {tmp, %r3009}, %rd18114; }
	add.s32 	%r3010, %r3006, %r3009;
	mul.lo.s32 	%r3011, %r75, %r3008;
	cvt.u64.u32 	%rd18115, %r3011;
	and.b64  	%rd18116, %rd18087, 4294967295;
	mad.lo.s64 	%rd18117, %rd6, %rd18115, %rd18116;
	shr.u64 	%rd18118, %rd18117, 32;
	and.b64  	%rd18119, %rd18091, 4294967295;
	add.s64 	%rd18120, %rd18118, %rd18119;
	mad.lo.s64 	%rd1141, %rd7, %rd18115, %rd18120;
	cvt.u32.u64 	%r4868, %rd1141;
	shr.u64 	%rd18121, %rd1141, 32;
	and.b64  	%rd18122, %rd18095, 4294967295;
	add.s64 	%rd18123, %rd18121, %rd18122;
	mad.lo.s64 	%rd28097, %rd8, %rd18115, %rd18123;
	cvt.u32.u64 	%r731, %rd28097;
	shr.u64 	%rd18124, %rd28097, 32;
	and.b64  	%rd18125, %rd18099, 4294967295;
	add.s64 	%rd18126, %rd18124, %rd18125;
	mad.lo.s64 	%rd28098, %rd9, %rd18115, %rd18126;
	cvt.u32.u64 	%r732, %rd28098;
	shr.u64 	%rd18127, %rd28098, 32;
	and.b64  	%rd18128, %rd18103, 4294967295;
	add.s64 	%rd18129, %rd18127, %rd18128;
	mad.lo.s64 	%rd28099, %rd10, %rd18115, %rd18129;
	cvt.u32.u64 	%r733, %rd28099;
	shr.u64 	%rd18130, %rd28099, 32;
	and.b64  	%rd18131, %rd18107, 4294967295;
	add.s64 	%rd18132, %rd18130, %rd18131;
	mad.lo.s64 	%rd28100, %rd11, %rd18115, %rd18132;
	cvt.u32.u64 	%r734, %rd28100;
	shr.u64 	%rd18133, %rd28100, 32;
	and.b64  	%rd18134, %rd18111, 4294967295;
	add.s64 	%rd18135, %rd18133, %rd18134;
	mad.lo.s64 	%rd28101, %rd12, %rd18115, %rd18135;
	cvt.u32.u64 	%r735, %rd28101;
	shr.u64 	%rd18136, %rd28101, 32;
	and.b64  	%rd18137, %rd18114, 4294967295;
	add.s64 	%rd18138, %rd18136, %rd18137;
	mad.lo.s64 	%rd28102, %rd13, %rd18115, %rd18138;
	cvt.u32.u64 	%r736, %rd28102;
	{ .reg .b32 tmp; mov.b64 {tmp, %r3012}, %rd28102; }
	add.s32 	%r4869, %r3010, %r3012;
	setp.gt.u32 	%p760, %r4869, %r2980;
	@%p760 bra 	$L__BB4_669;
	cvt.u32.u64 	%r3013, %rd13;
	setp.lt.u32 	%p761, %r4869, %r3013;
	@%p761 bra 	$L__BB4_670;
	cvt.u32.u64 	%r3014, %rd12;
	setp.lt.u32 	%p762, %r3014, %r736;
	@%p762 bra 	$L__BB4_669;
	cvt.u32.u64 	%r3015, %rd12;
	setp.gt.u32 	%p763, %r3015, %r736;
	@%p763 bra 	$L__BB4_670;
	cvt.u32.u64 	%r3016, %rd11;
	setp.lt.u32 	%p764, %r3016, %r735;
	@%p764 bra 	$L__BB4_669;
	cvt.u32.u64 	%r3017, %rd11;
	setp.gt.u32 	%p765, %r3017, %r735;
	@%p765 bra 	$L__BB4_670;
	cvt.u32.u64 	%r3018, %rd10;
	setp.lt.u32 	%p766, %r3018, %r734;
	@%p766 bra 	$L__BB4_669;
	cvt.u32.u64 	%r3019, %rd10;
	setp.gt.u32 	%p767, %r3019, %r734;
	@%p767 bra 	$L__BB4_670;
	cvt.u32.u64 	%r3020, %rd9;
	setp.lt.u32 	%p768, %r3020, %r733;
	@%p768 bra 	$L__BB4_669;
	cvt.u32.u64 	%r3021, %rd9;
	setp.gt.u32 	%p769, %r3021, %r733;
	@%p769 bra 	$L__BB4_670;
	cvt.u32.u64 	%r3022, %rd8;
	setp.lt.u32 	%p770, %r3022, %r732;
	@%p770 bra 	$L__BB4_669;
	cvt.u32.u64 	%r3023, %rd8;
	setp.gt.u32 	%p771, %r3023, %r732;
	@%p771 bra 	$L__BB4_670;
	cvt.u32.u64 	%r3024, %rd7;
	setp.lt.u32 	%p772, %r3024, %r731;
	@%p772 bra 	$L__BB4_669;
	cvt.u32.u64 	%r3025, %rd6;
	cvt.u32.u64 	%r3026, %rd7;
	setp.gt.u32 	%p773, %r3026, %r731;
	setp.gt.u32 	%p774, %r3025, %r4868;
	or.pred  	%p775, %p773, %p774;
	@%p775 bra 	$L__BB4_670;
$L__BB4_669:
	cvt.u32.u64 	%r3027, %rd13;
	and.b64  	%rd18140, %rd1141, 4294967295;
	sub.s64 	%rd18141, %rd18140, %rd6;
	shr.u64 	%rd18142, %rd18141, 63;
	cvt.u32.u64 	%r4868, %rd18141;
	and.b64  	%rd18143, %rd28097, 4294967295;
	add.s64 	%rd18144, %rd18142, %rd7;
	sub.s64 	%rd28097, %rd18143, %rd18144;
	shr.u64 	%rd18145, %rd28097, 63;
	and.b64  	%rd18146, %rd28098, 4294967295;
	add.s64 	%rd18147, %rd18145, %rd8;
	sub.s64 	%rd28098, %rd18146, %rd18147;
	shr.u64 	%rd18148, %rd28098, 63;
	and.b64  	%rd18149, %rd28099, 4294967295;
	add.s64 	%rd18150, %rd18148, %rd9;
	sub.s64 	%rd28099, %rd18149, %rd18150;
	shr.u64 	%rd18151, %rd28099, 63;
	and.b64  	%rd18152, %rd28100, 4294967295;
	add.s64 	%rd18153, %rd18151, %rd10;
	sub.s64 	%rd28100, %rd18152, %rd18153;
	shr.u64 	%rd18154, %rd28100, 63;
	and.b64  	%rd18155, %rd28101, 4294967295;
	add.s64 	%rd18156, %rd18154, %rd11;
	sub.s64 	%rd28101, %rd18155, %rd18156;
	shr.u64 	%rd18157, %rd28101, 63;
	and.b64  	%rd18158, %rd28102, 4294967295;
	add.s64 	%rd18159, %rd18157, %rd12;
	sub.s64 	%rd28102, %rd18158, %rd18159;
	shr.u64 	%rd18160, %rd28102, 63;
	cvt.u32.u64 	%r3028, %rd18160;
	add.s32 	%r3029, %r3027, %r3028;
	sub.s32 	%r4869, %r4869, %r3029;
$L__BB4_670:
	cvt.u32.u64 	%r3030, %rd13;
	shl.b32 	%r4870, %r4868, 1;
	shr.u32 	%r3031, %r4868, 31;
	cvt.u64.u32 	%rd18162, %r3031;
	shl.b64 	%rd18163, %rd28097, 1;
	and.b64  	%rd18164, %rd18163, 8589934590;
	or.b64  	%rd28103, %rd18164, %rd18162;
	cvt.u32.u64 	%r743, %rd28103;
	shr.u64 	%rd18165, %rd18164, 32;
	shl.b64 	%rd18166, %rd28098, 1;
	and.b64  	%rd18167, %rd18166, 8589934590;
	or.b64  	%rd28104, %rd18165, %rd18167;
	cvt.u32.u64 	%r744, %rd28104;
	shr.u64 	%rd18168, %rd18167, 32;
	shl.b64 	%rd18169, %rd28099, 1;
	and.b64  	%rd18170, %rd18169, 8589934590;
	or.b64  	%rd28105, %rd18168, %rd18170;
	cvt.u32.u64 	%r745, %rd28105;
	shr.u64 	%rd18171, %rd18170, 32;
	shl.b64 	%rd18172, %rd28100, 1;
	and.b64  	%rd18173, %rd18172, 8589934590;
	or.b64  	%rd28106, %rd18171, %rd18173;
	cvt.u32.u64 	%r746, %rd28106;
	shr.u64 	%rd18174, %rd18173, 32;
	shl.b64 	%rd18175, %rd28101, 1;
	and.b64  	%rd18176, %rd18175, 8589934590;
	or.b64  	%rd28107, %rd18174, %rd18176;
	cvt.u32.u64 	%r747, %rd28107;
	shr.u64 	%rd18177, %rd18176, 32;
	shl.b64 	%rd18178, %rd28102, 1;
	and.b64  	%rd18179, %rd18178, 8589934590;
	or.b64  	%rd28108, %rd18177, %rd18179;
	cvt.u32.u64 	%r748, %rd28108;
	shr.u64 	%rd18180, %rd18179, 32;
	mul.wide.u32 	%rd18181, %r4869, 2;
	add.s64 	%rd28109, %rd18180, %rd18181;
	cvt.u32.u64 	%r749, %rd28109;
	setp.gt.u64 	%p776, %rd28109, 4294967295;
	setp.lt.u32 	%p777, %r3030, %r749;
	or.pred  	%p778, %p776, %p777;
	@%p778 bra 	$L__BB4_684;
	cvt.u32.u64 	%r3032, %rd13;
	setp.gt.u32 	%p779, %r3032, %r749;
	@%p779 bra 	$L__BB4_685;
	cvt.u32.u64 	%r3033, %rd12;
	setp.lt.u32 	%p780, %r3033, %r748;
	@%p780 bra 	$L__BB4_684;
	cvt.u32.u64 	%r3034, %rd12;
	setp.gt.u32 	%p781, %r3034, %r748;
	@%p781 bra 	$L__BB4_685;
	cvt.u32.u64 	%r3035, %rd11;
	setp.lt.u32 	%p782, %r3035, %r747;
	@%p782 bra 	$L__BB4_684;
	cvt.u32.u64 	%r3036, %rd11;
	setp.gt.u32 	%p783, %r3036, %r747;
	@%p783 bra 	$L__BB4_685;
	cvt.u32.u64 	%r3037, %rd10;
	setp.lt.u32 	%p784, %r3037, %r746;
	@%p784 bra 	$L__BB4_684;
	cvt.u32.u64 	%r3038, %rd10;
	setp.gt.u32 	%p785, %r3038, %r746;
	@%p785 bra 	$L__BB4_685;
	cvt.u32.u64 	%r3039, %rd9;
	setp.lt.u32 	%p786, %r3039, %r745;
	@%p786 bra 	$L__BB4_684;
	cvt.u32.u64 	%r3040, %rd9;
	setp.gt.u32 	%p787, %r3040, %r745;
	@%p787 bra 	$L__BB4_685;
	cvt.u32.u64 	%r3041, %rd8;
	setp.lt.u32 	%p788, %r3041, %r744;
	@%p788 bra 	$L__BB4_684;
	cvt.u32.u64 	%r3042, %rd8;
	setp.gt.u32 	%p789, %r3042, %r744;
	@%p789 bra 	$L__BB4_685;
	cvt.u32.u64 	%r3043, %rd7;
	setp.lt.u32 	%p790, %r3043, %r743;
	@%p790 bra 	$L__BB4_684;
	cvt.u32.u64 	%r3044, %rd6;
	cvt.u32.u64 	%r3045, %rd7;
	setp.gt.u32 	%p791, %r3045, %r743;
	setp.lt.u32 	%p792, %r4870, %r3044;
	or.pred  	%p793, %p791, %p792;
	@%p793 bra 	$L__BB4_685;
$L__BB4_684:
	cvt.u64.u32 	%rd18184, %r4870;
	sub.s64 	%rd18185, %rd18184, %rd6;
	shr.u64 	%rd18186, %rd18185, 63;
	cvt.u32.u64 	%r4870, %rd18185;
	and.b64  	%rd18187, %rd28103, 4294967295;
	add.s64 	%rd18188, %rd18186, %rd7;
	sub.s64 	%rd28103, %rd18187, %rd18188;
	shr.u64 	%rd18189, %rd28103, 63;
	and.b64  	%rd18190, %rd28104, 4294967295;
	add.s64 	%rd18191, %rd18189, %rd8;
	sub.s64 	%rd28104, %rd18190, %rd18191;
	shr.u64 	%rd18192, %rd28104, 63;
	and.b64  	%rd18193, %rd28105, 4294967295;
	add.s64 	%rd18194, %rd18192, %rd9;
	sub.s64 	%rd28105, %rd18193, %rd18194;
	shr.u64 	%rd18195, %rd28105, 63;
	and.b64  	%rd18196, %rd28106, 4294967295;
	add.s64 	%rd18197, %rd18195, %rd10;
	sub.s64 	%rd28106, %rd18196, %rd18197;
	shr.u64 	%rd18198, %rd28106, 63;
	and.b64  	%rd18199, %rd28107, 4294967295;
	add.s64 	%rd18200, %rd18198, %rd11;
	sub.s64 	%rd28107, %rd18199, %rd18200;
	shr.u64 	%rd18201, %rd28107, 63;
	and.b64  	%rd18202, %rd28108, 4294967295;
	add.s64 	%rd18203, %rd18201, %rd12;
	sub.s64 	%rd28108, %rd18202, %rd18203;
	shr.u64 	%rd18204, %rd28108, 63;
	and.b64  	%rd18205, %rd28109, 4294967295;
	add.s64 	%rd18206, %rd18204, %rd13;
	sub.s64 	%rd28109, %rd18205, %rd18206;
$L__BB4_685:
	cvt.u32.u64 	%r3046, %rd13;
	shl.b32 	%r4871, %r4870, 1;
	shr.u32 	%r3047, %r4870, 31;
	cvt.u64.u32 	%rd18208, %r3047;
	shl.b64 	%rd18209, %rd28103, 1;
	and.b64  	%rd18210, %rd18209, 8589934590;
	or.b64  	%rd28110, %rd18210, %rd18208;
	cvt.u32.u64 	%r753, %rd28110;
	shr.u64 	%rd18211, %rd18210, 32;
	shl.b64 	%rd18212, %rd28104, 1;
	and.b64  	%rd18213, %rd18212, 8589934590;
	or.b64  	%rd28111, %rd18211, %rd18213;
	cvt.u32.u64 	%r754, %rd28111;
	shr.u64 	%rd18214, %rd18213, 32;
	shl.b64 	%rd18215, %rd28105, 1;
	and.b64  	%rd18216, %rd18215, 8589934590;
	or.b64  	%rd28112, %rd18214, %rd18216;
	cvt.u32.u64 	%r755, %rd28112;
	shr.u64 	%rd18217, %rd18216, 32;
	shl.b64 	%rd18218, %rd28106, 1;
	and.b64  	%rd18219, %rd18218, 8589934590;
	or.b64  	%rd28113, %rd18217, %rd18219;
	cvt.u32.u64 	%r756, %rd28113;
	shr.u64 	%rd18220, %rd18219, 32;
	shl.b64 	%rd18221, %rd28107, 1;
	and.b64  	%rd18222, %rd18221, 8589934590;
	or.b64  	%rd28114, %rd18220, %rd18222;
	cvt.u32.u64 	%r757, %rd28114;
	shr.u64 	%rd18223, %rd18222, 32;
	shl.b64 	%rd18224, %rd28108, 1;
	and.b64  	%rd18225, %rd18224, 8589934590;
	or.b64  	%rd28115, %rd18223, %rd18225;
	cvt.u32.u64 	%r758, %rd28115;
	shr.u64 	%rd18226, %rd18225, 32;
	shl.b64 	%rd18228, %rd28109, 1;
	and.b64  	%rd18229, %rd18228, 8589934590;
	or.b64  	%rd28116, %rd18226, %rd18229;
	cvt.u32.u64 	%r759, %rd28116;
	setp.gt.u64 	%p794, %rd28116, 4294967295;
	setp.lt.u32 	%p795, %r3046, %r759;
	or.pred  	%p796, %p794, %p795;
	@%p796 bra 	$L__BB4_699;
	cvt.u32.u64 	%r3048, %rd13;
	setp.gt.u32 	%p797, %r3048, %r759;
	@%p797 bra 	$L__BB4_700;
	cvt.u32.u64 	%r3049, %rd12;
	setp.lt.u32 	%p798, %r3049, %r758;
	@%p798 bra 	$L__BB4_699;
	cvt.u32.u64 	%r3050, %rd12;
	setp.gt.u32 	%p799, %r3050, %r758;
	@%p799 bra 	$L__BB4_700;
	cvt.u32.u64 	%r3051, %rd11;
	setp.lt.u32 	%p800, %r3051, %r757;
	@%p800 bra 	$L__BB4_699;
	cvt.u32.u64 	%r3052, %rd11;
	setp.gt.u32 	%p801, %r3052, %r757;
	@%p801 bra 	$L__BB4_700;
	cvt.u32.u64 	%r3053, %rd10;
	setp.lt.u32 	%p802, %r3053, %r756;
	@%p802 bra 	$L__BB4_699;
	cvt.u32.u64 	%r3054, %rd10;
	setp.gt.u32 	%p803, %r3054, %r756;
	@%p803 bra 	$L__BB4_700;
	cvt.u32.u64 	%r3055, %rd9;
	setp.lt.u32 	%p804, %r3055, %r755;
	@%p804 bra 	$L__BB4_699;
	cvt.u32.u64 	%r3056, %rd9;
	setp.gt.u32 	%p805, %r3056, %r755;
	@%p805 bra 	$L__BB4_700;
	cvt.u32.u64 	%r3057, %rd8;
	setp.lt.u32 	%p806, %r3057, %r754;
	@%p806 bra 	$L__BB4_699;
	cvt.u32.u64 	%r3058, %rd8;
	setp.gt.u32 	%p807, %r3058, %r754;
	@%p807 bra 	$L__BB4_700;
	cvt.u32.u64 	%r3059, %rd7;
	setp.lt.u32 	%p808, %r3059, %r753;
	@%p808 bra 	$L__BB4_699;
	cvt.u32.u64 	%r3060, %rd6;
	cvt.u32.u64 	%r3061, %rd7;
	setp.gt.u32 	%p809, %r3061, %r753;
	setp.lt.u32 	%p810, %r4871, %r3060;
	or.pred  	%p811, %p809, %p810;
	@%p811 bra 	$L__BB4_700;
$L__BB4_699:
	cvt.u64.u32 	%rd18231, %r4871;
	sub.s64 	%rd18232, %rd18231, %rd6;
	shr.u64 	%rd18233, %rd18232, 63;
	cvt.u32.u64 	%r4871, %rd18232;
	and.b64  	%rd18234, %rd28110, 4294967295;
	add.s64 	%rd18235, %rd18233, %rd7;
	sub.s64 	%rd28110, %rd18234, %rd18235;
	shr.u64 	%rd18236, %rd28110, 63;
	and.b64  	%rd18237, %rd28111, 4294967295;
	add.s64 	%rd18238, %rd18236, %rd8;
	sub.s64 	%rd28111, %rd18237, %rd18238;
	shr.u64 	%rd18239, %rd28111, 63;
	and.b64  	%rd18240, %rd28112, 4294967295;
	add.s64 	%rd18241, %rd18239, %rd9;
	sub.s64 	%rd28112, %rd18240, %rd18241;
	shr.u64 	%rd18242, %rd28112, 63;
	and.b64  	%rd18243, %rd28113, 4294967295;
	add.s64 	%rd18244, %rd18242, %rd10;
	sub.s64 	%rd28113, %rd18243, %rd18244;
	shr.u64 	%rd18245, %rd28113, 63;
	and.b64  	%rd18246, %rd28114, 4294967295;
	add.s64 	%rd18247, %rd18245, %rd11;
	sub.s64 	%rd28114, %rd18246, %rd18247;
	shr.u64 	%rd18248, %rd28114, 63;
	and.b64  	%rd18249, %rd28115, 4294967295;
	add.s64 	%rd18250, %rd18248, %rd12;
	sub.s64 	%rd28115, %rd18249, %rd18250;
	shr.u64 	%rd18251, %rd28115, 63;
	and.b64  	%rd18252, %rd28116, 4294967295;
	add.s64 	%rd18253, %rd18251, %rd13;
	sub.s64 	%rd28116, %rd18252, %rd18253;
$L__BB4_700:
	cvt.u32.u64 	%r3062, %rd13;
	shl.b32 	%r4872, %r4871, 1;
	shr.u32 	%r3063, %r4871, 31;
	cvt.u64.u32 	%rd18255, %r3063;
	shl.b64 	%rd18256, %rd28110, 1;
	and.b64  	%rd18257, %rd18256, 8589934590;
	or.b64  	%rd28117, %rd18257, %rd18255;
	cvt.u32.u64 	%r763, %rd28117;
	shr.u64 	%rd18258, %rd18257, 32;
	shl.b64 	%rd18259, %rd28111, 1;
	and.b64  	%rd18260, %rd18259, 8589934590;
	or.b64  	%rd28118, %rd18258, %rd18260;
	cvt.u32.u64 	%r764, %rd28118;
	shr.u64 	%rd18261, %rd18260, 32;
	shl.b64 	%rd18262, %rd28112, 1;
	and.b64  	%rd18263, %rd18262, 8589934590;
	or.b64  	%rd28119, %rd18261, %rd18263;
	cvt.u32.u64 	%r765, %rd28119;
	shr.u64 	%rd18264, %rd18263, 32;
	shl.b64 	%rd18265, %rd28113, 1;
	and.b64  	%rd18266, %rd18265, 8589934590;
	or.b64  	%rd28120, %rd18264, %rd18266;
	cvt.u32.u64 	%r766, %rd28120;
	shr.u64 	%rd18267, %rd18266, 32;
	shl.b64 	%rd18268, %rd28114, 1;
	and.b64  	%rd18269, %rd18268, 8589934590;
	or.b64  	%rd28121, %rd18267, %rd18269;
	cvt.u32.u64 	%r767, %rd28121;
	shr.u64 	%rd18270, %rd18269, 32;
	shl.b64 	%rd18271, %rd28115, 1;
	and.b64  	%rd18272, %rd18271, 8589934590;
	or.b64  	%rd28122, %rd18270, %rd18272;
	cvt.u32.u64 	%r768, %rd28122;
	shr.u64 	%rd18273, %rd18272, 32;
	shl.b64 	%rd18275, %rd28116, 1;
	and.b64  	%rd18276, %rd18275, 8589934590;
	or.b64  	%rd28123, %rd18273, %rd18276;
	cvt.u32.u64 	%r769, %rd28123;
	setp.gt.u64 	%p812, %rd28123, 4294967295;
	setp.lt.u32 	%p813, %r3062, %r769;
	or.pred  	%p814, %p812, %p813;
	@%p814 bra 	$L__BB4_714;
	cvt.u32.u64 	%r3064, %rd13;
	setp.gt.u32 	%p815, %r3064, %r769;
	@%p815 bra 	$L__BB4_715;
	cvt.u32.u64 	%r3065, %rd12;
	setp.lt.u32 	%p816, %r3065, %r768;
	@%p816 bra 	$L__BB4_714;
	cvt.u32.u64 	%r3066, %rd12;
	setp.gt.u32 	%p817, %r3066, %r768;
	@%p817 bra 	$L__BB4_715;
	cvt.u32.u64 	%r3067, %rd11;
	setp.lt.u32 	%p818, %r3067, %r767;
	@%p818 bra 	$L__BB4_714;
	cvt.u32.u64 	%r3068, %rd11;
	setp.gt.u32 	%p819, %r3068, %r767;
	@%p819 bra 	$L__BB4_715;
	cvt.u32.u64 	%r3069, %rd10;
	setp.lt.u32 	%p820, %r3069, %r766;
	@%p820 bra 	$L__BB4_714;
	cvt.u32.u64 	%r3070, %rd10;
	setp.gt.u32 	%p821, %r3070, %r766;
	@%p821 bra 	$L__BB4_715;
	cvt.u32.u64 	%r3071, %rd9;
	setp.lt.u32 	%p822, %r3071, %r765;
	@%p822 bra 	$L__BB4_714;
	cvt.u32.u64 	%r3072, %rd9;
	setp.gt.u32 	%p823, %r3072, %r765;
	@%p823 bra 	$L__BB4_715;
	cvt.u32.u64 	%r3073, %rd8;
	setp.lt.u32 	%p824, %r3073, %r764;
	@%p824 bra 	$L__BB4_714;
	cvt.u32.u64 	%r3074, %rd8;
	setp.gt.u32 	%p825, %r3074, %r764;
	@%p825 bra 	$L__BB4_715;
	cvt.u32.u64 	%r3075, %rd7;
	setp.lt.u32 	%p826, %r3075, %r763;
	@%p826 bra 	$L__BB4_714;
	cvt.u32.u64 	%r3076, %rd7;
	cvt.u32.u64 	%r3077, %rd6;
	setp.gt.u32 	%p827, %r3076, %r763;
	setp.lt.u32 	%p828, %r4872, %r3077;
	or.pred  	%p829, %p827, %p828;
	@%p829 bra 	$L__BB4_715;
$L__BB4_714:
	cvt.u64.u32 	%rd18278, %r4872;
	sub.s64 	%rd18279, %rd18278, %rd6;
	shr.u64 	%rd18280, %rd18279, 63;
	cvt.u32.u64 	%r4872, %rd18279;
	and.b64  	%rd18281, %rd28117, 4294967295;
	add.s64 	%rd18282, %rd18280, %rd7;
	sub.s64 	%rd28117, %rd18281, %rd18282;
	shr.u64 	%rd18283, %rd28117, 63;
	and.b64  	%rd18284, %rd28118, 4294967295;
	add.s64 	%rd18285, %rd18283, %rd8;
	sub.s64 	%rd28118, %rd18284, %rd18285;
	shr.u64 	%rd18286, %rd28118, 63;
	and.b64  	%rd18287, %rd28119, 4294967295;
	add.s64 	%rd18288, %rd18286, %rd9;
	sub.s64 	%rd28119, %rd18287, %rd18288;
	shr.u64 	%rd18289, %rd28119, 63;
	and.b64  	%rd18290, %rd28120, 4294967295;
	add.s64 	%rd18291, %rd18289, %rd10;
	sub.s64 	%rd28120, %rd18290, %rd18291;
	shr.u64 	%rd18292, %rd28120, 63;
	and.b64  	%rd18293, %rd28121, 4294967295;
	add.s64 	%rd18294, %rd18292, %rd11;
	sub.s64 	%rd28121, %rd18293, %rd18294;
	shr.u64 	%rd18295, %rd28121, 63;
	and.b64  	%rd18296, %rd28122, 4294967295;
	add.s64 	%rd18297, %rd18295, %rd12;
	sub.s64 	%rd28122, %rd18296, %rd18297;
	shr.u64 	%rd18298, %rd28122, 63;
	and.b64  	%rd18299, %rd28123, 4294967295;
	add.s64 	%rd18300, %rd18298, %rd13;
	sub.s64 	%rd28123, %rd18299, %rd18300;
$L__BB4_715:
	cvt.u32.u64 	%r3078, %rd13;
	mul.lo.s64 	%rd18301, %rd1064, %rd1064;
	cvt.u32.u64 	%r3079, %rd18301;
	shr.u64 	%rd18302, %rd18301, 32;
	mul.lo.s64 	%rd18303, %rd1073, %rd1064;
	add.s64 	%rd18304, %rd18302, %rd18303;
	shr.u64 	%rd18305, %rd18304, 32;
	mul.lo.s64 	%rd18306, %rd1074, %rd1064;
	add.s64 	%rd18307, %rd18305, %rd18306;
	shr.u64 	%rd18308, %rd18307, 32;
	mul.lo.s64 	%rd18309, %rd1075, %rd1064;
	add.s64 	%rd18310, %rd18308, %rd18309;
	shr.u64 	%rd18311, %rd18310, 32;
	mul.lo.s64 	%rd18312, %rd1076, %rd1064;
	add.s64 	%rd18313, %rd18311, %rd18312;
	shr.u64 	%rd18314, %rd18313, 32;
	mul.lo.s64 	%rd18315, %rd1077, %rd1064;
	add.s64 	%rd18316, %rd18314, %rd18315;
	shr.u64 	%rd18317, %rd18316, 32;
	mul.lo.s64 	%rd18318, %rd1078, %rd1064;
	add.s64 	%rd18319, %rd18317, %rd18318;
	shr.u64 	%rd18320, %rd18319, 32;
	mul.lo.s64 	%rd18321, %rd1079, %rd1064;
	add.s64 	%rd18322, %rd18320, %rd18321;
	shr.u64 	%rd18323, %rd18322, 32;
	and.b64  	%rd18324, %rd18304, 4294967295;
	add.s64 	%rd18325, %rd18303, %rd18324;
	shr.u64 	%rd18326, %rd18325, 32;
	and.b64  	%rd18327, %rd18307, 4294967295;
	add.s64 	%rd18328, %rd18326, %rd18327;
	mad.lo.s64 	%rd18329, %rd1073, %rd1073, %rd18328;
	shr.u64 	%rd18330, %rd18329, 32;
	mul.lo.s64 	%rd18331, %rd1074, %rd1073;
	and.b64  	%rd18332, %rd18310, 4294967295;
	add.s64 	%rd18333, %rd18330, %rd18332;
	add.s64 	%rd18334, %rd18333, %rd18331;
	shr.u64 	%rd18335, %rd18334, 32;
	mul.lo.s64 	%rd18336, %rd1075, %rd1073;
	and.b64  	%rd18337, %rd18313, 4294967295;
	add.s64 	%rd18338, %rd18335, %rd18337;
	add.s64 	%rd18339, %rd18338, %rd18336;
	shr.u64 	%rd18340, %rd18339, 32;
	mul.lo.s64 	%rd18341, %rd1076, %rd1073;
	and.b64  	%rd18342, %rd18316, 4294967295;
	add.s64 	%rd18343, %rd18340, %rd18342;
	add.s64 	%rd18344, %rd18343, %rd18341;
	shr.u64 	%rd18345, %rd18344, 32;
	mul.lo.s64 	%rd18346, %rd1077, %rd1073;
	and.b64  	%rd18347, %rd18319, 4294967295;
	add.s64 	%rd18348, %rd18345, %rd18347;
	add.s64 	%rd18349, %rd18348, %rd18346;
	shr.u64 	%rd18350, %rd18349, 32;
	mul.lo.s64 	%rd18351, %rd1078, %rd1073;
	and.b64  	%rd18352, %rd18322, 4294967295;
	add.s64 	%rd18353, %rd18350, %rd18352;
	add.s64 	%rd18354, %rd18353, %rd18351;
	shr.u64 	%rd18355, %rd18354, 32;
	mul.lo.s64 	%rd18356, %rd1079, %rd1073;
	add.s64 	%rd18357, %rd18355, %rd18323;
	add.s64 	%rd18358, %rd18357, %rd18356;
	shr.u64 	%rd18359, %rd18358, 32;
	and.b64  	%rd18360, %rd18329, 4294967295;
	add.s64 	%rd18361, %rd18306, %rd18360;
	shr.u64 	%rd18362, %rd18361, 32;
	and.b64  	%rd18363, %rd18334, 4294967295;
	add.s64 	%rd18364, %rd18362, %rd18363;
	add.s64 	%rd18365, %rd18364, %rd18331;
	shr.u64 	%rd18366, %rd18365, 32;
	and.b64  	%rd18367, %rd18339, 4294967295;
	add.s64 	%rd18368, %rd18366, %rd18367;
	mad.lo.s64 	%rd18369, %rd1074, %rd1074, %rd18368;
	shr.u64 	%rd18370, %rd18369, 32;
	mul.lo.s64 	%rd18371, %rd1075, %rd1074;
	and.b64  	%rd18372, %rd18344, 4294967295;
	add.s64 	%rd18373, %rd18370, %rd18372;
	add.s64 	%rd18374, %rd18373, %rd18371;
	shr.u64 	%rd18375, %rd18374, 32;
	mul.lo.s64 	%rd18376, %rd1076, %rd1074;
	and.b64  	%rd18377, %rd18349, 4294967295;
	add.s64 	%rd18378, %rd18375, %rd18377;
	add.s64 	%rd18379, %rd18378, %rd18376;
	shr.u64 	%rd18380, %rd18379, 32;
	mul.lo.s64 	%rd18381, %rd1077, %rd1074;
	and.b64  	%rd18382, %rd18354, 4294967295;
	add.s64 	%rd18383, %rd18380, %rd18382;
	add.s64 	%rd18384, %rd18383, %rd18381;
	shr.u64 	%rd18385, %rd18384, 32;
	mul.lo.s64 	%rd18386, %rd1078, %rd1074;
	and.b64  	%rd18387, %rd18358, 4294967295;
	add.s64 	%rd18388, %rd18385, %rd18387;
	add.s64 	%rd18389, %rd18388, %rd18386;
	shr.u64 	%rd18390, %rd18389, 32;
	mul.lo.s64 	%rd18391, %rd1079, %rd1074;
	add.s64 	%rd18392, %rd18390, %rd18359;
	add.s64 	%rd18393, %rd18392, %rd18391;
	shr.u64 	%rd18394, %rd18393, 32;
	and.b64  	%rd18395, %rd18365, 4294967295;
	add.s64 	%rd18396, %rd18309, %rd18395;
	shr.u64 	%rd18397, %rd18396, 32;
	and.b64  	%rd18398, %rd18369, 4294967295;
	add.s64 	%rd18399, %rd18397, %rd18398;
	add.s64 	%rd18400, %rd18399, %rd18336;
	shr.u64 	%rd18401, %rd18400, 32;
	and.b64  	%rd18402, %rd18374, 4294967295;
	add.s64 	%rd18403, %rd18401, %rd18402;
	add.s64 	%rd18404, %rd18403, %rd18371;
	shr.u64 	%rd18405, %rd18404, 32;
	and.b64  	%rd18406, %rd18379, 4294967295;
	add.s64 	%rd18407, %rd18405, %rd18406;
	mad.lo.s64 	%rd18408, %rd1075, %rd1075, %rd18407;
	shr.u64 	%rd18409, %rd18408, 32;
	mul.lo.s64 	%rd18410, %rd1076, %rd1075;
	and.b64  	%rd18411, %rd18384, 4294967295;
	add.s64 	%rd18412, %rd18409, %rd18411;
	add.s64 	%rd18413, %rd18412, %rd18410;
	shr.u64 	%rd18414, %rd18413, 32;
	mul.lo.s64 	%rd18415, %rd1077, %rd1075;
	and.b64  	%rd18416, %rd18389, 4294967295;
	add.s64 	%rd18417, %rd18414, %rd18416;
	add.s64 	%rd18418, %rd18417, %rd18415;
	shr.u64 	%rd18419, %rd18418, 32;
	mul.lo.s64 	%rd18420, %rd1078, %rd1075;
	and.b64  	%rd18421, %rd18393, 4294967295;
	add.s64 	%rd18422, %rd18419, %rd18421;
	add.s64 	%rd18423, %rd18422, %rd18420;
	shr.u64 	%rd18424, %rd18423, 32;
	mul.lo.s64 	%rd18425, %rd1079, %rd1075;
	add.s64 	%rd18426, %rd18424, %rd18394;
	add.s64 	%rd18427, %rd18426, %rd18425;
	shr.u64 	%rd18428, %rd18427, 32;
	and.b64  	%rd18429, %rd18400, 4294967295;
	add.s64 	%rd18430, %rd18312, %rd18429;
	shr.u64 	%rd18431, %rd18430, 32;
	and.b64  	%rd18432, %rd18404, 4294967295;
	add.s64 	%rd18433, %rd18431, %rd18432;
	add.s64 	%rd18434, %rd18433, %rd18341;
	shr.u64 	%rd18435, %rd18434, 32;
	and.b64  	%rd18436, %rd18408, 4294967295;
	add.s64 	%rd18437, %rd18435, %rd18436;
	add.s64 	%rd18438, %rd18437, %rd18376;
	shr.u64 	%rd18439, %rd18438, 32;
	and.b64  	%rd18440, %rd18413, 4294967295;
	add.s64 	%rd18441, %rd18439, %rd18440;
	add.s64 	%rd18442, %rd18441, %rd18410;
	shr.u64 	%rd18443, %rd18442, 32;
	and.b64  	%rd18444, %rd18418, 4294967295;
	add.s64 	%rd18445, %rd18443, %rd18444;
	mad.lo.s64 	%rd18446, %rd1076, %rd1076, %rd18445;
	shr.u64 	%rd18447, %rd18446, 32;
	mul.lo.s64 	%rd18448, %rd1077, %rd1076;
	and.b64  	%rd18449, %rd18423, 4294967295;
	add.s64 	%rd18450, %rd18447, %rd18449;
	add.s64 	%rd18451, %rd18450, %rd18448;
	shr.u64 	%rd18452, %rd18451, 32;
	mul.lo.s64 	%rd18453, %rd1078, %rd1076;
	and.b64  	%rd18454, %rd18427, 4294967295;
	add.s64 	%rd18455, %rd18452, %rd18454;
	add.s64 	%rd18456, %rd18455, %rd18453;
	shr.u64 	%rd18457, %rd18456, 32;
	mul.lo.s64 	%rd18458, %rd1079, %rd1076;
	add.s64 	%rd18459, %rd18457, %rd18428;
	add.s64 	%rd18460, %rd18459, %rd18458;
	shr.u64 	%rd18461, %rd18460, 32;
	and.b64  	%rd18462, %rd18434, 4294967295;
	add.s64 	%rd18463, %rd18315, %rd18462;
	shr.u64 	%rd18464, %rd18463, 32;
	and.b64  	%rd18465, %rd18438, 4294967295;
	add.s64 	%rd18466, %rd18464, %rd18465;
	add.s64 	%rd18467, %rd18466, %rd18346;
	shr.u64 	%rd18468, %rd18467, 32;
	and.b64  	%rd18469, %rd18442, 4294967295;
	add.s64 	%rd18470, %rd18468, %rd18469;
	add.s64 	%rd18471, %rd18470, %rd18381;
	shr.u64 	%rd18472, %rd18471, 32;
	and.b64  	%rd18473, %rd18446, 4294967295;
	add.s64 	%rd18474, %rd18472, %rd18473;
	add.s64 	%rd18475, %rd18474, %rd18415;
	shr.u64 	%rd18476, %rd18475, 32;
	and.b64  	%rd18477, %rd18451, 4294967295;
	add.s64 	%rd18478, %rd18476, %rd18477;
	add.s64 	%rd18479, %rd18478, %rd18448;
	shr.u64 	%rd18480, %rd18479, 32;
	and.b64  	%rd18481, %rd18456, 4294967295;
	add.s64 	%rd18482, %rd18480, %rd18481;
	mad.lo.s64 	%rd18483, %rd1077, %rd1077, %rd18482;
	shr.u64 	%rd18484, %rd18483, 32;
	mul.lo.s64 	%rd18485, %rd1078, %rd1077;
	and.b64  	%rd18486, %rd18460, 4294967295;
	add.s64 	%rd18487, %rd18484, %rd18486;
	add.s64 	%rd18488, %rd18487, %rd18485;
	shr.u64 	%rd18489, %rd18488, 32;
	mul.lo.s64 	%rd18490, %rd1079, %rd1077;
	add.s64 	%rd18491, %rd18489, %rd18461;
	add.s64 	%rd18492, %rd18491, %rd18490;
	shr.u64 	%rd18493, %rd18492, 32;
	and.b64  	%rd18494, %rd18467, 4294967295;
	add.s64 	%rd18495, %rd18318, %rd18494;
	shr.u64 	%rd18496, %rd18495, 32;
	and.b64  	%rd18497, %rd18471, 4294967295;
	add.s64 	%rd18498, %rd18496, %rd18497;
	add.s64 	%rd18499, %rd18498, %rd18351;
	shr.u64 	%rd18500, %rd18499, 32;
	and.b64  	%rd18501, %rd18475, 4294967295;
	add.s64 	%rd18502, %rd18500, %rd18501;
	add.s64 	%rd18503, %rd18502, %rd18386;
	shr.u64 	%rd18504, %rd18503, 32;
	and.b64  	%rd18505, %rd18479, 4294967295;
	add.s64 	%rd18506, %rd18504, %rd18505;
	add.s64 	%rd18507, %rd18506, %rd18420;
	shr.u64 	%rd18508, %rd18507, 32;
	and.b64  	%rd18509, %rd18483, 4294967295;
	add.s64 	%rd18510, %rd18508, %rd18509;
	add.s64 	%rd18511, %rd18510, %rd18453;
	shr.u64 	%rd18512, %rd18511, 32;
	and.b64  	%rd18513, %rd18488, 4294967295;
	add.s64 	%rd18514, %rd18512, %rd18513;
	add.s64 	%rd18515, %rd18514, %rd18485;
	shr.u64 	%rd18516, %rd18515, 32;
	and.b64  	%rd18517, %rd18492, 4294967295;
	add.s64 	%rd18518, %rd18516, %rd18517;
	mad.lo.s64 	%rd18519, %rd1078, %rd1078, %rd18518;
	shr.u64 	%rd18520, %rd18519, 32;
	mul.lo.s64 	%rd18521, %rd1079, %rd1078;
	add.s64 	%rd18522, %rd18520, %rd18493;
	add.s64 	%rd18523, %rd18522, %rd18521;
	shr.u64 	%rd18524, %rd18523, 32;
	and.b64  	%rd18525, %rd18499, 4294967295;
	add.s64 	%rd18526, %rd18321, %rd18525;
	shr.u64 	%rd18527, %rd18526, 32;
	and.b64  	%rd18528, %rd18503, 4294967295;
	add.s64 	%rd18529, %rd18527, %rd18528;
	add.s64 	%rd18530, %rd18529, %rd18356;
	shr.u64 	%rd18531, %rd18530, 32;
	and.b64  	%rd18532, %rd18507, 4294967295;
	add.s64 	%rd18533, %rd18531, %rd18532;
	add.s64 	%rd18534, %rd18533, %rd18391;
	shr.u64 	%rd18535, %rd18534, 32;
	and.b64  	%rd18536, %rd18511, 4294967295;
	add.s64 	%rd18537, %rd18535, %rd18536;
	add.s64 	%rd18538, %rd18537, %rd18425;
	shr.u64 	%rd18539, %rd18538, 32;
	and.b64  	%rd18540, %rd18515, 4294967295;
	add.s64 	%rd18541, %rd18539, %rd18540;
	add.s64 	%rd18542, %rd18541, %rd18458;
	shr.u64 	%rd18543, %rd18542, 32;
	and.b64  	%rd18544, %rd18519, 4294967295;
	add.s64 	%rd18545, %rd18543, %rd18544;
	add.s64 	%rd18546, %rd18545, %rd18490;
	shr.u64 	%rd18547, %rd18546, 32;
	and.b64  	%rd18548, %rd18523, 4294967295;
	add.s64 	%rd18549, %rd18547, %rd18548;
	add.s64 	%rd18550, %rd18549, %rd18521;
	shr.u64 	%rd18551, %rd18550, 32;
	add.s64 	%rd18552, %rd18551, %rd18524;
	mad.lo.s64 	%rd18553, %rd1079, %rd1079, %rd18552;
	{ .reg .b32 tmp; mov.b64 {tmp, %r3080}, %rd18553; }
	mul.lo.s32 	%r3081, %r75, %r3079;
	cvt.u64.u32 	%rd18554, %r3081;
	and.b64  	%rd18555, %rd18301, 4294967295;
	mad.lo.s64 	%rd18556, %rd6, %rd18554, %rd18555;
	shr.u64 	%rd18557, %rd18556, 32;
	and.b64  	%rd18558, %rd18325, 4294967295;
	add.s64 	%rd18559, %rd18557, %rd18558;
	mad.lo.s64 	%rd18560, %rd7, %rd18554, %rd18559;
	cvt.u32.u64 	%r3082, %rd18560;
	shr.u64 	%rd18561, %rd18560, 32;
	and.b64  	%rd18562, %rd18361, 4294967295;
	add.s64 	%rd18563, %rd18561, %rd18562;
	mad.lo.s64 	%rd18564, %rd8, %rd18554, %rd18563;
	shr.u64 	%rd18565, %rd18564, 32;
	and.b64  	%rd18566, %rd18396, 4294967295;
	add.s64 	%rd18567, %rd18565, %rd18566;
	mad.lo.s64 	%rd18568, %rd9, %rd18554, %rd18567;
	shr.u64 	%rd18569, %rd18568, 32;
	and.b64  	%rd18570, %rd18430, 4294967295;
	add.s64 	%rd18571, %rd18569, %rd18570;
	mad.lo.s64 	%rd18572, %rd10, %rd18554, %rd18571;
	shr.u64 	%rd18573, %rd18572, 32;
	and.b64  	%rd18574, %rd18463, 4294967295;
	add.s64 	%rd18575, %rd18573, %rd18574;
	mad.lo.s64 	%rd18576, %rd11, %rd18554, %rd18575;
	shr.u64 	%rd18577, %rd18576, 32;
	and.b64  	%rd18578, %rd18495, 4294967295;
	add.s64 	%rd18579, %rd18577, %rd18578;
	mad.lo.s64 	%rd18580, %rd12, %rd18554, %rd18579;
	shr.u64 	%rd18581, %rd18580, 32;
	and.b64  	%rd18582, %rd18526, 4294967295;
	add.s64 	%rd18583, %rd18581, %rd18582;
	mad.lo.s64 	%rd18584, %rd13, %rd18554, %rd18583;
	shr.u64 	%rd18585, %rd18584, 32;
	and.b64  	%rd18586, %rd18530, 4294967295;
	add.s64 	%rd18587, %rd18585, %rd18586;
	shr.u64 	%rd18588, %rd18587, 32;
	and.b64  	%rd18589, %rd18534, 4294967295;
	add.s64 	%rd18590, %rd18588, %rd18589;
	shr.u64 	%rd18591, %rd18590, 32;
	and.b64  	%rd18592, %rd18538, 4294967295;
	add.s64 	%rd18593, %rd18591, %rd18592;
	shr.u64 	%rd18594, %rd18593, 32;
	and.b64  	%rd18595, %rd18542, 4294967295;
	add.s64 	%rd18596, %rd18594, %rd18595;
	shr.u64 	%rd18597, %rd18596, 32;
	and.b64  	%rd18598, %rd18546, 4294967295;
	add.s64 	%rd18599, %rd18597, %rd18598;
	shr.u64 	%rd18600, %rd18599, 32;
	and.b64  	%rd18601, %rd18550, 4294967295;
	add.s64 	%rd18602, %rd18600, %rd18601;
	shr.u64 	%rd18603, %rd18602, 32;
	and.b64  	%rd18604, %rd18553, 4294967295;
	add.s64 	%rd18605, %rd18603, %rd18604;
	{ .reg .b32 tmp; mov.b64 {tmp, %r3083}, %rd18605; }
	add.s32 	%r3084, %r3080, %r3083;
	mul.lo.s32 	%r3085, %r75, %r3082;
	cvt.u64.u32 	%rd18606, %r3085;
	and.b64  	%rd18607, %rd18560, 4294967295;
	mad.lo.s64 	%rd18608, %rd6, %rd18606, %rd18607;
	shr.u64 	%rd18609, %rd18608, 32;
	and.b64  	%rd18610, %rd18564, 4294967295;
	add.s64 	%rd18611, %rd18609, %rd18610;
	mad.lo.s64 	%rd18612, %rd7, %rd18606, %rd18611;
	cvt.u32.u64 	%r3086, %rd18612;
	shr.u64 	%rd18613, %rd18612, 32;
	and.b64  	%rd18614, %rd18568, 4294967295;
	add.s64 	%rd18615, %rd18613, %rd18614;
	mad.lo.s64 	%rd18616, %rd8, %rd18606, %rd18615;
	shr.u64 	%rd18617, %rd18616, 32;
	and.b64  	%rd18618, %rd18572, 4294967295;
	add.s64 	%rd18619, %rd18617, %rd18618;
	mad.lo.s64 	%rd18620, %rd9, %rd18606, %rd18619;
	shr.u64 	%rd18621, %rd18620, 32;
	and.b64  	%rd18622, %rd18576, 4294967295;
	add.s64 	%rd18623, %rd18621, %rd18622;
	mad.lo.s64 	%rd18624, %rd10, %rd18606, %rd18623;
	shr.u64 	%rd18625, %rd18624, 32;
	and.b64  	%rd18626, %rd18580, 4294967295;
	add.s64 	%rd18627, %rd18625, %rd18626;
	mad.lo.s64 	%rd18628, %rd11, %rd18606, %rd18627;
	shr.u64 	%rd18629, %rd18628, 32;
	and.b64  	%rd18630, %rd18584, 4294967295;
	add.s64 	%rd18631, %rd18629, %rd18630;
	mad.lo.s64 	%rd18632, %rd12, %rd18606, %rd18631;
	shr.u64 	%rd18633, %rd18632, 32;
	and.b64  	%rd18634, %rd18587, 4294967295;
	add.s64 	%rd18635, %rd18633, %rd18634;
	mad.lo.s64 	%rd18636, %rd13, %rd18606, %rd18635;
	shr.u64 	%rd18637, %rd18636, 32;
	and.b64  	%rd18638, %rd18590, 4294967295;
	add.s64 	%rd18639, %rd18637, %rd18638;
	shr.u64 	%rd18640, %rd18639, 32;
	and.b64  	%rd18641, %rd18593, 4294967295;
	add.s64 	%rd18642, %rd18640, %rd18641;
	shr.u64 	%rd18643, %rd18642, 32;
	and.b64  	%rd18644, %rd18596, 4294967295;
	add.s64 	%rd18645, %rd18643, %rd18644;
	shr.u64 	%rd18646, %rd18645, 32;
	and.b64  	%rd18647, %rd18599, 4294967295;
	add.s64 	%rd18648, %rd18646, %rd18647;
	shr.u64 	%rd18649, %rd18648, 32;
	and.b64  	%rd18650, %rd18602, 4294967295;
	add.s64 	%rd18651, %rd18649, %rd18650;
	shr.u64 	%rd18652, %rd18651, 32;
	and.b64  	%rd18653, %rd18605, 4294967295;
	add.s64 	%rd18654, %rd18652, %rd18653;
	{ .reg .b32 tmp; mov.b64 {tmp, %r3087}, %rd18654; }
	add.s32 	%r3088, %r3084, %r3087;
	mul.lo.s32 	%r3089, %r75, %r3086;
	cvt.u64.u32 	%rd18655, %r3089;
	and.b64  	%rd18656, %rd18612, 4294967295;
	mad.lo.s64 	%rd18657, %rd6, %rd18655, %rd18656;
	shr.u64 	%rd18658, %rd18657, 32;
	and.b64  	%rd18659, %rd18616, 4294967295;
	add.s64 	%rd18660, %rd18658, %rd18659;
	mad.lo.s64 	%rd18661, %rd7, %rd18655, %rd18660;
	cvt.u32.u64 	%r3090, %rd18661;
	shr.u64 	%rd18662, %rd18661, 32;
	and.b64  	%rd18663, %rd18620, 4294967295;
	add.s64 	%rd18664, %rd18662, %rd18663;
	mad.lo.s64 	%rd18665, %rd8, %rd18655, %rd18664;
	shr.u64 	%rd18666, %rd18665, 32;
	and.b64  	%rd18667, %rd18624, 4294967295;
	add.s64 	%rd18668, %rd18666, %rd18667;
	mad.lo.s64 	%rd18669, %rd9, %rd18655, %rd18668;
	shr.u64 	%rd18670, %rd18669, 32;
	and.b64  	%rd18671, %rd18628, 4294967295;
	add.s64 	%rd18672, %rd18670, %rd18671;
	mad.lo.s64 	%rd18673, %rd10, %rd18655, %rd18672;
	shr.u64 	%rd18674, %rd18673, 32;
	and.b64  	%rd18675, %rd18632, 4294967295;
	add.s64 	%rd18676, %rd18674, %rd18675;
	mad.lo.s64 	%rd18677, %rd11, %rd18655, %rd18676;
	shr.u64 	%rd18678, %rd18677, 32;
	and.b64  	%rd18679, %rd18636, 4294967295;
	add.s64 	%rd18680, %rd18678, %rd18679;
	mad.lo.s64 	%rd18681, %rd12, %rd18655, %rd18680;
	shr.u64 	%rd18682, %rd18681, 32;
	and.b64  	%rd18683, %rd18639, 4294967295;
	add.s64 	%rd18684, %rd18682, %rd18683;
	mad.lo.s64 	%rd18685, %rd13, %rd18655, %rd18684;
	shr.u64 	%rd18686, %rd18685, 32;
	and.b64  	%rd18687, %rd18642, 4294967295;
	add.s64 	%rd18688, %rd18686, %rd18687;
	shr.u64 	%rd18689, %rd18688, 32;
	and.b64  	%rd18690, %rd18645, 4294967295;
	add.s64 	%rd18691, %rd18689, %rd18690;
	shr.u64 	%rd18692, %rd18691, 32;
	and.b64  	%rd18693, %rd18648, 4294967295;
	add.s64 	%rd18694, %rd18692, %rd18693;
	shr.u64 	%rd18695, %rd18694, 32;
	and.b64  	%rd18696, %rd18651, 4294967295;
	add.s64 	%rd18697, %rd18695, %rd18696;
	shr.u64 	%rd18698, %rd18697, 32;
	and.b64  	%rd18699, %rd18654, 4294967295;
	add.s64 	%rd18700, %rd18698, %rd18699;
	{ .reg .b32 tmp; mov.b64 {tmp, %r3091}, %rd18700; }
	add.s32 	%r3092, %r3088, %r3091;
	mul.lo.s32 	%r3093, %r75, %r3090;
	cvt.u64.u32 	%rd18701, %r3093;
	and.b64  	%rd18702, %rd18661, 4294967295;
	mad.lo.s64 	%rd18703, %rd6, %rd18701, %rd18702;
	shr.u64 	%rd18704, %rd18703, 32;
	and.b64  	%rd18705, %rd18665, 4294967295;
	add.s64 	%rd18706, %rd18704, %rd18705;
	mad.lo.s64 	%rd18707, %rd7, %rd18701, %rd18706;
	cvt.u32.u64 	%r3094, %rd18707;
	shr.u64 	%rd18708, %rd18707, 32;
	and.b64  	%rd18709, %rd18669, 4294967295;
	add.s64 	%rd18710, %rd18708, %rd18709;
	mad.lo.s64 	%rd18711, %rd8, %rd18701, %rd18710;
	shr.u64 	%rd18712, %rd18711, 32;
	and.b64  	%rd18713, %rd18673, 4294967295;
	add.s64 	%rd18714, %rd18712, %rd18713;
	mad.lo.s64 	%rd18715, %rd9, %rd18701, %rd18714;
	shr.u64 	%rd18716, %rd18715, 32;
	and.b64  	%rd18717, %rd18677, 4294967295;
	add.s64 	%rd18718, %rd18716, %rd18717;
	mad.lo.s64 	%rd18719, %rd10, %rd18701, %rd18718;
	shr.u64 	%rd18720, %rd18719, 32;
	and.b64  	%rd18721, %rd18681, 4294967295;
	add.s64 	%rd18722, %rd18720, %rd18721;
	mad.lo.s64 	%rd18723, %rd11, %rd18701, %rd18722;
	shr.u64 	%rd18724, %rd18723, 32;
	and.b64  	%rd18725, %rd18685, 4294967295;
	add.s64 	%rd18726, %rd18724, %rd18725;
	mad.lo.s64 	%rd18727, %rd12, %rd18701, %rd18726;
	shr.u64 	%rd18728, %rd18727, 32;
	and.b64  	%rd18729, %rd18688, 4294967295;
	add.s64 	%rd18730, %rd18728, %rd18729;
	mad.lo.s64 	%rd18731, %rd13, %rd18701, %rd18730;
	shr.u64 	%rd18732, %rd18731, 32;
	and.b64  	%rd18733, %rd18691, 4294967295;
	add.s64 	%rd18734, %rd18732, %rd18733;
	shr.u64 	%rd18735, %rd18734, 32;
	and.b64  	%rd18736, %rd18694, 4294967295;
	add.s64 	%rd18737, %rd18735, %rd18736;
	shr.u64 	%rd18738, %rd18737, 32;
	and.b64  	%rd18739, %rd18697, 4294967295;
	add.s64 	%rd18740, %rd18738, %rd18739;
	shr.u64 	%rd18741, %rd18740, 32;
	and.b64  	%rd18742, %rd18700, 4294967295;
	add.s64 	%rd18743, %rd18741, %rd18742;
	{ .reg .b32 tmp; mov.b64 {tmp, %r3095}, %rd18743; }
	add.s32 	%r3096, %r3092, %r3095;
	mul.lo.s32 	%r3097, %r75, %r3094;
	cvt.u64.u32 	%rd18744, %r3097;
	and.b64  	%rd18745, %rd18707, 4294967295;
	mad.lo.s64 	%rd18746, %rd6, %rd18744, %rd18745;
	shr.u64 	%rd18747, %rd18746, 32;
	and.b64  	%rd18748, %rd18711, 4294967295;
	add.s64 	%rd18749, %rd18747, %rd18748;
	mad.lo.s64 	%rd18750, %rd7, %rd18744, %rd18749;
	cvt.u32.u64 	%r3098, %rd18750;
	shr.u64 	%rd18751, %rd18750, 32;
	and.b64  	%rd18752, %rd18715, 4294967295;
	add.s64 	%rd18753, %rd18751, %rd18752;
	mad.lo.s64 	%rd18754, %rd8, %rd18744, %rd18753;
	shr.u64 	%rd18755, %rd18754, 32;
	and.b64  	%rd18756, %rd18719, 4294967295;
	add.s64 	%rd18757, %rd18755, %rd18756;
	mad.lo.s64 	%rd18758, %rd9, %rd18744, %rd18757;
	shr.u64 	%rd18759, %rd18758, 32;
	and.b64  	%rd18760, %rd18723, 4294967295;
	add.s64 	%rd18761, %rd18759, %rd18760;
	mad.lo.s64 	%rd18762, %rd10, %rd18744, %rd18761;
	shr.u64 	%rd18763, %rd18762, 32;
	and.b64  	%rd18764, %rd18727, 4294967295;
	add.s64 	%rd18765, %rd18763, %rd18764;
	mad.lo.s64 	%rd18766, %rd11, %rd18744, %rd18765;
	shr.u64 	%rd18767, %rd18766, 32;
	and.b64  	%rd18768, %rd18731, 4294967295;
	add.s64 	%rd18769, %rd18767, %rd18768;
	mad.lo.s64 	%rd18770, %rd12, %rd18744, %rd18769;
	shr.u64 	%rd18771, %rd18770, 32;
	and.b64  	%rd18772, %rd18734, 4294967295;
	add.s64 	%rd18773, %rd18771, %rd18772;
	mad.lo.s64 	%rd18774, %rd13, %rd18744, %rd18773;
	shr.u64 	%rd18775, %rd18774, 32;
	and.b64  	%rd18776, %rd18737, 4294967295;
	add.s64 	%rd18777, %rd18775, %rd18776;
	shr.u64 	%rd18778, %rd18777, 32;
	and.b64  	%rd18779, %rd18740, 4294967295;
	add.s64 	%rd18780, %rd18778, %rd18779;
	shr.u64 	%rd18781, %rd18780, 32;
	and.b64  	%rd18782, %rd18743, 4294967295;
	add.s64 	%rd18783, %rd18781, %rd18782;
	{ .reg .b32 tmp; mov.b64 {tmp, %r3099}, %rd18783; }
	add.s32 	%r3100, %r3096, %r3099;
	mul.lo.s32 	%r3101, %r75, %r3098;
	cvt.u64.u32 	%rd18784, %r3101;
	and.b64  	%rd18785, %rd18750, 4294967295;
	mad.lo.s64 	%rd18786, %rd6, %rd18784, %rd18785;
	shr.u64 	%rd18787, %rd18786, 32;
	and.b64  	%rd18788, %rd18754, 4294967295;
	add.s64 	%rd18789, %rd18787, %rd18788;
	mad.lo.s64 	%rd18790, %rd7, %rd18784, %rd18789;
	cvt.u32.u64 	%r3102, %rd18790;
	shr.u64 	%rd18791, %rd18790, 32;
	and.b64  	%rd18792, %rd18758, 4294967295;
	add.s64 	%rd18793, %rd18791, %rd18792;
	mad.lo.s64 	%rd18794, %rd8, %rd18784, %rd18793;
	shr.u64 	%rd18795, %rd18794, 32;
	and.b64  	%rd18796, %rd18762, 4294967295;
	add.s64 	%rd18797, %rd18795, %rd18796;
	mad.lo.s64 	%rd18798, %rd9, %rd18784, %rd18797;
	shr.u64 	%rd18799, %rd18798, 32;
	and.b64  	%rd18800, %rd18766, 4294967295;
	add.s64 	%rd18801, %rd18799, %rd18800;
	mad.lo.s64 	%rd18802, %rd10, %rd18784, %rd18801;
	shr.u64 	%rd18803, %rd18802, 32;
	and.b64  	%rd18804, %rd18770, 4294967295;
	add.s64 	%rd18805, %rd18803, %rd18804;
	mad.lo.s64 	%rd18806, %rd11, %rd18784, %rd18805;
	shr.u64 	%rd18807, %rd18806, 32;
	and.b64  	%rd18808, %rd18774, 4294967295;
	add.s64 	%rd18809, %rd18807, %rd18808;
	mad.lo.s64 	%rd18810, %rd12, %rd18784, %rd18809;
	shr.u64 	%rd18811, %rd18810, 32;
	and.b64  	%rd18812, %rd18777, 4294967295;
	add.s64 	%rd18813, %rd18811, %rd18812;
	mad.lo.s64 	%rd18814, %rd13, %rd18784, %rd18813;
	shr.u64 	%rd18815, %rd18814, 32;
	and.b64  	%rd18816, %rd18780, 4294967295;
	add.s64 	%rd18817, %rd18815, %rd18816;
	shr.u64 	%rd18818, %rd18817, 32;
	and.b64  	%rd18819, %rd18783, 4294967295;
	add.s64 	%rd18820, %rd18818, %rd18819;
	{ .reg .b32 tmp; mov.b64 {tmp, %r3103}, %rd18820; }
	add.s32 	%r3104, %r3100, %r3103;
	mul.lo.s32 	%r3105, %r75, %r3102;
	cvt.u64.u32 	%rd18821, %r3105;
	and.b64  	%rd18822, %rd18790, 4294967295;
	mad.lo.s64 	%rd18823, %rd6, %rd18821, %rd18822;
	shr.u64 	%rd18824, %rd18823, 32;
	and.b64  	%rd18825, %rd18794, 4294967295;
	add.s64 	%rd18826, %rd18824, %rd18825;
	mad.lo.s64 	%rd18827, %rd7, %rd18821, %rd18826;
	cvt.u32.u64 	%r3106, %rd18827;
	shr.u64 	%rd18828, %rd18827, 32;
	and.b64  	%rd18829, %rd18798, 4294967295;
	add.s64 	%rd18830, %rd18828, %rd18829;
	mad.lo.s64 	%rd18831, %rd8, %rd18821, %rd18830;
	shr.u64 	%rd18832, %rd18831, 32;
	and.b64  	%rd18833, %rd18802, 4294967295;
	add.s64 	%rd18834, %rd18832, %rd18833;
	mad.lo.s64 	%rd18835, %rd9, %rd18821, %rd18834;
	shr.u64 	%rd18836, %rd18835, 32;
	and.b64  	%rd18837, %rd18806, 4294967295;
	add.s64 	%rd18838, %rd18836, %rd18837;
	mad.lo.s64 	%rd18839, %rd10, %rd18821, %rd18838;
	shr.u64 	%rd18840, %rd18839, 32;
	and.b64  	%rd18841, %rd18810, 4294967295;
	add.s64 	%rd18842, %rd18840, %rd18841;
	mad.lo.s64 	%rd18843, %rd11, %rd18821, %rd18842;
	shr.u64 	%rd18844, %rd18843, 32;
	and.b64  	%rd18845, %rd18814, 4294967295;
	add.s64 	%rd18846, %rd18844, %rd18845;
	mad.lo.s64 	%rd18847, %rd12, %rd18821, %rd18846;
	shr.u64 	%rd18848, %rd18847, 32;
	and.b64  	%rd18849, %rd18817, 4294967295;
	add.s64 	%rd18850, %rd18848, %rd18849;
	mad.lo.s64 	%rd18851, %rd13, %rd18821, %rd18850;
	shr.u64 	%rd18852, %rd18851, 32;
	and.b64  	%rd18853, %rd18820, 4294967295;
	add.s64 	%rd18854, %rd18852, %rd18853;
	{ .reg .b32 tmp; mov.b64 {tmp, %r3107}, %rd18854; }
	add.s32 	%r3108, %r3104, %r3107;
	mul.lo.s32 	%r3109, %r75, %r3106;
	cvt.u64.u32 	%rd18855, %r3109;
	and.b64  	%rd18856, %rd18827, 4294967295;
	mad.lo.s64 	%rd18857, %rd6, %rd18855, %rd18856;
	shr.u64 	%rd18858, %rd18857, 32;
	and.b64  	%rd18859, %rd18831, 4294967295;
	add.s64 	%rd18860, %rd18858, %rd18859;
	mad.lo.s64 	%rd1223, %rd7, %rd18855, %rd18860;
	cvt.u32.u64 	%r4873, %rd1223;
	shr.u64 	%rd18861, %rd1223, 32;
	and.b64  	%rd18862, %rd18835, 4294967295;
	add.s64 	%rd18863, %rd18861, %rd18862;
	mad.lo.s64 	%rd28124, %rd8, %rd18855, %rd18863;
	cvt.u32.u64 	%r773, %rd28124;
	shr.u64 	%rd18864, %rd28124, 32;
	and.b64  	%rd18865, %rd18839, 4294967295;
	add.s64 	%rd18866, %rd18864, %rd18865;
	mad.lo.s64 	%rd28125, %rd9, %rd18855, %rd18866;
	cvt.u32.u64 	%r774, %rd28125;
	shr.u64 	%rd18867, %rd28125, 32;
	and.b64  	%rd18868, %rd18843, 4294967295;
	add.s64 	%rd18869, %rd18867, %rd18868;
	mad.lo.s64 	%rd28126, %rd10, %rd18855, %rd18869;
	cvt.u32.u64 	%r775, %rd28126;
	shr.u64 	%rd18870, %rd28126, 32;
	and.b64  	%rd18871, %rd18847, 4294967295;
	add.s64 	%rd18872, %rd18870, %rd18871;
	mad.lo.s64 	%rd28127, %rd11, %rd18855, %rd18872;
	cvt.u32.u64 	%r776, %rd28127;
	shr.u64 	%rd18873, %rd28127, 32;
	and.b64  	%rd18874, %rd18851, 4294967295;
	add.s64 	%rd18875, %rd18873, %rd18874;
	mad.lo.s64 	%rd28128, %rd12, %rd18855, %rd18875;
	cvt.u32.u64 	%r777, %rd28128;
	shr.u64 	%rd18876, %rd28128, 32;
	and.b64  	%rd18877, %rd18854, 4294967295;
	add.s64 	%rd18878, %rd18876, %rd18877;
	mad.lo.s64 	%rd28129, %rd13, %rd18855, %rd18878;
	cvt.u32.u64 	%r778, %rd28129;
	{ .reg .b32 tmp; mov.b64 {tmp, %r3110}, %rd28129; }
	add.s32 	%r4874, %r3108, %r3110;
	setp.gt.u32 	%p830, %r4874, %r3078;
	@%p830 bra 	$L__BB4_729;
	cvt.u32.u64 	%r3111, %rd13;
	setp.lt.u32 	%p831, %r4874, %r3111;
	@%p831 bra 	$L__BB4_730;
	cvt.u32.u64 	%r3112, %rd12;
	setp.lt.u32 	%p832, %r3112, %r778;
	@%p832 bra 	$L__BB4_729;
	cvt.u32.u64 	%r3113, %rd12;
	setp.gt.u32 	%p833, %r3113, %r778;
	@%p833 bra 	$L__BB4_730;
	cvt.u32.u64 	%r3114, %rd11;
	setp.lt.u32 	%p834, %r3114, %r777;
	@%p834 bra 	$L__BB4_729;
	cvt.u32.u64 	%r3115, %rd11;
	setp.gt.u32 	%p835, %r3115, %r777;
	@%p835 bra 	$L__BB4_730;
	cvt.u32.u64 	%r3116, %rd10;
	setp.lt.u32 	%p836, %r3116, %r776;
	@%p836 bra 	$L__BB4_729;
	cvt.u32.u64 	%r3117, %rd10;
	setp.gt.u32 	%p837, %r3117, %r776;
	@%p837 bra 	$L__BB4_730;
	cvt.u32.u64 	%r3118, %rd9;
	setp.lt.u32 	%p838, %r3118, %r775;
	@%p838 bra 	$L__BB4_729;
	cvt.u32.u64 	%r3119, %rd9;
	setp.gt.u32 	%p839, %r3119, %r775;
	@%p839 bra 	$L__BB4_730;
	cvt.u32.u64 	%r3120, %rd8;
	setp.lt.u32 	%p840, %r3120, %r774;
	@%p840 bra 	$L__BB4_729;
	cvt.u32.u64 	%r3121, %rd8;
	setp.gt.u32 	%p841, %r3121, %r774;
	@%p841 bra 	$L__BB4_730;
	cvt.u32.u64 	%r3122, %rd7;
	setp.lt.u32 	%p842, %r3122, %r773;
	@%p842 bra 	$L__BB4_729;
	cvt.u32.u64 	%r3123, %rd7;
	cvt.u32.u64 	%r3124, %rd6;
	setp.gt.u32 	%p843, %r3123, %r773;
	setp.gt.u32 	%p844, %r3124, %r4873;
	or.pred  	%p845, %p843, %p844;
	@%p845 bra 	$L__BB4_730;
$L__BB4_729:
	cvt.u32.u64 	%r3125, %rd13;
	and.b64  	%rd18880, %rd1223, 4294967295;
	sub.s64 	%rd18881, %rd18880, %rd6;
	shr.u64 	%rd18882, %rd18881, 63;
	cvt.u32.u64 	%r4873, %rd18881;
	and.b64  	%rd18883, %rd28124, 4294967295;
	add.s64 	%rd18884, %rd18882, %rd7;
	sub.s64 	%rd28124, %rd18883, %rd18884;
	shr.u64 	%rd18885, %rd28124, 63;
	and.b64  	%rd18886, %rd28125, 4294967295;
	add.s64 	%rd18887, %rd18885, %rd8;
	sub.s64 	%rd28125, %rd18886, %rd18887;
	shr.u64 	%rd18888, %rd28125, 63;
	and.b64  	%rd18889, %rd28126, 4294967295;
	add.s64 	%rd18890, %rd18888, %rd9;
	sub.s64 	%rd28126, %rd18889, %rd18890;
	shr.u64 	%rd18891, %rd28126, 63;
	and.b64  	%rd18892, %rd28127, 4294967295;
	add.s64 	%rd18893, %rd18891, %rd10;
	sub.s64 	%rd28127, %rd18892, %rd18893;
	shr.u64 	%rd18894, %rd28127, 63;
	and.b64  	%rd18895, %rd28128, 4294967295;
	add.s64 	%rd18896, %rd18894, %rd11;
	sub.s64 	%rd28128, %rd18895, %rd18896;
	shr.u64 	%rd18897, %rd28128, 63;
	and.b64  	%rd18898, %rd28129, 4294967295;
	add.s64 	%rd18899, %rd18897, %rd12;
	sub.s64 	%rd28129, %rd18898, %rd18899;
	shr.u64 	%rd18900, %rd28129, 63;
	cvt.u32.u64 	%r3126, %rd18900;
	add.s32 	%r3127, %r3125, %r3126;
	sub.s32 	%r4874, %r4874, %r3127;
$L__BB4_730:
	cvt.u32.u64 	%r3128, %rd13;
	shl.b32 	%r4875, %r4873, 1;
	shr.u32 	%r3129, %r4873, 31;
	cvt.u64.u32 	%rd18902, %r3129;
	and.b64  	%rd1242, %rd28124, 4294967295;
	shl.b64 	%rd18903, %rd28124, 1;
	and.b64  	%rd18904, %rd18903, 8589934590;
	or.b64  	%rd28130, %rd18904, %rd18902;
	cvt.u32.u64 	%r785, %rd28130;
	shr.u64 	%rd18905, %rd18904, 32;
	and.b64  	%rd1244, %rd28125, 4294967295;
	shl.b64 	%rd18906, %rd28125, 1;
	and.b64  	%rd18907, %rd18906, 8589934590;
	or.b64  	%rd28131, %rd18905, %rd18907;
	cvt.u32.u64 	%r786, %rd28131;
	shr.u64 	%rd18908, %rd18907, 32;
	and.b64  	%rd1246, %rd28126, 4294967295;
	shl.b64 	%rd18909, %rd28126, 1;
	and.b64  	%rd18910, %rd18909, 8589934590;
	or.b64  	%rd28132, %rd18908, %rd18910;
	cvt.u32.u64 	%r787, %rd28132;
	shr.u64 	%rd18911, %rd18910, 32;
	and.b64  	%rd1248, %rd28127, 4294967295;
	shl.b64 	%rd18912, %rd28127, 1;
	and.b64  	%rd18913, %rd18912, 8589934590;
	or.b64  	%rd28133, %rd18911, %rd18913;
	cvt.u32.u64 	%r788, %rd28133;
	shr.u64 	%rd18914, %rd18913, 32;
	and.b64  	%rd1250, %rd28128, 4294967295;
	shl.b64 	%rd18915, %rd28128, 1;
	and.b64  	%rd18916, %rd18915, 8589934590;
	or.b64  	%rd28134, %rd18914, %rd18916;
	cvt.u32.u64 	%r789, %rd28134;
	shr.u64 	%rd18917, %rd18916, 32;
	and.b64  	%rd1252, %rd28129, 4294967295;
	shl.b64 	%rd18918, %rd28129, 1;
	and.b64  	%rd18919, %rd18918, 8589934590;
	or.b64  	%rd28135, %rd18917, %rd18919;
	cvt.u32.u64 	%r790, %rd28135;
	shr.u64 	%rd18920, %rd18919, 32;
	cvt.u64.u32 	%rd1254, %r4874;
	mul.wide.u32 	%rd18921, %r4874, 2;
	add.s64 	%rd28136, %rd18920, %rd18921;
	cvt.u32.u64 	%r791, %rd28136;
	setp.gt.u64 	%p846, %rd28136, 4294967295;
	setp.lt.u32 	%p847, %r3128, %r791;
	or.pred  	%p848, %p846, %p847;
	@%p848 bra 	$L__BB4_744;
	cvt.u32.u64 	%r3130, %rd13;
	setp.gt.u32 	%p849, %r3130, %r791;
	@%p849 bra 	$L__BB4_745;
	cvt.u32.u64 	%r3131, %rd12;
	setp.lt.u32 	%p850, %r3131, %r790;
	@%p850 bra 	$L__BB4_744;
	cvt.u32.u64 	%r3132, %rd12;
	setp.gt.u32 	%p851, %r3132, %r790;
	@%p851 bra 	$L__BB4_745;
	cvt.u32.u64 	%r3133, %rd11;
	setp.lt.u32 	%p852, %r3133, %r789;
	@%p852 bra 	$L__BB4_744;
	cvt.u32.u64 	%r3134, %rd11;
	setp.gt.u32 	%p853, %r3134, %r789;
	@%p853 bra 	$L__BB4_745;
	cvt.u32.u64 	%r3135, %rd10;
	setp.lt.u32 	%p854, %r3135, %r788;
	@%p854 bra 	$L__BB4_744;
	cvt.u32.u64 	%r3136, %rd10;
	setp.gt.u32 	%p855, %r3136, %r788;
	@%p855 bra 	$L__BB4_745;
	cvt.u32.u64 	%r3137, %rd9;
	setp.lt.u32 	%p856, %r3137, %r787;
	@%p856 bra 	$L__BB4_744;
	cvt.u32.u64 	%r3138, %rd9;
	setp.gt.u32 	%p857, %r3138, %r787;
	@%p857 bra 	$L__BB4_745;
	cvt.u32.u64 	%r3139, %rd8;
	setp.lt.u32 	%p858, %r3139, %r786;
	@%p858 bra 	$L__BB4_744;
	cvt.u32.u64 	%r3140, %rd8;
	setp.gt.u32 	%p859, %r3140, %r786;
	@%p859 bra 	$L__BB4_745;
	cvt.u32.u64 	%r3141, %rd7;
	setp.lt.u32 	%p860, %r3141, %r785;
	@%p860 bra 	$L__BB4_744;
	cvt.u32.u64 	%r3142, %rd7;
	cvt.u32.u64 	%r3143, %rd6;
	setp.gt.u32 	%p861, %r3142, %r785;
	setp.lt.u32 	%p862, %r4875, %r3143;
	or.pred  	%p863, %p861, %p862;
	@%p863 bra 	$L__BB4_745;
$L__BB4_744:
	cvt.u64.u32 	%rd18924, %r4875;
	sub.s64 	%rd18925, %rd18924, %rd6;
	shr.u64 	%rd18926, %rd18925, 63;
	cvt.u32.u64 	%r4875, %rd18925;
	and.b64  	%rd18927, %rd28130, 4294967295;
	add.s64 	%rd18928, %rd18926, %rd7;
	sub.s64 	%rd28130, %rd18927, %rd18928;
	shr.u64 	%rd18929, %rd28130, 63;
	and.b64  	%rd18930, %rd28131, 4294967295;
	add.s64 	%rd18931, %rd18929, %rd8;
	sub.s64 	%rd28131, %rd18930, %rd18931;
	shr.u64 	%rd18932, %rd28131, 63;
	and.b64  	%rd18933, %rd28132, 4294967295;
	add.s64 	%rd18934, %rd18932, %rd9;
	sub.s64 	%rd28132, %rd18933, %rd18934;
	shr.u64 	%rd18935, %rd28132, 63;
	and.b64  	%rd18936, %rd28133, 4294967295;
	add.s64 	%rd18937, %rd18935, %rd10;
	sub.s64 	%rd28133, %rd18936, %rd18937;
	shr.u64 	%rd18938, %rd28133, 63;
	and.b64  	%rd18939, %rd28134, 4294967295;
	add.s64 	%rd18940, %rd18938, %rd11;
	sub.s64 	%rd28134, %rd18939, %rd18940;
	shr.u64 	%rd18941, %rd28134, 63;
	and.b64  	%rd18942, %rd28135, 4294967295;
	add.s64 	%rd18943, %rd18941, %rd12;
	sub.s64 	%rd28135, %rd18942, %rd18943;
	shr.u64 	%rd18944, %rd28135, 63;
	and.b64  	%rd18945, %rd28136, 4294967295;
	add.s64 	%rd18946, %rd18944, %rd13;
	sub.s64 	%rd28136, %rd18945, %rd18946;
$L__BB4_745:
	cvt.u32.u64 	%r3144, %rd13;
	add.s32 	%r4876, %r4875, %r4873;
	setp.lt.u32 	%p864, %r4876, %r4875;
	selp.u64 	%rd18948, 1, 0, %p864;
	and.b64  	%rd18949, %rd28130, 4294967295;
	add.s64 	%rd18950, %rd18949, %rd18948;
	add.s64 	%rd28137, %rd18950, %rd1242;
	cvt.u32.u64 	%r795, %rd28137;
	shr.u64 	%rd18951, %rd28137, 32;
	and.b64  	%rd18952, %rd28131, 4294967295;
	add.s64 	%rd18953, %rd18951, %rd18952;
	add.s64 	%rd28138, %rd18953, %rd1244;
	cvt.u32.u64 	%r796, %rd28138;
	shr.u64 	%rd18954, %rd28138, 32;
	and.b64  	%rd18955, %rd28132, 4294967295;
	add.s64 	%rd18956, %rd18954, %rd18955;
	add.s64 	%rd28139, %rd18956, %rd1246;
	cvt.u32.u64 	%r797, %rd28139;
	shr.u64 	%rd18957, %rd28139, 32;
	and.b64  	%rd18958, %rd28133, 4294967295;
	add.s64 	%rd18959, %rd18957, %rd18958;
	add.s64 	%rd28140, %rd18959, %rd1248;
	cvt.u32.u64 	%r798, %rd28140;
	shr.u64 	%rd18960, %rd28140, 32;
	and.b64  	%rd18961, %rd28134, 4294967295;
	add.s64 	%rd18962, %rd18960, %rd18961;
	add.s64 	%rd28141, %rd18962, %rd1250;
	cvt.u32.u64 	%r799, %rd28141;
	shr.u64 	%rd18963, %rd28141, 32;
	and.b64  	%rd18964, %rd28135, 4294967295;
	add.s64 	%rd18965, %rd18963, %rd18964;
	add.s64 	%rd28142, %rd18965, %rd1252;
	cvt.u32.u64 	%r800, %rd28142;
	shr.u64 	%rd18966, %rd28142, 32;
	and.b64  	%rd18967, %rd28136, 4294967295;
	add.s64 	%rd18968, %rd18966, %rd18967;
	add.s64 	%rd28143, %rd18968, %rd1254;
	cvt.u32.u64 	%r801, %rd28143;
	setp.gt.u64 	%p865, %rd28143, 4294967295;
	setp.lt.u32 	%p866, %r3144, %r801;
	or.pred  	%p867, %p865, %p866;
	@%p867 bra 	$L__BB4_759;
	cvt.u32.u64 	%r3145, %rd13;
	setp.gt.u32 	%p868, %r3145, %r801;
	@%p868 bra 	$L__BB4_760;
	cvt.u32.u64 	%r3146, %rd12;
	setp.lt.u32 	%p869, %r3146, %r800;
	@%p869 bra 	$L__BB4_759;
	cvt.u32.u64 	%r3147, %rd12;
	setp.gt.u32 	%p870, %r3147, %r800;
	@%p870 bra 	$L__BB4_760;
	cvt.u32.u64 	%r3148, %rd11;
	setp.lt.u32 	%p871, %r3148, %r799;
	@%p871 bra 	$L__BB4_759;
	cvt.u32.u64 	%r3149, %rd11;
	setp.gt.u32 	%p872, %r3149, %r799;
	@%p872 bra 	$L__BB4_760;
	cvt.u32.u64 	%r3150, %rd10;
	setp.lt.u32 	%p873, %r3150, %r798;
	@%p873 bra 	$L__BB4_759;
	cvt.u32.u64 	%r3151, %rd10;
	setp.gt.u32 	%p874, %r3151, %r798;
	@%p874 bra 	$L__BB4_760;
	cvt.u32.u64 	%r3152, %rd9;
	setp.lt.u32 	%p875, %r3152, %r797;
	@%p875 bra 	$L__BB4_759;
	cvt.u32.u64 	%r3153, %rd9;
	setp.gt.u32 	%p876, %r3153, %r797;
	@%p876 bra 	$L__BB4_760;
	cvt.u32.u64 	%r3154, %rd8;
	setp.lt.u32 	%p877, %r3154, %r796;
	@%p877 bra 	$L__BB4_759;
	cvt.u32.u64 	%r3155, %rd8;
	setp.gt.u32 	%p878, %r3155, %r796;
	@%p878 bra 	$L__BB4_760;
	cvt.u32.u64 	%r3156, %rd7;
	setp.lt.u32 	%p879, %r3156, %r795;
	@%p879 bra 	$L__BB4_759;
	cvt.u32.u64 	%r3157, %rd7;
	cvt.u32.u64 	%r3158, %rd6;
	setp.gt.u32 	%p880, %r3157, %r795;
	setp.lt.u32 	%p881, %r4876, %r3158;
	or.pred  	%p882, %p880, %p881;
	@%p882 bra 	$L__BB4_760;
$L__BB4_759:
	cvt.u64.u32 	%rd18971, %r4876;
	sub.s64 	%rd18972, %rd18971, %rd6;
	shr.u64 	%rd18973, %rd18972, 63;
	cvt.u32.u64 	%r4876, %rd18972;
	and.b64  	%rd18974, %rd28137, 4294967295;
	add.s64 	%rd18975, %rd18973, %rd7;
	sub.s64 	%rd28137, %rd18974, %rd18975;
	shr.u64 	%rd18976, %rd28137, 63;
	and.b64  	%rd18977, %rd28138, 4294967295;
	add.s64 	%rd18978, %rd18976, %rd8;
	sub.s64 	%rd28138, %rd18977, %rd18978;
	shr.u64 	%rd18979, %rd28138, 63;
	and.b64  	%rd18980, %rd28139, 4294967295;
	add.s64 	%rd18981, %rd18979, %rd9;
	sub.s64 	%rd28139, %rd18980, %rd18981;
	shr.u64 	%rd18982, %rd28139, 63;
	and.b64  	%rd18983, %rd28140, 4294967295;
	add.s64 	%rd18984, %rd18982, %rd10;
	sub.s64 	%rd28140, %rd18983, %rd18984;
	shr.u64 	%rd18985, %rd28140, 63;
	and.b64  	%rd18986, %rd28141, 4294967295;
	add.s64 	%rd18987, %rd18985, %rd11;
	sub.s64 	%rd28141, %rd18986, %rd18987;
	shr.u64 	%rd18988, %rd28141, 63;
	and.b64  	%rd18989, %rd28142, 4294967295;
	add.s64 	%rd18990, %rd18988, %rd12;
	sub.s64 	%rd28142, %rd18989, %rd18990;
	shr.u64 	%rd18991, %rd28142, 63;
	and.b64  	%rd18992, %rd28143, 4294967295;
	add.s64 	%rd18993, %rd18991, %rd13;
	sub.s64 	%rd28143, %rd18992, %rd18993;
$L__BB4_760:
	cvt.u32.u64 	%r3159, %rd13;
	cvt.u64.u32 	%rd1291, %r4876;
	mul.wide.u32 	%rd18994, %r4876, %r4876;
	cvt.u32.u64 	%r3160, %rd18994;
	shr.u64 	%rd18995, %rd18994, 32;
	and.b64  	%rd1292, %rd28137, 4294967295;
	mul.lo.s64 	%rd18996, %rd1292, %rd1291;
	add.s64 	%rd18997, %rd18995, %rd18996;
	shr.u64 	%rd18998, %rd18997, 32;
	and.b64  	%rd1293, %rd28138, 4294967295;
	mul.lo.s64 	%rd18999, %rd1293, %rd1291;
	add.s64 	%rd19000, %rd18998, %rd18999;
	shr.u64 	%rd19001, %rd19000, 32;
	and.b64  	%rd1294, %rd28139, 4294967295;
	mul.lo.s64 	%rd19002, %rd1294, %rd1291;
	add.s64 	%rd19003, %rd19001, %rd19002;
	shr.u64 	%rd19004, %rd19003, 32;
	and.b64  	%rd1295, %rd28140, 4294967295;
	mul.lo.s64 	%rd19005, %rd1295, %rd1291;
	add.s64 	%rd19006, %rd19004, %rd19005;
	shr.u64 	%rd19007, %rd19006, 32;
	and.b64  	%rd1296, %rd28141, 4294967295;
	mul.lo.s64 	%rd19008, %rd1296, %rd1291;
	add.s64 	%rd19009, %rd19007, %rd19008;
	shr.u64 	%rd19010, %rd19009, 32;
	and.b64  	%rd1297, %rd28142, 4294967295;
	mul.lo.s64 	%rd19011, %rd1297, %rd1291;
	add.s64 	%rd19012, %rd19010, %rd19011;
	shr.u64 	%rd19013, %rd19012, 32;
	and.b64  	%rd1298, %rd28143, 4294967295;
	mul.lo.s64 	%rd19014, %rd1298, %rd1291;
	add.s64 	%rd19015, %rd19013, %rd19014;
	shr.u64 	%rd19016, %rd19015, 32;
	and.b64  	%rd19017, %rd18997, 4294967295;
	add.s64 	%rd19018, %rd18996, %rd19017;
	shr.u64 	%rd19019, %rd19018, 32;
	and.b64  	%rd19020, %rd19000, 4294967295;
	add.s64 	%rd19021, %rd19019, %rd19020;
	mad.lo.s64 	%rd19022, %rd1292, %rd1292, %rd19021;
	shr.u64 	%rd19023, %rd19022, 32;
	mul.lo.s64 	%rd19024, %rd1293, %rd1292;
	and.b64  	%rd19025, %rd19003, 4294967295;
	add.s64 	%rd19026, %rd19023, %rd19025;
	add.s64 	%rd19027, %rd19026, %rd19024;
	shr.u64 	%rd19028, %rd19027, 32;
	mul.lo.s64 	%rd19029, %rd1294, %rd1292;
	and.b64  	%rd19030, %rd19006, 4294967295;
	add.s64 	%rd19031, %rd19028, %rd19030;
	add.s64 	%rd19032, %rd19031, %rd19029;
	shr.u64 	%rd19033, %rd19032, 32;
	mul.lo.s64 	%rd19034, %rd1295, %rd1292;
	and.b64  	%rd19035, %rd19009, 4294967295;
	add.s64 	%rd19036, %rd19033, %rd19035;
	add.s64 	%rd19037, %rd19036, %rd19034;
	shr.u64 	%rd19038, %rd19037, 32;
	mul.lo.s64 	%rd19039, %rd1296, %rd1292;
	and.b64  	%rd19040, %rd19012, 4294967295;
	add.s64 	%rd19041, %rd19038, %rd19040;
	add.s64 	%rd19042, %rd19041, %rd19039;
	shr.u64 	%rd19043, %rd19042, 32;
	mul.lo.s64 	%rd19044, %rd1297, %rd1292;
	and.b64  	%rd19045, %rd19015, 4294967295;
	add.s64 	%rd19046, %rd19043, %rd19045;
	add.s64 	%rd19047, %rd19046, %rd19044;
	shr.u64 	%rd19048, %rd19047, 32;
	mul.lo.s64 	%rd19049, %rd1298, %rd1292;
	add.s64 	%rd19050, %rd19048, %rd19016;
	add.s64 	%rd19051, %rd19050, %rd19049;
	shr.u64 	%rd19052, %rd19051, 32;
	and.b64  	%rd19053, %rd19022, 4294967295;
	add.s64 	%rd19054, %rd18999, %rd19053;
	shr.u64 	%rd19055, %rd19054, 32;
	and.b64  	%rd19056, %rd19027, 4294967295;
	add.s64 	%rd19057, %rd19055, %rd19056;
	add.s64 	%rd19058, %rd19057, %rd19024;
	shr.u64 	%rd19059, %rd19058, 32;
	and.b64  	%rd19060, %rd19032, 4294967295;
	add.s64 	%rd19061, %rd19059, %rd19060;
	mad.lo.s64 	%rd19062, %rd1293, %rd1293, %rd19061;
	shr.u64 	%rd19063, %rd19062, 32;
	mul.lo.s64 	%rd19064, %rd1294, %rd1293;
	and.b64  	%rd19065, %rd19037, 4294967295;
	add.s64 	%rd19066, %rd19063, %rd19065;
	add.s64 	%rd19067, %rd19066, %rd19064;
	shr.u64 	%rd19068, %rd19067, 32;
	mul.lo.s64 	%rd19069, %rd1295, %rd1293;
	and.b64  	%rd19070, %rd19042, 4294967295;
	add.s64 	%rd19071, %rd19068, %rd19070;
	add.s64 	%rd19072, %rd19071, %rd19069;
	shr.u64 	%rd19073, %rd19072, 32;
	mul.lo.s64 	%rd19074, %rd1296, %rd1293;
	and.b64  	%rd19075, %rd19047, 4294967295;
	add.s64 	%rd19076, %rd19073, %rd19075;
	add.s64 	%rd19077, %rd19076, %rd19074;
	shr.u64 	%rd19078, %rd19077, 32;
	mul.lo.s64 	%rd19079, %rd1297, %rd1293;
	and.b64  	%rd19080, %rd19051, 4294967295;
	add.s64 	%rd19081, %rd19078, %rd19080;
	add.s64 	%rd19082, %rd19081, %rd19079;
	shr.u64 	%rd19083, %rd19082, 32;
	mul.lo.s64 	%rd19084, %rd1298, %rd1293;
	add.s64 	%rd19085, %rd19083, %rd19052;
	add.s64 	%rd19086, %rd19085, %rd19084;
	shr.u64 	%rd19087, %rd19086, 32;
	and.b64  	%rd19088, %rd19058, 4294967295;
	add.s64 	%rd19089, %rd19002, %rd19088;
	shr.u64 	%rd19090, %rd19089, 32;
	and.b64  	%rd19091, %rd19062, 4294967295;
	add.s64 	%rd19092, %rd19090, %rd19091;
	add.s64 	%rd19093, %rd19092, %rd19029;
	shr.u64 	%rd19094, %rd19093, 32;
	and.b64  	%rd19095, %rd19067, 4294967295;
	add.s64 	%rd19096, %rd19094, %rd19095;
	add.s64 	%rd19097, %rd19096, %rd19064;
	shr.u64 	%rd19098, %rd19097, 32;
	and.b64  	%rd19099, %rd19072, 4294967295;
	add.s64 	%rd19100, %rd19098, %rd19099;
	mad.lo.s64 	%rd19101, %rd1294, %rd1294, %rd19100;
	shr.u64 	%rd19102, %rd19101, 32;
	mul.lo.s64 	%rd19103, %rd1295, %rd1294;
	and.b64  	%rd19104, %rd19077, 4294967295;
	add.s64 	%rd19105, %rd19102, %rd19104;
	add.s64 	%rd19106, %rd19105, %rd19103;
	shr.u64 	%rd19107, %rd19106, 32;
	mul.lo.s64 	%rd19108, %rd1296, %rd1294;
	and.b64  	%rd19109, %rd19082, 4294967295;
	add.s64 	%rd19110, %rd19107, %rd19109;
	add.s64 	%rd19111, %rd19110, %rd19108;
	shr.u64 	%rd19112, %rd19111, 32;
	mul.lo.s64 	%rd19113, %rd1297, %rd1294;
	and.b64  	%rd19114, %rd19086, 4294967295;
	add.s64 	%rd19115, %rd19112, %rd19114;
	add.s64 	%rd19116, %rd19115, %rd19113;
	shr.u64 	%rd19117, %rd19116, 32;
	mul.lo.s64 	%rd19118, %rd1298, %rd1294;
	add.s64 	%rd19119, %rd19117, %rd19087;
	add.s64 	%rd19120, %rd19119, %rd19118;
	shr.u64 	%rd19121, %rd19120, 32;
	and.b64  	%rd19122, %rd19093, 4294967295;
	add.s64 	%rd19123, %rd19005, %rd19122;
	shr.u64 	%rd19124, %rd19123, 32;
	and.b64  	%rd19125, %rd19097, 4294967295;
	add.s64 	%rd19126, %rd19124, %rd19125;
	add.s64 	%rd19127, %rd19126, %rd19034;
	shr.u64 	%rd19128, %rd19127, 32;
	and.b64  	%rd19129, %rd19101, 4294967295;
	add.s64 	%rd19130, %rd19128, %rd19129;
	add.s64 	%rd19131, %rd19130, %rd19069;
	shr.u64 	%rd19132, %rd19131, 32;
	and.b64  	%rd19133, %rd19106, 4294967295;
	add.s64 	%rd19134, %rd19132, %rd19133;
	add.s64 	%rd19135, %rd19134, %rd19103;
	shr.u64 	%rd19136, %rd19135, 32;
	and.b64  	%rd19137, %rd19111, 4294967295;
	add.s64 	%rd19138, %rd19136, %rd19137;
	mad.lo.s64 	%rd19139, %rd1295, %rd1295, %rd19138;
	shr.u64 	%rd19140, %rd19139, 32;
	mul.lo.s64 	%rd19141, %rd1296, %rd1295;
	and.b64  	%rd19142, %rd19116, 4294967295;
	add.s64 	%rd19143, %rd19140, %rd19142;
	add.s64 	%rd19144, %rd19143, %rd19141;
	shr.u64 	%rd19145, %rd19144, 32;
	mul.lo.s64 	%rd19146, %rd1297, %rd1295;
	and.b64  	%rd19147, %rd19120, 4294967295;
	add.s64 	%rd19148, %rd19145, %rd19147;
	add.s64 	%rd19149, %rd19148, %rd19146;
	shr.u64 	%rd19150, %rd19149, 32;
	mul.lo.s64 	%rd19151, %rd1298, %rd1295;
	add.s64 	%rd19152, %rd19150, %rd19121;
	add.s64 	%rd19153, %rd19152, %rd19151;
	shr.u64 	%rd19154, %rd19153, 32;
	and.b64  	%rd19155, %rd19127, 4294967295;
	add.s64 	%rd19156, %rd19008, %rd19155;
	shr.u64 	%rd19157, %rd19156, 32;
	and.b64  	%rd19158, %rd19131, 4294967295;
	add.s64 	%rd19159, %rd19157, %rd19158;
	add.s64 	%rd19160, %rd19159, %rd19039;
	shr.u64 	%rd19161, %rd19160, 32;
	and.b64  	%rd19162, %rd19135, 4294967295;
	add.s64 	%rd19163, %rd19161, %rd19162;
	add.s64 	%rd19164, %rd19163, %rd19074;
	shr.u64 	%rd19165, %rd19164, 32;
	and.b64  	%rd19166, %rd19139, 4294967295;
	add.s64 	%rd19167, %rd19165, %rd19166;
	add.s64 	%rd19168, %rd19167, %rd19108;
	shr.u64 	%rd19169, %rd19168, 32;
	and.b64  	%rd19170, %rd19144, 4294967295;
	add.s64 	%rd19171, %rd19169, %rd19170;
	add.s64 	%rd19172, %rd19171, %rd19141;
	shr.u64 	%rd19173, %rd19172, 32;
	and.b64  	%rd19174, %rd19149, 4294967295;
	add.s64 	%rd19175, %rd19173, %rd19174;
	mad.lo.s64 	%rd19176, %rd1296, %rd1296, %rd19175;
	shr.u64 	%rd19177, %rd19176, 32;
	mul.lo.s64 	%rd19178, %rd1297, %rd1296;
	and.b64  	%rd19179, %rd19153, 4294967295;
	add.s64 	%rd19180, %rd19177, %rd19179;
	add.s64 	%rd19181, %rd19180, %rd19178;
	shr.u64 	%rd19182, %rd19181, 32;
	mul.lo.s64 	%rd19183, %rd1298, %rd1296;
	add.s64 	%rd19184, %rd19182, %rd19154;
	add.s64 	%rd19185, %rd19184, %rd19183;
	shr.u64 	%rd19186, %rd19185, 32;
	and.b64  	%rd19187, %rd19160, 4294967295;
	add.s64 	%rd19188, %rd19011, %rd19187;
	shr.u64 	%rd19189, %rd19188, 32;
	and.b64  	%rd19190, %rd19164, 4294967295;
	add.s64 	%rd19191, %rd19189, %rd19190;
	add.s64 	%rd19192, %rd19191, %rd19044;
	shr.u64 	%rd19193, %rd19192, 32;
	and.b64  	%rd19194, %rd19168, 4294967295;
	add.s64 	%rd19195, %rd19193, %rd19194;
	add.s64 	%rd19196, %rd19195, %rd19079;
	shr.u64 	%rd19197, %rd19196, 32;
	and.b64  	%rd19198, %rd19172, 4294967295;
	add.s64 	%rd19199, %rd19197, %rd19198;
	add.s64 	%rd19200, %rd19199, %rd19113;
	shr.u64 	%rd19201, %rd19200, 32;
	and.b64  	%rd19202, %rd19176, 4294967295;
	add.s64 	%rd19203, %rd19201, %rd19202;
	add.s64 	%rd19204, %rd19203, %rd19146;
	shr.u64 	%rd19205, %rd19204, 32;
	and.b64  	%rd19206, %rd19181, 4294967295;
	add.s64 	%rd19207, %rd19205, %rd19206;
	add.s64 	%rd19208, %rd19207, %rd19178;
	shr.u64 	%rd19209, %rd19208, 32;
	and.b64  	%rd19210, %rd19185, 4294967295;
	add.s64 	%rd19211, %rd19209, %rd19210;
	mad.lo.s64 	%rd19212, %rd1297, %rd1297, %rd19211;
	shr.u64 	%rd19213, %rd19212, 32;
	mul.lo.s64 	%rd19214, %rd1298, %rd1297;
	add.s64 	%rd19215, %rd19213, %rd19186;
	add.s64 	%rd19216, %rd19215, %rd19214;
	shr.u64 	%rd19217, %rd19216, 32;
	and.b64  	%rd19218, %rd19192, 4294967295;
	add.s64 	%rd19219, %rd19014, %rd19218;
	shr.u64 	%rd19220, %rd19219, 32;
	and.b64  	%rd19221, %rd19196, 4294967295;
	add.s64 	%rd19222, %rd19220, %rd19221;
	add.s64 	%rd19223, %rd19222, %rd19049;
	shr.u64 	%rd19224, %rd19223, 32;
	and.b64  	%rd19225, %rd19200, 4294967295;
	add.s64 	%rd19226, %rd19224, %rd19225;
	add.s64 	%rd19227, %rd19226, %rd19084;
	shr.u64 	%rd19228, %rd19227, 32;
	and.b64  	%rd19229, %rd19204, 4294967295;
	add.s64 	%rd19230, %rd19228, %rd19229;
	add.s64 	%rd19231, %rd19230, %rd19118;
	shr.u64 	%rd19232, %rd19231, 32;
	and.b64  	%rd19233, %rd19208, 4294967295;
	add.s64 	%rd19234, %rd19232, %rd19233;
	add.s64 	%rd19235, %rd19234, %rd19151;
	shr.u64 	%rd19236, %rd19235, 32;
	and.b64  	%rd19237, %rd19212, 4294967295;
	add.s64 	%rd19238, %rd19236, %rd19237;
	add.s64 	%rd19239, %rd19238, %rd19183;
	shr.u64 	%rd19240, %rd19239, 32;
	and.b64  	%rd19241, %rd19216, 4294967295;
	add.s64 	%rd19242, %rd19240, %rd19241;
	add.s64 	%rd19243, %rd19242, %rd19214;
	shr.u64 	%rd19244, %rd19243, 32;
	add.s64 	%rd19245, %rd19244, %rd19217;
	mad.lo.s64 	%rd19246, %rd1298, %rd1298, %rd19245;
	{ .reg .b32 tmp; mov.b64 {tmp, %r3161}, %rd19246; }
	mul.lo.s32 	%r3162, %r75, %r3160;
	cvt.u64.u32 	%rd19247, %r3162;
	and.b64  	%rd19248, %rd18994, 4294967293;
	mad.lo.s64 	%rd19249, %rd6, %rd19247, %rd19248;
	shr.u64 	%rd19250, %rd19249, 32;
	and.b64  	%rd19251, %rd19018, 4294967295;
	add.s64 	%rd19252, %rd19250, %rd19251;
	mad.lo.s64 	%rd19253, %rd7, %rd19247, %rd19252;
	cvt.u32.u64 	%r3163, %rd19253;
	shr.u64 	%rd19254, %rd19253, 32;
	and.b64  	%rd19255, %rd19054, 4294967295;
	add.s64 	%rd19256, %rd19254, %rd19255;
	mad.lo.s64 	%rd19257, %rd8, %rd19247, %rd19256;
	shr.u64 	%rd19258, %rd19257, 32;
	and.b64  	%rd19259, %rd19089, 4294967295;
	add.s64 	%rd19260, %rd19258, %rd19259;
	mad.lo.s64 	%rd19261, %rd9, %rd19247, %rd19260;
	shr.u64 	%rd19262, %rd19261, 32;
	and.b64  	%rd19263, %rd19123, 4294967295;
	add.s64 	%rd19264, %rd19262, %rd19263;
	mad.lo.s64 	%rd19265, %rd10, %rd19247, %rd19264;
	shr.u64 	%rd19266, %rd19265, 32;
	and.b64  	%rd19267, %rd19156, 4294967295;
	add.s64 	%rd19268, %rd19266, %rd19267;
	mad.lo.s64 	%rd19269, %rd11, %rd19247, %rd19268;
	shr.u64 	%rd19270, %rd19269, 32;
	and.b64  	%rd19271, %rd19188, 4294967295;
	add.s64 	%rd19272, %rd19270, %rd19271;
	mad.lo.s64 	%rd19273, %rd12, %rd19247, %rd19272;
	shr.u64 	%rd19274, %rd19273, 32;
	and.b64  	%rd19275, %rd19219, 4294967295;
	add.s64 	%rd19276, %rd19274, %rd19275;
	mad.lo.s64 	%rd19277, %rd13, %rd19247, %rd19276;
	shr.u64 	%rd19278, %rd19277, 32;
	and.b64  	%rd19279, %rd19223, 4294967295;
	add.s64 	%rd19280, %rd19278, %rd19279;
	shr.u64 	%rd19281, %rd19280, 32;
	and.b64  	%rd19282, %rd19227, 4294967295;
	add.s64 	%rd19283, %rd19281, %rd19282;
	shr.u64 	%rd19284, %rd19283, 32;
	and.b64  	%rd19285, %rd19231, 4294967295;
	add.s64 	%rd19286, %rd19284, %rd19285;
	shr.u64 	%rd19287, %rd19286, 32;
	and.b64  	%rd19288, %rd19235, 4294967295;
	add.s64 	%rd19289, %rd19287, %rd19288;
	shr.u64 	%rd19290, %rd19289, 32;
	and.b64  	%rd19291, %rd19239, 4294967295;
	add.s64 	%rd19292, %rd19290, %rd19291;
	shr.u64 	%rd19293, %rd19292, 32;
	and.b64  	%rd19294, %rd19243, 4294967295;
	add.s64 	%rd19295, %rd19293, %rd19294;
	shr.u64 	%rd19296, %rd19295, 32;
	and.b64  	%rd19297, %rd19246, 4294967295;
	add.s64 	%rd19298, %rd19296, %rd19297;
	{ .reg .b32 tmp; mov.b64 {tmp, %r3164}, %rd19298; }
	add.s32 	%r3165, %r3161, %r3164;
	mul.lo.s32 	%r3166, %r75, %r3163;
	cvt.u64.u32 	%rd19299, %r3166;
	and.b64  	%rd19300, %rd19253, 4294967295;
	mad.lo.s64 	%rd19301, %rd6, %rd19299, %rd19300;
	shr.u64 	%rd19302, %rd19301, 32;
	and.b64  	%rd19303, %rd19257, 4294967295;
	add.s64 	%rd19304, %rd19302, %rd19303;
	mad.lo.s64 	%rd19305, %rd7, %rd19299, %rd19304;
	cvt.u32.u64 	%r3167, %rd19305;
	shr.u64 	%rd19306, %rd19305, 32;
	and.b64  	%rd19307, %rd19261, 4294967295;
	add.s64 	%rd19308, %rd19306, %rd19307;
	mad.lo.s64 	%rd19309, %rd8, %rd19299, %rd19308;
	shr.u64 	%rd19310, %rd19309, 32;
	and.b64  	%rd19311, %rd19265, 4294967295;
	add.s64 	%rd19312, %rd19310, %rd19311;
	mad.lo.s64 	%rd19313, %rd9, %rd19299, %rd19312;
	shr.u64 	%rd19314, %rd19313, 32;
	and.b64  	%rd19315, %rd19269, 4294967295;
	add.s64 	%rd19316, %rd19314, %rd19315;
	mad.lo.s64 	%rd19317, %rd10, %rd19299, %rd19316;
	shr.u64 	%rd19318, %rd19317, 32;
	and.b64  	%rd19319, %rd19273, 4294967295;
	add.s64 	%rd19320, %rd19318, %rd19319;
	mad.lo.s64 	%rd19321, %rd11, %rd19299, %rd19320;
	shr.u64 	%rd19322, %rd19321, 32;
	and.b64  	%rd19323, %rd19277, 4294967295;
	add.s64 	%rd19324, %rd19322, %rd19323;
	mad.lo.s64 	%rd19325, %rd12, %rd19299, %rd19324;
	shr.u64 	%rd19326, %rd19325, 32;
	and.b64  	%rd19327, %rd19280, 4294967295;
	add.s64 	%rd19328, %rd19326, %rd19327;
	mad.lo.s64 	%rd19329, %rd13, %rd19299, %rd19328;
	shr.u64 	%rd19330, %rd19329, 32;
	and.b64  	%rd19331, %rd19283, 4294967295;
	add.s64 	%rd19332, %rd19330, %rd19331;
	shr.u64 	%rd19333, %rd19332, 32;
	and.b64  	%rd19334, %rd19286, 4294967295;
	add.s64 	%rd19335, %rd19333, %rd19334;
	shr.u64 	%rd19336, %rd19335, 32;
	and.b64  	%rd19337, %rd19289, 4294967295;
	add.s64 	%rd19338, %rd19336, %rd19337;
	shr.u64 	%rd19339, %rd19338, 32;
	and.b64  	%rd19340, %rd19292, 4294967295;
	add.s64 	%rd19341, %rd19339, %rd19340;
	shr.u64 	%rd19342, %rd19341, 32;
	and.b64  	%rd19343, %rd19295, 4294967295;
	add.s64 	%rd19344, %rd19342, %rd19343;
	shr.u64 	%rd19345, %rd19344, 32;
	and.b64  	%rd19346, %rd19298, 4294967295;
	add.s64 	%rd19347, %rd19345, %rd19346;
	{ .reg .b32 tmp; mov.b64 {tmp, %r3168}, %rd19347; }
	add.s32 	%r3169, %r3165, %r3168;
	mul.lo.s32 	%r3170, %r75, %r3167;
	cvt.u64.u32 	%rd19348, %r3170;
	and.b64  	%rd19349, %rd19305, 4294967295;
	mad.lo.s64 	%rd19350, %rd6, %rd19348, %rd19349;
	shr.u64 	%rd19351, %rd19350, 32;
	and.b64  	%rd19352, %rd19309, 4294967295;
	add.s64 	%rd19353, %rd19351, %rd19352;
	mad.lo.s64 	%rd19354, %rd7, %rd19348, %rd19353;
	cvt.u32.u64 	%r3171, %rd19354;
	shr.u64 	%rd19355, %rd19354, 32;
	and.b64  	%rd19356, %rd19313, 4294967295;
	add.s64 	%rd19357, %rd19355, %rd19356;
	mad.lo.s64 	%rd19358, %rd8, %rd19348, %rd19357;
	shr.u64 	%rd19359, %rd19358, 32;
	and.b64  	%rd19360, %rd19317, 4294967295;
	add.s64 	%rd19361, %rd19359, %rd19360;
	mad.lo.s64 	%rd19362, %rd9, %rd19348, %rd19361;
	shr.u64 	%rd19363, %rd19362, 32;
	and.b64  	%rd19364, %rd19321, 4294967295;
	add.s64 	%rd19365, %rd19363, %rd19364;
	mad.lo.s64 	%rd19366, %rd10, %rd19348, %rd19365;
	shr.u64 	%rd19367, %rd19366, 32;
	and.b64  	%rd19368, %rd19325, 4294967295;
	add.s64 	%rd19369, %rd19367, %rd19368;
	mad.lo.s64 	%rd19370, %rd11, %rd19348, %rd19369;
	shr.u64 	%rd19371, %rd19370, 32;
	and.b64  	%rd19372, %rd19329, 4294967295;
	add.s64 	%rd19373, %rd19371, %rd19372;
	mad.lo.s64 	%rd19374, %rd12, %rd19348, %rd19373;
	shr.u64 	%rd19375, %rd19374, 32;
	and.b64  	%rd19376, %rd19332, 4294967295;
	add.s64 	%rd19377, %rd19375, %rd19376;
	mad.lo.s64 	%rd19378, %rd13, %rd19348, %rd19377;
	shr.u64 	%rd19379, %rd19378, 32;
	and.b64  	%rd19380, %rd19335, 4294967295;
	add.s64 	%rd19381, %rd19379, %rd19380;
	shr.u64 	%rd19382, %rd19381, 32;
	and.b64  	%rd19383, %rd19338, 4294967295;
	add.s64 	%rd19384, %rd19382, %rd19383;
	shr.u64 	%rd19385, %rd19384, 32;
	and.b64  	%rd19386, %rd19341, 4294967295;
	add.s64 	%rd19387, %rd19385, %rd19386;
	shr.u64 	%rd19388, %rd19387, 32;
	and.b64  	%rd19389, %rd19344, 4294967295;
	add.s64 	%rd19390, %rd19388, %rd19389;
	shr.u64 	%rd19391, %rd19390, 32;
	and.b64  	%rd19392, %rd19347, 4294967295;
	add.s64 	%rd19393, %rd19391, %rd19392;
	{ .reg .b32 tmp; mov.b64 {tmp, %r3172}, %rd19393; }
	add.s32 	%r3173, %r3169, %r3172;
	mul.lo.s32 	%r3174, %r75, %r3171;
	cvt.u64.u32 	%rd19394, %r3174;
	and.b64  	%rd19395, %rd19354, 4294967295;
	mad.lo.s64 	%rd19396, %rd6, %rd19394, %rd19395;
	shr.u64 	%rd19397, %rd19396, 32;
	and.b64  	%rd19398, %rd19358, 4294967295;
	add.s64 	%rd19399, %rd19397, %rd19398;
	mad.lo.s64 	%rd19400, %rd7, %rd19394, %rd19399;
	cvt.u32.u64 	%r3175, %rd19400;
	shr.u64 	%rd19401, %rd19400, 32;
	and.b64  	%rd19402, %rd19362, 4294967295;
	add.s64 	%rd19403, %rd19401, %rd19402;
	mad.lo.s64 	%rd19404, %rd8, %rd19394, %rd19403;
	shr.u64 	%rd19405, %rd19404, 32;
	and.b64  	%rd19406, %rd19366, 4294967295;
	add.s64 	%rd19407, %rd19405, %rd19406;
	mad.lo.s64 	%rd19408, %rd9, %rd19394, %rd19407;
	shr.u64 	%rd19409, %rd19408, 32;
	and.b64  	%rd19410, %rd19370, 4294967295;
	add.s64 	%rd19411, %rd19409, %rd19410;
	mad.lo.s64 	%rd19412, %rd10, %rd19394, %rd19411;
	shr.u64 	%rd19413, %rd19412, 32;
	and.b64  	%rd19414, %rd19374, 4294967295;
	add.s64 	%rd19415, %rd19413, %rd19414;
	mad.lo.s64 	%rd19416, %rd11, %rd19394, %rd19415;
	shr.u64 	%rd19417, %rd19416, 32;
	and.b64  	%rd19418, %rd19378, 4294967295;
	add.s64 	%rd19419, %rd19417, %rd19418;
	mad.lo.s64 	%rd19420, %rd12, %rd19394, %rd19419;
	shr.u64 	%rd19421, %rd19420, 32;
	and.b64  	%rd19422, %rd19381, 4294967295;
	add.s64 	%rd19423, %rd19421, %rd19422;
	mad.lo.s64 	%rd19424, %rd13, %rd19394, %rd19423;
	shr.u64 	%rd19425, %rd19424, 32;
	and.b64  	%rd19426, %rd19384, 4294967295;
	add.s64 	%rd19427, %rd19425, %rd19426;
	shr.u64 	%rd19428, %rd19427, 32;
	and.b64  	%rd19429, %rd19387, 4294967295;
	add.s64 	%rd19430, %rd19428, %rd19429;
	shr.u64 	%rd19431, %rd19430, 32;
	and.b64  	%rd19432, %rd19390, 4294967295;
	add.s64 	%rd19433, %rd19431, %rd19432;
	shr.u64 	%rd19434, %rd19433, 32;
	and.b64  	%rd19435, %rd19393, 4294967295;
	add.s64 	%rd19436, %rd19434, %rd19435;
	{ .reg .b32 tmp; mov.b64 {tmp, %r3176}, %rd19436; }
	add.s32 	%r3177, %r3173, %r3176;
	mul.lo.s32 	%r3178, %r75, %r3175;
	cvt.u64.u32 	%rd19437, %r3178;
	and.b64  	%rd19438, %rd19400, 4294967295;
	mad.lo.s64 	%rd19439, %rd6, %rd19437, %rd19438;
	shr.u64 	%rd19440, %rd19439, 32;
	and.b64  	%rd19441, %rd19404, 4294967295;
	add.s64 	%rd19442, %rd19440, %rd19441;
	mad.lo.s64 	%rd19443, %rd7, %rd19437, %rd19442;
	cvt.u32.u64 	%r3179, %rd19443;
	shr.u64 	%rd19444, %rd19443, 32;
	and.b64  	%rd19445, %rd19408, 4294967295;
	add.s64 	%rd19446, %rd19444, %rd19445;
	mad.lo.s64 	%rd19447, %rd8, %rd19437, %rd19446;
	shr.u64 	%rd19448, %rd19447, 32;
	and.b64  	%rd19449, %rd19412, 4294967295;
	add.s64 	%rd19450, %rd19448, %rd19449;
	mad.lo.s64 	%rd19451, %rd9, %rd19437, %rd19450;
	shr.u64 	%rd19452, %rd19451, 32;
	and.b64  	%rd19453, %rd19416, 4294967295;
	add.s64 	%rd19454, %rd19452, %rd19453;
	mad.lo.s64 	%rd19455, %rd10, %rd19437, %rd19454;
	shr.u64 	%rd19456, %rd19455, 32;
	and.b64  	%rd19457, %rd19420, 4294967295;
	add.s64 	%rd19458, %rd19456, %rd19457;
	mad.lo.s64 	%rd19459, %rd11, %rd19437, %rd19458;
	shr.u64 	%rd19460, %rd19459, 32;
	and.b64  	%rd19461, %rd19424, 4294967295;
	add.s64 	%rd19462, %rd19460, %rd19461;
	mad.lo.s64 	%rd19463, %rd12, %rd19437, %rd19462;
	shr.u64 	%rd19464, %rd19463, 32;
	and.b64  	%rd19465, %rd19427, 4294967295;
	add.s64 	%rd19466, %rd19464, %rd19465;
	mad.lo.s64 	%rd19467, %rd13, %rd19437, %rd19466;
	shr.u64 	%rd19468, %rd19467, 32;
	and.b64  	%rd19469, %rd19430, 4294967295;
	add.s64 	%rd19470, %rd19468, %rd19469;
	shr.u64 	%rd19471, %rd19470, 32;
	and.b64  	%rd19472, %rd19433, 4294967295;
	add.s64 	%rd19473, %rd19471, %rd19472;
	shr.u64 	%rd19474, %rd19473, 32;
	and.b64  	%rd19475, %rd19436, 4294967295;
	add.s64 	%rd19476, %rd19474, %rd19475;
	{ .reg .b32 tmp; mov.b64 {tmp, %r3180}, %rd19476; }
	add.s32 	%r3181, %r3177, %r3180;
	mul.lo.s32 	%r3182, %r75, %r3179;
	cvt.u64.u32 	%rd19477, %r3182;
	and.b64  	%rd19478, %rd19443, 4294967295;
	mad.lo.s64 	%rd19479, %rd6, %rd19477, %rd19478;
	shr.u64 	%rd19480, %rd19479, 32;
	and.b64  	%rd19481, %rd19447, 4294967295;
	add.s64 	%rd19482, %rd19480, %rd19481;
	mad.lo.s64 	%rd19483, %rd7, %rd19477, %rd19482;
	cvt.u32.u64 	%r3183, %rd19483;
	shr.u64 	%rd19484, %rd19483, 32;
	and.b64  	%rd19485, %rd19451, 4294967295;
	add.s64 	%rd19486, %rd19484, %rd19485;
	mad.lo.s64 	%rd19487, %rd8, %rd19477, %rd19486;
	shr.u64 	%rd19488, %rd19487, 32;
	and.b64  	%rd19489, %rd19455, 4294967295;
	add.s64 	%rd19490, %rd19488, %rd19489;
	mad.lo.s64 	%rd19491, %rd9, %rd19477, %rd19490;
	shr.u64 	%rd19492, %rd19491, 32;
	and.b64  	%rd19493, %rd19459, 4294967295;
	add.s64 	%rd19494, %rd19492, %rd19493;
	mad.lo.s64 	%rd19495, %rd10, %rd19477, %rd19494;
	shr.u64 	%rd19496, %rd19495, 32;
	and.b64  	%rd19497, %rd19463, 4294967295;
	add.s64 	%rd19498, %rd19496, %rd19497;
	mad.lo.s64 	%rd19499, %rd11, %rd19477, %rd19498;
	shr.u64 	%rd19500, %rd19499, 32;
	and.b64  	%rd19501, %rd19467, 4294967295;
	add.s64 	%rd19502, %rd19500, %rd19501;
	mad.lo.s64 	%rd19503, %rd12, %rd19477, %rd19502;
	shr.u64 	%rd19504, %rd19503, 32;
	and.b64  	%rd19505, %rd19470, 4294967295;
	add.s64 	%rd19506, %rd19504, %rd19505;
	mad.lo.s64 	%rd19507, %rd13, %rd19477, %rd19506;
	shr.u64 	%rd19508, %rd19507, 32;
	and.b64  	%rd19509, %rd19473, 4294967295;
	add.s64 	%rd19510, %rd19508, %rd19509;
	shr.u64 	%rd19511, %rd19510, 32;
	and.b64  	%rd19512, %rd19476, 4294967295;
	add.s64 	%rd19513, %rd19511, %rd19512;
	{ .reg .b32 tmp; mov.b64 {tmp, %r3184}, %rd19513; }
	add.s32 	%r3185, %r3181, %r3184;
	mul.lo.s32 	%r3186, %r75, %r3183;
	cvt.u64.u32 	%rd19514, %r3186;
	and.b64  	%rd19515, %rd19483, 4294967295;
	mad.lo.s64 	%rd19516, %rd6, %rd19514, %rd19515;
	shr.u64 	%rd19517, %rd19516, 32;
	and.b64  	%rd19518, %rd19487, 4294967295;
	add.s64 	%rd19519, %rd19517, %rd19518;
	mad.lo.s64 	%rd19520, %rd7, %rd19514, %rd19519;
	cvt.u32.u64 	%r3187, %rd19520;
	shr.u64 	%rd19521, %rd19520, 32;
	and.b64  	%rd19522, %rd19491, 4294967295;
	add.s64 	%rd19523, %rd19521, %rd19522;
	mad.lo.s64 	%rd19524, %rd8, %rd19514, %rd19523;
	shr.u64 	%rd19525, %rd19524, 32;
	and.b64  	%rd19526, %rd19495, 4294967295;
	add.s64 	%rd19527, %rd19525, %rd19526;
	mad.lo.s64 	%rd19528, %rd9, %rd19514, %rd19527;
	shr.u64 	%rd19529, %rd19528, 32;
	and.b64  	%rd19530, %rd19499, 4294967295;
	add.s64 	%rd19531, %rd19529, %rd19530;
	mad.lo.s64 	%rd19532, %rd10, %rd19514, %rd19531;
	shr.u64 	%rd19533, %rd19532, 32;
	and.b64  	%rd19534, %rd19503, 4294967295;
	add.s64 	%rd19535, %rd19533, %rd19534;
	mad.lo.s64 	%rd19536, %rd11, %rd19514, %rd19535;
	shr.u64 	%rd19537, %rd19536, 32;
	and.b64  	%rd19538, %rd19507, 4294967295;
	add.s64 	%rd19539, %rd19537, %rd19538;
	mad.lo.s64 	%rd19540, %rd12, %rd19514, %rd19539;
	shr.u64 	%rd19541, %rd19540, 32;
	and.b64  	%rd19542, %rd19510, 4294967295;
	add.s64 	%rd19543, %rd19541, %rd19542;
	mad.lo.s64 	%rd19544, %rd13, %rd19514, %rd19543;
	shr.u64 	%rd19545, %rd19544, 32;
	and.b64  	%rd19546, %rd19513, 4294967295;
	add.s64 	%rd19547, %rd19545, %rd19546;
	{ .reg .b32 tmp; mov.b64 {tmp, %r3188}, %rd19547; }
	add.s32 	%r3189, %r3185, %r3188;
	mul.lo.s32 	%r3190, %r75, %r3187;
	cvt.u64.u32 	%rd19548, %r3190;
	and.b64  	%rd19549, %rd19520, 4294967295;
	mad.lo.s64 	%rd19550, %rd6, %rd19548, %rd19549;
	shr.u64 	%rd19551, %rd19550, 32;
	and.b64  	%rd19552, %rd19524, 4294967295;
	add.s64 	%rd19553, %rd19551, %rd19552;
	mad.lo.s64 	%rd28144, %rd7, %rd19548, %rd19553;
	shr.u64 	%rd19554, %rd28144, 32;
	and.b64  	%rd19555, %rd19528, 4294967295;
	add.s64 	%rd19556, %rd19554, %rd19555;
	mad.lo.s64 	%rd28145, %rd8, %rd19548, %rd19556;
	cvt.u32.u64 	%r804, %rd28145;
	shr.u64 	%rd19557, %rd28145, 32;
	and.b64  	%rd19558, %rd19532, 4294967295;
	add.s64 	%rd19559, %rd19557, %rd19558;
	mad.lo.s64 	%rd28146, %rd9, %rd19548, %rd19559;
	cvt.u32.u64 	%r805, %rd28146;
	shr.u64 	%rd19560, %rd28146, 32;
	and.b64  	%rd19561, %rd19536, 4294967295;
	add.s64 	%rd19562, %rd19560, %rd19561;
	mad.lo.s64 	%rd28147, %rd10, %rd19548, %rd19562;
	cvt.u32.u64 	%r806, %rd28147;
	shr.u64 	%rd19563, %rd28147, 32;
	and.b64  	%rd19564, %rd19540, 4294967295;
	add.s64 	%rd19565, %rd19563, %rd19564;
	mad.lo.s64 	%rd28148, %rd11, %rd19548, %rd19565;
	cvt.u32.u64 	%r807, %rd28148;
	shr.u64 	%rd19566, %rd28148, 32;
	and.b64  	%rd19567, %rd19544, 4294967295;
	add.s64 	%rd19568, %rd19566, %rd19567;
	mad.lo.s64 	%rd28149, %rd12, %rd19548, %rd19568;
	cvt.u32.u64 	%r808, %rd28149;
	shr.u64 	%rd19569, %rd28149, 32;
	and.b64  	%rd19570, %rd19547, 4294967295;
	add.s64 	%rd19571, %rd19569, %rd19570;
	mad.lo.s64 	%rd28150, %rd13, %rd19548, %rd19571;
	cvt.u32.u64 	%r809, %rd28150;
	{ .reg .b32 tmp; mov.b64 {tmp, %r3191}, %rd28150; }
	add.s32 	%r4877, %r3189, %r3191;
	setp.gt.u32 	%p883, %r4877, %r3159;
	@%p883 bra 	$L__BB4_774;
	cvt.u32.u64 	%r3192, %rd13;
	setp.lt.u32 	%p884, %r4877, %r3192;
	@%p884 bra 	$L__BB4_775;
	cvt.u32.u64 	%r3193, %rd12;
	setp.lt.u32 	%p885, %r3193, %r809;
	@%p885 bra 	$L__BB4_774;
	cvt.u32.u64 	%r3194, %rd12;
	setp.gt.u32 	%p886, %r3194, %r809;
	@%p886 bra 	$L__BB4_775;
	cvt.u32.u64 	%r3195, %rd11;
	setp.lt.u32 	%p887, %r3195, %r808;
	@%p887 bra 	$L__BB4_774;
	cvt.u32.u64 	%r3196, %rd11;
	setp.gt.u32 	%p888, %r3196, %r808;
	@%p888 bra 	$L__BB4_775;
	cvt.u32.u64 	%r3197, %rd10;
	setp.lt.u32 	%p889, %r3197, %r807;
	@%p889 bra 	$L__BB4_774;
	cvt.u32.u64 	%r3198, %rd10;
	setp.gt.u32 	%p890, %r3198, %r807;
	@%p890 bra 	$L__BB4_775;
	cvt.u32.u64 	%r3199, %rd9;
	setp.lt.u32 	%p891, %r3199, %r806;
	@%p891 bra 	$L__BB4_774;
	cvt.u32.u64 	%r3200, %rd9;
	setp.gt.u32 	%p892, %r3200, %r806;
	@%p892 bra 	$L__BB4_775;
	cvt.u32.u64 	%r3201, %rd8;
	setp.lt.u32 	%p893, %r3201, %r805;
	@%p893 bra 	$L__BB4_774;
	cvt.u32.u64 	%r3202, %rd8;
	setp.gt.u32 	%p894, %r3202, %r805;
	@%p894 bra 	$L__BB4_775;
	cvt.u32.u64 	%r3203, %rd7;
	setp.lt.u32 	%p895, %r3203, %r804;
	@%p895 bra 	$L__BB4_774;
	cvt.u32.u64 	%r3204, %rd7;
	cvt.u32.u64 	%r3205, %rd6;
	setp.gt.u32 	%p896, %r3204, %r804;
	cvt.u32.u64 	%r3206, %rd28144;
	setp.gt.u32 	%p897, %r3205, %r3206;
	or.pred  	%p898, %p896, %p897;
	@%p898 bra 	$L__BB4_775;
$L__BB4_774:
	cvt.u32.u64 	%r3207, %rd13;
	and.b64  	%rd19573, %rd28144, 4294967295;
	sub.s64 	%rd28144, %rd19573, %rd6;
	shr.u64 	%rd19574, %rd28144, 63;
	and.b64  	%rd19575, %rd28145, 4294967295;
	add.s64 	%rd19576, %rd19574, %rd7;
	sub.s64 	%rd28145, %rd19575, %rd19576;
	shr.u64 	%rd19577, %rd28145, 63;
	and.b64  	%rd19578, %rd28146, 4294967295;
	add.s64 	%rd19579, %rd19577, %rd8;
	sub.s64 	%rd28146, %rd19578, %rd19579;
	shr.u64 	%rd19580, %rd28146, 63;
	and.b64  	%rd19581, %rd28147, 4294967295;
	add.s64 	%rd19582, %rd19580, %rd9;
	sub.s64 	%rd28147, %rd19581, %rd19582;
	shr.u64 	%rd19583, %rd28147, 63;
	and.b64  	%rd19584, %rd28148, 4294967295;
	add.s64 	%rd19585, %rd19583, %rd10;
	sub.s64 	%rd28148, %rd19584, %rd19585;
	shr.u64 	%rd19586, %rd28148, 63;
	and.b64  	%rd19587, %rd28149, 4294967295;
	add.s64 	%rd19588, %rd19586, %rd11;
	sub.s64 	%rd28149, %rd19587, %rd19588;
	shr.u64 	%rd19589, %rd28149, 63;
	and.b64  	%rd19590, %rd28150, 4294967295;
	add.s64 	%rd19591, %rd19589, %rd12;
	sub.s64 	%rd28150, %rd19590, %rd19591;
	shr.u64 	%rd19592, %rd28150, 63;
	cvt.u32.u64 	%r3208, %rd19592;
	add.s32 	%r3209, %r3207, %r3208;
	sub.s32 	%r4877, %r4877, %r3209;
$L__BB4_775:
	and.b64  	%rd19593, %rd28144, 4294967295;
	cvt.u64.u32 	%rd1320, %r4867;
	sub.s64 	%rd19594, %rd19593, %rd1320;
	shr.u64 	%rd19595, %rd19594, 63;
	cvt.u32.u64 	%r4878, %rd19594;
	and.b64  	%rd19596, %rd28145, 4294967295;
	and.b64  	%rd1321, %rd28090, 4294967295;
	add.s64 	%rd19597, %rd19595, %rd1321;
	sub.s64 	%rd28151, %rd19596, %rd19597;
	shr.u64 	%rd19598, %rd28151, 63;
	and.b64  	%rd19599, %rd28146, 4294967295;
	and.b64  	%rd1323, %rd28091, 4294967295;
	add.s64 	%rd19600, %rd19598, %rd1323;
	sub.s64 	%rd28152, %rd19599, %rd19600;
	shr.u64 	%rd19601, %rd28152, 63;
	and.b64  	%rd19602, %rd28147, 4294967295;
	and.b64  	%rd1325, %rd28092, 4294967295;
	add.s64 	%rd19603, %rd19601, %rd1325;
	sub.s64 	%rd28153, %rd19602, %rd19603;
	shr.u64 	%rd19604, %rd28153, 63;
	and.b64  	%rd19605, %rd28148, 4294967295;
	and.b64  	%rd1327, %rd28093, 4294967295;
	add.s64 	%rd19606, %rd19604, %rd1327;
	sub.s64 	%rd28154, %rd19605, %rd19606;
	shr.u64 	%rd19607, %rd28154, 63;
	and.b64  	%rd19608, %rd28149, 4294967295;
	and.b64  	%rd1329, %rd28094, 4294967295;
	add.s64 	%rd19609, %rd19607, %rd1329;
	sub.s64 	%rd28155, %rd19608, %rd19609;
	shr.u64 	%rd19610, %rd28155, 63;
	and.b64  	%rd19611, %rd28150, 4294967295;
	and.b64  	%rd1331, %rd28095, 4294967295;
	add.s64 	%rd19612, %rd19610, %rd1331;
	sub.s64 	%rd28156, %rd19611, %rd19612;
	shr.u64 	%rd19613, %rd28156, 63;
	cvt.u64.u32 	%rd19614, %r4877;
	and.b64  	%rd1333, %rd28096, 4294967295;
	add.s64 	%rd19615, %rd19613, %rd1333;
	sub.s64 	%rd19616, %rd19614, %rd19615;
	setp.gt.s64 	%p899, %rd19616, -1;
	cvt.u32.u64 	%r4879, %rd19616;
	@%p899 bra 	$L__BB4_777;
	cvt.u32.u64 	%r3210, %rd13;
	cvt.u32.u64 	%r3211, %rd6;
	add.s32 	%r4878, %r3211, %r4878;
	setp.lt.u32 	%p900, %r4878, %r3211;
	selp.u64 	%rd19617, 1, 0, %p900;
	and.b64  	%rd19618, %rd28151, 4294967295;
	add.s64 	%rd19619, %rd19618, %rd19617;
	add.s64 	%rd28151, %rd19619, %rd7;
	shr.u64 	%rd19620, %rd28151, 32;
	and.b64  	%rd19621, %rd28152, 4294967295;
	add.s64 	%rd19622, %rd19620, %rd19621;
	add.s64 	%rd28152, %rd19622, %rd8;
	shr.u64 	%rd19623, %rd28152, 32;
	and.b64  	%rd19624, %rd28153, 4294967295;
	add.s64 	%rd19625, %rd19623, %rd19624;
	add.s64 	%rd28153, %rd19625, %rd9;
	shr.u64 	%rd19626, %rd28153, 32;
	and.b64  	%rd19627, %rd28154, 4294967295;
	add.s64 	%rd19628, %rd19626, %rd19627;
	add.s64 	%rd28154, %rd19628, %rd10;
	shr.u64 	%rd19629, %rd28154, 32;
	and.b64  	%rd19630, %rd28155, 4294967295;
	add.s64 	%rd19631, %rd19629, %rd19630;
	add.s64 	%rd28155, %rd19631, %rd11;
	shr.u64 	%rd19632, %rd28155, 32;
	and.b64  	%rd19633, %rd28156, 4294967295;
	add.s64 	%rd19634, %rd19632, %rd19633;
	add.s64 	%rd28156, %rd19634, %rd12;
	{ .reg .b32 tmp; mov.b64 {tmp, %r3212}, %rd28156; }
	add.s32 	%r3213, %r4879, %r3212;
	add.s32 	%r4879, %r3213, %r3210;
$L__BB4_777:
	cvt.u64.u32 	%rd19635, %r4878;
	sub.s64 	%rd19636, %rd19635, %rd1320;
	shr.u64 	%rd19637, %rd19636, 63;
	cvt.u32.u64 	%r4913, %rd19636;
	and.b64  	%rd19638, %rd28151, 4294967295;
	add.s64 	%rd19639, %rd19637, %rd1321;
	sub.s64 	%rd28157, %rd19638, %rd19639;
	shr.u64 	%rd19640, %rd28157, 63;
	and.b64  	%rd19641, %rd28152, 4294967295;
	add.s64 	%rd19642, %rd19640, %rd1323;
	sub.s64 	%rd28158, %rd19641, %rd19642;
	shr.u64 	%rd19643, %rd28158, 63;
	and.b64  	%rd19644, %rd28153, 4294967295;
	add.s64 	%rd19645, %rd19643, %rd1325;
	sub.s64 	%rd28159, %rd19644, %rd19645;
	shr.u64 	%rd19646, %rd28159, 63;
	and.b64  	%rd19647, %rd28154, 4294967295;
	add.s64 	%rd19648, %rd19646, %rd1327;
	sub.s64 	%rd28160, %rd19647, %rd19648;
	shr.u64 	%rd19649, %rd28160, 63;
	and.b64  	%rd19650, %rd28155, 4294967295;
	add.s64 	%rd19651, %rd19649, %rd1329;
	sub.s64 	%rd28161, %rd19650, %rd19651;
	shr.u64 	%rd19652, %rd28161, 63;
	and.b64  	%rd19653, %rd28156, 4294967295;
	add.s64 	%rd19654, %rd19652, %rd1331;
	sub.s64 	%rd28162, %rd19653, %rd19654;
	shr.u64 	%rd19655, %rd28162, 63;
	cvt.u64.u32 	%rd19656, %r4879;
	add.s64 	%rd19657, %rd19655, %rd1333;
	sub.s64 	%rd19658, %rd19656, %rd19657;
	setp.gt.s64 	%p901, %rd19658, -1;
	cvt.u32.u64 	%r4906, %rd19658;
	@%p901 bra 	$L__BB4_779;
	cvt.u32.u64 	%r3214, %rd13;
	cvt.u32.u64 	%r3215, %rd6;
	add.s32 	%r4913, %r3215, %r4913;
	setp.lt.u32 	%p902, %r4913, %r3215;
	selp.u64 	%rd19659, 1, 0, %p902;
	and.b64  	%rd19660, %rd28157, 4294967295;
	add.s64 	%rd19661, %rd19660, %rd19659;
	add.s64 	%rd28157, %rd19661, %rd7;
	shr.u64 	%rd19662, %rd28157, 32;
	and.b64  	%rd19663, %rd28158, 4294967295;
	add.s64 	%rd19664, %rd19662, %rd19663;
	add.s64 	%rd28158, %rd19664, %rd8;
	shr.u64 	%rd19665, %rd28158, 32;
	and.b64  	%rd19666, %rd28159, 4294967295;
	add.s64 	%rd19667, %rd19665, %rd19666;
	add.s64 	%rd28159, %rd19667, %rd9;
	shr.u64 	%rd19668, %rd28159, 32;
	and.b64  	%rd19669, %rd28160, 4294967295;
	add.s64 	%rd19670, %rd19668, %rd19669;
	add.s64 	%rd28160, %rd19670, %rd10;
	shr.u64 	%rd19671, %rd28160, 32;
	and.b64  	%rd19672, %rd28161, 4294967295;
	add.s64 	%rd19673, %rd19671, %rd19672;
	add.s64 	%rd28161, %rd19673, %rd11;
	shr.u64 	%rd19674, %rd28161, 32;
	and.b64  	%rd19675, %rd28162, 4294967295;
	add.s64 	%rd19676, %rd19674, %rd19675;
	add.s64 	%rd28162, %rd19676, %rd12;
	{ .reg .b32 tmp; mov.b64 {tmp, %r3216}, %rd28162; }
	add.s32 	%r3217, %r4906, %r3216;
	add.s32 	%r4906, %r3217, %r3214;
$L__BB4_779:
	cvt.u32.u64 	%r4907, %rd28162;
	cvt.u32.u64 	%r4908, %rd28161;
	cvt.u32.u64 	%r4909, %rd28160;
	cvt.u32.u64 	%r4910, %rd28159;
	cvt.u32.u64 	%r4911, %rd28158;
	cvt.u32.u64 	%r4912, %rd28157;
	cvt.u64.u32 	%rd19677, %r4913;
	sub.s64 	%rd19678, %rd1320, %rd19677;
	shr.u64 	%rd19679, %rd19678, 63;
	cvt.u32.u64 	%r4883, %rd19678;
	and.b64  	%rd19680, %rd28157, 4294967295;
	add.s64 	%rd19681, %rd19679, %rd19680;
	sub.s64 	%rd28168, %rd1321, %rd19681;
	shr.u64 	%rd19682, %rd28168, 63;
	and.b64  	%rd19683, %rd28158, 4294967295;
	add.s64 	%rd19684, %rd19682, %rd19683;
	sub.s64 	%rd28167, %rd1323, %rd19684;
	shr.u64 	%rd19685, %rd28167, 63;
	and.b64  	%rd19686, %rd28159, 4294967295;
	add.s64 	%rd19687, %rd19685, %rd19686;
	sub.s64 	%rd28166, %rd1325, %rd19687;
	shr.u64 	%rd19688, %rd28166, 63;
	and.b64  	%rd19689, %rd28160, 4294967295;
	add.s64 	%rd19690, %rd19688, %rd19689;
	sub.s64 	%rd28165, %rd1327, %rd19690;
	shr.u64 	%rd19691, %rd28165, 63;
	and.b64  	%rd19692, %rd28161, 4294967295;
	add.s64 	%rd19693, %rd19691, %rd19692;
	sub.s64 	%rd28164, %rd1329, %rd19693;
	shr.u64 	%rd19694, %rd28164, 63;
	and.b64  	%rd19695, %rd28162, 4294967295;
	add.s64 	%rd19696, %rd19694, %rd19695;
	sub.s64 	%rd28163, %rd1331, %rd19696;
	shr.u64 	%rd19697, %rd28163, 63;
	cvt.u64.u32 	%rd19698, %r4906;
	add.s64 	%rd19699, %rd19697, %rd19698;
	sub.s64 	%rd19700, %rd1333, %rd19699;
	setp.gt.s64 	%p903, %rd19700, -1;
	cvt.u32.u64 	%r4882, %rd19700;
	@%p903 bra 	$L__BB4_781;
	cvt.u32.u64 	%r3218, %rd13;
	cvt.u32.u64 	%r3219, %rd6;
	add.s32 	%r4883, %r3219, %r4883;
	setp.lt.u32 	%p904, %r4883, %r3219;
	selp.u64 	%rd19701, 1, 0, %p904;
	and.b64  	%rd19702, %rd28168, 4294967295;
	add.s64 	%rd19703, %rd19702, %rd19701;
	add.s64 	%rd28168, %rd19703, %rd7;
	shr.u64 	%rd19704, %rd28168, 32;
	and.b64  	%rd19705, %rd28167, 4294967295;
	add.s64 	%rd19706, %rd19704, %rd19705;
	add.s64 	%rd28167, %rd19706, %rd8;
	shr.u64 	%rd19707, %rd28167, 32;
	and.b64  	%rd19708, %rd28166, 4294967295;
	add.s64 	%rd19709, %rd19707, %rd19708;
	add.s64 	%rd28166, %rd19709, %rd9;
	shr.u64 	%rd19710, %rd28166, 32;
	and.b64  	%rd19711, %rd28165, 4294967295;
	add.s64 	%rd19712, %rd19710, %rd19711;
	add.s64 	%rd28165, %rd19712, %rd10;
	shr.u64 	%rd19713, %rd28165, 32;
	and.b64  	%rd19714, %rd28164, 4294967295;
	add.s64 	%rd19715, %rd19713, %rd19714;
	add.s64 	%rd28164, %rd19715, %rd11;
	shr.u64 	%rd19716, %rd28164, 32;
	and.b64  	%rd19717, %rd28163, 4294967295;
	add.s64 	%rd19718, %rd19716, %rd19717;
	add.s64 	%rd28163, %rd19718, %rd12;
	{ .reg .b32 tmp; mov.b64 {tmp, %r3220}, %rd28163; }
	add.s32 	%r3221, %r4882, %r3220;
	add.s32 	%r4882, %r3221, %r3218;
$L__BB4_781:
	cvt.u32.u64 	%r3222, %rd13;
	cvt.u64.u32 	%rd19719, %r4883;
	mul.lo.s64 	%rd19720, %rd19719, %rd1291;
	cvt.u32.u64 	%r3223, %rd19720;
	shr.u64 	%rd19721, %rd19720, 32;
	and.b64  	%rd19722, %rd28168, 4294967295;
	mad.lo.s64 	%rd19723, %rd19722, %rd1291, %rd19721;
	shr.u64 	%rd19724, %rd19723, 32;
	and.b64  	%rd19725, %rd28167, 4294967295;
	mad.lo.s64 	%rd19726, %rd19725, %rd1291, %rd19724;
	shr.u64 	%rd19727, %rd19726, 32;
	and.b64  	%rd19728, %rd28166, 4294967295;
	mad.lo.s64 	%rd19729, %rd19728, %rd1291, %rd19727;
	shr.u64 	%rd19730, %rd19729, 32;
	and.b64  	%rd19731, %rd28165, 4294967295;
	mad.lo.s64 	%rd19732, %rd19731, %rd1291, %rd19730;
	shr.u64 	%rd19733, %rd19732, 32;
	and.b64  	%rd19734, %rd28164, 4294967295;
	mad.lo.s64 	%rd19735, %rd19734, %rd1291, %rd19733;
	shr.u64 	%rd19736, %rd19735, 32;
	and.b64  	%rd19737, %rd28163, 4294967295;
	mad.lo.s64 	%rd19738, %rd19737, %rd1291, %rd19736;
	shr.u64 	%rd19739, %rd19738, 32;
	cvt.u64.u32 	%rd19740, %r4882;
	mad.lo.s64 	%rd19741, %rd19740, %rd1291, %rd19739;
	shr.u64 	%rd19742, %rd19741, 32;
	and.b64  	%rd19743, %rd19723, 4294967295;
	mad.lo.s64 	%rd19744, %rd1292, %rd19719, %rd19743;
	shr.u64 	%rd19745, %rd19744, 32;
	and.b64  	%rd19746, %rd19726, 4294967295;
	add.s64 	%rd19747, %rd19745, %rd19746;
	mad.lo.s64 	%rd19748, %rd19722, %rd1292, %rd19747;
	shr.u64 	%rd19749, %rd19748, 32;
	and.b64  	%rd19750, %rd19729, 4294967295;
	add.s64 	%rd19751, %rd19749, %rd19750;
	mad.lo.s64 	%rd19752, %rd19725, %rd1292, %rd19751;
	shr.u64 	%rd19753, %rd19752, 32;
	and.b64  	%rd19754, %rd19732, 4294967295;
	add.s64 	%rd19755, %rd19753, %rd19754;
	mad.lo.s64 	%rd19756, %rd19728, %rd1292, %rd19755;
	shr.u64 	%rd19757, %rd19756, 32;
	and.b64  	%rd19758, %rd19735, 4294967295;
	add.s64 	%rd19759, %rd19757, %rd19758;
	mad.lo.s64 	%rd19760, %rd19731, %rd1292, %rd19759;
	shr.u64 	%rd19761, %rd19760, 32;
	and.b64  	%rd19762, %rd19738, 4294967295;
	add.s64 	%rd19763, %rd19761, %rd19762;
	mad.lo.s64 	%rd19764, %rd19734, %rd1292, %rd19763;
	shr.u64 	%rd19765, %rd19764, 32;
	and.b64  	%rd19766, %rd19741, 4294967295;
	add.s64 	%rd19767, %rd19765, %rd19766;
	mad.lo.s64 	%rd19768, %rd19737, %rd1292, %rd19767;
	shr.u64 	%rd19769, %rd19768, 32;
	add.s64 	%rd19770, %rd19769, %rd19742;
	mad.lo.s64 	%rd19771, %rd1292, %rd19740, %rd19770;
	shr.u64 	%rd19772, %rd19771, 32;
	and.b64  	%rd19773, %rd19748, 4294967295;
	mad.lo.s64 	%rd19774, %rd1293, %rd19719, %rd19773;
	shr.u64 	%rd19775, %rd19774, 32;
	and.b64  	%rd19776, %rd19752, 4294967295;
	add.s64 	%rd19777, %rd19775, %rd19776;
	mad.lo.s64 	%rd19778, %rd19722, %rd1293, %rd19777;
	shr.u64 	%rd19779, %rd19778, 32;
	and.b64  	%rd19780, %rd19756, 4294967295;
	add.s64 	%rd19781, %rd19779, %rd19780;
	mad.lo.s64 	%rd19782, %rd19725, %rd1293, %rd19781;
	shr.u64 	%rd19783, %rd19782, 32;
	and.b64  	%rd19784, %rd19760, 4294967295;
	add.s64 	%rd19785, %rd19783, %rd19784;
	mad.lo.s64 	%rd19786, %rd19728, %rd1293, %rd19785;
	shr.u64 	%rd19787, %rd19786, 32;
	and.b64  	%rd19788, %rd19764, 4294967295;
	add.s64 	%rd19789, %rd19787, %rd19788;
	mad.lo.s64 	%rd19790, %rd19731, %rd1293, %rd19789;
	shr.u64 	%rd19791, %rd19790, 32;
	and.b64  	%rd19792, %rd19768, 4294967295;
	add.s64 	%rd19793, %rd19791, %rd19792;
	mad.lo.s64 	%rd19794, %rd19734, %rd1293, %rd19793;
	shr.u64 	%rd19795, %rd19794, 32;
	and.b64  	%rd19796, %rd19771, 4294967295;
	add.s64 	%rd19797, %rd19795, %rd19796;
	mad.lo.s64 	%rd19798, %rd19737, %rd1293, %rd19797;
	shr.u64 	%rd19799, %rd19798, 32;
	add.s64 	%rd19800, %rd19799, %rd19772;
	mad.lo.s64 	%rd19801, %rd1293, %rd19740, %rd19800;
	shr.u64 	%rd19802, %rd19801, 32;
	and.b64  	%rd19803, %rd19778, 4294967295;
	mad.lo.s64 	%rd19804, %rd1294, %rd19719, %rd19803;
	shr.u64 	%rd19805, %rd19804, 32;
	and.b64  	%rd19806, %rd19782, 4294967295;
	add.s64 	%rd19807, %rd19805, %rd19806;
	mad.lo.s64 	%rd19808, %rd19722, %rd1294, %rd19807;
	shr.u64 	%rd19809, %rd19808, 32;
	and.b64  	%rd19810, %rd19786, 4294967295;
	add.s64 	%rd19811, %rd19809, %rd19810;
	mad.lo.s64 	%rd19812, %rd19725, %rd1294, %rd19811;
	shr.u64 	%rd19813, %rd19812, 32;
	and.b64  	%rd19814, %rd19790, 4294967295;
	add.s64 	%rd19815, %rd19813, %rd19814;
	mad.lo.s64 	%rd19816, %rd19728, %rd1294, %rd19815;
	shr.u64 	%rd19817, %rd19816, 32;
	and.b64  	%rd19818, %rd19794, 4294967295;
	add.s64 	%rd19819, %rd19817, %rd19818;
	mad.lo.s64 	%rd19820, %rd19731, %rd1294, %rd19819;
	shr.u64 	%rd19821, %rd19820, 32;
	and.b64  	%rd19822, %rd19798, 4294967295;
	add.s64 	%rd19823, %rd19821, %rd19822;
	mad.lo.s64 	%rd19824, %rd19734, %rd1294, %rd19823;
	shr.u64 	%rd19825, %rd19824, 32;
	and.b64  	%rd19826, %rd19801, 4294967295;
	add.s64 	%rd19827, %rd19825, %rd19826;
	mad.lo.s64 	%rd19828, %rd19737, %rd1294, %rd19827;
	shr.u64 	%rd19829, %rd19828, 32;
	add.s64 	%rd19830, %rd19829, %rd19802;
	mad.lo.s64 	%rd19831, %rd1294, %rd19740, %rd19830;
	shr.u64 	%rd19832, %rd19831, 32;
	and.b64  	%rd19833, %rd19808, 4294967295;
	mad.lo.s64 	%rd19834, %rd1295, %rd19719, %rd19833;
	shr.u64 	%rd19835, %rd19834, 32;
	and.b64  	%rd19836, %rd19812, 4294967295;
	add.s64 	%rd19837, %rd19835, %rd19836;
	mad.lo.s64 	%rd19838, %rd19722, %rd1295, %rd19837;
	shr.u64 	%rd19839, %rd19838, 32;
	and.b64  	%rd19840, %rd19816, 4294967295;
	add.s64 	%rd19841, %rd19839, %rd19840;
	mad.lo.s64 	%rd19842, %rd19725, %rd1295, %rd19841;
	shr.u64 	%rd19843, %rd19842, 32;
	and.b64  	%rd19844, %rd19820, 4294967295;
	add.s64 	%rd19845, %rd19843, %rd19844;
	mad.lo.s64 	%rd19846, %rd19728, %rd1295, %rd19845;
	shr.u64 	%rd19847, %rd19846, 32;
	and.b64  	%rd19848, %rd19824, 4294967295;
	add.s64 	%rd19849, %rd19847, %rd19848;
	mad.lo.s64 	%rd19850, %rd19731, %rd1295, %rd19849;
	shr.u64 	%rd19851, %rd19850, 32;
	and.b64  	%rd19852, %rd19828, 4294967295;
	add.s64 	%rd19853, %rd19851, %rd19852;
	mad.lo.s64 	%rd19854, %rd19734, %rd1295, %rd19853;
	shr.u64 	%rd19855, %rd19854, 32;
	and.b64  	%rd19856, %rd19831, 4294967295;
	add.s64 	%rd19857, %rd19855, %rd19856;
	mad.lo.s64 	%rd19858, %rd19737, %rd1295, %rd19857;
	shr.u64 	%rd19859, %rd19858, 32;
	add.s64 	%rd19860, %rd19859, %rd19832;
	mad.lo.s64 	%rd19861, %rd1295, %rd19740, %rd19860;
	shr.u64 	%rd19862, %rd19861, 32;
	and.b64  	%rd19863, %rd19838, 4294967295;
	mad.lo.s64 	%rd19864, %rd1296, %rd19719, %rd19863;
	shr.u64 	%rd19865, %rd19864, 32;
	and.b64  	%rd19866, %rd19842, 4294967295;
	add.s64 	%rd19867, %rd19865, %rd19866;
	mad.lo.s64 	%rd19868, %rd19722, %rd1296, %rd19867;
	shr.u64 	%rd19869, %rd19868, 32;
	and.b64  	%rd19870, %rd19846, 4294967295;
	add.s64 	%rd19871, %rd19869, %rd19870;
	mad.lo.s64 	%rd19872, %rd19725, %rd1296, %rd19871;
	shr.u64 	%rd19873, %rd19872, 32;
	and.b64  	%rd19874, %rd19850, 4294967295;
	add.s64 	%rd19875, %rd19873, %rd19874;
	mad.lo.s64 	%rd19876, %rd19728, %rd1296, %rd19875;
	shr.u64 	%rd19877, %rd19876, 32;
	and.b64  	%rd19878, %rd19854, 4294967295;
	add.s64 	%rd19879, %rd19877, %rd19878;
	mad.lo.s64 	%rd19880, %rd19731, %rd1296, %rd19879;
	shr.u64 	%rd19881, %rd19880, 32;
	and.b64  	%rd19882, %rd19858, 4294967295;
	add.s64 	%rd19883, %rd19881, %rd19882;
	mad.lo.s64 	%rd19884, %rd19734, %rd1296, %rd19883;
	shr.u64 	%rd19885, %rd19884, 32;
	and.b64  	%rd19886, %rd19861, 4294967295;
	add.s64 	%rd19887, %rd19885, %rd19886;
	mad.lo.s64 	%rd19888, %rd19737, %rd1296, %rd19887;
	shr.u64 	%rd19889, %rd19888, 32;
	add.s64 	%rd19890, %rd19889, %rd19862;
	mad.lo.s64 	%rd19891, %rd1296, %rd19740, %rd19890;
	shr.u64 	%rd19892, %rd19891, 32;
	and.b64  	%rd19893, %rd19868, 4294967295;
	mad.lo.s64 	%rd19894, %rd1297, %rd19719, %rd19893;
	shr.u64 	%rd19895, %rd19894, 32;
	and.b64  	%rd19896, %rd19872, 4294967295;
	add.s64 	%rd19897, %rd19895, %rd19896;
	mad.lo.s64 	%rd19898, %rd19722, %rd1297, %rd19897;
	shr.u64 	%rd19899, %rd19898, 32;
	and.b64  	%rd19900, %rd19876, 4294967295;
	add.s64 	%rd19901, %rd19899, %rd19900;
	mad.lo.s64 	%rd19902, %rd19725, %rd1297, %rd19901;
	shr.u64 	%rd19903, %rd19902, 32;
	and.b64  	%rd19904, %rd19880, 4294967295;
	add.s64 	%rd19905, %rd19903, %rd19904;
	mad.lo.s64 	%rd19906, %rd19728, %rd1297, %rd19905;
	shr.u64 	%rd19907, %rd19906, 32;
	and.b64  	%rd19908, %rd19884, 4294967295;
	add.s64 	%rd19909, %rd19907, %rd19908;
	mad.lo.s64 	%rd19910, %rd19731, %rd1297, %rd19909;
	shr.u64 	%rd19911, %rd19910, 32;
	and.b64  	%rd19912, %rd19888, 4294967295;
	add.s64 	%rd19913, %rd19911, %rd19912;
	mad.lo.s64 	%rd19914, %rd19734, %rd1297, %rd19913;
	shr.u64 	%rd19915, %rd19914, 32;
	and.b64  	%rd19916, %rd19891, 4294967295;
	add.s64 	%rd19917, %rd19915, %rd19916;
	mad.lo.s64 	%rd19918, %rd19737, %rd1297, %rd19917;
	shr.u64 	%rd19919, %rd19918, 32;
	add.s64 	%rd19920, %rd19919, %rd19892;
	mad.lo.s64 	%rd19921, %rd1297, %rd19740, %rd19920;
	shr.u64 	%rd19922, %rd19921, 32;
	and.b64  	%rd19923, %rd19898, 4294967295;
	mad.lo.s64 	%rd19924, %rd1298, %rd19719, %rd19923;
	shr.u64 	%rd19925, %rd19924, 32;
	and.b64  	%rd19926, %rd19902, 4294967295;
	add.s64 	%rd19927, %rd19925, %rd19926;
	mad.lo.s64 	%rd19928, %rd19722, %rd1298, %rd19927;
	shr.u64 	%rd19929, %rd19928, 32;
	and.b64  	%rd19930, %rd19906, 4294967295;
	add.s64 	%rd19931, %rd19929, %rd19930;
	mad.lo.s64 	%rd19932, %rd19725, %rd1298, %rd19931;
	shr.u64 	%rd19933, %rd19932, 32;
	and.b64  	%rd19934, %rd19910, 4294967295;
	add.s64 	%rd19935, %rd19933, %rd19934;
	mad.lo.s64 	%rd19936, %rd19728, %rd1298, %rd19935;
	shr.u64 	%rd19937, %rd19936, 32;
	and.b64  	%rd19938, %rd19914, 4294967295;
	add.s64 	%rd19939, %rd19937, %rd19938;
	mad.lo.s64 	%rd19940, %rd19731, %rd1298, %rd19939;
	shr.u64 	%rd19941, %rd19940, 32;
	and.b64  	%rd19942, %rd19918, 4294967295;
	add.s64 	%rd19943, %rd19941, %rd19942;
	mad.lo.s64 	%rd19944, %rd19734, %rd1298, %rd19943;
	shr.u64 	%rd19945, %rd19944, 32;
	and.b64  	%rd19946, %rd19921, 4294967295;
	add.s64 	%rd19947, %rd19945, %rd19946;
	mad.lo.s64 	%rd19948, %rd19737, %rd1298, %rd19947;
	shr.u64 	%rd19949, %rd19948, 32;
	add.s64 	%rd19950, %rd19949, %rd19922;
	mad.lo.s64 	%rd19951, %rd1298, %rd19740, %rd19950;
	{ .reg .b32 tmp; mov.b64 {tmp, %r3224}, %rd19951; }
	mul.lo.s32 	%r3225, %r75, %r3223;
	cvt.u64.u32 	%rd19952, %r3225;
	and.b64  	%rd19953, %rd19720, 4294967295;
	mad.lo.s64 	%rd19954, %rd6, %rd19952, %rd19953;
	shr.u64 	%rd19955, %rd19954, 32;
	and.b64  	%rd19956, %rd19744, 4294967295;
	add.s64 	%rd19957, %rd19955, %rd19956;
	mad.lo.s64 	%rd19958, %rd7, %rd19952, %rd19957;
	cvt.u32.u64 	%r3226, %rd19958;
	shr.u64 	%rd19959, %rd19958, 32;
	and.b64  	%rd19960, %rd19774, 4294967295;
	add.s64 	%rd19961, %rd19959, %rd19960;
	mad.lo.s64 	%rd19962, %rd8, %rd19952, %rd19961;
	shr.u64 	%rd19963, %rd19962, 32;
	and.b64  	%rd19964, %rd19804, 4294967295;
	add.s64 	%rd19965, %rd19963, %rd19964;
	mad.lo.s64 	%rd19966, %rd9, %rd19952, %rd19965;
	shr.u64 	%rd19967, %rd19966, 32;
	and.b64  	%rd19968, %rd19834, 4294967295;
	add.s64 	%rd19969, %rd19967, %rd19968;
	mad.lo.s64 	%rd19970, %rd10, %rd19952, %rd19969;
	shr.u64 	%rd19971, %rd19970, 32;
	and.b64  	%rd19972, %rd19864, 4294967295;
	add.s64 	%rd19973, %rd19971, %rd19972;
	mad.lo.s64 	%rd19974, %rd11, %rd19952, %rd19973;
	shr.u64 	%rd19975, %rd19974, 32;
	and.b64  	%rd19976, %rd19894, 4294967295;
	add.s64 	%rd19977, %rd19975, %rd19976;
	mad.lo.s64 	%rd19978, %rd12, %rd19952, %rd19977;
	shr.u64 	%rd19979, %rd19978, 32;
	and.b64  	%rd19980, %rd19924, 4294967295;
	add.s64 	%rd19981, %rd19979, %rd19980;
	mad.lo.s64 	%rd19982, %rd13, %rd19952, %rd19981;
	shr.u64 	%rd19983, %rd19982, 32;
	and.b64  	%rd19984, %rd19928, 4294967295;
	add.s64 	%rd19985, %rd19983, %rd19984;
	shr.u64 	%rd19986, %rd19985, 32;
	and.b64  	%rd19987, %rd19932, 4294967295;
	add.s64 	%rd19988, %rd19986, %rd19987;
	shr.u64 	%rd19989, %rd19988, 32;
	and.b64  	%rd19990, %rd19936, 4294967295;
	add.s64 	%rd19991, %rd19989, %rd19990;
	shr.u64 	%rd19992, %rd19991, 32;
	and.b64  	%rd19993, %rd19940, 4294967295;
	add.s64 	%rd19994, %rd19992, %rd19993;
	shr.u64 	%rd19995, %rd19994, 32;
	and.b64  	%rd19996, %rd19944, 4294967295;
	add.s64 	%rd19997, %rd19995, %rd19996;
	shr.u64 	%rd19998, %rd19997, 32;
	and.b64  	%rd19999, %rd19948, 4294967295;
	add.s64 	%rd20000, %rd19998, %rd19999;
	shr.u64 	%rd20001, %rd20000, 32;
	and.b64  	%rd20002, %rd19951, 4294967295;
	add.s64 	%rd20003, %rd20001, %rd20002;
	{ .reg .b32 tmp; mov.b64 {tmp, %r3227}, %rd20003; }
	add.s32 	%r3228, %r3224, %r3227;
	mul.lo.s32 	%r3229, %r75, %r3226;
	cvt.u64.u32 	%rd20004, %r3229;
	and.b64  	%rd20005, %rd19958, 4294967295;
	mad.lo.s64 	%rd20006, %rd6, %rd20004, %rd20005;
	shr.u64 	%rd20007, %rd20006, 32;
	and.b64  	%rd20008, %rd19962, 4294967295;
	add.s64 	%rd20009, %rd20007, %rd20008;
	mad.lo.s64 	%rd20010, %rd7, %rd20004, %rd20009;
	cvt.u32.u64 	%r3230, %rd20010;
	shr.u64 	%rd20011, %rd20010, 32;
	and.b64  	%rd20012, %rd19966, 4294967295;
	add.s64 	%rd20013, %rd20011, %rd20012;
	mad.lo.s64 	%rd20014, %rd8, %rd20004, %rd20013;
	shr.u64 	%rd20015, %rd20014, 32;
	and.b64  	%rd20016, %rd19970, 4294967295;
	add.s64 	%rd20017, %rd20015, %rd20016;
	mad.lo.s64 	%rd20018, %rd9, %rd20004, %rd20017;
	shr.u64 	%rd20019, %rd20018, 32;
	and.b64  	%rd20020, %rd19974, 4294967295;
	add.s64 	%rd20021, %rd20019, %rd20020;
	mad.lo.s64 	%rd20022, %rd10, %rd20004, %rd20021;
	shr.u64 	%rd20023, %rd20022, 32;
	and.b64  	%rd20024, %rd19978, 4294967295;
	add.s64 	%rd20025, %rd20023, %rd20024;
	mad.lo.s64 	%rd20026, %rd11, %rd20004, %rd20025;
	shr.u64 	%rd20027, %rd20026, 32;
	and.b64  	%rd20028, %rd19982, 4294967295;
	add.s64 	%rd20029, %rd20027, %rd20028;
	mad.lo.s64 	%rd20030, %rd12, %rd20004, %rd20029;
	shr.u64 	%rd20031, %rd20030, 32;
	and.b64  	%rd20032, %rd19985, 4294967295;
	add.s64 	%rd20033, %rd20031, %rd20032;
	mad.lo.s64 	%rd20034, %rd13, %rd20004, %rd20033;
	shr.u64 	%rd20035, %rd20034, 32;
	and.b64  	%rd20036, %rd19988, 4294967295;
	add.s64 	%rd20037, %rd20035, %rd20036;
	shr.u64 	%rd20038, %rd20037, 32;
	and.b64  	%rd20039, %rd19991, 4294967295;
	add.s64 	%rd20040, %rd20038, %rd20039;
	shr.u64 	%rd20041, %rd20040, 32;
	and.b64  	%rd20042, %rd19994, 4294967295;
	add.s64 	%rd20043, %rd20041, %rd20042;
	shr.u64 	%rd20044, %rd20043, 32;
	and.b64  	%rd20045, %rd19997, 4294967295;
	add.s64 	%rd20046, %rd20044, %rd20045;
	shr.u64 	%rd20047, %rd20046, 32;
	and.b64  	%rd20048, %rd20000, 4294967295;
	add.s64 	%rd20049, %rd20047, %rd20048;
	shr.u64 	%rd20050, %rd20049, 32;
	and.b64  	%rd20051, %rd20003, 4294967295;
	add.s64 	%rd20052, %rd20050, %rd20051;
	{ .reg .b32 tmp; mov.b64 {tmp, %r3231}, %rd20052; }
	add.s32 	%r3232, %r3228, %r3231;
	mul.lo.s32 	%r3233, %r75, %r3230;
	cvt.u64.u32 	%rd20053, %r3233;
	and.b64  	%rd20054, %rd20010, 4294967295;
	mad.lo.s64 	%rd20055, %rd6, %rd20053, %rd20054;
	shr.u64 	%rd20056, %rd20055, 32;
	and.b64  	%rd20057, %rd20014, 4294967295;
	add.s64 	%rd20058, %rd20056, %rd20057;
	mad.lo.s64 	%rd20059, %rd7, %rd20053, %rd20058;
	cvt.u32.u64 	%r3234, %rd20059;
	shr.u64 	%rd20060, %rd20059, 32;
	and.b64  	%rd20061, %rd20018, 4294967295;
	add.s64 	%rd20062, %rd20060, %rd20061;
	mad.lo.s64 	%rd20063, %rd8, %rd20053, %rd20062;
	shr.u64 	%rd20064, %rd20063, 32;
	and.b64  	%rd20065, %rd20022, 4294967295;
	add.s64 	%rd20066, %rd20064, %rd20065;
	mad.lo.s64 	%rd20067, %rd9, %rd20053, %rd20066;
	shr.u64 	%rd20068, %rd20067, 32;
	and.b64  	%rd20069, %rd20026, 4294967295;
	add.s64 	%rd20070, %rd20068, %rd20069;
	mad.lo.s64 	%rd20071, %rd10, %rd20053, %rd20070;
	shr.u64 	%rd20072, %rd20071, 32;
	and.b64  	%rd20073, %rd20030, 4294967295;
	add.s64 	%rd20074, %rd20072, %rd20073;
	mad.lo.s64 	%rd20075, %rd11, %rd20053, %rd20074;
	shr.u64 	%rd20076, %rd20075, 32;
	and.b64  	%rd20077, %rd20034, 4294967295;
	add.s64 	%rd20078, %rd20076, %rd20077;
	mad.lo.s64 	%rd20079, %rd12, %rd20053, %rd20078;
	shr.u64 	%rd20080, %rd20079, 32;
	and.b64  	%rd20081, %rd20037, 4294967295;
	add.s64 	%rd20082, %rd20080, %rd20081;
	mad.lo.s64 	%rd20083, %rd13, %rd20053, %rd20082;
	shr.u64 	%rd20084, %rd20083, 32;
	and.b64  	%rd20085, %rd20040, 4294967295;
	add.s64 	%rd20086, %rd20084, %rd20085;
	shr.u64 	%rd20087, %rd20086, 32;
	and.b64  	%rd20088, %rd20043, 4294967295;
	add.s64 	%rd20089, %rd20087, %rd20088;
	shr.u64 	%rd20090, %rd20089, 32;
	and.b64  	%rd20091, %rd20046, 4294967295;
	add.s64 	%rd20092, %rd20090, %rd20091;
	shr.u64 	%rd20093, %rd20092, 32;
	and.b64  	%rd20094, %rd20049, 4294967295;
	add.s64 	%rd20095, %rd20093, %rd20094;
	shr.u64 	%rd20096, %rd20095, 32;
	and.b64  	%rd20097, %rd20052, 4294967295;
	add.s64 	%rd20098, %rd20096, %rd20097;
	{ .reg .b32 tmp; mov.b64 {tmp, %r3235}, %rd20098; }
	add.s32 	%r3236, %r3232, %r3235;
	mul.lo.s32 	%r3237, %r75, %r3234;
	cvt.u64.u32 	%rd20099, %r3237;
	and.b64  	%rd20100, %rd20059, 4294967295;
	mad.lo.s64 	%rd20101, %rd6, %rd20099, %rd20100;
	shr.u64 	%rd20102, %rd20101, 32;
	and.b64  	%rd20103, %rd20063, 4294967295;
	add.s64 	%rd20104, %rd20102, %rd20103;
	mad.lo.s64 	%rd20105, %rd7, %rd20099, %rd20104;
	cvt.u32.u64 	%r3238, %rd20105;
	shr.u64 	%rd20106, %rd20105, 32;
	and.b64  	%rd20107, %rd20067, 4294967295;
	add.s64 	%rd20108, %rd20106, %rd20107;
	mad.lo.s64 	%rd20109, %rd8, %rd20099, %rd20108;
	shr.u64 	%rd20110, %rd20109, 32;
	and.b64  	%rd20111, %rd20071, 4294967295;
	add.s64 	%rd20112, %rd20110, %rd20111;
	mad.lo.s64 	%rd20113, %rd9, %rd20099, %rd20112;
	shr.u64 	%rd20114, %rd20113, 32;
	and.b64  	%rd20115, %rd20075, 4294967295;
	add.s64 	%rd20116, %rd20114, %rd20115;
	mad.lo.s64 	%rd20117, %rd10, %rd20099, %rd20116;
	shr.u64 	%rd20118, %rd20117, 32;
	and.b64  	%rd20119, %rd20079, 4294967295;
	add.s64 	%rd20120, %rd20118, %rd20119;
	mad.lo.s64 	%rd20121, %rd11, %rd20099, %rd20120;
	shr.u64 	%rd20122, %rd20121, 32;
	and.b64  	%rd20123, %rd20083, 4294967295;
	add.s64 	%rd20124, %rd20122, %rd20123;
	mad.lo.s64 	%rd20125, %rd12, %rd20099, %rd20124;
	shr.u64 	%rd20126, %rd20125, 32;
	and.b64  	%rd20127, %rd20086, 4294967295;
	add.s64 	%rd20128, %rd20126, %rd20127;
	mad.lo.s64 	%rd20129, %rd13, %rd20099, %rd20128;
	shr.u64 	%rd20130, %rd20129, 32;
	and.b64  	%rd20131, %rd20089, 4294967295;
	add.s64 	%rd20132, %rd20130, %rd20131;
	shr.u64 	%rd20133, %rd20132, 32;
	and.b64  	%rd20134, %rd20092, 4294967295;
	add.s64 	%rd20135, %rd20133, %rd20134;
	shr.u64 	%rd20136, %rd20135, 32;
	and.b64  	%rd20137, %rd20095, 4294967295;
	add.s64 	%rd20138, %rd20136, %rd20137;
	shr.u64 	%rd20139, %rd20138, 32;
	and.b64  	%rd20140, %rd20098, 4294967295;
	add.s64 	%rd20141, %rd20139, %rd20140;
	{ .reg .b32 tmp; mov.b64 {tmp, %r3239}, %rd20141; }
	add.s32 	%r3240, %r3236, %r3239;
	mul.lo.s32 	%r3241, %r75, %r3238;
	cvt.u64.u32 	%rd20142, %r3241;
	and.b64  	%rd20143, %rd20105, 4294967295;
	mad.lo.s64 	%rd20144, %rd6, %rd20142, %rd20143;
	shr.u64 	%rd20145, %rd20144, 32;
	and.b64  	%rd20146, %rd20109, 4294967295;
	add.s64 	%rd20147, %rd20145, %rd20146;
	mad.lo.s64 	%rd20148, %rd7, %rd20142, %rd20147;
	cvt.u32.u64 	%r3242, %rd20148;
	shr.u64 	%rd20149, %rd20148, 32;
	and.b64  	%rd20150, %rd20113, 4294967295;
	add.s64 	%rd20151, %rd20149, %rd20150;
	mad.lo.s64 	%rd20152, %rd8, %rd20142, %rd20151;
	shr.u64 	%rd20153, %rd20152, 32;
	and.b64  	%rd20154, %rd20117, 4294967295;
	add.s64 	%rd20155, %rd20153, %rd20154;
	mad.lo.s64 	%rd20156, %rd9, %rd20142, %rd20155;
	shr.u64 	%rd20157, %rd20156, 32;
	and.b64  	%rd20158, %rd20121, 4294967295;
	add.s64 	%rd20159, %rd20157, %rd20158;
	mad.lo.s64 	%rd20160, %rd10, %rd20142, %rd20159;
	shr.u64 	%rd20161, %rd20160, 32;
	and.b64  	%rd20162, %rd20125, 4294967295;
	add.s64 	%rd20163, %rd20161, %rd20162;
	mad.lo.s64 	%rd20164, %rd11, %rd20142, %rd20163;
	shr.u64 	%rd20165, %rd20164, 32;
	and.b64  	%rd20166, %rd20129, 4294967295;
	add.s64 	%rd20167, %rd20165, %rd20166;
	mad.lo.s64 	%rd20168, %rd12, %rd20142, %rd20167;
	shr.u64 	%rd20169, %rd20168, 32;
	and.b64  	%rd20170, %rd20132, 4294967295;
	add.s64 	%rd20171, %rd20169, %rd20170;
	mad.lo.s64 	%rd20172, %rd13, %rd20142, %rd20171;
	shr.u64 	%rd20173, %rd20172, 32;
	and.b64  	%rd20174, %rd20135, 4294967295;
	add.s64 	%rd20175, %rd20173, %rd20174;
	shr.u64 	%rd20176, %rd20175, 32;
	and.b64  	%rd20177, %rd20138, 4294967295;
	add.s64 	%rd20178, %rd20176, %rd20177;
	shr.u64 	%rd20179, %rd20178, 32;
	and.b64  	%rd20180, %rd20141, 4294967295;
	add.s64 	%rd20181, %rd20179, %rd20180;
	{ .reg .b32 tmp; mov.b64 {tmp, %r3243}, %rd20181; }
	add.s32 	%r3244, %r3240, %r3243;
	mul.lo.s32 	%r3245, %r75, %r3242;
	cvt.u64.u32 	%rd20182, %r3245;
	and.b64  	%rd20183, %rd20148, 4294967295;
	mad.lo.s64 	%rd20184, %rd6, %rd20182, %rd20183;
	shr.u64 	%rd20185, %rd20184, 32;
	and.b64  	%rd20186, %rd20152, 4294967295;
	add.s64 	%rd20187, %rd20185, %rd20186;
	mad.lo.s64 	%rd20188, %rd7, %rd20182, %rd20187;
	cvt.u32.u64 	%r3246, %rd20188;
	shr.u64 	%rd20189, %rd20188, 32;
	and.b64  	%rd20190, %rd20156, 4294967295;
	add.s64 	%rd20191, %rd20189, %rd20190;
	mad.lo.s64 	%rd20192, %rd8, %rd20182, %rd20191;
	shr.u64 	%rd20193, %rd20192, 32;
	and.b64  	%rd20194, %rd20160, 4294967295;
	add.s64 	%rd20195, %rd20193, %rd20194;
	mad.lo.s64 	%rd20196, %rd9, %rd20182, %rd20195;
	shr.u64 	%rd20197, %rd20196, 32;
	and.b64  	%rd20198, %rd20164, 4294967295;
	add.s64 	%rd20199, %rd20197, %rd20198;
	mad.lo.s64 	%rd20200, %rd10, %rd20182, %rd20199;
	shr.u64 	%rd20201, %rd20200, 32;
	and.b64  	%rd20202, %rd20168, 4294967295;
	add.s64 	%rd20203, %rd20201, %rd20202;
	mad.lo.s64 	%rd20204, %rd11, %rd20182, %rd20203;
	shr.u64 	%rd20205, %rd20204, 32;
	and.b64  	%rd20206, %rd20172, 4294967295;
	add.s64 	%rd20207, %rd20205, %rd20206;
	mad.lo.s64 	%rd20208, %rd12, %rd20182, %rd20207;
	shr.u64 	%rd20209, %rd20208, 32;
	and.b64  	%rd20210, %rd20175, 4294967295;
	add.s64 	%rd20211, %rd20209, %rd20210;
	mad.lo.s64 	%rd20212, %rd13, %rd20182, %rd20211;
	shr.u64 	%rd20213, %rd20212, 32;
	and.b64  	%rd20214, %rd20178, 4294967295;
	add.s64 	%rd20215, %rd20213, %rd20214;
	shr.u64 	%rd20216, %rd20215, 32;
	and.b64  	%rd20217, %rd20181, 4294967295;
	add.s64 	%rd20218, %rd20216, %rd20217;
	{ .reg .b32 tmp; mov.b64 {tmp, %r3247}, %rd20218; }
	add.s32 	%r3248, %r3244, %r3247;
	mul.lo.s32 	%r3249, %r75, %r3246;
	cvt.u64.u32 	%rd20219, %r3249;
	and.b64  	%rd20220, %rd20188, 4294967295;
	mad.lo.s64 	%rd20221, %rd6, %rd20219, %rd20220;
	shr.u64 	%rd20222, %rd20221, 32;
	and.b64  	%rd20223, %rd20192, 4294967295;
	add.s64 	%rd20224, %rd20222, %rd20223;
	mad.lo.s64 	%rd20225, %rd7, %rd20219, %rd20224;
	cvt.u32.u64 	%r3250, %rd20225;
	shr.u64 	%rd20226, %rd20225, 32;
	and.b64  	%rd20227, %rd20196, 4294967295;
	add.s64 	%rd20228, %rd20226, %rd20227;
	mad.lo.s64 	%rd20229, %rd8, %rd20219, %rd20228;
	shr.u64 	%rd20230, %rd20229, 32;
	and.b64  	%rd20231, %rd20200, 4294967295;
	add.s64 	%rd20232, %rd20230, %rd20231;
	mad.lo.s64 	%rd20233, %rd9, %rd20219, %rd20232;
	shr.u64 	%rd20234, %rd20233, 32;
	and.b64  	%rd20235, %rd20204, 4294967295;
	add.s64 	%rd20236, %rd20234, %rd20235;
	mad.lo.s64 	%rd20237, %rd10, %rd20219, %rd20236;
	shr.u64 	%rd20238, %rd20237, 32;
	and.b64  	%rd20239, %rd20208, 4294967295;
	add.s64 	%rd20240, %rd20238, %rd20239;
	mad.lo.s64 	%rd20241, %rd11, %rd20219, %rd20240;
	shr.u64 	%rd20242, %rd20241, 32;
	and.b64  	%rd20243, %rd20212, 4294967295;
	add.s64 	%rd20244, %rd20242, %rd20243;
	mad.lo.s64 	%rd20245, %rd12, %rd20219, %rd20244;
	shr.u64 	%rd20246, %rd20245, 32;
	and.b64  	%rd20247, %rd20215, 4294967295;
	add.s64 	%rd20248, %rd20246, %rd20247;
	mad.lo.s64 	%rd20249, %rd13, %rd20219, %rd20248;
	shr.u64 	%rd20250, %rd20249, 32;
	and.b64  	%rd20251, %rd20218, 4294967295;
	add.s64 	%rd20252, %rd20250, %rd20251;
	{ .reg .b32 tmp; mov.b64 {tmp, %r3251}, %rd20252; }
	add.s32 	%r3252, %r3248, %r3251;
	mul.lo.s32 	%r3253, %r75, %r3250;
	cvt.u64.u32 	%rd20253, %r3253;
	and.b64  	%rd20254, %rd20225, 4294967295;
	mad.lo.s64 	%rd20255, %rd6, %rd20253, %rd20254;
	shr.u64 	%rd20256, %rd20255, 32;
	and.b64  	%rd20257, %rd20229, 4294967295;
	add.s64 	%rd20258, %rd20256, %rd20257;
	mad.lo.s64 	%rd28175, %rd7, %rd20253, %rd20258;
	shr.u64 	%rd20259, %rd28175, 32;
	and.b64  	%rd20260, %rd20233, 4294967295;
	add.s64 	%rd20261, %rd20259, %rd20260;
	mad.lo.s64 	%rd28174, %rd8, %rd20253, %rd20261;
	cvt.u32.u64 	%r837, %rd28174;
	shr.u64 	%rd20262, %rd28174, 32;
	and.b64  	%rd20263, %rd20237, 4294967295;
	add.s64 	%rd20264, %rd20262, %rd20263;
	mad.lo.s64 	%rd28173, %rd9, %rd20253, %rd20264;
	cvt.u32.u64 	%r838, %rd28173;
	shr.u64 	%rd20265, %rd28173, 32;
	and.b64  	%rd20266, %rd20241, 4294967295;
	add.s64 	%rd20267, %rd20265, %rd20266;
	mad.lo.s64 	%rd28172, %rd10, %rd20253, %rd20267;
	cvt.u32.u64 	%r839, %rd28172;
	shr.u64 	%rd20268, %rd28172, 32;
	and.b64  	%rd20269, %rd20245, 4294967295;
	add.s64 	%rd20270, %rd20268, %rd20269;
	mad.lo.s64 	%rd28171, %rd11, %rd20253, %rd20270;
	cvt.u32.u64 	%r840, %rd28171;
	shr.u64 	%rd20271, %rd28171, 32;
	and.b64  	%rd20272, %rd20249, 4294967295;
	add.s64 	%rd20273, %rd20271, %rd20272;
	mad.lo.s64 	%rd28170, %rd12, %rd20253, %rd20273;
	cvt.u32.u64 	%r841, %rd28170;
	shr.u64 	%rd20274, %rd28170, 32;
	and.b64  	%rd20275, %rd20252, 4294967295;
	add.s64 	%rd20276, %rd20274, %rd20275;
	mad.lo.s64 	%rd28169, %rd13, %rd20253, %rd20276;
	cvt.u32.u64 	%r842, %rd28169;
	{ .reg .b32 tmp; mov.b64 {tmp, %r3254}, %rd28169; }
	add.s32 	%r4884, %r3252, %r3254;
	setp.gt.u32 	%p905, %r4884, %r3222;
	@%p905 bra 	$L__BB4_795;
	setp.lt.u32 	%p906, %r4884, %r3222;
	@%p906 bra 	$L__BB4_796;
	cvt.u32.u64 	%r3256, %rd12;
	setp.lt.u32 	%p907, %r3256, %r842;
	@%p907 bra 	$L__BB4_795;
	setp.gt.u32 	%p908, %r3256, %r842;
	@%p908 bra 	$L__BB4_796;
	cvt.u32.u64 	%r3258, %rd11;
	setp.lt.u32 	%p909, %r3258, %r841;
	@%p909 bra 	$L__BB4_795;
	setp.gt.u32 	%p910, %r3258, %r841;
	@%p910 bra 	$L__BB4_796;
	cvt.u32.u64 	%r3260, %rd10;
	setp.lt.u32 	%p911, %r3260, %r840;
	@%p911 bra 	$L__BB4_795;
	setp.gt.u32 	%p912, %r3260, %r840;
	@%p912 bra 	$L__BB4_796;
	cvt.u32.u64 	%r3262, %rd9;
	setp.lt.u32 	%p913, %r3262, %r839;
	@%p913 bra 	$L__BB4_795;
	setp.gt.u32 	%p914, %r3262, %r839;
	@%p914 bra 	$L__BB4_796;
	cvt.u32.u64 	%r3264, %rd8;
	setp.lt.u32 	%p915, %r3264, %r838;
	@%p915 bra 	$L__BB4_795;
	setp.gt.u32 	%p916, %r3264, %r838;
	@%p916 bra 	$L__BB4_796;
	cvt.u32.u64 	%r3266, %rd7;
	setp.lt.u32 	%p917, %r3266, %r837;
	@%p917 bra 	$L__BB4_795;
	cvt.u32.u64 	%r3268, %rd6;
	setp.gt.u32 	%p918, %r3266, %r837;
	cvt.u32.u64 	%r3269, %rd28175;
	setp.gt.u32 	%p919, %r3268, %r3269;
	or.pred  	%p920, %p918, %p919;
	@%p920 bra 	$L__BB4_796;
$L__BB4_795:
	and.b64  	%rd20278, %rd28175, 4294967295;
	sub.s64 	%rd28175, %rd20278, %rd6;
	shr.u64 	%rd20279, %rd28175, 63;
	and.b64  	%rd20280, %rd28174, 4294967295;
	add.s64 	%rd20281, %rd20279, %rd7;
	sub.s64 	%rd28174, %rd20280, %rd20281;
	shr.u64 	%rd20282, %rd28174, 63;
	and.b64  	%rd20283, %rd28173, 4294967295;
	add.s64 	%rd20284, %rd20282, %rd8;
	sub.s64 	%rd28173, %rd20283, %rd20284;
	shr.u64 	%rd20285, %rd28173, 63;
	and.b64  	%rd20286, %rd28172, 4294967295;
	add.s64 	%rd20287, %rd20285, %rd9;
	sub.s64 	%rd28172, %rd20286, %rd20287;
	shr.u64 	%rd20288, %rd28172, 63;
	and.b64  	%rd20289, %rd28171, 4294967295;
	add.s64 	%rd20290, %rd20288, %rd10;
	sub.s64 	%rd28171, %rd20289, %rd20290;
	shr.u64 	%rd20291, %rd28171, 63;
	and.b64  	%rd20292, %rd28170, 4294967295;
	add.s64 	%rd20293, %rd20291, %rd11;
	sub.s64 	%rd28170, %rd20292, %rd20293;
	shr.u64 	%rd20294, %rd28170, 63;
	and.b64  	%rd20295, %rd28169, 4294967295;
	add.s64 	%rd20296, %rd20294, %rd12;
	sub.s64 	%rd28169, %rd20295, %rd20296;
	shr.u64 	%rd20297, %rd28169, 63;
	cvt.u32.u64 	%r3271, %rd20297;
	add.s32 	%r3272, %r3222, %r3271;
	sub.s32 	%r4884, %r4884, %r3272;
$L__BB4_796:
	and.b64  	%rd20298, %rd28175, 4294967295;
	cvt.u64.u32 	%rd20299, %r4872;
	sub.s64 	%rd20300, %rd20298, %rd20299;
	shr.u64 	%rd20301, %rd20300, 63;
	cvt.u32.u64 	%r4905, %rd20300;
	and.b64  	%rd20302, %rd28174, 4294967295;
	and.b64  	%rd20303, %rd28117, 4294967295;
	add.s64 	%rd20304, %rd20301, %rd20303;
	sub.s64 	%rd28181, %rd20302, %rd20304;
	shr.u64 	%rd20305, %rd28181, 63;
	and.b64  	%rd20306, %rd28173, 4294967295;
	and.b64  	%rd20307, %rd28118, 4294967295;
	add.s64 	%rd20308, %rd20305, %rd20307;
	sub.s64 	%rd28180, %rd20306, %rd20308;
	shr.u64 	%rd20309, %rd28180, 63;
	and.b64  	%rd20310, %rd28172, 4294967295;
	and.b64  	%rd20311, %rd28119, 4294967295;
	add.s64 	%rd20312, %rd20309, %rd20311;
	sub.s64 	%rd28179, %rd20310, %rd20312;
	shr.u64 	%rd20313, %rd28179, 63;
	and.b64  	%rd20314, %rd28171, 4294967295;
	and.b64  	%rd20315, %rd28120, 4294967295;
	add.s64 	%rd20316, %rd20313, %rd20315;
	sub.s64 	%rd28178, %rd20314, %rd20316;
	shr.u64 	%rd20317, %rd28178, 63;
	and.b64  	%rd20318, %rd28170, 4294967295;
	and.b64  	%rd20319, %rd28121, 4294967295;
	add.s64 	%rd20320, %rd20317, %rd20319;
	sub.s64 	%rd28177, %rd20318, %rd20320;
	shr.u64 	%rd20321, %rd28177, 63;
	and.b64  	%rd20322, %rd28169, 4294967295;
	and.b64  	%rd20323, %rd28122, 4294967295;
	add.s64 	%rd20324, %rd20321, %rd20323;
	sub.s64 	%rd28176, %rd20322, %rd20324;
	shr.u64 	%rd20325, %rd28176, 63;
	cvt.u64.u32 	%rd20326, %r4884;
	and.b64  	%rd20327, %rd28123, 4294967295;
	add.s64 	%rd20328, %rd20325, %rd20327;
	sub.s64 	%rd20329, %rd20326, %rd20328;
	setp.gt.s64 	%p921, %rd20329, -1;
	cvt.u32.u64 	%r4898, %rd20329;
	@%p921 bra 	$L__BB4_798;
	cvt.u32.u64 	%r3274, %rd6;
	add.s32 	%r4905, %r3274, %r4905;
	setp.lt.u32 	%p922, %r4905, %r3274;
	selp.u64 	%rd20330, 1, 0, %p922;
	and.b64  	%rd20331, %rd28181, 4294967295;
	add.s64 	%rd20332, %rd20331, %rd20330;
	add.s64 	%rd28181, %rd20332, %rd7;
	shr.u64 	%rd20333, %rd28181, 32;
	and.b64  	%rd20334, %rd28180, 4294967295;
	add.s64 	%rd20335, %rd20333, %rd20334;
	add.s64 	%rd28180, %rd20335, %rd8;
	shr.u64 	%rd20336, %rd28180, 32;
	and.b64  	%rd20337, %rd28179, 4294967295;
	add.s64 	%rd20338, %rd20336, %rd20337;
	add.s64 	%rd28179, %rd20338, %rd9;
	shr.u64 	%rd20339, %rd28179, 32;
	and.b64  	%rd20340, %rd28178, 4294967295;
	add.s64 	%rd20341, %rd20339, %rd20340;
	add.s64 	%rd28178, %rd20341, %rd10;
	shr.u64 	%rd20342, %rd28178, 32;
	and.b64  	%rd20343, %rd28177, 4294967295;
	add.s64 	%rd20344, %rd20342, %rd20343;
	add.s64 	%rd28177, %rd20344, %rd11;
	shr.u64 	%rd20345, %rd28177, 32;
	and.b64  	%rd20346, %rd28176, 4294967295;
	add.s64 	%rd20347, %rd20345, %rd20346;
	add.s64 	%rd28176, %rd20347, %rd12;
	{ .reg .b32 tmp; mov.b64 {tmp, %r3275}, %rd28176; }
	add.s32 	%r3276, %r4898, %r3275;
	add.s32 	%r4898, %r3276, %r3222;
$L__BB4_798:
	cvt.u32.u64 	%r4904, %rd28181;
	cvt.u32.u64 	%r4903, %rd28180;
	cvt.u32.u64 	%r4902, %rd28179;
	cvt.u32.u64 	%r4901, %rd28178;
	cvt.u32.u64 	%r4900, %rd28177;
	cvt.u32.u64 	%r4899, %rd28176;
	mul.wide.u32 	%rd20348, %r84, %r92;
	cvt.u32.u64 	%r3278, %rd20348;
	shr.u64 	%rd20349, %rd20348, 32;
	mul.wide.u32 	%rd20350, %r83, %r92;
	add.s64 	%rd20351, %rd20349, %rd20350;
	shr.u64 	%rd20352, %rd20351, 32;
	mul.wide.u32 	%rd20353, %r82, %r92;
	add.s64 	%rd20354, %rd20352, %rd20353;
	shr.u64 	%rd20355, %rd20354, 32;
	mul.wide.u32 	%rd20356, %r81, %r92;
	add.s64 	%rd20357, %rd20355, %rd20356;
	shr.u64 	%rd20358, %rd20357, 32;
	mul.wide.u32 	%rd20359, %r80, %r92;
	add.s64 	%rd20360, %rd20358, %rd20359;
	shr.u64 	%rd20361, %rd20360, 32;
	mul.wide.u32 	%rd20362, %r79, %r92;
	add.s64 	%rd20363, %rd20361, %rd20362;
	shr.u64 	%rd20364, %rd20363, 32;
	mul.wide.u32 	%rd20365, %r78, %r92;
	add.s64 	%rd20366, %rd20364, %rd20365;
	shr.u64 	%rd20367, %rd20366, 32;
	mul.wide.u32 	%rd20368, %r77, %r92;
	add.s64 	%rd20369, %rd20367, %rd20368;
	shr.u64 	%rd20370, %rd20369, 32;
	mul.wide.u32 	%rd20371, %r84, %r91;
	and.b64  	%rd20372, %rd20351, 4294967295;
	add.s64 	%rd20373, %rd20371, %rd20372;
	shr.u64 	%rd20374, %rd20373, 32;
	mul.wide.u32 	%rd20375, %r83, %r91;
	and.b64  	%rd20376, %rd20354, 4294967295;
	add.s64 	%rd20377, %rd20374, %rd20376;
	add.s64 	%rd20378, %rd20377, %rd20375;
	shr.u64 	%rd20379, %rd20378, 32;
	mul.wide.u32 	%rd20380, %r82, %r91;
	and.b64  	%rd20381, %rd20357, 4294967295;
	add.s64 	%rd20382, %rd20379, %rd20381;
	add.s64 	%rd20383, %rd20382, %rd20380;
	shr.u64 	%rd20384, %rd20383, 32;
	mul.wide.u32 	%rd20385, %r81, %r91;
	and.b64  	%rd20386, %rd20360, 4294967295;
	add.s64 	%rd20387, %rd20384, %rd20386;
	add.s64 	%rd20388, %rd20387, %rd20385;
	shr.u64 	%rd20389, %rd20388, 32;
	mul.wide.u32 	%rd20390, %r80, %r91;
	and.b64  	%rd20391, %rd20363, 4294967295;
	add.s64 	%rd20392, %rd20389, %rd20391;
	add.s64 	%rd20393, %rd20392, %rd20390;
	shr.u64 	%rd20394, %rd20393, 32;
	mul.wide.u32 	%rd20395, %r79, %r91;
	and.b64  	%rd20396, %rd20366, 4294967295;
	add.s64 	%rd20397, %rd20394, %rd20396;
	add.s64 	%rd20398, %rd20397, %rd20395;
	shr.u64 	%rd20399, %rd20398, 32;
	mul.wide.u32 	%rd20400, %r78, %r91;
	and.b64  	%rd20401, %rd20369, 4294967295;
	add.s64 	%rd20402, %rd20399, %rd20401;
	add.s64 	%rd20403, %rd20402, %rd20400;
	shr.u64 	%rd20404, %rd20403, 32;
	mul.wide.u32 	%rd20405, %r77, %r91;
	add.s64 	%rd20406, %rd20404, %rd20370;
	add.s64 	%rd20407, %rd20406, %rd20405;
	shr.u64 	%rd20408, %rd20407, 32;
	mul.wide.u32 	%rd20409, %r84, %r90;
	and.b64  	%rd20410, %rd20378, 4294967295;
	add.s64 	%rd20411, %rd20409, %rd20410;
	shr.u64 	%rd20412, %rd20411, 32;
	mul.wide.u32 	%rd20413, %r83, %r90;
	and.b64  	%rd20414, %rd20383, 4294967295;
	add.s64 	%rd20415, %rd20412, %rd20414;
	add.s64 	%rd20416, %rd20415, %rd20413;
	shr.u64 	%rd20417, %rd20416, 32;
	mul.wide.u32 	%rd20418, %r82, %r90;
	and.b64  	%rd20419, %rd20388, 4294967295;
	add.s64 	%rd20420, %rd20417, %rd20419;
	add.s64 	%rd20421, %rd20420, %rd20418;
	shr.u64 	%rd20422, %rd20421, 32;
	mul.wide.u32 	%rd20423, %r81, %r90;
	and.b64  	%rd20424, %rd20393, 4294967295;
	add.s64 	%rd20425, %rd20422, %rd20424;
	add.s64 	%rd20426, %rd20425, %rd20423;
	shr.u64 	%rd20427, %rd20426, 32;
	mul.wide.u32 	%rd20428, %r80, %r90;
	and.b64  	%rd20429, %rd20398, 4294967295;
	add.s64 	%rd20430, %rd20427, %rd20429;
	add.s64 	%rd20431, %rd20430, %rd20428;
	shr.u64 	%rd20432, %rd20431, 32;
	mul.wide.u32 	%rd20433, %r79, %r90;
	and.b64  	%rd20434, %rd20403, 4294967295;
	add.s64 	%rd20435, %rd20432, %rd20434;
	add.s64 	%rd20436, %rd20435, %rd20433;
	shr.u64 	%rd20437, %rd20436, 32;
	mul.wide.u32 	%rd20438, %r78, %r90;
	and.b64  	%rd20439, %rd20407, 4294967295;
	add.s64 	%rd20440, %rd20437, %rd20439;
	add.s64 	%rd20441, %rd20440, %rd20438;
	shr.u64 	%rd20442, %rd20441, 32;
	mul.wide.u32 	%rd20443, %r77, %r90;
	add.s64 	%rd20444, %rd20442, %rd20408;
	add.s64 	%rd20445, %rd20444, %rd20443;
	shr.u64 	%rd20446, %rd20445, 32;
	mul.wide.u32 	%rd20447, %r84, %r89;
	and.b64  	%rd20448, %rd20416, 4294967295;
	add.s64 	%rd20449, %rd20447, %rd20448;
	shr.u64 	%rd20450, %rd20449, 32;
	mul.wide.u32 	%rd20451, %r83, %r89;
	and.b64  	%rd20452, %rd20421, 4294967295;
	add.s64 	%rd20453, %rd20450, %rd20452;
	add.s64 	%rd20454, %rd20453, %rd20451;
	shr.u64 	%rd20455, %rd20454, 32;
	mul.wide.u32 	%rd20456, %r82, %r89;
	and.b64  	%rd20457, %rd20426, 4294967295;
	add.s64 	%rd20458, %rd20455, %rd20457;
	add.s64 	%rd20459, %rd20458, %rd20456;
	shr.u64 	%rd20460, %rd20459, 32;
	mul.wide.u32 	%rd20461, %r81, %r89;
	and.b64  	%rd20462, %rd20431, 4294967295;
	add.s64 	%rd20463, %rd20460, %rd20462;
	add.s64 	%rd20464, %rd20463, %rd20461;
	shr.u64 	%rd20465, %rd20464, 32;
	mul.wide.u32 	%rd20466, %r80, %r89;
	and.b64  	%rd20467, %rd20436, 4294967295;
	add.s64 	%rd20468, %rd20465, %rd20467;
	add.s64 	%rd20469, %rd20468, %rd20466;
	shr.u64 	%rd20470, %rd20469, 32;
	mul.wide.u32 	%rd20471, %r79, %r89;
	and.b64  	%rd20472, %rd20441, 4294967295;
	add.s64 	%rd20473, %rd20470, %rd20472;
	add.s64 	%rd20474, %rd20473, %rd20471;
	shr.u64 	%rd20475, %rd20474, 32;
	mul.wide.u32 	%rd20476, %r78, %r89;
	and.b64  	%rd20477, %rd20445, 4294967295;
	add.s64 	%rd20478, %rd20475, %rd20477;
	add.s64 	%rd20479, %rd20478, %rd20476;
	shr.u64 	%rd20480, %rd20479, 32;
	mul.wide.u32 	%rd20481, %r77, %r89;
	add.s64 	%rd20482, %rd20480, %rd20446;
	add.s64 	%rd20483, %rd20482, %rd20481;
	shr.u64 	%rd20484, %rd20483, 32;
	mul.wide.u32 	%rd20485, %r84, %r88;
	and.b64  	%rd20486, %rd20454, 4294967295;
	add.s64 	%rd20487, %rd20485, %rd20486;
	shr.u64 	%rd20488, %rd20487, 32;
	mul.wide.u32 	%rd20489, %r83, %r88;
	and.b64  	%rd20490, %rd20459, 4294967295;
	add.s64 	%rd20491, %rd20488, %rd20490;
	add.s64 	%rd20492, %rd20491, %rd20489;
	shr.u64 	%rd20493, %rd20492, 32;
	mul.wide.u32 	%rd20494, %r82, %r88;
	and.b64  	%rd20495, %rd20464, 4294967295;
	add.s64 	%rd20496, %rd20493, %rd20495;
	add.s64 	%rd20497, %rd20496, %rd20494;
	shr.u64 	%rd20498, %rd20497, 32;
	mul.wide.u32 	%rd20499, %r81, %r88;
	and.b64  	%rd20500, %rd20469, 4294967295;
	add.s64 	%rd20501, %rd20498, %rd20500;
	add.s64 	%rd20502, %rd20501, %rd20499;
	shr.u64 	%rd20503, %rd20502, 32;
	mul.wide.u32 	%rd20504, %r80, %r88;
	and.b64  	%rd20505, %rd20474, 4294967295;
	add.s64 	%rd20506, %rd20503, %rd20505;
	add.s64 	%rd20507, %rd20506, %rd20504;
	shr.u64 	%rd20508, %rd20507, 32;
	mul.wide.u32 	%rd20509, %r79, %r88;
	and.b64  	%rd20510, %rd20479, 4294967295;
	add.s64 	%rd20511, %rd20508, %rd20510;
	add.s64 	%rd20512, %rd20511, %rd20509;
	shr.u64 	%rd20513, %rd20512, 32;
	mul.wide.u32 	%rd20514, %r78, %r88;
	and.b64  	%rd20515, %rd20483, 4294967295;
	add.s64 	%rd20516, %rd20513, %rd20515;
	add.s64 	%rd20517, %rd20516, %rd20514;
	shr.u64 	%rd20518, %rd20517, 32;
	mul.wide.u32 	%rd20519, %r77, %r88;
	add.s64 	%rd20520, %rd20518, %rd20484;
	add.s64 	%rd20521, %rd20520, %rd20519;
	shr.u64 	%rd20522, %rd20521, 32;
	mul.wide.u32 	%rd20523, %r84, %r87;
	and.b64  	%rd20524, %rd20492, 4294967295;
	add.s64 	%rd20525, %rd20523, %rd20524;
	shr.u64 	%rd20526, %rd20525, 32;
	mul.wide.u32 	%rd20527, %r83, %r87;
	and.b64  	%rd20528, %rd20497, 4294967295;
	add.s64 	%rd20529, %rd20526, %rd20528;
	add.s64 	%rd20530, %rd20529, %rd20527;
	shr.u64 	%rd20531, %rd20530, 32;
	mul.wide.u32 	%rd20532, %r82, %r87;
	and.b64  	%rd20533, %rd20502, 4294967295;
	add.s64 	%rd20534, %rd20531, %rd20533;
	add.s64 	%rd20535, %rd20534, %rd20532;
	shr.u64 	%rd20536, %rd20535, 32;
	mul.wide.u32 	%rd20537, %r81, %r87;
	and.b64  	%rd20538, %rd20507, 4294967295;
	add.s64 	%rd20539, %rd20536, %rd20538;
	add.s64 	%rd20540, %rd20539, %rd20537;
	shr.u64 	%rd20541, %rd20540, 32;
	mul.wide.u32 	%rd20542, %r80, %r87;
	and.b64  	%rd20543, %rd20512, 4294967295;
	add.s64 	%rd20544, %rd20541, %rd20543;
	add.s64 	%rd20545, %rd20544, %rd20542;
	shr.u64 	%rd20546, %rd20545, 32;
	mul.wide.u32 	%rd20547, %r79, %r87;
	and.b64  	%rd20548, %rd20517, 4294967295;
	add.s64 	%rd20549, %rd20546, %rd20548;
	add.s64 	%rd20550, %rd20549, %rd20547;
	shr.u64 	%rd20551, %rd20550, 32;
	mul.wide.u32 	%rd20552, %r78, %r87;
	and.b64  	%rd20553, %rd20521, 4294967295;
	add.s64 	%rd20554, %rd20551, %rd20553;
	add.s64 	%rd20555, %rd20554, %rd20552;
	shr.u64 	%rd20556, %rd20555, 32;
	mul.wide.u32 	%rd20557, %r77, %r87;
	add.s64 	%rd20558, %rd20556, %rd20522;
	add.s64 	%rd20559, %rd20558, %rd20557;
	shr.u64 	%rd20560, %rd20559, 32;
	mul.wide.u32 	%rd20561, %r84, %r86;
	and.b64  	%rd20562, %rd20530, 4294967295;
	add.s64 	%rd20563, %rd20561, %rd20562;
	shr.u64 	%rd20564, %rd20563, 32;
	mul.wide.u32 	%rd20565, %r83, %r86;
	and.b64  	%rd20566, %rd20535, 4294967295;
	add.s64 	%rd20567, %rd20564, %rd20566;
	add.s64 	%rd20568, %rd20567, %rd20565;
	shr.u64 	%rd20569, %rd20568, 32;
	mul.wide.u32 	%rd20570, %r82, %r86;
	and.b64  	%rd20571, %rd20540, 4294967295;
	add.s64 	%rd20572, %rd20569, %rd20571;
	add.s64 	%rd20573, %rd20572, %rd20570;
	shr.u64 	%rd20574, %rd20573, 32;
	mul.wide.u32 	%rd20575, %r81, %r86;
	and.b64  	%rd20576, %rd20545, 4294967295;
	add.s64 	%rd20577, %rd20574, %rd20576;
	add.s64 	%rd20578, %rd20577, %rd20575;
	shr.u64 	%rd20579, %rd20578, 32;
	mul.wide.u32 	%rd20580, %r80, %r86;
	and.b64  	%rd20581, %rd20550, 4294967295;
	add.s64 	%rd20582, %rd20579, %rd20581;
	add.s64 	%rd20583, %rd20582, %rd20580;
	shr.u64 	%rd20584, %rd20583, 32;
	mul.wide.u32 	%rd20585, %r79, %r86;
	and.b64  	%rd20586, %rd20555, 4294967295;
	add.s64 	%rd20587, %rd20584, %rd20586;
	add.s64 	%rd20588, %rd20587, %rd20585;
	shr.u64 	%rd20589, %rd20588, 32;
	mul.wide.u32 	%rd20590, %r78, %r86;
	and.b64  	%rd20591, %rd20559, 4294967295;
	add.s64 	%rd20592, %rd20589, %rd20591;
	add.s64 	%rd20593, %rd20592, %rd20590;
	shr.u64 	%rd20594, %rd20593, 32;
	mul.wide.u32 	%rd20595, %r77, %r86;
	add.s64 	%rd20596, %rd20594, %rd20560;
	add.s64 	%rd20597, %rd20596, %rd20595;
	shr.u64 	%rd20598, %rd20597, 32;
	mul.wide.u32 	%rd20599, %r84, %r85;
	and.b64  	%rd20600, %rd20568, 4294967295;
	add.s64 	%rd20601, %rd20599, %rd20600;
	shr.u64 	%rd20602, %rd20601, 32;
	mul.wide.u32 	%rd20603, %r83, %r85;
	and.b64  	%rd20604, %rd20573, 4294967295;
	add.s64 	%rd20605, %rd20602, %rd20604;
	add.s64 	%rd20606, %rd20605, %rd20603;
	shr.u64 	%rd20607, %rd20606, 32;
	mul.wide.u32 	%rd20608, %r82, %r85;
	and.b64  	%rd20609, %rd20578, 4294967295;
	add.s64 	%rd20610, %rd20607, %rd20609;
	add.s64 	%rd20611, %rd20610, %rd20608;
	shr.u64 	%rd20612, %rd20611, 32;
	mul.wide.u32 	%rd20613, %r81, %r85;
	and.b64  	%rd20614, %rd20583, 4294967295;
	add.s64 	%rd20615, %rd20612, %rd20614;
	add.s64 	%rd20616, %rd20615, %rd20613;
	shr.u64 	%rd20617, %rd20616, 32;
	mul.wide.u32 	%rd20618, %r80, %r85;
	and.b64  	%rd20619, %rd20588, 4294967295;
	add.s64 	%rd20620, %rd20617, %rd20619;
	add.s64 	%rd20621, %rd20620, %rd20618;
	shr.u64 	%rd20622, %rd20621, 32;
	mul.wide.u32 	%rd20623, %r79, %r85;
	and.b64  	%rd20624, %rd20593, 4294967295;
	add.s64 	%rd20625, %rd20622, %rd20624;
	add.s64 	%rd20626, %rd20625, %rd20623;
	shr.u64 	%rd20627, %rd20626, 32;
	mul.wide.u32 	%rd20628, %r78, %r85;
	and.b64  	%rd20629, %rd20597, 4294967295;
	add.s64 	%rd20630, %rd20627, %rd20629;
	add.s64 	%rd20631, %rd20630, %rd20628;
	shr.u64 	%rd20632, %rd20631, 32;
	mul.wide.u32 	%rd20633, %r77, %r85;
	add.s64 	%rd20634, %rd20632, %rd20598;
	add.s64 	%rd20635, %rd20634, %rd20633;
	{ .reg .b32 tmp; mov.b64 {tmp, %r3279}, %rd20635; }
	mul.lo.s32 	%r3280, %r75, %r3278;
	cvt.u64.u32 	%rd20636, %r3280;
	and.b64  	%rd20637, %rd20348, 4294967295;
	mad.lo.s64 	%rd20638, %rd6, %rd20636, %rd20637;
	shr.u64 	%rd20639, %rd20638, 32;
	and.b64  	%rd20640, %rd20373, 4294967295;
	add.s64 	%rd20641, %rd20639, %rd20640;
	mad.lo.s64 	%rd20642, %rd7, %rd20636, %rd20641;
	cvt.u32.u64 	%r3281, %rd20642;
	shr.u64 	%rd20643, %rd20642, 32;
	and.b64  	%rd20644, %rd20411, 4294967295;
	add.s64 	%rd20645, %rd20643, %rd20644;
	mad.lo.s64 	%rd20646, %rd8, %rd20636, %rd20645;
	shr.u64 	%rd20647, %rd20646, 32;
	and.b64  	%rd20648, %rd20449, 4294967295;
	add.s64 	%rd20649, %rd20647, %rd20648;
	mad.lo.s64 	%rd20650, %rd9, %rd20636, %rd20649;
	shr.u64 	%rd20651, %rd20650, 32;
	and.b64  	%rd20652, %rd20487, 4294967295;
	add.s64 	%rd20653, %rd20651, %rd20652;
	mad.lo.s64 	%rd20654, %rd10, %rd20636, %rd20653;
	shr.u64 	%rd20655, %rd20654, 32;
	and.b64  	%rd20656, %rd20525, 4294967295;
	add.s64 	%rd20657, %rd20655, %rd20656;
	mad.lo.s64 	%rd20658, %rd11, %rd20636, %rd20657;
	shr.u64 	%rd20659, %rd20658, 32;
	and.b64  	%rd20660, %rd20563, 4294967295;
	add.s64 	%rd20661, %rd20659, %rd20660;
	mad.lo.s64 	%rd20662, %rd12, %rd20636, %rd20661;
	shr.u64 	%rd20663, %rd20662, 32;
	and.b64  	%rd20664, %rd20601, 4294967295;
	add.s64 	%rd20665, %rd20663, %rd20664;
	mad.lo.s64 	%rd20666, %rd13, %rd20636, %rd20665;
	shr.u64 	%rd20667, %rd20666, 32;
	and.b64  	%rd20668, %rd20606, 4294967295;
	add.s64 	%rd20669, %rd20667, %rd20668;
	shr.u64 	%rd20670, %rd20669, 32;
	and.b64  	%rd20671, %rd20611, 4294967295;
	add.s64 	%rd20672, %rd20670, %rd20671;
	shr.u64 	%rd20673, %rd20672, 32;
	and.b64  	%rd20674, %rd20616, 4294967295;
	add.s64 	%rd20675, %rd20673, %rd20674;
	shr.u64 	%rd20676, %rd20675, 32;
	and.b64  	%rd20677, %rd20621, 4294967295;
	add.s64 	%rd20678, %rd20676, %rd20677;
	shr.u64 	%rd20679, %rd20678, 32;
	and.b64  	%rd20680, %rd20626, 4294967295;
	add.s64 	%rd20681, %rd20679, %rd20680;
	shr.u64 	%rd20682, %rd20681, 32;
	and.b64  	%rd20683, %rd20631, 4294967295;
	add.s64 	%rd20684, %rd20682, %rd20683;
	shr.u64 	%rd20685, %rd20684, 32;
	and.b64  	%rd20686, %rd20635, 4294967295;
	add.s64 	%rd20687, %rd20685, %rd20686;
	{ .reg .b32 tmp; mov.b64 {tmp, %r3282}, %rd20687; }
	add.s32 	%r3283, %r3279, %r3282;
	mul.lo.s32 	%r3284, %r75, %r3281;
	cvt.u64.u32 	%rd20688, %r3284;
	and.b64  	%rd20689, %rd20642, 4294967295;
	mad.lo.s64 	%rd20690, %rd6, %rd20688, %rd20689;
	shr.u64 	%rd20691, %rd20690, 32;
	and.b64  	%rd20692, %rd20646, 4294967295;
	add.s64 	%rd20693, %rd20691, %rd20692;
	mad.lo.s64 	%rd20694, %rd7, %rd20688, %rd20693;
	cvt.u32.u64 	%r3285, %rd20694;
	shr.u64 	%rd20695, %rd20694, 32;
	and.b64  	%rd20696, %rd20650, 4294967295;
	add.s64 	%rd20697, %rd20695, %rd20696;
	mad.lo.s64 	%rd20698, %rd8, %rd20688, %rd20697;
	shr.u64 	%rd20699, %rd20698, 32;
	and.b64  	%rd20700, %rd20654, 4294967295;
	add.s64 	%rd20701, %rd20699, %rd20700;
	mad.lo.s64 	%rd20702, %rd9, %rd20688, %rd20701;
	shr.u64 	%rd20703, %rd20702, 32;
	and.b64  	%rd20704, %rd20658, 4294967295;
	add.s64 	%rd20705, %rd20703, %rd20704;
	mad.lo.s64 	%rd20706, %rd10, %rd20688, %rd20705;
	shr.u64 	%rd20707, %rd20706, 32;
	and.b64  	%rd20708, %rd20662, 4294967295;
	add.s64 	%rd20709, %rd20707, %rd20708;
	mad.lo.s64 	%rd20710, %rd11, %rd20688, %rd20709;
	shr.u64 	%rd20711, %rd20710, 32;
	and.b64  	%rd20712, %rd20666, 4294967295;
	add.s64 	%rd20713, %rd20711, %rd20712;
	mad.lo.s64 	%rd20714, %rd12, %rd20688, %rd20713;
	shr.u64 	%rd20715, %rd20714, 32;
	and.b64  	%rd20716, %rd20669, 4294967295;
	add.s64 	%rd20717, %rd20715, %rd20716;
	mad.lo.s64 	%rd20718, %rd13, %rd20688, %rd20717;
	shr.u64 	%rd20719, %rd20718, 32;
	and.b64  	%rd20720, %rd20672, 4294967295;
	add.s64 	%rd20721, %rd20719, %rd20720;
	shr.u64 	%rd20722, %rd20721, 32;
	and.b64  	%rd20723, %rd20675, 4294967295;
	add.s64 	%rd20724, %rd20722, %rd20723;
	shr.u64 	%rd20725, %rd20724, 32;
	and.b64  	%rd20726, %rd20678, 4294967295;
	add.s64 	%rd20727, %rd20725, %rd20726;
	shr.u64 	%rd20728, %rd20727, 32;
	and.b64  	%rd20729, %rd20681, 4294967295;
	add.s64 	%rd20730, %rd20728, %rd20729;
	shr.u64 	%rd20731, %rd20730, 32;
	and.b64  	%rd20732, %rd20684, 4294967295;
	add.s64 	%rd20733, %rd20731, %rd20732;
	shr.u64 	%rd20734, %rd20733, 32;
	and.b64  	%rd20735, %rd20687, 4294967295;
	add.s64 	%rd20736, %rd20734, %rd20735;
	{ .reg .b32 tmp; mov.b64 {tmp, %r3286}, %rd20736; }
	add.s32 	%r3287, %r3283, %r3286;
	mul.lo.s32 	%r3288, %r75, %r3285;
	cvt.u64.u32 	%rd20737, %r3288;
	and.b64  	%rd20738, %rd20694, 4294967295;
	mad.lo.s64 	%rd20739, %rd6, %rd20737, %rd20738;
	shr.u64 	%rd20740, %rd20739, 32;
	and.b64  	%rd20741, %rd20698, 4294967295;
	add.s64 	%rd20742, %rd20740, %rd20741;
	mad.lo.s64 	%rd20743, %rd7, %rd20737, %rd20742;
	cvt.u32.u64 	%r3289, %rd20743;
	shr.u64 	%rd20744, %rd20743, 32;
	and.b64  	%rd20745, %rd20702, 4294967295;
	add.s64 	%rd20746, %rd20744, %rd20745;
	mad.lo.s64 	%rd20747, %rd8, %rd20737, %rd20746;
	shr.u64 	%rd20748, %rd20747, 32;
	and.b64  	%rd20749, %rd20706, 4294967295;
	add.s64 	%rd20750, %rd20748, %rd20749;
	mad.lo.s64 	%rd20751, %rd9, %rd20737, %rd20750;
	shr.u64 	%rd20752, %rd20751, 32;
	and.b64  	%rd20753, %rd20710, 4294967295;
	add.s64 	%rd20754, %rd20752, %rd20753;
	mad.lo.s64 	%rd20755, %rd10, %rd20737, %rd20754;
	shr.u64 	%rd20756, %rd20755, 32;
	and.b64  	%rd20757, %rd20714, 4294967295;
	add.s64 	%rd20758, %rd20756, %rd20757;
	mad.lo.s64 	%rd20759, %rd11, %rd20737, %rd20758;
	shr.u64 	%rd20760, %rd20759, 32;
	and.b64  	%rd20761, %rd20718, 4294967295;
	add.s64 	%rd20762, %rd20760, %rd20761;
	mad.lo.s64 	%rd20763, %rd12, %rd20737, %rd20762;
	shr.u64 	%rd20764, %rd20763, 32;
	and.b64  	%rd20765, %rd20721, 4294967295;
	add.s64 	%rd20766, %rd20764, %rd20765;
	mad.lo.s64 	%rd20767, %rd13, %rd20737, %rd20766;
	shr.u64 	%rd20768, %rd20767, 32;
	and.b64  	%rd20769, %rd20724, 4294967295;
	add.s64 	%rd20770, %rd20768, %rd20769;
	shr.u64 	%rd20771, %rd20770, 32;
	and.b64  	%rd20772, %rd20727, 4294967295;
	add.s64 	%rd20773, %rd20771, %rd20772;
	shr.u64 	%rd20774, %rd20773, 32;
	and.b64  	%rd20775, %rd20730, 4294967295;
	add.s64 	%rd20776, %rd20774, %rd20775;
	shr.u64 	%rd20777, %rd20776, 32;
	and.b64  	%rd20778, %rd20733, 4294967295;
	add.s64 	%rd20779, %rd20777, %rd20778;
	shr.u64 	%rd20780, %rd20779, 32;
	and.b64  	%rd20781, %rd20736, 4294967295;
	add.s64 	%rd20782, %rd20780, %rd20781;
	{ .reg .b32 tmp; mov.b64 {tmp, %r3290}, %rd20782; }
	add.s32 	%r3291, %r3287, %r3290;
	mul.lo.s32 	%r3292, %r75, %r3289;
	cvt.u64.u32 	%rd20783, %r3292;
	and.b64  	%rd20784, %rd20743, 4294967295;
	mad.lo.s64 	%rd20785, %rd6, %rd20783, %rd20784;
	shr.u64 	%rd20786, %rd20785, 32;
	and.b64  	%rd20787, %rd20747, 4294967295;
	add.s64 	%rd20788, %rd20786, %rd20787;
	mad.lo.s64 	%rd20789, %rd7, %rd20783, %rd20788;
	cvt.u32.u64 	%r3293, %rd20789;
	shr.u64 	%rd20790, %rd20789, 32;
	and.b64  	%rd20791, %rd20751, 4294967295;
	add.s64 	%rd20792, %rd20790, %rd20791;
	mad.lo.s64 	%rd20793, %rd8, %rd20783, %rd20792;
	shr.u64 	%rd20794, %rd20793, 32;
	and.b64  	%rd20795, %rd20755, 4294967295;
	add.s64 	%rd20796, %rd20794, %rd20795;
	mad.lo.s64 	%rd20797, %rd9, %rd20783, %rd20796;
	shr.u64 	%rd20798, %rd20797, 32;
	and.b64  	%rd20799, %rd20759, 4294967295;
	add.s64 	%rd20800, %rd20798, %rd20799;
	mad.lo.s64 	%rd20801, %rd10, %rd20783, %rd20800;
	shr.u64 	%rd20802, %rd20801, 32;
	and.b64  	%rd20803, %rd20763, 4294967295;
	add.s64 	%rd20804, %rd20802, %rd20803;
	mad.lo.s64 	%rd20805, %rd11, %rd20783, %rd20804;
	shr.u64 	%rd20806, %rd20805, 32;
	and.b64  	%rd20807, %rd20767, 4294967295;
	add.s64 	%rd20808, %rd20806, %rd20807;
	mad.lo.s64 	%rd20809, %rd12, %rd20783, %rd20808;
	shr.u64 	%rd20810, %rd20809, 32;
	and.b64  	%rd20811, %rd20770, 4294967295;
	add.s64 	%rd20812, %rd20810, %rd20811;
	mad.lo.s64 	%rd20813, %rd13, %rd20783, %rd20812;
	shr.u64 	%rd20814, %rd20813, 32;
	and.b64  	%rd20815, %rd20773, 4294967295;
	add.s64 	%rd20816, %rd20814, %rd20815;
	shr.u64 	%rd20817, %rd20816, 32;
	and.b64  	%rd20818, %rd20776, 4294967295;
	add.s64 	%rd20819, %rd20817, %rd20818;
	shr.u64 	%rd20820, %rd20819, 32;
	and.b64  	%rd20821, %rd20779, 4294967295;
	add.s64 	%rd20822, %rd20820, %rd20821;
	shr.u64 	%rd20823, %rd20822, 32;
	and.b64  	%rd20824, %rd20782, 4294967295;
	add.s64 	%rd20825, %rd20823, %rd20824;
	{ .reg .b32 tmp; mov.b64 {tmp, %r3294}, %rd20825; }
	add.s32 	%r3295, %r3291, %r3294;
	mul.lo.s32 	%r3296, %r75, %r3293;
	cvt.u64.u32 	%rd20826, %r3296;
	and.b64  	%rd20827, %rd20789, 4294967295;
	mad.lo.s64 	%rd20828, %rd6, %rd20826, %rd20827;
	shr.u64 	%rd20829, %rd20828, 32;
	and.b64  	%rd20830, %rd20793, 4294967295;
	add.s64 	%rd20831, %rd20829, %rd20830;
	mad.lo.s64 	%rd20832, %rd7, %rd20826, %rd20831;
	cvt.u32.u64 	%r3297, %rd20832;
	shr.u64 	%rd20833, %rd20832, 32;
	and.b64  	%rd20834, %rd20797, 4294967295;
	add.s64 	%rd20835, %rd20833, %rd20834;
	mad.lo.s64 	%rd20836, %rd8, %rd20826, %rd20835;
	shr.u64 	%rd20837, %rd20836, 32;
	and.b64  	%rd20838, %rd20801, 4294967295;
	add.s64 	%rd20839, %rd20837, %rd20838;
	mad.lo.s64 	%rd20840, %rd9, %rd20826, %rd20839;
	shr.u64 	%rd20841, %rd20840, 32;
	and.b64  	%rd20842, %rd20805, 4294967295;
	add.s64 	%rd20843, %rd20841, %rd20842;
	mad.lo.s64 	%rd20844, %rd10, %rd20826, %rd20843;
	shr.u64 	%rd20845, %rd20844, 32;
	and.b64  	%rd20846, %rd20809, 4294967295;
	add.s64 	%rd20847, %rd20845, %rd20846;
	mad.lo.s64 	%rd20848, %rd11, %rd20826, %rd20847;
	shr.u64 	%rd20849, %rd20848, 32;
	and.b64  	%rd20850, %rd20813, 4294967295;
	add.s64 	%rd20851, %rd20849, %rd20850;
	mad.lo.s64 	%rd20852, %rd12, %rd20826, %rd20851;
	shr.u64 	%rd20853, %rd20852, 32;
	and.b64  	%rd20854, %rd20816, 4294967295;
	add.s64 	%rd20855, %rd20853, %rd20854;
	mad.lo.s64 	%rd20856, %rd13, %rd20826, %rd20855;
	shr.u64 	%rd20857, %rd20856, 32;
	and.b64  	%rd20858, %rd20819, 4294967295;
	add.s64 	%rd20859, %rd20857, %rd20858;
	shr.u64 	%rd20860, %rd20859, 32;
	and.b64  	%rd20861, %rd20822, 4294967295;
	add.s64 	%rd20862, %rd20860, %rd20861;
	shr.u64 	%rd20863, %rd20862, 32;
	and.b64  	%rd20864, %rd20825, 4294967295;
	add.s64 	%rd20865, %rd20863, %rd20864;
	{ .reg .b32 tmp; mov.b64 {tmp, %r3298}, %rd20865; }
	add.s32 	%r3299, %r3295, %r3298;
	mul.lo.s32 	%r3300, %r75, %r3297;
	cvt.u64.u32 	%rd20866, %r3300;
	and.b64  	%rd20867, %rd20832, 4294967295;
	mad.lo.s64 	%rd20868, %rd6, %rd20866, %rd20867;
	shr.u64 	%rd20869, %rd20868, 32;
	and.b64  	%rd20870, %rd20836, 4294967295;
	add.s64 	%rd20871, %rd20869, %rd20870;
	mad.lo.s64 	%rd20872, %rd7, %rd20866, %rd20871;
	cvt.u32.u64 	%r3301, %rd20872;
	shr.u64 	%rd20873, %rd20872, 32;
	and.b64  	%rd20874, %rd20840, 4294967295;
	add.s64 	%rd20875, %rd20873, %rd20874;
	mad.lo.s64 	%rd20876, %rd8, %rd20866, %rd20875;
	shr.u64 	%rd20877, %rd20876, 32;
	and.b64  	%rd20878, %rd20844, 4294967295;
	add.s64 	%rd20879, %rd20877, %rd20878;
	mad.lo.s64 	%rd20880, %rd9, %rd20866, %rd20879;
	shr.u64 	%rd20881, %rd20880, 32;
	and.b64  	%rd20882, %rd20848, 4294967295;
	add.s64 	%rd20883, %rd20881, %rd20882;
	mad.lo.s64 	%rd20884, %rd10, %rd20866, %rd20883;
	shr.u64 	%rd20885, %rd20884, 32;
	and.b64  	%rd20886, %rd20852, 4294967295;
	add.s64 	%rd20887, %rd20885, %rd20886;
	mad.lo.s64 	%rd20888, %rd11, %rd20866, %rd20887;
	shr.u64 	%rd20889, %rd20888, 32;
	and.b64  	%rd20890, %rd20856, 4294967295;
	add.s64 	%rd20891, %rd20889, %rd20890;
	mad.lo.s64 	%rd20892, %rd12, %rd20866, %rd20891;
	shr.u64 	%rd20893, %rd20892, 32;
	and.b64  	%rd20894, %rd20859, 4294967295;
	add.s64 	%rd20895, %rd20893, %rd20894;
	mad.lo.s64 	%rd20896, %rd13, %rd20866, %rd20895;
	shr.u64 	%rd20897, %rd20896, 32;
	and.b64  	%rd20898, %rd20862, 4294967295;
	add.s64 	%rd20899, %rd20897, %rd20898;
	shr.u64 	%rd20900, %rd20899, 32;
	and.b64  	%rd20901, %rd20865, 4294967295;
	add.s64 	%rd20902, %rd20900, %rd20901;
	{ .reg .b32 tmp; mov.b64 {tmp, %r3302}, %rd20902; }
	add.s32 	%r3303, %r3299, %r3302;
	mul.lo.s32 	%r3304, %r75, %r3301;
	cvt.u64.u32 	%rd20903, %r3304;
	and.b64  	%rd20904, %rd20872, 4294967295;
	mad.lo.s64 	%rd20905, %rd6, %rd20903, %rd20904;
	shr.u64 	%rd20906, %rd20905, 32;
	and.b64  	%rd20907, %rd20876, 4294967295;
	add.s64 	%rd20908, %rd20906, %rd20907;
	mad.lo.s64 	%rd20909, %rd7, %rd20903, %rd20908;
	cvt.u32.u64 	%r3305, %rd20909;
	shr.u64 	%rd20910, %rd20909, 32;
	and.b64  	%rd20911, %rd20880, 4294967295;
	add.s64 	%rd20912, %rd20910, %rd20911;
	mad.lo.s64 	%rd20913, %rd8, %rd20903, %rd20912;
	shr.u64 	%rd20914, %rd20913, 32;
	and.b64  	%rd20915, %rd20884, 4294967295;
	add.s64 	%rd20916, %rd20914, %rd20915;
	mad.lo.s64 	%rd20917, %rd9, %rd20903, %rd20916;
	shr.u64 	%rd20918, %rd20917, 32;
	and.b64  	%rd20919, %rd20888, 4294967295;
	add.s64 	%rd20920, %rd20918, %rd20919;
	mad.lo.s64 	%rd20921, %rd10, %rd20903, %rd20920;
	shr.u64 	%rd20922, %rd20921, 32;
	and.b64  	%rd20923, %rd20892, 4294967295;
	add.s64 	%rd20924, %rd20922, %rd20923;
	mad.lo.s64 	%rd20925, %rd11, %rd20903, %rd20924;
	shr.u64 	%rd20926, %rd20925, 32;
	and.b64  	%rd20927, %rd20896, 4294967295;
	add.s64 	%rd20928, %rd20926, %rd20927;
	mad.lo.s64 	%rd20929, %rd12, %rd20903, %rd20928;
	shr.u64 	%rd20930, %rd20929, 32;
	and.b64  	%rd20931, %rd20899, 4294967295;
	add.s64 	%rd20932, %rd20930, %rd20931;
	mad.lo.s64 	%rd20933, %rd13, %rd20903, %rd20932;
	shr.u64 	%rd20934, %rd20933, 32;
	and.b64  	%rd20935, %rd20902, 4294967295;
	add.s64 	%rd20936, %rd20934, %rd20935;
	{ .reg .b32 tmp; mov.b64 {tmp, %r3306}, %rd20936; }
	add.s32 	%r3307, %r3303, %r3306;
	mul.lo.s32 	%r3308, %r75, %r3305;
	cvt.u64.u32 	%rd20937, %r3308;
	and.b64  	%rd20938, %rd20909, 4294967295;
	mad.lo.s64 	%rd20939, %rd6, %rd20937, %rd20938;
	shr.u64 	%rd20940, %rd20939, 32;
	and.b64  	%rd20941, %rd20913, 4294967295;
	add.s64 	%rd20942, %rd20940, %rd20941;
	mad.lo.s64 	%rd1421, %rd7, %rd20937, %rd20942;
	cvt.u32.u64 	%r4888, %rd1421;
	shr.u64 	%rd20943, %rd1421, 32;
	and.b64  	%rd20944, %rd20917, 4294967295;
	add.s64 	%rd20945, %rd20943, %rd20944;
	mad.lo.s64 	%rd28187, %rd8, %rd20937, %rd20945;
	cvt.u32.u64 	%r859, %rd28187;
	shr.u64 	%rd20946, %rd28187, 32;
	and.b64  	%rd20947, %rd20921, 4294967295;
	add.s64 	%rd20948, %rd20946, %rd20947;
	mad.lo.s64 	%rd28186, %rd9, %rd20937, %rd20948;
	cvt.u32.u64 	%r860, %rd28186;
	shr.u64 	%rd20949, %rd28186, 32;
	and.b64  	%rd20950, %rd20925, 4294967295;
	add.s64 	%rd20951, %rd20949, %rd20950;
	mad.lo.s64 	%rd28185, %rd10, %rd20937, %rd20951;
	cvt.u32.u64 	%r861, %rd28185;
	shr.u64 	%rd20952, %rd28185, 32;
	and.b64  	%rd20953, %rd20929, 4294967295;
	add.s64 	%rd20954, %rd20952, %rd20953;
	mad.lo.s64 	%rd28184, %rd11, %rd20937, %rd20954;
	cvt.u32.u64 	%r862, %rd28184;
	shr.u64 	%rd20955, %rd28184, 32;
	and.b64  	%rd20956, %rd20933, 4294967295;
	add.s64 	%rd20957, %rd20955, %rd20956;
	mad.lo.s64 	%rd28183, %rd12, %rd20937, %rd20957;
	cvt.u32.u64 	%r863, %rd28183;
	shr.u64 	%rd20958, %rd28183, 32;
	and.b64  	%rd20959, %rd20936, 4294967295;
	add.s64 	%rd20960, %rd20958, %rd20959;
	mad.lo.s64 	%rd28182, %rd13, %rd20937, %rd20960;
	cvt.u32.u64 	%r864, %rd28182;
	{ .reg .b32 tmp; mov.b64 {tmp, %r3309}, %rd28182; }
	add.s32 	%r4887, %r3307, %r3309;
	setp.gt.u32 	%p923, %r4887, %r3222;
	@%p923 bra 	$L__BB4_812;
	setp.lt.u32 	%p924, %r4887, %r3222;
	@%p924 bra 	$L__BB4_813;
	cvt.u32.u64 	%r3311, %rd12;
	setp.lt.u32 	%p925, %r3311, %r864;
	@%p925 bra 	$L__BB4_812;
	setp.gt.u32 	%p926, %r3311, %r864;
	@%p926 bra 	$L__BB4_813;
	cvt.u32.u64 	%r3313, %rd11;
	setp.lt.u32 	%p927, %r3313, %r863;
	@%p927 bra 	$L__BB4_812;
	setp.gt.u32 	%p928, %r3313, %r863;
	@%p928 bra 	$L__BB4_813;
	cvt.u32.u64 	%r3315, %rd10;
	setp.lt.u32 	%p929, %r3315, %r862;
	@%p929 bra 	$L__BB4_812;
	setp.gt.u32 	%p930, %r3315, %r862;
	@%p930 bra 	$L__BB4_813;
	cvt.u32.u64 	%r3317, %rd9;
	setp.lt.u32 	%p931, %r3317, %r861;
	@%p931 bra 	$L__BB4_812;
	setp.gt.u32 	%p932, %r3317, %r861;
	@%p932 bra 	$L__BB4_813;
	cvt.u32.u64 	%r3319, %rd8;
	setp.lt.u32 	%p933, %r3319, %r860;
	@%p933 bra 	$L__BB4_812;
	setp.gt.u32 	%p934, %r3319, %r860;
	@%p934 bra 	$L__BB4_813;
	cvt.u32.u64 	%r3321, %rd7;
	setp.lt.u32 	%p935, %r3321, %r859;
	@%p935 bra 	$L__BB4_812;
	cvt.u32.u64 	%r3322, %rd6;
	setp.gt.u32 	%p936, %r3321, %r859;
	setp.gt.u32 	%p937, %r3322, %r4888;
	or.pred  	%p938, %p936, %p937;
	@%p938 bra 	$L__BB4_813;
$L__BB4_812:
	and.b64  	%rd20962, %rd1421, 4294967295;
	sub.s64 	%rd20963, %rd20962, %rd6;
	shr.u64 	%rd20964, %rd20963, 63;
	cvt.u32.u64 	%r4888, %rd20963;
	and.b64  	%rd20965, %rd28187, 4294967295;
	add.s64 	%rd20966, %rd20964, %rd7;
	sub.s64 	%rd28187, %rd20965, %rd20966;
	shr.u64 	%rd20967, %rd28187, 63;
	and.b64  	%rd20968, %rd28186, 4294967295;
	add.s64 	%rd20969, %rd20967, %rd8;
	sub.s64 	%rd28186, %rd20968, %rd20969;
	shr.u64 	%rd20970, %rd28186, 63;
	and.b64  	%rd20971, %rd28185, 4294967295;
	add.s64 	%rd20972, %rd20970, %rd9;
	sub.s64 	%rd28185, %rd20971, %rd20972;
	shr.u64 	%rd20973, %rd28185, 63;
	and.b64  	%rd20974, %rd28184, 4294967295;
	add.s64 	%rd20975, %rd20973, %rd10;
	sub.s64 	%rd28184, %rd20974, %rd20975;
	shr.u64 	%rd20976, %rd28184, 63;
	and.b64  	%rd20977, %rd28183, 4294967295;
	add.s64 	%rd20978, %rd20976, %rd11;
	sub.s64 	%rd28183, %rd20977, %rd20978;
	shr.u64 	%rd20979, %rd28183, 63;
	and.b64  	%rd20980, %rd28182, 4294967295;
	add.s64 	%rd20981, %rd20979, %rd12;
	sub.s64 	%rd28182, %rd20980, %rd20981;
	shr.u64 	%rd20982, %rd28182, 63;
	cvt.u32.u64 	%r3325, %rd20982;
	add.s32 	%r3326, %r3222, %r3325;
	sub.s32 	%r4887, %r4887, %r3326;
$L__BB4_813:
	shl.b32 	%r4897, %r4888, 1;
	shr.u32 	%r3328, %r4888, 31;
	cvt.u64.u32 	%rd20984, %r3328;
	shl.b64 	%rd20985, %rd28187, 1;
	and.b64  	%rd20986, %rd20985, 8589934590;
	or.b64  	%rd1440, %rd20986, %rd20984;
	cvt.u32.u64 	%r4896, %rd1440;
	shr.u64 	%rd20987, %rd20986, 32;
	shl.b64 	%rd20988, %rd28186, 1;
	and.b64  	%rd20989, %rd20988, 8589934590;
	or.b64  	%rd1441, %rd20987, %rd20989;
	cvt.u32.u64 	%r4895, %rd1441;
	shr.u64 	%rd20990, %rd20989, 32;
	shl.b64 	%rd20991, %rd28185, 1;
	and.b64  	%rd20992, %rd20991, 8589934590;
	or.b64  	%rd1442, %rd20990, %rd20992;
	cvt.u32.u64 	%r4894, %rd1442;
	shr.u64 	%rd20993, %rd20992, 32;
	shl.b64 	%rd20994, %rd28184, 1;
	and.b64  	%rd20995, %rd20994, 8589934590;
	or.b64  	%rd1443, %rd20993, %rd20995;
	cvt.u32.u64 	%r4893, %rd1443;
	shr.u64 	%rd20996, %rd20995, 32;
	shl.b64 	%rd20997, %rd28183, 1;
	and.b64  	%rd20998, %rd20997, 8589934590;
	or.b64  	%rd1444, %rd20996, %rd20998;
	cvt.u32.u64 	%r4892, %rd1444;
	shr.u64 	%rd20999, %rd20998, 32;
	shl.b64 	%rd21000, %rd28182, 1;
	and.b64  	%rd21001, %rd21000, 8589934590;
	or.b64  	%rd1445, %rd20999, %rd21001;
	cvt.u32.u64 	%r4891, %rd1445;
	shr.u64 	%rd21002, %rd21001, 32;
	mul.wide.u32 	%rd21003, %r4887, 2;
	add.s64 	%rd1446, %rd21002, %rd21003;
	cvt.u32.u64 	%r4890, %rd1446;
	setp.gt.u64 	%p939, %rd1446, 4294967295;
	setp.lt.u32 	%p940, %r3222, %r4890;
	or.pred  	%p941, %p939, %p940;
	@%p941 bra 	$L__BB4_827;
	setp.gt.u32 	%p942, %r3222, %r4890;
	mov.b32 	%r4889, 0;
	@%p942 bra 	$L__BB4_828;
	cvt.u32.u64 	%r3331, %rd12;
	setp.lt.u32 	%p943, %r3331, %r4891;
	@%p943 bra 	$L__BB4_827;
	setp.gt.u32 	%p944, %r3331, %r4891;
	@%p944 bra 	$L__BB4_828;
	cvt.u32.u64 	%r3334, %rd11;
	setp.lt.u32 	%p945, %r3334, %r4892;
	@%p945 bra 	$L__BB4_827;
	setp.gt.u32 	%p946, %r3334, %r4892;
	@%p946 bra 	$L__BB4_828;
	cvt.u32.u64 	%r3337, %rd10;
	setp.lt.u32 	%p947, %r3337, %r4893;
	@%p947 bra 	$L__BB4_827;
	setp.gt.u32 	%p948, %r3337, %r4893;
	@%p948 bra 	$L__BB4_828;
	cvt.u32.u64 	%r3340, %rd9;
	setp.lt.u32 	%p949, %r3340, %r4894;
	@%p949 bra 	$L__BB4_827;
	setp.gt.u32 	%p950, %r3340, %r4894;
	@%p950 bra 	$L__BB4_828;
	cvt.u32.u64 	%r3343, %rd8;
	setp.lt.u32 	%p951, %r3343, %r4895;
	@%p951 bra 	$L__BB4_827;
	setp.gt.u32 	%p952, %r3343, %r4895;
	@%p952 bra 	$L__BB4_828;
	cvt.u32.u64 	%r3346, %rd7;
	setp.lt.u32 	%p953, %r3346, %r4896;
	@%p953 bra 	$L__BB4_827;
	cvt.u32.u64 	%r3348, %rd6;
	setp.gt.u32 	%p954, %r3346, %r4896;
	setp.lt.u32 	%p955, %r4897, %r3348;
	or.pred  	%p956, %p954, %p955;
	@%p956 bra 	$L__BB4_828;
$L__BB4_827:
	cvt.u64.u32 	%rd21006, %r4897;
	sub.s64 	%rd21007, %rd21006, %rd6;
	shr.u64 	%rd21008, %rd21007, 63;
	cvt.u32.u64 	%r4897, %rd21007;
	and.b64  	%rd21009, %rd1440, 4294967295;
	add.s64 	%rd21010, %rd21008, %rd7;
	sub.s64 	%rd21011, %rd21009, %rd21010;
	shr.u64 	%rd21012, %rd21011, 63;
	cvt.u32.u64 	%r4896, %rd21011;
	and.b64  	%rd21013, %rd1441, 4294967295;
	add.s64 	%rd21014, %rd21012, %rd8;
	sub.s64 	%rd21015, %rd21013, %rd21014;
	shr.u64 	%rd21016, %rd21015, 63;
	cvt.u32.u64 	%r4895, %rd21015;
	and.b64  	%rd21017, %rd1442, 4294967295;
	add.s64 	%rd21018, %rd21016, %rd9;
	sub.s64 	%rd21019, %rd21017, %rd21018;
	shr.u64 	%rd21020, %rd21019, 63;
	cvt.u32.u64 	%r4894, %rd21019;
	and.b64  	%rd21021, %rd1443, 4294967295;
	add.s64 	%rd21022, %rd21020, %rd10;
	sub.s64 	%rd21023, %rd21021, %rd21022;
	shr.u64 	%rd21024, %rd21023, 63;
	cvt.u32.u64 	%r4893, %rd21023;
	and.b64  	%rd21025, %rd1444, 4294967295;
	add.s64 	%rd21026, %rd21024, %rd11;
	sub.s64 	%rd21027, %rd21025, %rd21026;
	shr.u64 	%rd21028, %rd21027, 63;
	cvt.u32.u64 	%r4892, %rd21027;
	and.b64  	%rd21029, %rd1445, 4294967295;
	add.s64 	%rd21030, %rd21028, %rd12;
	sub.s64 	%rd21031, %rd21029, %rd21030;
	shr.u64 	%rd21032, %rd21031, 63;
	cvt.u32.u64 	%r4891, %rd21031;
	cvt.u32.u64 	%r3351, %rd21032;
	add.s32 	%r3353, %r3351, %r3222;
	cvt.u32.u64 	%r3354, %rd1446;
	sub.s32 	%r4890, %r3354, %r3353;
	mov.b32 	%r4889, 0;
$L__BB4_828:
	shr.u32 	%r4711, %r101, 1;
	shf.l.wrap.b32 	%r4712, %r102, %r101, 31;
	shf.l.wrap.b32 	%r4713, %r103, %r102, 31;
	shf.l.wrap.b32 	%r4714, %r104, %r103, 31;
	shf.l.wrap.b32 	%r4715, %r105, %r104, 31;
	shf.l.wrap.b32 	%r4716, %r106, %r105, 31;
	shf.l.wrap.b32 	%r4717, %r107, %r106, 31;
	shf.l.wrap.b32 	%r4718, %r4718, %r107, 31;
	bra.uni 	$L__BB4_15;
$L__BB4_829:
	setp.eq.s32 	%p1208, %r4838, 0;
	mov.u32 	%r4922, %r118;
	mov.u32 	%r4923, %r119;
	mov.u32 	%r4924, %r120;
	mov.u32 	%r4925, %r121;
	mov.u32 	%r4926, %r122;
	mov.u32 	%r4927, %r123;
	mov.u32 	%r4928, %r124;
	mov.u32 	%r4929, %r125;
$L__BB4_830:
	not.pred 	%p957, %p1208;
	@%p957 bra 	$L__BB4_832;
	or.b32  	%r3355, %r4921, %r4920;
	or.b32  	%r3356, %r3355, %r4919;
	or.b32  	%r3357, %r3356, %r4918;
	or.b32  	%r3358, %r3357, %r4917;
	or.b32  	%r3359, %r3358, %r4916;
	or.b32  	%r3360, %r3359, %r4915;
	or.b32  	%r3361, %r3360, %r4914;
	setp.ne.s32 	%p958, %r3361, 0;
	@%p958 bra 	$L__BB4_846;
$L__BB4_832:
	mov.b32 	%r4651, 0;
	st.global.u32 	[%rd1], %r4651;
	st.global.u32 	[%rd1+4], %r4651;
	st.global.u32 	[%rd1+8], %r4651;
	st.global.u32 	[%rd1+12], %r4651;
	st.global.u32 	[%rd1+16], %r4651;
	st.global.u32 	[%rd1+20], %r4651;
	st.global.u32 	[%rd1+24], %r4651;
	st.global.u32 	[%rd1+28], %r4651;
	st.global.u32 	[%rd1+32], %r4651;
	st.global.u32 	[%rd1+36], %r4651;
	st.global.u32 	[%rd1+40], %r4651;
	st.global.u32 	[%rd1+44], %r4651;
	st.global.u32 	[%rd1+48], %r4651;
	st.global.u32 	[%rd1+52], %r4651;
	st.global.u32 	[%rd1+56], %r4651;
	st.global.u32 	[%rd1+60], %r4651;
	mov.b32 	%r4652, 1;
	st.global.u32 	[%rd1+64], %r4652;
	bra.uni 	$L__BB4_1076;
$L__BB4_833:
	cvt.u32.u64 	%r3384, %rd1453;
	setp.lt.u32 	%p961, %r3384, %r4944;
	@%p961 bra 	$L__BB4_845;
	setp.gt.u32 	%p962, %r3384, %r4944;
	@%p962 bra 	$L__BB4_848;
	cvt.u32.u64 	%r3386, %rd1452;
	setp.lt.u32 	%p963, %r3386, %r4943;
	@%p963 bra 	$L__BB4_845;
	setp.gt.u32 	%p964, %r3386, %r4943;
	@%p964 bra 	$L__BB4_848;
	cvt.u32.u64 	%r3388, %rd1451;
	setp.lt.u32 	%p965, %r3388, %r4942;
	@%p965 bra 	$L__BB4_845;
	setp.gt.u32 	%p966, %r3388, %r4942;
	@%p966 bra 	$L__BB4_848;
	cvt.u32.u64 	%r3390, %rd1450;
	setp.lt.u32 	%p967, %r3390, %r4941;
	@%p967 bra 	$L__BB4_845;
	setp.gt.u32 	%p968, %r3390, %r4941;
	@%p968 bra 	$L__BB4_848;
	cvt.u32.u64 	%r3392, %rd1449;
	setp.lt.u32 	%p969, %r3392, %r4940;
	@%p969 bra 	$L__BB4_845;
	setp.gt.u32 	%p970, %r3392, %r4940;
	@%p970 bra 	$L__BB4_848;
	cvt.u32.u64 	%r3394, %rd1448;
	setp.lt.u32 	%p971, %r3394, %r4939;
	@%p971 bra 	$L__BB4_845;
	cvt.u32.u64 	%r3396, %rd1447;
	setp.gt.u32 	%p972, %r3394, %r4939;
	setp.gt.u32 	%p973, %r3396, %r4938;
	or.pred  	%p974, %p972, %p973;
	@%p974 bra 	$L__BB4_848;
$L__BB4_845:
	and.b64  	%rd21331, %rd1454, 4294967295;
	sub.s64 	%rd21332, %rd21331, %rd1447;
	shr.u64 	%rd21333, %rd21332, 63;
	cvt.u32.u64 	%r4938, %rd21332;
	and.b64  	%rd21334, %rd1455, 4294967295;
	add.s64 	%rd21335, %rd21333, %rd1448;
	sub.s64 	%rd21336, %rd21334, %rd21335;
	shr.u64 	%rd21337, %rd21336, 63;
	cvt.u32.u64 	%r4939, %rd21336;
	and.b64  	%rd21338, %rd1456, 4294967295;
	add.s64 	%rd21339, %rd21337, %rd1449;
	sub.s64 	%rd21340, %rd21338, %rd21339;
	shr.u64 	%rd21341, %rd21340, 63;
	cvt.u32.u64 	%r4940, %rd21340;
	and.b64  	%rd21342, %rd1457, 4294967295;
	add.s64 	%rd21343, %rd21341, %rd1450;
	sub.s64 	%rd21344, %rd21342, %rd21343;
	shr.u64 	%rd21345, %rd21344, 63;
	cvt.u32.u64 	%r4941, %rd21344;
	and.b64  	%rd21346, %rd1458, 4294967295;
	add.s64 	%rd21347, %rd21345, %rd1451;
	sub.s64 	%rd21348, %rd21346, %rd21347;
	shr.u64 	%rd21349, %rd21348, 63;
	cvt.u32.u64 	%r4942, %rd21348;
	and.b64  	%rd21350, %rd1459, 4294967295;
	add.s64 	%rd21351, %rd21349, %rd1452;
	sub.s64 	%rd21352, %rd21350, %rd21351;
	shr.u64 	%rd21353, %rd21352, 63;
	cvt.u32.u64 	%r4943, %rd21352;
	and.b64  	%rd21354, %rd1460, 4294967295;
	add.s64 	%rd21355, %rd21353, %rd1453;
	sub.s64 	%rd21356, %rd21354, %rd21355;
	shr.u64 	%rd21357, %rd21356, 63;
	cvt.u32.u64 	%r4944, %rd21356;
	cvt.u32.u64 	%r3397, %rd21357;
	add.s32 	%r3398, %r944, %r3397;
	sub.s32 	%r4945, %r4945, %r3398;
	bra.uni 	$L__BB4_848;
$L__BB4_846:
	ld.const.u32 	%r943, [MU_P];
	mul.lo.s32 	%r3362, %r943, %r4921;
	ld.const.u32 	%r3363, [P_CONST];
	cvt.u64.u32 	%rd1447, %r3363;
	mul.wide.u32 	%rd21033, %r3363, %r3362;
	cvt.u64.u32 	%rd21034, %r4921;
	add.s64 	%rd21035, %rd21033, %rd21034;
	shr.u64 	%rd21036, %rd21035, 32;
	ld.const.u32 	%r3364, [P_CONST+4];
	cvt.u64.u32 	%rd1448, %r3364;
	mul.wide.u32 	%rd21037, %r3364, %r3362;
	cvt.u64.u32 	%rd21038, %r4920;
	add.s64 	%rd21039, %rd21036, %rd21038;
	add.s64 	%rd21040, %rd21039, %rd21037;
	cvt.u32.u64 	%r3365, %rd21040;
	shr.u64 	%rd21041, %rd21040, 32;
	ld.const.u32 	%r3366, [P_CONST+8];
	cvt.u64.u32 	%rd1449, %r3366;
	mul.wide.u32 	%rd21042, %r3366, %r3362;
	cvt.u64.u32 	%rd21043, %r4919;
	add.s64 	%rd21044, %rd21041, %rd21043;
	add.s64 	%rd21045, %rd21044, %rd21042;
	shr.u64 	%rd21046, %rd21045, 32;
	ld.const.u32 	%r3367, [P_CONST+12];
	cvt.u64.u32 	%rd1450, %r3367;
	mul.wide.u32 	%rd21047, %r3367, %r3362;
	cvt.u64.u32 	%rd21048, %r4918;
	add.s64 	%rd21049, %rd21046, %rd21048;
	add.s64 	%rd21050, %rd21049, %rd21047;
	shr.u64 	%rd21051, %rd21050, 32;
	ld.const.u32 	%r3368, [P_CONST+16];
	cvt.u64.u32 	%rd1451, %r3368;
	mul.wide.u32 	%rd21052, %r3368, %r3362;
	cvt.u64.u32 	%rd21053, %r4917;
	add.s64 	%rd21054, %rd21051, %rd21053;
	add.s64 	%rd21055, %rd21054, %rd21052;
	shr.u64 	%rd21056, %rd21055, 32;
	ld.const.u32 	%r3369, [P_CONST+20];
	cvt.u64.u32 	%rd1452, %r3369;
	mul.wide.u32 	%rd21057, %r3369, %r3362;
	cvt.u64.u32 	%rd21058, %r4916;
	add.s64 	%rd21059, %rd21056, %rd21058;
	add.s64 	%rd21060, %rd21059, %rd21057;
	shr.u64 	%rd21061, %rd21060, 32;
	ld.const.u32 	%r3370, [P_CONST+24];
	cvt.u64.u32 	%rd1453, %r3370;
	mul.wide.u32 	%rd21062, %r3370, %r3362;
	cvt.u64.u32 	%rd21063, %r4915;
	add.s64 	%rd21064, %rd21061, %rd21063;
	add.s64 	%rd21065, %rd21064, %rd21062;
	shr.u64 	%rd21066, %rd21065, 32;
	ld.const.u32 	%r944, [P_CONST+28];
	mul.wide.u32 	%rd21067, %r944, %r3362;
	cvt.u64.u32 	%rd21068, %r4914;
	add.s64 	%rd21069, %rd21066, %rd21068;
	add.s64 	%rd21070, %rd21069, %rd21067;
	shr.u64 	%rd21071, %rd21070, 32;
	mul.lo.s32 	%r3371, %r943, %r3365;
	mul.wide.u32 	%rd21072, %r3363, %r3371;
	and.b64  	%rd21073, %rd21040, 4294967295;
	add.s64 	%rd21074, %rd21072, %rd21073;
	shr.u64 	%rd21075, %rd21074, 32;
	mul.wide.u32 	%rd21076, %r3364, %r3371;
	and.b64  	%rd21077, %rd21045, 4294967295;
	add.s64 	%rd21078, %rd21075, %rd21077;
	add.s64 	%rd21079, %rd21078, %rd21076;
	cvt.u32.u64 	%r3372, %rd21079;
	shr.u64 	%rd21080, %rd21079, 32;
	mul.wide.u32 	%rd21081, %r3366, %r3371;
	and.b64  	%rd21082, %rd21050, 4294967295;
	add.s64 	%rd21083, %rd21080, %rd21082;
	add.s64 	%rd21084, %rd21083, %rd21081;
	shr.u64 	%rd21085, %rd21084, 32;
	mul.wide.u32 	%rd21086, %r3367, %r3371;
	and.b64  	%rd21087, %rd21055, 4294967295;
	add.s64 	%rd21088, %rd21085, %rd21087;
	add.s64 	%rd21089, %rd21088, %rd21086;
	shr.u64 	%rd21090, %rd21089, 32;
	mul.wide.u32 	%rd21091, %r3368, %r3371;
	and.b64  	%rd21092, %rd21060, 4294967295;
	add.s64 	%rd21093, %rd21090, %rd21092;
	add.s64 	%rd21094, %rd21093, %rd21091;
	shr.u64 	%rd21095, %rd21094, 32;
	mul.wide.u32 	%rd21096, %r3369, %r3371;
	and.b64  	%rd21097, %rd21065, 4294967295;
	add.s64 	%rd21098, %rd21095, %rd21097;
	add.s64 	%rd21099, %rd21098, %rd21096;
	shr.u64 	%rd21100, %rd21099, 32;
	mul.wide.u32 	%rd21101, %r3370, %r3371;
	and.b64  	%rd21102, %rd21070, 4294967295;
	add.s64 	%rd21103, %rd21100, %rd21102;
	add.s64 	%rd21104, %rd21103, %rd21101;
	shr.u64 	%rd21105, %rd21104, 32;
	mul.wide.u32 	%rd21106, %r944, %r3371;
	add.s64 	%rd21107, %rd21105, %rd21071;
	add.s64 	%rd21108, %rd21107, %rd21106;
	shr.u64 	%rd21109, %rd21108, 32;
	mul.lo.s32 	%r3373, %r943, %r3372;
	mul.wide.u32 	%rd21110, %r3363, %r3373;
	and.b64  	%rd21111, %rd21079, 4294967295;
	add.s64 	%rd21112, %rd21110, %rd21111;
	shr.u64 	%rd21113, %rd21112, 32;
	mul.wide.u32 	%rd21114, %r3364, %r3373;
	and.b64  	%rd21115, %rd21084, 4294967295;
	add.s64 	%rd21116, %rd21113, %rd21115;
	add.s64 	%rd21117, %rd21116, %rd21114;
	cvt.u32.u64 	%r3374, %rd21117;
	shr.u64 	%rd21118, %rd21117, 32;
	mul.wide.u32 	%rd21119, %r3366, %r3373;
	and.b64  	%rd21120, %rd21089, 4294967295;
	add.s64 	%rd21121, %rd21118, %rd21120;
	add.s64 	%rd21122, %rd21121, %rd21119;
	shr.u64 	%rd21123, %rd21122, 32;
	mul.wide.u32 	%rd21124, %r3367, %r3373;
	and.b64  	%rd21125, %rd21094, 4294967295;
	add.s64 	%rd21126, %rd21123, %rd21125;
	add.s64 	%rd21127, %rd21126, %rd21124;
	shr.u64 	%rd21128, %rd21127, 32;
	mul.wide.u32 	%rd21129, %r3368, %r3373;
	and.b64  	%rd21130, %rd21099, 4294967295;
	add.s64 	%rd21131, %rd21128, %rd21130;
	add.s64 	%rd21132, %rd21131, %rd21129;
	shr.u64 	%rd21133, %rd21132, 32;
	mul.wide.u32 	%rd21134, %r3369, %r3373;
	and.b64  	%rd21135, %rd21104, 4294967295;
	add.s64 	%rd21136, %rd21133, %rd21135;
	add.s64 	%rd21137, %rd21136, %rd21134;
	shr.u64 	%rd21138, %rd21137, 32;
	mul.wide.u32 	%rd21139, %r3370, %r3373;
	and.b64  	%rd21140, %rd21108, 4294967295;
	add.s64 	%rd21141, %rd21138, %rd21140;
	add.s64 	%rd21142, %rd21141, %rd21139;
	shr.u64 	%rd21143, %rd21142, 32;
	mul.wide.u32 	%rd21144, %r944, %r3373;
	add.s64 	%rd21145, %rd21143, %rd21109;
	add.s64 	%rd21146, %rd21145, %rd21144;
	shr.u64 	%rd21147, %rd21146, 32;
	mul.lo.s32 	%r3375, %r943, %r3374;
	mul.wide.u32 	%rd21148, %r3363, %r3375;
	and.b64  	%rd21149, %rd21117, 4294967295;
	add.s64 	%rd21150, %rd21148, %rd21149;
	shr.u64 	%rd21151, %rd21150, 32;
	mul.wide.u32 	%rd21152, %r3364, %r3375;
	and.b64  	%rd21153, %rd21122, 4294967295;
	add.s64 	%rd21154, %rd21151, %rd21153;
	add.s64 	%rd21155, %rd21154, %rd21152;
	cvt.u32.u64 	%r3376, %rd21155;
	shr.u64 	%rd21156, %rd21155, 32;
	mul.wide.u32 	%rd21157, %r3366, %r3375;
	and.b64  	%rd21158, %rd21127, 4294967295;
	add.s64 	%rd21159, %rd21156, %rd21158;
	add.s64 	%rd21160, %rd21159, %rd21157;
	shr.u64 	%rd21161, %rd21160, 32;
	mul.wide.u32 	%rd21162, %r3367, %r3375;
	and.b64  	%rd21163, %rd21132, 4294967295;
	add.s64 	%rd21164, %rd21161, %rd21163;
	add.s64 	%rd21165, %rd21164, %rd21162;
	shr.u64 	%rd21166, %rd21165, 32;
	mul.wide.u32 	%rd21167, %r3368, %r3375;
	and.b64  	%rd21168, %rd21137, 4294967295;
	add.s64 	%rd21169, %rd21166, %rd21168;
	add.s64 	%rd21170, %rd21169, %rd21167;
	shr.u64 	%rd21171, %rd21170, 32;
	mul.wide.u32 	%rd21172, %r3369, %r3375;
	and.b64  	%rd21173, %rd21142, 4294967295;
	add.s64 	%rd21174, %rd21171, %rd21173;
	add.s64 	%rd21175, %rd21174, %rd21172;
	shr.u64 	%rd21176, %rd21175, 32;
	mul.wide.u32 	%rd21177, %r3370, %r3375;
	and.b64  	%rd21178, %rd21146, 4294967295;
	add.s64 	%rd21179, %rd21176, %rd21178;
	add.s64 	%rd21180, %rd21179, %rd21177;
	shr.u64 	%rd21181, %rd21180, 32;
	mul.wide.u32 	%rd21182, %r944, %r3375;
	add.s64 	%rd21183, %rd21181, %rd21147;
	add.s64 	%rd21184, %rd21183, %rd21182;
	shr.u64 	%rd21185, %rd21184, 32;
	mul.lo.s32 	%r3377, %r943, %r3376;
	mul.wide.u32 	%rd21186, %r3363, %r3377;
	and.b64  	%rd21187, %rd21155, 4294967295;
	add.s64 	%rd21188, %rd21186, %rd21187;
	shr.u64 	%rd21189, %rd21188, 32;
	mul.wide.u32 	%rd21190, %r3364, %r3377;
	and.b64  	%rd21191, %rd21160, 4294967295;
	add.s64 	%rd21192, %rd21189, %rd21191;
	add.s64 	%rd21193, %rd21192, %rd21190;
	cvt.u32.u64 	%r3378, %rd21193;
	shr.u64 	%rd21194, %rd21193, 32;
	mul.wide.u32 	%rd21195, %r3366, %r3377;
	and.b64  	%rd21196, %rd21165, 4294967295;
	add.s64 	%rd21197, %rd21194, %rd21196;
	add.s64 	%rd21198, %rd21197, %rd21195;
	shr.u64 	%rd21199, %rd21198, 32;
	mul.wide.u32 	%rd21200, %r3367, %r3377;
	and.b64  	%rd21201, %rd21170, 4294967295;
	add.s64 	%rd21202, %rd21199, %rd21201;
	add.s64 	%rd21203, %rd21202, %rd21200;
	shr.u64 	%rd21204, %rd21203, 32;
	mul.wide.u32 	%rd21205, %r3368, %r3377;
	and.b64  	%rd21206, %rd21175, 4294967295;
	add.s64 	%rd21207, %rd21204, %rd21206;
	add.s64 	%rd21208, %rd21207, %rd21205;
	shr.u64 	%rd21209, %rd21208, 32;
	mul.wide.u32 	%rd21210, %r3369, %r3377;
	and.b64  	%rd21211, %rd21180, 4294967295;
	add.s64 	%rd21212, %rd21209, %rd21211;
	add.s64 	%rd21213, %rd21212, %rd21210;
	shr.u64 	%rd21214, %rd21213, 32;
	mul.wide.u32 	%rd21215, %r3370, %r3377;
	and.b64  	%rd21216, %rd21184, 4294967295;
	add.s64 	%rd21217, %rd21214, %rd21216;
	add.s64 	%rd21218, %rd21217, %rd21215;
	shr.u64 	%rd21219, %rd21218, 32;
	mul.wide.u32 	%rd21220, %r944, %r3377;
	add.s64 	%rd21221, %rd21219, %rd21185;
	add.s64 	%rd21222, %rd21221, %rd21220;
	shr.u64 	%rd21223, %rd21222, 32;
	mul.lo.s32 	%r3379, %r943, %r3378;
	mul.wide.u32 	%rd21224, %r3363, %r3379;
	and.b64  	%rd21225, %rd21193, 4294967295;
	add.s64 	%rd21226, %rd21224, %rd21225;
	shr.u64 	%rd21227, %rd21226, 32;
	mul.wide.u32 	%rd21228, %r3364, %r3379;
	and.b64  	%rd21229, %rd21198, 4294967295;
	add.s64 	%rd21230, %rd21227, %rd21229;
	add.s64 	%rd21231, %rd21230, %rd21228;
	cvt.u32.u64 	%r3380, %rd21231;
	shr.u64 	%rd21232, %rd21231, 32;
	mul.wide.u32 	%rd21233, %r3366, %r3379;
	and.b64  	%rd21234, %rd21203, 4294967295;
	add.s64 	%rd21235, %rd21232, %rd21234;
	add.s64 	%rd21236, %rd21235, %rd21233;
	shr.u64 	%rd21237, %rd21236, 32;
	mul.wide.u32 	%rd21238, %r3367, %r3379;
	and.b64  	%rd21239, %rd21208, 4294967295;
	add.s64 	%rd21240, %rd21237, %rd21239;
	add.s64 	%rd21241, %rd21240, %rd21238;
	shr.u64 	%rd21242, %rd21241, 32;
	mul.wide.u32 	%rd21243, %r3368, %r3379;
	and.b64  	%rd21244, %rd21213, 4294967295;
	add.s64 	%rd21245, %rd21242, %rd21244;
	add.s64 	%rd21246, %rd21245, %rd21243;
	shr.u64 	%rd21247, %rd21246, 32;
	mul.wide.u32 	%rd21248, %r3369, %r3379;
	and.b64  	%rd21249, %rd21218, 4294967295;
	add.s64 	%rd21250, %rd21247, %rd21249;
	add.s64 	%rd21251, %rd21250, %rd21248;
	shr.u64 	%rd21252, %rd21251, 32;
	mul.wide.u32 	%rd21253, %r3370, %r3379;
	and.b64  	%rd21254, %rd21222, 4294967295;
	add.s64 	%rd21255, %rd21252, %rd21254;
	add.s64 	%rd21256, %rd21255, %rd21253;
	shr.u64 	%rd21257, %rd21256, 32;
	mul.wide.u32 	%rd21258, %r944, %r3379;
	add.s64 	%rd21259, %rd21257, %rd21223;
	add.s64 	%rd21260, %rd21259, %rd21258;
	shr.u64 	%rd21261, %rd21260, 32;
	mul.lo.s32 	%r3381, %r943, %r3380;
	mul.wide.u32 	%rd21262, %r3363, %r3381;
	and.b64  	%rd21263, %rd21231, 4294967295;
	add.s64 	%rd21264, %rd21262, %rd21263;
	shr.u64 	%rd21265, %rd21264, 32;
	mul.wide.u32 	%rd21266, %r3364, %r3381;
	and.b64  	%rd21267, %rd21236, 4294967295;
	add.s64 	%rd21268, %rd21265, %rd21267;
	add.s64 	%rd21269, %rd21268, %rd21266;
	cvt.u32.u64 	%r3382, %rd21269;
	shr.u64 	%rd21270, %rd21269, 32;
	mul.wide.u32 	%rd21271, %r3366, %r3381;
	and.b64  	%rd21272, %rd21241, 4294967295;
	add.s64 	%rd21273, %rd21270, %rd21272;
	add.s64 	%rd21274, %rd21273, %rd21271;
	shr.u64 	%rd21275, %rd21274, 32;
	mul.wide.u32 	%rd21276, %r3367, %r3381;
	and.b64  	%rd21277, %rd21246, 4294967295;
	add.s64 	%rd21278, %rd21275, %rd21277;
	add.s64 	%rd21279, %rd21278, %rd21276;
	shr.u64 	%rd21280, %rd21279, 32;
	mul.wide.u32 	%rd21281, %r3368, %r3381;
	and.b64  	%rd21282, %rd21251, 4294967295;
	add.s64 	%rd21283, %rd21280, %rd21282;
	add.s64 	%rd21284, %rd21283, %rd21281;
	shr.u64 	%rd21285, %rd21284, 32;
	mul.wide.u32 	%rd21286, %r3369, %r3381;
	and.b64  	%rd21287, %rd21256, 4294967295;
	add.s64 	%rd21288, %rd21285, %rd21287;
	add.s64 	%rd21289, %rd21288, %rd21286;
	shr.u64 	%rd21290, %rd21289, 32;
	mul.wide.u32 	%rd21291, %r3370, %r3381;
	and.b64  	%rd21292, %rd21260, 4294967295;
	add.s64 	%rd21293, %rd21290, %rd21292;
	add.s64 	%rd21294, %rd21293, %rd21291;
	shr.u64 	%rd21295, %rd21294, 32;
	mul.wide.u32 	%rd21296, %r944, %r3381;
	add.s64 	%rd21297, %rd21295, %rd21261;
	add.s64 	%rd21298, %rd21297, %rd21296;
	shr.u64 	%rd21299, %rd21298, 32;
	mul.lo.s32 	%r3383, %r943, %r3382;
	mul.wide.u32 	%rd21300, %r3363, %r3383;
	and.b64  	%rd21301, %rd21269, 4294967295;
	add.s64 	%rd21302, %rd21300, %rd21301;
	shr.u64 	%rd21303, %rd21302, 32;
	mul.wide.u32 	%rd21304, %r3364, %r3383;
	and.b64  	%rd21305, %rd21274, 4294967295;
	add.s64 	%rd21306, %rd21303, %rd21305;
	add.s64 	%rd1454, %rd21306, %rd21304;
	cvt.u32.u64 	%r4938, %rd1454;
	shr.u64 	%rd21307, %rd1454, 32;
	mul.wide.u32 	%rd21308, %r3366, %r3383;
	and.b64  	%rd21309, %rd21279, 4294967295;
	add.s64 	%rd21310, %rd21307, %rd21309;
	add.s64 	%rd1455, %rd21310, %rd21308;
	cvt.u32.u64 	%r4939, %rd1455;
	shr.u64 	%rd21311, %rd1455, 32;
	mul.wide.u32 	%rd21312, %r3367, %r3383;
	and.b64  	%rd21313, %rd21284, 4294967295;
	add.s64 	%rd21314, %rd21311, %rd21313;
	add.s64 	%rd1456, %rd21314, %rd21312;
	cvt.u32.u64 	%r4940, %rd1456;
	shr.u64 	%rd21315, %rd1456, 32;
	mul.wide.u32 	%rd21316, %r3368, %r3383;
	and.b64  	%rd21317, %rd21289, 4294967295;
	add.s64 	%rd21318, %rd21315, %rd21317;
	add.s64 	%rd1457, %rd21318, %rd21316;
	cvt.u32.u64 	%r4941, %rd1457;
	shr.u64 	%rd21319, %rd1457, 32;
	mul.wide.u32 	%rd21320, %r3369, %r3383;
	and.b64  	%rd21321, %rd21294, 4294967295;
	add.s64 	%rd21322, %rd21319, %rd21321;
	add.s64 	%rd1458, %rd21322, %rd21320;
	cvt.u32.u64 	%r4942, %rd1458;
	shr.u64 	%rd21323, %rd1458, 32;
	mul.wide.u32 	%rd21324, %r3370, %r3383;
	and.b64  	%rd21325, %rd21298, 4294967295;
	add.s64 	%rd21326, %rd21323, %rd21325;
	add.s64 	%rd1459, %rd21326, %rd21324;
	cvt.u32.u64 	%r4943, %rd1459;
	shr.u64 	%rd21327, %rd1459, 32;
	mul.wide.u32 	%rd21328, %r944, %r3383;
	add.s64 	%rd21329, %rd21327, %rd21299;
	add.s64 	%rd1460, %rd21329, %rd21328;
	cvt.u32.u64 	%r4944, %rd1460;
	{ .reg .b32 tmp; mov.b64 {tmp, %r4945}, %rd1460; }
	setp.lt.u32 	%p959, %r944, %r4945;
	@%p959 bra 	$L__BB4_845;
	setp.gt.u32 	%p960, %r944, %r4945;
	@%p960 bra 	$L__BB4_848;
	bra.uni 	$L__BB4_833;
$L__BB4_848:
	or.b32  	%r3400, %r4938, %r4939;
	or.b32  	%r3401, %r3400, %r4940;
	or.b32  	%r3402, %r3401, %r4941;
	or.b32  	%r3403, %r3402, %r4942;
	or.b32  	%r3404, %r3403, %r4943;
	or.b32  	%r3405, %r3404, %r4944;
	or.b32  	%r3406, %r3405, %r4945;
	setp.eq.s32 	%p975, %r3406, 0;
	mov.b32 	%r3399, 0;
	mov.u32 	%r4982, %r3399;
	mov.u32 	%r4983, %r3399;
	mov.u32 	%r4984, %r3399;
	mov.u32 	%r4985, %r3399;
	mov.u32 	%r4986, %r3399;
	mov.u32 	%r4987, %r3399;
	mov.u32 	%r4988, %r3399;
	mov.u32 	%r4989, %r3399;
	@%p975 bra 	$L__BB4_1015;
	ld.const.u32 	%r3407, [R2_MOD_P];
	mul.wide.u32 	%rd21358, %r3407, %r4938;
	cvt.u32.u64 	%r3408, %rd21358;
	shr.u64 	%rd21359, %rd21358, 32;
	ld.const.u32 	%r3409, [R2_MOD_P+4];
	mul.wide.u32 	%rd21360, %r3409, %r4938;
	add.s64 	%rd21361, %rd21359, %rd21360;
	shr.u64 	%rd21362, %rd21361, 32;
	ld.const.u32 	%r3410, [R2_MOD_P+8];
	mul.wide.u32 	%rd21363, %r3410, %r4938;
	add.s64 	%rd21364, %rd21362, %rd21363;
	shr.u64 	%rd21365, %rd21364, 32;
	ld.const.u32 	%r3411, [R2_MOD_P+12];
	mul.wide.u32 	%rd21366, %r3411, %r4938;
	add.s64 	%rd21367, %rd21365, %rd21366;
	shr.u64 	%rd21368, %rd21367, 32;
	ld.const.u32 	%r3412, [R2_MOD_P+16];
	mul.wide.u32 	%rd21369, %r3412, %r4938;
	add.s64 	%rd21370, %rd21368, %rd21369;
	shr.u64 	%rd21371, %rd21370, 32;
	ld.const.u32 	%r3413, [R2_MOD_P+20];
	mul.wide.u32 	%rd21372, %r3413, %r4938;
	add.s64 	%rd21373, %rd21371, %rd21372;
	shr.u64 	%rd21374, %rd21373, 32;
	ld.const.u32 	%r3414, [R2_MOD_P+24];
	mul.wide.u32 	%rd21375, %r3414, %r4938;
	add.s64 	%rd21376, %rd21374, %rd21375;
	shr.u64 	%rd21377, %rd21376, 32;
	ld.const.u32 	%r3415, [R2_MOD_P+28];
	mul.wide.u32 	%rd21378, %r3415, %r4938;
	add.s64 	%rd21379, %rd21377, %rd21378;
	shr.u64 	%rd21380, %rd21379, 32;
	mul.wide.u32 	%rd21381, %r3407, %r4939;
	and.b64  	%rd21382, %rd21361, 4294967295;
	add.s64 	%rd21383, %rd21381, %rd21382;
	shr.u64 	%rd21384, %rd21383, 32;
	mul.wide.u32 	%rd21385, %r3409, %r4939;
	and.b64  	%rd21386, %rd21364, 4294967295;
	add.s64 	%rd21387, %rd21384, %rd21386;
	add.s64 	%rd21388, %rd21387, %rd21385;
	shr.u64 	%rd21389, %rd21388, 32;
	mul.wide.u32 	%rd21390, %r3410, %r4939;
	and.b64  	%rd21391, %rd21367, 4294967295;
	add.s64 	%rd21392, %rd21389, %rd21391;
	add.s64 	%rd21393, %rd21392, %rd21390;
	shr.u64 	%rd21394, %rd21393, 32;
	mul.wide.u32 	%rd21395, %r3411, %r4939;
	and.b64  	%rd21396, %rd21370, 4294967295;
	add.s64 	%rd21397, %rd21394, %rd21396;
	add.s64 	%rd21398, %rd21397, %rd21395;
	shr.u64 	%rd21399, %rd21398, 32;
	mul.wide.u32 	%rd21400, %r3412, %r4939;
	and.b64  	%rd21401, %rd21373, 4294967295;
	add.s64 	%rd21402, %rd21399, %rd21401;
	add.s64 	%rd21403, %rd21402, %rd21400;
	shr.u64 	%rd21404, %rd21403, 32;
	mul.wide.u32 	%rd21405, %r3413, %r4939;
	and.b64  	%rd21406, %rd21376, 4294967295;
	add.s64 	%rd21407, %rd21404, %rd21406;
	add.s64 	%rd21408, %rd21407, %rd21405;
	shr.u64 	%rd21409, %rd21408, 32;
	mul.wide.u32 	%rd21410, %r3414, %r4939;
	and.b64  	%rd21411, %rd21379, 4294967295;
	add.s64 	%rd21412, %rd21409, %rd21411;
	add.s64 	%rd21413, %rd21412, %rd21410;
	shr.u64 	%rd21414, %rd21413, 32;
	mul.wide.u32 	%rd21415, %r3415, %r4939;
	add.s64 	%rd21416, %rd21414, %rd21380;
	add.s64 	%rd21417, %rd21416, %rd21415;
	shr.u64 	%rd21418, %rd21417, 32;
	mul.wide.u32 	%rd21419, %r3407, %r4940;
	and.b64  	%rd21420, %rd21388, 4294967295;
	add.s64 	%rd21421, %rd21419, %rd21420;
	shr.u64 	%rd21422, %rd21421, 32;
	mul.wide.u32 	%rd21423, %r3409, %r4940;
	and.b64  	%rd21424, %rd21393, 4294967295;
	add.s64 	%rd21425, %rd21422, %rd21424;
	add.s64 	%rd21426, %rd21425, %rd21423;
	shr.u64 	%rd21427, %rd21426, 32;
	mul.wide.u32 	%rd21428, %r3410, %r4940;
	and.b64  	%rd21429, %rd21398, 4294967295;
	add.s64 	%rd21430, %rd21427, %rd21429;
	add.s64 	%rd21431, %rd21430, %rd21428;
	shr.u64 	%rd21432, %rd21431, 32;
	mul.wide.u32 	%rd21433, %r3411, %r4940;
	and.b64  	%rd21434, %rd21403, 4294967295;
	add.s64 	%rd21435, %rd21432, %rd21434;
	add.s64 	%rd21436, %rd21435, %rd21433;
	shr.u64 	%rd21437, %rd21436, 32;
	mul.wide.u32 	%rd21438, %r3412, %r4940;
	and.b64  	%rd21439, %rd21408, 4294967295;
	add.s64 	%rd21440, %rd21437, %rd21439;
	add.s64 	%rd21441, %rd21440, %rd21438;
	shr.u64 	%rd21442, %rd21441, 32;
	mul.wide.u32 	%rd21443, %r3413, %r4940;
	and.b64  	%rd21444, %rd21413, 4294967295;
	add.s64 	%rd21445, %rd21442, %rd21444;
	add.s64 	%rd21446, %rd21445, %rd21443;
	shr.u64 	%rd21447, %rd21446, 32;
	mul.wide.u32 	%rd21448, %r3414, %r4940;
	and.b64  	%rd21449, %rd21417, 4294967295;
	add.s64 	%rd21450, %rd21447, %rd21449;
	add.s64 	%rd21451, %rd21450, %rd21448;
	shr.u64 	%rd21452, %rd21451, 32;
	mul.wide.u32 	%rd21453, %r3415, %r4940;
	add.s64 	%rd21454, %rd21452, %rd21418;
	add.s64 	%rd21455, %rd21454, %rd21453;
	shr.u64 	%rd21456, %rd21455, 32;
	mul.wide.u32 	%rd21457, %r3407, %r4941;
	and.b64  	%rd21458, %rd21426, 4294967295;
	add.s64 	%rd21459, %rd21457, %rd21458;
	shr.u64 	%rd21460, %rd21459, 32;
	mul.wide.u32 	%rd21461, %r3409, %r4941;
	and.b64  	%rd21462, %rd21431, 4294967295;
	add.s64 	%rd21463, %rd21460, %rd21462;
	add.s64 	%rd21464, %rd21463, %rd21461;
	shr.u64 	%rd21465, %rd21464, 32;
	mul.wide.u32 	%rd21466, %r3410, %r4941;
	and.b64  	%rd21467, %rd21436, 4294967295;
	add.s64 	%rd21468, %rd21465, %rd21467;
	add.s64 	%rd21469, %rd21468, %rd21466;
	shr.u64 	%rd21470, %rd21469, 32;
	mul.wide.u32 	%rd21471, %r3411, %r4941;
	and.b64  	%rd21472, %rd21441, 4294967295;
	add.s64 	%rd21473, %rd21470, %rd21472;
	add.s64 	%rd21474, %rd21473, %rd21471;
	shr.u64 	%rd21475, %rd21474, 32;
	mul.wide.u32 	%rd21476, %r3412, %r4941;
	and.b64  	%rd21477, %rd21446, 4294967295;
	add.s64 	%rd21478, %rd21475, %rd21477;
	add.s64 	%rd21479, %rd21478, %rd21476;
	shr.u64 	%rd21480, %rd21479, 32;
	mul.wide.u32 	%rd21481, %r3413, %r4941;
	and.b64  	%rd21482, %rd21451, 4294967295;
	add.s64 	%rd21483, %rd21480, %rd21482;
	add.s64 	%rd21484, %rd21483, %rd21481;
	shr.u64 	%rd21485, %rd21484, 32;
	mul.wide.u32 	%rd21486, %r3414, %r4941;
	and.b64  	%rd21487, %rd21455, 4294967295;
	add.s64 	%rd21488, %rd21485, %rd21487;
	add.s64 	%rd21489, %rd21488, %rd21486;
	shr.u64 	%rd21490, %rd21489, 32;
	mul.wide.u32 	%rd21491, %r3415, %r4941;
	add.s64 	%rd21492, %rd21490, %rd21456;
	add.s64 	%rd21493, %rd21492, %rd21491;
	shr.u64 	%rd21494, %rd21493, 32;
	mul.wide.u32 	%rd21495, %r3407, %r4942;
	and.b64  	%rd21496, %rd21464, 4294967295;
	add.s64 	%rd21497, %rd21495, %rd21496;
	shr.u64 	%rd21498, %rd21497, 32;
	mul.wide.u32 	%rd21499, %r3409, %r4942;
	and.b64  	%rd21500, %rd21469, 4294967295;
	add.s64 	%rd21501, %rd21498, %rd21500;
	add.s64 	%rd21502, %rd21501, %rd21499;
	shr.u64 	%rd21503, %rd21502, 32;
	mul.wide.u32 	%rd21504, %r3410, %r4942;
	and.b64  	%rd21505, %rd21474, 4294967295;
	add.s64 	%rd21506, %rd21503, %rd21505;
	add.s64 	%rd21507, %rd21506, %rd21504;
	shr.u64 	%rd21508, %rd21507, 32;
	mul.wide.u32 	%rd21509, %r3411, %r4942;
	and.b64  	%rd21510, %rd21479, 4294967295;
	add.s64 	%rd21511, %rd21508, %rd21510;
	add.s64 	%rd21512, %rd21511, %rd21509;
	shr.u64 	%rd21513, %rd21512, 32;
	mul.wide.u32 	%rd21514, %r3412, %r4942;
	and.b64  	%rd21515, %rd21484, 4294967295;
	add.s64 	%rd21516, %rd21513, %rd21515;
	add.s64 	%rd21517, %rd21516, %rd21514;
	shr.u64 	%rd21518, %rd21517, 32;
	mul.wide.u32 	%rd21519, %r3413, %r4942;
	and.b64  	%rd21520, %rd21489, 4294967295;
	add.s64 	%rd21521, %rd21518, %rd21520;
	add.s64 	%rd21522, %rd21521, %rd21519;
	shr.u64 	%rd21523, %rd21522, 32;
	mul.wide.u32 	%rd21524, %r3414, %r4942;
	and.b64  	%rd21525, %rd21493, 4294967295;
	add.s64 	%rd21526, %rd21523, %rd21525;
	add.s64 	%rd21527, %rd21526, %rd21524;
	shr.u64 	%rd21528, %rd21527, 32;
	mul.wide.u32 	%rd21529, %r3415, %r4942;
	add.s64 	%rd21530, %rd21528, %rd21494;
	add.s64 	%rd21531, %rd21530, %rd21529;
	shr.u64 	%rd21532, %rd21531, 32;
	mul.wide.u32 	%rd21533, %r3407, %r4943;
	and.b64  	%rd21534, %rd21502, 4294967295;
	add.s64 	%rd21535, %rd21533, %rd21534;
	shr.u64 	%rd21536, %rd21535, 32;
	mul.wide.u32 	%rd21537, %r3409, %r4943;
	and.b64  	%rd21538, %rd21507, 4294967295;
	add.s64 	%rd21539, %rd21536, %rd21538;
	add.s64 	%rd21540, %rd21539, %rd21537;
	shr.u64 	%rd21541, %rd21540, 32;
	mul.wide.u32 	%rd21542, %r3410, %r4943;
	and.b64  	%rd21543, %rd21512, 4294967295;
	add.s64 	%rd21544, %rd21541, %rd21543;
	add.s64 	%rd21545, %rd21544, %rd21542;
	shr.u64 	%rd21546, %rd21545, 32;
	mul.wide.u32 	%rd21547, %r3411, %r4943;
	and.b64  	%rd21548, %rd21517, 4294967295;
	add.s64 	%rd21549, %rd21546, %rd21548;
	add.s64 	%rd21550, %rd21549, %rd21547;
	shr.u64 	%rd21551, %rd21550, 32;
	mul.wide.u32 	%rd21552, %r3412, %r4943;
	and.b64  	%rd21553, %rd21522, 4294967295;
	add.s64 	%rd21554, %rd21551, %rd21553;
	add.s64 	%rd21555, %rd21554, %rd21552;
	shr.u64 	%rd21556, %rd21555, 32;
	mul.wide.u32 	%rd21557, %r3413, %r4943;
	and.b64  	%rd21558, %rd21527, 4294967295;
	add.s64 	%rd21559, %rd21556, %rd21558;
	add.s64 	%rd21560, %rd21559, %rd21557;
	shr.u64 	%rd21561, %rd21560, 32;
	mul.wide.u32 	%rd21562, %r3414, %r4943;
	and.b64  	%rd21563, %rd21531, 4294967295;
	add.s64 	%rd21564, %rd21561, %rd21563;
	add.s64 	%rd21565, %rd21564, %rd21562;
	shr.u64 	%rd21566, %rd21565, 32;
	mul.wide.u32 	%rd21567, %r3415, %r4943;
	add.s64 	%rd21568, %rd21566, %rd21532;
	add.s64 	%rd21569, %rd21568, %rd21567;
	shr.u64 	%rd21570, %rd21569, 32;
	mul.wide.u32 	%rd21571, %r3407, %r4944;
	and.b64  	%rd21572, %rd21540, 4294967295;
	add.s64 	%rd21573, %rd21571, %rd21572;
	shr.u64 	%rd21574, %rd21573, 32;
	mul.wide.u32 	%rd21575, %r3409, %r4944;
	and.b64  	%rd21576, %rd21545, 4294967295;
	add.s64 	%rd21577, %rd21574, %rd21576;
	add.s64 	%rd21578, %rd21577, %rd21575;
	shr.u64 	%rd21579, %rd21578, 32;
	mul.wide.u32 	%rd21580, %r3410, %r4944;
	and.b64  	%rd21581, %rd21550, 4294967295;
	add.s64 	%rd21582, %rd21579, %rd21581;
	add.s64 	%rd21583, %rd21582, %rd21580;
	shr.u64 	%rd21584, %rd21583, 32;
	mul.wide.u32 	%rd21585, %r3411, %r4944;
	and.b64  	%rd21586, %rd21555, 4294967295;
	add.s64 	%rd21587, %rd21584, %rd21586;
	add.s64 	%rd21588, %rd21587, %rd21585;
	shr.u64 	%rd21589, %rd21588, 32;
	mul.wide.u32 	%rd21590, %r3412, %r4944;
	and.b64  	%rd21591, %rd21560, 4294967295;
	add.s64 	%rd21592, %rd21589, %rd21591;
	add.s64 	%rd21593, %rd21592, %rd21590;
	shr.u64 	%rd21594, %rd21593, 32;
	mul.wide.u32 	%rd21595, %r3413, %r4944;
	and.b64  	%rd21596, %rd21565, 4294967295;
	add.s64 	%rd21597, %rd21594, %rd21596;
	add.s64 	%rd21598, %rd21597, %rd21595;
	shr.u64 	%rd21599, %rd21598, 32;
	mul.wide.u32 	%rd21600, %r3414, %r4944;
	and.b64  	%rd21601, %rd21569, 4294967295;
	add.s64 	%rd21602, %rd21599, %rd21601;
	add.s64 	%rd21603, %rd21602, %rd21600;
	shr.u64 	%rd21604, %rd21603, 32;
	mul.wide.u32 	%rd21605, %r3415, %r4944;
	add.s64 	%rd21606, %rd21604, %rd21570;
	add.s64 	%rd21607, %rd21606, %rd21605;
	shr.u64 	%rd21608, %rd21607, 32;
	mul.wide.u32 	%rd21609, %r3407, %r4945;
	and.b64  	%rd21610, %rd21578, 4294967295;
	add.s64 	%rd21611, %rd21609, %rd21610;
	shr.u64 	%rd21612, %rd21611, 32;
	mul.wide.u32 	%rd21613, %r3409, %r4945;
	and.b64  	%rd21614, %rd21583, 4294967295;
	add.s64 	%rd21615, %rd21612, %rd21614;
	add.s64 	%rd21616, %rd21615, %rd21613;
	shr.u64 	%rd21617, %rd21616, 32;
	mul.wide.u32 	%rd21618, %r3410, %r4945;
	and.b64  	%rd21619, %rd21588, 4294967295;
	add.s64 	%rd21620, %rd21617, %rd21619;
	add.s64 	%rd21621, %rd21620, %rd21618;
	shr.u64 	%rd21622, %rd21621, 32;
	mul.wide.u32 	%rd21623, %r3411, %r4945;
	and.b64  	%rd21624, %rd21593, 4294967295;
	add.s64 	%rd21625, %rd21622, %rd21624;
	add.s64 	%rd21626, %rd21625, %rd21623;
	shr.u64 	%rd21627, %rd21626, 32;
	mul.wide.u32 	%rd21628, %r3412, %r4945;
	and.b64  	%rd21629, %rd21598, 4294967295;
	add.s64 	%rd21630, %rd21627, %rd21629;
	add.s64 	%rd21631, %rd21630, %rd21628;
	shr.u64 	%rd21632, %rd21631, 32;
	mul.wide.u32 	%rd21633, %r3413, %r4945;
	and.b64  	%rd21634, %rd21603, 4294967295;
	add.s64 	%rd21635, %rd21632, %rd21634;
	add.s64 	%rd21636, %rd21635, %rd21633;
	shr.u64 	%rd21637, %rd21636, 32;
	mul.wide.u32 	%rd21638, %r3414, %r4945;
	and.b64  	%rd21639, %rd21607, 4294967295;
	add.s64 	%rd21640, %rd21637, %rd21639;
	add.s64 	%rd21641, %rd21640, %rd21638;
	shr.u64 	%rd21642, %rd21641, 32;
	mul.wide.u32 	%rd21643, %r3415, %r4945;
	add.s64 	%rd21644, %rd21642, %rd21608;
	add.s64 	%rd21645, %rd21644, %rd21643;
	{ .reg .b32 tmp; mov.b64 {tmp, %r3416}, %rd21645; }
	mul.lo.s32 	%r3417, %r943, %r3408;
	cvt.u64.u32 	%rd21646, %r3417;
	and.b64  	%rd21647, %rd21358, 4294967295;
	mad.lo.s64 	%rd21648, %rd1447, %rd21646, %rd21647;
	shr.u64 	%rd21649, %rd21648, 32;
	and.b64  	%rd21650, %rd21383, 4294967295;
	add.s64 	%rd21651, %rd21649, %rd21650;
	mad.lo.s64 	%rd21652, %rd1448, %rd21646, %rd21651;
	cvt.u32.u64 	%r3418, %rd21652;
	shr.u64 	%rd21653, %rd21652, 32;
	and.b64  	%rd21654, %rd21421, 4294967295;
	add.s64 	%rd21655, %rd21653, %rd21654;
	mad.lo.s64 	%rd21656, %rd1449, %rd21646, %rd21655;
	shr.u64 	%rd21657, %rd21656, 32;
	and.b64  	%rd21658, %rd21459, 4294967295;
	add.s64 	%rd21659, %rd21657, %rd21658;
	mad.lo.s64 	%rd21660, %rd1450, %rd21646, %rd21659;
	shr.u64 	%rd21661, %rd21660, 32;
	and.b64  	%rd21662, %rd21497, 4294967295;
	add.s64 	%rd21663, %rd21661, %rd21662;
	mad.lo.s64 	%rd21664, %rd1451, %rd21646, %rd21663;
	shr.u64 	%rd21665, %rd21664, 32;
	and.b64  	%rd21666, %rd21535, 4294967295;
	add.s64 	%rd21667, %rd21665, %rd21666;
	mad.lo.s64 	%rd21668, %rd1452, %rd21646, %rd21667;
	shr.u64 	%rd21669, %rd21668, 32;
	and.b64  	%rd21670, %rd21573, 4294967295;
	add.s64 	%rd21671, %rd21669, %rd21670;
	mad.lo.s64 	%rd21672, %rd1453, %rd21646, %rd21671;
	shr.u64 	%rd21673, %rd21672, 32;
	mul.wide.u32 	%rd21674, %r944, %r3417;
	and.b64  	%rd21675, %rd21611, 4294967295;
	add.s64 	%rd21676, %rd21673, %rd21675;
	add.s64 	%rd21677, %rd21676, %rd21674;
	shr.u64 	%rd21678, %rd21677, 32;
	and.b64  	%rd21679, %rd21616, 4294967295;
	add.s64 	%rd21680, %rd21678, %rd21679;
	shr.u64 	%rd21681, %rd21680, 32;
	and.b64  	%rd21682, %rd21621, 4294967295;
	add.s64 	%rd21683, %rd21681, %rd21682;
	shr.u64 	%rd21684, %rd21683, 32;
	and.b64  	%rd21685, %rd21626, 4294967295;
	add.s64 	%rd21686, %rd21684, %rd21685;
	shr.u64 	%rd21687, %rd21686, 32;
	and.b64  	%rd21688, %rd21631, 4294967295;
	add.s64 	%rd21689, %rd21687, %rd21688;
	shr.u64 	%rd21690, %rd21689, 32;
	and.b64  	%rd21691, %rd21636, 4294967295;
	add.s64 	%rd21692, %rd21690, %rd21691;
	shr.u64 	%rd21693, %rd21692, 32;
	and.b64  	%rd21694, %rd21641, 4294967295;
	add.s64 	%rd21695, %rd21693, %rd21694;
	shr.u64 	%rd21696, %rd21695, 32;
	and.b64  	%rd21697, %rd21645, 4294967295;
	add.s64 	%rd21698, %rd21696, %rd21697;
	{ .reg .b32 tmp; mov.b64 {tmp, %r3419}, %rd21698; }
	add.s32 	%r3420, %r3416, %r3419;
	mul.lo.s32 	%r3421, %r943, %r3418;
	cvt.u64.u32 	%rd21699, %r3421;
	and.b64  	%rd21700, %rd21652, 4294967295;
	mad.lo.s64 	%rd21701, %rd1447, %rd21699, %rd21700;
	shr.u64 	%rd21702, %rd21701, 32;
	and.b64  	%rd21703, %rd21656, 4294967295;
	add.s64 	%rd21704, %rd21702, %rd21703;
	mad.lo.s64 	%rd21705, %rd1448, %rd21699, %rd21704;
	cvt.u32.u64 	%r3422, %rd21705;
	shr.u64 	%rd21706, %rd21705, 32;
	and.b64  	%rd21707, %rd21660, 4294967295;
	add.s64 	%rd21708, %rd21706, %rd21707;
	mad.lo.s64 	%rd21709, %rd1449, %rd21699, %rd21708;
	shr.u64 	%rd21710, %rd21709, 32;
	and.b64  	%rd21711, %rd21664, 4294967295;
	add.s64 	%rd21712, %rd21710, %rd21711;
	mad.lo.s64 	%rd21713, %rd1450, %rd21699, %rd21712;
	shr.u64 	%rd21714, %rd21713, 32;
	and.b64  	%rd21715, %rd21668, 4294967295;
	add.s64 	%rd21716, %rd21714, %rd21715;
	mad.lo.s64 	%rd21717, %rd1451, %rd21699, %rd21716;
	shr.u64 	%rd21718, %rd21717, 32;
	and.b64  	%rd21719, %rd21672, 4294967295;
	add.s64 	%rd21720, %rd21718, %rd21719;
	mad.lo.s64 	%rd21721, %rd1452, %rd21699, %rd21720;
	shr.u64 	%rd21722, %rd21721, 32;
	and.b64  	%rd21723, %rd21677, 4294967295;
	add.s64 	%rd21724, %rd21722, %rd21723;
	mad.lo.s64 	%rd21725, %rd1453, %rd21699, %rd21724;
	shr.u64 	%rd21726, %rd21725, 32;
	mul.wide.u32 	%rd21727, %r944, %r3421;
	and.b64  	%rd21728, %rd21680, 4294967295;
	add.s64 	%rd21729, %rd21726, %rd21728;
	add.s64 	%rd21730, %rd21729, %rd21727;
	shr.u64 	%rd21731, %rd21730, 32;
	and.b64  	%rd21732, %rd21683, 4294967295;
	add.s64 	%rd21733, %rd21731, %rd21732;
	shr.u64 	%rd21734, %rd21733, 32;
	and.b64  	%rd21735, %rd21686, 4294967295;
	add.s64 	%rd21736, %rd21734, %rd21735;
	shr.u64 	%rd21737, %rd21736, 32;
	and.b64  	%rd21738, %rd21689, 4294967295;
	add.s64 	%rd21739, %rd21737, %rd21738;
	shr.u64 	%rd21740, %rd21739, 32;
	and.b64  	%rd21741, %rd21692, 4294967295;
	add.s64 	%rd21742, %rd21740, %rd21741;
	shr.u64 	%rd21743, %rd21742, 32;
	and.b64  	%rd21744, %rd21695, 4294967295;
	add.s64 	%rd21745, %rd21743, %rd21744;
	shr.u64 	%rd21746, %rd21745, 32;
	and.b64  	%rd21747, %rd21698, 4294967295;
	add.s64 	%rd21748, %rd21746, %rd21747;
	{ .reg .b32 tmp; mov.b64 {tmp, %r3423}, %rd21748; }
	add.s32 	%r3424, %r3420, %r3423;
	mul.lo.s32 	%r3425, %r943, %r3422;
	cvt.u64.u32 	%rd21749, %r3425;
	and.b64  	%rd21750, %rd21705, 4294967295;
	mad.lo.s64 	%rd21751, %rd1447, %rd21749, %rd21750;
	shr.u64 	%rd21752, %rd21751, 32;
	and.b64  	%rd21753, %rd21709, 4294967295;
	add.s64 	%rd21754, %rd21752, %rd21753;
	mad.lo.s64 	%rd21755, %rd1448, %rd21749, %rd21754;
	cvt.u32.u64 	%r3426, %rd21755;
	shr.u64 	%rd21756, %rd21755, 32;
	and.b64  	%rd21757, %rd21713, 4294967295;
	add.s64 	%rd21758, %rd21756, %rd21757;
	mad.lo.s64 	%rd21759, %rd1449, %rd21749, %rd21758;
	shr.u64 	%rd21760, %rd21759, 32;
	and.b64  	%rd21761, %rd21717, 4294967295;
	add.s64 	%rd21762, %rd21760, %rd21761;
	mad.lo.s64 	%rd21763, %rd1450, %rd21749, %rd21762;
	shr.u64 	%rd21764, %rd21763, 32;
	and.b64  	%rd21765, %rd21721, 4294967295;
	add.s64 	%rd21766, %rd21764, %rd21765;
	mad.lo.s64 	%rd21767, %rd1451, %rd21749, %rd21766;
	shr.u64 	%rd21768, %rd21767, 32;
	and.b64  	%rd21769, %rd21725, 4294967295;
	add.s64 	%rd21770, %rd21768, %rd21769;
	mad.lo.s64 	%rd21771, %rd1452, %rd21749, %rd21770;
	shr.u64 	%rd21772, %rd21771, 32;
	and.b64  	%rd21773, %rd21730, 4294967295;
	add.s64 	%rd21774, %rd21772, %rd21773;
	mad.lo.s64 	%rd21775, %rd1453, %rd21749, %rd21774;
	shr.u64 	%rd21776, %rd21775, 32;
	mul.wide.u32 	%rd21777, %r944, %r3425;
	and.b64  	%rd21778, %rd21733, 4294967295;
	add.s64 	%rd21779, %rd21776, %rd21778;
	add.s64 	%rd21780, %rd21779, %rd21777;
	shr.u64 	%rd21781, %rd21780, 32;
	and.b64  	%rd21782, %rd21736, 4294967295;
	add.s64 	%rd21783, %rd21781, %rd21782;
	shr.u64 	%rd21784, %rd21783, 32;
	and.b64  	%rd21785, %rd21739, 4294967295;
	add.s64 	%rd21786, %rd21784, %rd21785;
	shr.u64 	%rd21787, %rd21786, 32;
	and.b64  	%rd21788, %rd21742, 4294967295;
	add.s64 	%rd21789, %rd21787, %rd21788;
	shr.u64 	%rd21790, %rd21789, 32;
	and.b64  	%rd21791, %rd21745, 4294967295;
	add.s64 	%rd21792, %rd21790, %rd21791;
	shr.u64 	%rd21793, %rd21792, 32;
	and.b64  	%rd21794, %rd21748, 4294967295;
	add.s64 	%rd21795, %rd21793, %rd21794;
	{ .reg .b32 tmp; mov.b64 {tmp, %r3427}, %rd21795; }
	add.s32 	%r3428, %r3424, %r3427;
	mul.lo.s32 	%r3429, %r943, %r3426;
	cvt.u64.u32 	%rd21796, %r3429;
	and.b64  	%rd21797, %rd21755, 4294967295;
	mad.lo.s64 	%rd21798, %rd1447, %rd21796, %rd21797;
	shr.u64 	%rd21799, %rd21798, 32;
	and.b64  	%rd21800, %rd21759, 4294967295;
	add.s64 	%rd21801, %rd21799, %rd21800;
	mad.lo.s64 	%rd21802, %rd1448, %rd21796, %rd21801;
	cvt.u32.u64 	%r3430, %rd21802;
	shr.u64 	%rd21803, %rd21802, 32;
	and.b64  	%rd21804, %rd21763, 4294967295;
	add.s64 	%rd21805, %rd21803, %rd21804;
	mad.lo.s64 	%rd21806, %rd1449, %rd21796, %rd21805;
	shr.u64 	%rd21807, %rd21806, 32;
	and.b64  	%rd21808, %rd21767, 4294967295;
	add.s64 	%rd21809, %rd21807, %rd21808;
	mad.lo.s64 	%rd21810, %rd1450, %rd21796, %rd21809;
	shr.u64 	%rd21811, %rd21810, 32;
	and.b64  	%rd21812, %rd21771, 4294967295;
	add.s64 	%rd21813, %rd21811, %rd21812;
	mad.lo.s64 	%rd21814, %rd1451, %rd21796, %rd21813;
	shr.u64 	%rd21815, %rd21814, 32;
	and.b64  	%rd21816, %rd21775, 4294967295;
	add.s64 	%rd21817, %rd21815, %rd21816;
	mad.lo.s64 	%rd21818, %rd1452, %rd21796, %rd21817;
	shr.u64 	%rd21819, %rd21818, 32;
	and.b64  	%rd21820, %rd21780, 4294967295;
	add.s64 	%rd21821, %rd21819, %rd21820;
	mad.lo.s64 	%rd21822, %rd1453, %rd21796, %rd21821;
	shr.u64 	%rd21823, %rd21822, 32;
	mul.wide.u32 	%rd21824, %r944, %r3429;
	and.b64  	%rd21825, %rd21783, 4294967295;
	add.s64 	%rd21826, %rd21823, %rd21825;
	add.s64 	%rd21827, %rd21826, %rd21824;
	shr.u64 	%rd21828, %rd21827, 32;
	and.b64  	%rd21829, %rd21786, 4294967295;
	add.s64 	%rd21830, %rd21828, %rd21829;
	shr.u64 	%rd21831, %rd21830, 32;
	and.b64  	%rd21832, %rd21789, 4294967295;
	add.s64 	%rd21833, %rd21831, %rd21832;
	shr.u64 	%rd21834, %rd21833, 32;
	and.b64  	%rd21835, %rd21792, 4294967295;
	add.s64 	%rd21836, %rd21834, %rd21835;
	shr.u64 	%rd21837, %rd21836, 32;
	and.b64  	%rd21838, %rd21795, 4294967295;
	add.s64 	%rd21839, %rd21837, %rd21838;
	{ .reg .b32 tmp; mov.b64 {tmp, %r3431}, %rd21839; }
	add.s32 	%r3432, %r3428, %r3431;
	mul.lo.s32 	%r3433, %r943, %r3430;
	cvt.u64.u32 	%rd21840, %r3433;
	and.b64  	%rd21841, %rd21802, 4294967295;
	mad.lo.s64 	%rd21842, %rd1447, %rd21840, %rd21841;
	shr.u64 	%rd21843, %rd21842, 32;
	and.b64  	%rd21844, %rd21806, 4294967295;
	add.s64 	%rd21845, %rd21843, %rd21844;
	mad.lo.s64 	%rd21846, %rd1448, %rd21840, %rd21845;
	cvt.u32.u64 	%r3434, %rd21846;
	shr.u64 	%rd21847, %rd21846, 32;
	and.b64  	%rd21848, %rd21810, 4294967295;
	add.s64 	%rd21849, %rd21847, %rd21848;
	mad.lo.s64 	%rd21850, %rd1449, %rd21840, %rd21849;
	shr.u64 	%rd21851, %rd21850, 32;
	and.b64  	%rd21852, %rd21814, 4294967295;
	add.s64 	%rd21853, %rd21851, %rd21852;
	mad.lo.s64 	%rd21854, %rd1450, %rd21840, %rd21853;
	shr.u64 	%rd21855, %rd21854, 32;
	and.b64  	%rd21856, %rd21818, 4294967295;
	add.s64 	%rd21857, %rd21855, %rd21856;
	mad.lo.s64 	%rd21858, %rd1451, %rd21840, %rd21857;
	shr.u64 	%rd21859, %rd21858, 32;
	and.b64  	%rd21860, %rd21822, 4294967295;
	add.s64 	%rd21861, %rd21859, %rd21860;
	mad.lo.s64 	%rd21862, %rd1452, %rd21840, %rd21861;
	shr.u64 	%rd21863, %rd21862, 32;
	and.b64  	%rd21864, %rd21827, 4294967295;
	add.s64 	%rd21865, %rd21863, %rd21864;
	mad.lo.s64 	%rd21866, %rd1453, %rd21840, %rd21865;
	shr.u64 	%rd21867, %rd21866, 32;
	mul.wide.u32 	%rd21868, %r944, %r3433;
	and.b64  	%rd21869, %rd21830, 4294967295;
	add.s64 	%rd21870, %rd21867, %rd21869;
	add.s64 	%rd21871, %rd21870, %rd21868;
	shr.u64 	%rd21872, %rd21871, 32;
	and.b64  	%rd21873, %rd21833, 4294967295;
	add.s64 	%rd21874, %rd21872, %rd21873;
	shr.u64 	%rd21875, %rd21874, 32;
	and.b64  	%rd21876, %rd21836, 4294967295;
	add.s64 	%rd21877, %rd21875, %rd21876;
	shr.u64 	%rd21878, %rd21877, 32;
	and.b64  	%rd21879, %rd21839, 4294967295;
	add.s64 	%rd21880, %rd21878, %rd21879;
	{ .reg .b32 tmp; mov.b64 {tmp, %r3435}, %rd21880; }
	add.s32 	%r3436, %r3432, %r3435;
	mul.lo.s32 	%r3437, %r943, %r3434;
	cvt.u64.u32 	%rd21881, %r3437;
	and.b64  	%rd21882, %rd21846, 4294967295;
	mad.lo.s64 	%rd21883, %rd1447, %rd21881, %rd21882;
	shr.u64 	%rd21884, %rd21883, 32;
	and.b64  	%rd21885, %rd21850, 4294967295;
	add.s64 	%rd21886, %rd21884, %rd21885;
	mad.lo.s64 	%rd21887, %rd1448, %rd21881, %rd21886;
	cvt.u32.u64 	%r3438, %rd21887;
	shr.u64 	%rd21888, %rd21887, 32;
	and.b64  	%rd21889, %rd21854, 4294967295;
	add.s64 	%rd21890, %rd21888, %rd21889;
	mad.lo.s64 	%rd21891, %rd1449, %rd21881, %rd21890;
	shr.u64 	%rd21892, %rd21891, 32;
	and.b64  	%rd21893, %rd21858, 4294967295;
	add.s64 	%rd21894, %rd21892, %rd21893;
	mad.lo.s64 	%rd21895, %rd1450, %rd21881, %rd21894;
	shr.u64 	%rd21896, %rd21895, 32;
	and.b64  	%rd21897, %rd21862, 4294967295;
	add.s64 	%rd21898, %rd21896, %rd21897;
	mad.lo.s64 	%rd21899, %rd1451, %rd21881, %rd21898;
	shr.u64 	%rd21900, %rd21899, 32;
	and.b64  	%rd21901, %rd21866, 4294967295;
	add.s64 	%rd21902, %rd21900, %rd21901;
	mad.lo.s64 	%rd21903, %rd1452, %rd21881, %rd21902;
	shr.u64 	%rd21904, %rd21903, 32;
	and.b64  	%rd21905, %rd21871, 4294967295;
	add.s64 	%rd21906, %rd21904, %rd21905;
	mad.lo.s64 	%rd21907, %rd1453, %rd21881, %rd21906;
	shr.u64 	%rd21908, %rd21907, 32;
	mul.wide.u32 	%rd21909, %r944, %r3437;
	and.b64  	%rd21910, %rd21874, 4294967295;
	add.s64 	%rd21911, %rd21908, %rd21910;
	add.s64 	%rd21912, %rd21911, %rd21909;
	shr.u64 	%rd21913, %rd21912, 32;
	and.b64  	%rd21914, %rd21877, 4294967295;
	add.s64 	%rd21915, %rd21913, %rd21914;
	shr.u64 	%rd21916, %rd21915, 32;
	and.b64  	%rd21917, %rd21880, 4294967295;
	add.s64 	%rd21918, %rd21916, %rd21917;
	{ .reg .b32 tmp; mov.b64 {tmp, %r3439}, %rd21918; }
	add.s32 	%r3440, %r3436, %r3439;
	mul.lo.s32 	%r3441, %r943, %r3438;
	cvt.u64.u32 	%rd21919, %r3441;
	and.b64  	%rd21920, %rd21887, 4294967295;
	mad.lo.s64 	%rd21921, %rd1447, %rd21919, %rd21920;
	shr.u64 	%rd21922, %rd21921, 32;
	and.b64  	%rd21923, %rd21891, 4294967295;
	add.s64 	%rd21924, %rd21922, %rd21923;
	mad.lo.s64 	%rd21925, %rd1448, %rd21919, %rd21924;
	cvt.u32.u64 	%r3442, %rd21925;
	shr.u64 	%rd21926, %rd21925, 32;
	and.b64  	%rd21927, %rd21895, 4294967295;
	add.s64 	%rd21928, %rd21926, %rd21927;
	mad.lo.s64 	%rd21929, %rd1449, %rd21919, %rd21928;
	shr.u64 	%rd21930, %rd21929, 32;
	and.b64  	%rd21931, %rd21899, 4294967295;
	add.s64 	%rd21932, %rd21930, %rd21931;
	mad.lo.s64 	%rd21933, %rd1450, %rd21919, %rd21932;
	shr.u64 	%rd21934, %rd21933, 32;
	and.b64  	%rd21935, %rd21903, 4294967295;
	add.s64 	%rd21936, %rd21934, %rd21935;
	mad.lo.s64 	%rd21937, %rd1451, %rd21919, %rd21936;
	shr.u64 	%rd21938, %rd21937, 32;
	and.b64  	%rd21939, %rd21907, 4294967295;
	add.s64 	%rd21940, %rd21938, %rd21939;
	mad.lo.s64 	%rd21941, %rd1452, %rd21919, %rd21940;
	shr.u64 	%rd21942, %rd21941, 32;
	and.b64  	%rd21943, %rd21912, 4294967295;
	add.s64 	%rd21944, %rd21942, %rd21943;
	mad.lo.s64 	%rd21945, %rd1453, %rd21919, %rd21944;
	shr.u64 	%rd21946, %rd21945, 32;
	mul.wide.u32 	%rd21947, %r944, %r3441;
	and.b64  	%rd21948, %rd21915, 4294967295;
	add.s64 	%rd21949, %rd21946, %rd21948;
	add.s64 	%rd21950, %rd21949, %rd21947;
	shr.u64 	%rd21951, %rd21950, 32;
	and.b64  	%rd21952, %rd21918, 4294967295;
	add.s64 	%rd21953, %rd21951, %rd21952;
	{ .reg .b32 tmp; mov.b64 {tmp, %r3443}, %rd21953; }
	add.s32 	%r3444, %r3440, %r3443;
	mul.lo.s32 	%r3445, %r943, %r3442;
	cvt.u64.u32 	%rd21954, %r3445;
	and.b64  	%rd21955, %rd21925, 4294967295;
	mad.lo.s64 	%rd21956, %rd1447, %rd21954, %rd21955;
	shr.u64 	%rd21957, %rd21956, 32;
	and.b64  	%rd21958, %rd21929, 4294967295;
	add.s64 	%rd21959, %rd21957, %rd21958;
	mad.lo.s64 	%rd1461, %rd1448, %rd21954, %rd21959;
	cvt.u32.u64 	%r4946, %rd1461;
	shr.u64 	%rd21960, %rd1461, 32;
	and.b64  	%rd21961, %rd21933, 4294967295;
	add.s64 	%rd21962, %rd21960, %rd21961;
	mad.lo.s64 	%rd1462, %rd1449, %rd21954, %rd21962;
	cvt.u32.u64 	%r4947, %rd1462;
	shr.u64 	%rd21963, %rd1462, 32;
	and.b64  	%rd21964, %rd21937, 4294967295;
	add.s64 	%rd21965, %rd21963, %rd21964;
	mad.lo.s64 	%rd1463, %rd1450, %rd21954, %rd21965;
	cvt.u32.u64 	%r4948, %rd1463;
	shr.u64 	%rd21966, %rd1463, 32;
	and.b64  	%rd21967, %rd21941, 4294967295;
	add.s64 	%rd21968, %rd21966, %rd21967;
	mad.lo.s64 	%rd1464, %rd1451, %rd21954, %rd21968;
	cvt.u32.u64 	%r4949, %rd1464;
	shr.u64 	%rd21969, %rd1464, 32;
	and.b64  	%rd21970, %rd21945, 4294967295;
	add.s64 	%rd21971, %rd21969, %rd21970;
	mad.lo.s64 	%rd1465, %rd1452, %rd21954, %rd21971;
	cvt.u32.u64 	%r4950, %rd1465;
	shr.u64 	%rd21972, %rd1465, 32;
	and.b64  	%rd21973, %rd21950, 4294967295;
	add.s64 	%rd21974, %rd21972, %rd21973;
	mad.lo.s64 	%rd1466, %rd1453, %rd21954, %rd21974;
	cvt.u32.u64 	%r4951, %rd1466;
	shr.u64 	%rd21975, %rd1466, 32;
	mul.wide.u32 	%rd21976, %r944, %r3445;
	and.b64  	%rd21977, %rd21953, 4294967295;
	add.s64 	%rd21978, %rd21975, %rd21977;
	add.s64 	%rd1467, %rd21978, %rd21976;
	cvt.u32.u64 	%r4952, %rd1467;
	{ .reg .b32 tmp; mov.b64 {tmp, %r3446}, %rd1467; }
	add.s32 	%r4953, %r3444, %r3446;
	setp.gt.u32 	%p976, %r4953, %r944;
	@%p976 bra 	$L__BB4_863;
	setp.lt.u32 	%p977, %r4953, %r944;
	@%p977 bra 	$L__BB4_864;
	cvt.u32.u64 	%r3447, %rd1453;
	setp.lt.u32 	%p978, %r3447, %r4952;
	@%p978 bra 	$L__BB4_863;
	setp.gt.u32 	%p979, %r3447, %r4952;
	@%p979 bra 	$L__BB4_864;
	cvt.u32.u64 	%r3449, %rd1452;
	setp.lt.u32 	%p980, %r3449, %r4951;
	@%p980 bra 	$L__BB4_863;
	setp.gt.u32 	%p981, %r3449, %r4951;
	@%p981 bra 	$L__BB4_864;
	cvt.u32.u64 	%r3451, %rd1451;
	setp.lt.u32 	%p982, %r3451, %r4950;
	@%p982 bra 	$L__BB4_863;
	setp.gt.u32 	%p983, %r3451, %r4950;
	@%p983 bra 	$L__BB4_864;
	cvt.u32.u64 	%r3453, %rd1450;
	setp.lt.u32 	%p984, %r3453, %r4949;
	@%p984 bra 	$L__BB4_863;
	setp.gt.u32 	%p985, %r3453, %r4949;
	@%p985 bra 	$L__BB4_864;
	cvt.u32.u64 	%r3455, %rd1449;
	setp.lt.u32 	%p986, %r3455, %r4948;
	@%p986 bra 	$L__BB4_863;
	setp.gt.u32 	%p987, %r3455, %r4948;
	@%p987 bra 	$L__BB4_864;
	cvt.u32.u64 	%r3457, %rd1448;
	setp.lt.u32 	%p988, %r3457, %r4947;
	@%p988 bra 	$L__BB4_863;
	cvt.u32.u64 	%r3459, %rd1447;
	setp.gt.u32 	%p989, %r3457, %r4947;
	setp.gt.u32 	%p990, %r3459, %r4946;
	or.pred  	%p991, %p989, %p990;
	@%p991 bra 	$L__BB4_864;
$L__BB4_863:
	and.b64  	%rd21980, %rd1461, 4294967295;
	sub.s64 	%rd21981, %rd21980, %rd1447;
	shr.u64 	%rd21982, %rd21981, 63;
	cvt.u32.u64 	%r4946, %rd21981;
	and.b64  	%rd21983, %rd1462, 4294967295;
	add.s64 	%rd21984, %rd21982, %rd1448;
	sub.s64 	%rd21985, %rd21983, %rd21984;
	shr.u64 	%rd21986, %rd21985, 63;
	cvt.u32.u64 	%r4947, %rd21985;
	and.b64  	%rd21987, %rd1463, 4294967295;
	add.s64 	%rd21988, %rd21986, %rd1449;
	sub.s64 	%rd21989, %rd21987, %rd21988;
	shr.u64 	%rd21990, %rd21989, 63;
	cvt.u32.u64 	%r4948, %rd21989;
	and.b64  	%rd21991, %rd1464, 4294967295;
	add.s64 	%rd21992, %rd21990, %rd1450;
	sub.s64 	%rd21993, %rd21991, %rd21992;
	shr.u64 	%rd21994, %rd21993, 63;
	cvt.u32.u64 	%r4949, %rd21993;
	and.b64  	%rd21995, %rd1465, 4294967295;
	add.s64 	%rd21996, %rd21994, %rd1451;
	sub.s64 	%rd21997, %rd21995, %rd21996;
	shr.u64 	%rd21998, %rd21997, 63;
	cvt.u32.u64 	%r4950, %rd21997;
	and.b64  	%rd21999, %rd1466, 4294967295;
	add.s64 	%rd22000, %rd21998, %rd1452;
	sub.s64 	%rd22001, %rd21999, %rd22000;
	shr.u64 	%rd22002, %rd22001, 63;
	cvt.u32.u64 	%r4951, %rd22001;
	and.b64  	%rd22003, %rd1467, 4294967295;
	add.s64 	%rd22004, %rd22002, %rd1453;
	sub.s64 	%rd22005, %rd22003, %rd22004;
	shr.u64 	%rd22006, %rd22005, 63;
	cvt.u32.u64 	%r4952, %rd22005;
	cvt.u32.u64 	%r3460, %rd22006;
	add.s32 	%r3461, %r944, %r3460;
	sub.s32 	%r4953, %r4953, %r3461;
$L__BB4_864:
	mov.b32 	%r3463, -1;
	mov.b32 	%r3464, -2;
	mov.b32 	%r3465, -979;
	st.local.v4.u32 	[%rd4], {%r3465, %r3464, %r3463, %r3463};
	st.local.v4.u32 	[%rd4+16], {%r3463, %r3463, %r3463, %r3463};
	mov.b32 	%r4954, 255;
$L__BB4_865:
	shr.u32 	%r3466, %r4954, 5;
	and.b32  	%r3467, %r4954, 31;
	mul.wide.u32 	%rd22007, %r3466, 4;
	add.s64 	%rd22008, %rd4, %rd22007;
	ld.local.u32 	%r3468, [%rd22008];
	shr.u32 	%r3469, %r3468, %r3467;
	and.b32  	%r3470, %r3469, 1;
	setp.eq.b32 	%p992, %r3470, 1;
	mov.u32 	%r4955, %r4954;
	@%p992 bra 	$L__BB4_883;
	add.s32 	%r4955, %r4954, -1;
	shr.u32 	%r3471, %r4955, 5;
	and.b32  	%r3472, %r4955, 31;
	mul.wide.u32 	%rd22009, %r3471, 4;
	add.s64 	%rd22010, %rd4, %rd22009;
	ld.local.u32 	%r3473, [%rd22010];
	shr.u32 	%r3474, %r3473, %r3472;
	and.b32  	%r3475, %r3474, 1;
	setp.eq.b32 	%p993, %r3475, 1;
	@%p993 bra 	$L__BB4_883;
	add.s32 	%r4955, %r4954, -2;
	shr.u32 	%r3476, %r4955, 5;
	and.b32  	%r3477, %r4955, 31;
	mul.wide.u32 	%rd22011, %r3476, 4;
	add.s64 	%rd22012, %rd4, %rd22011;
	ld.local.u32 	%r3478, [%rd22012];
	shr.u32 	%r3479, %r3478, %r3477;
	and.b32  	%r3480, %r3479, 1;
	setp.eq.b32 	%p994, %r3480, 1;
	@%p994 bra 	$L__BB4_883;
	add.s32 	%r4955, %r4954, -3;
	shr.u32 	%r3481, %r4955, 5;
	and.b32  	%r3482, %r4955, 31;
	mul.wide.u32 	%rd22013, %r3481, 4;
	add.s64 	%rd22014, %rd4, %rd22013;
	ld.local.u32 	%r3483, [%rd22014];
	shr.u32 	%r3484, %r3483, %r3482;
	and.b32  	%r3485, %r3484, 1;
	setp.eq.b32 	%p995, %r3485, 1;
	@%p995 bra 	$L__BB4_883;
	add.s32 	%r4955, %r4954, -4;
	shr.u32 	%r3486, %r4955, 5;
	and.b32  	%r3487, %r4955, 31;
	mul.wide.u32 	%rd22015, %r3486, 4;
	add.s64 	%rd22016, %rd4, %rd22015;
	ld.local.u32 	%r3488, [%rd22016];
	shr.u32 	%r3489, %r3488, %r3487;
	and.b32  	%r3490, %r3489, 1;
	setp.eq.b32 	%p996, %r3490, 1;
	@%p996 bra 	$L__BB4_883;
	add.s32 	%r4955, %r4954, -5;
	shr.u32 	%r3491, %r4955, 5;
	and.b32  	%r3492, %r4955, 31;
	mul.wide.u32 	%rd22017, %r3491, 4;
	add.s64 	%rd22018, %rd4, %rd22017;
	ld.local.u32 	%r3493, [%rd22018];
	shr.u32 	%r3494, %r3493, %r3492;
	and.b32  	%r3495, %r3494, 1;
	setp.eq.b32 	%p997, %r3495, 1;
	@%p997 bra 	$L__BB4_883;
	add.s32 	%r4955, %r4954, -6;
	shr.u32 	%r3496, %r4955, 5;
	and.b32  	%r3497, %r4955, 31;
	mul.wide.u32 	%rd22019, %r3496, 4;
	add.s64 	%rd22020, %rd4, %rd22019;
	ld.local.u32 	%r3498, [%rd22020];
	shr.u32 	%r3499, %r3498, %r3497;
	and.b32  	%r3500, %r3499, 1;
	setp.eq.b32 	%p998, %r3500, 1;
	@%p998 bra 	$L__BB4_883;
	add.s32 	%r4955, %r4954, -7;
	shr.u32 	%r3501, %r4955, 5;
	and.b32  	%r3502, %r4955, 31;
	mul.wide.u32 	%rd22021, %r3501, 4;
	add.s64 	%rd22022, %rd4, %rd22021;
	ld.local.u32 	%r3503, [%rd22022];
	shr.u32 	%r3504, %r3503, %r3502;
	and.b32  	%r3505, %r3504, 1;
	setp.eq.b32 	%p999, %r3505, 1;
	@%p999 bra 	$L__BB4_883;
	add.s32 	%r4955, %r4954, -8;
	shr.u32 	%r3506, %r4955, 5;
	and.b32  	%r3507, %r4955, 31;
	mul.wide.u32 	%rd22023, %r3506, 4;
	add.s64 	%rd22024, %rd4, %rd22023;
	ld.local.u32 	%r3508, [%rd22024];
	shr.u32 	%r3509, %r3508, %r3507;
	and.b32  	%r3510, %r3509, 1;
	setp.eq.b32 	%p1000, %r3510, 1;
	@%p1000 bra 	$L__BB4_883;
	add.s32 	%r4955, %r4954, -9;
	shr.u32 	%r3511, %r4955, 5;
	and.b32  	%r3512, %r4955, 31;
	mul.wide.u32 	%rd22025, %r3511, 4;
	add.s64 	%rd22026, %rd4, %rd22025;
	ld.local.u32 	%r3513, [%rd22026];
	shr.u32 	%r3514, %r3513, %r3512;
	and.b32  	%r3515, %r3514, 1;
	setp.eq.b32 	%p1001, %r3515, 1;
	@%p1001 bra 	$L__BB4_883;
	add.s32 	%r4955, %r4954, -10;
	shr.u32 	%r3516, %r4955, 5;
	and.b32  	%r3517, %r4955, 31;
	mul.wide.u32 	%rd22027, %r3516, 4;
	add.s64 	%rd22028, %rd4, %rd22027;
	ld.local.u32 	%r3518, [%rd22028];
	shr.u32 	%r3519, %r3518, %r3517;
	and.b32  	%r3520, %r3519, 1;
	setp.eq.b32 	%p1002, %r3520, 1;
	@%p1002 bra 	$L__BB4_883;
	add.s32 	%r4955, %r4954, -11;
	shr.u32 	%r3521, %r4955, 5;
	and.b32  	%r3522, %r4955, 31;
	mul.wide.u32 	%rd22029, %r3521, 4;
	add.s64 	%rd22030, %rd4, %rd22029;
	ld.local.u32 	%r3523, [%rd22030];
	shr.u32 	%r3524, %r3523, %r3522;
	and.b32  	%r3525, %r3524, 1;
	setp.eq.b32 	%p1003, %r3525, 1;
	@%p1003 bra 	$L__BB4_883;
	add.s32 	%r4955, %r4954, -12;
	shr.u32 	%r3526, %r4955, 5;
	and.b32  	%r3527, %r4955, 31;
	mul.wide.u32 	%rd22031, %r3526, 4;
	add.s64 	%rd22032, %rd4, %rd22031;
	ld.local.u32 	%r3528, [%rd22032];
	shr.u32 	%r3529, %r3528, %r3527;
	and.b32  	%r3530, %r3529, 1;
	setp.eq.b32 	%p1004, %r3530, 1;
	@%p1004 bra 	$L__BB4_883;
	add.s32 	%r4955, %r4954, -13;
	shr.u32 	%r3531, %r4955, 5;
	and.b32  	%r3532, %r4955, 31;
	mul.wide.u32 	%rd22033, %r3531, 4;
	add.s64 	%rd22034, %rd4, %rd22033;
	ld.local.u32 	%r3533, [%rd22034];
	shr.u32 	%r3534, %r3533, %r3532;
	and.b32  	%r3535, %r3534, 1;
	setp.eq.b32 	%p1005, %r3535, 1;
	@%p1005 bra 	$L__BB4_883;
	add.s32 	%r4955, %r4954, -14;
	shr.u32 	%r3536, %r4955, 5;
	and.b32  	%r3537, %r4955, 31;
	mul.wide.u32 	%rd22035, %r3536, 4;
	add.s64 	%rd22036, %rd4, %rd22035;
	ld.local.u32 	%r3538, [%rd22036];
	shr.u32 	%r3539, %r3538, %r3537;
	and.b32  	%r3540, %r3539, 1;
	setp.eq.b32 	%p1006, %r3540, 1;
	@%p1006 bra 	$L__BB4_883;
	add.s32 	%r4955, %r4954, -15;
	shr.u32 	%r3541, %r4955, 5;
	and.b32  	%r3542, %r4955, 31;
	mul.wide.u32 	%rd22037, %r3541, 4;
	add.s64 	%rd22038, %rd4, %rd22037;
	ld.local.u32 	%r3543, [%rd22038];
	shr.u32 	%r3544, %r3543, %r3542;
	and.b32  	%r3545, %r3544, 1;
	setp.eq.b32 	%p1007, %r3545, 1;
	@%p1007 bra 	$L__BB4_883;
	add.s32 	%r4954, %r4954, -16;
	setp.ne.s32 	%p1143, %r4955, 0;
	@%p1143 bra 	$L__BB4_865;
	ld.const.u32 	%r4982, [ONE_MONT];
	ld.const.u32 	%r4983, [ONE_MONT+4];
	ld.const.u32 	%r4984, [ONE_MONT+8];
	ld.const.u32 	%r4985, [ONE_MONT+12];
	ld.const.u32 	%r4986, [ONE_MONT+16];
	ld.const.u32 	%r4987, [ONE_MONT+20];
	ld.const.u32 	%r4988, [ONE_MONT+24];
	ld.const.u32 	%r4989, [ONE_MONT+28];
	bra.uni 	$L__BB4_1015;
$L__BB4_883:
	st.local.v4.u32 	[%rd5+32], {%r4946, %r4947, %r4948, %r4949};
	st.local.v4.u32 	[%rd5+48], {%r4950, %r4951, %r4952, %r4953};
	mov.b32 	%r4964, 2;
	mov.u32 	%r4965, %r4953;
	mov.u32 	%r4966, %r4952;
	mov.u32 	%r4967, %r4951;
	mov.u32 	%r4968, %r4950;
	mov.u32 	%r4969, %r4949;
	mov.u32 	%r4970, %r4948;
	mov.u32 	%r4971, %r4947;
	mov.u32 	%r4972, %r4946;
$L__BB4_884:
	mul.wide.u32 	%rd22039, %r4964, 32;
	add.s64 	%rd1468, %rd5, %rd22039;
	mul.wide.u32 	%rd22040, %r4946, %r4972;
	cvt.u32.u64 	%r3547, %rd22040;
	shr.u64 	%rd22041, %rd22040, 32;
	mul.wide.u32 	%rd22042, %r4947, %r4972;
	add.s64 	%rd22043, %rd22041, %rd22042;
	shr.u64 	%rd22044, %rd22043, 32;
	mul.wide.u32 	%rd22045, %r4948, %r4972;
	add.s64 	%rd22046, %rd22044, %rd22045;
	shr.u64 	%rd22047, %rd22046, 32;
	mul.wide.u32 	%rd22048, %r4949, %r4972;
	add.s64 	%rd22049, %rd22047, %rd22048;
	shr.u64 	%rd22050, %rd22049, 32;
	mul.wide.u32 	%rd22051, %r4950, %r4972;
	add.s64 	%rd22052, %rd22050, %rd22051;
	shr.u64 	%rd22053, %rd22052, 32;
	mul.wide.u32 	%rd22054, %r4951, %r4972;
	add.s64 	%rd22055, %rd22053, %rd22054;
	shr.u64 	%rd22056, %rd22055, 32;
	mul.wide.u32 	%rd22057, %r4952, %r4972;
	add.s64 	%rd22058, %rd22056, %rd22057;
	shr.u64 	%rd22059, %rd22058, 32;
	mul.wide.u32 	%rd22060, %r4953, %r4972;
	add.s64 	%rd22061, %rd22059, %rd22060;
	shr.u64 	%rd22062, %rd22061, 32;
	mul.wide.u32 	%rd22063, %r4946, %r4971;
	and.b64  	%rd22064, %rd22043, 4294967295;
	add.s64 	%rd22065, %rd22063, %rd22064;
	shr.u64 	%rd22066, %rd22065, 32;
	mul.wide.u32 	%rd22067, %r4947, %r4971;
	and.b64  	%rd22068, %rd22046, 4294967295;
	add.s64 	%rd22069, %rd22066, %rd22068;
	add.s64 	%rd22070, %rd22069, %rd22067;
	shr.u64 	%rd22071, %rd22070, 32;
	mul.wide.u32 	%rd22072, %r4948, %r4971;
	and.b64  	%rd22073, %rd22049, 4294967295;
	add.s64 	%rd22074, %rd22071, %rd22073;
	add.s64 	%rd22075, %rd22074, %rd22072;
	shr.u64 	%rd22076, %rd22075, 32;
	mul.wide.u32 	%rd22077, %r4949, %r4971;
	and.b64  	%rd22078, %rd22052, 4294967295;
	add.s64 	%rd22079, %rd22076, %rd22078;
	add.s64 	%rd22080, %rd22079, %rd22077;
	shr.u64 	%rd22081, %rd22080, 32;
	mul.wide.u32 	%rd22082, %r4950, %r4971;
	and.b64  	%rd22083, %rd22055, 4294967295;
	add.s64 	%rd22084, %rd22081, %rd22083;
	add.s64 	%rd22085, %rd22084, %rd22082;
	shr.u64 	%rd22086, %rd22085, 32;
	mul.wide.u32 	%rd22087, %r4951, %r4971;
	and.b64  	%rd22088, %rd22058, 4294967295;
	add.s64 	%rd22089, %rd22086, %rd22088;
	add.s64 	%rd22090, %rd22089, %rd22087;
	shr.u64 	%rd22091, %rd22090, 32;
	mul.wide.u32 	%rd22092, %r4952, %r4971;
	and.b64  	%rd22093, %rd22061, 4294967295;
	add.s64 	%rd22094, %rd22091, %rd22093;
	add.s64 	%rd22095, %rd22094, %rd22092;
	shr.u64 	%rd22096, %rd22095, 32;
	mul.wide.u32 	%rd22097, %r4953, %r4971;
	add.s64 	%rd22098, %rd22096, %rd22062;
	add.s64 	%rd22099, %rd22098, %rd22097;
	shr.u64 	%rd22100, %rd22099, 32;
	mul.wide.u32 	%rd22101, %r4946, %r4970;
	and.b64  	%rd22102, %rd22070, 4294967295;
	add.s64 	%rd22103, %rd22101, %rd22102;
	shr.u64 	%rd22104, %rd22103, 32;
	mul.wide.u32 	%rd22105, %r4947, %r4970;
	and.b64  	%rd22106, %rd22075, 4294967295;
	add.s64 	%rd22107, %rd22104, %rd22106;
	add.s64 	%rd22108, %rd22107, %rd22105;
	shr.u64 	%rd22109, %rd22108, 32;
	mul.wide.u32 	%rd22110, %r4948, %r4970;
	and.b64  	%rd22111, %rd22080, 4294967295;
	add.s64 	%rd22112, %rd22109, %rd22111;
	add.s64 	%rd22113, %rd22112, %rd22110;
	shr.u64 	%rd22114, %rd22113, 32;
	mul.wide.u32 	%rd22115, %r4949, %r4970;
	and.b64  	%rd22116, %rd22085, 4294967295;
	add.s64 	%rd22117, %rd22114, %rd22116;
	add.s64 	%rd22118, %rd22117, %rd22115;
	shr.u64 	%rd22119, %rd22118, 32;
	mul.wide.u32 	%rd22120, %r4950, %r4970;
	and.b64  	%rd22121, %rd22090, 4294967295;
	add.s64 	%rd22122, %rd22119, %rd22121;
	add.s64 	%rd22123, %rd22122, %rd22120;
	shr.u64 	%rd22124, %rd22123, 32;
	mul.wide.u32 	%rd22125, %r4951, %r4970;
	and.b64  	%rd22126, %rd22095, 4294967295;
	add.s64 	%rd22127, %rd22124, %rd22126;
	add.s64 	%rd22128, %rd22127, %rd22125;
	shr.u64 	%rd22129, %rd22128, 32;
	mul.wide.u32 	%rd22130, %r4952, %r4970;
	and.b64  	%rd22131, %rd22099, 4294967295;
	add.s64 	%rd22132, %rd22129, %rd22131;
	add.s64 	%rd22133, %rd22132, %rd22130;
	shr.u64 	%rd22134, %rd22133, 32;
	mul.wide.u32 	%rd22135, %r4953, %r4970;
	add.s64 	%rd22136, %rd22134, %rd22100;
	add.s64 	%rd22137, %rd22136, %rd22135;
	shr.u64 	%rd22138, %rd22137, 32;
	mul.wide.u32 	%rd22139, %r4946, %r4969;
	and.b64  	%rd22140, %rd22108, 4294967295;
	add.s64 	%rd22141, %rd22139, %rd22140;
	shr.u64 	%rd22142, %rd22141, 32;
	mul.wide.u32 	%rd22143, %r4947, %r4969;
	and.b64  	%rd22144, %rd22113, 4294967295;
	add.s64 	%rd22145, %rd22142, %rd22144;
	add.s64 	%rd22146, %rd22145, %rd22143;
	shr.u64 	%rd22147, %rd22146, 32;
	mul.wide.u32 	%rd22148, %r4948, %r4969;
	and.b64  	%rd22149, %rd22118, 4294967295;
	add.s64 	%rd22150, %rd22147, %rd22149;
	add.s64 	%rd22151, %rd22150, %rd22148;
	shr.u64 	%rd22152, %rd22151, 32;
	mul.wide.u32 	%rd22153, %r4949, %r4969;
	and.b64  	%rd22154, %rd22123, 4294967295;
	add.s64 	%rd22155, %rd22152, %rd22154;
	add.s64 	%rd22156, %rd22155, %rd22153;
	shr.u64 	%rd22157, %rd22156, 32;
	mul.wide.u32 	%rd22158, %r4950, %r4969;
	and.b64  	%rd22159, %rd22128, 4294967295;
	add.s64 	%rd22160, %rd22157, %rd22159;
	add.s64 	%rd22161, %rd22160, %rd22158;
	shr.u64 	%rd22162, %rd22161, 32;
	mul.wide.u32 	%rd22163, %r4951, %r4969;
	and.b64  	%rd22164, %rd22133, 4294967295;
	add.s64 	%rd22165, %rd22162, %rd22164;
	add.s64 	%rd22166, %rd22165, %rd22163;
	shr.u64 	%rd22167, %rd22166, 32;
	mul.wide.u32 	%rd22168, %r4952, %r4969;
	and.b64  	%rd22169, %rd22137, 4294967295;
	add.s64 	%rd22170, %rd22167, %rd22169;
	add.s64 	%rd22171, %rd22170, %rd22168;
	shr.u64 	%rd22172, %rd22171, 32;
	mul.wide.u32 	%rd22173, %r4953, %r4969;
	add.s64 	%rd22174, %rd22172, %rd22138;
	add.s64 	%rd22175, %rd22174, %rd22173;
	shr.u64 	%rd22176, %rd22175, 32;
	mul.wide.u32 	%rd22177, %r4946, %r4968;
	and.b64  	%rd22178, %rd22146, 4294967295;
	add.s64 	%rd22179, %rd22177, %rd22178;
	shr.u64 	%rd22180, %rd22179, 32;
	mul.wide.u32 	%rd22181, %r4947, %r4968;
	and.b64  	%rd22182, %rd22151, 4294967295;
	add.s64 	%rd22183, %rd22180, %rd22182;
	add.s64 	%rd22184, %rd22183, %rd22181;
	shr.u64 	%rd22185, %rd22184, 32;
	mul.wide.u32 	%rd22186, %r4948, %r4968;
	and.b64  	%rd22187, %rd22156, 4294967295;
	add.s64 	%rd22188, %rd22185, %rd22187;
	add.s64 	%rd22189, %rd22188, %rd22186;
	shr.u64 	%rd22190, %rd22189, 32;
	mul.wide.u32 	%rd22191, %r4949, %r4968;
	and.b64  	%rd22192, %rd22161, 4294967295;
	add.s64 	%rd22193, %rd22190, %rd22192;
	add.s64 	%rd22194, %rd22193, %rd22191;
	shr.u64 	%rd22195, %rd22194, 32;
	mul.wide.u32 	%rd22196, %r4950, %r4968;
	and.b64  	%rd22197, %rd22166, 4294967295;
	add.s64 	%rd22198, %rd22195, %rd22197;
	add.s64 	%rd22199, %rd22198, %rd22196;
	shr.u64 	%rd22200, %rd22199, 32;
	mul.wide.u32 	%rd22201, %r4951, %r4968;
	and.b64  	%rd22202, %rd22171, 4294967295;
	add.s64 	%rd22203, %rd22200, %rd22202;
	add.s64 	%rd22204, %rd22203, %rd22201;
	shr.u64 	%rd22205, %rd22204, 32;
	mul.wide.u32 	%rd22206, %r4952, %r4968;
	and.b64  	%rd22207, %rd22175, 4294967295;
	add.s64 	%rd22208, %rd22205, %rd22207;
	add.s64 	%rd22209, %rd22208, %rd22206;
	shr.u64 	%rd22210, %rd22209, 32;
	mul.wide.u32 	%rd22211, %r4953, %r4968;
	add.s64 	%rd22212, %rd22210, %rd22176;
	add.s64 	%rd22213, %rd22212, %rd22211;
	shr.u64 	%rd22214, %rd22213, 32;
	mul.wide.u32 	%rd22215, %r4946, %r4967;
	and.b64  	%rd22216, %rd22184, 4294967295;
	add.s64 	%rd22217, %rd22215, %rd22216;
	shr.u64 	%rd22218, %rd22217, 32;
	mul.wide.u32 	%rd22219, %r4947, %r4967;
	and.b64  	%rd22220, %rd22189, 4294967295;
	add.s64 	%rd22221, %rd22218, %rd22220;
	add.s64 	%rd22222, %rd22221, %rd22219;
	shr.u64 	%rd22223, %rd22222, 32;
	mul.wide.u32 	%rd22224, %r4948, %r4967;
	and.b64  	%rd22225, %rd22194, 4294967295;
	add.s64 	%rd22226, %rd22223, %rd22225;
	add.s64 	%rd22227, %rd22226, %rd22224;
	shr.u64 	%rd22228, %rd22227, 32;
	mul.wide.u32 	%rd22229, %r4949, %r4967;
	and.b64  	%rd22230, %rd22199, 4294967295;
	add.s64 	%rd22231, %rd22228, %rd22230;
	add.s64 	%rd22232, %rd22231, %rd22229;
	shr.u64 	%rd22233, %rd22232, 32;
	mul.wide.u32 	%rd22234, %r4950, %r4967;
	and.b64  	%rd22235, %rd22204, 4294967295;
	add.s64 	%rd22236, %rd22233, %rd22235;
	add.s64 	%rd22237, %rd22236, %rd22234;
	shr.u64 	%rd22238, %rd22237, 32;
	mul.wide.u32 	%rd22239, %r4951, %r4967;
	and.b64  	%rd22240, %rd22209, 4294967295;
	add.s64 	%rd22241, %rd22238, %rd22240;
	add.s64 	%rd22242, %rd22241, %rd22239;
	shr.u64 	%rd22243, %rd22242, 32;
	mul.wide.u32 	%rd22244, %r4952, %r4967;
	and.b64  	%rd22245, %rd22213, 4294967295;
	add.s64 	%rd22246, %rd22243, %rd22245;
	add.s64 	%rd22247, %rd22246, %rd22244;
	shr.u64 	%rd22248, %rd22247, 32;
	mul.wide.u32 	%rd22249, %r4953, %r4967;
	add.s64 	%rd22250, %rd22248, %rd22214;
	add.s64 	%rd22251, %rd22250, %rd22249;
	shr.u64 	%rd22252, %rd22251, 32;
	mul.wide.u32 	%rd22253, %r4946, %r4966;
	and.b64  	%rd22254, %rd22222, 4294967295;
	add.s64 	%rd22255, %rd22253, %rd22254;
	shr.u64 	%rd22256, %rd22255, 32;
	mul.wide.u32 	%rd22257, %r4947, %r4966;
	and.b64  	%rd22258, %rd22227, 4294967295;
	add.s64 	%rd22259, %rd22256, %rd22258;
	add.s64 	%rd22260, %rd22259, %rd22257;
	shr.u64 	%rd22261, %rd22260, 32;
	mul.wide.u32 	%rd22262, %r4948, %r4966;
	and.b64  	%rd22263, %rd22232, 4294967295;
	add.s64 	%rd22264, %rd22261, %rd22263;
	add.s64 	%rd22265, %rd22264, %rd22262;
	shr.u64 	%rd22266, %rd22265, 32;
	mul.wide.u32 	%rd22267, %r4949, %r4966;
	and.b64  	%rd22268, %rd22237, 4294967295;
	add.s64 	%rd22269, %rd22266, %rd22268;
	add.s64 	%rd22270, %rd22269, %rd22267;
	shr.u64 	%rd22271, %rd22270, 32;
	mul.wide.u32 	%rd22272, %r4950, %r4966;
	and.b64  	%rd22273, %rd22242, 4294967295;
	add.s64 	%rd22274, %rd22271, %rd22273;
	add.s64 	%rd22275, %rd22274, %rd22272;
	shr.u64 	%rd22276, %rd22275, 32;
	mul.wide.u32 	%rd22277, %r4951, %r4966;
	and.b64  	%rd22278, %rd22247, 4294967295;
	add.s64 	%rd22279, %rd22276, %rd22278;
	add.s64 	%rd22280, %rd22279, %rd22277;
	shr.u64 	%rd22281, %rd22280, 32;
	mul.wide.u32 	%rd22282, %r4952, %r4966;
	and.b64  	%rd22283, %rd22251, 4294967295;
	add.s64 	%rd22284, %rd22281, %rd22283;
	add.s64 	%rd22285, %rd22284, %rd22282;
	shr.u64 	%rd22286, %rd22285, 32;
	mul.wide.u32 	%rd22287, %r4953, %r4966;
	add.s64 	%rd22288, %rd22286, %rd22252;
	add.s64 	%rd22289, %rd22288, %rd22287;
	shr.u64 	%rd22290, %rd22289, 32;
	mul.wide.u32 	%rd22291, %r4946, %r4965;
	and.b64  	%rd22292, %rd22260, 4294967295;
	add.s64 	%rd22293, %rd22291, %rd22292;
	shr.u64 	%rd22294, %rd22293, 32;
	mul.wide.u32 	%rd22295, %r4947, %r4965;
	and.b64  	%rd22296, %rd22265, 4294967295;
	add.s64 	%rd22297, %rd22294, %rd22296;
	add.s64 	%rd22298, %rd22297, %rd22295;
	shr.u64 	%rd22299, %rd22298, 32;
	mul.wide.u32 	%rd22300, %r4948, %r4965;
	and.b64  	%rd22301, %rd22270, 4294967295;
	add.s64 	%rd22302, %rd22299, %rd22301;
	add.s64 	%rd22303, %rd22302, %rd22300;
	shr.u64 	%rd22304, %rd22303, 32;
	mul.wide.u32 	%rd22305, %r4949, %r4965;
	and.b64  	%rd22306, %rd22275, 4294967295;
	add.s64 	%rd22307, %rd22304, %rd22306;
	add.s64 	%rd22308, %rd22307, %rd22305;
	shr.u64 	%rd22309, %rd22308, 32;
	mul.wide.u32 	%rd22310, %r4950, %r4965;
	and.b64  	%rd22311, %rd22280, 4294967295;
	add.s64 	%rd22312, %rd22309, %rd22311;
	add.s64 	%rd22313, %rd22312, %rd22310;
	shr.u64 	%rd22314, %rd22313, 32;
	mul.wide.u32 	%rd22315, %r4951, %r4965;
	and.b64  	%rd22316, %rd22285, 4294967295;
	add.s64 	%rd22317, %rd22314, %rd22316;
	add.s64 	%rd22318, %rd22317, %rd22315;
	shr.u64 	%rd22319, %rd22318, 32;
	mul.wide.u32 	%rd22320, %r4952, %r4965;
	and.b64  	%rd22321, %rd22289, 4294967295;
	add.s64 	%rd22322, %rd22319, %rd22321;
	add.s64 	%rd22323, %rd22322, %rd22320;
	shr.u64 	%rd22324, %rd22323, 32;
	mul.wide.u32 	%rd22325, %r4953, %r4965;
	add.s64 	%rd22326, %rd22324, %rd22290;
	add.s64 	%rd22327, %rd22326, %rd22325;
	{ .reg .b32 tmp; mov.b64 {tmp, %r3548}, %rd22327; }
	mul.lo.s32 	%r3549, %r943, %r3547;
	cvt.u64.u32 	%rd22328, %r3549;
	and.b64  	%rd22329, %rd22040, 4294967295;
	mad.lo.s64 	%rd22330, %rd1447, %rd22328, %rd22329;
	shr.u64 	%rd22331, %rd22330, 32;
	and.b64  	%rd22332, %rd22065, 4294967295;
	add.s64 	%rd22333, %rd22331, %rd22332;
	mad.lo.s64 	%rd22334, %rd1448, %rd22328, %rd22333;
	cvt.u32.u64 	%r3550, %rd22334;
	shr.u64 	%rd22335, %rd22334, 32;
	and.b64  	%rd22336, %rd22103, 4294967295;
	add.s64 	%rd22337, %rd22335, %rd22336;
	mad.lo.s64 	%rd22338, %rd1449, %rd22328, %rd22337;
	shr.u64 	%rd22339, %rd22338, 32;
	and.b64  	%rd22340, %rd22141, 4294967295;
	add.s64 	%rd22341, %rd22339, %rd22340;
	mad.lo.s64 	%rd22342, %rd1450, %rd22328, %rd22341;
	shr.u64 	%rd22343, %rd22342, 32;
	and.b64  	%rd22344, %rd22179, 4294967295;
	add.s64 	%rd22345, %rd22343, %rd22344;
	mad.lo.s64 	%rd22346, %rd1451, %rd22328, %rd22345;
	shr.u64 	%rd22347, %rd22346, 32;
	and.b64  	%rd22348, %rd22217, 4294967295;
	add.s64 	%rd22349, %rd22347, %rd22348;
	mad.lo.s64 	%rd22350, %rd1452, %rd22328, %rd22349;
	shr.u64 	%rd22351, %rd22350, 32;
	and.b64  	%rd22352, %rd22255, 4294967295;
	add.s64 	%rd22353, %rd22351, %rd22352;
	mad.lo.s64 	%rd22354, %rd1453, %rd22328, %rd22353;
	shr.u64 	%rd22355, %rd22354, 32;
	mul.wide.u32 	%rd22356, %r944, %r3549;
	and.b64  	%rd22357, %rd22293, 4294967295;
	add.s64 	%rd22358, %rd22355, %rd22357;
	add.s64 	%rd22359, %rd22358, %rd22356;
	shr.u64 	%rd22360, %rd22359, 32;
	and.b64  	%rd22361, %rd22298, 4294967295;
	add.s64 	%rd22362, %rd22360, %rd22361;
	shr.u64 	%rd22363, %rd22362, 32;
	and.b64  	%rd22364, %rd22303, 4294967295;
	add.s64 	%rd22365, %rd22363, %rd22364;
	shr.u64 	%rd22366, %rd22365, 32;
	and.b64  	%rd22367, %rd22308, 4294967295;
	add.s64 	%rd22368, %rd22366, %rd22367;
	shr.u64 	%rd22369, %rd22368, 32;
	and.b64  	%rd22370, %rd22313, 4294967295;
	add.s64 	%rd22371, %rd22369, %rd22370;
	shr.u64 	%rd22372, %rd22371, 32;
	and.b64  	%rd22373, %rd22318, 4294967295;
	add.s64 	%rd22374, %rd22372, %rd22373;
	shr.u64 	%rd22375, %rd22374, 32;
	and.b64  	%rd22376, %rd22323, 4294967295;
	add.s64 	%rd22377, %rd22375, %rd22376;
	shr.u64 	%rd22378, %rd22377, 32;
	and.b64  	%rd22379, %rd22327, 4294967295;
	add.s64 	%rd22380, %rd22378, %rd22379;
	{ .reg .b32 tmp; mov.b64 {tmp, %r3551}, %rd22380; }
	add.s32 	%r3552, %r3548, %r3551;
	mul.lo.s32 	%r3553, %r943, %r3550;
	cvt.u64.u32 	%rd22381, %r3553;
	and.b64  	%rd22382, %rd22334, 4294967295;
	mad.lo.s64 	%rd22383, %rd1447, %rd22381, %rd22382;
	shr.u64 	%rd22384, %rd22383, 32;
	and.b64  	%rd22385, %rd22338, 4294967295;
	add.s64 	%rd22386, %rd22384, %rd22385;
	mad.lo.s64 	%rd22387, %rd1448, %rd22381, %rd22386;
	cvt.u32.u64 	%r3554, %rd22387;
	shr.u64 	%rd22388, %rd22387, 32;
	and.b64  	%rd22389, %rd22342, 4294967295;
	add.s64 	%rd22390, %rd22388, %rd22389;
	mad.lo.s64 	%rd22391, %rd1449, %rd22381, %rd22390;
	shr.u64 	%rd22392, %rd22391, 32;
	and.b64  	%rd22393, %rd22346, 4294967295;
	add.s64 	%rd22394, %rd22392, %rd22393;
	mad.lo.s64 	%rd22395, %rd1450, %rd22381, %rd22394;
	shr.u64 	%rd22396, %rd22395, 32;
	and.b64  	%rd22397, %rd22350, 4294967295;
	add.s64 	%rd22398, %rd22396, %rd22397;
	mad.lo.s64 	%rd22399, %rd1451, %rd22381, %rd22398;
	shr.u64 	%rd22400, %rd22399, 32;
	and.b64  	%rd22401, %rd22354, 4294967295;
	add.s64 	%rd22402, %rd22400, %rd22401;
	mad.lo.s64 	%rd22403, %rd1452, %rd22381, %rd22402;
	shr.u64 	%rd22404, %rd22403, 32;
	and.b64  	%rd22405, %rd22359, 4294967295;
	add.s64 	%rd22406, %rd22404, %rd22405;
	mad.lo.s64 	%rd22407, %rd1453, %rd22381, %rd22406;
	shr.u64 	%rd22408, %rd22407, 32;
	mul.wide.u32 	%rd22409, %r944, %r3553;
	and.b64  	%rd22410, %rd22362, 4294967295;
	add.s64 	%rd22411, %rd22408, %rd22410;
	add.s64 	%rd22412, %rd22411, %rd22409;
	shr.u64 	%rd22413, %rd22412, 32;
	and.b64  	%rd22414, %rd22365, 4294967295;
	add.s64 	%rd22415, %rd22413, %rd22414;
	shr.u64 	%rd22416, %rd22415, 32;
	and.b64  	%rd22417, %rd22368, 4294967295;
	add.s64 	%rd22418, %rd22416, %rd22417;
	shr.u64 	%rd22419, %rd22418, 32;
	and.b64  	%rd22420, %rd22371, 4294967295;
	add.s64 	%rd22421, %rd22419, %rd22420;
	shr.u64 	%rd22422, %rd22421, 32;
	and.b64  	%rd22423, %rd22374, 4294967295;
	add.s64 	%rd22424, %rd22422, %rd22423;
	shr.u64 	%rd22425, %rd22424, 32;
	and.b64  	%rd22426, %rd22377, 4294967295;
	add.s64 	%rd22427, %rd22425, %rd22426;
	shr.u64 	%rd22428, %rd22427, 32;
	and.b64  	%rd22429, %rd22380, 4294967295;
	add.s64 	%rd22430, %rd22428, %rd22429;
	{ .reg .b32 tmp; mov.b64 {tmp, %r3555}, %rd22430; }
	add.s32 	%r3556, %r3552, %r3555;
	mul.lo.s32 	%r3557, %r943, %r3554;
	cvt.u64.u32 	%rd22431, %r3557;
	and.b64  	%rd22432, %rd22387, 4294967295;
	mad.lo.s64 	%rd22433, %rd1447, %rd22431, %rd22432;
	shr.u64 	%rd22434, %rd22433, 32;
	and.b64  	%rd22435, %rd22391, 4294967295;
	add.s64 	%rd22436, %rd22434, %rd22435;
	mad.lo.s64 	%rd22437, %rd1448, %rd22431, %rd22436;
	cvt.u32.u64 	%r3558, %rd22437;
	shr.u64 	%rd22438, %rd22437, 32;
	and.b64  	%rd22439, %rd22395, 4294967295;
	add.s64 	%rd22440, %rd22438, %rd22439;
	mad.lo.s64 	%rd22441, %rd1449, %rd22431, %rd22440;
	shr.u64 	%rd22442, %rd22441, 32;
	and.b64  	%rd22443, %rd22399, 4294967295;
	add.s64 	%rd22444, %rd22442, %rd22443;
	mad.lo.s64 	%rd22445, %rd1450, %rd22431, %rd22444;
	shr.u64 	%rd22446, %rd22445, 32;
	and.b64  	%rd22447, %rd22403, 4294967295;
	add.s64 	%rd22448, %rd22446, %rd22447;
	mad.lo.s64 	%rd22449, %rd1451, %rd22431, %rd22448;
	shr.u64 	%rd22450, %rd22449, 32;
	and.b64  	%rd22451, %rd22407, 4294967295;
	add.s64 	%rd22452, %rd22450, %rd22451;
	mad.lo.s64 	%rd22453, %rd1452, %rd22431, %rd22452;
	shr.u64 	%rd22454, %rd22453, 32;
	and.b64  	%rd22455, %rd22412, 4294967295;
	add.s64 	%rd22456, %rd22454, %rd22455;
	mad.lo.s64 	%rd22457, %rd1453, %rd22431, %rd22456;
	shr.u64 	%rd22458, %rd22457, 32;
	mul.wide.u32 	%rd22459, %r944, %r3557;
	and.b64  	%rd22460, %rd22415, 4294967295;
	add.s64 	%rd22461, %rd22458, %rd22460;
	add.s64 	%rd22462, %rd22461, %rd22459;
	shr.u64 	%rd22463, %rd22462, 32;
	and.b64  	%rd22464, %rd22418, 4294967295;
	add.s64 	%rd22465, %rd22463, %rd22464;
	shr.u64 	%rd22466, %rd22465, 32;
	and.b64  	%rd22467, %rd22421, 4294967295;
	add.s64 	%rd22468, %rd22466, %rd22467;
	shr.u64 	%rd22469, %rd22468, 32;
	and.b64  	%rd22470, %rd22424, 4294967295;
	add.s64 	%rd22471, %rd22469, %rd22470;
	shr.u64 	%rd22472, %rd22471, 32;
	and.b64  	%rd22473, %rd22427, 4294967295;
	add.s64 	%rd22474, %rd22472, %rd22473;
	shr.u64 	%rd22475, %rd22474, 32;
	and.b64  	%rd22476, %rd22430, 4294967295;
	add.s64 	%rd22477, %rd22475, %rd22476;
	{ .reg .b32 tmp; mov.b64 {tmp, %r3559}, %rd22477; }
	add.s32 	%r3560, %r3556, %r3559;
	mul.lo.s32 	%r3561, %r943, %r3558;
	cvt.u64.u32 	%rd22478, %r3561;
	and.b64  	%rd22479, %rd22437, 4294967295;
	mad.lo.s64 	%rd22480, %rd1447, %rd22478, %rd22479;
	shr.u64 	%rd22481, %rd22480, 32;
	and.b64  	%rd22482, %rd22441, 4294967295;
	add.s64 	%rd22483, %rd22481, %rd22482;
	mad.lo.s64 	%rd22484, %rd1448, %rd22478, %rd22483;
	cvt.u32.u64 	%r3562, %rd22484;
	shr.u64 	%rd22485, %rd22484, 32;
	and.b64  	%rd22486, %rd22445, 4294967295;
	add.s64 	%rd22487, %rd22485, %rd22486;
	mad.lo.s64 	%rd22488, %rd1449, %rd22478, %rd22487;
	shr.u64 	%rd22489, %rd22488, 32;
	and.b64  	%rd22490, %rd22449, 4294967295;
	add.s64 	%rd22491, %rd22489, %rd22490;
	mad.lo.s64 	%rd22492, %rd1450, %rd22478, %rd22491;
	shr.u64 	%rd22493, %rd22492, 32;
	and.b64  	%rd22494, %rd22453, 4294967295;
	add.s64 	%rd22495, %rd22493, %rd22494;
	mad.lo.s64 	%rd22496, %rd1451, %rd22478, %rd22495;
	shr.u64 	%rd22497, %rd22496, 32;
	and.b64  	%rd22498, %rd22457, 4294967295;
	add.s64 	%rd22499, %rd22497, %rd22498;
	mad.lo.s64 	%rd22500, %rd1452, %rd22478, %rd22499;
	shr.u64 	%rd22501, %rd22500, 32;
	and.b64  	%rd22502, %rd22462, 4294967295;
	add.s64 	%rd22503, %rd22501, %rd22502;
	mad.lo.s64 	%rd22504, %rd1453, %rd22478, %rd22503;
	shr.u64 	%rd22505, %rd22504, 32;
	mul.wide.u32 	%rd22506, %r944, %r3561;
	and.b64  	%rd22507, %rd22465, 4294967295;
	add.s64 	%rd22508, %rd22505, %rd22507;
	add.s64 	%rd22509, %rd22508, %rd22506;
	shr.u64 	%rd22510, %rd22509, 32;
	and.b64  	%rd22511, %rd22468, 4294967295;
	add.s64 	%rd22512, %rd22510, %rd22511;
	shr.u64 	%rd22513, %rd22512, 32;
	and.b64  	%rd22514, %rd22471, 4294967295;
	add.s64 	%rd22515, %rd22513, %rd22514;
	shr.u64 	%rd22516, %rd22515, 32;
	and.b64  	%rd22517, %rd22474, 4294967295;
	add.s64 	%rd22518, %rd22516, %rd22517;
	shr.u64 	%rd22519, %rd22518, 32;
	and.b64  	%rd22520, %rd22477, 4294967295;
	add.s64 	%rd22521, %rd22519, %rd22520;
	{ .reg .b32 tmp; mov.b64 {tmp, %r3563}, %rd22521; }
	add.s32 	%r3564, %r3560, %r3563;
	mul.lo.s32 	%r3565, %r943, %r3562;
	cvt.u64.u32 	%rd22522, %r3565;
	and.b64  	%rd22523, %rd22484, 4294967295;
	mad.lo.s64 	%rd22524, %rd1447, %rd22522, %rd22523;
	shr.u64 	%rd22525, %rd22524, 32;
	and.b64  	%rd22526, %rd22488, 4294967295;
	add.s64 	%rd22527, %rd22525, %rd22526;
	mad.lo.s64 	%rd22528, %rd1448, %rd22522, %rd22527;
	cvt.u32.u64 	%r3566, %rd22528;
	shr.u64 	%rd22529, %rd22528, 32;
	and.b64  	%rd22530, %rd22492, 4294967295;
	add.s64 	%rd22531, %rd22529, %rd22530;
	mad.lo.s64 	%rd22532, %rd1449, %rd22522, %rd22531;
	shr.u64 	%rd22533, %rd22532, 32;
	and.b64  	%rd22534, %rd22496, 4294967295;
	add.s64 	%rd22535, %rd22533, %rd22534;
	mad.lo.s64 	%rd22536, %rd1450, %rd22522, %rd22535;
	shr.u64 	%rd22537, %rd22536, 32;
	and.b64  	%rd22538, %rd22500, 4294967295;
	add.s64 	%rd22539, %rd22537, %rd22538;
	mad.lo.s64 	%rd22540, %rd1451, %rd22522, %rd22539;
	shr.u64 	%rd22541, %rd22540, 32;
	and.b64  	%rd22542, %rd22504, 4294967295;
	add.s64 	%rd22543, %rd22541, %rd22542;
	mad.lo.s64 	%rd22544, %rd1452, %rd22522, %rd22543;
	shr.u64 	%rd22545, %rd22544, 32;
	and.b64  	%rd22546, %rd22509, 4294967295;
	add.s64 	%rd22547, %rd22545, %rd22546;
	mad.lo.s64 	%rd22548, %rd1453, %rd22522, %rd22547;
	shr.u64 	%rd22549, %rd22548, 32;
	mul.wide.u32 	%rd22550, %r944, %r3565;
	and.b64  	%rd22551, %rd22512, 4294967295;
	add.s64 	%rd22552, %rd22549, %rd22551;
	add.s64 	%rd22553, %rd22552, %rd22550;
	shr.u64 	%rd22554, %rd22553, 32;
	and.b64  	%rd22555, %rd22515, 4294967295;
	add.s64 	%rd22556, %rd22554, %rd22555;
	shr.u64 	%rd22557, %rd22556, 32;
	and.b64  	%rd22558, %rd22518, 4294967295;
	add.s64 	%rd22559, %rd22557, %rd22558;
	shr.u64 	%rd22560, %rd22559, 32;
	and.b64  	%rd22561, %rd22521, 4294967295;
	add.s64 	%rd22562, %rd22560, %rd22561;
	{ .reg .b32 tmp; mov.b64 {tmp, %r3567}, %rd22562; }
	add.s32 	%r3568, %r3564, %r3567;
	mul.lo.s32 	%r3569, %r943, %r3566;
	cvt.u64.u32 	%rd22563, %r3569;
	and.b64  	%rd22564, %rd22528, 4294967295;
	mad.lo.s64 	%rd22565, %rd1447, %rd22563, %rd22564;
	shr.u64 	%rd22566, %rd22565, 32;
	and.b64  	%rd22567, %rd22532, 4294967295;
	add.s64 	%rd22568, %rd22566, %rd22567;
	mad.lo.s64 	%rd22569, %rd1448, %rd22563, %rd22568;
	cvt.u32.u64 	%r3570, %rd22569;
	shr.u64 	%rd22570, %rd22569, 32;
	and.b64  	%rd22571, %rd22536, 4294967295;
	add.s64 	%rd22572, %rd22570, %rd22571;
	mad.lo.s64 	%rd22573, %rd1449, %rd22563, %rd22572;
	shr.u64 	%rd22574, %rd22573, 32;
	and.b64  	%rd22575, %rd22540, 4294967295;
	add.s64 	%rd22576, %rd22574, %rd22575;
	mad.lo.s64 	%rd22577, %rd1450, %rd22563, %rd22576;
	shr.u64 	%rd22578, %rd22577, 32;
	and.b64  	%rd22579, %rd22544, 4294967295;
	add.s64 	%rd22580, %rd22578, %rd22579;
	mad.lo.s64 	%rd22581, %rd1451, %rd22563, %rd22580;
	shr.u64 	%rd22582, %rd22581, 32;
	and.b64  	%rd22583, %rd22548, 4294967295;
	add.s64 	%rd22584, %rd22582, %rd22583;
	mad.lo.s64 	%rd22585, %rd1452, %rd22563, %rd22584;
	shr.u64 	%rd22586, %rd22585, 32;
	and.b64  	%rd22587, %rd22553, 4294967295;
	add.s64 	%rd22588, %rd22586, %rd22587;
	mad.lo.s64 	%rd22589, %rd1453, %rd22563, %rd22588;
	shr.u64 	%rd22590, %rd22589, 32;
	mul.wide.u32 	%rd22591, %r944, %r3569;
	and.b64  	%rd22592, %rd22556, 4294967295;
	add.s64 	%rd22593, %rd22590, %rd22592;
	add.s64 	%rd22594, %rd22593, %rd22591;
	shr.u64 	%rd22595, %rd22594, 32;
	and.b64  	%rd22596, %rd22559, 4294967295;
	add.s64 	%rd22597, %rd22595, %rd22596;
	shr.u64 	%rd22598, %rd22597, 32;
	and.b64  	%rd22599, %rd22562, 4294967295;
	add.s64 	%rd22600, %rd22598, %rd22599;
	{ .reg .b32 tmp; mov.b64 {tmp, %r3571}, %rd22600; }
	add.s32 	%r3572, %r3568, %r3571;
	mul.lo.s32 	%r3573, %r943, %r3570;
	cvt.u64.u32 	%rd22601, %r3573;
	and.b64  	%rd22602, %rd22569, 4294967295;
	mad.lo.s64 	%rd22603, %rd1447, %rd22601, %rd22602;
	shr.u64 	%rd22604, %rd22603, 32;
	and.b64  	%rd22605, %rd22573, 4294967295;
	add.s64 	%rd22606, %rd22604, %rd22605;
	mad.lo.s64 	%rd22607, %rd1448, %rd22601, %rd22606;
	cvt.u32.u64 	%r3574, %rd22607;
	shr.u64 	%rd22608, %rd22607, 32;
	and.b64  	%rd22609, %rd22577, 4294967295;
	add.s64 	%rd22610, %rd22608, %rd22609;
	mad.lo.s64 	%rd22611, %rd1449, %rd22601, %rd22610;
	shr.u64 	%rd22612, %rd22611, 32;
	and.b64  	%rd22613, %rd22581, 4294967295;
	add.s64 	%rd22614, %rd22612, %rd22613;
	mad.lo.s64 	%rd22615, %rd1450, %rd22601, %rd22614;
	shr.u64 	%rd22616, %rd22615, 32;
	and.b64  	%rd22617, %rd22585, 4294967295;
	add.s64 	%rd22618, %rd22616, %rd22617;
	mad.lo.s64 	%rd22619, %rd1451, %rd22601, %rd22618;
	shr.u64 	%rd22620, %rd22619, 32;
	and.b64  	%rd22621, %rd22589, 4294967295;
	add.s64 	%rd22622, %rd22620, %rd22621;
	mad.lo.s64 	%rd22623, %rd1452, %rd22601, %rd22622;
	shr.u64 	%rd22624, %rd22623, 32;
	and.b64  	%rd22625, %rd22594, 4294967295;
	add.s64 	%rd22626, %rd22624, %rd22625;
	mad.lo.s64 	%rd22627, %rd1453, %rd22601, %rd22626;
	shr.u64 	%rd22628, %rd22627, 32;
	mul.wide.u32 	%rd22629, %r944, %r3573;
	and.b64  	%rd22630, %rd22597, 4294967295;
	add.s64 	%rd22631, %rd22628, %rd22630;
	add.s64 	%rd22632, %rd22631, %rd22629;
	shr.u64 	%rd22633, %rd22632, 32;
	and.b64  	%rd22634, %rd22600, 4294967295;
	add.s64 	%rd22635, %rd22633, %rd22634;
	{ .reg .b32 tmp; mov.b64 {tmp, %r3575}, %rd22635; }
	add.s32 	%r3576, %r3572, %r3575;
	mul.lo.s32 	%r3577, %r943, %r3574;
	cvt.u64.u32 	%rd22636, %r3577;
	and.b64  	%rd22637, %rd22607, 4294967295;
	mad.lo.s64 	%rd22638, %rd1447, %rd22636, %rd22637;
	shr.u64 	%rd22639, %rd22638, 32;
	and.b64  	%rd22640, %rd22611, 4294967295;
	add.s64 	%rd22641, %rd22639, %rd22640;
	mad.lo.s64 	%rd1469, %rd1448, %rd22636, %rd22641;
	cvt.u32.u64 	%r4972, %rd1469;
	shr.u64 	%rd22642, %rd1469, 32;
	and.b64  	%rd22643, %rd22615, 4294967295;
	add.s64 	%rd22644, %rd22642, %rd22643;
	mad.lo.s64 	%rd1470, %rd1449, %rd22636, %rd22644;
	cvt.u32.u64 	%r4971, %rd1470;
	shr.u64 	%rd22645, %rd1470, 32;
	and.b64  	%rd22646, %rd22619, 4294967295;
	add.s64 	%rd22647, %rd22645, %rd22646;
	mad.lo.s64 	%rd1471, %rd1450, %rd22636, %rd22647;
	cvt.u32.u64 	%r4970, %rd1471;
	shr.u64 	%rd22648, %rd1471, 32;
	and.b64  	%rd22649, %rd22623, 4294967295;
	add.s64 	%rd22650, %rd22648, %rd22649;
	mad.lo.s64 	%rd1472, %rd1451, %rd22636, %rd22650;
	cvt.u32.u64 	%r4969, %rd1472;
	shr.u64 	%rd22651, %rd1472, 32;
	and.b64  	%rd22652, %rd22627, 4294967295;
	add.s64 	%rd22653, %rd22651, %rd22652;
	mad.lo.s64 	%rd1473, %rd1452, %rd22636, %rd22653;
	cvt.u32.u64 	%r4968, %rd1473;
	shr.u64 	%rd22654, %rd1473, 32;
	and.b64  	%rd22655, %rd22632, 4294967295;
	add.s64 	%rd22656, %rd22654, %rd22655;
	mad.lo.s64 	%rd1474, %rd1453, %rd22636, %rd22656;
	cvt.u32.u64 	%r4967, %rd1474;
	shr.u64 	%rd22657, %rd1474, 32;
	mul.wide.u32 	%rd22658, %r944, %r3577;
	and.b64  	%rd22659, %rd22635, 4294967295;
	add.s64 	%rd22660, %rd22657, %rd22659;
	add.s64 	%rd1475, %rd22660, %rd22658;
	cvt.u32.u64 	%r4966, %rd1475;
	{ .reg .b32 tmp; mov.b64 {tmp, %r3578}, %rd1475; }
	add.s32 	%r4965, %r3576, %r3578;
	st.local.v4.u32 	[%rd1468], {%r4972, %r4971, %r4970, %r4969};
	st.local.v4.u32 	[%rd1468+16], {%r4968, %r4967, %r4966, %r4965};
	setp.gt.u32 	%p1008, %r4965, %r944;
	@%p1008 bra 	$L__BB4_898;
	setp.lt.u32 	%p1009, %r4965, %r944;
	@%p1009 bra 	$L__BB4_899;
	cvt.u32.u64 	%r3579, %rd1453;
	setp.lt.u32 	%p1010, %r3579, %r4966;
	@%p1010 bra 	$L__BB4_898;
	setp.gt.u32 	%p1011, %r3579, %r4966;
	@%p1011 bra 	$L__BB4_899;
	cvt.u32.u64 	%r3581, %rd1452;
	setp.lt.u32 	%p1012, %r3581, %r4967;
	@%p1012 bra 	$L__BB4_898;
	setp.gt.u32 	%p1013, %r3581, %r4967;
	@%p1013 bra 	$L__BB4_899;
	cvt.u32.u64 	%r3583, %rd1451;
	setp.lt.u32 	%p1014, %r3583, %r4968;
	@%p1014 bra 	$L__BB4_898;
	setp.gt.u32 	%p1015, %r3583, %r4968;
	@%p1015 bra 	$L__BB4_899;
	cvt.u32.u64 	%r3585, %rd1450;
	setp.lt.u32 	%p1016, %r3585, %r4969;
	@%p1016 bra 	$L__BB4_898;
	setp.gt.u32 	%p1017, %r3585, %r4969;
	@%p1017 bra 	$L__BB4_899;
	cvt.u32.u64 	%r3587, %rd1449;
	setp.lt.u32 	%p1018, %r3587, %r4970;
	@%p1018 bra 	$L__BB4_898;
	setp.gt.u32 	%p1019, %r3587, %r4970;
	@%p1019 bra 	$L__BB4_899;
	cvt.u32.u64 	%r3589, %rd1448;
	setp.lt.u32 	%p1020, %r3589, %r4971;
	@%p1020 bra 	$L__BB4_898;
	cvt.u32.u64 	%r3590, %rd1447;
	setp.gt.u32 	%p1021, %r3589, %r4971;
	setp.gt.u32 	%p1022, %r3590, %r4972;
	or.pred  	%p1023, %p1021, %p1022;
	@%p1023 bra 	$L__BB4_899;
$L__BB4_898:
	and.b64  	%rd22662, %rd1469, 4294967295;
	sub.s64 	%rd22663, %rd22662, %rd1447;
	shr.u64 	%rd22664, %rd22663, 63;
	cvt.u32.u64 	%r4972, %rd22663;
	and.b64  	%rd22665, %rd1470, 4294967295;
	add.s64 	%rd22666, %rd22664, %rd1448;
	sub.s64 	%rd22667, %rd22665, %rd22666;
	shr.u64 	%rd22668, %rd22667, 63;
	cvt.u32.u64 	%r4971, %rd22667;
	and.b64  	%rd22669, %rd1471, 4294967295;
	add.s64 	%rd22670, %rd22668, %rd1449;
	sub.s64 	%rd22671, %rd22669, %rd22670;
	shr.u64 	%rd22672, %rd22671, 63;
	cvt.u32.u64 	%r4970, %rd22671;
	and.b64  	%rd22673, %rd1472, 4294967295;
	add.s64 	%rd22674, %rd22672, %rd1450;
	sub.s64 	%rd22675, %rd22673, %rd22674;
	shr.u64 	%rd22676, %rd22675, 63;
	cvt.u32.u64 	%r4969, %rd22675;
	st.local.v4.u32 	[%rd1468], {%r4972, %r4971, %r4970, %r4969};
	and.b64  	%rd22677, %rd1473, 4294967295;
	add.s64 	%rd22678, %rd22676, %rd1451;
	sub.s64 	%rd22679, %rd22677, %rd22678;
	shr.u64 	%rd22680, %rd22679, 63;
	cvt.u32.u64 	%r4968, %rd22679;
	and.b64  	%rd22681, %rd1474, 4294967295;
	add.s64 	%rd22682, %rd22680, %rd1452;
	sub.s64 	%rd22683, %rd22681, %rd22682;
	shr.u64 	%rd22684, %rd22683, 63;
	cvt.u32.u64 	%r4967, %rd22683;
	and.b64  	%rd22685, %rd1475, 4294967295;
	add.s64 	%rd22686, %rd22684, %rd1453;
	sub.s64 	%rd22687, %rd22685, %rd22686;
	shr.u64 	%rd22688, %rd22687, 63;
	cvt.u32.u64 	%r4966, %rd22687;
	cvt.u32.u64 	%r3592, %rd22688;
	add.s32 	%r3593, %r944, %r3592;
	sub.s32 	%r4965, %r4965, %r3593;
	st.local.v4.u32 	[%rd1468+16], {%r4968, %r4967, %r4966, %r4965};
$L__BB4_899:
	add.s32 	%r4964, %r4964, 1;
	setp.ne.s32 	%p1024, %r4964, 16;
	@%p1024 bra 	$L__BB4_884;
	ld.const.u32 	%r1053, [ONE_MONT];
	ld.const.u32 	%r1054, [ONE_MONT+4];
	ld.const.u32 	%r1055, [ONE_MONT+8];
	ld.const.u32 	%r1056, [ONE_MONT+12];
	ld.const.u32 	%r1057, [ONE_MONT+16];
	ld.const.u32 	%r1058, [ONE_MONT+20];
	ld.const.u32 	%r1059, [ONE_MONT+24];
	ld.const.u32 	%r1060, [ONE_MONT+28];
	mov.u32 	%r4982, %r1053;
	mov.u32 	%r4983, %r1054;
	mov.u32 	%r4984, %r1055;
	mov.u32 	%r4985, %r1056;
	mov.u32 	%r4986, %r1057;
	mov.u32 	%r4987, %r1058;
	mov.u32 	%r4988, %r1059;
	mov.u32 	%r4989, %r1060;
$L__BB4_901:
	shr.u32 	%r3594, %r4955, 5;
	and.b32  	%r1070, %r4955, 31;
	mul.wide.u32 	%rd22689, %r3594, 4;
	add.s64 	%rd22690, %rd4, %rd22689;
	ld.local.u32 	%r1071, [%rd22690];
	shr.u32 	%r3595, %r1071, %r1070;
	and.b32  	%r4990, %r3595, 1;
	setp.eq.b32 	%p1025, %r4990, 1;
	@%p1025 bra 	$L__BB4_918;
	mul.wide.u32 	%rd24113, %r4982, %r4982;
	cvt.u32.u64 	%r4363, %rd24113;
	shr.u64 	%rd24114, %rd24113, 32;
	mul.wide.u32 	%rd24115, %r4983, %r4982;
	add.s64 	%rd24116, %rd24114, %rd24115;
	shr.u64 	%rd24117, %rd24116, 32;
	mul.wide.u32 	%rd24118, %r4984, %r4982;
	add.s64 	%rd24119, %rd24117, %rd24118;
	shr.u64 	%rd24120, %rd24119, 32;
	mul.wide.u32 	%rd24121, %r4985, %r4982;
	add.s64 	%rd24122, %rd24120, %rd24121;
	shr.u64 	%rd24123, %rd24122, 32;
	mul.wide.u32 	%rd24124, %r4986, %r4982;
	add.s64 	%rd24125, %rd24123, %rd24124;
	shr.u64 	%rd24126, %rd24125, 32;
	mul.wide.u32 	%rd24127, %r4987, %r4982;
	add.s64 	%rd24128, %rd24126, %rd24127;
	shr.u64 	%rd24129, %rd24128, 32;
	mul.wide.u32 	%rd24130, %r4988, %r4982;
	add.s64 	%rd24131, %rd24129, %rd24130;
	shr.u64 	%rd24132, %rd24131, 32;
	mul.wide.u32 	%rd24133, %r4989, %r4982;
	add.s64 	%rd24134, %rd24132, %rd24133;
	shr.u64 	%rd24135, %rd24134, 32;
	and.b64  	%rd24136, %rd24116, 4294967295;
	add.s64 	%rd24137, %rd24115, %rd24136;
	shr.u64 	%rd24138, %rd24137, 32;
	mul.wide.u32 	%rd24139, %r4983, %r4983;
	and.b64  	%rd24140, %rd24119, 4294967295;
	add.s64 	%rd24141, %rd24138, %rd24140;
	add.s64 	%rd24142, %rd24141, %rd24139;
	shr.u64 	%rd24143, %rd24142, 32;
	mul.wide.u32 	%rd24144, %r4984, %r4983;
	and.b64  	%rd24145, %rd24122, 4294967295;
	add.s64 	%rd24146, %rd24143, %rd24145;
	add.s64 	%rd24147, %rd24146, %rd24144;
	shr.u64 	%rd24148, %rd24147, 32;
	mul.wide.u32 	%rd24149, %r4985, %r4983;
	and.b64  	%rd24150, %rd24125, 4294967295;
	add.s64 	%rd24151, %rd24148, %rd24150;
	add.s64 	%rd24152, %rd24151, %rd24149;
	shr.u64 	%rd24153, %rd24152, 32;
	mul.wide.u32 	%rd24154, %r4986, %r4983;
	and.b64  	%rd24155, %rd24128, 4294967295;
	add.s64 	%rd24156, %rd24153, %rd24155;
	add.s64 	%rd24157, %rd24156, %rd24154;
	shr.u64 	%rd24158, %rd24157, 32;
	mul.wide.u32 	%rd24159, %r4987, %r4983;
	and.b64  	%rd24160, %rd24131, 4294967295;
	add.s64 	%rd24161, %rd24158, %rd24160;
	add.s64 	%rd24162, %rd24161, %rd24159;
	shr.u64 	%rd24163, %rd24162, 32;
	mul.wide.u32 	%rd24164, %r4988, %r4983;
	and.b64  	%rd24165, %rd24134, 4294967295;
	add.s64 	%rd24166, %rd24163, %rd24165;
	add.s64 	%rd24167, %rd24166, %rd24164;
	shr.u64 	%rd24168, %rd24167, 32;
	mul.wide.u32 	%rd24169, %r4989, %r4983;
	add.s64 	%rd24170, %rd24168, %rd24135;
	add.s64 	%rd24171, %rd24170, %rd24169;
	shr.u64 	%rd24172, %rd24171, 32;
	and.b64  	%rd24173, %rd24142, 4294967295;
	add.s64 	%rd24174, %rd24118, %rd24173;
	shr.u64 	%rd24175, %rd24174, 32;
	and.b64  	%rd24176, %rd24147, 4294967295;
	add.s64 	%rd24177, %rd24175, %rd24176;
	add.s64 	%rd24178, %rd24177, %rd24144;
	shr.u64 	%rd24179, %rd24178, 32;
	mul.wide.u32 	%rd24180, %r4984, %r4984;
	and.b64  	%rd24181, %rd24152, 4294967295;
	add.s64 	%rd24182, %rd24179, %rd24181;
	add.s64 	%rd24183, %rd24182, %rd24180;
	shr.u64 	%rd24184, %rd24183, 32;
	mul.wide.u32 	%rd24185, %r4985, %r4984;
	and.b64  	%rd24186, %rd24157, 4294967295;
	add.s64 	%rd24187, %rd24184, %rd24186;
	add.s64 	%rd24188, %rd24187, %rd24185;
	shr.u64 	%rd24189, %rd24188, 32;
	mul.wide.u32 	%rd24190, %r4986, %r4984;
	and.b64  	%rd24191, %rd24162, 4294967295;
	add.s64 	%rd24192, %rd24189, %rd24191;
	add.s64 	%rd24193, %rd24192, %rd24190;
	shr.u64 	%rd24194, %rd24193, 32;
	mul.wide.u32 	%rd24195, %r4987, %r4984;
	and.b64  	%rd24196, %rd24167, 4294967295;
	add.s64 	%rd24197, %rd24194, %rd24196;
	add.s64 	%rd24198, %rd24197, %rd24195;
	shr.u64 	%rd24199, %rd24198, 32;
	mul.wide.u32 	%rd24200, %r4988, %r4984;
	and.b64  	%rd24201, %rd24171, 4294967295;
	add.s64 	%rd24202, %rd24199, %rd24201;
	add.s64 	%rd24203, %rd24202, %rd24200;
	shr.u64 	%rd24204, %rd24203, 32;
	mul.wide.u32 	%rd24205, %r4989, %r4984;
	add.s64 	%rd24206, %rd24204, %rd24172;
	add.s64 	%rd24207, %rd24206, %rd24205;
	shr.u64 	%rd24208, %rd24207, 32;
	and.b64  	%rd24209, %rd24178, 4294967295;
	add.s64 	%rd24210, %rd24121, %rd24209;
	shr.u64 	%rd24211, %rd24210, 32;
	and.b64  	%rd24212, %rd24183, 4294967295;
	add.s64 	%rd24213, %rd24211, %rd24212;
	add.s64 	%rd24214, %rd24213, %rd24149;
	shr.u64 	%rd24215, %rd24214, 32;
	and.b64  	%rd24216, %rd24188, 4294967295;
	add.s64 	%rd24217, %rd24215, %rd24216;
	add.s64 	%rd24218, %rd24217, %rd24185;
	shr.u64 	%rd24219, %rd24218, 32;
	mul.wide.u32 	%rd24220, %r4985, %r4985;
	and.b64  	%rd24221, %rd24193, 4294967295;
	add.s64 	%rd24222, %rd24219, %rd24221;
	add.s64 	%rd24223, %rd24222, %rd24220;
	shr.u64 	%rd24224, %rd24223, 32;
	mul.wide.u32 	%rd24225, %r4986, %r4985;
	and.b64  	%rd24226, %rd24198, 4294967295;
	add.s64 	%rd24227, %rd24224, %rd24226;
	add.s64 	%rd24228, %rd24227, %rd24225;
	shr.u64 	%rd24229, %rd24228, 32;
	mul.wide.u32 	%rd24230, %r4987, %r4985;
	and.b64  	%rd24231, %rd24203, 4294967295;
	add.s64 	%rd24232, %rd24229, %rd24231;
	add.s64 	%rd24233, %rd24232, %rd24230;
	shr.u64 	%rd24234, %rd24233, 32;
	mul.wide.u32 	%rd24235, %r4988, %r4985;
	and.b64  	%rd24236, %rd24207, 4294967295;
	add.s64 	%rd24237, %rd24234, %rd24236;
	add.s64 	%rd24238, %rd24237, %rd24235;
	shr.u64 	%rd24239, %rd24238, 32;
	mul.wide.u32 	%rd24240, %r4989, %r4985;
	add.s64 	%rd24241, %rd24239, %rd24208;
	add.s64 	%rd24242, %rd24241, %rd24240;
	shr.u64 	%rd24243, %rd24242, 32;
	and.b64  	%rd24244, %rd24214, 4294967295;
	add.s64 	%rd24245, %rd24124, %rd24244;
	shr.u64 	%rd24246, %rd24245, 32;
	and.b64  	%rd24247, %rd24218, 4294967295;
	add.s64 	%rd24248, %rd24246, %rd24247;
	add.s64 	%rd24249, %rd24248, %rd24154;
	shr.u64 	%rd24250, %rd24249, 32;
	and.b64  	%rd24251, %rd24223, 4294967295;
	add.s64 	%rd24252, %rd24250, %rd24251;
	add.s64 	%rd24253, %rd24252, %rd24190;
	shr.u64 	%rd24254, %rd24253, 32;
	and.b64  	%rd24255, %rd24228, 4294967295;
	add.s64 	%rd24256, %rd24254, %rd24255;
	add.s64 	%rd24257, %rd24256, %rd24225;
	shr.u64 	%rd24258, %rd24257, 32;
	mul.wide.u32 	%rd24259, %r4986, %r4986;
	and.b64  	%rd24260, %rd24233, 4294967295;
	add.s64 	%rd24261, %rd24258, %rd24260;
	add.s64 	%rd24262, %rd24261, %rd24259;
	shr.u64 	%rd24263, %rd24262, 32;
	mul.wide.u32 	%rd24264, %r4987, %r4986;
	and.b64  	%rd24265, %rd24238, 4294967295;
	add.s64 	%rd24266, %rd24263, %rd24265;
	add.s64 	%rd24267, %rd24266, %rd24264;
	shr.u64 	%rd24268, %rd24267, 32;
	mul.wide.u32 	%rd24269, %r4988, %r4986;
	and.b64  	%rd24270, %rd24242, 4294967295;
	add.s64 	%rd24271, %rd24268, %rd24270;
	add.s64 	%rd24272, %rd24271, %rd24269;
	shr.u64 	%rd24273, %rd24272, 32;
	mul.wide.u32 	%rd24274, %r4989, %r4986;
	add.s64 	%rd24275, %rd24273, %rd24243;
	add.s64 	%rd24276, %rd24275, %rd24274;
	shr.u64 	%rd24277, %rd24276, 32;
	and.b64  	%rd24278, %rd24249, 4294967295;
	add.s64 	%rd24279, %rd24127, %rd24278;
	shr.u64 	%rd24280, %rd24279, 32;
	and.b64  	%rd24281, %rd24253, 4294967295;
	add.s64 	%rd24282, %rd24280, %rd24281;
	add.s64 	%rd24283, %rd24282, %rd24159;
	shr.u64 	%rd24284, %rd24283, 32;
	and.b64  	%rd24285, %rd24257, 4294967295;
	add.s64 	%rd24286, %rd24284, %rd24285;
	add.s64 	%rd24287, %rd24286, %rd24195;
	shr.u64 	%rd24288, %rd24287, 32;
	and.b64  	%rd24289, %rd24262, 4294967295;
	add.s64 	%rd24290, %rd24288, %rd24289;
	add.s64 	%rd24291, %rd24290, %rd24230;
	shr.u64 	%rd24292, %rd24291, 32;
	and.b64  	%rd24293, %rd24267, 4294967295;
	add.s64 	%rd24294, %rd24292, %rd24293;
	add.s64 	%rd24295, %rd24294, %rd24264;
	shr.u64 	%rd24296, %rd24295, 32;
	mul.wide.u32 	%rd24297, %r4987, %r4987;
	and.b64  	%rd24298, %rd24272, 4294967295;
	add.s64 	%rd24299, %rd24296, %rd24298;
	add.s64 	%rd24300, %rd24299, %rd24297;
	shr.u64 	%rd24301, %rd24300, 32;
	mul.wide.u32 	%rd24302, %r4988, %r4987;
	and.b64  	%rd24303, %rd24276, 4294967295;
	add.s64 	%rd24304, %rd24301, %rd24303;
	add.s64 	%rd24305, %rd24304, %rd24302;
	shr.u64 	%rd24306, %rd24305, 32;
	mul.wide.u32 	%rd24307, %r4989, %r4987;
	add.s64 	%rd24308, %rd24306, %rd24277;
	add.s64 	%rd24309, %rd24308, %rd24307;
	shr.u64 	%rd24310, %rd24309, 32;
	and.b64  	%rd24311, %rd24283, 4294967295;
	add.s64 	%rd24312, %rd24130, %rd24311;
	shr.u64 	%rd24313, %rd24312, 32;
	and.b64  	%rd24314, %rd24287, 4294967295;
	add.s64 	%rd24315, %rd24313, %rd24314;
	add.s64 	%rd24316, %rd24315, %rd24164;
	shr.u64 	%rd24317, %rd24316, 32;
	and.b64  	%rd24318, %rd24291, 4294967295;
	add.s64 	%rd24319, %rd24317, %rd24318;
	add.s64 	%rd24320, %rd24319, %rd24200;
	shr.u64 	%rd24321, %rd24320, 32;
	and.b64  	%rd24322, %rd24295, 4294967295;
	add.s64 	%rd24323, %rd24321, %rd24322;
	add.s64 	%rd24324, %rd24323, %rd24235;
	shr.u64 	%rd24325, %rd24324, 32;
	and.b64  	%rd24326, %rd24300, 4294967295;
	add.s64 	%rd24327, %rd24325, %rd24326;
	add.s64 	%rd24328, %rd24327, %rd24269;
	shr.u64 	%rd24329, %rd24328, 32;
	and.b64  	%rd24330, %rd24305, 4294967295;
	add.s64 	%rd24331, %rd24329, %rd24330;
	add.s64 	%rd24332, %rd24331, %rd24302;
	shr.u64 	%rd24333, %rd24332, 32;
	mul.wide.u32 	%rd24334, %r4988, %r4988;
	and.b64  	%rd24335, %rd24309, 4294967295;
	add.s64 	%rd24336, %rd24333, %rd24335;
	add.s64 	%rd24337, %rd24336, %rd24334;
	shr.u64 	%rd24338, %rd24337, 32;
	mul.wide.u32 	%rd24339, %r4989, %r4988;
	add.s64 	%rd24340, %rd24338, %rd24310;
	add.s64 	%rd24341, %rd24340, %rd24339;
	shr.u64 	%rd24342, %rd24341, 32;
	and.b64  	%rd24343, %rd24316, 4294967295;
	add.s64 	%rd24344, %rd24133, %rd24343;
	shr.u64 	%rd24345, %rd24344, 32;
	and.b64  	%rd24346, %rd24320, 4294967295;
	add.s64 	%rd24347, %rd24345, %rd24346;
	add.s64 	%rd24348, %rd24347, %rd24169;
	shr.u64 	%rd24349, %rd24348, 32;
	and.b64  	%rd24350, %rd24324, 4294967295;
	add.s64 	%rd24351, %rd24349, %rd24350;
	add.s64 	%rd24352, %rd24351, %rd24205;
	shr.u64 	%rd24353, %rd24352, 32;
	and.b64  	%rd24354, %rd24328, 4294967295;
	add.s64 	%rd24355, %rd24353, %rd24354;
	add.s64 	%rd24356, %rd24355, %rd24240;
	shr.u64 	%rd24357, %rd24356, 32;
	and.b64  	%rd24358, %rd24332, 4294967295;
	add.s64 	%rd24359, %rd24357, %rd24358;
	add.s64 	%rd24360, %rd24359, %rd24274;
	shr.u64 	%rd24361, %rd24360, 32;
	and.b64  	%rd24362, %rd24337, 4294967295;
	add.s64 	%rd24363, %rd24361, %rd24362;
	add.s64 	%rd24364, %rd24363, %rd24307;
	shr.u64 	%rd24365, %rd24364, 32;
	and.b64  	%rd24366, %rd24341, 4294967295;
	add.s64 	%rd24367, %rd24365, %rd24366;
	add.s64 	%rd24368, %rd24367, %rd24339;
	shr.u64 	%rd24369, %rd24368, 32;
	mul.wide.u32 	%rd24370, %r4989, %r4989;
	add.s64 	%rd24371, %rd24369, %rd24342;
	add.s64 	%rd24372, %rd24371, %rd24370;
	{ .reg .b32 tmp; mov.b64 {tmp, %r4364}, %rd24372; }
	mul.lo.s32 	%r4365, %r943, %r4363;
	cvt.u64.u32 	%rd24373, %r4365;
	and.b64  	%rd24374, %rd24113, 4294967293;
	mad.lo.s64 	%rd24375, %rd1447, %rd24373, %rd24374;
	shr.u64 	%rd24376, %rd24375, 32;
	and.b64  	%rd24377, %rd24137, 4294967295;
	add.s64 	%rd24378, %rd24376, %rd24377;
	mad.lo.s64 	%rd24379, %rd1448, %rd24373, %rd24378;
	cvt.u32.u64 	%r4366, %rd24379;
	shr.u64 	%rd24380, %rd24379, 32;
	and.b64  	%rd24381, %rd24174, 4294967295;
	add.s64 	%rd24382, %rd24380, %rd24381;
	mad.lo.s64 	%rd24383, %rd1449, %rd24373, %rd24382;
	shr.u64 	%rd24384, %rd24383, 32;
	and.b64  	%rd24385, %rd24210, 4294967295;
	add.s64 	%rd24386, %rd24384, %rd24385;
	mad.lo.s64 	%rd24387, %rd1450, %rd24373, %rd24386;
	shr.u64 	%rd24388, %rd24387, 32;
	and.b64  	%rd24389, %rd24245, 4294967295;
	add.s64 	%rd24390, %rd24388, %rd24389;
	mad.lo.s64 	%rd24391, %rd1451, %rd24373, %rd24390;
	shr.u64 	%rd24392, %rd24391, 32;
	and.b64  	%rd24393, %rd24279, 4294967295;
	add.s64 	%rd24394, %rd24392, %rd24393;
	mad.lo.s64 	%rd24395, %rd1452, %rd24373, %rd24394;
	shr.u64 	%rd24396, %rd24395, 32;
	and.b64  	%rd24397, %rd24312, 4294967295;
	add.s64 	%rd24398, %rd24396, %rd24397;
	mad.lo.s64 	%rd24399, %rd1453, %rd24373, %rd24398;
	shr.u64 	%rd24400, %rd24399, 32;
	mul.wide.u32 	%rd24401, %r944, %r4365;
	and.b64  	%rd24402, %rd24344, 4294967295;
	add.s64 	%rd24403, %rd24400, %rd24402;
	add.s64 	%rd24404, %rd24403, %rd24401;
	shr.u64 	%rd24405, %rd24404, 32;
	and.b64  	%rd24406, %rd24348, 4294967295;
	add.s64 	%rd24407, %rd24405, %rd24406;
	shr.u64 	%rd24408, %rd24407, 32;
	and.b64  	%rd24409, %rd24352, 4294967295;
	add.s64 	%rd24410, %rd24408, %rd24409;
	shr.u64 	%rd24411, %rd24410, 32;
	and.b64  	%rd24412, %rd24356, 4294967295;
	add.s64 	%rd24413, %rd24411, %rd24412;
	shr.u64 	%rd24414, %rd24413, 32;
	and.b64  	%rd24415, %rd24360, 4294967295;
	add.s64 	%rd24416, %rd24414, %rd24415;
	shr.u64 	%rd24417, %rd24416, 32;
	and.b64  	%rd24418, %rd24364, 4294967295;
	add.s64 	%rd24419, %rd24417, %rd24418;
	shr.u64 	%rd24420, %rd24419, 32;
	and.b64  	%rd24421, %rd24368, 4294967295;
	add.s64 	%rd24422, %rd24420, %rd24421;
	shr.u64 	%rd24423, %rd24422, 32;
	and.b64  	%rd24424, %rd24372, 4294967295;
	add.s64 	%rd24425, %rd24423, %rd24424;
	{ .reg .b32 tmp; mov.b64 {tmp, %r4367}, %rd24425; }
	add.s32 	%r4368, %r4364, %r4367;
	mul.lo.s32 	%r4369, %r943, %r4366;
	cvt.u64.u32 	%rd24426, %r4369;
	and.b64  	%rd24427, %rd24379, 4294967295;
	mad.lo.s64 	%rd24428, %rd1447, %rd24426, %rd24427;
	shr.u64 	%rd24429, %rd24428, 32;
	and.b64  	%rd24430, %rd24383, 4294967295;
	add.s64 	%rd24431, %rd24429, %rd24430;
	mad.lo.s64 	%rd24432, %rd1448, %rd24426, %rd24431;
	cvt.u32.u64 	%r4370, %rd24432;
	shr.u64 	%rd24433, %rd24432, 32;
	and.b64  	%rd24434, %rd24387, 4294967295;
	add.s64 	%rd24435, %rd24433, %rd24434;
	mad.lo.s64 	%rd24436, %rd1449, %rd24426, %rd24435;
	shr.u64 	%rd24437, %rd24436, 32;
	and.b64  	%rd24438, %rd24391, 4294967295;
	add.s64 	%rd24439, %rd24437, %rd24438;
	mad.lo.s64 	%rd24440, %rd1450, %rd24426, %rd24439;
	shr.u64 	%rd24441, %rd24440, 32;
	and.b64  	%rd24442, %rd24395, 4294967295;
	add.s64 	%rd24443, %rd24441, %rd24442;
	mad.lo.s64 	%rd24444, %rd1451, %rd24426, %rd24443;
	shr.u64 	%rd24445, %rd24444, 32;
	and.b64  	%rd24446, %rd24399, 4294967295;
	add.s64 	%rd24447, %rd24445, %rd24446;
	mad.lo.s64 	%rd24448, %rd1452, %rd24426, %rd24447;
	shr.u64 	%rd24449, %rd24448, 32;
	and.b64  	%rd24450, %rd24404, 4294967295;
	add.s64 	%rd24451, %rd24449, %rd24450;
	mad.lo.s64 	%rd24452, %rd1453, %rd24426, %rd24451;
	shr.u64 	%rd24453, %rd24452, 32;
	mul.wide.u32 	%rd24454, %r944, %r4369;
	and.b64  	%rd24455, %rd24407, 4294967295;
	add.s64 	%rd24456, %rd24453, %rd24455;
	add.s64 	%rd24457, %rd24456, %rd24454;
	shr.u64 	%rd24458, %rd24457, 32;
	and.b64  	%rd24459, %rd24410, 4294967295;
	add.s64 	%rd24460, %rd24458, %rd24459;
	shr.u64 	%rd24461, %rd24460, 32;
	and.b64  	%rd24462, %rd24413, 4294967295;
	add.s64 	%rd24463, %rd24461, %rd24462;
	shr.u64 	%rd24464, %rd24463, 32;
	and.b64  	%rd24465, %rd24416, 4294967295;
	add.s64 	%rd24466, %rd24464, %rd24465;
	shr.u64 	%rd24467, %rd24466, 32;
	and.b64  	%rd24468, %rd24419, 4294967295;
	add.s64 	%rd24469, %rd24467, %rd24468;
	shr.u64 	%rd24470, %rd24469, 32;
	and.b64  	%rd24471, %rd24422, 4294967295;
	add.s64 	%rd24472, %rd24470, %rd24471;
	shr.u64 	%rd24473, %rd24472, 32;
	and.b64  	%rd24474, %rd24425, 4294967295;
	add.s64 	%rd24475, %rd24473, %rd24474;
	{ .reg .b32 tmp; mov.b64 {tmp, %r4371}, %rd24475; }
	add.s32 	%r4372, %r4368, %r4371;
	mul.lo.s32 	%r4373, %r943, %r4370;
	cvt.u64.u32 	%rd24476, %r4373;
	and.b64  	%rd24477, %rd24432, 4294967295;
	mad.lo.s64 	%rd24478, %rd1447, %rd24476, %rd24477;
	shr.u64 	%rd24479, %rd24478, 32;
	and.b64  	%rd24480, %rd24436, 4294967295;
	add.s64 	%rd24481, %rd24479, %rd24480;
	mad.lo.s64 	%rd24482, %rd1448, %rd24476, %rd24481;
	cvt.u32.u64 	%r4374, %rd24482;
	shr.u64 	%rd24483, %rd24482, 32;
	and.b64  	%rd24484, %rd24440, 4294967295;
	add.s64 	%rd24485, %rd24483, %rd24484;
	mad.lo.s64 	%rd24486, %rd1449, %rd24476, %rd24485;
	shr.u64 	%rd24487, %rd24486, 32;
	and.b64  	%rd24488, %rd24444, 4294967295;
	add.s64 	%rd24489, %rd24487, %rd24488;
	mad.lo.s64 	%rd24490, %rd1450, %rd24476, %rd24489;
	shr.u64 	%rd24491, %rd24490, 32;
	and.b64  	%rd24492, %rd24448, 4294967295;
	add.s64 	%rd24493, %rd24491, %rd24492;
	mad.lo.s64 	%rd24494, %rd1451, %rd24476, %rd24493;
	shr.u64 	%rd24495, %rd24494, 32;
	and.b64  	%rd24496, %rd24452, 4294967295;
	add.s64 	%rd24497, %rd24495, %rd24496;
	mad.lo.s64 	%rd24498, %rd1452, %rd24476, %rd24497;
	shr.u64 	%rd24499, %rd24498, 32;
	and.b64  	%rd24500, %rd24457, 4294967295;
	add.s64 	%rd24501, %rd24499, %rd24500;
	mad.lo.s64 	%rd24502, %rd1453, %rd24476, %rd24501;
	shr.u64 	%rd24503, %rd24502, 32;
	mul.wide.u32 	%rd24504, %r944, %r4373;
	and.b64  	%rd24505, %rd24460, 4294967295;
	add.s64 	%rd24506, %rd24503, %rd24505;
	add.s64 	%rd24507, %rd24506, %rd24504;
	shr.u64 	%rd24508, %rd24507, 32;
	and.b64  	%rd24509, %rd24463, 4294967295;
	add.s64 	%rd24510, %rd24508, %rd24509;
	shr.u64 	%rd24511, %rd24510, 32;
	and.b64  	%rd24512, %rd24466, 4294967295;
	add.s64 	%rd24513, %rd24511, %rd24512;
	shr.u64 	%rd24514, %rd24513, 32;
	and.b64  	%rd24515, %rd24469, 4294967295;
	add.s64 	%rd24516, %rd24514, %rd24515;
	shr.u64 	%rd24517, %rd24516, 32;
	and.b64  	%rd24518, %rd24472, 4294967295;
	add.s64 	%rd24519, %rd24517, %rd24518;
	shr.u64 	%rd24520, %rd24519, 32;
	and.b64  	%rd24521, %rd24475, 4294967295;
	add.s64 	%rd24522, %rd24520, %rd24521;
	{ .reg .b32 tmp; mov.b64 {tmp, %r4375}, %rd24522; }
	add.s32 	%r4376, %r4372, %r4375;
	mul.lo.s32 	%r4377, %r943, %r4374;
	cvt.u64.u32 	%rd24523, %r4377;
	and.b64  	%rd24524, %rd24482, 4294967295;
	mad.lo.s64 	%rd24525, %rd1447, %rd24523, %rd24524;
	shr.u64 	%rd24526, %rd24525, 32;
	and.b64  	%rd24527, %rd24486, 4294967295;
	add.s64 	%rd24528, %rd24526, %rd24527;
	mad.lo.s64 	%rd24529, %rd1448, %rd24523, %rd24528;
	cvt.u32.u64 	%r4378, %rd24529;
	shr.u64 	%rd24530, %rd24529, 32;
	and.b64  	%rd24531, %rd24490, 4294967295;
	add.s64 	%rd24532, %rd24530, %rd24531;
	mad.lo.s64 	%rd24533, %rd1449, %rd24523, %rd24532;
	shr.u64 	%rd24534, %rd24533, 32;
	and.b64  	%rd24535, %rd24494, 4294967295;
	add.s64 	%rd24536, %rd24534, %rd24535;
	mad.lo.s64 	%rd24537, %rd1450, %rd24523, %rd24536;
	shr.u64 	%rd24538, %rd24537, 32;
	and.b64  	%rd24539, %rd24498, 4294967295;
	add.s64 	%rd24540, %rd24538, %rd24539;
	mad.lo.s64 	%rd24541, %rd1451, %rd24523, %rd24540;
	shr.u64 	%rd24542, %rd24541, 32;
	and.b64  	%rd24543, %rd24502, 4294967295;
	add.s64 	%rd24544, %rd24542, %rd24543;
	mad.lo.s64 	%rd24545, %rd1452, %rd24523, %rd24544;
	shr.u64 	%rd24546, %rd24545, 32;
	and.b64  	%rd24547, %rd24507, 4294967295;
	add.s64 	%rd24548, %rd24546, %rd24547;
	mad.lo.s64 	%rd24549, %rd1453, %rd24523, %rd24548;
	shr.u64 	%rd24550, %rd24549, 32;
	mul.wide.u32 	%rd24551, %r944, %r4377;
	and.b64  	%rd24552, %rd24510, 4294967295;
	add.s64 	%rd24553, %rd24550, %rd24552;
	add.s64 	%rd24554, %rd24553, %rd24551;
	shr.u64 	%rd24555, %rd24554, 32;
	and.b64  	%rd24556, %rd24513, 4294967295;
	add.s64 	%rd24557, %rd24555, %rd24556;
	shr.u64 	%rd24558, %rd24557, 32;
	and.b64  	%rd24559, %rd24516, 4294967295;
	add.s64 	%rd24560, %rd24558, %rd24559;
	shr.u64 	%rd24561, %rd24560, 32;
	and.b64  	%rd24562, %rd24519, 4294967295;
	add.s64 	%rd24563, %rd24561, %rd24562;
	shr.u64 	%rd24564, %rd24563, 32;
	and.b64  	%rd24565, %rd24522, 4294967295;
	add.s64 	%rd24566, %rd24564, %rd24565;
	{ .reg .b32 tmp; mov.b64 {tmp, %r4379}, %rd24566; }
	add.s32 	%r4380, %r4376, %r4379;
	mul.lo.s32 	%r4381, %r943, %r4378;
	cvt.u64.u32 	%rd24567, %r4381;
	and.b64  	%rd24568, %rd24529, 4294967295;
	mad.lo.s64 	%rd24569, %rd1447, %rd24567, %rd24568;
	shr.u64 	%rd24570, %rd24569, 32;
	and.b64  	%rd24571, %rd24533, 4294967295;
	add.s64 	%rd24572, %rd24570, %rd24571;
	mad.lo.s64 	%rd24573, %rd1448, %rd24567, %rd24572;
	cvt.u32.u64 	%r4382, %rd24573;
	shr.u64 	%rd24574, %rd24573, 32;
	and.b64  	%rd24575, %rd24537, 4294967295;
	add.s64 	%rd24576, %rd24574, %rd24575;
	mad.lo.s64 	%rd24577, %rd1449, %rd24567, %rd24576;
	shr.u64 	%rd24578, %rd24577, 32;
	and.b64  	%rd24579, %rd24541, 4294967295;
	add.s64 	%rd24580, %rd24578, %rd24579;
	mad.lo.s64 	%rd24581, %rd1450, %rd24567, %rd24580;
	shr.u64 	%rd24582, %rd24581, 32;
	and.b64  	%rd24583, %rd24545, 4294967295;
	add.s64 	%rd24584, %rd24582, %rd24583;
	mad.lo.s64 	%rd24585, %rd1451, %rd24567, %rd24584;
	shr.u64 	%rd24586, %rd24585, 32;
	and.b64  	%rd24587, %rd24549, 4294967295;
	add.s64 	%rd24588, %rd24586, %rd24587;
	mad.lo.s64 	%rd24589, %rd1452, %rd24567, %rd24588;
	shr.u64 	%rd24590, %rd24589, 32;
	and.b64  	%rd24591, %rd24554, 4294967295;
	add.s64 	%rd24592, %rd24590, %rd24591;
	mad.lo.s64 	%rd24593, %rd1453, %rd24567, %rd24592;
	shr.u64 	%rd24594, %rd24593, 32;
	mul.wide.u32 	%rd24595, %r944, %r4381;
	and.b64  	%rd24596, %rd24557, 4294967295;
	add.s64 	%rd24597, %rd24594, %rd24596;
	add.s64 	%rd24598, %rd24597, %rd24595;
	shr.u64 	%rd24599, %rd24598, 32;
	and.b64  	%rd24600, %rd24560, 4294967295;
	add.s64 	%rd24601, %rd24599, %rd24600;
	shr.u64 	%rd24602, %rd24601, 32;
	and.b64  	%rd24603, %rd24563, 4294967295;
	add.s64 	%rd24604, %rd24602, %rd24603;
	shr.u64 	%rd24605, %rd24604, 32;
	and.b64  	%rd24606, %rd24566, 4294967295;
	add.s64 	%rd24607, %rd24605, %rd24606;
	{ .reg .b32 tmp; mov.b64 {tmp, %r4383}, %rd24607; }
	add.s32 	%r4384, %r4380, %r4383;
	mul.lo.s32 	%r4385, %r943, %r4382;
	cvt.u64.u32 	%rd24608, %r4385;
	and.b64  	%rd24609, %rd24573, 4294967295;
	mad.lo.s64 	%rd24610, %rd1447, %rd24608, %rd24609;
	shr.u64 	%rd24611, %rd24610, 32;
	and.b64  	%rd24612, %rd24577, 4294967295;
	add.s64 	%rd24613, %rd24611, %rd24612;
	mad.lo.s64 	%rd24614, %rd1448, %rd24608, %rd24613;
	cvt.u32.u64 	%r4386, %rd24614;
	shr.u64 	%rd24615, %rd24614, 32;
	and.b64  	%rd24616, %rd24581, 4294967295;
	add.s64 	%rd24617, %rd24615, %rd24616;
	mad.lo.s64 	%rd24618, %rd1449, %rd24608, %rd24617;
	shr.u64 	%rd24619, %rd24618, 32;
	and.b64  	%rd24620, %rd24585, 4294967295;
	add.s64 	%rd24621, %rd24619, %rd24620;
	mad.lo.s64 	%rd24622, %rd1450, %rd24608, %rd24621;
	shr.u64 	%rd24623, %rd24622, 32;
	and.b64  	%rd24624, %rd24589, 4294967295;
	add.s64 	%rd24625, %rd24623, %rd24624;
	mad.lo.s64 	%rd24626, %rd1451, %rd24608, %rd24625;
	shr.u64 	%rd24627, %rd24626, 32;
	and.b64  	%rd24628, %rd24593, 4294967295;
	add.s64 	%rd24629, %rd24627, %rd24628;
	mad.lo.s64 	%rd24630, %rd1452, %rd24608, %rd24629;
	shr.u64 	%rd24631, %rd24630, 32;
	and.b64  	%rd24632, %rd24598, 4294967295;
	add.s64 	%rd24633, %rd24631, %rd24632;
	mad.lo.s64 	%rd24634, %rd1453, %rd24608, %rd24633;
	shr.u64 	%rd24635, %rd24634, 32;
	mul.wide.u32 	%rd24636, %r944, %r4385;
	and.b64  	%rd24637, %rd24601, 4294967295;
	add.s64 	%rd24638, %rd24635, %rd24637;
	add.s64 	%rd24639, %rd24638, %rd24636;
	shr.u64 	%rd24640, %rd24639, 32;
	and.b64  	%rd24641, %rd24604, 4294967295;
	add.s64 	%rd24642, %rd24640, %rd24641;
	shr.u64 	%rd24643, %rd24642, 32;
	and.b64  	%rd24644, %rd24607, 4294967295;
	add.s64 	%rd24645, %rd24643, %rd24644;
	{ .reg .b32 tmp; mov.b64 {tmp, %r4387}, %rd24645; }
	add.s32 	%r4388, %r4384, %r4387;
	mul.lo.s32 	%r4389, %r943, %r4386;
	cvt.u64.u32 	%rd24646, %r4389;
	and.b64  	%rd24647, %rd24614, 4294967295;
	mad.lo.s64 	%rd24648, %rd1447, %rd24646, %rd24647;
	shr.u64 	%rd24649, %rd24648, 32;
	and.b64  	%rd24650, %rd24618, 4294967295;
	add.s64 	%rd24651, %rd24649, %rd24650;
	mad.lo.s64 	%rd24652, %rd1448, %rd24646, %rd24651;
	cvt.u32.u64 	%r4390, %rd24652;
	shr.u64 	%rd24653, %rd24652, 32;
	and.b64  	%rd24654, %rd24622, 4294967295;
	add.s64 	%rd24655, %rd24653, %rd24654;
	mad.lo.s64 	%rd24656, %rd1449, %rd24646, %rd24655;
	shr.u64 	%rd24657, %rd24656, 32;
	and.b64  	%rd24658, %rd24626, 4294967295;
	add.s64 	%rd24659, %rd24657, %rd24658;
	mad.lo.s64 	%rd24660, %rd1450, %rd24646, %rd24659;
	shr.u64 	%rd24661, %rd24660, 32;
	and.b64  	%rd24662, %rd24630, 4294967295;
	add.s64 	%rd24663, %rd24661, %rd24662;
	mad.lo.s64 	%rd24664, %rd1451, %rd24646, %rd24663;
	shr.u64 	%rd24665, %rd24664, 32;
	and.b64  	%rd24666, %rd24634, 4294967295;
	add.s64 	%rd24667, %rd24665, %rd24666;
	mad.lo.s64 	%rd24668, %rd1452, %rd24646, %rd24667;
	shr.u64 	%rd24669, %rd24668, 32;
	and.b64  	%rd24670, %rd24639, 4294967295;
	add.s64 	%rd24671, %rd24669, %rd24670;
	mad.lo.s64 	%rd24672, %rd1453, %rd24646, %rd24671;
	shr.u64 	%rd24673, %rd24672, 32;
	mul.wide.u32 	%rd24674, %r944, %r4389;
	and.b64  	%rd24675, %rd24642, 4294967295;
	add.s64 	%rd24676, %rd24673, %rd24675;
	add.s64 	%rd24677, %rd24676, %rd24674;
	shr.u64 	%rd24678, %rd24677, 32;
	and.b64  	%rd24679, %rd24645, 4294967295;
	add.s64 	%rd24680, %rd24678, %rd24679;
	{ .reg .b32 tmp; mov.b64 {tmp, %r4391}, %rd24680; }
	add.s32 	%r4392, %r4388, %r4391;
	mul.lo.s32 	%r4393, %r943, %r4390;
	cvt.u64.u32 	%rd24681, %r4393;
	and.b64  	%rd24682, %rd24652, 4294967295;
	mad.lo.s64 	%rd24683, %rd1447, %rd24681, %rd24682;
	shr.u64 	%rd24684, %rd24683, 32;
	and.b64  	%rd24685, %rd24656, 4294967295;
	add.s64 	%rd24686, %rd24684, %rd24685;
	mad.lo.s64 	%rd1476, %rd1448, %rd24681, %rd24686;
	cvt.u32.u64 	%r4982, %rd1476;
	shr.u64 	%rd24687, %rd1476, 32;
	and.b64  	%rd24688, %rd24660, 4294967295;
	add.s64 	%rd24689, %rd24687, %rd24688;
	mad.lo.s64 	%rd1477, %rd1449, %rd24681, %rd24689;
	cvt.u32.u64 	%r4983, %rd1477;
	shr.u64 	%rd24690, %rd1477, 32;
	and.b64  	%rd24691, %rd24664, 4294967295;
	add.s64 	%rd24692, %rd24690, %rd24691;
	mad.lo.s64 	%rd1478, %rd1450, %rd24681, %rd24692;
	cvt.u32.u64 	%r4984, %rd1478;
	shr.u64 	%rd24693, %rd1478, 32;
	and.b64  	%rd24694, %rd24668, 4294967295;
	add.s64 	%rd24695, %rd24693, %rd24694;
	mad.lo.s64 	%rd1479, %rd1451, %rd24681, %rd24695;
	cvt.u32.u64 	%r4985, %rd1479;
	shr.u64 	%rd24696, %rd1479, 32;
	and.b64  	%rd24697, %rd24672, 4294967295;
	add.s64 	%rd24698, %rd24696, %rd24697;
	mad.lo.s64 	%rd1480, %rd1452, %rd24681, %rd24698;
	cvt.u32.u64 	%r4986, %rd1480;
	shr.u64 	%rd24699, %rd1480, 32;
	and.b64  	%rd24700, %rd24677, 4294967295;
	add.s64 	%rd24701, %rd24699, %rd24700;
	mad.lo.s64 	%rd1481, %rd1453, %rd24681, %rd24701;
	cvt.u32.u64 	%r4987, %rd1481;
	shr.u64 	%rd24702, %rd1481, 32;
	mul.wide.u32 	%rd24703, %r944, %r4393;
	and.b64  	%rd24704, %rd24680, 4294967295;
	add.s64 	%rd24705, %rd24702, %rd24704;
	add.s64 	%rd1482, %rd24705, %rd24703;
	cvt.u32.u64 	%r4988, %rd1482;
	{ .reg .b32 tmp; mov.b64 {tmp, %r4394}, %rd1482; }
	add.s32 	%r4989, %r4392, %r4394;
	setp.gt.u32 	%p1094, %r4989, %r944;
	@%p1094 bra 	$L__BB4_916;
	setp.lt.u32 	%p1095, %r4989, %r944;
	@%p1095 bra 	$L__BB4_917;
	cvt.u32.u64 	%r4395, %rd1453;
	setp.lt.u32 	%p1096, %r4395, %r4988;
	@%p1096 bra 	$L__BB4_916;
	setp.gt.u32 	%p1097, %r4395, %r4988;
	@%p1097 bra 	$L__BB4_917;
	cvt.u32.u64 	%r4397, %rd1452;
	setp.lt.u32 	%p1098, %r4397, %r4987;
	@%p1098 bra 	$L__BB4_916;
	setp.gt.u32 	%p1099, %r4397, %r4987;
	@%p1099 bra 	$L__BB4_917;
	cvt.u32.u64 	%r4399, %rd1451;
	setp.lt.u32 	%p1100, %r4399, %r4986;
	@%p1100 bra 	$L__BB4_916;
	setp.gt.u32 	%p1101, %r4399, %r4986;
	@%p1101 bra 	$L__BB4_917;
	cvt.u32.u64 	%r4401, %rd1450;
	setp.lt.u32 	%p1102, %r4401, %r4985;
	@%p1102 bra 	$L__BB4_916;
	setp.gt.u32 	%p1103, %r4401, %r4985;
	@%p1103 bra 	$L__BB4_917;
	cvt.u32.u64 	%r4403, %rd1449;
	setp.lt.u32 	%p1104, %r4403, %r4984;
	@%p1104 bra 	$L__BB4_916;
	setp.gt.u32 	%p1105, %r4403, %r4984;
	@%p1105 bra 	$L__BB4_917;
	cvt.u32.u64 	%r4405, %rd1448;
	setp.lt.u32 	%p1106, %r4405, %r4983;
	@%p1106 bra 	$L__BB4_916;
	cvt.u32.u64 	%r4406, %rd1447;
	setp.gt.u32 	%p1107, %r4405, %r4983;
	setp.gt.u32 	%p1108, %r4406, %r4982;
	or.pred  	%p1109, %p1107, %p1108;
	@%p1109 bra 	$L__BB4_917;
$L__BB4_916:
	and.b64  	%rd24707, %rd1476, 4294967295;
	sub.s64 	%rd24708, %rd24707, %rd1447;
	shr.u64 	%rd24709, %rd24708, 63;
	cvt.u32.u64 	%r4982, %rd24708;
	and.b64  	%rd24710, %rd1477, 4294967295;
	add.s64 	%rd24711, %rd24709, %rd1448;
	sub.s64 	%rd24712, %rd24710, %rd24711;
	shr.u64 	%rd24713, %rd24712, 63;
	cvt.u32.u64 	%r4983, %rd24712;
	and.b64  	%rd24714, %rd1478, 4294967295;
	add.s64 	%rd24715, %rd24713, %rd1449;
	sub.s64 	%rd24716, %rd24714, %rd24715;
	shr.u64 	%rd24717, %rd24716, 63;
	cvt.u32.u64 	%r4984, %rd24716;
	and.b64  	%rd24718, %rd1479, 4294967295;
	add.s64 	%rd24719, %rd24717, %rd1450;
	sub.s64 	%rd24720, %rd24718, %rd24719;
	shr.u64 	%rd24721, %rd24720, 63;
	cvt.u32.u64 	%r4985, %rd24720;
	and.b64  	%rd24722, %rd1480, 4294967295;
	add.s64 	%rd24723, %rd24721, %rd1451;
	sub.s64 	%rd24724, %rd24722, %rd24723;
	shr.u64 	%rd24725, %rd24724, 63;
	cvt.u32.u64 	%r4986, %rd24724;
	and.b64  	%rd24726, %rd1481, 4294967295;
	add.s64 	%rd24727, %rd24725, %rd1452;
	sub.s64 	%rd24728, %rd24726, %rd24727;
	shr.u64 	%rd24729, %rd24728, 63;
	cvt.u32.u64 	%r4987, %rd24728;
	and.b64  	%rd24730, %rd1482, 4294967295;
	add.s64 	%rd24731, %rd24729, %rd1453;
	sub.s64 	%rd24732, %rd24730, %rd24731;
	shr.u64 	%rd24733, %rd24732, 63;
	cvt.u32.u64 	%r4988, %rd24732;
	cvt.u32.u64 	%r4408, %rd24733;
	add.s32 	%r4409, %r944, %r4408;
	sub.s32 	%r4989, %r4989, %r4409;
$L__BB4_917:
	add.s32 	%r4955, %r4955, -1;
	bra.uni 	$L__BB4_996;
$L__BB4_918:
	min.u32 	%r1097, %r4955, 3;
	add.s32 	%r1098, %r1097, 1;
	setp.eq.s32 	%p1026, %r4955, 0;
	@%p1026 bra 	$L__BB4_922;
	add.s32 	%r3598, %r4955, -1;
	shr.u32 	%r3599, %r3598, 5;
	and.b32  	%r3600, %r3598, 31;
	mul.wide.u32 	%rd22691, %r3599, 4;
	add.s64 	%rd22692, %rd4, %rd22691;
	ld.local.u32 	%r3601, [%rd22692];
	shr.u32 	%r3602, %r3601, %r3600;
	shl.b32 	%r3603, %r3602, 1;
	and.b32  	%r3604, %r3603, 2;
	or.b32  	%r4990, %r3604, %r4990;
	setp.eq.s32 	%p1027, %r1098, 2;
	@%p1027 bra 	$L__BB4_922;
	add.s32 	%r3605, %r4955, -2;
	shr.u32 	%r3606, %r3605, 5;
	and.b32  	%r3607, %r3605, 31;
	mul.wide.u32 	%rd22693, %r3606, 4;
	add.s64 	%rd22694, %rd4, %rd22693;
	ld.local.u32 	%r3608, [%rd22694];
	shr.u32 	%r3609, %r3608, %r3607;
	shl.b32 	%r3610, %r3609, 2;
	and.b32  	%r3611, %r3610, 4;
	or.b32  	%r4990, %r3611, %r4990;
	setp.eq.s32 	%p1028, %r1098, 3;
	@%p1028 bra 	$L__BB4_922;
	add.s32 	%r3612, %r4955, -3;
	shr.u32 	%r3613, %r3612, 5;
	and.b32  	%r3614, %r3612, 31;
	mul.wide.u32 	%rd22695, %r3613, 4;
	add.s64 	%rd22696, %rd4, %rd22695;
	ld.local.u32 	%r3615, [%rd22696];
	shr.u32 	%r3616, %r3615, %r3614;
	shl.b32 	%r3617, %r3616, 3;
	and.b32  	%r3618, %r3617, 8;
	or.b32  	%r4990, %r3618, %r4990;
$L__BB4_922:
	setp.lt.u32 	%p1029, %r4955, 3;
	mov.b32 	%r4992, 0;
	mov.u32 	%r4994, %r4992;
	@%p1029 bra 	$L__BB4_924;
	shr.s32 	%r3622, %r4955, 5;
	mul.wide.s32 	%rd22697, %r3622, 4;
	add.s64 	%rd22698, %rd4, %rd22697;
	ld.local.u32 	%r3623, [%rd22698];
	shr.u32 	%r3624, %r3623, %r1070;
	and.b32  	%r3625, %r3624, 1;
	add.s32 	%r3626, %r4955, -1;
	shr.s32 	%r3627, %r3626, 5;
	and.b32  	%r3628, %r3626, 31;
	mul.wide.s32 	%rd22699, %r3627, 4;
	add.s64 	%rd22700, %rd4, %rd22699;
	ld.local.u32 	%r3629, [%rd22700];
	shr.u32 	%r3630, %r3629, %r3628;
	shl.b32 	%r3631, %r3630, 1;
	and.b32  	%r3632, %r3631, 2;
	or.b32  	%r3633, %r3632, %r3625;
	add.s32 	%r3634, %r4955, -2;
	shr.s32 	%r3635, %r3634, 5;
	and.b32  	%r3636, %r3634, 31;
	mul.wide.s32 	%rd22701, %r3635, 4;
	add.s64 	%rd22702, %rd4, %rd22701;
	ld.local.u32 	%r3637, [%rd22702];
	shr.u32 	%r3638, %r3637, %r3636;
	shl.b32 	%r3639, %r3638, 2;
	and.b32  	%r3640, %r3639, 4;
	or.b32  	%r3641, %r3640, %r3633;
	add.s32 	%r3642, %r4955, -3;
	shr.s32 	%r3643, %r3642, 5;
	and.b32  	%r3644, %r3642, 31;
	mul.wide.s32 	%rd22703, %r3643, 4;
	add.s64 	%rd22704, %rd4, %rd22703;
	ld.local.u32 	%r3645, [%rd22704];
	shr.u32 	%r3646, %r3645, %r3644;
	shl.b32 	%r3647, %r3646, 3;
	and.b32  	%r3648, %r3647, 8;
	or.b32  	%r4994, %r3648, %r3641;
	mov.b32 	%r4992, 4;
$L__BB4_924:
	setp.gt.u32 	%p1030, %r4955, 2;
	@%p1030 bra 	$L__BB4_928;
	setp.eq.s32 	%p1031, %r4955, 0;
	sub.s32 	%r3649, %r4955, %r4992;
	shr.s32 	%r3650, %r3649, 5;
	and.b32  	%r3651, %r3649, 31;
	mul.wide.s32 	%rd22705, %r3650, 4;
	add.s64 	%rd22706, %rd4, %rd22705;
	ld.local.u32 	%r3652, [%rd22706];
	shr.u32 	%r3653, %r3652, %r3651;
	and.b32  	%r3654, %r3653, 1;
	shl.b32 	%r3655, %r3654, %r4992;
	or.b32  	%r4994, %r3655, %r4994;
	@%p1031 bra 	$L__BB4_928;
	add.s32 	%r3656, %r4992, 1;
	sub.s32 	%r3657, %r4955, %r3656;
	shr.s32 	%r3658, %r3657, 5;
	and.b32  	%r3659, %r3657, 31;
	mul.wide.s32 	%rd22707, %r3658, 4;
	add.s64 	%rd22708, %rd4, %rd22707;
	ld.local.u32 	%r3660, [%rd22708];
	shr.u32 	%r3661, %r3660, %r3659;
	and.b32  	%r3662, %r3661, 1;
	shl.b32 	%r3663, %r3662, %r3656;
	or.b32  	%r4994, %r3663, %r4994;
	setp.eq.s32 	%p1032, %r4955, 1;
	@%p1032 bra 	$L__BB4_928;
	add.s32 	%r3664, %r4992, 2;
	sub.s32 	%r3665, %r4955, %r3664;
	shr.s32 	%r3666, %r3665, 5;
	and.b32  	%r3667, %r3665, 31;
	mul.wide.s32 	%rd22709, %r3666, 4;
	add.s64 	%rd22710, %rd4, %rd22709;
	ld.local.u32 	%r3668, [%rd22710];
	shr.u32 	%r3669, %r3668, %r3667;
	and.b32  	%r3670, %r3669, 1;
	shl.b32 	%r3671, %r3670, %r3664;
	or.b32  	%r4994, %r3671, %r4994;
$L__BB4_928:
	setp.eq.s32 	%p1033, %r4955, 0;
	shr.u32 	%r3672, %r4994, %r1097;
	and.b32  	%r3673, %r3672, 1;
	setp.eq.b32 	%p1034, %r3673, 1;
	or.pred  	%p1035, %p1034, %p1033;
	selp.b32 	%r5022, %r4994, %r4990, %p1034;
	selp.b32 	%r5023, %r1098, 1, %p1034;
	@%p1035 bra 	$L__BB4_963;
	shr.s32 	%r3674, %r4955, 5;
	mul.wide.s32 	%rd22711, %r3674, 4;
	add.s64 	%rd22712, %rd4, %rd22711;
	ld.local.u32 	%r3675, [%rd22712];
	shr.u32 	%r3676, %r3675, %r1070;
	and.b32  	%r5022, %r3676, 1;
	setp.eq.s32 	%p1036, %r4955, 1;
	@%p1036 bra 	$L__BB4_932;
	add.s32 	%r3677, %r4955, -1;
	shr.s32 	%r3678, %r3677, 5;
	and.b32  	%r3679, %r3677, 31;
	mul.wide.s32 	%rd22713, %r3678, 4;
	add.s64 	%rd22714, %rd4, %rd22713;
	ld.local.u32 	%r3680, [%rd22714];
	shr.u32 	%r3681, %r3680, %r3679;
	shl.b32 	%r3682, %r3681, 1;
	and.b32  	%r3683, %r3682, 2;
	or.b32  	%r5022, %r3683, %r5022;
	setp.eq.s32 	%p1037, %r4955, 2;
	@%p1037 bra 	$L__BB4_932;
	add.s32 	%r3684, %r4955, -2;
	shr.s32 	%r3685, %r3684, 5;
	and.b32  	%r3686, %r3684, 31;
	mul.wide.s32 	%rd22715, %r3685, 4;
	add.s64 	%rd22716, %rd4, %rd22715;
	ld.local.u32 	%r3687, [%rd22716];
	shr.u32 	%r3688, %r3687, %r3686;
	shl.b32 	%r3689, %r3688, 2;
	and.b32  	%r3690, %r3689, 4;
	or.b32  	%r5022, %r3690, %r5022;
$L__BB4_932:
	add.s32 	%r1118, %r1097, -1;
	shr.u32 	%r3691, %r5022, %r1118;
	and.b32  	%r3692, %r3691, 1;
	setp.eq.b32 	%p1038, %r3692, 1;
	mov.u32 	%r5023, %r1097;
	@%p1038 bra 	$L__BB4_963;
	setp.eq.s32 	%p1039, %r4955, 1;
	mov.b32 	%r3693, 1;
	mov.u32 	%r5022, %r4990;
	mov.u32 	%r5023, %r3693;
	@%p1039 bra 	$L__BB4_963;
	add.s32 	%r1119, %r1097, -2;
	setp.lt.u32 	%p1040, %r1119, 15;
	mov.b32 	%r5000, 0;
	mov.u32 	%r5022, %r5000;
	@%p1040 bra 	$L__BB4_937;
	and.b32  	%r1120, %r1118, -16;
	add.s32 	%r4996, %r4955, -7;
	mov.b32 	%r5000, 0;
$L__BB4_936:
	.pragma "nounroll";
	add.s32 	%r3697, %r4996, 7;
	shr.s32 	%r3698, %r3697, 5;
	and.b32  	%r3699, %r3697, 31;
	mul.wide.s32 	%rd22717, %r3698, 4;
	add.s64 	%rd22718, %rd4, %rd22717;
	ld.local.u32 	%r3700, [%rd22718];
	shr.u32 	%r3701, %r3700, %r3699;
	and.b32  	%r3702, %r3701, 1;
	shl.b32 	%r3703, %r3702, %r5000;
	or.b32  	%r3704, %r3703, %r5022;
	add.s32 	%r3705, %r4996, 6;
	shr.s32 	%r3706, %r3705, 5;
	and.b32  	%r3707, %r3705, 31;
	mul.wide.s32 	%rd22719, %r3706, 4;
	add.s64 	%rd22720, %rd4, %rd22719;
	ld.local.u32 	%r3708, [%rd22720];
	shr.u32 	%r3709, %r3708, %r3707;
	and.b32  	%r3710, %r3709, 1;
	add.s32 	%r3711, %r5000, 1;
	shl.b32 	%r3712, %r3710, %r3711;
	or.b32  	%r3713, %r3712, %r3704;
	add.s32 	%r3714, %r4996, 5;
	shr.s32 	%r3715, %r3714, 5;
	and.b32  	%r3716, %r3714, 31;
	mul.wide.s32 	%rd22721, %r3715, 4;
	add.s64 	%rd22722, %rd4, %rd22721;
	ld.local.u32 	%r3717, [%rd22722];
	shr.u32 	%r3718, %r3717, %r3716;
	and.b32  	%r3719, %r3718, 1;
	add.s32 	%r3720, %r5000, 2;
	shl.b32 	%r3721, %r3719, %r3720;
	or.b32  	%r3722, %r3721, %r3713;
	add.s32 	%r3723, %r4996, 4;
	shr.s32 	%r3724, %r3723, 5;
	and.b32  	%r3725, %r3723, 31;
	mul.wide.s32 	%rd22723, %r3724, 4;
	add.s64 	%rd22724, %rd4, %rd22723;
	ld.local.u32 	%r3726, [%rd22724];
	shr.u32 	%r3727, %r3726, %r3725;
	and.b32  	%r3728, %r3727, 1;
	add.s32 	%r3729, %r5000, 3;
	shl.b32 	%r3730, %r3728, %r3729;
	or.b32  	%r3731, %r3730, %r3722;
	add.s32 	%r3732, %r4996, 3;
	shr.s32 	%r3733, %r3732, 5;
	and.b32  	%r3734, %r3732, 31;
	mul.wide.s32 	%rd22725, %r3733, 4;
	add.s64 	%rd22726, %rd4, %rd22725;
	ld.local.u32 	%r3735, [%rd22726];
	shr.u32 	%r3736, %r3735, %r3734;
	and.b32  	%r3737, %r3736, 1;
	add.s32 	%r3738, %r5000, 4;
	shl.b32 	%r3739, %r3737, %r3738;
	or.b32  	%r3740, %r3739, %r3731;
	add.s32 	%r3741, %r4996, 2;
	shr.s32 	%r3742, %r3741, 5;
	and.b32  	%r3743, %r3741, 31;
	mul.wide.s32 	%rd22727, %r3742, 4;
	add.s64 	%rd22728, %rd4, %rd22727;
	ld.local.u32 	%r3744, [%rd22728];
	shr.u32 	%r3745, %r3744, %r3743;
	and.b32  	%r3746, %r3745, 1;
	add.s32 	%r3747, %r5000, 5;
	shl.b32 	%r3748, %r3746, %r3747;
	or.b32  	%r3749, %r3748, %r3740;
	add.s32 	%r3750, %r4996, 1;
	shr.s32 	%r3751, %r3750, 5;
	and.b32  	%r3752, %r3750, 31;
	mul.wide.s32 	%rd22729, %r3751, 4;
	add.s64 	%rd22730, %rd4, %rd22729;
	ld.local.u32 	%r3753, [%rd22730];
	shr.u32 	%r3754, %r3753, %r3752;
	and.b32  	%r3755, %r3754, 1;
	add.s32 	%r3756, %r5000, 6;
	shl.b32 	%r3757, %r3755, %r3756;
	or.b32  	%r3758, %r3757, %r3749;
	add.s32 	%r3759, %r4996, -8;
	shr.s32 	%r3760, %r4996, 5;
	and.b32  	%r3761, %r4996, 31;
	mul.wide.s32 	%rd22731, %r3760, 4;
	add.s64 	%rd22732, %rd4, %rd22731;
	ld.local.u32 	%r3762, [%rd22732];
	shr.u32 	%r3763, %r3762, %r3761;
	and.b32  	%r3764, %r3763, 1;
	add.s32 	%r3765, %r5000, 7;
	shl.b32 	%r3766, %r3764, %r3765;
	or.b32  	%r3767, %r3766, %r3758;
	add.s32 	%r3768, %r4996, -1;
	shr.s32 	%r3769, %r3768, 5;
	and.b32  	%r3770, %r3768, 31;
	mul.wide.s32 	%rd22733, %r3769, 4;
	add.s64 	%rd22734, %rd4, %rd22733;
	ld.local.u32 	%r3771, [%rd22734];
	shr.u32 	%r3772, %r3771, %r3770;
	and.b32  	%r3773, %r3772, 1;
	add.s32 	%r3774, %r5000, 8;
	shl.b32 	%r3775, %r3773, %r3774;
	or.b32  	%r3776, %r3775, %r3767;
	add.s32 	%r3777, %r4996, -2;
	shr.s32 	%r3778, %r3777, 5;
	and.b32  	%r3779, %r3777, 31;
	mul.wide.s32 	%rd22735, %r3778, 4;
	add.s64 	%rd22736, %rd4, %rd22735;
	ld.local.u32 	%r3780, [%rd22736];
	shr.u32 	%r3781, %r3780, %r3779;
	and.b32  	%r3782, %r3781, 1;
	add.s32 	%r3783, %r5000, 9;
	shl.b32 	%r3784, %r3782, %r3783;
	or.b32  	%r3785, %r3784, %r3776;
	add.s32 	%r3786, %r4996, -3;
	shr.s32 	%r3787, %r3786, 5;
	and.b32  	%r3788, %r3786, 31;
	mul.wide.s32 	%rd22737, %r3787, 4;
	add.s64 	%rd22738, %rd4, %rd22737;
	ld.local.u32 	%r3789, [%rd22738];
	shr.u32 	%r3790, %r3789, %r3788;
	and.b32  	%r3791, %r3790, 1;
	add.s32 	%r3792, %r5000, 10;
	shl.b32 	%r3793, %r3791, %r3792;
	or.b32  	%r3794, %r3793, %r3785;
	add.s32 	%r3795, %r4996, -4;
	shr.s32 	%r3796, %r3795, 5;
	and.b32  	%r3797, %r3795, 31;
	mul.wide.s32 	%rd22739, %r3796, 4;
	add.s64 	%rd22740, %rd4, %rd22739;
	ld.local.u32 	%r3798, [%rd22740];
	shr.u32 	%r3799, %r3798, %r3797;
	and.b32  	%r3800, %r3799, 1;
	add.s32 	%r3801, %r5000, 11;
	shl.b32 	%r3802, %r3800, %r3801;
	or.b32  	%r3803, %r3802, %r3794;
	add.s32 	%r3804, %r4996, -5;
	shr.s32 	%r3805, %r3804, 5;
	and.b32  	%r3806, %r3804, 31;
	mul.wide.s32 	%rd22741, %r3805, 4;
	add.s64 	%rd22742, %rd4, %rd22741;
	ld.local.u32 	%r3807, [%rd22742];
	shr.u32 	%r3808, %r3807, %r3806;
	and.b32  	%r3809, %r3808, 1;
	add.s32 	%r3810, %r5000, 12;
	shl.b32 	%r3811, %r3809, %r3810;
	or.b32  	%r3812, %r3811, %r3803;
	add.s32 	%r3813, %r4996, -6;
	shr.s32 	%r3814, %r3813, 5;
	and.b32  	%r3815, %r3813, 31;
	mul.wide.s32 	%rd22743, %r3814, 4;
	add.s64 	%rd22744, %rd4, %rd22743;
	ld.local.u32 	%r3816, [%rd22744];
	shr.u32 	%r3817, %r3816, %r3815;
	and.b32  	%r3818, %r3817, 1;
	add.s32 	%r3819, %r5000, 13;
	shl.b32 	%r3820, %r3818, %r3819;
	or.b32  	%r3821, %r3820, %r3812;
	add.s32 	%r3822, %r4996, -7;
	shr.s32 	%r3823, %r3822, 5;
	and.b32  	%r3824, %r3822, 31;
	mul.wide.s32 	%rd22745, %r3823, 4;
	add.s64 	%rd22746, %rd4, %rd22745;
	ld.local.u32 	%r3825, [%rd22746];
	shr.u32 	%r3826, %r3825, %r3824;
	and.b32  	%r3827, %r3826, 1;
	add.s32 	%r3828, %r5000, 14;
	shl.b32 	%r3829, %r3827, %r3828;
	or.b32  	%r3830, %r3829, %r3821;
	shr.s32 	%r3831, %r3759, 5;
	and.b32  	%r3832, %r3759, 31;
	mul.wide.s32 	%rd22747, %r3831, 4;
	add.s64 	%rd22748, %rd4, %rd22747;
	ld.local.u32 	%r3833, [%rd22748];
	shr.u32 	%r3834, %r3833, %r3832;
	and.b32  	%r3835, %r3834, 1;
	add.s32 	%r3836, %r5000, 15;
	shl.b32 	%r3837, %r3835, %r3836;
	or.b32  	%r5022, %r3837, %r3830;
	add.s32 	%r5000, %r5000, 16;
	add.s32 	%r4996, %r4996, -16;
	setp.ne.s32 	%p1041, %r5000, %r1120;
	@%p1041 bra 	$L__BB4_936;
$L__BB4_937:
	and.b32  	%r3838, %r1118, 15;
	setp.eq.s32 	%p1042, %r3838, 0;
	@%p1042 bra 	$L__BB4_947;
	add.s32 	%r1132, %r1097, 15;
	and.b32  	%r3840, %r1132, 15;
	add.s32 	%r3841, %r3840, -1;
	setp.lt.u32 	%p1043, %r3841, 7;
	@%p1043 bra 	$L__BB4_940;
	sub.s32 	%r3842, %r4955, %r5000;
	shr.s32 	%r3843, %r3842, 5;
	and.b32  	%r3844, %r3842, 31;
	mul.wide.s32 	%rd22749, %r3843, 4;
	add.s64 	%rd22750, %rd4, %rd22749;
	ld.local.u32 	%r3845, [%rd22750];
	shr.u32 	%r3846, %r3845, %r3844;
	and.b32  	%r3847, %r3846, 1;
	shl.b32 	%r3848, %r3847, %r5000;
	add.s32 	%r3849, %r5000, 1;
	sub.s32 	%r3850, %r4955, %r3849;
	shr.s32 	%r3851, %r3850, 5;
	and.b32  	%r3852, %r3850, 31;
	mul.wide.s32 	%rd22751, %r3851, 4;
	add.s64 	%rd22752, %rd4, %rd22751;
	ld.local.u32 	%r3853, [%rd22752];
	shr.u32 	%r3854, %r3853, %r3852;
	and.b32  	%r3855, %r3854, 1;
	shl.b32 	%r3856, %r3855, %r3849;
	or.b32  	%r3857, %r3848, %r3856;
	add.s32 	%r3858, %r5000, 2;
	sub.s32 	%r3859, %r4955, %r3858;
	shr.s32 	%r3860, %r3859, 5;
	and.b32  	%r3861, %r3859, 31;
	mul.wide.s32 	%rd22753, %r3860, 4;
	add.s64 	%rd22754, %rd4, %rd22753;
	ld.local.u32 	%r3862, [%rd22754];
	shr.u32 	%r3863, %r3862, %r3861;
	and.b32  	%r3864, %r3863, 1;
	shl.b32 	%r3865, %r3864, %r3858;
	or.b32  	%r3866, %r3857, %r3865;
	add.s32 	%r3867, %r5000, 3;
	sub.s32 	%r3868, %r4955, %r3867;
	shr.s32 	%r3869, %r3868, 5;
	and.b32  	%r3870, %r3868, 31;
	mul.wide.s32 	%rd22755, %r3869, 4;
	add.s64 	%rd22756, %rd4, %rd22755;
	ld.local.u32 	%r3871, [%rd22756];
	shr.u32 	%r3872, %r3871, %r3870;
	and.b32  	%r3873, %r3872, 1;
	shl.b32 	%r3874, %r3873, %r3867;
	or.b32  	%r3875, %r3866, %r3874;
	add.s32 	%r3876, %r5000, 4;
	sub.s32 	%r3877, %r4955, %r3876;
	shr.s32 	%r3878, %r3877, 5;
	and.b32  	%r3879, %r3877, 31;
	mul.wide.s32 	%rd22757, %r3878, 4;
	add.s64 	%rd22758, %rd4, %rd22757;
	ld.local.u32 	%r3880, [%rd22758];
	shr.u32 	%r3881, %r3880, %r3879;
	and.b32  	%r3882, %r3881, 1;
	shl.b32 	%r3883, %r3882, %r3876;
	or.b32  	%r3884, %r3875, %r3883;
	add.s32 	%r3885, %r5000, 5;
	sub.s32 	%r3886, %r4955, %r3885;
	shr.s32 	%r3887, %r3886, 5;
	and.b32  	%r3888, %r3886, 31;
	mul.wide.s32 	%rd22759, %r3887, 4;
	add.s64 	%rd22760, %rd4, %rd22759;
	ld.local.u32 	%r3889, [%rd22760];
	shr.u32 	%r3890, %r3889, %r3888;
	and.b32  	%r3891, %r3890, 1;
	shl.b32 	%r3892, %r3891, %r3885;
	or.b32  	%r3893, %r3884, %r3892;
	add.s32 	%r3894, %r5000, 6;
	sub.s32 	%r3895, %r4955, %r3894;
	shr.s32 	%r3896, %r3895, 5;
	and.b32  	%r3897, %r3895, 31;
	mul.wide.s32 	%rd22761, %r3896, 4;
	add.s64 	%rd22762, %rd4, %rd22761;
	ld.local.u32 	%r3898, [%rd22762];
	shr.u32 	%r3899, %r3898, %r3897;
	and.b32  	%r3900, %r3899, 1;
	shl.b32 	%r3901, %r3900, %r3894;
	or.b32  	%r3902, %r3893, %r3901;
	add.s32 	%r3903, %r5000, 7;
	sub.s32 	%r3904, %r4955, %r3903;
	shr.s32 	%r3905, %r3904, 5;
	and.b32  	%r3906, %r3904, 31;
	mul.wide.s32 	%rd22763, %r3905, 4;
	add.s64 	%rd22764, %rd4, %rd22763;
	ld.local.u32 	%r3907, [%rd22764];
	shr.u32 	%r3908, %r3907, %r3906;
	and.b32  	%r3909, %r3908, 1;
	shl.b32 	%r3910, %r3909, %r3903;
	or.b32  	%r3911, %r3902, %r3910;
	or.b32  	%r5022, %r3911, %r5022;
	add.s32 	%r5000, %r5000, 8;
$L__BB4_940:
	and.b32  	%r3912, %r1132, 7;
	setp.eq.s32 	%p1044, %r3912, 0;
	@%p1044 bra 	$L__BB4_947;
	add.s32 	%r3914, %r1097, 7;
	and.b32  	%r1138, %r3914, 3;
	and.b32  	%r3915, %r3914, 7;
	add.s32 	%r3916, %r3915, -1;
	setp.lt.u32 	%p1045, %r3916, 3;
	@%p1045 bra 	$L__BB4_943;
	sub.s32 	%r3917, %r4955, %r5000;
	shr.s32 	%r3918, %r3917, 5;
	and.b32  	%r3919, %r3917, 31;
	mul.wide.s32 	%rd22765, %r3918, 4;
	add.s64 	%rd22766, %rd4, %rd22765;
	ld.local.u32 	%r3920, [%rd22766];
	shr.u32 	%r3921, %r3920, %r3919;
	and.b32  	%r3922, %r3921, 1;
	shl.b32 	%r3923, %r3922, %r5000;
	add.s32 	%r3924, %r5000, 1;
	sub.s32 	%r3925, %r4955, %r3924;
	shr.s32 	%r3926, %r3925, 5;
	and.b32  	%r3927, %r3925, 31;
	mul.wide.s32 	%rd22767, %r3926, 4;
	add.s64 	%rd22768, %rd4, %rd22767;
	ld.local.u32 	%r3928, [%rd22768];
	shr.u32 	%r3929, %r3928, %r3927;
	and.b32  	%r3930, %r3929, 1;
	shl.b32 	%r3931, %r3930, %r3924;
	or.b32  	%r3932, %r3923, %r3931;
	add.s32 	%r3933, %r5000, 2;
	sub.s32 	%r3934, %r4955, %r3933;
	shr.s32 	%r3935, %r3934, 5;
	and.b32  	%r3936, %r3934, 31;
	mul.wide.s32 	%rd22769, %r3935, 4;
	add.s64 	%rd22770, %rd4, %rd22769;
	ld.local.u32 	%r3937, [%rd22770];
	shr.u32 	%r3938, %r3937, %r3936;
	and.b32  	%r3939, %r3938, 1;
	shl.b32 	%r3940, %r3939, %r3933;
	or.b32  	%r3941, %r3932, %r3940;
	add.s32 	%r3942, %r5000, 3;
	sub.s32 	%r3943, %r4955, %r3942;
	shr.s32 	%r3944, %r3943, 5;
	and.b32  	%r3945, %r3943, 31;
	mul.wide.s32 	%rd22771, %r3944, 4;
	add.s64 	%rd22772, %rd4, %rd22771;
	ld.local.u32 	%r3946, [%rd22772];
	shr.u32 	%r3947, %r3946, %r3945;
	and.b32  	%r3948, %r3947, 1;
	shl.b32 	%r3949, %r3948, %r3942;
	or.b32  	%r3950, %r3941, %r3949;
	or.b32  	%r5022, %r3950, %r5022;
	add.s32 	%r5000, %r5000, 4;
$L__BB4_943:
	setp.eq.s32 	%p1046, %r1138, 0;
	@%p1046 bra 	$L__BB4_947;
	sub.s32 	%r3951, %r4955, %r5000;
	shr.s32 	%r3952, %r3951, 5;
	and.b32  	%r3953, %r3951, 31;
	mul.wide.s32 	%rd22773, %r3952, 4;
	add.s64 	%rd22774, %rd4, %rd22773;
	ld.local.u32 	%r3954, [%rd22774];
	shr.u32 	%r3955, %r3954, %r3953;
	and.b32  	%r3956, %r3955, 1;
	shl.b32 	%r3957, %r3956, %r5000;
	or.b32  	%r5022, %r3957, %r5022;
	setp.eq.s32 	%p1047, %r1138, 1;
	@%p1047 bra 	$L__BB4_947;
	add.s32 	%r3958, %r5000, 1;
	sub.s32 	%r3959, %r4955, %r3958;
	shr.s32 	%r3960, %r3959, 5;
	and.b32  	%r3961, %r3959, 31;
	mul.wide.s32 	%rd22775, %r3960, 4;
	add.s64 	%rd22776, %rd4, %rd22775;
	ld.local.u32 	%r3962, [%rd22776];
	shr.u32 	%r3963, %r3962, %r3961;
	and.b32  	%r3964, %r3963, 1;
	shl.b32 	%r3965, %r3964, %r3958;
	or.b32  	%r5022, %r3965, %r5022;
	setp.eq.s32 	%p1048, %r1138, 2;
	@%p1048 bra 	$L__BB4_947;
	add.s32 	%r3966, %r5000, 2;
	sub.s32 	%r3967, %r4955, %r3966;
	shr.s32 	%r3968, %r3967, 5;
	and.b32  	%r3969, %r3967, 31;
	mul.wide.s32 	%rd22777, %r3968, 4;
	add.s64 	%rd22778, %rd4, %rd22777;
	ld.local.u32 	%r3970, [%rd22778];
	shr.u32 	%r3971, %r3970, %r3969;
	and.b32  	%r3972, %r3971, 1;
	shl.b32 	%r3973, %r3972, %r3966;
	or.b32  	%r5022, %r3973, %r5022;
$L__BB4_947:
	shr.u32 	%r3974, %r5022, %r1119;
	and.b32  	%r3975, %r3974, 1;
	setp.eq.b32 	%p1049, %r3975, 1;
	mov.u32 	%r5023, %r1118;
	@%p1049 bra 	$L__BB4_963;
	setp.lt.u32 	%p1050, %r4955, 3;
	mov.u32 	%r5022, %r4990;
	mov.u32 	%r5023, %r3693;
	@%p1050 bra 	$L__BB4_963;
	add.s32 	%r1148, %r1097, -3;
	setp.lt.u32 	%p1051, %r1148, 15;
	mov.b32 	%r5013, 0;
	mov.u32 	%r5021, %r5013;
	@%p1051 bra 	$L__BB4_952;
	and.b32  	%r1149, %r1119, -16;
	mov.b32 	%r5013, 0;
	mov.u32 	%r5011, %r5013;
$L__BB4_951:
	.pragma "nounroll";
	sub.s32 	%r3980, %r4955, %r5013;
	shr.s32 	%r3981, %r3980, 5;
	and.b32  	%r3982, %r3980, 31;
	mul.wide.s32 	%rd22779, %r3981, 4;
	add.s64 	%rd22780, %rd4, %rd22779;
	ld.local.u32 	%r3983, [%rd22780];
	shr.u32 	%r3984, %r3983, %r3982;
	and.b32  	%r3985, %r3984, 1;
	shl.b32 	%r3986, %r3985, %r5013;
	or.b32  	%r3987, %r3986, %r5021;
	add.s32 	%r3988, %r5013, 1;
	sub.s32 	%r3989, %r4955, %r3988;
	shr.s32 	%r3990, %r3989, 5;
	and.b32  	%r3991, %r3989, 31;
	mul.wide.s32 	%rd22781, %r3990, 4;
	add.s64 	%rd22782, %rd4, %rd22781;
	ld.local.u32 	%r3992, [%rd22782];
	shr.u32 	%r3993, %r3992, %r3991;
	and.b32  	%r3994, %r3993, 1;
	shl.b32 	%r3995, %r3994, %r3988;
	or.b32  	%r3996, %r3995, %r3987;
	add.s32 	%r3997, %r5013, 2;
	sub.s32 	%r3998, %r4955, %r3997;
	shr.s32 	%r3999, %r3998, 5;
	and.b32  	%r4000, %r3998, 31;
	mul.wide.s32 	%rd22783, %r3999, 4;
	add.s64 	%rd22784, %rd4, %rd22783;
	ld.local.u32 	%r4001, [%rd22784];
	shr.u32 	%r4002, %r4001, %r4000;
	and.b32  	%r4003, %r4002, 1;
	shl.b32 	%r4004, %r4003, %r3997;
	or.b32  	%r4005, %r4004, %r3996;
	add.s32 	%r4006, %r5013, 3;
	sub.s32 	%r4007, %r4955, %r4006;
	shr.s32 	%r4008, %r4007, 5;
	and.b32  	%r4009, %r4007, 31;
	mul.wide.s32 	%rd22785, %r4008, 4;
	add.s64 	%rd22786, %rd4, %rd22785;
	ld.local.u32 	%r4010, [%rd22786];
	shr.u32 	%r4011, %r4010, %r4009;
	and.b32  	%r4012, %r4011, 1;
	shl.b32 	%r4013, %r4012, %r4006;
	or.b32  	%r4014, %r4013, %r4005;
	add.s32 	%r4015, %r5013, 4;
	sub.s32 	%r4016, %r4955, %r4015;
	shr.s32 	%r4017, %r4016, 5;
	and.b32  	%r4018, %r4016, 31;
	mul.wide.s32 	%rd22787, %r4017, 4;
	add.s64 	%rd22788, %rd4, %rd22787;
	ld.local.u32 	%r4019, [%rd22788];
	shr.u32 	%r4020, %r4019, %r4018;
	and.b32  	%r4021, %r4020, 1;
	shl.b32 	%r4022, %r4021, %r4015;
	or.b32  	%r4023, %r4022, %r4014;
	add.s32 	%r4024, %r5013, 5;
	sub.s32 	%r4025, %r4955, %r4024;
	shr.s32 	%r4026, %r4025, 5;
	and.b32  	%r4027, %r4025, 31;
	mul.wide.s32 	%rd22789, %r4026, 4;
	add.s64 	%rd22790, %rd4, %rd22789;
	ld.local.u32 	%r4028, [%rd22790];
	shr.u32 	%r4029, %r4028, %r4027;
	and.b32  	%r4030, %r4029, 1;
	shl.b32 	%r4031, %r4030, %r4024;
	or.b32  	%r4032, %r4031, %r4023;
	add.s32 	%r4033, %r5013, 6;
	sub.s32 	%r4034, %r4955, %r4033;
	shr.s32 	%r4035, %r4034, 5;
	and.b32  	%r4036, %r4034, 31;
	mul.wide.s32 	%rd22791, %r4035, 4;
	add.s64 	%rd22792, %rd4, %rd22791;
	ld.local.u32 	%r4037, [%rd22792];
	shr.u32 	%r4038, %r4037, %r4036;
	and.b32  	%r4039, %r4038, 1;
	shl.b32 	%r4040, %r4039, %r4033;
	or.b32  	%r4041, %r4040, %r4032;
	add.s32 	%r4042, %r5013, 7;
	sub.s32 	%r4043, %r4955, %r4042;
	shr.s32 	%r4044, %r4043, 5;
	and.b32  	%r4045, %r4043, 31;
	mul.wide.s32 	%rd22793, %r4044, 4;
	add.s64 	%rd22794, %rd4, %rd22793;
	ld.local.u32 	%r4046, [%rd22794];
	shr.u32 	%r4047, %r4046, %r4045;
	and.b32  	%r4048, %r4047, 1;
	shl.b32 	%r4049, %r4048, %r4042;
	or.b32  	%r4050, %r4049, %r4041;
	add.s32 	%r4051, %r5013, 8;
	sub.s32 	%r4052, %r4955, %r4051;
	shr.s32 	%r4053, %r4052, 5;
	and.b32  	%r4054, %r4052, 31;
	mul.wide.s32 	%rd22795, %r4053, 4;
	add.s64 	%rd22796, %rd4, %rd22795;
	ld.local.u32 	%r4055, [%rd22796];
	shr.u32 	%r4056, %r4055, %r4054;
	and.b32  	%r4057, %r4056, 1;
	shl.b32 	%r4058, %r4057, %r4051;
	or.b32  	%r4059, %r4058, %r4050;
	add.s32 	%r4060, %r5013, 9;
	sub.s32 	%r4061, %r4955, %r4060;
	shr.s32 	%r4062, %r4061, 5;
	and.b32  	%r4063, %r4061, 31;
	mul.wide.s32 	%rd22797, %r4062, 4;
	add.s64 	%rd22798, %rd4, %rd22797;
	ld.local.u32 	%r4064, [%rd22798];
	shr.u32 	%r4065, %r4064, %r4063;
	and.b32  	%r4066, %r4065, 1;
	shl.b32 	%r4067, %r4066, %r4060;
	or.b32  	%r4068, %r4067, %r4059;
	add.s32 	%r4069, %r5013, 10;
	sub.s32 	%r4070, %r4955, %r4069;
	shr.s32 	%r4071, %r4070, 5;
	and.b32  	%r4072, %r4070, 31;
	mul.wide.s32 	%rd22799, %r4071, 4;
	add.s64 	%rd22800, %rd4, %rd22799;
	ld.local.u32 	%r4073, [%rd22800];
	shr.u32 	%r4074, %r4073, %r4072;
	and.b32  	%r4075, %r4074, 1;
	shl.b32 	%r4076, %r4075, %r4069;
	or.b32  	%r4077, %r4076, %r4068;
	add.s32 	%r4078, %r5013, 11;
	sub.s32 	%r4079, %r4955, %r4078;
	shr.s32 	%r4080, %r4079, 5;
	and.b32  	%r4081, %r4079, 31;
	mul.wide.s32 	%rd22801, %r4080, 4;
	add.s64 	%rd22802, %rd4, %rd22801;
	ld.local.u32 	%r4082, [%rd22802];
	shr.u32 	%r4083, %r4082, %r4081;
	and.b32  	%r4084, %r4083, 1;
	shl.b32 	%r4085, %r4084, %r4078;
	or.b32  	%r4086, %r4085, %r4077;
	add.s32 	%r4087, %r5013, 12;
	sub.s32 	%r4088, %r4955, %r4087;
	shr.s32 	%r4089, %r4088, 5;
	and.b32  	%r4090, %r4088, 31;
	mul.wide.s32 	%rd22803, %r4089, 4;
	add.s64 	%rd22804, %rd4, %rd22803;
	ld.local.u32 	%r4091, [%rd22804];
	shr.u32 	%r4092, %r4091, %r4090;
	and.b32  	%r4093, %r4092, 1;
	shl.b32 	%r4094, %r4093, %r4087;
	or.b32  	%r4095, %r4094, %r4086;
	add.s32 	%r4096, %r5013, 13;
	sub.s32 	%r4097, %r4955, %r4096;
	shr.s32 	%r4098, %r4097, 5;
	and.b32  	%r4099, %r4097, 31;
	mul.wide.s32 	%rd22805, %r4098, 4;
	add.s64 	%rd22806, %rd4, %rd22805;
	ld.local.u32 	%r4100, [%rd22806];
	shr.u32 	%r4101, %r4100, %r4099;
	and.b32  	%r4102, %r4101, 1;
	shl.b32 	%r4103, %r4102, %r4096;
	or.b32  	%r4104, %r4103, %r4095;
	add.s32 	%r4105, %r5013, 14;
	sub.s32 	%r4106, %r4955, %r4105;
	shr.s32 	%r4107, %r4106, 5;
	and.b32  	%r4108, %r4106, 31;
	mul.wide.s32 	%rd22807, %r4107, 4;
	add.s64 	%rd22808, %rd4, %rd22807;
	ld.local.u32 	%r4109, [%rd22808];
	shr.u32 	%r4110, %r4109, %r4108;
	and.b32  	%r4111, %r4110, 1;
	shl.b32 	%r4112, %r4111, %r4105;
	or.b32  	%r4113, %r4112, %r4104;
	add.s32 	%r4114, %r5013, 15;
	sub.s32 	%r4115, %r4955, %r4114;
	shr.s32 	%r4116, %r4115, 5;
	and.b32  	%r4117, %r4115, 31;
	mul.wide.s32 	%rd22809, %r4116, 4;
	add.s64 	%rd22810, %rd4, %rd22809;
	ld.local.u32 	%r4118, [%rd22810];
	shr.u32 	%r4119, %r4118, %r4117;
	and.b32  	%r4120, %r4119, 1;
	shl.b32 	%r4121, %r4120, %r4114;
	or.b32  	%r5021, %r4121, %r4113;
	add.s32 	%r5013, %r5013, 16;
	add.s32 	%r5011, %r5011, 16;
	setp.ne.s32 	%p1052, %r5011, %r1149;
	@%p1052 bra 	$L__BB4_951;
$L__BB4_952:
	and.b32  	%r4122, %r1119, 15;
	setp.eq.s32 	%p1053, %r4122, 0;
	@%p1053 bra 	$L__BB4_962;
	add.s32 	%r1159, %r1097, 14;
	and.b32  	%r4124, %r1159, 15;
	add.s32 	%r4125, %r4124, -1;
	setp.lt.u32 	%p1054, %r4125, 7;
	@%p1054 bra 	$L__BB4_955;
	sub.s32 	%r4126, %r4955, %r5013;
	shr.s32 	%r4127, %r4126, 5;
	and.b32  	%r4128, %r4126, 31;
	mul.wide.s32 	%rd22811, %r4127, 4;
	add.s64 	%rd22812, %rd4, %rd22811;
	ld.local.u32 	%r4129, [%rd22812];
	shr.u32 	%r4130, %r4129, %r4128;
	and.b32  	%r4131, %r4130, 1;
	shl.b32 	%r4132, %r4131, %r5013;
	add.s32 	%r4133, %r5013, 1;
	sub.s32 	%r4134, %r4955, %r4133;
	shr.s32 	%r4135, %r4134, 5;
	and.b32  	%r4136, %r4134, 31;
	mul.wide.s32 	%rd22813, %r4135, 4;
	add.s64 	%rd22814, %rd4, %rd22813;
	ld.local.u32 	%r4137, [%rd22814];
	shr.u32 	%r4138, %r4137, %r4136;
	and.b32  	%r4139, %r4138, 1;
	shl.b32 	%r4140, %r4139, %r4133;
	or.b32  	%r4141, %r4132, %r4140;
	add.s32 	%r4142, %r5013, 2;
	sub.s32 	%r4143, %r4955, %r4142;
	shr.s32 	%r4144, %r4143, 5;
	and.b32  	%r4145, %r4143, 31;
	mul.wide.s32 	%rd22815, %r4144, 4;
	add.s64 	%rd22816, %rd4, %rd22815;
	ld.local.u32 	%r4146, [%rd22816];
	shr.u32 	%r4147, %r4146, %r4145;
	and.b32  	%r4148, %r4147, 1;
	shl.b32 	%r4149, %r4148, %r4142;
	or.b32  	%r4150, %r4141, %r4149;
	add.s32 	%r4151, %r5013, 3;
	sub.s32 	%r4152, %r4955, %r4151;
	shr.s32 	%r4153, %r4152, 5;
	and.b32  	%r4154, %r4152, 31;
	mul.wide.s32 	%rd22817, %r4153, 4;
	add.s64 	%rd22818, %rd4, %rd22817;
	ld.local.u32 	%r4155, [%rd22818];
	shr.u32 	%r4156, %r4155, %r4154;
	and.b32  	%r4157, %r4156, 1;
	shl.b32 	%r4158, %r4157, %r4151;
	or.b32  	%r4159, %r4150, %r4158;
	add.s32 	%r4160, %r5013, 4;
	sub.s32 	%r4161, %r4955, %r4160;
	shr.s32 	%r4162, %r4161, 5;
	and.b32  	%r4163, %r4161, 31;
	mul.wide.s32 	%rd22819, %r4162, 4;
	add.s64 	%rd22820, %rd4, %rd22819;
	ld.local.u32 	%r4164, [%rd22820];
	shr.u32 	%r4165, %r4164, %r4163;
	and.b32  	%r4166, %r4165, 1;
	shl.b32 	%r4167, %r4166, %r4160;
	or.b32  	%r4168, %r4159, %r4167;
	add.s32 	%r4169, %r5013, 5;
	sub.s32 	%r4170, %r4955, %r4169;
	shr.s32 	%r4171, %r4170, 5;
	and.b32  	%r4172, %r4170, 31;
	mul.wide.s32 	%rd22821, %r4171, 4;
	add.s64 	%rd22822, %rd4, %rd22821;
	ld.local.u32 	%r4173, [%rd22822];
	shr.u32 	%r4174, %r4173, %r4172;
	and.b32  	%r4175, %r4174, 1;
	shl.b32 	%r4176, %r4175, %r4169;
	or.b32  	%r4177, %r4168, %r4176;
	add.s32 	%r4178, %r5013, 6;
	sub.s32 	%r4179, %r4955, %r4178;
	shr.s32 	%r4180, %r4179, 5;
	and.b32  	%r4181, %r4179, 31;
	mul.wide.s32 	%rd22823, %r4180, 4;
	add.s64 	%rd22824, %rd4, %rd22823;
	ld.local.u32 	%r4182, [%rd22824];
	shr.u32 	%r4183, %r4182, %r4181;
	and.b32  	%r4184, %r4183, 1;
	shl.b32 	%r4185, %r4184, %r4178;
	or.b32  	%r4186, %r4177, %r4185;
	add.s32 	%r4187, %r5013, 7;
	sub.s32 	%r4188, %r4955, %r4187;
	shr.s32 	%r4189, %r4188, 5;
	and.b32  	%r4190, %r4188, 31;
	mul.wide.s32 	%rd22825, %r4189, 4;
	add.s64 	%rd22826, %rd4, %rd22825;
	ld.local.u32 	%r4191, [%rd22826];
	shr.u32 	%r4192, %r4191, %r4190;
	and.b32  	%r4193, %r4192, 1;
	shl.b32 	%r4194, %r4193, %r4187;
	or.b32  	%r4195, %r4186, %r4194;
	or.b32  	%r5021, %r4195, %r5021;
	add.s32 	%r5013, %r5013, 8;
$L__BB4_955:
	and.b32  	%r4196, %r1159, 7;
	setp.eq.s32 	%p1055, %r4196, 0;
	@%p1055 bra 	$L__BB4_962;
	add.s32 	%r4198, %r1097, 6;
	and.b32  	%r1165, %r4198, 3;
	and.b32  	%r4199, %r4198, 7;
	add.s32 	%r4200, %r4199, -1;
	setp.lt.u32 	%p1056, %r4200, 3;
	@%p1056 bra 	$L__BB4_958;
	sub.s32 	%r4201, %r4955, %r5013;
	shr.s32 	%r4202, %r4201, 5;
	and.b32  	%r4203, %r4201, 31;
	mul.wide.s32 	%rd22827, %r4202, 4;
	add.s64 	%rd22828, %rd4, %rd22827;
	ld.local.u32 	%r4204, [%rd22828];
	shr.u32 	%r4205, %r4204, %r4203;
	and.b32  	%r4206, %r4205, 1;
	shl.b32 	%r4207, %r4206, %r5013;
	add.s32 	%r4208, %r5013, 1;
	sub.s32 	%r4209, %r4955, %r4208;
	shr.s32 	%r4210, %r4209, 5;
	and.b32  	%r4211, %r4209, 31;
	mul.wide.s32 	%rd22829, %r4210, 4;
	add.s64 	%rd22830, %rd4, %rd22829;
	ld.local.u32 	%r4212, [%rd22830];
	shr.u32 	%r4213, %r4212, %r4211;
	and.b32  	%r4214, %r4213, 1;
	shl.b32 	%r4215, %r4214, %r4208;
	or.b32  	%r4216, %r4207, %r4215;
	add.s32 	%r4217, %r5013, 2;
	sub.s32 	%r4218, %r4955, %r4217;
	shr.s32 	%r4219, %r4218, 5;
	and.b32  	%r4220, %r4218, 31;
	mul.wide.s32 	%rd22831, %r4219, 4;
	add.s64 	%rd22832, %rd4, %rd22831;
	ld.local.u32 	%r4221, [%rd22832];
	shr.u32 	%r4222, %r4221, %r4220;
	and.b32  	%r4223, %r4222, 1;
	shl.b32 	%r4224, %r4223, %r4217;
	or.b32  	%r4225, %r4216, %r4224;
	add.s32 	%r4226, %r5013, 3;
	sub.s32 	%r4227, %r4955, %r4226;
	shr.s32 	%r4228, %r4227, 5;
	and.b32  	%r4229, %r4227, 31;
	mul.wide.s32 	%rd22833, %r4228, 4;
	add.s64 	%rd22834, %rd4, %rd22833;
	ld.local.u32 	%r4230, [%rd22834];
	shr.u32 	%r4231, %r4230, %r4229;
	and.b32  	%r4232, %r4231, 1;
	shl.b32 	%r4233, %r4232, %r4226;
	or.b32  	%r4234, %r4225, %r4233;
	or.b32  	%r5021, %r4234, %r5021;
	add.s32 	%r5013, %r5013, 4;
$L__BB4_958:
	setp.eq.s32 	%p1057, %r1165, 0;
	@%p1057 bra 	$L__BB4_962;
	sub.s32 	%r4235, %r4955, %r5013;
	shr.s32 	%r4236, %r4235, 5;
	and.b32  	%r4237, %r4235, 31;
	mul.wide.s32 	%rd22835, %r4236, 4;
	add.s64 	%rd22836, %rd4, %rd22835;
	ld.local.u32 	%r4238, [%rd22836];
	shr.u32 	%r4239, %r4238, %r4237;
	and.b32  	%r4240, %r4239, 1;
	shl.b32 	%r4241, %r4240, %r5013;
	or.b32  	%r5021, %r4241, %r5021;
	setp.eq.s32 	%p1058, %r1165, 1;
	@%p1058 bra 	$L__BB4_962;
	add.s32 	%r4242, %r5013, 1;
	sub.s32 	%r4243, %r4955, %r4242;
	shr.s32 	%r4244, %r4243, 5;
	and.b32  	%r4245, %r4243, 31;
	mul.wide.s32 	%rd22837, %r4244, 4;
	add.s64 	%rd22838, %rd4, %rd22837;
	ld.local.u32 	%r4246, [%rd22838];
	shr.u32 	%r4247, %r4246, %r4245;
	and.b32  	%r4248, %r4247, 1;
	shl.b32 	%r4249, %r4248, %r4242;
	or.b32  	%r5021, %r4249, %r5021;
	setp.eq.s32 	%p1059, %r1165, 2;
	@%p1059 bra 	$L__BB4_962;
	add.s32 	%r4250, %r5013, 2;
	sub.s32 	%r4251, %r4955, %r4250;
	shr.s32 	%r4252, %r4251, 5;
	and.b32  	%r4253, %r4251, 31;
	mul.wide.s32 	%rd22839, %r4252, 4;
	add.s64 	%rd22840, %rd4, %rd22839;
	ld.local.u32 	%r4254, [%rd22840];
	shr.u32 	%r4255, %r4254, %r4253;
	and.b32  	%r4256, %r4255, 1;
	shl.b32 	%r4257, %r4256, %r4250;
	or.b32  	%r5021, %r4257, %r5021;
$L__BB4_962:
	shr.u32 	%r4258, %r5021, %r1148;
	and.b32  	%r4259, %r4258, 1;
	setp.eq.b32 	%p1060, %r4259, 1;
	selp.b32 	%r5022, %r5021, %r4990, %p1060;
	selp.b32 	%r5023, %r1119, 1, %p1060;
$L__BB4_963:
	max.s32 	%r1179, %r5023, 1;
	mov.b32 	%r5032, 0;
$L__BB4_964:
	mul.wide.u32 	%rd22841, %r4982, %r4982;
	cvt.u32.u64 	%r4261, %rd22841;
	shr.u64 	%rd22842, %rd22841, 32;
	mul.wide.u32 	%rd22843, %r4983, %r4982;
	add.s64 	%rd22844, %rd22842, %rd22843;
	shr.u64 	%rd22845, %rd22844, 32;
	mul.wide.u32 	%rd22846, %r4984, %r4982;
	add.s64 	%rd22847, %rd22845, %rd22846;
	shr.u64 	%rd22848, %rd22847, 32;
	mul.wide.u32 	%rd22849, %r4985, %r4982;
	add.s64 	%rd22850, %rd22848, %rd22849;
	shr.u64 	%rd22851, %rd22850, 32;
	mul.wide.u32 	%rd22852, %r4986, %r4982;
	add.s64 	%rd22853, %rd22851, %rd22852;
	shr.u64 	%rd22854, %rd22853, 32;
	mul.wide.u32 	%rd22855, %r4987, %r4982;
	add.s64 	%rd22856, %rd22854, %rd22855;
	shr.u64 	%rd22857, %rd22856, 32;
	mul.wide.u32 	%rd22858, %r4988, %r4982;
	add.s64 	%rd22859, %rd22857, %rd22858;
	shr.u64 	%rd22860, %rd22859, 32;
	mul.wide.u32 	%rd22861, %r4989, %r4982;
	add.s64 	%rd22862, %rd22860, %rd22861;
	shr.u64 	%rd22863, %rd22862, 32;
	and.b64  	%rd22864, %rd22844, 4294967295;
	add.s64 	%rd22865, %rd22843, %rd22864;
	shr.u64 	%rd22866, %rd22865, 32;
	mul.wide.u32 	%rd22867, %r4983, %r4983;
	and.b64  	%rd22868, %rd22847, 4294967295;
	add.s64 	%rd22869, %rd22866, %rd22868;
	add.s64 	%rd22870, %rd22869, %rd22867;
	shr.u64 	%rd22871, %rd22870, 32;
	mul.wide.u32 	%rd22872, %r4984, %r4983;
	and.b64  	%rd22873, %rd22850, 4294967295;
	add.s64 	%rd22874, %rd22871, %rd22873;
	add.s64 	%rd22875, %rd22874, %rd22872;
	shr.u64 	%rd22876, %rd22875, 32;
	mul.wide.u32 	%rd22877, %r4985, %r4983;
	and.b64  	%rd22878, %rd22853, 4294967295;
	add.s64 	%rd22879, %rd22876, %rd22878;
	add.s64 	%rd22880, %rd22879, %rd22877;
	shr.u64 	%rd22881, %rd22880, 32;
	mul.wide.u32 	%rd22882, %r4986, %r4983;
	and.b64  	%rd22883, %rd22856, 4294967295;
	add.s64 	%rd22884, %rd22881, %rd22883;
	add.s64 	%rd22885, %rd22884, %rd22882;
	shr.u64 	%rd22886, %rd22885, 32;
	mul.wide.u32 	%rd22887, %r4987, %r4983;
	and.b64  	%rd22888, %rd22859, 4294967295;
	add.s64 	%rd22889, %rd22886, %rd22888;
	add.s64 	%rd22890, %rd22889, %rd22887;
	shr.u64 	%rd22891, %rd22890, 32;
	mul.wide.u32 	%rd22892, %r4988, %r4983;
	and.b64  	%rd22893, %rd22862, 4294967295;
	add.s64 	%rd22894, %rd22891, %rd22893;
	add.s64 	%rd22895, %rd22894, %rd22892;
	shr.u64 	%rd22896, %rd22895, 32;
	mul.wide.u32 	%rd22897, %r4989, %r4983;
	add.s64 	%rd22898, %rd22896, %rd22863;
	add.s64 	%rd22899, %rd22898, %rd22897;
	shr.u64 	%rd22900, %rd22899, 32;
	and.b64  	%rd22901, %rd22870, 4294967295;
	add.s64 	%rd22902, %rd22846, %rd22901;
	shr.u64 	%rd22903, %rd22902, 32;
	and.b64  	%rd22904, %rd22875, 4294967295;
	add.s64 	%rd22905, %rd22903, %rd22904;
	add.s64 	%rd22906, %rd22905, %rd22872;
	shr.u64 	%rd22907, %rd22906, 32;
	mul.wide.u32 	%rd22908, %r4984, %r4984;
	and.b64  	%rd22909, %rd22880, 4294967295;
	add.s64 	%rd22910, %rd22907, %rd22909;
	add.s64 	%rd22911, %rd22910, %rd22908;
	shr.u64 	%rd22912, %rd22911, 32;
	mul.wide.u32 	%rd22913, %r4985, %r4984;
	and.b64  	%rd22914, %rd22885, 4294967295;
	add.s64 	%rd22915, %rd22912, %rd22914;
	add.s64 	%rd22916, %rd22915, %rd22913;
	shr.u64 	%rd22917, %rd22916, 32;
	mul.wide.u32 	%rd22918, %r4986, %r4984;
	and.b64  	%rd22919, %rd22890, 4294967295;
	add.s64 	%rd22920, %rd22917, %rd22919;
	add.s64 	%rd22921, %rd22920, %rd22918;
	shr.u64 	%rd22922, %rd22921, 32;
	mul.wide.u32 	%rd22923, %r4987, %r4984;
	and.b64  	%rd22924, %rd22895, 4294967295;
	add.s64 	%rd22925, %rd22922, %rd22924;
	add.s64 	%rd22926, %rd22925, %rd22923;
	shr.u64 	%rd22927, %rd22926, 32;
	mul.wide.u32 	%rd22928, %r4988, %r4984;
	and.b64  	%rd22929, %rd22899, 4294967295;
	add.s64 	%rd22930, %rd22927, %rd22929;
	add.s64 	%rd22931, %rd22930, %rd22928;
	shr.u64 	%rd22932, %rd22931, 32;
	mul.wide.u32 	%rd22933, %r4989, %r4984;
	add.s64 	%rd22934, %rd22932, %rd22900;
	add.s64 	%rd22935, %rd22934, %rd22933;
	shr.u64 	%rd22936, %rd22935, 32;
	and.b64  	%rd22937, %rd22906, 4294967295;
	add.s64 	%rd22938, %rd22849, %rd22937;
	shr.u64 	%rd22939, %rd22938, 32;
	and.b64  	%rd22940, %rd22911, 4294967295;
	add.s64 	%rd22941, %rd22939, %rd22940;
	add.s64 	%rd22942, %rd22941, %rd22877;
	shr.u64 	%rd22943, %rd22942, 32;
	and.b64  	%rd22944, %rd22916, 4294967295;
	add.s64 	%rd22945, %rd22943, %rd22944;
	add.s64 	%rd22946, %rd22945, %rd22913;
	shr.u64 	%rd22947, %rd22946, 32;
	mul.wide.u32 	%rd22948, %r4985, %r4985;
	and.b64  	%rd22949, %rd22921, 4294967295;
	add.s64 	%rd22950, %rd22947, %rd22949;
	add.s64 	%rd22951, %rd22950, %rd22948;
	shr.u64 	%rd22952, %rd22951, 32;
	mul.wide.u32 	%rd22953, %r4986, %r4985;
	and.b64  	%rd22954, %rd22926, 4294967295;
	add.s64 	%rd22955, %rd22952, %rd22954;
	add.s64 	%rd22956, %rd22955, %rd22953;
	shr.u64 	%rd22957, %rd22956, 32;
	mul.wide.u32 	%rd22958, %r4987, %r4985;
	and.b64  	%rd22959, %rd22931, 4294967295;
	add.s64 	%rd22960, %rd22957, %rd22959;
	add.s64 	%rd22961, %rd22960, %rd22958;
	shr.u64 	%rd22962, %rd22961, 32;
	mul.wide.u32 	%rd22963, %r4988, %r4985;
	and.b64  	%rd22964, %rd22935, 4294967295;
	add.s64 	%rd22965, %rd22962, %rd22964;
	add.s64 	%rd22966, %rd22965, %rd22963;
	shr.u64 	%rd22967, %rd22966, 32;
	mul.wide.u32 	%rd22968, %r4989, %r4985;
	add.s64 	%rd22969, %rd22967, %rd22936;
	add.s64 	%rd22970, %rd22969, %rd22968;
	shr.u64 	%rd22971, %rd22970, 32;
	and.b64  	%rd22972, %rd22942, 4294967295;
	add.s64 	%rd22973, %rd22852, %rd22972;
	shr.u64 	%rd22974, %rd22973, 32;
	and.b64  	%rd22975, %rd22946, 4294967295;
	add.s64 	%rd22976, %rd22974, %rd22975;
	add.s64 	%rd22977, %rd22976, %rd22882;
	shr.u64 	%rd22978, %rd22977, 32;
	and.b64  	%rd22979, %rd22951, 4294967295;
	add.s64 	%rd22980, %rd22978, %rd22979;
	add.s64 	%rd22981, %rd22980, %rd22918;
	shr.u64 	%rd22982, %rd22981, 32;
	and.b64  	%rd22983, %rd22956, 4294967295;
	add.s64 	%rd22984, %rd22982, %rd22983;
	add.s64 	%rd22985, %rd22984, %rd22953;
	shr.u64 	%rd22986, %rd22985, 32;
	mul.wide.u32 	%rd22987, %r4986, %r4986;
	and.b64  	%rd22988, %rd22961, 4294967295;
	add.s64 	%rd22989, %rd22986, %rd22988;
	add.s64 	%rd22990, %rd22989, %rd22987;
	shr.u64 	%rd22991, %rd22990, 32;
	mul.wide.u32 	%rd22992, %r4987, %r4986;
	and.b64  	%rd22993, %rd22966, 4294967295;
	add.s64 	%rd22994, %rd22991, %rd22993;
	add.s64 	%rd22995, %rd22994, %rd22992;
	shr.u64 	%rd22996, %rd22995, 32;
	mul.wide.u32 	%rd22997, %r4988, %r4986;
	and.b64  	%rd22998, %rd22970, 4294967295;
	add.s64 	%rd22999, %rd22996, %rd22998;
	add.s64 	%rd23000, %rd22999, %rd22997;
	shr.u64 	%rd23001, %rd23000, 32;
	mul.wide.u32 	%rd23002, %r4989, %r4986;
	add.s64 	%rd23003, %rd23001, %rd22971;
	add.s64 	%rd23004, %rd23003, %rd23002;
	shr.u64 	%rd23005, %rd23004, 32;
	and.b64  	%rd23006, %rd22977, 4294967295;
	add.s64 	%rd23007, %rd22855, %rd23006;
	shr.u64 	%rd23008, %rd23007, 32;
	and.b64  	%rd23009, %rd22981, 4294967295;
	add.s64 	%rd23010, %rd23008, %rd23009;
	add.s64 	%rd23011, %rd23010, %rd22887;
	shr.u64 	%rd23012, %rd23011, 32;
	and.b64  	%rd23013, %rd22985, 4294967295;
	add.s64 	%rd23014, %rd23012, %rd23013;
	add.s64 	%rd23015, %rd23014, %rd22923;
	shr.u64 	%rd23016, %rd23015, 32;
	and.b64  	%rd23017, %rd22990, 4294967295;
	add.s64 	%rd23018, %rd23016, %rd23017;
	add.s64 	%rd23019, %rd23018, %rd22958;
	shr.u64 	%rd23020, %rd23019, 32;
	and.b64  	%rd23021, %rd22995, 4294967295;
	add.s64 	%rd23022, %rd23020, %rd23021;
	add.s64 	%rd23023, %rd23022, %rd22992;
	shr.u64 	%rd23024, %rd23023, 32;
	mul.wide.u32 	%rd23025, %r4987, %r4987;
	and.b64  	%rd23026, %rd23000, 4294967295;
	add.s64 	%rd23027, %rd23024, %rd23026;
	add.s64 	%rd23028, %rd23027, %rd23025;
	shr.u64 	%rd23029, %rd23028, 32;
	mul.wide.u32 	%rd23030, %r4988, %r4987;
	and.b64  	%rd23031, %rd23004, 4294967295;
	add.s64 	%rd23032, %rd23029, %rd23031;
	add.s64 	%rd23033, %rd23032, %rd23030;
	shr.u64 	%rd23034, %rd23033, 32;
	mul.wide.u32 	%rd23035, %r4989, %r4987;
	add.s64 	%rd23036, %rd23034, %rd23005;
	add.s64 	%rd23037, %rd23036, %rd23035;
	shr.u64 	%rd23038, %rd23037, 32;
	and.b64  	%rd23039, %rd23011, 4294967295;
	add.s64 	%rd23040, %rd22858, %rd23039;
	shr.u64 	%rd23041, %rd23040, 32;
	and.b64  	%rd23042, %rd23015, 4294967295;
	add.s64 	%rd23043, %rd23041, %rd23042;
	add.s64 	%rd23044, %rd23043, %rd22892;
	shr.u64 	%rd23045, %rd23044, 32;
	and.b64  	%rd23046, %rd23019, 4294967295;
	add.s64 	%rd23047, %rd23045, %rd23046;
	add.s64 	%rd23048, %rd23047, %rd22928;
	shr.u64 	%rd23049, %rd23048, 32;
	and.b64  	%rd23050, %rd23023, 4294967295;
	add.s64 	%rd23051, %rd23049, %rd23050;
	add.s64 	%rd23052, %rd23051, %rd22963;
	shr.u64 	%rd23053, %rd23052, 32;
	and.b64  	%rd23054, %rd23028, 4294967295;
	add.s64 	%rd23055, %rd23053, %rd23054;
	add.s64 	%rd23056, %rd23055, %rd22997;
	shr.u64 	%rd23057, %rd23056, 32;
	and.b64  	%rd23058, %rd23033, 4294967295;
	add.s64 	%rd23059, %rd23057, %rd23058;
	add.s64 	%rd23060, %rd23059, %rd23030;
	shr.u64 	%rd23061, %rd23060, 32;
	mul.wide.u32 	%rd23062, %r4988, %r4988;
	and.b64  	%rd23063, %rd23037, 4294967295;
	add.s64 	%rd23064, %rd23061, %rd23063;
	add.s64 	%rd23065, %rd23064, %rd23062;
	shr.u64 	%rd23066, %rd23065, 32;
	mul.wide.u32 	%rd23067, %r4989, %r4988;
	add.s64 	%rd23068, %rd23066, %rd23038;
	add.s64 	%rd23069, %rd23068, %rd23067;
	shr.u64 	%rd23070, %rd23069, 32;
	and.b64  	%rd23071, %rd23044, 4294967295;
	add.s64 	%rd23072, %rd22861, %rd23071;
	shr.u64 	%rd23073, %rd23072, 32;
	and.b64  	%rd23074, %rd23048, 4294967295;
	add.s64 	%rd23075, %rd23073, %rd23074;
	add.s64 	%rd23076, %rd23075, %rd22897;
	shr.u64 	%rd23077, %rd23076, 32;
	and.b64  	%rd23078, %rd23052, 4294967295;
	add.s64 	%rd23079, %rd23077, %rd23078;
	add.s64 	%rd23080, %rd23079, %rd22933;
	shr.u64 	%rd23081, %rd23080, 32;
	and.b64  	%rd23082, %rd23056, 4294967295;
	add.s64 	%rd23083, %rd23081, %rd23082;
	add.s64 	%rd23084, %rd23083, %rd22968;
	shr.u64 	%rd23085, %rd23084, 32;
	and.b64  	%rd23086, %rd23060, 4294967295;
	add.s64 	%rd23087, %rd23085, %rd23086;
	add.s64 	%rd23088, %rd23087, %rd23002;
	shr.u64 	%rd23089, %rd23088, 32;
	and.b64  	%rd23090, %rd23065, 4294967295;
	add.s64 	%rd23091, %rd23089, %rd23090;
	add.s64 	%rd23092, %rd23091, %rd23035;
	shr.u64 	%rd23093, %rd23092, 32;
	and.b64  	%rd23094, %rd23069, 4294967295;
	add.s64 	%rd23095, %rd23093, %rd23094;
	add.s64 	%rd23096, %rd23095, %rd23067;
	shr.u64 	%rd23097, %rd23096, 32;
	mul.wide.u32 	%rd23098, %r4989, %r4989;
	add.s64 	%rd23099, %rd23097, %rd23070;
	add.s64 	%rd23100, %rd23099, %rd23098;
	{ .reg .b32 tmp; mov.b64 {tmp, %r4262}, %rd23100; }
	mul.lo.s32 	%r4263, %r943, %r4261;
	cvt.u64.u32 	%rd23101, %r4263;
	and.b64  	%rd23102, %rd22841, 4294967293;
	mad.lo.s64 	%rd23103, %rd1447, %rd23101, %rd23102;
	shr.u64 	%rd23104, %rd23103, 32;
	and.b64  	%rd23105, %rd22865, 4294967295;
	add.s64 	%rd23106, %rd23104, %rd23105;
	mad.lo.s64 	%rd23107, %rd1448, %rd23101, %rd23106;
	cvt.u32.u64 	%r4264, %rd23107;
	shr.u64 	%rd23108, %rd23107, 32;
	and.b64  	%rd23109, %rd22902, 4294967295;
	add.s64 	%rd23110, %rd23108, %rd23109;
	mad.lo.s64 	%rd23111, %rd1449, %rd23101, %rd23110;
	shr.u64 	%rd23112, %rd23111, 32;
	and.b64  	%rd23113, %rd22938, 4294967295;
	add.s64 	%rd23114, %rd23112, %rd23113;
	mad.lo.s64 	%rd23115, %rd1450, %rd23101, %rd23114;
	shr.u64 	%rd23116, %rd23115, 32;
	and.b64  	%rd23117, %rd22973, 4294967295;
	add.s64 	%rd23118, %rd23116, %rd23117;
	mad.lo.s64 	%rd23119, %rd1451, %rd23101, %rd23118;
	shr.u64 	%rd23120, %rd23119, 32;
	and.b64  	%rd23121, %rd23007, 4294967295;
	add.s64 	%rd23122, %rd23120, %rd23121;
	mad.lo.s64 	%rd23123, %rd1452, %rd23101, %rd23122;
	shr.u64 	%rd23124, %rd23123, 32;
	and.b64  	%rd23125, %rd23040, 4294967295;
	add.s64 	%rd23126, %rd23124, %rd23125;
	mad.lo.s64 	%rd23127, %rd1453, %rd23101, %rd23126;
	shr.u64 	%rd23128, %rd23127, 32;
	mul.wide.u32 	%rd23129, %r944, %r4263;
	and.b64  	%rd23130, %rd23072, 4294967295;
	add.s64 	%rd23131, %rd23128, %rd23130;
	add.s64 	%rd23132, %rd23131, %rd23129;
	shr.u64 	%rd23133, %rd23132, 32;
	and.b64  	%rd23134, %rd23076, 4294967295;
	add.s64 	%rd23135, %rd23133, %rd23134;
	shr.u64 	%rd23136, %rd23135, 32;
	and.b64  	%rd23137, %rd23080, 4294967295;
	add.s64 	%rd23138, %rd23136, %rd23137;
	shr.u64 	%rd23139, %rd23138, 32;
	and.b64  	%rd23140, %rd23084, 4294967295;
	add.s64 	%rd23141, %rd23139, %rd23140;
	shr.u64 	%rd23142, %rd23141, 32;
	and.b64  	%rd23143, %rd23088, 4294967295;
	add.s64 	%rd23144, %rd23142, %rd23143;
	shr.u64 	%rd23145, %rd23144, 32;
	and.b64  	%rd23146, %rd23092, 4294967295;
	add.s64 	%rd23147, %rd23145, %rd23146;
	shr.u64 	%rd23148, %rd23147, 32;
	and.b64  	%rd23149, %rd23096, 4294967295;
	add.s64 	%rd23150, %rd23148, %rd23149;
	shr.u64 	%rd23151, %rd23150, 32;
	and.b64  	%rd23152, %rd23100, 4294967295;
	add.s64 	%rd23153, %rd23151, %rd23152;
	{ .reg .b32 tmp; mov.b64 {tmp, %r4265}, %rd23153; }
	add.s32 	%r4266, %r4262, %r4265;
	mul.lo.s32 	%r4267, %r943, %r4264;
	cvt.u64.u32 	%rd23154, %r4267;
	and.b64  	%rd23155, %rd23107, 4294967295;
	mad.lo.s64 	%rd23156, %rd1447, %rd23154, %rd23155;
	shr.u64 	%rd23157, %rd23156, 32;
	and.b64  	%rd23158, %rd23111, 4294967295;
	add.s64 	%rd23159, %rd23157, %rd23158;
	mad.lo.s64 	%rd23160, %rd1448, %rd23154, %rd23159;
	cvt.u32.u64 	%r4268, %rd23160;
	shr.u64 	%rd23161, %rd23160, 32;
	and.b64  	%rd23162, %rd23115, 4294967295;
	add.s64 	%rd23163, %rd23161, %rd23162;
	mad.lo.s64 	%rd23164, %rd1449, %rd23154, %rd23163;
	shr.u64 	%rd23165, %rd23164, 32;
	and.b64  	%rd23166, %rd23119, 4294967295;
	add.s64 	%rd23167, %rd23165, %rd23166;
	mad.lo.s64 	%rd23168, %rd1450, %rd23154, %rd23167;
	shr.u64 	%rd23169, %rd23168, 32;
	and.b64  	%rd23170, %rd23123, 4294967295;
	add.s64 	%rd23171, %rd23169, %rd23170;
	mad.lo.s64 	%rd23172, %rd1451, %rd23154, %rd23171;
	shr.u64 	%rd23173, %rd23172, 32;
	and.b64  	%rd23174, %rd23127, 4294967295;
	add.s64 	%rd23175, %rd23173, %rd23174;
	mad.lo.s64 	%rd23176, %rd1452, %rd23154, %rd23175;
	shr.u64 	%rd23177, %rd23176, 32;
	and.b64  	%rd23178, %rd23132, 4294967295;
	add.s64 	%rd23179, %rd23177, %rd23178;
	mad.lo.s64 	%rd23180, %rd1453, %rd23154, %rd23179;
	shr.u64 	%rd23181, %rd23180, 32;
	mul.wide.u32 	%rd23182, %r944, %r4267;
	and.b64  	%rd23183, %rd23135, 4294967295;
	add.s64 	%rd23184, %rd23181, %rd23183;
	add.s64 	%rd23185, %rd23184, %rd23182;
	shr.u64 	%rd23186, %rd23185, 32;
	and.b64  	%rd23187, %rd23138, 4294967295;
	add.s64 	%rd23188, %rd23186, %rd23187;
	shr.u64 	%rd23189, %rd23188, 32;
	and.b64  	%rd23190, %rd23141, 4294967295;
	add.s64 	%rd23191, %rd23189, %rd23190;
	shr.u64 	%rd23192, %rd23191, 32;
	and.b64  	%rd23193, %rd23144, 4294967295;
	add.s64 	%rd23194, %rd23192, %rd23193;
	shr.u64 	%rd23195, %rd23194, 32;
	and.b64  	%rd23196, %rd23147, 4294967295;
	add.s64 	%rd23197, %rd23195, %rd23196;
	shr.u64 	%rd23198, %rd23197, 32;
	and.b64  	%rd23199, %rd23150, 4294967295;
	add.s64 	%rd23200, %rd23198, %rd23199;
	shr.u64 	%rd23201, %rd23200, 32;
	and.b64  	%rd23202, %rd23153, 4294967295;
	add.s64 	%rd23203, %rd23201, %rd23202;
	{ .reg .b32 tmp; mov.b64 {tmp, %r4269}, %rd23203; }
	add.s32 	%r4270, %r4266, %r4269;
	mul.lo.s32 	%r4271, %r943, %r4268;
	cvt.u64.u32 	%rd23204, %r4271;
	and.b64  	%rd23205, %rd23160, 4294967295;
	mad.lo.s64 	%rd23206, %rd1447, %rd23204, %rd23205;
	shr.u64 	%rd23207, %rd23206, 32;
	and.b64  	%rd23208, %rd23164, 4294967295;
	add.s64 	%rd23209, %rd23207, %rd23208;
	mad.lo.s64 	%rd23210, %rd1448, %rd23204, %rd23209;
	cvt.u32.u64 	%r4272, %rd23210;
	shr.u64 	%rd23211, %rd23210, 32;
	and.b64  	%rd23212, %rd23168, 4294967295;
	add.s64 	%rd23213, %rd23211, %rd23212;
	mad.lo.s64 	%rd23214, %rd1449, %rd23204, %rd23213;
	shr.u64 	%rd23215, %rd23214, 32;
	and.b64  	%rd23216, %rd23172, 4294967295;
	add.s64 	%rd23217, %rd23215, %rd23216;
	mad.lo.s64 	%rd23218, %rd1450, %rd23204, %rd23217;
	shr.u64 	%rd23219, %rd23218, 32;
	and.b64  	%rd23220, %rd23176, 4294967295;
	add.s64 	%rd23221, %rd23219, %rd23220;
	mad.lo.s64 	%rd23222, %rd1451, %rd23204, %rd23221;
	shr.u64 	%rd23223, %rd23222, 32;
	and.b64  	%rd23224, %rd23180, 4294967295;
	add.s64 	%rd23225, %rd23223, %rd23224;
	mad.lo.s64 	%rd23226, %rd1452, %rd23204, %rd23225;
	shr.u64 	%rd23227, %rd23226, 32;
	and.b64  	%rd23228, %rd23185, 4294967295;
	add.s64 	%rd23229, %rd23227, %rd23228;
	mad.lo.s64 	%rd23230, %rd1453, %rd23204, %rd23229;
	shr.u64 	%rd23231, %rd23230, 32;
	mul.wide.u32 	%rd23232, %r944, %r4271;
	and.b64  	%rd23233, %rd23188, 4294967295;
	add.s64 	%rd23234, %rd23231, %rd23233;
	add.s64 	%rd23235, %rd23234, %rd23232;
	shr.u64 	%rd23236, %rd23235, 32;
	and.b64  	%rd23237, %rd23191, 4294967295;
	add.s64 	%rd23238, %rd23236, %rd23237;
	shr.u64 	%rd23239, %rd23238, 32;
	and.b64  	%rd23240, %rd23194, 4294967295;
	add.s64 	%rd23241, %rd23239, %rd23240;
	shr.u64 	%rd23242, %rd23241, 32;
	and.b64  	%rd23243, %rd23197, 4294967295;
	add.s64 	%rd23244, %rd23242, %rd23243;
	shr.u64 	%rd23245, %rd23244, 32;
	and.b64  	%rd23246, %rd23200, 4294967295;
	add.s64 	%rd23247, %rd23245, %rd23246;
	shr.u64 	%rd23248, %rd23247, 32;
	and.b64  	%rd23249, %rd23203, 4294967295;
	add.s64 	%rd23250, %rd23248, %rd23249;
	{ .reg .b32 tmp; mov.b64 {tmp, %r4273}, %rd23250; }
	add.s32 	%r4274, %r4270, %r4273;
	mul.lo.s32 	%r4275, %r943, %r4272;
	cvt.u64.u32 	%rd23251, %r4275;
	and.b64  	%rd23252, %rd23210, 4294967295;
	mad.lo.s64 	%rd23253, %rd1447, %rd23251, %rd23252;
	shr.u64 	%rd23254, %rd23253, 32;
	and.b64  	%rd23255, %rd23214, 4294967295;
	add.s64 	%rd23256, %rd23254, %rd23255;
	mad.lo.s64 	%rd23257, %rd1448, %rd23251, %rd23256;
	cvt.u32.u64 	%r4276, %rd23257;
	shr.u64 	%rd23258, %rd23257, 32;
	and.b64  	%rd23259, %rd23218, 4294967295;
	add.s64 	%rd23260, %rd23258, %rd23259;
	mad.lo.s64 	%rd23261, %rd1449, %rd23251, %rd23260;
	shr.u64 	%rd23262, %rd23261, 32;
	and.b64  	%rd23263, %rd23222, 4294967295;
	add.s64 	%rd23264, %rd23262, %rd23263;
	mad.lo.s64 	%rd23265, %rd1450, %rd23251, %rd23264;
	shr.u64 	%rd23266, %rd23265, 32;
	and.b64  	%rd23267, %rd23226, 4294967295;
	add.s64 	%rd23268, %rd23266, %rd23267;
	mad.lo.s64 	%rd23269, %rd1451, %rd23251, %rd23268;
	shr.u64 	%rd23270, %rd23269, 32;
	and.b64  	%rd23271, %rd23230, 4294967295;
	add.s64 	%rd23272, %rd23270, %rd23271;
	mad.lo.s64 	%rd23273, %rd1452, %rd23251, %rd23272;
	shr.u64 	%rd23274, %rd23273, 32;
	and.b64  	%rd23275, %rd23235, 4294967295;
	add.s64 	%rd23276, %rd23274, %rd23275;
	mad.lo.s64 	%rd23277, %rd1453, %rd23251, %rd23276;
	shr.u64 	%rd23278, %rd23277, 32;
	mul.wide.u32 	%rd23279, %r944, %r4275;
	and.b64  	%rd23280, %rd23238, 4294967295;
	add.s64 	%rd23281, %rd23278, %rd23280;
	add.s64 	%rd23282, %rd23281, %rd23279;
	shr.u64 	%rd23283, %rd23282, 32;
	and.b64  	%rd23284, %rd23241, 4294967295;
	add.s64 	%rd23285, %rd23283, %rd23284;
	shr.u64 	%rd23286, %rd23285, 32;
	and.b64  	%rd23287, %rd23244, 4294967295;
	add.s64 	%rd23288, %rd23286, %rd23287;
	shr.u64 	%rd23289, %rd23288, 32;
	and.b64  	%rd23290, %rd23247, 4294967295;
	add.s64 	%rd23291, %rd23289, %rd23290;
	shr.u64 	%rd23292, %rd23291, 32;
	and.b64  	%rd23293, %rd23250, 4294967295;
	add.s64 	%rd23294, %rd23292, %rd23293;
	{ .reg .b32 tmp; mov.b64 {tmp, %r4277}, %rd23294; }
	add.s32 	%r4278, %r4274, %r4277;
	mul.lo.s32 	%r4279, %r943, %r4276;
	cvt.u64.u32 	%rd23295, %r4279;
	and.b64  	%rd23296, %rd23257, 4294967295;
	mad.lo.s64 	%rd23297, %rd1447, %rd23295, %rd23296;
	shr.u64 	%rd23298, %rd23297, 32;
	and.b64  	%rd23299, %rd23261, 4294967295;
	add.s64 	%rd23300, %rd23298, %rd23299;
	mad.lo.s64 	%rd23301, %rd1448, %rd23295, %rd23300;
	cvt.u32.u64 	%r4280, %rd23301;
	shr.u64 	%rd23302, %rd23301, 32;
	and.b64  	%rd23303, %rd23265, 4294967295;
	add.s64 	%rd23304, %rd23302, %rd23303;
	mad.lo.s64 	%rd23305, %rd1449, %rd23295, %rd23304;
	shr.u64 	%rd23306, %rd23305, 32;
	and.b64  	%rd23307, %rd23269, 4294967295;
	add.s64 	%rd23308, %rd23306, %rd23307;
	mad.lo.s64 	%rd23309, %rd1450, %rd23295, %rd23308;
	shr.u64 	%rd23310, %rd23309, 32;
	and.b64  	%rd23311, %rd23273, 4294967295;
	add.s64 	%rd23312, %rd23310, %rd23311;
	mad.lo.s64 	%rd23313, %rd1451, %rd23295, %rd23312;
	shr.u64 	%rd23314, %rd23313, 32;
	and.b64  	%rd23315, %rd23277, 4294967295;
	add.s64 	%rd23316, %rd23314, %rd23315;
	mad.lo.s64 	%rd23317, %rd1452, %rd23295, %rd23316;
	shr.u64 	%rd23318, %rd23317, 32;
	and.b64  	%rd23319, %rd23282, 4294967295;
	add.s64 	%rd23320, %rd23318, %rd23319;
	mad.lo.s64 	%rd23321, %rd1453, %rd23295, %rd23320;
	shr.u64 	%rd23322, %rd23321, 32;
	mul.wide.u32 	%rd23323, %r944, %r4279;
	and.b64  	%rd23324, %rd23285, 4294967295;
	add.s64 	%rd23325, %rd23322, %rd23324;
	add.s64 	%rd23326, %rd23325, %rd23323;
	shr.u64 	%rd23327, %rd23326, 32;
	and.b64  	%rd23328, %rd23288, 4294967295;
	add.s64 	%rd23329, %rd23327, %rd23328;
	shr.u64 	%rd23330, %rd23329, 32;
	and.b64  	%rd23331, %rd23291, 4294967295;
	add.s64 	%rd23332, %rd23330, %rd23331;
	shr.u64 	%rd23333, %rd23332, 32;
	and.b64  	%rd23334, %rd23294, 4294967295;
	add.s64 	%rd23335, %rd23333, %rd23334;
	{ .reg .b32 tmp; mov.b64 {tmp, %r4281}, %rd23335; }
	add.s32 	%r4282, %r4278, %r4281;
	mul.lo.s32 	%r4283, %r943, %r4280;
	cvt.u64.u32 	%rd23336, %r4283;
	and.b64  	%rd23337, %rd23301, 4294967295;
	mad.lo.s64 	%rd23338, %rd1447, %rd23336, %rd23337;
	shr.u64 	%rd23339, %rd23338, 32;
	and.b64  	%rd23340, %rd23305, 4294967295;
	add.s64 	%rd23341, %rd23339, %rd23340;
	mad.lo.s64 	%rd23342, %rd1448, %rd23336, %rd23341;
	cvt.u32.u64 	%r4284, %rd23342;
	shr.u64 	%rd23343, %rd23342, 32;
	and.b64  	%rd23344, %rd23309, 4294967295;
	add.s64 	%rd23345, %rd23343, %rd23344;
	mad.lo.s64 	%rd23346, %rd1449, %rd23336, %rd23345;
	shr.u64 	%rd23347, %rd23346, 32;
	and.b64  	%rd23348, %rd23313, 4294967295;
	add.s64 	%rd23349, %rd23347, %rd23348;
	mad.lo.s64 	%rd23350, %rd1450, %rd23336, %rd23349;
	shr.u64 	%rd23351, %rd23350, 32;
	and.b64  	%rd23352, %rd23317, 4294967295;
	add.s64 	%rd23353, %rd23351, %rd23352;
	mad.lo.s64 	%rd23354, %rd1451, %rd23336, %rd23353;
	shr.u64 	%rd23355, %rd23354, 32;
	and.b64  	%rd23356, %rd23321, 4294967295;
	add.s64 	%rd23357, %rd23355, %rd23356;
	mad.lo.s64 	%rd23358, %rd1452, %rd23336, %rd23357;
	shr.u64 	%rd23359, %rd23358, 32;
	and.b64  	%rd23360, %rd23326, 4294967295;
	add.s64 	%rd23361, %rd23359, %rd23360;
	mad.lo.s64 	%rd23362, %rd1453, %rd23336, %rd23361;
	shr.u64 	%rd23363, %rd23362, 32;
	mul.wide.u32 	%rd23364, %r944, %r4283;
	and.b64  	%rd23365, %rd23329, 4294967295;
	add.s64 	%rd23366, %rd23363, %rd23365;
	add.s64 	%rd23367, %rd23366, %rd23364;
	shr.u64 	%rd23368, %rd23367, 32;
	and.b64  	%rd23369, %rd23332, 4294967295;
	add.s64 	%rd23370, %rd23368, %rd23369;
	shr.u64 	%rd23371, %rd23370, 32;
	and.b64  	%rd23372, %rd23335, 4294967295;
	add.s64 	%rd23373, %rd23371, %rd23372;
	{ .reg .b32 tmp; mov.b64 {tmp, %r4285}, %rd23373; }
	add.s32 	%r4286, %r4282, %r4285;
	mul.lo.s32 	%r4287, %r943, %r4284;
	cvt.u64.u32 	%rd23374, %r4287;
	and.b64  	%rd23375, %rd23342, 4294967295;
	mad.lo.s64 	%rd23376, %rd1447, %rd23374, %rd23375;
	shr.u64 	%rd23377, %rd23376, 32;
	and.b64  	%rd23378, %rd23346, 4294967295;
	add.s64 	%rd23379, %rd23377, %rd23378;
	mad.lo.s64 	%rd23380, %rd1448, %rd23374, %rd23379;
	cvt.u32.u64 	%r4288, %rd23380;
	shr.u64 	%rd23381, %rd23380, 32;
	and.b64  	%rd23382, %rd23350, 4294967295;
	add.s64 	%rd23383, %rd23381, %rd23382;
	mad.lo.s64 	%rd23384, %rd1449, %rd23374, %rd23383;
	shr.u64 	%rd23385, %rd23384, 32;
	and.b64  	%rd23386, %rd23354, 4294967295;
	add.s64 	%rd23387, %rd23385, %rd23386;
	mad.lo.s64 	%rd23388, %rd1450, %rd23374, %rd23387;
	shr.u64 	%rd23389, %rd23388, 32;
	and.b64  	%rd23390, %rd23358, 4294967295;
	add.s64 	%rd23391, %rd23389, %rd23390;
	mad.lo.s64 	%rd23392, %rd1451, %rd23374, %rd23391;
	shr.u64 	%rd23393, %rd23392, 32;
	and.b64  	%rd23394, %rd23362, 4294967295;
	add.s64 	%rd23395, %rd23393, %rd23394;
	mad.lo.s64 	%rd23396, %rd1452, %rd23374, %rd23395;
	shr.u64 	%rd23397, %rd23396, 32;
	and.b64  	%rd23398, %rd23367, 4294967295;
	add.s64 	%rd23399, %rd23397, %rd23398;
	mad.lo.s64 	%rd23400, %rd1453, %rd23374, %rd23399;
	shr.u64 	%rd23401, %rd23400, 32;
	mul.wide.u32 	%rd23402, %r944, %r4287;
	and.b64  	%rd23403, %rd23370, 4294967295;
	add.s64 	%rd23404, %rd23401, %rd23403;
	add.s64 	%rd23405, %rd23404, %rd23402;
	shr.u64 	%rd23406, %rd23405, 32;
	and.b64  	%rd23407, %rd23373, 4294967295;
	add.s64 	%rd23408, %rd23406, %rd23407;
	{ .reg .b32 tmp; mov.b64 {tmp, %r4289}, %rd23408; }
	add.s32 	%r4290, %r4286, %r4289;
	mul.lo.s32 	%r4291, %r943, %r4288;
	cvt.u64.u32 	%rd23409, %r4291;
	and.b64  	%rd23410, %rd23380, 4294967295;
	mad.lo.s64 	%rd23411, %rd1447, %rd23409, %rd23410;
	shr.u64 	%rd23412, %rd23411, 32;
	and.b64  	%rd23413, %rd23384, 4294967295;
	add.s64 	%rd23414, %rd23412, %rd23413;
	mad.lo.s64 	%rd1483, %rd1448, %rd23409, %rd23414;
	cvt.u32.u64 	%r4982, %rd1483;
	shr.u64 	%rd23415, %rd1483, 32;
	and.b64  	%rd23416, %rd23388, 4294967295;
	add.s64 	%rd23417, %rd23415, %rd23416;
	mad.lo.s64 	%rd1484, %rd1449, %rd23409, %rd23417;
	cvt.u32.u64 	%r4983, %rd1484;
	shr.u64 	%rd23418, %rd1484, 32;
	and.b64  	%rd23419, %rd23392, 4294967295;
	add.s64 	%rd23420, %rd23418, %rd23419;
	mad.lo.s64 	%rd1485, %rd1450, %rd23409, %rd23420;
	cvt.u32.u64 	%r4984, %rd1485;
	shr.u64 	%rd23421, %rd1485, 32;
	and.b64  	%rd23422, %rd23396, 4294967295;
	add.s64 	%rd23423, %rd23421, %rd23422;
	mad.lo.s64 	%rd1486, %rd1451, %rd23409, %rd23423;
	cvt.u32.u64 	%r4985, %rd1486;
	shr.u64 	%rd23424, %rd1486, 32;
	and.b64  	%rd23425, %rd23400, 4294967295;
	add.s64 	%rd23426, %rd23424, %rd23425;
	mad.lo.s64 	%rd1487, %rd1452, %rd23409, %rd23426;
	cvt.u32.u64 	%r4986, %rd1487;
	shr.u64 	%rd23427, %rd1487, 32;
	and.b64  	%rd23428, %rd23405, 4294967295;
	add.s64 	%rd23429, %rd23427, %rd23428;
	mad.lo.s64 	%rd1488, %rd1453, %rd23409, %rd23429;
	cvt.u32.u64 	%r4987, %rd1488;
	shr.u64 	%rd23430, %rd1488, 32;
	mul.wide.u32 	%rd23431, %r944, %r4291;
	and.b64  	%rd23432, %rd23408, 4294967295;
	add.s64 	%rd23433, %rd23430, %rd23432;
	add.s64 	%rd1489, %rd23433, %rd23431;
	cvt.u32.u64 	%r4988, %rd1489;
	{ .reg .b32 tmp; mov.b64 {tmp, %r4292}, %rd1489; }
	add.s32 	%r4989, %r4290, %r4292;
	setp.gt.u32 	%p1061, %r4989, %r944;
	@%p1061 bra 	$L__BB4_978;
	setp.lt.u32 	%p1062, %r4989, %r944;
	@%p1062 bra 	$L__BB4_979;
	cvt.u32.u64 	%r4293, %rd1453;
	setp.lt.u32 	%p1063, %r4293, %r4988;
	@%p1063 bra 	$L__BB4_978;
	setp.gt.u32 	%p1064, %r4293, %r4988;
	@%p1064 bra 	$L__BB4_979;
	cvt.u32.u64 	%r4295, %rd1452;
	setp.lt.u32 	%p1065, %r4295, %r4987;
	@%p1065 bra 	$L__BB4_978;
	setp.gt.u32 	%p1066, %r4295, %r4987;
	@%p1066 bra 	$L__BB4_979;
	cvt.u32.u64 	%r4297, %rd1451;
	setp.lt.u32 	%p1067, %r4297, %r4986;
	@%p1067 bra 	$L__BB4_978;
	setp.gt.u32 	%p1068, %r4297, %r4986;
	@%p1068 bra 	$L__BB4_979;
	cvt.u32.u64 	%r4299, %rd1450;
	setp.lt.u32 	%p1069, %r4299, %r4985;
	@%p1069 bra 	$L__BB4_978;
	setp.gt.u32 	%p1070, %r4299, %r4985;
	@%p1070 bra 	$L__BB4_979;
	cvt.u32.u64 	%r4301, %rd1449;
	setp.lt.u32 	%p1071, %r4301, %r4984;
	@%p1071 bra 	$L__BB4_978;
	setp.gt.u32 	%p1072, %r4301, %r4984;
	@%p1072 bra 	$L__BB4_979;
	cvt.u32.u64 	%r4303, %rd1448;
	setp.lt.u32 	%p1073, %r4303, %r4983;
	@%p1073 bra 	$L__BB4_978;
	cvt.u32.u64 	%r4304, %rd1447;
	setp.gt.u32 	%p1074, %r4303, %r4983;
	setp.gt.u32 	%p1075, %r4304, %r4982;
	or.pred  	%p1076, %p1074, %p1075;
	@%p1076 bra 	$L__BB4_979;
$L__BB4_978:
	and.b64  	%rd23435, %rd1483, 4294967295;
	sub.s64 	%rd23436, %rd23435, %rd1447;
	shr.u64 	%rd23437, %rd23436, 63;
	cvt.u32.u64 	%r4982, %rd23436;
	and.b64  	%rd23438, %rd1484, 4294967295;
	add.s64 	%rd23439, %rd23437, %rd1448;
	sub.s64 	%rd23440, %rd23438, %rd23439;
	shr.u64 	%rd23441, %rd23440, 63;
	cvt.u32.u64 	%r4983, %rd23440;
	and.b64  	%rd23442, %rd1485, 4294967295;
	add.s64 	%rd23443, %rd23441, %rd1449;
	sub.s64 	%rd23444, %rd23442, %rd23443;
	shr.u64 	%rd23445, %rd23444, 63;
	cvt.u32.u64 	%r4984, %rd23444;
	and.b64  	%rd23446, %rd1486, 4294967295;
	add.s64 	%rd23447, %rd23445, %rd1450;
	sub.s64 	%rd23448, %rd23446, %rd23447;
	shr.u64 	%rd23449, %rd23448, 63;
	cvt.u32.u64 	%r4985, %rd23448;
	and.b64  	%rd23450, %rd1487, 4294967295;
	add.s64 	%rd23451, %rd23449, %rd1451;
	sub.s64 	%rd23452, %rd23450, %rd23451;
	shr.u64 	%rd23453, %rd23452, 63;
	cvt.u32.u64 	%r4986, %rd23452;
	and.b64  	%rd23454, %rd1488, 4294967295;
	add.s64 	%rd23455, %rd23453, %rd1452;
	sub.s64 	%rd23456, %rd23454, %rd23455;
	shr.u64 	%rd23457, %rd23456, 63;
	cvt.u32.u64 	%r4987, %rd23456;
	and.b64  	%rd23458, %rd1489, 4294967295;
	add.s64 	%rd23459, %rd23457, %rd1453;
	sub.s64 	%rd23460, %rd23458, %rd23459;
	shr.u64 	%rd23461, %rd23460, 63;
	cvt.u32.u64 	%r4988, %rd23460;
	cvt.u32.u64 	%r4306, %rd23461;
	add.s32 	%r4307, %r944, %r4306;
	sub.s32 	%r4989, %r4989, %r4307;
$L__BB4_979:
	add.s32 	%r5032, %r5032, 1;
	setp.ne.s32 	%p1077, %r5032, %r1179;
	@%p1077 bra 	$L__BB4_964;
	mul.wide.u32 	%rd23462, %r5022, 32;
	add.s64 	%rd23463, %rd5, %rd23462;
	ld.local.v4.u32 	{%r4308, %r4309, %r4310, %r4311}, [%rd23463];
	mul.wide.u32 	%rd23464, %r4308, %r4982;
	cvt.u32.u64 	%r4312, %rd23464;
	shr.u64 	%rd23465, %rd23464, 32;
	mul.wide.u32 	%rd23466, %r4309, %r4982;
	add.s64 	%rd23467, %rd23465, %rd23466;
	shr.u64 	%rd23468, %rd23467, 32;
	mul.wide.u32 	%rd23469, %r4310, %r4982;
	add.s64 	%rd23470, %rd23468, %rd23469;
	shr.u64 	%rd23471, %rd23470, 32;
	mul.wide.u32 	%rd23472, %r4311, %r4982;
	add.s64 	%rd23473, %rd23471, %rd23472;
	shr.u64 	%rd23474, %rd23473, 32;
	ld.local.v4.u32 	{%r4313, %r4314, %r4315, %r4316}, [%rd23463+16];
	mul.wide.u32 	%rd23475, %r4313, %r4982;
	add.s64 	%rd23476, %rd23474, %rd23475;
	shr.u64 	%rd23477, %rd23476, 32;
	mul.wide.u32 	%rd23478, %r4314, %r4982;
	add.s64 	%rd23479, %rd23477, %rd23478;
	shr.u64 	%rd23480, %rd23479, 32;
	mul.wide.u32 	%rd23481, %r4315, %r4982;
	add.s64 	%rd23482, %rd23480, %rd23481;
	shr.u64 	%rd23483, %rd23482, 32;
	mul.wide.u32 	%rd23484, %r4316, %r4982;
	add.s64 	%rd23485, %rd23483, %rd23484;
	shr.u64 	%rd23486, %rd23485, 32;
	mul.wide.u32 	%rd23487, %r4308, %r4983;
	and.b64  	%rd23488, %rd23467, 4294967295;
	add.s64 	%rd23489, %rd23487, %rd23488;
	shr.u64 	%rd23490, %rd23489, 32;
	mul.wide.u32 	%rd23491, %r4309, %r4983;
	and.b64  	%rd23492, %rd23470, 4294967295;
	add.s64 	%rd23493, %rd23490, %rd23492;
	add.s64 	%rd23494, %rd23493, %rd23491;
	shr.u64 	%rd23495, %rd23494, 32;
	mul.wide.u32 	%rd23496, %r4310, %r4983;
	and.b64  	%rd23497, %rd23473, 4294967295;
	add.s64 	%rd23498, %rd23495, %rd23497;
	add.s64 	%rd23499, %rd23498, %rd23496;
	shr.u64 	%rd23500, %rd23499, 32;
	mul.wide.u32 	%rd23501, %r4311, %r4983;
	and.b64  	%rd23502, %rd23476, 4294967295;
	add.s64 	%rd23503, %rd23500, %rd23502;
	add.s64 	%rd23504, %rd23503, %rd23501;
	shr.u64 	%rd23505, %rd23504, 32;
	mul.wide.u32 	%rd23506, %r4313, %r4983;
	and.b64  	%rd23507, %rd23479, 4294967295;
	add.s64 	%rd23508, %rd23505, %rd23507;
	add.s64 	%rd23509, %rd23508, %rd23506;
	shr.u64 	%rd23510, %rd23509, 32;
	mul.wide.u32 	%rd23511, %r4314, %r4983;
	and.b64  	%rd23512, %rd23482, 4294967295;
	add.s64 	%rd23513, %rd23510, %rd23512;
	add.s64 	%rd23514, %rd23513, %rd23511;
	shr.u64 	%rd23515, %rd23514, 32;
	mul.wide.u32 	%rd23516, %r4315, %r4983;
	and.b64  	%rd23517, %rd23485, 4294967295;
	add.s64 	%rd23518, %rd23515, %rd23517;
	add.s64 	%rd23519, %rd23518, %rd23516;
	shr.u64 	%rd23520, %rd23519, 32;
	mul.wide.u32 	%rd23521, %r4316, %r4983;
	add.s64 	%rd23522, %rd23520, %rd23486;
	add.s64 	%rd23523, %rd23522, %rd23521;
	shr.u64 	%rd23524, %rd23523, 32;
	mul.wide.u32 	%rd23525, %r4308, %r4984;
	and.b64  	%rd23526, %rd23494, 4294967295;
	add.s64 	%rd23527, %rd23525, %rd23526;
	shr.u64 	%rd23528, %rd23527, 32;
	mul.wide.u32 	%rd23529, %r4309, %r4984;
	and.b64  	%rd23530, %rd23499, 4294967295;
	add.s64 	%rd23531, %rd23528, %rd23530;
	add.s64 	%rd23532, %rd23531, %rd23529;
	shr.u64 	%rd23533, %rd23532, 32;
	mul.wide.u32 	%rd23534, %r4310, %r4984;
	and.b64  	%rd23535, %rd23504, 4294967295;
	add.s64 	%rd23536, %rd23533, %rd23535;
	add.s64 	%rd23537, %rd23536, %rd23534;
	shr.u64 	%rd23538, %rd23537, 32;
	mul.wide.u32 	%rd23539, %r4311, %r4984;
	and.b64  	%rd23540, %rd23509, 4294967295;
	add.s64 	%rd23541, %rd23538, %rd23540;
	add.s64 	%rd23542, %rd23541, %rd23539;
	shr.u64 	%rd23543, %rd23542, 32;
	mul.wide.u32 	%rd23544, %r4313, %r4984;
	and.b64  	%rd23545, %rd23514, 4294967295;
	add.s64 	%rd23546, %rd23543, %rd23545;
	add.s64 	%rd23547, %rd23546, %rd23544;
	shr.u64 	%rd23548, %rd23547, 32;
	mul.wide.u32 	%rd23549, %r4314, %r4984;
	and.b64  	%rd23550, %rd23519, 4294967295;
	add.s64 	%rd23551, %rd23548, %rd23550;
	add.s64 	%rd23552, %rd23551, %rd23549;
	shr.u64 	%rd23553, %rd23552, 32;
	mul.wide.u32 	%rd23554, %r4315, %r4984;
	and.b64  	%rd23555, %rd23523, 4294967295;
	add.s64 	%rd23556, %rd23553, %rd23555;
	add.s64 	%rd23557, %rd23556, %rd23554;
	shr.u64 	%rd23558, %rd23557, 32;
	mul.wide.u32 	%rd23559, %r4316, %r4984;
	add.s64 	%rd23560, %rd23558, %rd23524;
	add.s64 	%rd23561, %rd23560, %rd23559;
	shr.u64 	%rd23562, %rd23561, 32;
	mul.wide.u32 	%rd23563, %r4308, %r4985;
	and.b64  	%rd23564, %rd23532, 4294967295;
	add.s64 	%rd23565, %rd23563, %rd23564;
	shr.u64 	%rd23566, %rd23565, 32;
	mul.wide.u32 	%rd23567, %r4309, %r4985;
	and.b64  	%rd23568, %rd23537, 4294967295;
	add.s64 	%rd23569, %rd23566, %rd23568;
	add.s64 	%rd23570, %rd23569, %rd23567;
	shr.u64 	%rd23571, %rd23570, 32;
	mul.wide.u32 	%rd23572, %r4310, %r4985;
	and.b64  	%rd23573, %rd23542, 4294967295;
	add.s64 	%rd23574, %rd23571, %rd23573;
	add.s64 	%rd23575, %rd23574, %rd23572;
	shr.u64 	%rd23576, %rd23575, 32;
	mul.wide.u32 	%rd23577, %r4311, %r4985;
	and.b64  	%rd23578, %rd23547, 4294967295;
	add.s64 	%rd23579, %rd23576, %rd23578;
	add.s64 	%rd23580, %rd23579, %rd23577;
	shr.u64 	%rd23581, %rd23580, 32;
	mul.wide.u32 	%rd23582, %r4313, %r4985;
	and.b64  	%rd23583, %rd23552, 4294967295;
	add.s64 	%rd23584, %rd23581, %rd23583;
	add.s64 	%rd23585, %rd23584, %rd23582;
	shr.u64 	%rd23586, %rd23585, 32;
	mul.wide.u32 	%rd23587, %r4314, %r4985;
	and.b64  	%rd23588, %rd23557, 4294967295;
	add.s64 	%rd23589, %rd23586, %rd23588;
	add.s64 	%rd23590, %rd23589, %rd23587;
	shr.u64 	%rd23591, %rd23590, 32;
	mul.wide.u32 	%rd23592, %r4315, %r4985;
	and.b64  	%rd23593, %rd23561, 4294967295;
	add.s64 	%rd23594, %rd23591, %rd23593;
	add.s64 	%rd23595, %rd23594, %rd23592;
	shr.u64 	%rd23596, %rd23595, 32;
	mul.wide.u32 	%rd23597, %r4316, %r4985;
	add.s64 	%rd23598, %rd23596, %rd23562;
	add.s64 	%rd23599, %rd23598, %rd23597;
	shr.u64 	%rd23600, %rd23599, 32;
	mul.wide.u32 	%rd23601, %r4308, %r4986;
	and.b64  	%rd23602, %rd23570, 4294967295;
	add.s64 	%rd23603, %rd23601, %rd23602;
	shr.u64 	%rd23604, %rd23603, 32;
	mul.wide.u32 	%rd23605, %r4309, %r4986;
	and.b64  	%rd23606, %rd23575, 4294967295;
	add.s64 	%rd23607, %rd23604, %rd23606;
	add.s64 	%rd23608, %rd23607, %rd23605;
	shr.u64 	%rd23609, %rd23608, 32;
	mul.wide.u32 	%rd23610, %r4310, %r4986;
	and.b64  	%rd23611, %rd23580, 4294967295;
	add.s64 	%rd23612, %rd23609, %rd23611;
	add.s64 	%rd23613, %rd23612, %rd23610;
	shr.u64 	%rd23614, %rd23613, 32;
	mul.wide.u32 	%rd23615, %r4311, %r4986;
	and.b64  	%rd23616, %rd23585, 4294967295;
	add.s64 	%rd23617, %rd23614, %rd23616;
	add.s64 	%rd23618, %rd23617, %rd23615;
	shr.u64 	%rd23619, %rd23618, 32;
	mul.wide.u32 	%rd23620, %r4313, %r4986;
	and.b64  	%rd23621, %rd23590, 4294967295;
	add.s64 	%rd23622, %rd23619, %rd23621;
	add.s64 	%rd23623, %rd23622, %rd23620;
	shr.u64 	%rd23624, %rd23623, 32;
	mul.wide.u32 	%rd23625, %r4314, %r4986;
	and.b64  	%rd23626, %rd23595, 4294967295;
	add.s64 	%rd23627, %rd23624, %rd23626;
	add.s64 	%rd23628, %rd23627, %rd23625;
	shr.u64 	%rd23629, %rd23628, 32;
	mul.wide.u32 	%rd23630, %r4315, %r4986;
	and.b64  	%rd23631, %rd23599, 4294967295;
	add.s64 	%rd23632, %rd23629, %rd23631;
	add.s64 	%rd23633, %rd23632, %rd23630;
	shr.u64 	%rd23634, %rd23633, 32;
	mul.wide.u32 	%rd23635, %r4316, %r4986;
	add.s64 	%rd23636, %rd23634, %rd23600;
	add.s64 	%rd23637, %rd23636, %rd23635;
	shr.u64 	%rd23638, %rd23637, 32;
	mul.wide.u32 	%rd23639, %r4308, %r4987;
	and.b64  	%rd23640, %rd23608, 4294967295;
	add.s64 	%rd23641, %rd23639, %rd23640;
	shr.u64 	%rd23642, %rd23641, 32;
	mul.wide.u32 	%rd23643, %r4309, %r4987;
	and.b64  	%rd23644, %rd23613, 4294967295;
	add.s64 	%rd23645, %rd23642, %rd23644;
	add.s64 	%rd23646, %rd23645, %rd23643;
	shr.u64 	%rd23647, %rd23646, 32;
	mul.wide.u32 	%rd23648, %r4310, %r4987;
	and.b64  	%rd23649, %rd23618, 4294967295;
	add.s64 	%rd23650, %rd23647, %rd23649;
	add.s64 	%rd23651, %rd23650, %rd23648;
	shr.u64 	%rd23652, %rd23651, 32;
	mul.wide.u32 	%rd23653, %r4311, %r4987;
	and.b64  	%rd23654, %rd23623, 4294967295;
	add.s64 	%rd23655, %rd23652, %rd23654;
	add.s64 	%rd23656, %rd23655, %rd23653;
	shr.u64 	%rd23657, %rd23656, 32;
	mul.wide.u32 	%rd23658, %r4313, %r4987;
	and.b64  	%rd23659, %rd23628, 4294967295;
	add.s64 	%rd23660, %rd23657, %rd23659;
	add.s64 	%rd23661, %rd23660, %rd23658;
	shr.u64 	%rd23662, %rd23661, 32;
	mul.wide.u32 	%rd23663, %r4314, %r4987;
	and.b64  	%rd23664, %rd23633, 4294967295;
	add.s64 	%rd23665, %rd23662, %rd23664;
	add.s64 	%rd23666, %rd23665, %rd23663;
	shr.u64 	%rd23667, %rd23666, 32;
	mul.wide.u32 	%rd23668, %r4315, %r4987;
	and.b64  	%rd23669, %rd23637, 4294967295;
	add.s64 	%rd23670, %rd23667, %rd23669;
	add.s64 	%rd23671, %rd23670, %rd23668;
	shr.u64 	%rd23672, %rd23671, 32;
	mul.wide.u32 	%rd23673, %r4316, %r4987;
	add.s64 	%rd23674, %rd23672, %rd23638;
	add.s64 	%rd23675, %rd23674, %rd23673;
	shr.u64 	%rd23676, %rd23675, 32;
	mul.wide.u32 	%rd23677, %r4308, %r4988;
	and.b64  	%rd23678, %rd23646, 4294967295;
	add.s64 	%rd23679, %rd23677, %rd23678;
	shr.u64 	%rd23680, %rd23679, 32;
	mul.wide.u32 	%rd23681, %r4309, %r4988;
	and.b64  	%rd23682, %rd23651, 4294967295;
	add.s64 	%rd23683, %rd23680, %rd23682;
	add.s64 	%rd23684, %rd23683, %rd23681;
	shr.u64 	%rd23685, %rd23684, 32;
	mul.wide.u32 	%rd23686, %r4310, %r4988;
	and.b64  	%rd23687, %rd23656, 4294967295;
	add.s64 	%rd23688, %rd23685, %rd23687;
	add.s64 	%rd23689, %rd23688, %rd23686;
	shr.u64 	%rd23690, %rd23689, 32;
	mul.wide.u32 	%rd23691, %r4311, %r4988;
	and.b64  	%rd23692, %rd23661, 4294967295;
	add.s64 	%rd23693, %rd23690, %rd23692;
	add.s64 	%rd23694, %rd23693, %rd23691;
	shr.u64 	%rd23695, %rd23694, 32;
	mul.wide.u32 	%rd23696, %r4313, %r4988;
	and.b64  	%rd23697, %rd23666, 4294967295;
	add.s64 	%rd23698, %rd23695, %rd23697;
	add.s64 	%rd23699, %rd23698, %rd23696;
	shr.u64 	%rd23700, %rd23699, 32;
	mul.wide.u32 	%rd23701, %r4314, %r4988;
	and.b64  	%rd23702, %rd23671, 4294967295;
	add.s64 	%rd23703, %rd23700, %rd23702;
	add.s64 	%rd23704, %rd23703, %rd23701;
	shr.u64 	%rd23705, %rd23704, 32;
	mul.wide.u32 	%rd23706, %r4315, %r4988;
	and.b64  	%rd23707, %rd23675, 4294967295;
	add.s64 	%rd23708, %rd23705, %rd23707;
	add.s64 	%rd23709, %rd23708, %rd23706;
	shr.u64 	%rd23710, %rd23709, 32;
	mul.wide.u32 	%rd23711, %r4316, %r4988;
	add.s64 	%rd23712, %rd23710, %rd23676;
	add.s64 	%rd23713, %rd23712, %rd23711;
	shr.u64 	%rd23714, %rd23713, 32;
	mul.wide.u32 	%rd23715, %r4308, %r4989;
	and.b64  	%rd23716, %rd23684, 4294967295;
	add.s64 	%rd23717, %rd23715, %rd23716;
	shr.u64 	%rd23718, %rd23717, 32;
	mul.wide.u32 	%rd23719, %r4309, %r4989;
	and.b64  	%rd23720, %rd23689, 4294967295;
	add.s64 	%rd23721, %rd23718, %rd23720;
	add.s64 	%rd23722, %rd23721, %rd23719;
	shr.u64 	%rd23723, %rd23722, 32;
	mul.wide.u32 	%rd23724, %r4310, %r4989;
	and.b64  	%rd23725, %rd23694, 4294967295;
	add.s64 	%rd23726, %rd23723, %rd23725;
	add.s64 	%rd23727, %rd23726, %rd23724;
	shr.u64 	%rd23728, %rd23727, 32;
	mul.wide.u32 	%rd23729, %r4311, %r4989;
	and.b64  	%rd23730, %rd23699, 4294967295;
	add.s64 	%rd23731, %rd23728, %rd23730;
	add.s64 	%rd23732, %rd23731, %rd23729;
	shr.u64 	%rd23733, %rd23732, 32;
	mul.wide.u32 	%rd23734, %r4313, %r4989;
	and.b64  	%rd23735, %rd23704, 4294967295;
	add.s64 	%rd23736, %rd23733, %rd23735;
	add.s64 	%rd23737, %rd23736, %rd23734;
	shr.u64 	%rd23738, %rd23737, 32;
	mul.wide.u32 	%rd23739, %r4314, %r4989;
	and.b64  	%rd23740, %rd23709, 4294967295;
	add.s64 	%rd23741, %rd23738, %rd23740;
	add.s64 	%rd23742, %rd23741, %rd23739;
	shr.u64 	%rd23743, %rd23742, 32;
	mul.wide.u32 	%rd23744, %r4315, %r4989;
	and.b64  	%rd23745, %rd23713, 4294967295;
	add.s64 	%rd23746, %rd23743, %rd23745;
	add.s64 	%rd23747, %rd23746, %rd23744;
	shr.u64 	%rd23748, %rd23747, 32;
	mul.wide.u32 	%rd23749, %r4316, %r4989;
	add.s64 	%rd23750, %rd23748, %rd23714;
	add.s64 	%rd23751, %rd23750, %rd23749;
	{ .reg .b32 tmp; mov.b64 {tmp, %r4317}, %rd23751; }
	mul.lo.s32 	%r4318, %r943, %r4312;
	cvt.u64.u32 	%rd23752, %r4318;
	and.b64  	%rd23753, %rd23464, 4294967295;
	mad.lo.s64 	%rd23754, %rd1447, %rd23752, %rd23753;
	shr.u64 	%rd23755, %rd23754, 32;
	and.b64  	%rd23756, %rd23489, 4294967295;
	add.s64 	%rd23757, %rd23755, %rd23756;
	mad.lo.s64 	%rd23758, %rd1448, %rd23752, %rd23757;
	cvt.u32.u64 	%r4319, %rd23758;
	shr.u64 	%rd23759, %rd23758, 32;
	and.b64  	%rd23760, %rd23527, 4294967295;
	add.s64 	%rd23761, %rd23759, %rd23760;
	mad.lo.s64 	%rd23762, %rd1449, %rd23752, %rd23761;
	shr.u64 	%rd23763, %rd23762, 32;
	and.b64  	%rd23764, %rd23565, 4294967295;
	add.s64 	%rd23765, %rd23763, %rd23764;
	mad.lo.s64 	%rd23766, %rd1450, %rd23752, %rd23765;
	shr.u64 	%rd23767, %rd23766, 32;
	and.b64  	%rd23768, %rd23603, 4294967295;
	add.s64 	%rd23769, %rd23767, %rd23768;
	mad.lo.s64 	%rd23770, %rd1451, %rd23752, %rd23769;
	shr.u64 	%rd23771, %rd23770, 32;
	and.b64  	%rd23772, %rd23641, 4294967295;
	add.s64 	%rd23773, %rd23771, %rd23772;
	mad.lo.s64 	%rd23774, %rd1452, %rd23752, %rd23773;
	shr.u64 	%rd23775, %rd23774, 32;
	and.b64  	%rd23776, %rd23679, 4294967295;
	add.s64 	%rd23777, %rd23775, %rd23776;
	mad.lo.s64 	%rd23778, %rd1453, %rd23752, %rd23777;
	shr.u64 	%rd23779, %rd23778, 32;
	mul.wide.u32 	%rd23780, %r944, %r4318;
	and.b64  	%rd23781, %rd23717, 4294967295;
	add.s64 	%rd23782, %rd23779, %rd23781;
	add.s64 	%rd23783, %rd23782, %rd23780;
	shr.u64 	%rd23784, %rd23783, 32;
	and.b64  	%rd23785, %rd23722, 4294967295;
	add.s64 	%rd23786, %rd23784, %rd23785;
	shr.u64 	%rd23787, %rd23786, 32;
	and.b64  	%rd23788, %rd23727, 4294967295;
	add.s64 	%rd23789, %rd23787, %rd23788;
	shr.u64 	%rd23790, %rd23789, 32;
	and.b64  	%rd23791, %rd23732, 4294967295;
	add.s64 	%rd23792, %rd23790, %rd23791;
	shr.u64 	%rd23793, %rd23792, 32;
	and.b64  	%rd23794, %rd23737, 4294967295;
	add.s64 	%rd23795, %rd23793, %rd23794;
	shr.u64 	%rd23796, %rd23795, 32;
	and.b64  	%rd23797, %rd23742, 4294967295;
	add.s64 	%rd23798, %rd23796, %rd23797;
	shr.u64 	%rd23799, %rd23798, 32;
	and.b64  	%rd23800, %rd23747, 4294967295;
	add.s64 	%rd23801, %rd23799, %rd23800;
	shr.u64 	%rd23802, %rd23801, 32;
	and.b64  	%rd23803, %rd23751, 4294967295;
	add.s64 	%rd23804, %rd23802, %rd23803;
	{ .reg .b32 tmp; mov.b64 {tmp, %r4320}, %rd23804; }
	add.s32 	%r4321, %r4317, %r4320;
	mul.lo.s32 	%r4322, %r943, %r4319;
	cvt.u64.u32 	%rd23805, %r4322;
	and.b64  	%rd23806, %rd23758, 4294967295;
	mad.lo.s64 	%rd23807, %rd1447, %rd23805, %rd23806;
	shr.u64 	%rd23808, %rd23807, 32;
	and.b64  	%rd23809, %rd23762, 4294967295;
	add.s64 	%rd23810, %rd23808, %rd23809;
	mad.lo.s64 	%rd23811, %rd1448, %rd23805, %rd23810;
	cvt.u32.u64 	%r4323, %rd23811;
	shr.u64 	%rd23812, %rd23811, 32;
	and.b64  	%rd23813, %rd23766, 4294967295;
	add.s64 	%rd23814, %rd23812, %rd23813;
	mad.lo.s64 	%rd23815, %rd1449, %rd23805, %rd23814;
	shr.u64 	%rd23816, %rd23815, 32;
	and.b64  	%rd23817, %rd23770, 4294967295;
	add.s64 	%rd23818, %rd23816, %rd23817;
	mad.lo.s64 	%rd23819, %rd1450, %rd23805, %rd23818;
	shr.u64 	%rd23820, %rd23819, 32;
	and.b64  	%rd23821, %rd23774, 4294967295;
	add.s64 	%rd23822, %rd23820, %rd23821;
	mad.lo.s64 	%rd23823, %rd1451, %rd23805, %rd23822;
	shr.u64 	%rd23824, %rd23823, 32;
	and.b64  	%rd23825, %rd23778, 4294967295;
	add.s64 	%rd23826, %rd23824, %rd23825;
	mad.lo.s64 	%rd23827, %rd1452, %rd23805, %rd23826;
	shr.u64 	%rd23828, %rd23827, 32;
	and.b64  	%rd23829, %rd23783, 4294967295;
	add.s64 	%rd23830, %rd23828, %rd23829;
	mad.lo.s64 	%rd23831, %rd1453, %rd23805, %rd23830;
	shr.u64 	%rd23832, %rd23831, 32;
	mul.wide.u32 	%rd23833, %r944, %r4322;
	and.b64  	%rd23834, %rd23786, 4294967295;
	add.s64 	%rd23835, %rd23832, %rd23834;
	add.s64 	%rd23836, %rd23835, %rd23833;
	shr.u64 	%rd23837, %rd23836, 32;
	and.b64  	%rd23838, %rd23789, 4294967295;
	add.s64 	%rd23839, %rd23837, %rd23838;
	shr.u64 	%rd23840, %rd23839, 32;
	and.b64  	%rd23841, %rd23792, 4294967295;
	add.s64 	%rd23842, %rd23840, %rd23841;
	shr.u64 	%rd23843, %rd23842, 32;
	and.b64  	%rd23844, %rd23795, 4294967295;
	add.s64 	%rd23845, %rd23843, %rd23844;
	shr.u64 	%rd23846, %rd23845, 32;
	and.b64  	%rd23847, %rd23798, 4294967295;
	add.s64 	%rd23848, %rd23846, %rd23847;
	shr.u64 	%rd23849, %rd23848, 32;
	and.b64  	%rd23850, %rd23801, 4294967295;
	add.s64 	%rd23851, %rd23849, %rd23850;
	shr.u64 	%rd23852, %rd23851, 32;
	and.b64  	%rd23853, %rd23804, 4294967295;
	add.s64 	%rd23854, %rd23852, %rd23853;
	{ .reg .b32 tmp; mov.b64 {tmp, %r4324}, %rd23854; }
	add.s32 	%r4325, %r4321, %r4324;
	mul.lo.s32 	%r4326, %r943, %r4323;
	cvt.u64.u32 	%rd23855, %r4326;
	and.b64  	%rd23856, %rd23811, 4294967295;
	mad.lo.s64 	%rd23857, %rd1447, %rd23855, %rd23856;
	shr.u64 	%rd23858, %rd23857, 32;
	and.b64  	%rd23859, %rd23815, 4294967295;
	add.s64 	%rd23860, %rd23858, %rd23859;
	mad.lo.s64 	%rd23861, %rd1448, %rd23855, %rd23860;
	cvt.u32.u64 	%r4327, %rd23861;
	shr.u64 	%rd23862, %rd23861, 32;
	and.b64  	%rd23863, %rd23819, 4294967295;
	add.s64 	%rd23864, %rd23862, %rd23863;
	mad.lo.s64 	%rd23865, %rd1449, %rd23855, %rd23864;
	shr.u64 	%rd23866, %rd23865, 32;
	and.b64  	%rd23867, %rd23823, 4294967295;
	add.s64 	%rd23868, %rd23866, %rd23867;
	mad.lo.s64 	%rd23869, %rd1450, %rd23855, %rd23868;
	shr.u64 	%rd23870, %rd23869, 32;
	and.b64  	%rd23871, %rd23827, 4294967295;
	add.s64 	%rd23872, %rd23870, %rd23871;
	mad.lo.s64 	%rd23873, %rd1451, %rd23855, %rd23872;
	shr.u64 	%rd23874, %rd23873, 32;
	and.b64  	%rd23875, %rd23831, 4294967295;
	add.s64 	%rd23876, %rd23874, %rd23875;
	mad.lo.s64 	%rd23877, %rd1452, %rd23855, %rd23876;
	shr.u64 	%rd23878, %rd23877, 32;
	and.b64  	%rd23879, %rd23836, 4294967295;
	add.s64 	%rd23880, %rd23878, %rd23879;
	mad.lo.s64 	%rd23881, %rd1453, %rd23855, %rd23880;
	shr.u64 	%rd23882, %rd23881, 32;
	mul.wide.u32 	%rd23883, %r944, %r4326;
	and.b64  	%rd23884, %rd23839, 4294967295;
	add.s64 	%rd23885, %rd23882, %rd23884;
	add.s64 	%rd23886, %rd23885, %rd23883;
	shr.u64 	%rd23887, %rd23886, 32;
	and.b64  	%rd23888, %rd23842, 4294967295;
	add.s64 	%rd23889, %rd23887, %rd23888;
	shr.u64 	%rd23890, %rd23889, 32;
	and.b64  	%rd23891, %rd23845, 4294967295;
	add.s64 	%rd23892, %rd23890, %rd23891;
	shr.u64 	%rd23893, %rd23892, 32;
	and.b64  	%rd23894, %rd23848, 4294967295;
	add.s64 	%rd23895, %rd23893, %rd23894;
	shr.u64 	%rd23896, %rd23895, 32;
	and.b64  	%rd23897, %rd23851, 4294967295;
	add.s64 	%rd23898, %rd23896, %rd23897;
	shr.u64 	%rd23899, %rd23898, 32;
	and.b64  	%rd23900, %rd23854, 4294967295;
	add.s64 	%rd23901, %rd23899, %rd23900;
	{ .reg .b32 tmp; mov.b64 {tmp, %r4328}, %rd23901; }
	add.s32 	%r4329, %r4325, %r4328;
	mul.lo.s32 	%r4330, %r943, %r4327;
	cvt.u64.u32 	%rd23902, %r4330;
	and.b64  	%rd23903, %rd23861, 4294967295;
	mad.lo.s64 	%rd23904, %rd1447, %rd23902, %rd23903;
	shr.u64 	%rd23905, %rd23904, 32;
	and.b64  	%rd23906, %rd23865, 4294967295;
	add.s64 	%rd23907, %rd23905, %rd23906;
	mad.lo.s64 	%rd23908, %rd1448, %rd23902, %rd23907;
	cvt.u32.u64 	%r4331, %rd23908;
	shr.u64 	%rd23909, %rd23908, 32;
	and.b64  	%rd23910, %rd23869, 4294967295;
	add.s64 	%rd23911, %rd23909, %rd23910;
	mad.lo.s64 	%rd23912, %rd1449, %rd23902, %rd23911;
	shr.u64 	%rd23913, %rd23912, 32;
	and.b64  	%rd23914, %rd23873, 4294967295;
	add.s64 	%rd23915, %rd23913, %rd23914;
	mad.lo.s64 	%rd23916, %rd1450, %rd23902, %rd23915;
	shr.u64 	%rd23917, %rd23916, 32;
	and.b64  	%rd23918, %rd23877, 4294967295;
	add.s64 	%rd23919, %rd23917, %rd23918;
	mad.lo.s64 	%rd23920, %rd1451, %rd23902, %rd23919;
	shr.u64 	%rd23921, %rd23920, 32;
	and.b64  	%rd23922, %rd23881, 4294967295;
	add.s64 	%rd23923, %rd23921, %rd23922;
	mad.lo.s64 	%rd23924, %rd1452, %rd23902, %rd23923;
	shr.u64 	%rd23925, %rd23924, 32;
	and.b64  	%rd23926, %rd23886, 4294967295;
	add.s64 	%rd23927, %rd23925, %rd23926;
	mad.lo.s64 	%rd23928, %rd1453, %rd23902, %rd23927;
	shr.u64 	%rd23929, %rd23928, 32;
	mul.wide.u32 	%rd23930, %r944, %r4330;
	and.b64  	%rd23931, %rd23889, 4294967295;
	add.s64 	%rd23932, %rd23929, %rd23931;
	add.s64 	%rd23933, %rd23932, %rd23930;
	shr.u64 	%rd23934, %rd23933, 32;
	and.b64  	%rd23935, %rd23892, 4294967295;
	add.s64 	%rd23936, %rd23934, %rd23935;
	shr.u64 	%rd23937, %rd23936, 32;
	and.b64  	%rd23938, %rd23895, 4294967295;
	add.s64 	%rd23939, %rd23937, %rd23938;
	shr.u64 	%rd23940, %rd23939, 32;
	and.b64  	%rd23941, %rd23898, 4294967295;
	add.s64 	%rd23942, %rd23940, %rd23941;
	shr.u64 	%rd23943, %rd23942, 32;
	and.b64  	%rd23944, %rd23901, 4294967295;
	add.s64 	%rd23945, %rd23943, %rd23944;
	{ .reg .b32 tmp; mov.b64 {tmp, %r4332}, %rd23945; }
	add.s32 	%r4333, %r4329, %r4332;
	mul.lo.s32 	%r4334, %r943, %r4331;
	cvt.u64.u32 	%rd23946, %r4334;
	and.b64  	%rd23947, %rd23908, 4294967295;
	mad.lo.s64 	%rd23948, %rd1447, %rd23946, %rd23947;
	shr.u64 	%rd23949, %rd23948, 32;
	and.b64  	%rd23950, %rd23912, 4294967295;
	add.s64 	%rd23951, %rd23949, %rd23950;
	mad.lo.s64 	%rd23952, %rd1448, %rd23946, %rd23951;
	cvt.u32.u64 	%r4335, %rd23952;
	shr.u64 	%rd23953, %rd23952, 32;
	and.b64  	%rd23954, %rd23916, 4294967295;
	add.s64 	%rd23955, %rd23953, %rd23954;
	mad.lo.s64 	%rd23956, %rd1449, %rd23946, %rd23955;
	shr.u64 	%rd23957, %rd23956, 32;
	and.b64  	%rd23958, %rd23920, 4294967295;
	add.s64 	%rd23959, %rd23957, %rd23958;
	mad.lo.s64 	%rd23960, %rd1450, %rd23946, %rd23959;
	shr.u64 	%rd23961, %rd23960, 32;
	and.b64  	%rd23962, %rd23924, 4294967295;
	add.s64 	%rd23963, %rd23961, %rd23962;
	mad.lo.s64 	%rd23964, %rd1451, %rd23946, %rd23963;
	shr.u64 	%rd23965, %rd23964, 32;
	and.b64  	%rd23966, %rd23928, 4294967295;
	add.s64 	%rd23967, %rd23965, %rd23966;
	mad.lo.s64 	%rd23968, %rd1452, %rd23946, %rd23967;
	shr.u64 	%rd23969, %rd23968, 32;
	and.b64  	%rd23970, %rd23933, 4294967295;
	add.s64 	%rd23971, %rd23969, %rd23970;
	mad.lo.s64 	%rd23972, %rd1453, %rd23946, %rd23971;
	shr.u64 	%rd23973, %rd23972, 32;
	mul.wide.u32 	%rd23974, %r944, %r4334;
	and.b64  	%rd23975, %rd23936, 4294967295;
	add.s64 	%rd23976, %rd23973, %rd23975;
	add.s64 	%rd23977, %rd23976, %rd23974;
	shr.u64 	%rd23978, %rd23977, 32;
	and.b64  	%rd23979, %rd23939, 4294967295;
	add.s64 	%rd23980, %rd23978, %rd23979;
	shr.u64 	%rd23981, %rd23980, 32;
	and.b64  	%rd23982, %rd23942, 4294967295;
	add.s64 	%rd23983, %rd23981, %rd23982;
	shr.u64 	%rd23984, %rd23983, 32;
	and.b64  	%rd23985, %rd23945, 4294967295;
	add.s64 	%rd23986, %rd23984, %rd23985;
	{ .reg .b32 tmp; mov.b64 {tmp, %r4336}, %rd23986; }
	add.s32 	%r4337, %r4333, %r4336;
	mul.lo.s32 	%r4338, %r943, %r4335;
	cvt.u64.u32 	%rd23987, %r4338;
	and.b64  	%rd23988, %rd23952, 4294967295;
	mad.lo.s64 	%rd23989, %rd1447, %rd23987, %rd23988;
	shr.u64 	%rd23990, %rd23989, 32;
	and.b64  	%rd23991, %rd23956, 4294967295;
	add.s64 	%rd23992, %rd23990, %rd23991;
	mad.lo.s64 	%rd23993, %rd1448, %rd23987, %rd23992;
	cvt.u32.u64 	%r4339, %rd23993;
	shr.u64 	%rd23994, %rd23993, 32;
	and.b64  	%rd23995, %rd23960, 4294967295;
	add.s64 	%rd23996, %rd23994, %rd23995;
	mad.lo.s64 	%rd23997, %rd1449, %rd23987, %rd23996;
	shr.u64 	%rd23998, %rd23997, 32;
	and.b64  	%rd23999, %rd23964, 4294967295;
	add.s64 	%rd24000, %rd23998, %rd23999;
	mad.lo.s64 	%rd24001, %rd1450, %rd23987, %rd24000;
	shr.u64 	%rd24002, %rd24001, 32;
	and.b64  	%rd24003, %rd23968, 4294967295;
	add.s64 	%rd24004, %rd24002, %rd24003;
	mad.lo.s64 	%rd24005, %rd1451, %rd23987, %rd24004;
	shr.u64 	%rd24006, %rd24005, 32;
	and.b64  	%rd24007, %rd23972, 4294967295;
	add.s64 	%rd24008, %rd24006, %rd24007;
	mad.lo.s64 	%rd24009, %rd1452, %rd23987, %rd24008;
	shr.u64 	%rd24010, %rd24009, 32;
	and.b64  	%rd24011, %rd23977, 4294967295;
	add.s64 	%rd24012, %rd24010, %rd24011;
	mad.lo.s64 	%rd24013, %rd1453, %rd23987, %rd24012;
	shr.u64 	%rd24014, %rd24013, 32;
	mul.wide.u32 	%rd24015, %r944, %r4338;
	and.b64  	%rd24016, %rd23980, 4294967295;
	add.s64 	%rd24017, %rd24014, %rd24016;
	add.s64 	%rd24018, %rd24017, %rd24015;
	shr.u64 	%rd24019, %rd24018, 32;
	and.b64  	%rd24020, %rd23983, 4294967295;
	add.s64 	%rd24021, %rd24019, %rd24020;
	shr.u64 	%rd24022, %rd24021, 32;
	and.b64  	%rd24023, %rd23986, 4294967295;
	add.s64 	%rd24024, %rd24022, %rd24023;
	{ .reg .b32 tmp; mov.b64 {tmp, %r4340}, %rd24024; }
	add.s32 	%r4341, %r4337, %r4340;
	mul.lo.s32 	%r4342, %r943, %r4339;
	cvt.u64.u32 	%rd24025, %r4342;
	and.b64  	%rd24026, %rd23993, 4294967295;
	mad.lo.s64 	%rd24027, %rd1447, %rd24025, %rd24026;
	shr.u64 	%rd24028, %rd24027, 32;
	and.b64  	%rd24029, %rd23997, 4294967295;
	add.s64 	%rd24030, %rd24028, %rd24029;
	mad.lo.s64 	%rd24031, %rd1448, %rd24025, %rd24030;
	cvt.u32.u64 	%r4343, %rd24031;
	shr.u64 	%rd24032, %rd24031, 32;
	and.b64  	%rd24033, %rd24001, 4294967295;
	add.s64 	%rd24034, %rd24032, %rd24033;
	mad.lo.s64 	%rd24035, %rd1449, %rd24025, %rd24034;
	shr.u64 	%rd24036, %rd24035, 32;
	and.b64  	%rd24037, %rd24005, 4294967295;
	add.s64 	%rd24038, %rd24036, %rd24037;
	mad.lo.s64 	%rd24039, %rd1450, %rd24025, %rd24038;
	shr.u64 	%rd24040, %rd24039, 32;
	and.b64  	%rd24041, %rd24009, 4294967295;
	add.s64 	%rd24042, %rd24040, %rd24041;
	mad.lo.s64 	%rd24043, %rd1451, %rd24025, %rd24042;
	shr.u64 	%rd24044, %rd24043, 32;
	and.b64  	%rd24045, %rd24013, 4294967295;
	add.s64 	%rd24046, %rd24044, %rd24045;
	mad.lo.s64 	%rd24047, %rd1452, %rd24025, %rd24046;
	shr.u64 	%rd24048, %rd24047, 32;
	and.b64  	%rd24049, %rd24018, 4294967295;
	add.s64 	%rd24050, %rd24048, %rd24049;
	mad.lo.s64 	%rd24051, %rd1453, %rd24025, %rd24050;
	shr.u64 	%rd24052, %rd24051, 32;
	mul.wide.u32 	%rd24053, %r944, %r4342;
	and.b64  	%rd24054, %rd24021, 4294967295;
	add.s64 	%rd24055, %rd24052, %rd24054;
	add.s64 	%rd24056, %rd24055, %rd24053;
	shr.u64 	%rd24057, %rd24056, 32;
	and.b64  	%rd24058, %rd24024, 4294967295;
	add.s64 	%rd24059, %rd24057, %rd24058;
	{ .reg .b32 tmp; mov.b64 {tmp, %r4344}, %rd24059; }
	add.s32 	%r4345, %r4341, %r4344;
	mul.lo.s32 	%r4346, %r943, %r4343;
	cvt.u64.u32 	%rd24060, %r4346;
	and.b64  	%rd24061, %rd24031, 4294967295;
	mad.lo.s64 	%rd24062, %rd1447, %rd24060, %rd24061;
	shr.u64 	%rd24063, %rd24062, 32;
	and.b64  	%rd24064, %rd24035, 4294967295;
	add.s64 	%rd24065, %rd24063, %rd24064;
	mad.lo.s64 	%rd1490, %rd1448, %rd24060, %rd24065;
	cvt.u32.u64 	%r4982, %rd1490;
	shr.u64 	%rd24066, %rd1490, 32;
	and.b64  	%rd24067, %rd24039, 4294967295;
	add.s64 	%rd24068, %rd24066, %rd24067;
	mad.lo.s64 	%rd1491, %rd1449, %rd24060, %rd24068;
	cvt.u32.u64 	%r4983, %rd1491;
	shr.u64 	%rd24069, %rd1491, 32;
	and.b64  	%rd24070, %rd24043, 4294967295;
	add.s64 	%rd24071, %rd24069, %rd24070;
	mad.lo.s64 	%rd1492, %rd1450, %rd24060, %rd24071;
	cvt.u32.u64 	%r4984, %rd1492;
	shr.u64 	%rd24072, %rd1492, 32;
	and.b64  	%rd24073, %rd24047, 4294967295;
	add.s64 	%rd24074, %rd24072, %rd24073;
	mad.lo.s64 	%rd1493, %rd1451, %rd24060, %rd24074;
	cvt.u32.u64 	%r4985, %rd1493;
	shr.u64 	%rd24075, %rd1493, 32;
	and.b64  	%rd24076, %rd24051, 4294967295;
	add.s64 	%rd24077, %rd24075, %rd24076;
	mad.lo.s64 	%rd1494, %rd1452, %rd24060, %rd24077;
	cvt.u32.u64 	%r4986, %rd1494;
	shr.u64 	%rd24078, %rd1494, 32;
	and.b64  	%rd24079, %rd24056, 4294967295;
	add.s64 	%rd24080, %rd24078, %rd24079;
	mad.lo.s64 	%rd1495, %rd1453, %rd24060, %rd24080;
	cvt.u32.u64 	%r4987, %rd1495;
	shr.u64 	%rd24081, %rd1495, 32;
	mul.wide.u32 	%rd24082, %r944, %r4346;
	and.b64  	%rd24083, %rd24059, 4294967295;
	add.s64 	%rd24084, %rd24081, %rd24083;
	add.s64 	%rd1496, %rd24084, %rd24082;
	cvt.u32.u64 	%r4988, %rd1496;
	{ .reg .b32 tmp; mov.b64 {tmp, %r4347}, %rd1496; }
	add.s32 	%r4989, %r4345, %r4347;
	setp.gt.u32 	%p1078, %r4989, %r944;
	@%p1078 bra 	$L__BB4_994;
	setp.lt.u32 	%p1079, %r4989, %r944;
	@%p1079 bra 	$L__BB4_995;
	cvt.u32.u64 	%r4348, %rd1453;
	setp.lt.u32 	%p1080, %r4348, %r4988;
	@%p1080 bra 	$L__BB4_994;
	setp.gt.u32 	%p1081, %r4348, %r4988;
	@%p1081 bra 	$L__BB4_995;
	cvt.u32.u64 	%r4350, %rd1452;
	setp.lt.u32 	%p1082, %r4350, %r4987;
	@%p1082 bra 	$L__BB4_994;
	setp.gt.u32 	%p1083, %r4350, %r4987;
	@%p1083 bra 	$L__BB4_995;
	cvt.u32.u64 	%r4352, %rd1451;
	setp.lt.u32 	%p1084, %r4352, %r4986;
	@%p1084 bra 	$L__BB4_994;
	setp.gt.u32 	%p1085, %r4352, %r4986;
	@%p1085 bra 	$L__BB4_995;
	cvt.u32.u64 	%r4354, %rd1450;
	setp.lt.u32 	%p1086, %r4354, %r4985;
	@%p1086 bra 	$L__BB4_994;
	setp.gt.u32 	%p1087, %r4354, %r4985;
	@%p1087 bra 	$L__BB4_995;
	cvt.u32.u64 	%r4356, %rd1449;
	setp.lt.u32 	%p1088, %r4356, %r4984;
	@%p1088 bra 	$L__BB4_994;
	setp.gt.u32 	%p1089, %r4356, %r4984;
	@%p1089 bra 	$L__BB4_995;
	cvt.u32.u64 	%r4358, %rd1448;
	setp.lt.u32 	%p1090, %r4358, %r4983;
	@%p1090 bra 	$L__BB4_994;
	cvt.u32.u64 	%r4359, %rd1447;
	setp.gt.u32 	%p1091, %r4358, %r4983;
	setp.gt.u32 	%p1092, %r4359, %r4982;
	or.pred  	%p1093, %p1091, %p1092;
	@%p1093 bra 	$L__BB4_995;
$L__BB4_994:
	and.b64  	%rd24086, %rd1490, 4294967295;
	sub.s64 	%rd24087, %rd24086, %rd1447;
	shr.u64 	%rd24088, %rd24087, 63;
	cvt.u32.u64 	%r4982, %rd24087;
	and.b64  	%rd24089, %rd1491, 4294967295;
	add.s64 	%rd24090, %rd24088, %rd1448;
	sub.s64 	%rd24091, %rd24089, %rd24090;
	shr.u64 	%rd24092, %rd24091, 63;
	cvt.u32.u64 	%r4983, %rd24091;
	and.b64  	%rd24093, %rd1492, 4294967295;
	add.s64 	%rd24094, %rd24092, %rd1449;
	sub.s64 	%rd24095, %rd24093, %rd24094;
	shr.u64 	%rd24096, %rd24095, 63;
	cvt.u32.u64 	%r4984, %rd24095;
	and.b64  	%rd24097, %rd1493, 4294967295;
	add.s64 	%rd24098, %rd24096, %rd1450;
	sub.s64 	%rd24099, %rd24097, %rd24098;
	shr.u64 	%rd24100, %rd24099, 63;
	cvt.u32.u64 	%r4985, %rd24099;
	and.b64  	%rd24101, %rd1494, 4294967295;
	add.s64 	%rd24102, %rd24100, %rd1451;
	sub.s64 	%rd24103, %rd24101, %rd24102;
	shr.u64 	%rd24104, %rd24103, 63;
	cvt.u32.u64 	%r4986, %rd24103;
	and.b64  	%rd24105, %rd1495, 4294967295;
	add.s64 	%rd24106, %rd24104, %rd1452;
	sub.s64 	%rd24107, %rd24105, %rd24106;
	shr.u64 	%rd24108, %rd24107, 63;
	cvt.u32.u64 	%r4987, %rd24107;
	and.b64  	%rd24109, %rd1496, 4294967295;
	add.s64 	%rd24110, %rd24108, %rd1453;
	sub.s64 	%rd24111, %rd24109, %rd24110;
	shr.u64 	%rd24112, %rd24111, 63;
	cvt.u32.u64 	%r4988, %rd24111;
	cvt.u32.u64 	%r4361, %rd24112;
	add.s32 	%r4362, %r944, %r4361;
	sub.s32 	%r4989, %r4989, %r4362;
$L__BB4_995:
	sub.s32 	%r4955, %r4955, %r5023;
$L__BB4_996:
	setp.gt.s32 	%p1110, %r4955, -1;
	@%p1110 bra 	$L__BB4_901;
	mul.wide.u32 	%rd24734, %r4982, %r4946;
	cvt.u32.u64 	%r4410, %rd24734;
	shr.u64 	%rd24735, %rd24734, 32;
	mul.wide.u32 	%rd24736, %r4983, %r4946;
	add.s64 	%rd24737, %rd24735, %rd24736;
	shr.u64 	%rd24738, %rd24737, 32;
	mul.wide.u32 	%rd24739, %r4984, %r4946;
	add.s64 	%rd24740, %rd24738, %rd24739;
	shr.u64 	%rd24741, %rd24740, 32;
	mul.wide.u32 	%rd24742, %r4985, %r4946;
	add.s64 	%rd24743, %rd24741, %rd24742;
	shr.u64 	%rd24744, %rd24743, 32;
	mul.wide.u32 	%rd24745, %r4986, %r4946;
	add.s64 	%rd24746, %rd24744, %rd24745;
	shr.u64 	%rd24747, %rd24746, 32;
	mul.wide.u32 	%rd24748, %r4987, %r4946;
	add.s64 	%rd24749, %rd24747, %rd24748;
	shr.u64 	%rd24750, %rd24749, 32;
	mul.wide.u32 	%rd24751, %r4988, %r4946;
	add.s64 	%rd24752, %rd24750, %rd24751;
	shr.u64 	%rd24753, %rd24752, 32;
	mul.wide.u32 	%rd24754, %r4989, %r4946;
	add.s64 	%rd24755, %rd24753, %rd24754;
	shr.u64 	%rd24756, %rd24755, 32;
	mul.wide.u32 	%rd24757, %r4982, %r4947;
	and.b64  	%rd24758, %rd24737, 4294967295;
	add.s64 	%rd24759, %rd24757, %rd24758;
	shr.u64 	%rd24760, %rd24759, 32;
	mul.wide.u32 	%rd24761, %r4983, %r4947;
	and.b64  	%rd24762, %rd24740, 4294967295;
	add.s64 	%rd24763, %rd24760, %rd24762;
	add.s64 	%rd24764, %rd24763, %rd24761;
	shr.u64 	%rd24765, %rd24764, 32;
	mul.wide.u32 	%rd24766, %r4984, %r4947;
	and.b64  	%rd24767, %rd24743, 4294967295;
	add.s64 	%rd24768, %rd24765, %rd24767;
	add.s64 	%rd24769, %rd24768, %rd24766;
	shr.u64 	%rd24770, %rd24769, 32;
	mul.wide.u32 	%rd24771, %r4985, %r4947;
	and.b64  	%rd24772, %rd24746, 4294967295;
	add.s64 	%rd24773, %rd24770, %rd24772;
	add.s64 	%rd24774, %rd24773, %rd24771;
	shr.u64 	%rd24775, %rd24774, 32;
	mul.wide.u32 	%rd24776, %r4986, %r4947;
	and.b64  	%rd24777, %rd24749, 4294967295;
	add.s64 	%rd24778, %rd24775, %rd24777;
	add.s64 	%rd24779, %rd24778, %rd24776;
	shr.u64 	%rd24780, %rd24779, 32;
	mul.wide.u32 	%rd24781, %r4987, %r4947;
	and.b64  	%rd24782, %rd24752, 4294967295;
	add.s64 	%rd24783, %rd24780, %rd24782;
	add.s64 	%rd24784, %rd24783, %rd24781;
	shr.u64 	%rd24785, %rd24784, 32;
	mul.wide.u32 	%rd24786, %r4988, %r4947;
	and.b64  	%rd24787, %rd24755, 4294967295;
	add.s64 	%rd24788, %rd24785, %rd24787;
	add.s64 	%rd24789, %rd24788, %rd24786;
	shr.u64 	%rd24790, %rd24789, 32;
	mul.wide.u32 	%rd24791, %r4989, %r4947;
	add.s64 	%rd24792, %rd24790, %rd24756;
	add.s64 	%rd24793, %rd24792, %rd24791;
	shr.u64 	%rd24794, %rd24793, 32;
	mul.wide.u32 	%rd24795, %r4982, %r4948;
	and.b64  	%rd24796, %rd24764, 4294967295;
	add.s64 	%rd24797, %rd24795, %rd24796;
	shr.u64 	%rd24798, %rd24797, 32;
	mul.wide.u32 	%rd24799, %r4983, %r4948;
	and.b64  	%rd24800, %rd24769, 4294967295;
	add.s64 	%rd24801, %rd24798, %rd24800;
	add.s64 	%rd24802, %rd24801, %rd24799;
	shr.u64 	%rd24803, %rd24802, 32;
	mul.wide.u32 	%rd24804, %r4984, %r4948;
	and.b64  	%rd24805, %rd24774, 4294967295;
	add.s64 	%rd24806, %rd24803, %rd24805;
	add.s64 	%rd24807, %rd24806, %rd24804;
	shr.u64 	%rd24808, %rd24807, 32;
	mul.wide.u32 	%rd24809, %r4985, %r4948;
	and.b64  	%rd24810, %rd24779, 4294967295;
	add.s64 	%rd24811, %rd24808, %rd24810;
	add.s64 	%rd24812, %rd24811, %rd24809;
	shr.u64 	%rd24813, %rd24812, 32;
	mul.wide.u32 	%rd24814, %r4986, %r4948;
	and.b64  	%rd24815, %rd24784, 4294967295;
	add.s64 	%rd24816, %rd24813, %rd24815;
	add.s64 	%rd24817, %rd24816, %rd24814;
	shr.u64 	%rd24818, %rd24817, 32;
	mul.wide.u32 	%rd24819, %r4987, %r4948;
	and.b64  	%rd24820, %rd24789, 4294967295;
	add.s64 	%rd24821, %rd24818, %rd24820;
	add.s64 	%rd24822, %rd24821, %rd24819;
	shr.u64 	%rd24823, %rd24822, 32;
	mul.wide.u32 	%rd24824, %r4988, %r4948;
	and.b64  	%rd24825, %rd24793, 4294967295;
	add.s64 	%rd24826, %rd24823, %rd24825;
	add.s64 	%rd24827, %rd24826, %rd24824;
	shr.u64 	%rd24828, %rd24827, 32;
	mul.wide.u32 	%rd24829, %r4989, %r4948;
	add.s64 	%rd24830, %rd24828, %rd24794;
	add.s64 	%rd24831, %rd24830, %rd24829;
	shr.u64 	%rd24832, %rd24831, 32;
	mul.wide.u32 	%rd24833, %r4982, %r4949;
	and.b64  	%rd24834, %rd24802, 4294967295;
	add.s64 	%rd24835, %rd24833, %rd24834;
	shr.u64 	%rd24836, %rd24835, 32;
	mul.wide.u32 	%rd24837, %r4983, %r4949;
	and.b64  	%rd24838, %rd24807, 4294967295;
	add.s64 	%rd24839, %rd24836, %rd24838;
	add.s64 	%rd24840, %rd24839, %rd24837;
	shr.u64 	%rd24841, %rd24840, 32;
	mul.wide.u32 	%rd24842, %r4984, %r4949;
	and.b64  	%rd24843, %rd24812, 4294967295;
	add.s64 	%rd24844, %rd24841, %rd24843;
	add.s64 	%rd24845, %rd24844, %rd24842;
	shr.u64 	%rd24846, %rd24845, 32;
	mul.wide.u32 	%rd24847, %r4985, %r4949;
	and.b64  	%rd24848, %rd24817, 4294967295;
	add.s64 	%rd24849, %rd24846, %rd24848;
	add.s64 	%rd24850, %rd24849, %rd24847;
	shr.u64 	%rd24851, %rd24850, 32;
	mul.wide.u32 	%rd24852, %r4986, %r4949;
	and.b64  	%rd24853, %rd24822, 4294967295;
	add.s64 	%rd24854, %rd24851, %rd24853;
	add.s64 	%rd24855, %rd24854, %rd24852;
	shr.u64 	%rd24856, %rd24855, 32;
	mul.wide.u32 	%rd24857, %r4987, %r4949;
	and.b64  	%rd24858, %rd24827, 4294967295;
	add.s64 	%rd24859, %rd24856, %rd24858;
	add.s64 	%rd24860, %rd24859, %rd24857;
	shr.u64 	%rd24861, %rd24860, 32;
	mul.wide.u32 	%rd24862, %r4988, %r4949;
	and.b64  	%rd24863, %rd24831, 4294967295;
	add.s64 	%rd24864, %rd24861, %rd24863;
	add.s64 	%rd24865, %rd24864, %rd24862;
	shr.u64 	%rd24866, %rd24865, 32;
	mul.wide.u32 	%rd24867, %r4989, %r4949;
	add.s64 	%rd24868, %rd24866, %rd24832;
	add.s64 	%rd24869, %rd24868, %rd24867;
	shr.u64 	%rd24870, %rd24869, 32;
	mul.wide.u32 	%rd24871, %r4982, %r4950;
	and.b64  	%rd24872, %rd24840, 4294967295;
	add.s64 	%rd24873, %rd24871, %rd24872;
	shr.u64 	%rd24874, %rd24873, 32;
	mul.wide.u32 	%rd24875, %r4983, %r4950;
	and.b64  	%rd24876, %rd24845, 4294967295;
	add.s64 	%rd24877, %rd24874, %rd24876;
	add.s64 	%rd24878, %rd24877, %rd24875;
	shr.u64 	%rd24879, %rd24878, 32;
	mul.wide.u32 	%rd24880, %r4984, %r4950;
	and.b64  	%rd24881, %rd24850, 4294967295;
	add.s64 	%rd24882, %rd24879, %rd24881;
	add.s64 	%rd24883, %rd24882, %rd24880;
	shr.u64 	%rd24884, %rd24883, 32;
	mul.wide.u32 	%rd24885, %r4985, %r4950;
	and.b64  	%rd24886, %rd24855, 4294967295;
	add.s64 	%rd24887, %rd24884, %rd24886;
	add.s64 	%rd24888, %rd24887, %rd24885;
	shr.u64 	%rd24889, %rd24888, 32;
	mul.wide.u32 	%rd24890, %r4986, %r4950;
	and.b64  	%rd24891, %rd24860, 4294967295;
	add.s64 	%rd24892, %rd24889, %rd24891;
	add.s64 	%rd24893, %rd24892, %rd24890;
	shr.u64 	%rd24894, %rd24893, 32;
	mul.wide.u32 	%rd24895, %r4987, %r4950;
	and.b64  	%rd24896, %rd24865, 4294967295;
	add.s64 	%rd24897, %rd24894, %rd24896;
	add.s64 	%rd24898, %rd24897, %rd24895;
	shr.u64 	%rd24899, %rd24898, 32;
	mul.wide.u32 	%rd24900, %r4988, %r4950;
	and.b64  	%rd24901, %rd24869, 4294967295;
	add.s64 	%rd24902, %rd24899, %rd24901;
	add.s64 	%rd24903, %rd24902, %rd24900;
	shr.u64 	%rd24904, %rd24903, 32;
	mul.wide.u32 	%rd24905, %r4989, %r4950;
	add.s64 	%rd24906, %rd24904, %rd24870;
	add.s64 	%rd24907, %rd24906, %rd24905;
	shr.u64 	%rd24908, %rd24907, 32;
	mul.wide.u32 	%rd24909, %r4982, %r4951;
	and.b64  	%rd24910, %rd24878, 4294967295;
	add.s64 	%rd24911, %rd24909, %rd24910;
	shr.u64 	%rd24912, %rd24911, 32;
	mul.wide.u32 	%rd24913, %r4983, %r4951;
	and.b64  	%rd24914, %rd24883, 4294967295;
	add.s64 	%rd24915, %rd24912, %rd24914;
	add.s64 	%rd24916, %rd24915, %rd24913;
	shr.u64 	%rd24917, %rd24916, 32;
	mul.wide.u32 	%rd24918, %r4984, %r4951;
	and.b64  	%rd24919, %rd24888, 4294967295;
	add.s64 	%rd24920, %rd24917, %rd24919;
	add.s64 	%rd24921, %rd24920, %rd24918;
	shr.u64 	%rd24922, %rd24921, 32;
	mul.wide.u32 	%rd24923, %r4985, %r4951;
	and.b64  	%rd24924, %rd24893, 4294967295;
	add.s64 	%rd24925, %rd24922, %rd24924;
	add.s64 	%rd24926, %rd24925, %rd24923;
	shr.u64 	%rd24927, %rd24926, 32;
	mul.wide.u32 	%rd24928, %r4986, %r4951;
	and.b64  	%rd24929, %rd24898, 4294967295;
	add.s64 	%rd24930, %rd24927, %rd24929;
	add.s64 	%rd24931, %rd24930, %rd24928;
	shr.u64 	%rd24932, %rd24931, 32;
	mul.wide.u32 	%rd24933, %r4987, %r4951;
	and.b64  	%rd24934, %rd24903, 4294967295;
	add.s64 	%rd24935, %rd24932, %rd24934;
	add.s64 	%rd24936, %rd24935, %rd24933;
	shr.u64 	%rd24937, %rd24936, 32;
	mul.wide.u32 	%rd24938, %r4988, %r4951;
	and.b64  	%rd24939, %rd24907, 4294967295;
	add.s64 	%rd24940, %rd24937, %rd24939;
	add.s64 	%rd24941, %rd24940, %rd24938;
	shr.u64 	%rd24942, %rd24941, 32;
	mul.wide.u32 	%rd24943, %r4989, %r4951;
	add.s64 	%rd24944, %rd24942, %rd24908;
	add.s64 	%rd24945, %rd24944, %rd24943;
	shr.u64 	%rd24946, %rd24945, 32;
	mul.wide.u32 	%rd24947, %r4982, %r4952;
	and.b64  	%rd24948, %rd24916, 4294967295;
	add.s64 	%rd24949, %rd24947, %rd24948;
	shr.u64 	%rd24950, %rd24949, 32;
	mul.wide.u32 	%rd24951, %r4983, %r4952;
	and.b64  	%rd24952, %rd24921, 4294967295;
	add.s64 	%rd24953, %rd24950, %rd24952;
	add.s64 	%rd24954, %rd24953, %rd24951;
	shr.u64 	%rd24955, %rd24954, 32;
	mul.wide.u32 	%rd24956, %r4984, %r4952;
	and.b64  	%rd24957, %rd24926, 4294967295;
	add.s64 	%rd24958, %rd24955, %rd24957;
	add.s64 	%rd24959, %rd24958, %rd24956;
	shr.u64 	%rd24960, %rd24959, 32;
	mul.wide.u32 	%rd24961, %r4985, %r4952;
	and.b64  	%rd24962, %rd24931, 4294967295;
	add.s64 	%rd24963, %rd24960, %rd24962;
	add.s64 	%rd24964, %rd24963, %rd24961;
	shr.u64 	%rd24965, %rd24964, 32;
	mul.wide.u32 	%rd24966, %r4986, %r4952;
	and.b64  	%rd24967, %rd24936, 4294967295;
	add.s64 	%rd24968, %rd24965, %rd24967;
	add.s64 	%rd24969, %rd24968, %rd24966;
	shr.u64 	%rd24970, %rd24969, 32;
	mul.wide.u32 	%rd24971, %r4987, %r4952;
	and.b64  	%rd24972, %rd24941, 4294967295;
	add.s64 	%rd24973, %rd24970, %rd24972;
	add.s64 	%rd24974, %rd24973, %rd24971;
	shr.u64 	%rd24975, %rd24974, 32;
	mul.wide.u32 	%rd24976, %r4988, %r4952;
	and.b64  	%rd24977, %rd24945, 4294967295;
	add.s64 	%rd24978, %rd24975, %rd24977;
	add.s64 	%rd24979, %rd24978, %rd24976;
	shr.u64 	%rd24980, %rd24979, 32;
	mul.wide.u32 	%rd24981, %r4989, %r4952;
	add.s64 	%rd24982, %rd24980, %rd24946;
	add.s64 	%rd24983, %rd24982, %rd24981;
	shr.u64 	%rd24984, %rd24983, 32;
	mul.wide.u32 	%rd24985, %r4982, %r4953;
	and.b64  	%rd24986, %rd24954, 4294967295;
	add.s64 	%rd24987, %rd24985, %rd24986;
	shr.u64 	%rd24988, %rd24987, 32;
	mul.wide.u32 	%rd24989, %r4983, %r4953;
	and.b64  	%rd24990, %rd24959, 4294967295;
	add.s64 	%rd24991, %rd24988, %rd24990;
	add.s64 	%rd24992, %rd24991, %rd24989;
	shr.u64 	%rd24993, %rd24992, 32;
	mul.wide.u32 	%rd24994, %r4984, %r4953;
	and.b64  	%rd24995, %rd24964, 4294967295;
	add.s64 	%rd24996, %rd24993, %rd24995;
	add.s64 	%rd24997, %rd24996, %rd24994;
	shr.u64 	%rd24998, %rd24997, 32;
	mul.wide.u32 	%rd24999, %r4985, %r4953;
	and.b64  	%rd25000, %rd24969, 4294967295;
	add.s64 	%rd25001, %rd24998, %rd25000;
	add.s64 	%rd25002, %rd25001, %rd24999;
	shr.u64 	%rd25003, %rd25002, 32;
	mul.wide.u32 	%rd25004, %r4986, %r4953;
	and.b64  	%rd25005, %rd24974, 4294967295;
	add.s64 	%rd25006, %rd25003, %rd25005;
	add.s64 	%rd25007, %rd25006, %rd25004;
	shr.u64 	%rd25008, %rd25007, 32;
	mul.wide.u32 	%rd25009, %r4987, %r4953;
	and.b64  	%rd25010, %rd24979, 4294967295;
	add.s64 	%rd25011, %rd25008, %rd25010;
	add.s64 	%rd25012, %rd25011, %rd25009;
	shr.u64 	%rd25013, %rd25012, 32;
	mul.wide.u32 	%rd25014, %r4988, %r4953;
	and.b64  	%rd25015, %rd24983, 4294967295;
	add.s64 	%rd25016, %rd25013, %rd25015;
	add.s64 	%rd25017, %rd25016, %rd25014;
	shr.u64 	%rd25018, %rd25017, 32;
	mul.wide.u32 	%rd25019, %r4989, %r4953;
	add.s64 	%rd25020, %rd25018, %rd24984;
	add.s64 	%rd25021, %rd25020, %rd25019;
	{ .reg .b32 tmp; mov.b64 {tmp, %r4411}, %rd25021; }
	mul.lo.s32 	%r4412, %r943, %r4410;
	cvt.u64.u32 	%rd25022, %r4412;
	and.b64  	%rd25023, %rd24734, 4294967295;
	mad.lo.s64 	%rd25024, %rd1447, %rd25022, %rd25023;
	shr.u64 	%rd25025, %rd25024, 32;
	and.b64  	%rd25026, %rd24759, 4294967295;
	add.s64 	%rd25027, %rd25025, %rd25026;
	mad.lo.s64 	%rd25028, %rd1448, %rd25022, %rd25027;
	cvt.u32.u64 	%r4413, %rd25028;
	shr.u64 	%rd25029, %rd25028, 32;
	and.b64  	%rd25030, %rd24797, 4294967295;
	add.s64 	%rd25031, %rd25029, %rd25030;
	mad.lo.s64 	%rd25032, %rd1449, %rd25022, %rd25031;
	shr.u64 	%rd25033, %rd25032, 32;
	and.b64  	%rd25034, %rd24835, 4294967295;
	add.s64 	%rd25035, %rd25033, %rd25034;
	mad.lo.s64 	%rd25036, %rd1450, %rd25022, %rd25035;
	shr.u64 	%rd25037, %rd25036, 32;
	and.b64  	%rd25038, %rd24873, 4294967295;
	add.s64 	%rd25039, %rd25037, %rd25038;
	mad.lo.s64 	%rd25040, %rd1451, %rd25022, %rd25039;
	shr.u64 	%rd25041, %rd25040, 32;
	and.b64  	%rd25042, %rd24911, 4294967295;
	add.s64 	%rd25043, %rd25041, %rd25042;
	mad.lo.s64 	%rd25044, %rd1452, %rd25022, %rd25043;
	shr.u64 	%rd25045, %rd25044, 32;
	and.b64  	%rd25046, %rd24949, 4294967295;
	add.s64 	%rd25047, %rd25045, %rd25046;
	mad.lo.s64 	%rd25048, %rd1453, %rd25022, %rd25047;
	shr.u64 	%rd25049, %rd25048, 32;
	mul.wide.u32 	%rd25050, %r944, %r4412;
	and.b64  	%rd25051, %rd24987, 4294967295;
	add.s64 	%rd25052, %rd25049, %rd25051;
	add.s64 	%rd25053, %rd25052, %rd25050;
	shr.u64 	%rd25054, %rd25053, 32;
	and.b64  	%rd25055, %rd24992, 4294967295;
	add.s64 	%rd25056, %rd25054, %rd25055;
	shr.u64 	%rd25057, %rd25056, 32;
	and.b64  	%rd25058, %rd24997, 4294967295;
	add.s64 	%rd25059, %rd25057, %rd25058;
	shr.u64 	%rd25060, %rd25059, 32;
	and.b64  	%rd25061, %rd25002, 4294967295;
	add.s64 	%rd25062, %rd25060, %rd25061;
	shr.u64 	%rd25063, %rd25062, 32;
	and.b64  	%rd25064, %rd25007, 4294967295;
	add.s64 	%rd25065, %rd25063, %rd25064;
	shr.u64 	%rd25066, %rd25065, 32;
	and.b64  	%rd25067, %rd25012, 4294967295;
	add.s64 	%rd25068, %rd25066, %rd25067;
	shr.u64 	%rd25069, %rd25068, 32;
	and.b64  	%rd25070, %rd25017, 4294967295;
	add.s64 	%rd25071, %rd25069, %rd25070;
	shr.u64 	%rd25072, %rd25071, 32;
	and.b64  	%rd25073, %rd25021, 4294967295;
	add.s64 	%rd25074, %rd25072, %rd25073;
	{ .reg .b32 tmp; mov.b64 {tmp, %r4414}, %rd25074; }
	add.s32 	%r4415, %r4411, %r4414;
	mul.lo.s32 	%r4416, %r943, %r4413;
	cvt.u64.u32 	%rd25075, %r4416;
	and.b64  	%rd25076, %rd25028, 4294967295;
	mad.lo.s64 	%rd25077, %rd1447, %rd25075, %rd25076;
	shr.u64 	%rd25078, %rd25077, 32;
	and.b64  	%rd25079, %rd25032, 4294967295;
	add.s64 	%rd25080, %rd25078, %rd25079;
	mad.lo.s64 	%rd25081, %rd1448, %rd25075, %rd25080;
	cvt.u32.u64 	%r4417, %rd25081;
	shr.u64 	%rd25082, %rd25081, 32;
	and.b64  	%rd25083, %rd25036, 4294967295;
	add.s64 	%rd25084, %rd25082, %rd25083;
	mad.lo.s64 	%rd25085, %rd1449, %rd25075, %rd25084;
	shr.u64 	%rd25086, %rd25085, 32;
	and.b64  	%rd25087, %rd25040, 4294967295;
	add.s64 	%rd25088, %rd25086, %rd25087;
	mad.lo.s64 	%rd25089, %rd1450, %rd25075, %rd25088;
	shr.u64 	%rd25090, %rd25089, 32;
	and.b64  	%rd25091, %rd25044, 4294967295;
	add.s64 	%rd25092, %rd25090, %rd25091;
	mad.lo.s64 	%rd25093, %rd1451, %rd25075, %rd25092;
	shr.u64 	%rd25094, %rd25093, 32;
	and.b64  	%rd25095, %rd25048, 4294967295;
	add.s64 	%rd25096, %rd25094, %rd25095;
	mad.lo.s64 	%rd25097, %rd1452, %rd25075, %rd25096;
	shr.u64 	%rd25098, %rd25097, 32;
	and.b64  	%rd25099, %rd25053, 4294967295;
	add.s64 	%rd25100, %rd25098, %rd25099;
	mad.lo.s64 	%rd25101, %rd1453, %rd25075, %rd25100;
	shr.u64 	%rd25102, %rd25101, 32;
	mul.wide.u32 	%rd25103, %r944, %r4416;
	and.b64  	%rd25104, %rd25056, 4294967295;
	add.s64 	%rd25105, %rd25102, %rd25104;
	add.s64 	%rd25106, %rd25105, %rd25103;
	shr.u64 	%rd25107, %rd25106, 32;
	and.b64  	%rd25108, %rd25059, 4294967295;
	add.s64 	%rd25109, %rd25107, %rd25108;
	shr.u64 	%rd25110, %rd25109, 32;
	and.b64  	%rd25111, %rd25062, 4294967295;
	add.s64 	%rd25112, %rd25110, %rd25111;
	shr.u64 	%rd25113, %rd25112, 32;
	and.b64  	%rd25114, %rd25065, 4294967295;
	add.s64 	%rd25115, %rd25113, %rd25114;
	shr.u64 	%rd25116, %rd25115, 32;
	and.b64  	%rd25117, %rd25068, 4294967295;
	add.s64 	%rd25118, %rd25116, %rd25117;
	shr.u64 	%rd25119, %rd25118, 32;
	and.b64  	%rd25120, %rd25071, 4294967295;
	add.s64 	%rd25121, %rd25119, %rd25120;
	shr.u64 	%rd25122, %rd25121, 32;
	and.b64  	%rd25123, %rd25074, 4294967295;
	add.s64 	%rd25124, %rd25122, %rd25123;
	{ .reg .b32 tmp; mov.b64 {tmp, %r4418}, %rd25124; }
	add.s32 	%r4419, %r4415, %r4418;
	mul.lo.s32 	%r4420, %r943, %r4417;
	cvt.u64.u32 	%rd25125, %r4420;
	and.b64  	%rd25126, %rd25081, 4294967295;
	mad.lo.s64 	%rd25127, %rd1447, %rd25125, %rd25126;
	shr.u64 	%rd25128, %rd25127, 32;
	and.b64  	%rd25129, %rd25085, 4294967295;
	add.s64 	%rd25130, %rd25128, %rd25129;
	mad.lo.s64 	%rd25131, %rd1448, %rd25125, %rd25130;
	cvt.u32.u64 	%r4421, %rd25131;
	shr.u64 	%rd25132, %rd25131, 32;
	and.b64  	%rd25133, %rd25089, 4294967295;
	add.s64 	%rd25134, %rd25132, %rd25133;
	mad.lo.s64 	%rd25135, %rd1449, %rd25125, %rd25134;
	shr.u64 	%rd25136, %rd25135, 32;
	and.b64  	%rd25137, %rd25093, 4294967295;
	add.s64 	%rd25138, %rd25136, %rd25137;
	mad.lo.s64 	%rd25139, %rd1450, %rd25125, %rd25138;
	shr.u64 	%rd25140, %rd25139, 32;
	and.b64  	%rd25141, %rd25097, 4294967295;
	add.s64 	%rd25142, %rd25140, %rd25141;
	mad.lo.s64 	%rd25143, %rd1451, %rd25125, %rd25142;
	shr.u64 	%rd25144, %rd25143, 32;
	and.b64  	%rd25145, %rd25101, 4294967295;
	add.s64 	%rd25146, %rd25144, %rd25145;
	mad.lo.s64 	%rd25147, %rd1452, %rd25125, %rd25146;
	shr.u64 	%rd25148, %rd25147, 32;
	and.b64  	%rd25149, %rd25106, 4294967295;
	add.s64 	%rd25150, %rd25148, %rd25149;
	mad.lo.s64 	%rd25151, %rd1453, %rd25125, %rd25150;
	shr.u64 	%rd25152, %rd25151, 32;
	mul.wide.u32 	%rd25153, %r944, %r4420;
	and.b64  	%rd25154, %rd25109, 4294967295;
	add.s64 	%rd25155, %rd25152, %rd25154;
	add.s64 	%rd25156, %rd25155, %rd25153;
	shr.u64 	%rd25157, %rd25156, 32;
	and.b64  	%rd25158, %rd25112, 4294967295;
	add.s64 	%rd25159, %rd25157, %rd25158;
	shr.u64 	%rd25160, %rd25159, 32;
	and.b64  	%rd25161, %rd25115, 4294967295;
	add.s64 	%rd25162, %rd25160, %rd25161;
	shr.u64 	%rd25163, %rd25162, 32;
	and.b64  	%rd25164, %rd25118, 4294967295;
	add.s64 	%rd25165, %rd25163, %rd25164;
	shr.u64 	%rd25166, %rd25165, 32;
	and.b64  	%rd25167, %rd25121, 4294967295;
	add.s64 	%rd25168, %rd25166, %rd25167;
	shr.u64 	%rd25169, %rd25168, 32;
	and.b64  	%rd25170, %rd25124, 4294967295;
	add.s64 	%rd25171, %rd25169, %rd25170;
	{ .reg .b32 tmp; mov.b64 {tmp, %r4422}, %rd25171; }
	add.s32 	%r4423, %r4419, %r4422;
	mul.lo.s32 	%r4424, %r943, %r4421;
	cvt.u64.u32 	%rd25172, %r4424;
	and.b64  	%rd25173, %rd25131, 4294967295;
	mad.lo.s64 	%rd25174, %rd1447, %rd25172, %rd25173;
	shr.u64 	%rd25175, %rd25174, 32;
	and.b64  	%rd25176, %rd25135, 4294967295;
	add.s64 	%rd25177, %rd25175, %rd25176;
	mad.lo.s64 	%rd25178, %rd1448, %rd25172, %rd25177;
	cvt.u32.u64 	%r4425, %rd25178;
	shr.u64 	%rd25179, %rd25178, 32;
	and.b64  	%rd25180, %rd25139, 4294967295;
	add.s64 	%rd25181, %rd25179, %rd25180;
	mad.lo.s64 	%rd25182, %rd1449, %rd25172, %rd25181;
	shr.u64 	%rd25183, %rd25182, 32;
	and.b64  	%rd25184, %rd25143, 4294967295;
	add.s64 	%rd25185, %rd25183, %rd25184;
	mad.lo.s64 	%rd25186, %rd1450, %rd25172, %rd25185;
	shr.u64 	%rd25187, %rd25186, 32;
	and.b64  	%rd25188, %rd25147, 4294967295;
	add.s64 	%rd25189, %rd25187, %rd25188;
	mad.lo.s64 	%rd25190, %rd1451, %rd25172, %rd25189;
	shr.u64 	%rd25191, %rd25190, 32;
	and.b64  	%rd25192, %rd25151, 4294967295;
	add.s64 	%rd25193, %rd25191, %rd25192;
	mad.lo.s64 	%rd25194, %rd1452, %rd25172, %rd25193;
	shr.u64 	%rd25195, %rd25194, 32;
	and.b64  	%rd25196, %rd25156, 4294967295;
	add.s64 	%rd25197, %rd25195, %rd25196;
	mad.lo.s64 	%rd25198, %rd1453, %rd25172, %rd25197;
	shr.u64 	%rd25199, %rd25198, 32;
	mul.wide.u32 	%rd25200, %r944, %r4424;
	and.b64  	%rd25201, %rd25159, 4294967295;
	add.s64 	%rd25202, %rd25199, %rd25201;
	add.s64 	%rd25203, %rd25202, %rd25200;
	shr.u64 	%rd25204, %rd25203, 32;
	and.b64  	%rd25205, %rd25162, 4294967295;
	add.s64 	%rd25206, %rd25204, %rd25205;
	shr.u64 	%rd25207, %rd25206, 32;
	and.b64  	%rd25208, %rd25165, 4294967295;
	add.s64 	%rd25209, %rd25207, %rd25208;
	shr.u64 	%rd25210, %rd25209, 32;
	and.b64  	%rd25211, %rd25168, 4294967295;
	add.s64 	%rd25212, %rd25210, %rd25211;
	shr.u64 	%rd25213, %rd25212, 32;
	and.b64  	%rd25214, %rd25171, 4294967295;
	add.s64 	%rd25215, %rd25213, %rd25214;
	{ .reg .b32 tmp; mov.b64 {tmp, %r4426}, %rd25215; }
	add.s32 	%r4427, %r4423, %r4426;
	mul.lo.s32 	%r4428, %r943, %r4425;
	cvt.u64.u32 	%rd25216, %r4428;
	and.b64  	%rd25217, %rd25178, 4294967295;
	mad.lo.s64 	%rd25218, %rd1447, %rd25216, %rd25217;
	shr.u64 	%rd25219, %rd25218, 32;
	and.b64  	%rd25220, %rd25182, 4294967295;
	add.s64 	%rd25221, %rd25219, %rd25220;
	mad.lo.s64 	%rd25222, %rd1448, %rd25216, %rd25221;
	cvt.u32.u64 	%r4429, %rd25222;
	shr.u64 	%rd25223, %rd25222, 32;
	and.b64  	%rd25224, %rd25186, 4294967295;
	add.s64 	%rd25225, %rd25223, %rd25224;
	mad.lo.s64 	%rd25226, %rd1449, %rd25216, %rd25225;
	shr.u64 	%rd25227, %rd25226, 32;
	and.b64  	%rd25228, %rd25190, 4294967295;
	add.s64 	%rd25229, %rd25227, %rd25228;
	mad.lo.s64 	%rd25230, %rd1450, %rd25216, %rd25229;
	shr.u64 	%rd25231, %rd25230, 32;
	and.b64  	%rd25232, %rd25194, 4294967295;
	add.s64 	%rd25233, %rd25231, %rd25232;
	mad.lo.s64 	%rd25234, %rd1451, %rd25216, %rd25233;
	shr.u64 	%rd25235, %rd25234, 32;
	and.b64  	%rd25236, %rd25198, 4294967295;
	add.s64 	%rd25237, %rd25235, %rd25236;
	mad.lo.s64 	%rd25238, %rd1452, %rd25216, %rd25237;
	shr.u64 	%rd25239, %rd25238, 32;
	and.b64  	%rd25240, %rd25203, 4294967295;
	add.s64 	%rd25241, %rd25239, %rd25240;
	mad.lo.s64 	%rd25242, %rd1453, %rd25216, %rd25241;
	shr.u64 	%rd25243, %rd25242, 32;
	mul.wide.u32 	%rd25244, %r944, %r4428;
	and.b64  	%rd25245, %rd25206, 4294967295;
	add.s64 	%rd25246, %rd25243, %rd25245;
	add.s64 	%rd25247, %rd25246, %rd25244;
	shr.u64 	%rd25248, %rd25247, 32;
	and.b64  	%rd25249, %rd25209, 4294967295;
	add.s64 	%rd25250, %rd25248, %rd25249;
	shr.u64 	%rd25251, %rd25250, 32;
	and.b64  	%rd25252, %rd25212, 4294967295;
	add.s64 	%rd25253, %rd25251, %rd25252;
	shr.u64 	%rd25254, %rd25253, 32;
	and.b64  	%rd25255, %rd25215, 4294967295;
	add.s64 	%rd25256, %rd25254, %rd25255;
	{ .reg .b32 tmp; mov.b64 {tmp, %r4430}, %rd25256; }
	add.s32 	%r4431, %r4427, %r4430;
	mul.lo.s32 	%r4432, %r943, %r4429;
	cvt.u64.u32 	%rd25257, %r4432;
	and.b64  	%rd25258, %rd25222, 4294967295;
	mad.lo.s64 	%rd25259, %rd1447, %rd25257, %rd25258;
	shr.u64 	%rd25260, %rd25259, 32;
	and.b64  	%rd25261, %rd25226, 4294967295;
	add.s64 	%rd25262, %rd25260, %rd25261;
	mad.lo.s64 	%rd25263, %rd1448, %rd25257, %rd25262;
	cvt.u32.u64 	%r4433, %rd25263;
	shr.u64 	%rd25264, %rd25263, 32;
	and.b64  	%rd25265, %rd25230, 4294967295;
	add.s64 	%rd25266, %rd25264, %rd25265;
	mad.lo.s64 	%rd25267, %rd1449, %rd25257, %rd25266;
	shr.u64 	%rd25268, %rd25267, 32;
	and.b64  	%rd25269, %rd25234, 4294967295;
	add.s64 	%rd25270, %rd25268, %rd25269;
	mad.lo.s64 	%rd25271, %rd1450, %rd25257, %rd25270;
	shr.u64 	%rd25272, %rd25271, 32;
	and.b64  	%rd25273, %rd25238, 4294967295;
	add.s64 	%rd25274, %rd25272, %rd25273;
	mad.lo.s64 	%rd25275, %rd1451, %rd25257, %rd25274;
	shr.u64 	%rd25276, %rd25275, 32;
	and.b64  	%rd25277, %rd25242, 4294967295;
	add.s64 	%rd25278, %rd25276, %rd25277;
	mad.lo.s64 	%rd25279, %rd1452, %rd25257, %rd25278;
	shr.u64 	%rd25280, %rd25279, 32;
	and.b64  	%rd25281, %rd25247, 4294967295;
	add.s64 	%rd25282, %rd25280, %rd25281;
	mad.lo.s64 	%rd25283, %rd1453, %rd25257, %rd25282;
	shr.u64 	%rd25284, %rd25283, 32;
	mul.wide.u32 	%rd25285, %r944, %r4432;
	and.b64  	%rd25286, %rd25250, 4294967295;
	add.s64 	%rd25287, %rd25284, %rd25286;
	add.s64 	%rd25288, %rd25287, %rd25285;
	shr.u64 	%rd25289, %rd25288, 32;
	and.b64  	%rd25290, %rd25253, 4294967295;
	add.s64 	%rd25291, %rd25289, %rd25290;
	shr.u64 	%rd25292, %rd25291, 32;
	and.b64  	%rd25293, %rd25256, 4294967295;
	add.s64 	%rd25294, %rd25292, %rd25293;
	{ .reg .b32 tmp; mov.b64 {tmp, %r4434}, %rd25294; }
	add.s32 	%r4435, %r4431, %r4434;
	mul.lo.s32 	%r4436, %r943, %r4433;
	cvt.u64.u32 	%rd25295, %r4436;
	and.b64  	%rd25296, %rd25263, 4294967295;
	mad.lo.s64 	%rd25297, %rd1447, %rd25295, %rd25296;
	shr.u64 	%rd25298, %rd25297, 32;
	and.b64  	%rd25299, %rd25267, 4294967295;
	add.s64 	%rd25300, %rd25298, %rd25299;
	mad.lo.s64 	%rd25301, %rd1448, %rd25295, %rd25300;
	cvt.u32.u64 	%r4437, %rd25301;
	shr.u64 	%rd25302, %rd25301, 32;
	and.b64  	%rd25303, %rd25271, 4294967295;
	add.s64 	%rd25304, %rd25302, %rd25303;
	mad.lo.s64 	%rd25305, %rd1449, %rd25295, %rd25304;
	shr.u64 	%rd25306, %rd25305, 32;
	and.b64  	%rd25307, %rd25275, 4294967295;
	add.s64 	%rd25308, %rd25306, %rd25307;
	mad.lo.s64 	%rd25309, %rd1450, %rd25295, %rd25308;
	shr.u64 	%rd25310, %rd25309, 32;
	and.b64  	%rd25311, %rd25279, 4294967295;
	add.s64 	%rd25312, %rd25310, %rd25311;
	mad.lo.s64 	%rd25313, %rd1451, %rd25295, %rd25312;
	shr.u64 	%rd25314, %rd25313, 32;
	and.b64  	%rd25315, %rd25283, 4294967295;
	add.s64 	%rd25316, %rd25314, %rd25315;
	mad.lo.s64 	%rd25317, %rd1452, %rd25295, %rd25316;
	shr.u64 	%rd25318, %rd25317, 32;
	and.b64  	%rd25319, %rd25288, 4294967295;
	add.s64 	%rd25320, %rd25318, %rd25319;
	mad.lo.s64 	%rd25321, %rd1453, %rd25295, %rd25320;
	shr.u64 	%rd25322, %rd25321, 32;
	mul.wide.u32 	%rd25323, %r944, %r4436;
	and.b64  	%rd25324, %rd25291, 4294967295;
	add.s64 	%rd25325, %rd25322, %rd25324;
	add.s64 	%rd25326, %rd25325, %rd25323;
	shr.u64 	%rd25327, %rd25326, 32;
	and.b64  	%rd25328, %rd25294, 4294967295;
	add.s64 	%rd25329, %rd25327, %rd25328;
	{ .reg .b32 tmp; mov.b64 {tmp, %r4438}, %rd25329; }
	add.s32 	%r4439, %r4435, %r4438;
	mul.lo.s32 	%r4440, %r943, %r4437;
	cvt.u64.u32 	%rd25330, %r4440;
	and.b64  	%rd25331, %rd25301, 4294967295;
	mad.lo.s64 	%rd25332, %rd1447, %rd25330, %rd25331;
	shr.u64 	%rd25333, %rd25332, 32;
	and.b64  	%rd25334, %rd25305, 4294967295;
	add.s64 	%rd25335, %rd25333, %rd25334;
	mad.lo.s64 	%rd1497, %rd1448, %rd25330, %rd25335;
	cvt.u32.u64 	%r5058, %rd1497;
	shr.u64 	%rd25336, %rd1497, 32;
	and.b64  	%rd25337, %rd25309, 4294967295;
	add.s64 	%rd25338, %rd25336, %rd25337;
	mad.lo.s64 	%rd1498, %rd1449, %rd25330, %rd25338;
	cvt.u32.u64 	%r5059, %rd1498;
	shr.u64 	%rd25339, %rd1498, 32;
	and.b64  	%rd25340, %rd25313, 4294967295;
	add.s64 	%rd25341, %rd25339, %rd25340;
	mad.lo.s64 	%rd1499, %rd1450, %rd25330, %rd25341;
	cvt.u32.u64 	%r5060, %rd1499;
	shr.u64 	%rd25342, %rd1499, 32;
	and.b64  	%rd25343, %rd25317, 4294967295;
	add.s64 	%rd25344, %rd25342, %rd25343;
	mad.lo.s64 	%rd1500, %rd1451, %rd25330, %rd25344;
	cvt.u32.u64 	%r5061, %rd1500;
	shr.u64 	%rd25345, %rd1500, 32;
	and.b64  	%rd25346, %rd25321, 4294967295;
	add.s64 	%rd25347, %rd25345, %rd25346;
	mad.lo.s64 	%rd1501, %rd1452, %rd25330, %rd25347;
	cvt.u32.u64 	%r5062, %rd1501;
	shr.u64 	%rd25348, %rd1501, 32;
	and.b64  	%rd25349, %rd25326, 4294967295;
	add.s64 	%rd25350, %rd25348, %rd25349;
	mad.lo.s64 	%rd1502, %rd1453, %rd25330, %rd25350;
	cvt.u32.u64 	%r5063, %rd1502;
	shr.u64 	%rd25351, %rd1502, 32;
	mul.wide.u32 	%rd25352, %r944, %r4440;
	and.b64  	%rd25353, %rd25329, 4294967295;
	add.s64 	%rd25354, %rd25351, %rd25353;
	add.s64 	%rd1503, %rd25354, %rd25352;
	cvt.u32.u64 	%r5064, %rd1503;
	{ .reg .b32 tmp; mov.b64 {tmp, %r4441}, %rd1503; }
	add.s32 	%r5065, %r4439, %r4441;
	setp.gt.u32 	%p1111, %r5065, %r944;
	@%p1111 bra 	$L__BB4_1011;
	setp.lt.u32 	%p1112, %r5065, %r944;
	@%p1112 bra 	$L__BB4_1012;
	cvt.u32.u64 	%r4442, %rd1453;
	setp.lt.u32 	%p1113, %r4442, %r5064;
	@%p1113 bra 	$L__BB4_1011;
	setp.gt.u32 	%p1114, %r4442, %r5064;
	@%p1114 bra 	$L__BB4_1012;
	cvt.u32.u64 	%r4444, %rd1452;
	setp.lt.u32 	%p1115, %r4444, %r5063;
	@%p1115 bra 	$L__BB4_1011;
	setp.gt.u32 	%p1116, %r4444, %r5063;
	@%p1116 bra 	$L__BB4_1012;
	cvt.u32.u64 	%r4446, %rd1451;
	setp.lt.u32 	%p1117, %r4446, %r5062;
	@%p1117 bra 	$L__BB4_1011;
	setp.gt.u32 	%p1118, %r4446, %r5062;
	@%p1118 bra 	$L__BB4_1012;
	cvt.u32.u64 	%r4448, %rd1450;
	setp.lt.u32 	%p1119, %r4448, %r5061;
	@%p1119 bra 	$L__BB4_1011;
	setp.gt.u32 	%p1120, %r4448, %r5061;
	@%p1120 bra 	$L__BB4_1012;
	cvt.u32.u64 	%r4450, %rd1449;
	setp.lt.u32 	%p1121, %r4450, %r5060;
	@%p1121 bra 	$L__BB4_1011;
	setp.gt.u32 	%p1122, %r4450, %r5060;
	@%p1122 bra 	$L__BB4_1012;
	cvt.u32.u64 	%r4452, %rd1448;
	setp.lt.u32 	%p1123, %r4452, %r5059;
	@%p1123 bra 	$L__BB4_1011;
	cvt.u32.u64 	%r4454, %rd1447;
	setp.gt.u32 	%p1124, %r4452, %r5059;
	setp.gt.u32 	%p1125, %r4454, %r5058;
	or.pred  	%p1126, %p1124, %p1125;
	@%p1126 bra 	$L__BB4_1012;
$L__BB4_1011:
	and.b64  	%rd25356, %rd1497, 4294967295;
	sub.s64 	%rd25357, %rd25356, %rd1447;
	shr.u64 	%rd25358, %rd25357, 63;
	cvt.u32.u64 	%r5058, %rd25357;
	and.b64  	%rd25359, %rd1498, 4294967295;
	add.s64 	%rd25360, %rd25358, %rd1448;
	sub.s64 	%rd25361, %rd25359, %rd25360;
	shr.u64 	%rd25362, %rd25361, 63;
	cvt.u32.u64 	%r5059, %rd25361;
	and.b64  	%rd25363, %rd1499, 4294967295;
	add.s64 	%rd25364, %rd25362, %rd1449;
	sub.s64 	%rd25365, %rd25363, %rd25364;
	shr.u64 	%rd25366, %rd25365, 63;
	cvt.u32.u64 	%r5060, %rd25365;
	and.b64  	%rd25367, %rd1500, 4294967295;
	add.s64 	%rd25368, %rd25366, %rd1450;
	sub.s64 	%rd25369, %rd25367, %rd25368;
	shr.u64 	%rd25370, %rd25369, 63;
	cvt.u32.u64 	%r5061, %rd25369;
	and.b64  	%rd25371, %rd1501, 4294967295;
	add.s64 	%rd25372, %rd25370, %rd1451;
	sub.s64 	%rd25373, %rd25371, %rd25372;
	shr.u64 	%rd25374, %rd25373, 63;
	cvt.u32.u64 	%r5062, %rd25373;
	and.b64  	%rd25375, %rd1502, 4294967295;
	add.s64 	%rd25376, %rd25374, %rd1452;
	sub.s64 	%rd25377, %rd25375, %rd25376;
	shr.u64 	%rd25378, %rd25377, 63;
	cvt.u32.u64 	%r5063, %rd25377;
	and.b64  	%rd25379, %rd1503, 4294967295;
	add.s64 	%rd25380, %rd25378, %rd1453;
	sub.s64 	%rd25381, %rd25379, %rd25380;
	shr.u64 	%rd25382, %rd25381, 63;
	cvt.u32.u64 	%r5064, %rd25381;
	cvt.u32.u64 	%r4455, %rd25382;
	add.s32 	%r4456, %r944, %r4455;
	sub.s32 	%r5065, %r5065, %r4456;
$L__BB4_1012:
	setp.gt.u32 	%p1127, %r5065, %r1060;
	@%p1127 bra 	$L__BB4_1014;
	setp.ge.u32 	%p1128, %r5065, %r1060;
	setp.eq.s32 	%p1129, %r5064, %r1059;
	setp.eq.s32 	%p1130, %r5063, %r1058;
	and.pred  	%p1131, %p1129, %p1130;
	and.pred  	%p1132, %p1131, %p1128;
	setp.eq.s32 	%p1133, %r5062, %r1057;
	and.pred  	%p1134, %p1132, %p1133;
	setp.eq.s32 	%p1135, %r5061, %r1056;
	and.pred  	%p1136, %p1134, %p1135;
	setp.eq.s32 	%p1137, %r5060, %r1055;
	and.pred  	%p1138, %p1136, %p1137;
	setp.eq.s32 	%p1139, %r5059, %r1054;
	and.pred  	%p1140, %p1138, %p1139;
	setp.eq.s32 	%p1141, %r5058, %r1053;
	and.pred  	%p1142, %p1140, %p1141;
	@%p1142 bra 	$L__BB4_1015;
$L__BB4_1014:
	mov.u32 	%r4982, %r3399;
	mov.u32 	%r4983, %r3399;
	mov.u32 	%r4984, %r3399;
	mov.u32 	%r4985, %r3399;
	mov.u32 	%r4986, %r3399;
	mov.u32 	%r4987, %r3399;
	mov.u32 	%r4988, %r3399;
	mov.u32 	%r4989, %r3399;
$L__BB4_1015:
	cvt.u64.u32 	%rd1504, %r4982;
	mul.wide.u32 	%rd25383, %r4982, %r4982;
	cvt.u32.u64 	%r4458, %rd25383;
	shr.u64 	%rd25384, %rd25383, 32;
	cvt.u64.u32 	%rd1505, %r4983;
	mul.wide.u32 	%rd25385, %r4983, %r4982;
	add.s64 	%rd25386, %rd25384, %rd25385;
	shr.u64 	%rd25387, %rd25386, 32;
	cvt.u64.u32 	%rd1506, %r4984;
	mul.wide.u32 	%rd25388, %r4984, %r4982;
	add.s64 	%rd25389, %rd25387, %rd25388;
	shr.u64 	%rd25390, %rd25389, 32;
	cvt.u64.u32 	%rd1507, %r4985;
	mul.wide.u32 	%rd25391, %r4985, %r4982;
	add.s64 	%rd25392, %rd25390, %rd25391;
	shr.u64 	%rd25393, %rd25392, 32;
	cvt.u64.u32 	%rd1508, %r4986;
	mul.wide.u32 	%rd25394, %r4986, %r4982;
	add.s64 	%rd25395, %rd25393, %rd25394;
	shr.u64 	%rd25396, %rd25395, 32;
	cvt.u64.u32 	%rd1509, %r4987;
	mul.wide.u32 	%rd25397, %r4987, %r4982;
	add.s64 	%rd25398, %rd25396, %rd25397;
	shr.u64 	%rd25399, %rd25398, 32;
	cvt.u64.u32 	%rd1510, %r4988;
	mul.wide.u32 	%rd25400, %r4988, %r4982;
	add.s64 	%rd25401, %rd25399, %rd25400;
	shr.u64 	%rd25402, %rd25401, 32;
	cvt.u64.u32 	%rd1511, %r4989;
	mul.wide.u32 	%rd25403, %r4989, %r4982;
	add.s64 	%rd25404, %rd25402, %rd25403;
	shr.u64 	%rd25405, %rd25404, 32;
	and.b64  	%rd25406, %rd25386, 4294967295;
	add.s64 	%rd25407, %rd25385, %rd25406;
	shr.u64 	%rd25408, %rd25407, 32;
	mul.wide.u32 	%rd25409, %r4983, %r4983;
	and.b64  	%rd25410, %rd25389, 4294967295;
	add.s64 	%rd25411, %rd25408, %rd25410;
	add.s64 	%rd25412, %rd25411, %rd25409;
	shr.u64 	%rd25413, %rd25412, 32;
	mul.wide.u32 	%rd25414, %r4984, %r4983;
	and.b64  	%rd25415, %rd25392, 4294967295;
	add.s64 	%rd25416, %rd25413, %rd25415;
	add.s64 	%rd25417, %rd25416, %rd25414;
	shr.u64 	%rd25418, %rd25417, 32;
	mul.wide.u32 	%rd25419, %r4985, %r4983;
	and.b64  	%rd25420, %rd25395, 4294967295;
	add.s64 	%rd25421, %rd25418, %rd25420;
	add.s64 	%rd25422, %rd25421, %rd25419;
	shr.u64 	%rd25423, %rd25422, 32;
	mul.wide.u32 	%rd25424, %r4986, %r4983;
	and.b64  	%rd25425, %rd25398, 4294967295;
	add.s64 	%rd25426, %rd25423, %rd25425;
	add.s64 	%rd25427, %rd25426, %rd25424;
	shr.u64 	%rd25428, %rd25427, 32;
	mul.wide.u32 	%rd25429, %r4987, %r4983;
	and.b64  	%rd25430, %rd25401, 4294967295;
	add.s64 	%rd25431, %rd25428, %rd25430;
	add.s64 	%rd25432, %rd25431, %rd25429;
	shr.u64 	%rd25433, %rd25432, 32;
	mul.wide.u32 	%rd25434, %r4988, %r4983;
	and.b64  	%rd25435, %rd25404, 4294967295;
	add.s64 	%rd25436, %rd25433, %rd25435;
	add.s64 	%rd25437, %rd25436, %rd25434;
	shr.u64 	%rd25438, %rd25437, 32;
	mul.wide.u32 	%rd25439, %r4989, %r4983;
	add.s64 	%rd25440, %rd25438, %rd25405;
	add.s64 	%rd25441, %rd25440, %rd25439;
	shr.u64 	%rd25442, %rd25441, 32;
	and.b64  	%rd25443, %rd25412, 4294967295;
	add.s64 	%rd25444, %rd25388, %rd25443;
	shr.u64 	%rd25445, %rd25444, 32;
	and.b64  	%rd25446, %rd25417, 4294967295;
	add.s64 	%rd25447, %rd25445, %rd25446;
	add.s64 	%rd25448, %rd25447, %rd25414;
	shr.u64 	%rd25449, %rd25448, 32;
	mul.wide.u32 	%rd25450, %r4984, %r4984;
	and.b64  	%rd25451, %rd25422, 4294967295;
	add.s64 	%rd25452, %rd25449, %rd25451;
	add.s64 	%rd25453, %rd25452, %rd25450;
	shr.u64 	%rd25454, %rd25453, 32;
	mul.wide.u32 	%rd25455, %r4985, %r4984;
	and.b64  	%rd25456, %rd25427, 4294967295;
	add.s64 	%rd25457, %rd25454, %rd25456;
	add.s64 	%rd25458, %rd25457, %rd25455;
	shr.u64 	%rd25459, %rd25458, 32;
	mul.wide.u32 	%rd25460, %r4986, %r4984;
	and.b64  	%rd25461, %rd25432, 4294967295;
	add.s64 	%rd25462, %rd25459, %rd25461;
	add.s64 	%rd25463, %rd25462, %rd25460;
	shr.u64 	%rd25464, %rd25463, 32;
	mul.wide.u32 	%rd25465, %r4987, %r4984;
	and.b64  	%rd25466, %rd25437, 4294967295;
	add.s64 	%rd25467, %rd25464, %rd25466;
	add.s64 	%rd25468, %rd25467, %rd25465;
	shr.u64 	%rd25469, %rd25468, 32;
	mul.wide.u32 	%rd25470, %r4988, %r4984;
	and.b64  	%rd25471, %rd25441, 4294967295;
	add.s64 	%rd25472, %rd25469, %rd25471;
	add.s64 	%rd25473, %rd25472, %rd25470;
	shr.u64 	%rd25474, %rd25473, 32;
	mul.wide.u32 	%rd25475, %r4989, %r4984;
	add.s64 	%rd25476, %rd25474, %rd25442;
	add.s64 	%rd25477, %rd25476, %rd25475;
	shr.u64 	%rd25478, %rd25477, 32;
	and.b64  	%rd25479, %rd25448, 4294967295;
	add.s64 	%rd25480, %rd25391, %rd25479;
	shr.u64 	%rd25481, %rd25480, 32;
	and.b64  	%rd25482, %rd25453, 4294967295;
	add.s64 	%rd25483, %rd25481, %rd25482;
	add.s64 	%rd25484, %rd25483, %rd25419;
	shr.u64 	%rd25485, %rd25484, 32;
	and.b64  	%rd25486, %rd25458, 4294967295;
	add.s64 	%rd25487, %rd25485, %rd25486;
	add.s64 	%rd25488, %rd25487, %rd25455;
	shr.u64 	%rd25489, %rd25488, 32;
	mul.wide.u32 	%rd25490, %r4985, %r4985;
	and.b64  	%rd25491, %rd25463, 4294967295;
	add.s64 	%rd25492, %rd25489, %rd25491;
	add.s64 	%rd25493, %rd25492, %rd25490;
	shr.u64 	%rd25494, %rd25493, 32;
	mul.wide.u32 	%rd25495, %r4986, %r4985;
	and.b64  	%rd25496, %rd25468, 4294967295;
	add.s64 	%rd25497, %rd25494, %rd25496;
	add.s64 	%rd25498, %rd25497, %rd25495;
	shr.u64 	%rd25499, %rd25498, 32;
	mul.wide.u32 	%rd25500, %r4987, %r4985;
	and.b64  	%rd25501, %rd25473, 4294967295;
	add.s64 	%rd25502, %rd25499, %rd25501;
	add.s64 	%rd25503, %rd25502, %rd25500;
	shr.u64 	%rd25504, %rd25503, 32;
	mul.wide.u32 	%rd25505, %r4988, %r4985;
	and.b64  	%rd25506, %rd25477, 4294967295;
	add.s64 	%rd25507, %rd25504, %rd25506;
	add.s64 	%rd25508, %rd25507, %rd25505;
	shr.u64 	%rd25509, %rd25508, 32;
	mul.wide.u32 	%rd25510, %r4989, %r4985;
	add.s64 	%rd25511, %rd25509, %rd25478;
	add.s64 	%rd25512, %rd25511, %rd25510;
	shr.u64 	%rd25513, %rd25512, 32;
	and.b64  	%rd25514, %rd25484, 4294967295;
	add.s64 	%rd25515, %rd25394, %rd25514;
	shr.u64 	%rd25516, %rd25515, 32;
	and.b64  	%rd25517, %rd25488, 4294967295;
	add.s64 	%rd25518, %rd25516, %rd25517;
	add.s64 	%rd25519, %rd25518, %rd25424;
	shr.u64 	%rd25520, %rd25519, 32;
	and.b64  	%rd25521, %rd25493, 4294967295;
	add.s64 	%rd25522, %rd25520, %rd25521;
	add.s64 	%rd25523, %rd25522, %rd25460;
	shr.u64 	%rd25524, %rd25523, 32;
	and.b64  	%rd25525, %rd25498, 4294967295;
	add.s64 	%rd25526, %rd25524, %rd25525;
	add.s64 	%rd25527, %rd25526, %rd25495;
	shr.u64 	%rd25528, %rd25527, 32;
	mul.wide.u32 	%rd25529, %r4986, %r4986;
	and.b64  	%rd25530, %rd25503, 4294967295;
	add.s64 	%rd25531, %rd25528, %rd25530;
	add.s64 	%rd25532, %rd25531, %rd25529;
	shr.u64 	%rd25533, %rd25532, 32;
	mul.wide.u32 	%rd25534, %r4987, %r4986;
	and.b64  	%rd25535, %rd25508, 4294967295;
	add.s64 	%rd25536, %rd25533, %rd25535;
	add.s64 	%rd25537, %rd25536, %rd25534;
	shr.u64 	%rd25538, %rd25537, 32;
	mul.wide.u32 	%rd25539, %r4988, %r4986;
	and.b64  	%rd25540, %rd25512, 4294967295;
	add.s64 	%rd25541, %rd25538, %rd25540;
	add.s64 	%rd25542, %rd25541, %rd25539;
	shr.u64 	%rd25543, %rd25542, 32;
	mul.wide.u32 	%rd25544, %r4989, %r4986;
	add.s64 	%rd25545, %rd25543, %rd25513;
	add.s64 	%rd25546, %rd25545, %rd25544;
	shr.u64 	%rd25547, %rd25546, 32;
	and.b64  	%rd25548, %rd25519, 4294967295;
	add.s64 	%rd25549, %rd25397, %rd25548;
	shr.u64 	%rd25550, %rd25549, 32;
	and.b64  	%rd25551, %rd25523, 4294967295;
	add.s64 	%rd25552, %rd25550, %rd25551;
	add.s64 	%rd25553, %rd25552, %rd25429;
	shr.u64 	%rd25554, %rd25553, 32;
	and.b64  	%rd25555, %rd25527, 4294967295;
	add.s64 	%rd25556, %rd25554, %rd25555;
	add.s64 	%rd25557, %rd25556, %rd25465;
	shr.u64 	%rd25558, %rd25557, 32;
	and.b64  	%rd25559, %rd25532, 4294967295;
	add.s64 	%rd25560, %rd25558, %rd25559;
	add.s64 	%rd25561, %rd25560, %rd25500;
	shr.u64 	%rd25562, %rd25561, 32;
	and.b64  	%rd25563, %rd25537, 4294967295;
	add.s64 	%rd25564, %rd25562, %rd25563;
	add.s64 	%rd25565, %rd25564, %rd25534;
	shr.u64 	%rd25566, %rd25565, 32;
	mul.wide.u32 	%rd25567, %r4987, %r4987;
	and.b64  	%rd25568, %rd25542, 4294967295;
	add.s64 	%rd25569, %rd25566, %rd25568;
	add.s64 	%rd25570, %rd25569, %rd25567;
	shr.u64 	%rd25571, %rd25570, 32;
	mul.wide.u32 	%rd25572, %r4988, %r4987;
	and.b64  	%rd25573, %rd25546, 4294967295;
	add.s64 	%rd25574, %rd25571, %rd25573;
	add.s64 	%rd25575, %rd25574, %rd25572;
	shr.u64 	%rd25576, %rd25575, 32;
	mul.wide.u32 	%rd25577, %r4989, %r4987;
	add.s64 	%rd25578, %rd25576, %rd25547;
	add.s64 	%rd25579, %rd25578, %rd25577;
	shr.u64 	%rd25580, %rd25579, 32;
	and.b64  	%rd25581, %rd25553, 4294967295;
	add.s64 	%rd25582, %rd25400, %rd25581;
	shr.u64 	%rd25583, %rd25582, 32;
	and.b64  	%rd25584, %rd25557, 4294967295;
	add.s64 	%rd25585, %rd25583, %rd25584;
	add.s64 	%rd25586, %rd25585, %rd25434;
	shr.u64 	%rd25587, %rd25586, 32;
	and.b64  	%rd25588, %rd25561, 4294967295;
	add.s64 	%rd25589, %rd25587, %rd25588;
	add.s64 	%rd25590, %rd25589, %rd25470;
	shr.u64 	%rd25591, %rd25590, 32;
	and.b64  	%rd25592, %rd25565, 4294967295;
	add.s64 	%rd25593, %rd25591, %rd25592;
	add.s64 	%rd25594, %rd25593, %rd25505;
	shr.u64 	%rd25595, %rd25594, 32;
	and.b64  	%rd25596, %rd25570, 4294967295;
	add.s64 	%rd25597, %rd25595, %rd25596;
	add.s64 	%rd25598, %rd25597, %rd25539;
	shr.u64 	%rd25599, %rd25598, 32;
	and.b64  	%rd25600, %rd25575, 4294967295;
	add.s64 	%rd25601, %rd25599, %rd25600;
	add.s64 	%rd25602, %rd25601, %rd25572;
	shr.u64 	%rd25603, %rd25602, 32;
	mul.wide.u32 	%rd25604, %r4988, %r4988;
	and.b64  	%rd25605, %rd25579, 4294967295;
	add.s64 	%rd25606, %rd25603, %rd25605;
	add.s64 	%rd25607, %rd25606, %rd25604;
	shr.u64 	%rd25608, %rd25607, 32;
	mul.wide.u32 	%rd25609, %r4989, %r4988;
	add.s64 	%rd25610, %rd25608, %rd25580;
	add.s64 	%rd25611, %rd25610, %rd25609;
	shr.u64 	%rd25612, %rd25611, 32;
	and.b64  	%rd25613, %rd25586, 4294967295;
	add.s64 	%rd25614, %rd25403, %rd25613;
	shr.u64 	%rd25615, %rd25614, 32;
	and.b64  	%rd25616, %rd25590, 4294967295;
	add.s64 	%rd25617, %rd25615, %rd25616;
	add.s64 	%rd25618, %rd25617, %rd25439;
	shr.u64 	%rd25619, %rd25618, 32;
	and.b64  	%rd25620, %rd25594, 4294967295;
	add.s64 	%rd25621, %rd25619, %rd25620;
	add.s64 	%rd25622, %rd25621, %rd25475;
	shr.u64 	%rd25623, %rd25622, 32;
	and.b64  	%rd25624, %rd25598, 4294967295;
	add.s64 	%rd25625, %rd25623, %rd25624;
	add.s64 	%rd25626, %rd25625, %rd25510;
	shr.u64 	%rd25627, %rd25626, 32;
	and.b64  	%rd25628, %rd25602, 4294967295;
	add.s64 	%rd25629, %rd25627, %rd25628;
	add.s64 	%rd25630, %rd25629, %rd25544;
	shr.u64 	%rd25631, %rd25630, 32;
	and.b64  	%rd25632, %rd25607, 4294967295;
	add.s64 	%rd25633, %rd25631, %rd25632;
	add.s64 	%rd25634, %rd25633, %rd25577;
	shr.u64 	%rd25635, %rd25634, 32;
	and.b64  	%rd25636, %rd25611, 4294967295;
	add.s64 	%rd25637, %rd25635, %rd25636;
	add.s64 	%rd25638, %rd25637, %rd25609;
	shr.u64 	%rd25639, %rd25638, 32;
	mul.wide.u32 	%rd25640, %r4989, %r4989;
	add.s64 	%rd25641, %rd25639, %rd25612;
	add.s64 	%rd25642, %rd25641, %rd25640;
	{ .reg .b32 tmp; mov.b64 {tmp, %r4459}, %rd25642; }
	mul.lo.s32 	%r4460, %r943, %r4458;
	cvt.u64.u32 	%rd25643, %r4460;
	and.b64  	%rd25644, %rd25383, 4294967293;
	mad.lo.s64 	%rd25645, %rd1447, %rd25643, %rd25644;
	shr.u64 	%rd25646, %rd25645, 32;
	and.b64  	%rd25647, %rd25407, 4294967295;
	add.s64 	%rd25648, %rd25646, %rd25647;
	mad.lo.s64 	%rd25649, %rd1448, %rd25643, %rd25648;
	cvt.u32.u64 	%r4461, %rd25649;
	shr.u64 	%rd25650, %rd25649, 32;
	and.b64  	%rd25651, %rd25444, 4294967295;
	add.s64 	%rd25652, %rd25650, %rd25651;
	mad.lo.s64 	%rd25653, %rd1449, %rd25643, %rd25652;
	shr.u64 	%rd25654, %rd25653, 32;
	and.b64  	%rd25655, %rd25480, 4294967295;
	add.s64 	%rd25656, %rd25654, %rd25655;
	mad.lo.s64 	%rd25657, %rd1450, %rd25643, %rd25656;
	shr.u64 	%rd25658, %rd25657, 32;
	and.b64  	%rd25659, %rd25515, 4294967295;
	add.s64 	%rd25660, %rd25658, %rd25659;
	mad.lo.s64 	%rd25661, %rd1451, %rd25643, %rd25660;
	shr.u64 	%rd25662, %rd25661, 32;
	and.b64  	%rd25663, %rd25549, 4294967295;
	add.s64 	%rd25664, %rd25662, %rd25663;
	mad.lo.s64 	%rd25665, %rd1452, %rd25643, %rd25664;
	shr.u64 	%rd25666, %rd25665, 32;
	and.b64  	%rd25667, %rd25582, 4294967295;
	add.s64 	%rd25668, %rd25666, %rd25667;
	mad.lo.s64 	%rd25669, %rd1453, %rd25643, %rd25668;
	shr.u64 	%rd25670, %rd25669, 32;
	mul.wide.u32 	%rd25671, %r944, %r4460;
	and.b64  	%rd25672, %rd25614, 4294967295;
	add.s64 	%rd25673, %rd25670, %rd25672;
	add.s64 	%rd25674, %rd25673, %rd25671;
	shr.u64 	%rd25675, %rd25674, 32;
	and.b64  	%rd25676, %rd25618, 4294967295;
	add.s64 	%rd25677, %rd25675, %rd25676;
	shr.u64 	%rd25678, %rd25677, 32;
	and.b64  	%rd25679, %rd25622, 4294967295;
	add.s64 	%rd25680, %rd25678, %rd25679;
	shr.u64 	%rd25681, %rd25680, 32;
	and.b64  	%rd25682, %rd25626, 4294967295;
	add.s64 	%rd25683, %rd25681, %rd25682;
	shr.u64 	%rd25684, %rd25683, 32;
	and.b64  	%rd25685, %rd25630, 4294967295;
	add.s64 	%rd25686, %rd25684, %rd25685;
	shr.u64 	%rd25687, %rd25686, 32;
	and.b64  	%rd25688, %rd25634, 4294967295;
	add.s64 	%rd25689, %rd25687, %rd25688;
	shr.u64 	%rd25690, %rd25689, 32;
	and.b64  	%rd25691, %rd25638, 4294967295;
	add.s64 	%rd25692, %rd25690, %rd25691;
	shr.u64 	%rd25693, %rd25692, 32;
	and.b64  	%rd25694, %rd25642, 4294967295;
	add.s64 	%rd25695, %rd25693, %rd25694;
	{ .reg .b32 tmp; mov.b64 {tmp, %r4462}, %rd25695; }
	add.s32 	%r4463, %r4459, %r4462;
	mul.lo.s32 	%r4464, %r943, %r4461;
	cvt.u64.u32 	%rd25696, %r4464;
	and.b64  	%rd25697, %rd25649, 4294967295;
	mad.lo.s64 	%rd25698, %rd1447, %rd25696, %rd25697;
	shr.u64 	%rd25699, %rd25698, 32;
	and.b64  	%rd25700, %rd25653, 4294967295;
	add.s64 	%rd25701, %rd25699, %rd25700;
	mad.lo.s64 	%rd25702, %rd1448, %rd25696, %rd25701;
	cvt.u32.u64 	%r4465, %rd25702;
	shr.u64 	%rd25703, %rd25702, 32;
	and.b64  	%rd25704, %rd25657, 4294967295;
	add.s64 	%rd25705, %rd25703, %rd25704;
	mad.lo.s64 	%rd25706, %rd1449, %rd25696, %rd25705;
	shr.u64 	%rd25707, %rd25706, 32;
	and.b64  	%rd25708, %rd25661, 4294967295;
	add.s64 	%rd25709, %rd25707, %rd25708;
	mad.lo.s64 	%rd25710, %rd1450, %rd25696, %rd25709;
	shr.u64 	%rd25711, %rd25710, 32;
	and.b64  	%rd25712, %rd25665, 4294967295;
	add.s64 	%rd25713, %rd25711, %rd25712;
	mad.lo.s64 	%rd25714, %rd1451, %rd25696, %rd25713;
	shr.u64 	%rd25715, %rd25714, 32;
	and.b64  	%rd25716, %rd25669, 4294967295;
	add.s64 	%rd25717, %rd25715, %rd25716;
	mad.lo.s64 	%rd25718, %rd1452, %rd25696, %rd25717;
	shr.u64 	%rd25719, %rd25718, 32;
	and.b64  	%rd25720, %rd25674, 4294967295;
	add.s64 	%rd25721, %rd25719, %rd25720;
	mad.lo.s64 	%rd25722, %rd1453, %rd25696, %rd25721;
	shr.u64 	%rd25723, %rd25722, 32;
	mul.wide.u32 	%rd25724, %r944, %r4464;
	and.b64  	%rd25725, %rd25677, 4294967295;
	add.s64 	%rd25726, %rd25723, %rd25725;
	add.s64 	%rd25727, %rd25726, %rd25724;
	shr.u64 	%rd25728, %rd25727, 32;
	and.b64  	%rd25729, %rd25680, 4294967295;
	add.s64 	%rd25730, %rd25728, %rd25729;
	shr.u64 	%rd25731, %rd25730, 32;
	and.b64  	%rd25732, %rd25683, 4294967295;
	add.s64 	%rd25733, %rd25731, %rd25732;
	shr.u64 	%rd25734, %rd25733, 32;
	and.b64  	%rd25735, %rd25686, 4294967295;
	add.s64 	%rd25736, %rd25734, %rd25735;
	shr.u64 	%rd25737, %rd25736, 32;
	and.b64  	%rd25738, %rd25689, 4294967295;
	add.s64 	%rd25739, %rd25737, %rd25738;
	shr.u64 	%rd25740, %rd25739, 32;
	and.b64  	%rd25741, %rd25692, 4294967295;
	add.s64 	%rd25742, %rd25740, %rd25741;
	shr.u64 	%rd25743, %rd25742, 32;
	and.b64  	%rd25744, %rd25695, 4294967295;
	add.s64 	%rd25745, %rd25743, %rd25744;
	{ .reg .b32 tmp; mov.b64 {tmp, %r4466}, %rd25745; }
	add.s32 	%r4467, %r4463, %r4466;
	mul.lo.s32 	%r4468, %r943, %r4465;
	cvt.u64.u32 	%rd25746, %r4468;
	and.b64  	%rd25747, %rd25702, 4294967295;
	mad.lo.s64 	%rd25748, %rd1447, %rd25746, %rd25747;
	shr.u64 	%rd25749, %rd25748, 32;
	and.b64  	%rd25750, %rd25706, 4294967295;
	add.s64 	%rd25751, %rd25749, %rd25750;
	mad.lo.s64 	%rd25752, %rd1448, %rd25746, %rd25751;
	cvt.u32.u64 	%r4469, %rd25752;
	shr.u64 	%rd25753, %rd25752, 32;
	and.b64  	%rd25754, %rd25710, 4294967295;
	add.s64 	%rd25755, %rd25753, %rd25754;
	mad.lo.s64 	%rd25756, %rd1449, %rd25746, %rd25755;
	shr.u64 	%rd25757, %rd25756, 32;
	and.b64  	%rd25758, %rd25714, 4294967295;
	add.s64 	%rd25759, %rd25757, %rd25758;
	mad.lo.s64 	%rd25760, %rd1450, %rd25746, %rd25759;
	shr.u64 	%rd25761, %rd25760, 32;
	and.b64  	%rd25762, %rd25718, 4294967295;
	add.s64 	%rd25763, %rd25761, %rd25762;
	mad.lo.s64 	%rd25764, %rd1451, %rd25746, %rd25763;
	shr.u64 	%rd25765, %rd25764, 32;
	and.b64  	%rd25766, %rd25722, 4294967295;
	add.s64 	%rd25767, %rd25765, %rd25766;
	mad.lo.s64 	%rd25768, %rd1452, %rd25746, %rd25767;
	shr.u64 	%rd25769, %rd25768, 32;
	and.b64  	%rd25770, %rd25727, 4294967295;
	add.s64 	%rd25771, %rd25769, %rd25770;
	mad.lo.s64 	%rd25772, %rd1453, %rd25746, %rd25771;
	shr.u64 	%rd25773, %rd25772, 32;
	mul.wide.u32 	%rd25774, %r944, %r4468;
	and.b64  	%rd25775, %rd25730, 4294967295;
	add.s64 	%rd25776, %rd25773, %rd25775;
	add.s64 	%rd25777, %rd25776, %rd25774;
	shr.u64 	%rd25778, %rd25777, 32;
	and.b64  	%rd25779, %rd25733, 4294967295;
	add.s64 	%rd25780, %rd25778, %rd25779;
	shr.u64 	%rd25781, %rd25780, 32;
	and.b64  	%rd25782, %rd25736, 4294967295;
	add.s64 	%rd25783, %rd25781, %rd25782;
	shr.u64 	%rd25784, %rd25783, 32;
	and.b64  	%rd25785, %rd25739, 4294967295;
	add.s64 	%rd25786, %rd25784, %rd25785;
	shr.u64 	%rd25787, %rd25786, 32;
	and.b64  	%rd25788, %rd25742, 4294967295;
	add.s64 	%rd25789, %rd25787, %rd25788;
	shr.u64 	%rd25790, %rd25789, 32;
	and.b64  	%rd25791, %rd25745, 4294967295;
	add.s64 	%rd25792, %rd25790, %rd25791;
	{ .reg .b32 tmp; mov.b64 {tmp, %r4470}, %rd25792; }
	add.s32 	%r4471, %r4467, %r4470;
	mul.lo.s32 	%r4472, %r943, %r4469;
	cvt.u64.u32 	%rd25793, %r4472;
	and.b64  	%rd25794, %rd25752, 4294967295;
	mad.lo.s64 	%rd25795, %rd1447, %rd25793, %rd25794;
	shr.u64 	%rd25796, %rd25795, 32;
	and.b64  	%rd25797, %rd25756, 4294967295;
	add.s64 	%rd25798, %rd25796, %rd25797;
	mad.lo.s64 	%rd25799, %rd1448, %rd25793, %rd25798;
	cvt.u32.u64 	%r4473, %rd25799;
	shr.u64 	%rd25800, %rd25799, 32;
	and.b64  	%rd25801, %rd25760, 4294967295;
	add.s64 	%rd25802, %rd25800, %rd25801;
	mad.lo.s64 	%rd25803, %rd1449, %rd25793, %rd25802;
	shr.u64 	%rd25804, %rd25803, 32;
	and.b64  	%rd25805, %rd25764, 4294967295;
	add.s64 	%rd25806, %rd25804, %rd25805;
	mad.lo.s64 	%rd25807, %rd1450, %rd25793, %rd25806;
	shr.u64 	%rd25808, %rd25807, 32;
	and.b64  	%rd25809, %rd25768, 4294967295;
	add.s64 	%rd25810, %rd25808, %rd25809;
	mad.lo.s64 	%rd25811, %rd1451, %rd25793, %rd25810;
	shr.u64 	%rd25812, %rd25811, 32;
	and.b64  	%rd25813, %rd25772, 4294967295;
	add.s64 	%rd25814, %rd25812, %rd25813;
	mad.lo.s64 	%rd25815, %rd1452, %rd25793, %rd25814;
	shr.u64 	%rd25816, %rd25815, 32;
	and.b64  	%rd25817, %rd25777, 4294967295;
	add.s64 	%rd25818, %rd25816, %rd25817;
	mad.lo.s64 	%rd25819, %rd1453, %rd25793, %rd25818;
	shr.u64 	%rd25820, %rd25819, 32;
	mul.wide.u32 	%rd25821, %r944, %r4472;
	and.b64  	%rd25822, %rd25780, 4294967295;
	add.s64 	%rd25823, %rd25820, %rd25822;
	add.s64 	%rd25824, %rd25823, %rd25821;
	shr.u64 	%rd25825, %rd25824, 32;
	and.b64  	%rd25826, %rd25783, 4294967295;
	add.s64 	%rd25827, %rd25825, %rd25826;
	shr.u64 	%rd25828, %rd25827, 32;
	and.b64  	%rd25829, %rd25786, 4294967295;
	add.s64 	%rd25830, %rd25828, %rd25829;
	shr.u64 	%rd25831, %rd25830, 32;
	and.b64  	%rd25832, %rd25789, 4294967295;
	add.s64 	%rd25833, %rd25831, %rd25832;
	shr.u64 	%rd25834, %rd25833, 32;
	and.b64  	%rd25835, %rd25792, 4294967295;
	add.s64 	%rd25836, %rd25834, %rd25835;
	{ .reg .b32 tmp; mov.b64 {tmp, %r4474}, %rd25836; }
	add.s32 	%r4475, %r4471, %r4474;
	mul.lo.s32 	%r4476, %r943, %r4473;
	cvt.u64.u32 	%rd25837, %r4476;
	and.b64  	%rd25838, %rd25799, 4294967295;
	mad.lo.s64 	%rd25839, %rd1447, %rd25837, %rd25838;
	shr.u64 	%rd25840, %rd25839, 32;
	and.b64  	%rd25841, %rd25803, 4294967295;
	add.s64 	%rd25842, %rd25840, %rd25841;
	mad.lo.s64 	%rd25843, %rd1448, %rd25837, %rd25842;
	cvt.u32.u64 	%r4477, %rd25843;
	shr.u64 	%rd25844, %rd25843, 32;
	and.b64  	%rd25845, %rd25807, 4294967295;
	add.s64 	%rd25846, %rd25844, %rd25845;
	mad.lo.s64 	%rd25847, %rd1449, %rd25837, %rd25846;
	shr.u64 	%rd25848, %rd25847, 32;
	and.b64  	%rd25849, %rd25811, 4294967295;
	add.s64 	%rd25850, %rd25848, %rd25849;
	mad.lo.s64 	%rd25851, %rd1450, %rd25837, %rd25850;
	shr.u64 	%rd25852, %rd25851, 32;
	and.b64  	%rd25853, %rd25815, 4294967295;
	add.s64 	%rd25854, %rd25852, %rd25853;
	mad.lo.s64 	%rd25855, %rd1451, %rd25837, %rd25854;
	shr.u64 	%rd25856, %rd25855, 32;
	and.b64  	%rd25857, %rd25819, 4294967295;
	add.s64 	%rd25858, %rd25856, %rd25857;
	mad.lo.s64 	%rd25859, %rd1452, %rd25837, %rd25858;
	shr.u64 	%rd25860, %rd25859, 32;
	and.b64  	%rd25861, %rd25824, 4294967295;
	add.s64 	%rd25862, %rd25860, %rd25861;
	mad.lo.s64 	%rd25863, %rd1453, %rd25837, %rd25862;
	shr.u64 	%rd25864, %rd25863, 32;
	mul.wide.u32 	%rd25865, %r944, %r4476;
	and.b64  	%rd25866, %rd25827, 4294967295;
	add.s64 	%rd25867, %rd25864, %rd25866;
	add.s64 	%rd25868, %rd25867, %rd25865;
	shr.u64 	%rd25869, %rd25868, 32;
	and.b64  	%rd25870, %rd25830, 4294967295;
	add.s64 	%rd25871, %rd25869, %rd25870;
	shr.u64 	%rd25872, %rd25871, 32;
	and.b64  	%rd25873, %rd25833, 4294967295;
	add.s64 	%rd25874, %rd25872, %rd25873;
	shr.u64 	%rd25875, %rd25874, 32;
	and.b64  	%rd25876, %rd25836, 4294967295;
	add.s64 	%rd25877, %rd25875, %rd25876;
	{ .reg .b32 tmp; mov.b64 {tmp, %r4478}, %rd25877; }
	add.s32 	%r4479, %r4475, %r4478;
	mul.lo.s32 	%r4480, %r943, %r4477;
	cvt.u64.u32 	%rd25878, %r4480;
	and.b64  	%rd25879, %rd25843, 4294967295;
	mad.lo.s64 	%rd25880, %rd1447, %rd25878, %rd25879;
	shr.u64 	%rd25881, %rd25880, 32;
	and.b64  	%rd25882, %rd25847, 4294967295;
	add.s64 	%rd25883, %rd25881, %rd25882;
	mad.lo.s64 	%rd25884, %rd1448, %rd25878, %rd25883;
	cvt.u32.u64 	%r4481, %rd25884;
	shr.u64 	%rd25885, %rd25884, 32;
	and.b64  	%rd25886, %rd25851, 4294967295;
	add.s64 	%rd25887, %rd25885, %rd25886;
	mad.lo.s64 	%rd25888, %rd1449, %rd25878, %rd25887;
	shr.u64 	%rd25889, %rd25888, 32;
	and.b64  	%rd25890, %rd25855, 4294967295;
	add.s64 	%rd25891, %rd25889, %rd25890;
	mad.lo.s64 	%rd25892, %rd1450, %rd25878, %rd25891;
	shr.u64 	%rd25893, %rd25892, 32;
	and.b64  	%rd25894, %rd25859, 4294967295;
	add.s64 	%rd25895, %rd25893, %rd25894;
	mad.lo.s64 	%rd25896, %rd1451, %rd25878, %rd25895;
	shr.u64 	%rd25897, %rd25896, 32;
	and.b64  	%rd25898, %rd25863, 4294967295;
	add.s64 	%rd25899, %rd25897, %rd25898;
	mad.lo.s64 	%rd25900, %rd1452, %rd25878, %rd25899;
	shr.u64 	%rd25901, %rd25900, 32;
	and.b64  	%rd25902, %rd25868, 4294967295;
	add.s64 	%rd25903, %rd25901, %rd25902;
	mad.lo.s64 	%rd25904, %rd1453, %rd25878, %rd25903;
	shr.u64 	%rd25905, %rd25904, 32;
	mul.wide.u32 	%rd25906, %r944, %r4480;
	and.b64  	%rd25907, %rd25871, 4294967295;
	add.s64 	%rd25908, %rd25905, %rd25907;
	add.s64 	%rd25909, %rd25908, %rd25906;
	shr.u64 	%rd25910, %rd25909, 32;
	and.b64  	%rd25911, %rd25874, 4294967295;
	add.s64 	%rd25912, %rd25910, %rd25911;
	shr.u64 	%rd25913, %rd25912, 32;
	and.b64  	%rd25914, %rd25877, 4294967295;
	add.s64 	%rd25915, %rd25913, %rd25914;
	{ .reg .b32 tmp; mov.b64 {tmp, %r4482}, %rd25915; }
	add.s32 	%r4483, %r4479, %r4482;
	mul.lo.s32 	%r4484, %r943, %r4481;
	cvt.u64.u32 	%rd25916, %r4484;
	and.b64  	%rd25917, %rd25884, 4294967295;
	mad.lo.s64 	%rd25918, %rd1447, %rd25916, %rd25917;
	shr.u64 	%rd25919, %rd25918, 32;
	and.b64  	%rd25920, %rd25888, 4294967295;
	add.s64 	%rd25921, %rd25919, %rd25920;
	mad.lo.s64 	%rd25922, %rd1448, %rd25916, %rd25921;
	cvt.u32.u64 	%r4485, %rd25922;
	shr.u64 	%rd25923, %rd25922, 32;
	and.b64  	%rd25924, %rd25892, 4294967295;
	add.s64 	%rd25925, %rd25923, %rd25924;
	mad.lo.s64 	%rd25926, %rd1449, %rd25916, %rd25925;
	shr.u64 	%rd25927, %rd25926, 32;
	and.b64  	%rd25928, %rd25896, 4294967295;
	add.s64 	%rd25929, %rd25927, %rd25928;
	mad.lo.s64 	%rd25930, %rd1450, %rd25916, %rd25929;
	shr.u64 	%rd25931, %rd25930, 32;
	and.b64  	%rd25932, %rd25900, 4294967295;
	add.s64 	%rd25933, %rd25931, %rd25932;
	mad.lo.s64 	%rd25934, %rd1451, %rd25916, %rd25933;
	shr.u64 	%rd25935, %rd25934, 32;
	and.b64  	%rd25936, %rd25904, 4294967295;
	add.s64 	%rd25937, %rd25935, %rd25936;
	mad.lo.s64 	%rd25938, %rd1452, %rd25916, %rd25937;
	shr.u64 	%rd25939, %rd25938, 32;
	and.b64  	%rd25940, %rd25909, 4294967295;
	add.s64 	%rd25941, %rd25939, %rd25940;
	mad.lo.s64 	%rd25942, %rd1453, %rd25916, %rd25941;
	shr.u64 	%rd25943, %rd25942, 32;
	mul.wide.u32 	%rd25944, %r944, %r4484;
	and.b64  	%rd25945, %rd25912, 4294967295;
	add.s64 	%rd25946, %rd25943, %rd25945;
	add.s64 	%rd25947, %rd25946, %rd25944;
	shr.u64 	%rd25948, %rd25947, 32;
	and.b64  	%rd25949, %rd25915, 4294967295;
	add.s64 	%rd25950, %rd25948, %rd25949;
	{ .reg .b32 tmp; mov.b64 {tmp, %r4486}, %rd25950; }
	add.s32 	%r4487, %r4483, %r4486;
	mul.lo.s32 	%r4488, %r943, %r4485;
	cvt.u64.u32 	%rd25951, %r4488;
	and.b64  	%rd25952, %rd25922, 4294967295;
	mad.lo.s64 	%rd25953, %rd1447, %rd25951, %rd25952;
	shr.u64 	%rd25954, %rd25953, 32;
	and.b64  	%rd25955, %rd25926, 4294967295;
	add.s64 	%rd25956, %rd25954, %rd25955;
	mad.lo.s64 	%rd28188, %rd1448, %rd25951, %rd25956;
	shr.u64 	%rd25957, %rd28188, 32;
	and.b64  	%rd25958, %rd25930, 4294967295;
	add.s64 	%rd25959, %rd25957, %rd25958;
	mad.lo.s64 	%rd28189, %rd1449, %rd25951, %rd25959;
	cvt.u32.u64 	%r1280, %rd28189;
	shr.u64 	%rd25960, %rd28189, 32;
	and.b64  	%rd25961, %rd25934, 4294967295;
	add.s64 	%rd25962, %rd25960, %rd25961;
	mad.lo.s64 	%rd28190, %rd1450, %rd25951, %rd25962;
	cvt.u32.u64 	%r1281, %rd28190;
	shr.u64 	%rd25963, %rd28190, 32;
	and.b64  	%rd25964, %rd25938, 4294967295;
	add.s64 	%rd25965, %rd25963, %rd25964;
	mad.lo.s64 	%rd28191, %rd1451, %rd25951, %rd25965;
	cvt.u32.u64 	%r1282, %rd28191;
	shr.u64 	%rd25966, %rd28191, 32;
	and.b64  	%rd25967, %rd25942, 4294967295;
	add.s64 	%rd25968, %rd25966, %rd25967;
	mad.lo.s64 	%rd28192, %rd1452, %rd25951, %rd25968;
	cvt.u32.u64 	%r1283, %rd28192;
	shr.u64 	%rd25969, %rd28192, 32;
	and.b64  	%rd25970, %rd25947, 4294967295;
	add.s64 	%rd25971, %rd25969, %rd25970;
	mad.lo.s64 	%rd28193, %rd1453, %rd25951, %rd25971;
	cvt.u32.u64 	%r1284, %rd28193;
	shr.u64 	%rd25972, %rd28193, 32;
	mul.wide.u32 	%rd25973, %r944, %r4488;
	and.b64  	%rd25974, %rd25950, 4294967295;
	add.s64 	%rd25975, %rd25972, %rd25974;
	add.s64 	%rd28194, %rd25975, %rd25973;
	cvt.u32.u64 	%r1285, %rd28194;
	{ .reg .b32 tmp; mov.b64 {tmp, %r4489}, %rd28194; }
	add.s32 	%r5074, %r4487, %r4489;
	setp.gt.u32 	%p1144, %r5074, %r944;
	@%p1144 bra 	$L__BB4_1029;
	setp.lt.u32 	%p1145, %r5074, %r944;
	@%p1145 bra 	$L__BB4_1030;
	cvt.u32.u64 	%r4490, %rd1453;
	setp.lt.u32 	%p1146, %r4490, %r1285;
	@%p1146 bra 	$L__BB4_1029;
	setp.gt.u32 	%p1147, %r4490, %r1285;
	@%p1147 bra 	$L__BB4_1030;
	cvt.u32.u64 	%r4492, %rd1452;
	setp.lt.u32 	%p1148, %r4492, %r1284;
	@%p1148 bra 	$L__BB4_1029;
	setp.gt.u32 	%p1149, %r4492, %r1284;
	@%p1149 bra 	$L__BB4_1030;
	cvt.u32.u64 	%r4494, %rd1451;
	setp.lt.u32 	%p1150, %r4494, %r1283;
	@%p1150 bra 	$L__BB4_1029;
	setp.gt.u32 	%p1151, %r4494, %r1283;
	@%p1151 bra 	$L__BB4_1030;
	cvt.u32.u64 	%r4496, %rd1450;
	setp.lt.u32 	%p1152, %r4496, %r1282;
	@%p1152 bra 	$L__BB4_1029;
	setp.gt.u32 	%p1153, %r4496, %r1282;
	@%p1153 bra 	$L__BB4_1030;
	cvt.u32.u64 	%r4498, %rd1449;
	setp.lt.u32 	%p1154, %r4498, %r1281;
	@%p1154 bra 	$L__BB4_1029;
	setp.gt.u32 	%p1155, %r4498, %r1281;
	@%p1155 bra 	$L__BB4_1030;
	cvt.u32.u64 	%r4500, %rd1448;
	setp.lt.u32 	%p1156, %r4500, %r1280;
	@%p1156 bra 	$L__BB4_1029;
	cvt.u32.u64 	%r4502, %rd1447;
	setp.gt.u32 	%p1157, %r4500, %r1280;
	cvt.u32.u64 	%r4503, %rd28188;
	setp.gt.u32 	%p1158, %r4502, %r4503;
	or.pred  	%p1159, %p1157, %p1158;
	@%p1159 bra 	$L__BB4_1030;
$L__BB4_1029:
	and.b64  	%rd25977, %rd28188, 4294967295;
	sub.s64 	%rd28188, %rd25977, %rd1447;
	shr.u64 	%rd25978, %rd28188, 63;
	and.b64  	%rd25979, %rd28189, 4294967295;
	add.s64 	%rd25980, %rd25978, %rd1448;
	sub.s64 	%rd28189, %rd25979, %rd25980;
	shr.u64 	%rd25981, %rd28189, 63;
	and.b64  	%rd25982, %rd28190, 4294967295;
	add.s64 	%rd25983, %rd25981, %rd1449;
	sub.s64 	%rd28190, %rd25982, %rd25983;
	shr.u64 	%rd25984, %rd28190, 63;
	and.b64  	%rd25985, %rd28191, 4294967295;
	add.s64 	%rd25986, %rd25984, %rd1450;
	sub.s64 	%rd28191, %rd25985, %rd25986;
	shr.u64 	%rd25987, %rd28191, 63;
	and.b64  	%rd25988, %rd28192, 4294967295;
	add.s64 	%rd25989, %rd25987, %rd1451;
	sub.s64 	%rd28192, %rd25988, %rd25989;
	shr.u64 	%rd25990, %rd28192, 63;
	and.b64  	%rd25991, %rd28193, 4294967295;
	add.s64 	%rd25992, %rd25990, %rd1452;
	sub.s64 	%rd28193, %rd25991, %rd25992;
	shr.u64 	%rd25993, %rd28193, 63;
	and.b64  	%rd25994, %rd28194, 4294967295;
	add.s64 	%rd25995, %rd25993, %rd1453;
	sub.s64 	%rd28194, %rd25994, %rd25995;
	shr.u64 	%rd25996, %rd28194, 63;
	cvt.u32.u64 	%r4504, %rd25996;
	add.s32 	%r4505, %r944, %r4504;
	sub.s32 	%r5074, %r5074, %r4505;
$L__BB4_1030:
	and.b64  	%rd1533, %rd28188, 4294967295;
	mul.lo.s64 	%rd25997, %rd1533, %rd1504;
	cvt.u32.u64 	%r4506, %rd25997;
	shr.u64 	%rd25998, %rd25997, 32;
	mad.lo.s64 	%rd25999, %rd1533, %rd1505, %rd25998;
	shr.u64 	%rd26000, %rd25999, 32;
	mad.lo.s64 	%rd26001, %rd1533, %rd1506, %rd26000;
	shr.u64 	%rd26002, %rd26001, 32;
	mad.lo.s64 	%rd26003, %rd1533, %rd1507, %rd26002;
	shr.u64 	%rd26004, %rd26003, 32;
	mad.lo.s64 	%rd26005, %rd1533, %rd1508, %rd26004;
	shr.u64 	%rd26006, %rd26005, 32;
	mad.lo.s64 	%rd26007, %rd1533, %rd1509, %rd26006;
	shr.u64 	%rd26008, %rd26007, 32;
	mad.lo.s64 	%rd26009, %rd1533, %rd1510, %rd26008;
	shr.u64 	%rd26010, %rd26009, 32;
	mad.lo.s64 	%rd26011, %rd1533, %rd1511, %rd26010;
	shr.u64 	%rd26012, %rd26011, 32;
	and.b64  	%rd1534, %rd28189, 4294967295;
	and.b64  	%rd26013, %rd25999, 4294967295;
	mad.lo.s64 	%rd26014, %rd1534, %rd1504, %rd26013;
	shr.u64 	%rd26015, %rd26014, 32;
	and.b64  	%rd26016, %rd26001, 4294967295;
	add.s64 	%rd26017, %rd26015, %rd26016;
	mad.lo.s64 	%rd26018, %rd1534, %rd1505, %rd26017;
	shr.u64 	%rd26019, %rd26018, 32;
	and.b64  	%rd26020, %rd26003, 4294967295;
	add.s64 	%rd26021, %rd26019, %rd26020;
	mad.lo.s64 	%rd26022, %rd1534, %rd1506, %rd26021;
	shr.u64 	%rd26023, %rd26022, 32;
	and.b64  	%rd26024, %rd26005, 4294967295;
	add.s64 	%rd26025, %rd26023, %rd26024;
	mad.lo.s64 	%rd26026, %rd1534, %rd1507, %rd26025;
	shr.u64 	%rd26027, %rd26026, 32;
	and.b64  	%rd26028, %rd26007, 4294967295;
	add.s64 	%rd26029, %rd26027, %rd26028;
	mad.lo.s64 	%rd26030, %rd1534, %rd1508, %rd26029;
	shr.u64 	%rd26031, %rd26030, 32;
	and.b64  	%rd26032, %rd26009, 4294967295;
	add.s64 	%rd26033, %rd26031, %rd26032;
	mad.lo.s64 	%rd26034, %rd1534, %rd1509, %rd26033;
	shr.u64 	%rd26035, %rd26034, 32;
	and.b64  	%rd26036, %rd26011, 4294967295;
	add.s64 	%rd26037, %rd26035, %rd26036;
	mad.lo.s64 	%rd26038, %rd1534, %rd1510, %rd26037;
	shr.u64 	%rd26039, %rd26038, 32;
	add.s64 	%rd26040, %rd26039, %rd26012;
	mad.lo.s64 	%rd26041, %rd1534, %rd1511, %rd26040;
	shr.u64 	%rd26042, %rd26041, 32;
	and.b64  	%rd1535, %rd28190, 4294967295;
	and.b64  	%rd26043, %rd26018, 4294967295;
	mad.lo.s64 	%rd26044, %rd1535, %rd1504, %rd26043;
	shr.u64 	%rd26045, %rd26044, 32;
	and.b64  	%rd26046, %rd26022, 4294967295;
	add.s64 	%rd26047, %rd26045, %rd26046;
	mad.lo.s64 	%rd26048, %rd1535, %rd1505, %rd26047;
	shr.u64 	%rd26049, %rd26048, 32;
	and.b64  	%rd26050, %rd26026, 4294967295;
	add.s64 	%rd26051, %rd26049, %rd26050;
	mad.lo.s64 	%rd26052, %rd1535, %rd1506, %rd26051;
	shr.u64 	%rd26053, %rd26052, 32;
	and.b64  	%rd26054, %rd26030, 4294967295;
	add.s64 	%rd26055, %rd26053, %rd26054;
	mad.lo.s64 	%rd26056, %rd1535, %rd1507, %rd26055;
	shr.u64 	%rd26057, %rd26056, 32;
	and.b64  	%rd26058, %rd26034, 4294967295;
	add.s64 	%rd26059, %rd26057, %rd26058;
	mad.lo.s64 	%rd26060, %rd1535, %rd1508, %rd26059;
	shr.u64 	%rd26061, %rd26060, 32;
	and.b64  	%rd26062, %rd26038, 4294967295;
	add.s64 	%rd26063, %rd26061, %rd26062;
	mad.lo.s64 	%rd26064, %rd1535, %rd1509, %rd26063;
	shr.u64 	%rd26065, %rd26064, 32;
	and.b64  	%rd26066, %rd26041, 4294967295;
	add.s64 	%rd26067, %rd26065, %rd26066;
	mad.lo.s64 	%rd26068, %rd1535, %rd1510, %rd26067;
	shr.u64 	%rd26069, %rd26068, 32;
	add.s64 	%rd26070, %rd26069, %rd26042;
	mad.lo.s64 	%rd26071, %rd1535, %rd1511, %rd26070;
	shr.u64 	%rd26072, %rd26071, 32;
	and.b64  	%rd1536, %rd28191, 4294967295;
	and.b64  	%rd26073, %rd26048, 4294967295;
	mad.lo.s64 	%rd26074, %rd1536, %rd1504, %rd26073;
	shr.u64 	%rd26075, %rd26074, 32;
	and.b64  	%rd26076, %rd26052, 4294967295;
	add.s64 	%rd26077, %rd26075, %rd26076;
	mad.lo.s64 	%rd26078, %rd1536, %rd1505, %rd26077;
	shr.u64 	%rd26079, %rd26078, 32;
	and.b64  	%rd26080, %rd26056, 4294967295;
	add.s64 	%rd26081, %rd26079, %rd26080;
	mad.lo.s64 	%rd26082, %rd1536, %rd1506, %rd26081;
	shr.u64 	%rd26083, %rd26082, 32;
	and.b64  	%rd26084, %rd26060, 4294967295;
	add.s64 	%rd26085, %rd26083, %rd26084;
	mad.lo.s64 	%rd26086, %rd1536, %rd1507, %rd26085;
	shr.u64 	%rd26087, %rd26086, 32;
	and.b64  	%rd26088, %rd26064, 4294967295;
	add.s64 	%rd26089, %rd26087, %rd26088;
	mad.lo.s64 	%rd26090, %rd1536, %rd1508, %rd26089;
	shr.u64 	%rd26091, %rd26090, 32;
	and.b64  	%rd26092, %rd26068, 4294967295;
	add.s64 	%rd26093, %rd26091, %rd26092;
	mad.lo.s64 	%rd26094, %rd1536, %rd1509, %rd26093;
	shr.u64 	%rd26095, %rd26094, 32;
	and.b64  	%rd26096, %rd26071, 4294967295;
	add.s64 	%rd26097, %rd26095, %rd26096;
	mad.lo.s64 	%rd26098, %rd1536, %rd1510, %rd26097;
	shr.u64 	%rd26099, %rd26098, 32;
	add.s64 	%rd26100, %rd26099, %rd26072;
	mad.lo.s64 	%rd26101, %rd1536, %rd1511, %rd26100;
	shr.u64 	%rd26102, %rd26101, 32;
	and.b64  	%rd1537, %rd28192, 4294967295;
	and.b64  	%rd26103, %rd26078, 4294967295;
	mad.lo.s64 	%rd26104, %rd1537, %rd1504, %rd26103;
	shr.u64 	%rd26105, %rd26104, 32;
	and.b64  	%rd26106, %rd26082, 4294967295;
	add.s64 	%rd26107, %rd26105, %rd26106;
	mad.lo.s64 	%rd26108, %rd1537, %rd1505, %rd26107;
	shr.u64 	%rd26109, %rd26108, 32;
	and.b64  	%rd26110, %rd26086, 4294967295;
	add.s64 	%rd26111, %rd26109, %rd26110;
	mad.lo.s64 	%rd26112, %rd1537, %rd1506, %rd26111;
	shr.u64 	%rd26113, %rd26112, 32;
	and.b64  	%rd26114, %rd26090, 4294967295;
	add.s64 	%rd26115, %rd26113, %rd26114;
	mad.lo.s64 	%rd26116, %rd1537, %rd1507, %rd26115;
	shr.u64 	%rd26117, %rd26116, 32;
	and.b64  	%rd26118, %rd26094, 4294967295;
	add.s64 	%rd26119, %rd26117, %rd26118;
	mad.lo.s64 	%rd26120, %rd1537, %rd1508, %rd26119;
	shr.u64 	%rd26121, %rd26120, 32;
	and.b64  	%rd26122, %rd26098, 4294967295;
	add.s64 	%rd26123, %rd26121, %rd26122;
	mad.lo.s64 	%rd26124, %rd1537, %rd1509, %rd26123;
	shr.u64 	%rd26125, %rd26124, 32;
	and.b64  	%rd26126, %rd26101, 4294967295;
	add.s64 	%rd26127, %rd26125, %rd26126;
	mad.lo.s64 	%rd26128, %rd1537, %rd1510, %rd26127;
	shr.u64 	%rd26129, %rd26128, 32;
	add.s64 	%rd26130, %rd26129, %rd26102;
	mad.lo.s64 	%rd26131, %rd1537, %rd1511, %rd26130;
	shr.u64 	%rd26132, %rd26131, 32;
	and.b64  	%rd1538, %rd28193, 4294967295;
	and.b64  	%rd26133, %rd26108, 4294967295;
	mad.lo.s64 	%rd26134, %rd1538, %rd1504, %rd26133;
	shr.u64 	%rd26135, %rd26134, 32;
	and.b64  	%rd26136, %rd26112, 4294967295;
	add.s64 	%rd26137, %rd26135, %rd26136;
	mad.lo.s64 	%rd26138, %rd1538, %rd1505, %rd26137;
	shr.u64 	%rd26139, %rd26138, 32;
	and.b64  	%rd26140, %rd26116, 4294967295;
	add.s64 	%rd26141, %rd26139, %rd26140;
	mad.lo.s64 	%rd26142, %rd1538, %rd1506, %rd26141;
	shr.u64 	%rd26143, %rd26142, 32;
	and.b64  	%rd26144, %rd26120, 4294967295;
	add.s64 	%rd26145, %rd26143, %rd26144;
	mad.lo.s64 	%rd26146, %rd1538, %rd1507, %rd26145;
	shr.u64 	%rd26147, %rd26146, 32;
	and.b64  	%rd26148, %rd26124, 4294967295;
	add.s64 	%rd26149, %rd26147, %rd26148;
	mad.lo.s64 	%rd26150, %rd1538, %rd1508, %rd26149;
	shr.u64 	%rd26151, %rd26150, 32;
	and.b64  	%rd26152, %rd26128, 4294967295;
	add.s64 	%rd26153, %rd26151, %rd26152;
	mad.lo.s64 	%rd26154, %rd1538, %rd1509, %rd26153;
	shr.u64 	%rd26155, %rd26154, 32;
	and.b64  	%rd26156, %rd26131, 4294967295;
	add.s64 	%rd26157, %rd26155, %rd26156;
	mad.lo.s64 	%rd26158, %rd1538, %rd1510, %rd26157;
	shr.u64 	%rd26159, %rd26158, 32;
	add.s64 	%rd26160, %rd26159, %rd26132;
	mad.lo.s64 	%rd26161, %rd1538, %rd1511, %rd26160;
	shr.u64 	%rd26162, %rd26161, 32;
	and.b64  	%rd1539, %rd28194, 4294967295;
	and.b64  	%rd26163, %rd26138, 4294967295;
	mad.lo.s64 	%rd26164, %rd1539, %rd1504, %rd26163;
	shr.u64 	%rd26165, %rd26164, 32;
	and.b64  	%rd26166, %rd26142, 4294967295;
	add.s64 	%rd26167, %rd26165, %rd26166;
	mad.lo.s64 	%rd26168, %rd1539, %rd1505, %rd26167;
	shr.u64 	%rd26169, %rd26168, 32;
	and.b64  	%rd26170, %rd26146, 4294967295;
	add.s64 	%rd26171, %rd26169, %rd26170;
	mad.lo.s64 	%rd26172, %rd1539, %rd1506, %rd26171;
	shr.u64 	%rd26173, %rd26172, 32;
	and.b64  	%rd26174, %rd26150, 4294967295;
	add.s64 	%rd26175, %rd26173, %rd26174;
	mad.lo.s64 	%rd26176, %rd1539, %rd1507, %rd26175;
	shr.u64 	%rd26177, %rd26176, 32;
	and.b64  	%rd26178, %rd26154, 4294967295;
	add.s64 	%rd26179, %rd26177, %rd26178;
	mad.lo.s64 	%rd26180, %rd1539, %rd1508, %rd26179;
	shr.u64 	%rd26181, %rd26180, 32;
	and.b64  	%rd26182, %rd26158, 4294967295;
	add.s64 	%rd26183, %rd26181, %rd26182;
	mad.lo.s64 	%rd26184, %rd1539, %rd1509, %rd26183;
	shr.u64 	%rd26185, %rd26184, 32;
	and.b64  	%rd26186, %rd26161, 4294967295;
	add.s64 	%rd26187, %rd26185, %rd26186;
	mad.lo.s64 	%rd26188, %rd1539, %rd1510, %rd26187;
	shr.u64 	%rd26189, %rd26188, 32;
	add.s64 	%rd26190, %rd26189, %rd26162;
	mad.lo.s64 	%rd26191, %rd1539, %rd1511, %rd26190;
	shr.u64 	%rd26192, %rd26191, 32;
	cvt.u64.u32 	%rd26193, %r5074;
	and.b64  	%rd26194, %rd26168, 4294967295;
	mad.lo.s64 	%rd26195, %rd1504, %rd26193, %rd26194;
	shr.u64 	%rd26196, %rd26195, 32;
	and.b64  	%rd26197, %rd26172, 4294967295;
	add.s64 	%rd26198, %rd26196, %rd26197;
	mad.lo.s64 	%rd26199, %rd1505, %rd26193, %rd26198;
	shr.u64 	%rd26200, %rd26199, 32;
	and.b64  	%rd26201, %rd26176, 4294967295;
	add.s64 	%rd26202, %rd26200, %rd26201;
	mad.lo.s64 	%rd26203, %rd1506, %rd26193, %rd26202;
	shr.u64 	%rd26204, %rd26203, 32;
	and.b64  	%rd26205, %rd26180, 4294967295;
	add.s64 	%rd26206, %rd26204, %rd26205;
	mad.lo.s64 	%rd26207, %rd1507, %rd26193, %rd26206;
	shr.u64 	%rd26208, %rd26207, 32;
	and.b64  	%rd26209, %rd26184, 4294967295;
	add.s64 	%rd26210, %rd26208, %rd26209;
	mad.lo.s64 	%rd26211, %rd1508, %rd26193, %rd26210;
	shr.u64 	%rd26212, %rd26211, 32;
	and.b64  	%rd26213, %rd26188, 4294967295;
	add.s64 	%rd26214, %rd26212, %rd26213;
	mad.lo.s64 	%rd26215, %rd1509, %rd26193, %rd26214;
	shr.u64 	%rd26216, %rd26215, 32;
	and.b64  	%rd26217, %rd26191, 4294967295;
	add.s64 	%rd26218, %rd26216, %rd26217;
	mad.lo.s64 	%rd26219, %rd1510, %rd26193, %rd26218;
	shr.u64 	%rd26220, %rd26219, 32;
	add.s64 	%rd26221, %rd26220, %rd26192;
	mad.lo.s64 	%rd26222, %rd1511, %rd26193, %rd26221;
	{ .reg .b32 tmp; mov.b64 {tmp, %r4507}, %rd26222; }
	mul.lo.s32 	%r4508, %r943, %r4506;
	cvt.u64.u32 	%rd26223, %r4508;
	and.b64  	%rd26224, %rd25997, 4294967295;
	mad.lo.s64 	%rd26225, %rd1447, %rd26223, %rd26224;
	shr.u64 	%rd26226, %rd26225, 32;
	and.b64  	%rd26227, %rd26014, 4294967295;
	add.s64 	%rd26228, %rd26226, %rd26227;
	mad.lo.s64 	%rd26229, %rd1448, %rd26223, %rd26228;
	cvt.u32.u64 	%r4509, %rd26229;
	shr.u64 	%rd26230, %rd26229, 32;
	and.b64  	%rd26231, %rd26044, 4294967295;
	add.s64 	%rd26232, %rd26230, %rd26231;
	mad.lo.s64 	%rd26233, %rd1449, %rd26223, %rd26232;
	shr.u64 	%rd26234, %rd26233, 32;
	and.b64  	%rd26235, %rd26074, 4294967295;
	add.s64 	%rd26236, %rd26234, %rd26235;
	mad.lo.s64 	%rd26237, %rd1450, %rd26223, %rd26236;
	shr.u64 	%rd26238, %rd26237, 32;
	and.b64  	%rd26239, %rd26104, 4294967295;
	add.s64 	%rd26240, %rd26238, %rd26239;
	mad.lo.s64 	%rd26241, %rd1451, %rd26223, %rd26240;
	shr.u64 	%rd26242, %rd26241, 32;
	and.b64  	%rd26243, %rd26134, 4294967295;
	add.s64 	%rd26244, %rd26242, %rd26243;
	mad.lo.s64 	%rd26245, %rd1452, %rd26223, %rd26244;
	shr.u64 	%rd26246, %rd26245, 32;
	and.b64  	%rd26247, %rd26164, 4294967295;
	add.s64 	%rd26248, %rd26246, %rd26247;
	mad.lo.s64 	%rd26249, %rd1453, %rd26223, %rd26248;
	shr.u64 	%rd26250, %rd26249, 32;
	mul.wide.u32 	%rd26251, %r944, %r4508;
	and.b64  	%rd26252, %rd26195, 4294967295;
	add.s64 	%rd26253, %rd26250, %rd26252;
	add.s64 	%rd26254, %rd26253, %rd26251;
	shr.u64 	%rd26255, %rd26254, 32;
	and.b64  	%rd26256, %rd26199, 4294967295;
	add.s64 	%rd26257, %rd26255, %rd26256;
	shr.u64 	%rd26258, %rd26257, 32;
	and.b64  	%rd26259, %rd26203, 4294967295;
	add.s64 	%rd26260, %rd26258, %rd26259;
	shr.u64 	%rd26261, %rd26260, 32;
	and.b64  	%rd26262, %rd26207, 4294967295;
	add.s64 	%rd26263, %rd26261, %rd26262;
	shr.u64 	%rd26264, %rd26263, 32;
	and.b64  	%rd26265, %rd26211, 4294967295;
	add.s64 	%rd26266, %rd26264, %rd26265;
	shr.u64 	%rd26267, %rd26266, 32;
	and.b64  	%rd26268, %rd26215, 4294967295;
	add.s64 	%rd26269, %rd26267, %rd26268;
	shr.u64 	%rd26270, %rd26269, 32;
	and.b64  	%rd26271, %rd26219, 4294967295;
	add.s64 	%rd26272, %rd26270, %rd26271;
	shr.u64 	%rd26273, %rd26272, 32;
	and.b64  	%rd26274, %rd26222, 4294967295;
	add.s64 	%rd26275, %rd26273, %rd26274;
	{ .reg .b32 tmp; mov.b64 {tmp, %r4510}, %rd26275; }
	add.s32 	%r4511, %r4507, %r4510;
	mul.lo.s32 	%r4512, %r943, %r4509;
	cvt.u64.u32 	%rd26276, %r4512;
	and.b64  	%rd26277, %rd26229, 4294967295;
	mad.lo.s64 	%rd26278, %rd1447, %rd26276, %rd26277;
	shr.u64 	%rd26279, %rd26278, 32;
	and.b64  	%rd26280, %rd26233, 4294967295;
	add.s64 	%rd26281, %rd26279, %rd26280;
	mad.lo.s64 	%rd26282, %rd1448, %rd26276, %rd26281;
	cvt.u32.u64 	%r4513, %rd26282;
	shr.u64 	%rd26283, %rd26282, 32;
	and.b64  	%rd26284, %rd26237, 4294967295;
	add.s64 	%rd26285, %rd26283, %rd26284;
	mad.lo.s64 	%rd26286, %rd1449, %rd26276, %rd26285;
	shr.u64 	%rd26287, %rd26286, 32;
	and.b64  	%rd26288, %rd26241, 4294967295;
	add.s64 	%rd26289, %rd26287, %rd26288;
	mad.lo.s64 	%rd26290, %rd1450, %rd26276, %rd26289;
	shr.u64 	%rd26291, %rd26290, 32;
	and.b64  	%rd26292, %rd26245, 4294967295;
	add.s64 	%rd26293, %rd26291, %rd26292;
	mad.lo.s64 	%rd26294, %rd1451, %rd26276, %rd26293;
	shr.u64 	%rd26295, %rd26294, 32;
	and.b64  	%rd26296, %rd26249, 4294967295;
	add.s64 	%rd26297, %rd26295, %rd26296;
	mad.lo.s64 	%rd26298, %rd1452, %rd26276, %rd26297;
	shr.u64 	%rd26299, %rd26298, 32;
	and.b64  	%rd26300, %rd26254, 4294967295;
	add.s64 	%rd26301, %rd26299, %rd26300;
	mad.lo.s64 	%rd26302, %rd1453, %rd26276, %rd26301;
	shr.u64 	%rd26303, %rd26302, 32;
	mul.wide.u32 	%rd26304, %r944, %r4512;
	and.b64  	%rd26305, %rd26257, 4294967295;
	add.s64 	%rd26306, %rd26303, %rd26305;
	add.s64 	%rd26307, %rd26306, %rd26304;
	shr.u64 	%rd26308, %rd26307, 32;
	and.b64  	%rd26309, %rd26260, 4294967295;
	add.s64 	%rd26310, %rd26308, %rd26309;
	shr.u64 	%rd26311, %rd26310, 32;
	and.b64  	%rd26312, %rd26263, 4294967295;
	add.s64 	%rd26313, %rd26311, %rd26312;
	shr.u64 	%rd26314, %rd26313, 32;
	and.b64  	%rd26315, %rd26266, 4294967295;
	add.s64 	%rd26316, %rd26314, %rd26315;
	shr.u64 	%rd26317, %rd26316, 32;
	and.b64  	%rd26318, %rd26269, 4294967295;
	add.s64 	%rd26319, %rd26317, %rd26318;
	shr.u64 	%rd26320, %rd26319, 32;
	and.b64  	%rd26321, %rd26272, 4294967295;
	add.s64 	%rd26322, %rd26320, %rd26321;
	shr.u64 	%rd26323, %rd26322, 32;
	and.b64  	%rd26324, %rd26275, 4294967295;
	add.s64 	%rd26325, %rd26323, %rd26324;
	{ .reg .b32 tmp; mov.b64 {tmp, %r4514}, %rd26325; }
	add.s32 	%r4515, %r4511, %r4514;
	mul.lo.s32 	%r4516, %r943, %r4513;
	cvt.u64.u32 	%rd26326, %r4516;
	and.b64  	%rd26327, %rd26282, 4294967295;
	mad.lo.s64 	%rd26328, %rd1447, %rd26326, %rd26327;
	shr.u64 	%rd26329, %rd26328, 32;
	and.b64  	%rd26330, %rd26286, 4294967295;
	add.s64 	%rd26331, %rd26329, %rd26330;
	mad.lo.s64 	%rd26332, %rd1448, %rd26326, %rd26331;
	cvt.u32.u64 	%r4517, %rd26332;
	shr.u64 	%rd26333, %rd26332, 32;
	and.b64  	%rd26334, %rd26290, 4294967295;
	add.s64 	%rd26335, %rd26333, %rd26334;
	mad.lo.s64 	%rd26336, %rd1449, %rd26326, %rd26335;
	shr.u64 	%rd26337, %rd26336, 32;
	and.b64  	%rd26338, %rd26294, 4294967295;
	add.s64 	%rd26339, %rd26337, %rd26338;
	mad.lo.s64 	%rd26340, %rd1450, %rd26326, %rd26339;
	shr.u64 	%rd26341, %rd26340, 32;
	and.b64  	%rd26342, %rd26298, 4294967295;
	add.s64 	%rd26343, %rd26341, %rd26342;
	mad.lo.s64 	%rd26344, %rd1451, %rd26326, %rd26343;
	shr.u64 	%rd26345, %rd26344, 32;
	and.b64  	%rd26346, %rd26302, 4294967295;
	add.s64 	%rd26347, %rd26345, %rd26346;
	mad.lo.s64 	%rd26348, %rd1452, %rd26326, %rd26347;
	shr.u64 	%rd26349, %rd26348, 32;
	and.b64  	%rd26350, %rd26307, 4294967295;
	add.s64 	%rd26351, %rd26349, %rd26350;
	mad.lo.s64 	%rd26352, %rd1453, %rd26326, %rd26351;
	shr.u64 	%rd26353, %rd26352, 32;
	mul.wide.u32 	%rd26354, %r944, %r4516;
	and.b64  	%rd26355, %rd26310, 4294967295;
	add.s64 	%rd26356, %rd26353, %rd26355;
	add.s64 	%rd26357, %rd26356, %rd26354;
	shr.u64 	%rd26358, %rd26357, 32;
	and.b64  	%rd26359, %rd26313, 4294967295;
	add.s64 	%rd26360, %rd26358, %rd26359;
	shr.u64 	%rd26361, %rd26360, 32;
	and.b64  	%rd26362, %rd26316, 4294967295;
	add.s64 	%rd26363, %rd26361, %rd26362;
	shr.u64 	%rd26364, %rd26363, 32;
	and.b64  	%rd26365, %rd26319, 4294967295;
	add.s64 	%rd26366, %rd26364, %rd26365;
	shr.u64 	%rd26367, %rd26366, 32;
	and.b64  	%rd26368, %rd26322, 4294967295;
	add.s64 	%rd26369, %rd26367, %rd26368;
	shr.u64 	%rd26370, %rd26369, 32;
	and.b64  	%rd26371, %rd26325, 4294967295;
	add.s64 	%rd26372, %rd26370, %rd26371;
	{ .reg .b32 tmp; mov.b64 {tmp, %r4518}, %rd26372; }
	add.s32 	%r4519, %r4515, %r4518;
	mul.lo.s32 	%r4520, %r943, %r4517;
	cvt.u64.u32 	%rd26373, %r4520;
	and.b64  	%rd26374, %rd26332, 4294967295;
	mad.lo.s64 	%rd26375, %rd1447, %rd26373, %rd26374;
	shr.u64 	%rd26376, %rd26375, 32;
	and.b64  	%rd26377, %rd26336, 4294967295;
	add.s64 	%rd26378, %rd26376, %rd26377;
	mad.lo.s64 	%rd26379, %rd1448, %rd26373, %rd26378;
	cvt.u32.u64 	%r4521, %rd26379;
	shr.u64 	%rd26380, %rd26379, 32;
	and.b64  	%rd26381, %rd26340, 4294967295;
	add.s64 	%rd26382, %rd26380, %rd26381;
	mad.lo.s64 	%rd26383, %rd1449, %rd26373, %rd26382;
	shr.u64 	%rd26384, %rd26383, 32;
	and.b64  	%rd26385, %rd26344, 4294967295;
	add.s64 	%rd26386, %rd26384, %rd26385;
	mad.lo.s64 	%rd26387, %rd1450, %rd26373, %rd26386;
	shr.u64 	%rd26388, %rd26387, 32;
	and.b64  	%rd26389, %rd26348, 4294967295;
	add.s64 	%rd26390, %rd26388, %rd26389;
	mad.lo.s64 	%rd26391, %rd1451, %rd26373, %rd26390;
	shr.u64 	%rd26392, %rd26391, 32;
	and.b64  	%rd26393, %rd26352, 4294967295;
	add.s64 	%rd26394, %rd26392, %rd26393;
	mad.lo.s64 	%rd26395, %rd1452, %rd26373, %rd26394;
	shr.u64 	%rd26396, %rd26395, 32;
	and.b64  	%rd26397, %rd26357, 4294967295;
	add.s64 	%rd26398, %rd26396, %rd26397;
	mad.lo.s64 	%rd26399, %rd1453, %rd26373, %rd26398;
	shr.u64 	%rd26400, %rd26399, 32;
	mul.wide.u32 	%rd26401, %r944, %r4520;
	and.b64  	%rd26402, %rd26360, 4294967295;
	add.s64 	%rd26403, %rd26400, %rd26402;
	add.s64 	%rd26404, %rd26403, %rd26401;
	shr.u64 	%rd26405, %rd26404, 32;
	and.b64  	%rd26406, %rd26363, 4294967295;
	add.s64 	%rd26407, %rd26405, %rd26406;
	shr.u64 	%rd26408, %rd26407, 32;
	and.b64  	%rd26409, %rd26366, 4294967295;
	add.s64 	%rd26410, %rd26408, %rd26409;
	shr.u64 	%rd26411, %rd26410, 32;
	and.b64  	%rd26412, %rd26369, 4294967295;
	add.s64 	%rd26413, %rd26411, %rd26412;
	shr.u64 	%rd26414, %rd26413, 32;
	and.b64  	%rd26415, %rd26372, 4294967295;
	add.s64 	%rd26416, %rd26414, %rd26415;
	{ .reg .b32 tmp; mov.b64 {tmp, %r4522}, %rd26416; }
	add.s32 	%r4523, %r4519, %r4522;
	mul.lo.s32 	%r4524, %r943, %r4521;
	cvt.u64.u32 	%rd26417, %r4524;
	and.b64  	%rd26418, %rd26379, 4294967295;
	mad.lo.s64 	%rd26419, %rd1447, %rd26417, %rd26418;
	shr.u64 	%rd26420, %rd26419, 32;
	and.b64  	%rd26421, %rd26383, 4294967295;
	add.s64 	%rd26422, %rd26420, %rd26421;
	mad.lo.s64 	%rd26423, %rd1448, %rd26417, %rd26422;
	cvt.u32.u64 	%r4525, %rd26423;
	shr.u64 	%rd26424, %rd26423, 32;
	and.b64  	%rd26425, %rd26387, 4294967295;
	add.s64 	%rd26426, %rd26424, %rd26425;
	mad.lo.s64 	%rd26427, %rd1449, %rd26417, %rd26426;
	shr.u64 	%rd26428, %rd26427, 32;
	and.b64  	%rd26429, %rd26391, 4294967295;
	add.s64 	%rd26430, %rd26428, %rd26429;
	mad.lo.s64 	%rd26431, %rd1450, %rd26417, %rd26430;
	shr.u64 	%rd26432, %rd26431, 32;
	and.b64  	%rd26433, %rd26395, 4294967295;
	add.s64 	%rd26434, %rd26432, %rd26433;
	mad.lo.s64 	%rd26435, %rd1451, %rd26417, %rd26434;
	shr.u64 	%rd26436, %rd26435, 32;
	and.b64  	%rd26437, %rd26399, 4294967295;
	add.s64 	%rd26438, %rd26436, %rd26437;
	mad.lo.s64 	%rd26439, %rd1452, %rd26417, %rd26438;
	shr.u64 	%rd26440, %rd26439, 32;
	and.b64  	%rd26441, %rd26404, 4294967295;
	add.s64 	%rd26442, %rd26440, %rd26441;
	mad.lo.s64 	%rd26443, %rd1453, %rd26417, %rd26442;
	shr.u64 	%rd26444, %rd26443, 32;
	mul.wide.u32 	%rd26445, %r944, %r4524;
	and.b64  	%rd26446, %rd26407, 4294967295;
	add.s64 	%rd26447, %rd26444, %rd26446;
	add.s64 	%rd26448, %rd26447, %rd26445;
	shr.u64 	%rd26449, %rd26448, 32;
	and.b64  	%rd26450, %rd26410, 4294967295;
	add.s64 	%rd26451, %rd26449, %rd26450;
	shr.u64 	%rd26452, %rd26451, 32;
	and.b64  	%rd26453, %rd26413, 4294967295;
	add.s64 	%rd26454, %rd26452, %rd26453;
	shr.u64 	%rd26455, %rd26454, 32;
	and.b64  	%rd26456, %rd26416, 4294967295;
	add.s64 	%rd26457, %rd26455, %rd26456;
	{ .reg .b32 tmp; mov.b64 {tmp, %r4526}, %rd26457; }
	add.s32 	%r4527, %r4523, %r4526;
	mul.lo.s32 	%r4528, %r943, %r4525;
	cvt.u64.u32 	%rd26458, %r4528;
	and.b64  	%rd26459, %rd26423, 4294967295;
	mad.lo.s64 	%rd26460, %rd1447, %rd26458, %rd26459;
	shr.u64 	%rd26461, %rd26460, 32;
	and.b64  	%rd26462, %rd26427, 4294967295;
	add.s64 	%rd26463, %rd26461, %rd26462;
	mad.lo.s64 	%rd26464, %rd1448, %rd26458, %rd26463;
	cvt.u32.u64 	%r4529, %rd26464;
	shr.u64 	%rd26465, %rd26464, 32;
	and.b64  	%rd26466, %rd26431, 4294967295;
	add.s64 	%rd26467, %rd26465, %rd26466;
	mad.lo.s64 	%rd26468, %rd1449, %rd26458, %rd26467;
	shr.u64 	%rd26469, %rd26468, 32;
	and.b64  	%rd26470, %rd26435, 4294967295;
	add.s64 	%rd26471, %rd26469, %rd26470;
	mad.lo.s64 	%rd26472, %rd1450, %rd26458, %rd26471;
	shr.u64 	%rd26473, %rd26472, 32;
	and.b64  	%rd26474, %rd26439, 4294967295;
	add.s64 	%rd26475, %rd26473, %rd26474;
	mad.lo.s64 	%rd26476, %rd1451, %rd26458, %rd26475;
	shr.u64 	%rd26477, %rd26476, 32;
	and.b64  	%rd26478, %rd26443, 4294967295;
	add.s64 	%rd26479, %rd26477, %rd26478;
	mad.lo.s64 	%rd26480, %rd1452, %rd26458, %rd26479;
	shr.u64 	%rd26481, %rd26480, 32;
	and.b64  	%rd26482, %rd26448, 4294967295;
	add.s64 	%rd26483, %rd26481, %rd26482;
	mad.lo.s64 	%rd26484, %rd1453, %rd26458, %rd26483;
	shr.u64 	%rd26485, %rd26484, 32;
	mul.wide.u32 	%rd26486, %r944, %r4528;
	and.b64  	%rd26487, %rd26451, 4294967295;
	add.s64 	%rd26488, %rd26485, %rd26487;
	add.s64 	%rd26489, %rd26488, %rd26486;
	shr.u64 	%rd26490, %rd26489, 32;
	and.b64  	%rd26491, %rd26454, 4294967295;
	add.s64 	%rd26492, %rd26490, %rd26491;
	shr.u64 	%rd26493, %rd26492, 32;
	and.b64  	%rd26494, %rd26457, 4294967295;
	add.s64 	%rd26495, %rd26493, %rd26494;
	{ .reg .b32 tmp; mov.b64 {tmp, %r4530}, %rd26495; }
	add.s32 	%r4531, %r4527, %r4530;
	mul.lo.s32 	%r4532, %r943, %r4529;
	cvt.u64.u32 	%rd26496, %r4532;
	and.b64  	%rd26497, %rd26464, 4294967295;
	mad.lo.s64 	%rd26498, %rd1447, %rd26496, %rd26497;
	shr.u64 	%rd26499, %rd26498, 32;
	and.b64  	%rd26500, %rd26468, 4294967295;
	add.s64 	%rd26501, %rd26499, %rd26500;
	mad.lo.s64 	%rd26502, %rd1448, %rd26496, %rd26501;
	cvt.u32.u64 	%r4533, %rd26502;
	shr.u64 	%rd26503, %rd26502, 32;
	and.b64  	%rd26504, %rd26472, 4294967295;
	add.s64 	%rd26505, %rd26503, %rd26504;
	mad.lo.s64 	%rd26506, %rd1449, %rd26496, %rd26505;
	shr.u64 	%rd26507, %rd26506, 32;
	and.b64  	%rd26508, %rd26476, 4294967295;
	add.s64 	%rd26509, %rd26507, %rd26508;
	mad.lo.s64 	%rd26510, %rd1450, %rd26496, %rd26509;
	shr.u64 	%rd26511, %rd26510, 32;
	and.b64  	%rd26512, %rd26480, 4294967295;
	add.s64 	%rd26513, %rd26511, %rd26512;
	mad.lo.s64 	%rd26514, %rd1451, %rd26496, %rd26513;
	shr.u64 	%rd26515, %rd26514, 32;
	and.b64  	%rd26516, %rd26484, 4294967295;
	add.s64 	%rd26517, %rd26515, %rd26516;
	mad.lo.s64 	%rd26518, %rd1452, %rd26496, %rd26517;
	shr.u64 	%rd26519, %rd26518, 32;
	and.b64  	%rd26520, %rd26489, 4294967295;
	add.s64 	%rd26521, %rd26519, %rd26520;
	mad.lo.s64 	%rd26522, %rd1453, %rd26496, %rd26521;
	shr.u64 	%rd26523, %rd26522, 32;
	mul.wide.u32 	%rd26524, %r944, %r4532;
	and.b64  	%rd26525, %rd26492, 4294967295;
	add.s64 	%rd26526, %rd26523, %rd26525;
	add.s64 	%rd26527, %rd26526, %rd26524;
	shr.u64 	%rd26528, %rd26527, 32;
	and.b64  	%rd26529, %rd26495, 4294967295;
	add.s64 	%rd26530, %rd26528, %rd26529;
	{ .reg .b32 tmp; mov.b64 {tmp, %r4534}, %rd26530; }
	add.s32 	%r4535, %r4531, %r4534;
	mul.lo.s32 	%r4536, %r943, %r4533;
	cvt.u64.u32 	%rd26531, %r4536;
	and.b64  	%rd26532, %rd26502, 4294967295;
	mad.lo.s64 	%rd26533, %rd1447, %rd26531, %rd26532;
	shr.u64 	%rd26534, %rd26533, 32;
	and.b64  	%rd26535, %rd26506, 4294967295;
	add.s64 	%rd26536, %rd26534, %rd26535;
	mad.lo.s64 	%rd28195, %rd1448, %rd26531, %rd26536;
	shr.u64 	%rd26537, %rd28195, 32;
	and.b64  	%rd26538, %rd26510, 4294967295;
	add.s64 	%rd26539, %rd26537, %rd26538;
	mad.lo.s64 	%rd28196, %rd1449, %rd26531, %rd26539;
	cvt.u32.u64 	%r1289, %rd28196;
	shr.u64 	%rd26540, %rd28196, 32;
	and.b64  	%rd26541, %rd26514, 4294967295;
	add.s64 	%rd26542, %rd26540, %rd26541;
	mad.lo.s64 	%rd28197, %rd1450, %rd26531, %rd26542;
	cvt.u32.u64 	%r1290, %rd28197;
	shr.u64 	%rd26543, %rd28197, 32;
	and.b64  	%rd26544, %rd26518, 4294967295;
	add.s64 	%rd26545, %rd26543, %rd26544;
	mad.lo.s64 	%rd28198, %rd1451, %rd26531, %rd26545;
	cvt.u32.u64 	%r1291, %rd28198;
	shr.u64 	%rd26546, %rd28198, 32;
	and.b64  	%rd26547, %rd26522, 4294967295;
	add.s64 	%rd26548, %rd26546, %rd26547;
	mad.lo.s64 	%rd28199, %rd1452, %rd26531, %rd26548;
	cvt.u32.u64 	%r1292, %rd28199;
	shr.u64 	%rd26549, %rd28199, 32;
	and.b64  	%rd26550, %rd26527, 4294967295;
	add.s64 	%rd26551, %rd26549, %rd26550;
	mad.lo.s64 	%rd28200, %rd1453, %rd26531, %rd26551;
	cvt.u32.u64 	%r1293, %rd28200;
	shr.u64 	%rd26552, %rd28200, 32;
	mul.wide.u32 	%rd26553, %r944, %r4536;
	and.b64  	%rd26554, %rd26530, 4294967295;
	add.s64 	%rd26555, %rd26552, %rd26554;
	add.s64 	%rd28201, %rd26555, %rd26553;
	cvt.u32.u64 	%r1294, %rd28201;
	{ .reg .b32 tmp; mov.b64 {tmp, %r4537}, %rd28201; }
	add.s32 	%r5075, %r4535, %r4537;
	setp.gt.u32 	%p1160, %r5075, %r944;
	@%p1160 bra 	$L__BB4_1044;
	setp.lt.u32 	%p1161, %r5075, %r944;
	@%p1161 bra 	$L__BB4_1045;
	cvt.u32.u64 	%r4538, %rd1453;
	setp.lt.u32 	%p1162, %r4538, %r1294;
	@%p1162 bra 	$L__BB4_1044;
	setp.gt.u32 	%p1163, %r4538, %r1294;
	@%p1163 bra 	$L__BB4_1045;
	cvt.u32.u64 	%r4540, %rd1452;
	setp.lt.u32 	%p1164, %r4540, %r1293;
	@%p1164 bra 	$L__BB4_1044;
	setp.gt.u32 	%p1165, %r4540, %r1293;
	@%p1165 bra 	$L__BB4_1045;
	cvt.u32.u64 	%r4542, %rd1451;
	setp.lt.u32 	%p1166, %r4542, %r1292;
	@%p1166 bra 	$L__BB4_1044;
	setp.gt.u32 	%p1167, %r4542, %r1292;
	@%p1167 bra 	$L__BB4_1045;
	cvt.u32.u64 	%r4544, %rd1450;
	setp.lt.u32 	%p1168, %r4544, %r1291;
	@%p1168 bra 	$L__BB4_1044;
	setp.gt.u32 	%p1169, %r4544, %r1291;
	@%p1169 bra 	$L__BB4_1045;
	cvt.u32.u64 	%r4546, %rd1449;
	setp.lt.u32 	%p1170, %r4546, %r1290;
	@%p1170 bra 	$L__BB4_1044;
	setp.gt.u32 	%p1171, %r4546, %r1290;
	@%p1171 bra 	$L__BB4_1045;
	cvt.u32.u64 	%r4548, %rd1448;
	setp.lt.u32 	%p1172, %r4548, %r1289;
	@%p1172 bra 	$L__BB4_1044;
	cvt.u32.u64 	%r4550, %rd1447;
	setp.gt.u32 	%p1173, %r4548, %r1289;
	cvt.u32.u64 	%r4551, %rd28195;
	setp.gt.u32 	%p1174, %r4550, %r4551;
	or.pred  	%p1175, %p1173, %p1174;
	@%p1175 bra 	$L__BB4_1045;
$L__BB4_1044:
	and.b64  	%rd26557, %rd28195, 4294967295;
	sub.s64 	%rd28195, %rd26557, %rd1447;
	shr.u64 	%rd26558, %rd28195, 63;
	and.b64  	%rd26559, %rd28196, 4294967295;
	add.s64 	%rd26560, %rd26558, %rd1448;
	sub.s64 	%rd28196, %rd26559, %rd26560;
	shr.u64 	%rd26561, %rd28196, 63;
	and.b64  	%rd26562, %rd28197, 4294967295;
	add.s64 	%rd26563, %rd26561, %rd1449;
	sub.s64 	%rd28197, %rd26562, %rd26563;
	shr.u64 	%rd26564, %rd28197, 63;
	and.b64  	%rd26565, %rd28198, 4294967295;
	add.s64 	%rd26566, %rd26564, %rd1450;
	sub.s64 	%rd28198, %rd26565, %rd26566;
	shr.u64 	%rd26567, %rd28198, 63;
	and.b64  	%rd26568, %rd28199, 4294967295;
	add.s64 	%rd26569, %rd26567, %rd1451;
	sub.s64 	%rd28199, %rd26568, %rd26569;
	shr.u64 	%rd26570, %rd28199, 63;
	and.b64  	%rd26571, %rd28200, 4294967295;
	add.s64 	%rd26572, %rd26570, %rd1452;
	sub.s64 	%rd28200, %rd26571, %rd26572;
	shr.u64 	%rd26573, %rd28200, 63;
	and.b64  	%rd26574, %rd28201, 4294967295;
	add.s64 	%rd26575, %rd26573, %rd1453;
	sub.s64 	%rd28201, %rd26574, %rd26575;
	shr.u64 	%rd26576, %rd28201, 63;
	cvt.u32.u64 	%r4552, %rd26576;
	add.s32 	%r4553, %r944, %r4552;
	sub.s32 	%r5075, %r5075, %r4553;
$L__BB4_1045:
	cvt.u64.u32 	%rd26577, %r4937;
	mul.lo.s64 	%rd26578, %rd1533, %rd26577;
	cvt.u32.u64 	%r4554, %rd26578;
	shr.u64 	%rd26579, %rd26578, 32;
	mad.lo.s64 	%rd26580, %rd1534, %rd26577, %rd26579;
	shr.u64 	%rd26581, %rd26580, 32;
	mad.lo.s64 	%rd26582, %rd1535, %rd26577, %rd26581;
	shr.u64 	%rd26583, %rd26582, 32;
	mad.lo.s64 	%rd26584, %rd1536, %rd26577, %rd26583;
	shr.u64 	%rd26585, %rd26584, 32;
	mad.lo.s64 	%rd26586, %rd1537, %rd26577, %rd26585;
	shr.u64 	%rd26587, %rd26586, 32;
	mad.lo.s64 	%rd26588, %rd1538, %rd26577, %rd26587;
	shr.u64 	%rd26589, %rd26588, 32;
	mad.lo.s64 	%rd26590, %rd1539, %rd26577, %rd26589;
	shr.u64 	%rd26591, %rd26590, 32;
	mul.wide.u32 	%rd26592, %r5074, %r4937;
	add.s64 	%rd26593, %rd26591, %rd26592;
	shr.u64 	%rd26594, %rd26593, 32;
	cvt.u64.u32 	%rd26595, %r4936;
	and.b64  	%rd26596, %rd26580, 4294967295;
	mad.lo.s64 	%rd26597, %rd1533, %rd26595, %rd26596;
	shr.u64 	%rd26598, %rd26597, 32;
	and.b64  	%rd26599, %rd26582, 4294967295;
	add.s64 	%rd26600, %rd26598, %rd26599;
	mad.lo.s64 	%rd26601, %rd1534, %rd26595, %rd26600;
	shr.u64 	%rd26602, %rd26601, 32;
	and.b64  	%rd26603, %rd26584, 4294967295;
	add.s64 	%rd26604, %rd26602, %rd26603;
	mad.lo.s64 	%rd26605, %rd1535, %rd26595, %rd26604;
	shr.u64 	%rd26606, %rd26605, 32;
	and.b64  	%rd26607, %rd26586, 4294967295;
	add.s64 	%rd26608, %rd26606, %rd26607;
	mad.lo.s64 	%rd26609, %rd1536, %rd26595, %rd26608;
	shr.u64 	%rd26610, %rd26609, 32;
	and.b64  	%rd26611, %rd26588, 4294967295;
	add.s64 	%rd26612, %rd26610, %rd26611;
	mad.lo.s64 	%rd26613, %rd1537, %rd26595, %rd26612;
	shr.u64 	%rd26614, %rd26613, 32;
	and.b64  	%rd26615, %rd26590, 4294967295;
	add.s64 	%rd26616, %rd26614, %rd26615;
	mad.lo.s64 	%rd26617, %rd1538, %rd26595, %rd26616;
	shr.u64 	%rd26618, %rd26617, 32;
	and.b64  	%rd26619, %rd26593, 4294967295;
	add.s64 	%rd26620, %rd26618, %rd26619;
	mad.lo.s64 	%rd26621, %rd1539, %rd26595, %rd26620;
	shr.u64 	%rd26622, %rd26621, 32;
	mul.wide.u32 	%rd26623, %r5074, %r4936;
	add.s64 	%rd26624, %rd26622, %rd26594;
	add.s64 	%rd26625, %rd26624, %rd26623;
	shr.u64 	%rd26626, %rd26625, 32;
	cvt.u64.u32 	%rd26627, %r4935;
	and.b64  	%rd26628, %rd26601, 4294967295;
	mad.lo.s64 	%rd26629, %rd1533, %rd26627, %rd26628;
	shr.u64 	%rd26630, %rd26629, 32;
	and.b64  	%rd26631, %rd26605, 4294967295;
	add.s64 	%rd26632, %rd26630, %rd26631;
	mad.lo.s64 	%rd26633, %rd1534, %rd26627, %rd26632;
	shr.u64 	%rd26634, %rd26633, 32;
	and.b64  	%rd26635, %rd26609, 4294967295;
	add.s64 	%rd26636, %rd26634, %rd26635;
	mad.lo.s64 	%rd26637, %rd1535, %rd26627, %rd26636;
	shr.u64 	%rd26638, %rd26637, 32;
	and.b64  	%rd26639, %rd26613, 4294967295;
	add.s64 	%rd26640, %rd26638, %rd26639;
	mad.lo.s64 	%rd26641, %rd1536, %rd26627, %rd26640;
	shr.u64 	%rd26642, %rd26641, 32;
	and.b64  	%rd26643, %rd26617, 4294967295;
	add.s64 	%rd26644, %rd26642, %rd26643;
	mad.lo.s64 	%rd26645, %rd1537, %rd26627, %rd26644;
	shr.u64 	%rd26646, %rd26645, 32;
	and.b64  	%rd26647, %rd26621, 4294967295;
	add.s64 	%rd26648, %rd26646, %rd26647;
	mad.lo.s64 	%rd26649, %rd1538, %rd26627, %rd26648;
	shr.u64 	%rd26650, %rd26649, 32;
	and.b64  	%rd26651, %rd26625, 4294967295;
	add.s64 	%rd26652, %rd26650, %rd26651;
	mad.lo.s64 	%rd26653, %rd1539, %rd26627, %rd26652;
	shr.u64 	%rd26654, %rd26653, 32;
	mul.wide.u32 	%rd26655, %r5074, %r4935;
	add.s64 	%rd26656, %rd26654, %rd26626;
	add.s64 	%rd26657, %rd26656, %rd26655;
	shr.u64 	%rd26658, %rd26657, 32;
	cvt.u64.u32 	%rd26659, %r4934;
	and.b64  	%rd26660, %rd26633, 4294967295;
	mad.lo.s64 	%rd26661, %rd1533, %rd26659, %rd26660;
	shr.u64 	%rd26662, %rd26661, 32;
	and.b64  	%rd26663, %rd26637, 4294967295;
	add.s64 	%rd26664, %rd26662, %rd26663;
	mad.lo.s64 	%rd26665, %rd1534, %rd26659, %rd26664;
	shr.u64 	%rd26666, %rd26665, 32;
	and.b64  	%rd26667, %rd26641, 4294967295;
	add.s64 	%rd26668, %rd26666, %rd26667;
	mad.lo.s64 	%rd26669, %rd1535, %rd26659, %rd26668;
	shr.u64 	%rd26670, %rd26669, 32;
	and.b64  	%rd26671, %rd26645, 4294967295;
	add.s64 	%rd26672, %rd26670, %rd26671;
	mad.lo.s64 	%rd26673, %rd1536, %rd26659, %rd26672;
	shr.u64 	%rd26674, %rd26673, 32;
	and.b64  	%rd26675, %rd26649, 4294967295;
	add.s64 	%rd26676, %rd26674, %rd26675;
	mad.lo.s64 	%rd26677, %rd1537, %rd26659, %rd26676;
	shr.u64 	%rd26678, %rd26677, 32;
	and.b64  	%rd26679, %rd26653, 4294967295;
	add.s64 	%rd26680, %rd26678, %rd26679;
	mad.lo.s64 	%rd26681, %rd1538, %rd26659, %rd26680;
	shr.u64 	%rd26682, %rd26681, 32;
	and.b64  	%rd26683, %rd26657, 4294967295;
	add.s64 	%rd26684, %rd26682, %rd26683;
	mad.lo.s64 	%rd26685, %rd1539, %rd26659, %rd26684;
	shr.u64 	%rd26686, %rd26685, 32;
	mul.wide.u32 	%rd26687, %r5074, %r4934;
	add.s64 	%rd26688, %rd26686, %rd26658;
	add.s64 	%rd26689, %rd26688, %rd26687;
	shr.u64 	%rd26690, %rd26689, 32;
	cvt.u64.u32 	%rd26691, %r4933;
	and.b64  	%rd26692, %rd26665, 4294967295;
	mad.lo.s64 	%rd26693, %rd1533, %rd26691, %rd26692;
	shr.u64 	%rd26694, %rd26693, 32;
	and.b64  	%rd26695, %rd26669, 4294967295;
	add.s64 	%rd26696, %rd26694, %rd26695;
	mad.lo.s64 	%rd26697, %rd1534, %rd26691, %rd26696;
	shr.u64 	%rd26698, %rd26697, 32;
	and.b64  	%rd26699, %rd26673, 4294967295;
	add.s64 	%rd26700, %rd26698, %rd26699;
	mad.lo.s64 	%rd26701, %rd1535, %rd26691, %rd26700;
	shr.u64 	%rd26702, %rd26701, 32;
	and.b64  	%rd26703, %rd26677, 4294967295;
	add.s64 	%rd26704, %rd26702, %rd26703;
	mad.lo.s64 	%rd26705, %rd1536, %rd26691, %rd26704;
	shr.u64 	%rd26706, %rd26705, 32;
	and.b64  	%rd26707, %rd26681, 4294967295;
	add.s64 	%rd26708, %rd26706, %rd26707;
	mad.lo.s64 	%rd26709, %rd1537, %rd26691, %rd26708;
	shr.u64 	%rd26710, %rd26709, 32;
	and.b64  	%rd26711, %rd26685, 4294967295;
	add.s64 	%rd26712, %rd26710, %rd26711;
	mad.lo.s64 	%rd26713, %rd1538, %rd26691, %rd26712;
	shr.u64 	%rd26714, %rd26713, 32;
	and.b64  	%rd26715, %rd26689, 4294967295;
	add.s64 	%rd26716, %rd26714, %rd26715;
	mad.lo.s64 	%rd26717, %rd1539, %rd26691, %rd26716;
	shr.u64 	%rd26718, %rd26717, 32;
	mul.wide.u32 	%rd26719, %r5074, %r4933;
	add.s64 	%rd26720, %rd26718, %rd26690;
	add.s64 	%rd26721, %rd26720, %rd26719;
	shr.u64 	%rd26722, %rd26721, 32;
	cvt.u64.u32 	%rd26723, %r4932;
	and.b64  	%rd26724, %rd26697, 4294967295;
	mad.lo.s64 	%rd26725, %rd1533, %rd26723, %rd26724;
	shr.u64 	%rd26726, %rd26725, 32;
	and.b64  	%rd26727, %rd26701, 4294967295;
	add.s64 	%rd26728, %rd26726, %rd26727;
	mad.lo.s64 	%rd26729, %rd1534, %rd26723, %rd26728;
	shr.u64 	%rd26730, %rd26729, 32;
	and.b64  	%rd26731, %rd26705, 4294967295;
	add.s64 	%rd26732, %rd26730, %rd26731;
	mad.lo.s64 	%rd26733, %rd1535, %rd26723, %rd26732;
	shr.u64 	%rd26734, %rd26733, 32;
	and.b64  	%rd26735, %rd26709, 4294967295;
	add.s64 	%rd26736, %rd26734, %rd26735;
	mad.lo.s64 	%rd26737, %rd1536, %rd26723, %rd26736;
	shr.u64 	%rd26738, %rd26737, 32;
	and.b64  	%rd26739, %rd26713, 4294967295;
	add.s64 	%rd26740, %rd26738, %rd26739;
	mad.lo.s64 	%rd26741, %rd1537, %rd26723, %rd26740;
	shr.u64 	%rd26742, %rd26741, 32;
	and.b64  	%rd26743, %rd26717, 4294967295;
	add.s64 	%rd26744, %rd26742, %rd26743;
	mad.lo.s64 	%rd26745, %rd1538, %rd26723, %rd26744;
	shr.u64 	%rd26746, %rd26745, 32;
	and.b64  	%rd26747, %rd26721, 4294967295;
	add.s64 	%rd26748, %rd26746, %rd26747;
	mad.lo.s64 	%rd26749, %rd1539, %rd26723, %rd26748;
	shr.u64 	%rd26750, %rd26749, 32;
	mul.wide.u32 	%rd26751, %r5074, %r4932;
	add.s64 	%rd26752, %rd26750, %rd26722;
	add.s64 	%rd26753, %rd26752, %rd26751;
	shr.u64 	%rd26754, %rd26753, 32;
	cvt.u64.u32 	%rd26755, %r4931;
	and.b64  	%rd26756, %rd26729, 4294967295;
	mad.lo.s64 	%rd26757, %rd1533, %rd26755, %rd26756;
	shr.u64 	%rd26758, %rd26757, 32;
	and.b64  	%rd26759, %rd26733, 4294967295;
	add.s64 	%rd26760, %rd26758, %rd26759;
	mad.lo.s64 	%rd26761, %rd1534, %rd26755, %rd26760;
	shr.u64 	%rd26762, %rd26761, 32;
	and.b64  	%rd26763, %rd26737, 4294967295;
	add.s64 	%rd26764, %rd26762, %rd26763;
	mad.lo.s64 	%rd26765, %rd1535, %rd26755, %rd26764;
	shr.u64 	%rd26766, %rd26765, 32;
	and.b64  	%rd26767, %rd26741, 4294967295;
	add.s64 	%rd26768, %rd26766, %rd26767;
	mad.lo.s64 	%rd26769, %rd1536, %rd26755, %rd26768;
	shr.u64 	%rd26770, %rd26769, 32;
	and.b64  	%rd26771, %rd26745, 4294967295;
	add.s64 	%rd26772, %rd26770, %rd26771;
	mad.lo.s64 	%rd26773, %rd1537, %rd26755, %rd26772;
	shr.u64 	%rd26774, %rd26773, 32;
	and.b64  	%rd26775, %rd26749, 4294967295;
	add.s64 	%rd26776, %rd26774, %rd26775;
	mad.lo.s64 	%rd26777, %rd1538, %rd26755, %rd26776;
	shr.u64 	%rd26778, %rd26777, 32;
	and.b64  	%rd26779, %rd26753, 4294967295;
	add.s64 	%rd26780, %rd26778, %rd26779;
	mad.lo.s64 	%rd26781, %rd1539, %rd26755, %rd26780;
	shr.u64 	%rd26782, %rd26781, 32;
	mul.wide.u32 	%rd26783, %r5074, %r4931;
	add.s64 	%rd26784, %rd26782, %rd26754;
	add.s64 	%rd26785, %rd26784, %rd26783;
	shr.u64 	%rd26786, %rd26785, 32;
	cvt.u64.u32 	%rd26787, %r4930;
	and.b64  	%rd26788, %rd26761, 4294967295;
	mad.lo.s64 	%rd26789, %rd1533, %rd26787, %rd26788;
	shr.u64 	%rd26790, %rd26789, 32;
	and.b64  	%rd26791, %rd26765, 4294967295;
	add.s64 	%rd26792, %rd26790, %rd26791;
	mad.lo.s64 	%rd26793, %rd1534, %rd26787, %rd26792;
	shr.u64 	%rd26794, %rd26793, 32;
	and.b64  	%rd26795, %rd26769, 4294967295;
	add.s64 	%rd26796, %rd26794, %rd26795;
	mad.lo.s64 	%rd26797, %rd1535, %rd26787, %rd26796;
	shr.u64 	%rd26798, %rd26797, 32;
	and.b64  	%rd26799, %rd26773, 4294967295;
	add.s64 	%rd26800, %rd26798, %rd26799;
	mad.lo.s64 	%rd26801, %rd1536, %rd26787, %rd26800;
	shr.u64 	%rd26802, %rd26801, 32;
	and.b64  	%rd26803, %rd26777, 4294967295;
	add.s64 	%rd26804, %rd26802, %rd26803;
	mad.lo.s64 	%rd26805, %rd1537, %rd26787, %rd26804;
	shr.u64 	%rd26806, %rd26805, 32;
	and.b64  	%rd26807, %rd26781, 4294967295;
	add.s64 	%rd26808, %rd26806, %rd26807;
	mad.lo.s64 	%rd26809, %rd1538, %rd26787, %rd26808;
	shr.u64 	%rd26810, %rd26809, 32;
	and.b64  	%rd26811, %rd26785, 4294967295;
	add.s64 	%rd26812, %rd26810, %rd26811;
	mad.lo.s64 	%rd26813, %rd1539, %rd26787, %rd26812;
	shr.u64 	%rd26814, %rd26813, 32;
	mul.wide.u32 	%rd26815, %r5074, %r4930;
	add.s64 	%rd26816, %rd26814, %rd26786;
	add.s64 	%rd26817, %rd26816, %rd26815;
	{ .reg .b32 tmp; mov.b64 {tmp, %r4555}, %rd26817; }
	mul.lo.s32 	%r4556, %r943, %r4554;
	cvt.u64.u32 	%rd26818, %r4556;
	and.b64  	%rd26819, %rd26578, 4294967295;
	mad.lo.s64 	%rd26820, %rd1447, %rd26818, %rd26819;
	shr.u64 	%rd26821, %rd26820, 32;
	and.b64  	%rd26822, %rd26597, 4294967295;
	add.s64 	%rd26823, %rd26821, %rd26822;
	mad.lo.s64 	%rd26824, %rd1448, %rd26818, %rd26823;
	cvt.u32.u64 	%r4557, %rd26824;
	shr.u64 	%rd26825, %rd26824, 32;
	and.b64  	%rd26826, %rd26629, 4294967295;
	add.s64 	%rd26827, %rd26825, %rd26826;
	mad.lo.s64 	%rd26828, %rd1449, %rd26818, %rd26827;
	shr.u64 	%rd26829, %rd26828, 32;
	and.b64  	%rd26830, %rd26661, 4294967295;
	add.s64 	%rd26831, %rd26829, %rd26830;
	mad.lo.s64 	%rd26832, %rd1450, %rd26818, %rd26831;
	shr.u64 	%rd26833, %rd26832, 32;
	and.b64  	%rd26834, %rd26693, 4294967295;
	add.s64 	%rd26835, %rd26833, %rd26834;
	mad.lo.s64 	%rd26836, %rd1451, %rd26818, %rd26835;
	shr.u64 	%rd26837, %rd26836, 32;
	and.b64  	%rd26838, %rd26725, 4294967295;
	add.s64 	%rd26839, %rd26837, %rd26838;
	mad.lo.s64 	%rd26840, %rd1452, %rd26818, %rd26839;
	shr.u64 	%rd26841, %rd26840, 32;
	and.b64  	%rd26842, %rd26757, 4294967295;
	add.s64 	%rd26843, %rd26841, %rd26842;
	mad.lo.s64 	%rd26844, %rd1453, %rd26818, %rd26843;
	shr.u64 	%rd26845, %rd26844, 32;
	mul.wide.u32 	%rd26846, %r944, %r4556;
	and.b64  	%rd26847, %rd26789, 4294967295;
	add.s64 	%rd26848, %rd26845, %rd26847;
	add.s64 	%rd26849, %rd26848, %rd26846;
	shr.u64 	%rd26850, %rd26849, 32;
	and.b64  	%rd26851, %rd26793, 4294967295;
	add.s64 	%rd26852, %rd26850, %rd26851;
	shr.u64 	%rd26853, %rd26852, 32;
	and.b64  	%rd26854, %rd26797, 4294967295;
	add.s64 	%rd26855, %rd26853, %rd26854;
	shr.u64 	%rd26856, %rd26855, 32;
	and.b64  	%rd26857, %rd26801, 4294967295;
	add.s64 	%rd26858, %rd26856, %rd26857;
	shr.u64 	%rd26859, %rd26858, 32;
	and.b64  	%rd26860, %rd26805, 4294967295;
	add.s64 	%rd26861, %rd26859, %rd26860;
	shr.u64 	%rd26862, %rd26861, 32;
	and.b64  	%rd26863, %rd26809, 4294967295;
	add.s64 	%rd26864, %rd26862, %rd26863;
	shr.u64 	%rd26865, %rd26864, 32;
	and.b64  	%rd26866, %rd26813, 4294967295;
	add.s64 	%rd26867, %rd26865, %rd26866;
	shr.u64 	%rd26868, %rd26867, 32;
	and.b64  	%rd26869, %rd26817, 4294967295;
	add.s64 	%rd26870, %rd26868, %rd26869;
	{ .reg .b32 tmp; mov.b64 {tmp, %r4558}, %rd26870; }
	add.s32 	%r4559, %r4555, %r4558;
	mul.lo.s32 	%r4560, %r943, %r4557;
	cvt.u64.u32 	%rd26871, %r4560;
	and.b64  	%rd26872, %rd26824, 4294967295;
	mad.lo.s64 	%rd26873, %rd1447, %rd26871, %rd26872;
	shr.u64 	%rd26874, %rd26873, 32;
	and.b64  	%rd26875, %rd26828, 4294967295;
	add.s64 	%rd26876, %rd26874, %rd26875;
	mad.lo.s64 	%rd26877, %rd1448, %rd26871, %rd26876;
	cvt.u32.u64 	%r4561, %rd26877;
	shr.u64 	%rd26878, %rd26877, 32;
	and.b64  	%rd26879, %rd26832, 4294967295;
	add.s64 	%rd26880, %rd26878, %rd26879;
	mad.lo.s64 	%rd26881, %rd1449, %rd26871, %rd26880;
	shr.u64 	%rd26882, %rd26881, 32;
	and.b64  	%rd26883, %rd26836, 4294967295;
	add.s64 	%rd26884, %rd26882, %rd26883;
	mad.lo.s64 	%rd26885, %rd1450, %rd26871, %rd26884;
	shr.u64 	%rd26886, %rd26885, 32;
	and.b64  	%rd26887, %rd26840, 4294967295;
	add.s64 	%rd26888, %rd26886, %rd26887;
	mad.lo.s64 	%rd26889, %rd1451, %rd26871, %rd26888;
	shr.u64 	%rd26890, %rd26889, 32;
	and.b64  	%rd26891, %rd26844, 4294967295;
	add.s64 	%rd26892, %rd26890, %rd26891;
	mad.lo.s64 	%rd26893, %rd1452, %rd26871, %rd26892;
	shr.u64 	%rd26894, %rd26893, 32;
	and.b64  	%rd26895, %rd26849, 4294967295;
	add.s64 	%rd26896, %rd26894, %rd26895;
	mad.lo.s64 	%rd26897, %rd1453, %rd26871, %rd26896;
	shr.u64 	%rd26898, %rd26897, 32;
	mul.wide.u32 	%rd26899, %r944, %r4560;
	and.b64  	%rd26900, %rd26852, 4294967295;
	add.s64 	%rd26901, %rd26898, %rd26900;
	add.s64 	%rd26902, %rd26901, %rd26899;
	shr.u64 	%rd26903, %rd26902, 32;
	and.b64  	%rd26904, %rd26855, 4294967295;
	add.s64 	%rd26905, %rd26903, %rd26904;
	shr.u64 	%rd26906, %rd26905, 32;
	and.b64  	%rd26907, %rd26858, 4294967295;
	add.s64 	%rd26908, %rd26906, %rd26907;
	shr.u64 	%rd26909, %rd26908, 32;
	and.b64  	%rd26910, %rd26861, 4294967295;
	add.s64 	%rd26911, %rd26909, %rd26910;
	shr.u64 	%rd26912, %rd26911, 32;
	and.b64  	%rd26913, %rd26864, 4294967295;
	add.s64 	%rd26914, %rd26912, %rd26913;
	shr.u64 	%rd26915, %rd26914, 32;
	and.b64  	%rd26916, %rd26867, 4294967295;
	add.s64 	%rd26917, %rd26915, %rd26916;
	shr.u64 	%rd26918, %rd26917, 32;
	and.b64  	%rd26919, %rd26870, 4294967295;
	add.s64 	%rd26920, %rd26918, %rd26919;
	{ .reg .b32 tmp; mov.b64 {tmp, %r4562}, %rd26920; }
	add.s32 	%r4563, %r4559, %r4562;
	mul.lo.s32 	%r4564, %r943, %r4561;
	cvt.u64.u32 	%rd26921, %r4564;
	and.b64  	%rd26922, %rd26877, 4294967295;
	mad.lo.s64 	%rd26923, %rd1447, %rd26921, %rd26922;
	shr.u64 	%rd26924, %rd26923, 32;
	and.b64  	%rd26925, %rd26881, 4294967295;
	add.s64 	%rd26926, %rd26924, %rd26925;
	mad.lo.s64 	%rd26927, %rd1448, %rd26921, %rd26926;
	cvt.u32.u64 	%r4565, %rd26927;
	shr.u64 	%rd26928, %rd26927, 32;
	and.b64  	%rd26929, %rd26885, 4294967295;
	add.s64 	%rd26930, %rd26928, %rd26929;
	mad.lo.s64 	%rd26931, %rd1449, %rd26921, %rd26930;
	shr.u64 	%rd26932, %rd26931, 32;
	and.b64  	%rd26933, %rd26889, 4294967295;
	add.s64 	%rd26934, %rd26932, %rd26933;
	mad.lo.s64 	%rd26935, %rd1450, %rd26921, %rd26934;
	shr.u64 	%rd26936, %rd26935, 32;
	and.b64  	%rd26937, %rd26893, 4294967295;
	add.s64 	%rd26938, %rd26936, %rd26937;
	mad.lo.s64 	%rd26939, %rd1451, %rd26921, %rd26938;
	shr.u64 	%rd26940, %rd26939, 32;
	and.b64  	%rd26941, %rd26897, 4294967295;
	add.s64 	%rd26942, %rd26940, %rd26941;
	mad.lo.s64 	%rd26943, %rd1452, %rd26921, %rd26942;
	shr.u64 	%rd26944, %rd26943, 32;
	and.b64  	%rd26945, %rd26902, 4294967295;
	add.s64 	%rd26946, %rd26944, %rd26945;
	mad.lo.s64 	%rd26947, %rd1453, %rd26921, %rd26946;
	shr.u64 	%rd26948, %rd26947, 32;
	mul.wide.u32 	%rd26949, %r944, %r4564;
	and.b64  	%rd26950, %rd26905, 4294967295;
	add.s64 	%rd26951, %rd26948, %rd26950;
	add.s64 	%rd26952, %rd26951, %rd26949;
	shr.u64 	%rd26953, %rd26952, 32;
	and.b64  	%rd26954, %rd26908, 4294967295;
	add.s64 	%rd26955, %rd26953, %rd26954;
	shr.u64 	%rd26956, %rd26955, 32;
	and.b64  	%rd26957, %rd26911, 4294967295;
	add.s64 	%rd26958, %rd26956, %rd26957;
	shr.u64 	%rd26959, %rd26958, 32;
	and.b64  	%rd26960, %rd26914, 4294967295;
	add.s64 	%rd26961, %rd26959, %rd26960;
	shr.u64 	%rd26962, %rd26961, 32;
	and.b64  	%rd26963, %rd26917, 4294967295;
	add.s64 	%rd26964, %rd26962, %rd26963;
	shr.u64 	%rd26965, %rd26964, 32;
	and.b64  	%rd26966, %rd26920, 4294967295;
	add.s64 	%rd26967, %rd26965, %rd26966;
	{ .reg .b32 tmp; mov.b64 {tmp, %r4566}, %rd26967; }
	add.s32 	%r4567, %r4563, %r4566;
	mul.lo.s32 	%r4568, %r943, %r4565;
	cvt.u64.u32 	%rd26968, %r4568;
	and.b64  	%rd26969, %rd26927, 4294967295;
	mad.lo.s64 	%rd26970, %rd1447, %rd26968, %rd26969;
	shr.u64 	%rd26971, %rd26970, 32;
	and.b64  	%rd26972, %rd26931, 4294967295;
	add.s64 	%rd26973, %rd26971, %rd26972;
	mad.lo.s64 	%rd26974, %rd1448, %rd26968, %rd26973;
	cvt.u32.u64 	%r4569, %rd26974;
	shr.u64 	%rd26975, %rd26974, 32;
	and.b64  	%rd26976, %rd26935, 4294967295;
	add.s64 	%rd26977, %rd26975, %rd26976;
	mad.lo.s64 	%rd26978, %rd1449, %rd26968, %rd26977;
	shr.u64 	%rd26979, %rd26978, 32;
	and.b64  	%rd26980, %rd26939, 4294967295;
	add.s64 	%rd26981, %rd26979, %rd26980;
	mad.lo.s64 	%rd26982, %rd1450, %rd26968, %rd26981;
	shr.u64 	%rd26983, %rd26982, 32;
	and.b64  	%rd26984, %rd26943, 4294967295;
	add.s64 	%rd26985, %rd26983, %rd26984;
	mad.lo.s64 	%rd26986, %rd1451, %rd26968, %rd26985;
	shr.u64 	%rd26987, %rd26986, 32;
	and.b64  	%rd26988, %rd26947, 4294967295;
	add.s64 	%rd26989, %rd26987, %rd26988;
	mad.lo.s64 	%rd26990, %rd1452, %rd26968, %rd26989;
	shr.u64 	%rd26991, %rd26990, 32;
	and.b64  	%rd26992, %rd26952, 4294967295;
	add.s64 	%rd26993, %rd26991, %rd26992;
	mad.lo.s64 	%rd26994, %rd1453, %rd26968, %rd26993;
	shr.u64 	%rd26995, %rd26994, 32;
	mul.wide.u32 	%rd26996, %r944, %r4568;
	and.b64  	%rd26997, %rd26955, 4294967295;
	add.s64 	%rd26998, %rd26995, %rd26997;
	add.s64 	%rd26999, %rd26998, %rd26996;
	shr.u64 	%rd27000, %rd26999, 32;
	and.b64  	%rd27001, %rd26958, 4294967295;
	add.s64 	%rd27002, %rd27000, %rd27001;
	shr.u64 	%rd27003, %rd27002, 32;
	and.b64  	%rd27004, %rd26961, 4294967295;
	add.s64 	%rd27005, %rd27003, %rd27004;
	shr.u64 	%rd27006, %rd27005, 32;
	and.b64  	%rd27007, %rd26964, 4294967295;
	add.s64 	%rd27008, %rd27006, %rd27007;
	shr.u64 	%rd27009, %rd27008, 32;
	and.b64  	%rd27010, %rd26967, 4294967295;
	add.s64 	%rd27011, %rd27009, %rd27010;
	{ .reg .b32 tmp; mov.b64 {tmp, %r4570}, %rd27011; }
	add.s32 	%r4571, %r4567, %r4570;
	mul.lo.s32 	%r4572, %r943, %r4569;
	cvt.u64.u32 	%rd27012, %r4572;
	and.b64  	%rd27013, %rd26974, 4294967295;
	mad.lo.s64 	%rd27014, %rd1447, %rd27012, %rd27013;
	shr.u64 	%rd27015, %rd27014, 32;
	and.b64  	%rd27016, %rd26978, 4294967295;
	add.s64 	%rd27017, %rd27015, %rd27016;
	mad.lo.s64 	%rd27018, %rd1448, %rd27012, %rd27017;
	cvt.u32.u64 	%r4573, %rd27018;
	shr.u64 	%rd27019, %rd27018, 32;
	and.b64  	%rd27020, %rd26982, 4294967295;
	add.s64 	%rd27021, %rd27019, %rd27020;
	mad.lo.s64 	%rd27022, %rd1449, %rd27012, %rd27021;
	shr.u64 	%rd27023, %rd27022, 32;
	and.b64  	%rd27024, %rd26986, 4294967295;
	add.s64 	%rd27025, %rd27023, %rd27024;
	mad.lo.s64 	%rd27026, %rd1450, %rd27012, %rd27025;
	shr.u64 	%rd27027, %rd27026, 32;
	and.b64  	%rd27028, %rd26990, 4294967295;
	add.s64 	%rd27029, %rd27027, %rd27028;
	mad.lo.s64 	%rd27030, %rd1451, %rd27012, %rd27029;
	shr.u64 	%rd27031, %rd27030, 32;
	and.b64  	%rd27032, %rd26994, 4294967295;
	add.s64 	%rd27033, %rd27031, %rd27032;
	mad.lo.s64 	%rd27034, %rd1452, %rd27012, %rd27033;
	shr.u64 	%rd27035, %rd27034, 32;
	and.b64  	%rd27036, %rd26999, 4294967295;
	add.s64 	%rd27037, %rd27035, %rd27036;
	mad.lo.s64 	%rd27038, %rd1453, %rd27012, %rd27037;
	shr.u64 	%rd27039, %rd27038, 32;
	mul.wide.u32 	%rd27040, %r944, %r4572;
	and.b64  	%rd27041, %rd27002, 4294967295;
	add.s64 	%rd27042, %rd27039, %rd27041;
	add.s64 	%rd27043, %rd27042, %rd27040;
	shr.u64 	%rd27044, %rd27043, 32;
	and.b64  	%rd27045, %rd27005, 4294967295;
	add.s64 	%rd27046, %rd27044, %rd27045;
	shr.u64 	%rd27047, %rd27046, 32;
	and.b64  	%rd27048, %rd27008, 4294967295;
	add.s64 	%rd27049, %rd27047, %rd27048;
	shr.u64 	%rd27050, %rd27049, 32;
	and.b64  	%rd27051, %rd27011, 4294967295;
	add.s64 	%rd27052, %rd27050, %rd27051;
	{ .reg .b32 tmp; mov.b64 {tmp, %r4574}, %rd27052; }
	add.s32 	%r4575, %r4571, %r4574;
	mul.lo.s32 	%r4576, %r943, %r4573;
	cvt.u64.u32 	%rd27053, %r4576;
	and.b64  	%rd27054, %rd27018, 4294967295;
	mad.lo.s64 	%rd27055, %rd1447, %rd27053, %rd27054;
	shr.u64 	%rd27056, %rd27055, 32;
	and.b64  	%rd27057, %rd27022, 4294967295;
	add.s64 	%rd27058, %rd27056, %rd27057;
	mad.lo.s64 	%rd27059, %rd1448, %rd27053, %rd27058;
	cvt.u32.u64 	%r4577, %rd27059;
	shr.u64 	%rd27060, %rd27059, 32;
	and.b64  	%rd27061, %rd27026, 4294967295;
	add.s64 	%rd27062, %rd27060, %rd27061;
	mad.lo.s64 	%rd27063, %rd1449, %rd27053, %rd27062;
	shr.u64 	%rd27064, %rd27063, 32;
	and.b64  	%rd27065, %rd27030, 4294967295;
	add.s64 	%rd27066, %rd27064, %rd27065;
	mad.lo.s64 	%rd27067, %rd1450, %rd27053, %rd27066;
	shr.u64 	%rd27068, %rd27067, 32;
	and.b64  	%rd27069, %rd27034, 4294967295;
	add.s64 	%rd27070, %rd27068, %rd27069;
	mad.lo.s64 	%rd27071, %rd1451, %rd27053, %rd27070;
	shr.u64 	%rd27072, %rd27071, 32;
	and.b64  	%rd27073, %rd27038, 4294967295;
	add.s64 	%rd27074, %rd27072, %rd27073;
	mad.lo.s64 	%rd27075, %rd1452, %rd27053, %rd27074;
	shr.u64 	%rd27076, %rd27075, 32;
	and.b64  	%rd27077, %rd27043, 4294967295;
	add.s64 	%rd27078, %rd27076, %rd27077;
	mad.lo.s64 	%rd27079, %rd1453, %rd27053, %rd27078;
	shr.u64 	%rd27080, %rd27079, 32;
	mul.wide.u32 	%rd27081, %r944, %r4576;
	and.b64  	%rd27082, %rd27046, 4294967295;
	add.s64 	%rd27083, %rd27080, %rd27082;
	add.s64 	%rd27084, %rd27083, %rd27081;
	shr.u64 	%rd27085, %rd27084, 32;
	and.b64  	%rd27086, %rd27049, 4294967295;
	add.s64 	%rd27087, %rd27085, %rd27086;
	shr.u64 	%rd27088, %rd27087, 32;
	and.b64  	%rd27089, %rd27052, 4294967295;
	add.s64 	%rd27090, %rd27088, %rd27089;
	{ .reg .b32 tmp; mov.b64 {tmp, %r4578}, %rd27090; }
	add.s32 	%r4579, %r4575, %r4578;
	mul.lo.s32 	%r4580, %r943, %r4577;
	cvt.u64.u32 	%rd27091, %r4580;
	and.b64  	%rd27092, %rd27059, 4294967295;
	mad.lo.s64 	%rd27093, %rd1447, %rd27091, %rd27092;
	shr.u64 	%rd27094, %rd27093, 32;
	and.b64  	%rd27095, %rd27063, 4294967295;
	add.s64 	%rd27096, %rd27094, %rd27095;
	mad.lo.s64 	%rd27097, %rd1448, %rd27091, %rd27096;
	cvt.u32.u64 	%r4581, %rd27097;
	shr.u64 	%rd27098, %rd27097, 32;
	and.b64  	%rd27099, %rd27067, 4294967295;
	add.s64 	%rd27100, %rd27098, %rd27099;
	mad.lo.s64 	%rd27101, %rd1449, %rd27091, %rd27100;
	shr.u64 	%rd27102, %rd27101, 32;
	and.b64  	%rd27103, %rd27071, 4294967295;
	add.s64 	%rd27104, %rd27102, %rd27103;
	mad.lo.s64 	%rd27105, %rd1450, %rd27091, %rd27104;
	shr.u64 	%rd27106, %rd27105, 32;
	and.b64  	%rd27107, %rd27075, 4294967295;
	add.s64 	%rd27108, %rd27106, %rd27107;
	mad.lo.s64 	%rd27109, %rd1451, %rd27091, %rd27108;
	shr.u64 	%rd27110, %rd27109, 32;
	and.b64  	%rd27111, %rd27079, 4294967295;
	add.s64 	%rd27112, %rd27110, %rd27111;
	mad.lo.s64 	%rd27113, %rd1452, %rd27091, %rd27112;
	shr.u64 	%rd27114, %rd27113, 32;
	and.b64  	%rd27115, %rd27084, 4294967295;
	add.s64 	%rd27116, %rd27114, %rd27115;
	mad.lo.s64 	%rd27117, %rd1453, %rd27091, %rd27116;
	shr.u64 	%rd27118, %rd27117, 32;
	mul.wide.u32 	%rd27119, %r944, %r4580;
	and.b64  	%rd27120, %rd27087, 4294967295;
	add.s64 	%rd27121, %rd27118, %rd27120;
	add.s64 	%rd27122, %rd27121, %rd27119;
	shr.u64 	%rd27123, %rd27122, 32;
	and.b64  	%rd27124, %rd27090, 4294967295;
	add.s64 	%rd27125, %rd27123, %rd27124;
	{ .reg .b32 tmp; mov.b64 {tmp, %r4582}, %rd27125; }
	add.s32 	%r4583, %r4579, %r4582;
	mul.lo.s32 	%r4584, %r943, %r4581;
	cvt.u64.u32 	%rd27126, %r4584;
	and.b64  	%rd27127, %rd27097, 4294967295;
	mad.lo.s64 	%rd27128, %rd1447, %rd27126, %rd27127;
	shr.u64 	%rd27129, %rd27128, 32;
	and.b64  	%rd27130, %rd27101, 4294967295;
	add.s64 	%rd27131, %rd27129, %rd27130;
	mad.lo.s64 	%rd1561, %rd1448, %rd27126, %rd27131;
	cvt.u32.u64 	%r1298, %rd1561;
	shr.u64 	%rd27132, %rd1561, 32;
	and.b64  	%rd27133, %rd27105, 4294967295;
	add.s64 	%rd27134, %rd27132, %rd27133;
	mad.lo.s64 	%rd1562, %rd1449, %rd27126, %rd27134;
	cvt.u32.u64 	%r1299, %rd1562;
	shr.u64 	%rd27135, %rd1562, 32;
	and.b64  	%rd27136, %rd27109, 4294967295;
	add.s64 	%rd27137, %rd27135, %rd27136;
	mad.lo.s64 	%rd1563, %rd1450, %rd27126, %rd27137;
	cvt.u32.u64 	%r1300, %rd1563;
	shr.u64 	%rd27138, %rd1563, 32;
	and.b64  	%rd27139, %rd27113, 4294967295;
	add.s64 	%rd27140, %rd27138, %rd27139;
	mad.lo.s64 	%rd1564, %rd1451, %rd27126, %rd27140;
	cvt.u32.u64 	%r1301, %rd1564;
	shr.u64 	%rd27141, %rd1564, 32;
	and.b64  	%rd27142, %rd27117, 4294967295;
	add.s64 	%rd27143, %rd27141, %rd27142;
	mad.lo.s64 	%rd1565, %rd1452, %rd27126, %rd27143;
	cvt.u32.u64 	%r1302, %rd1565;
	shr.u64 	%rd27144, %rd1565, 32;
	and.b64  	%rd27145, %rd27122, 4294967295;
	add.s64 	%rd27146, %rd27144, %rd27145;
	mad.lo.s64 	%rd1566, %rd1453, %rd27126, %rd27146;
	cvt.u32.u64 	%r1303, %rd1566;
	shr.u64 	%rd27147, %rd1566, 32;
	mul.wide.u32 	%rd27148, %r944, %r4584;
	and.b64  	%rd27149, %rd27125, 4294967295;
	add.s64 	%rd27150, %rd27147, %rd27149;
	add.s64 	%rd1567, %rd27150, %rd27148;
	cvt.u32.u64 	%r1304, %rd1567;
	{ .reg .b32 tmp; mov.b64 {tmp, %r4585}, %rd1567; }
	add.s32 	%r1305, %r4583, %r4585;
	st.global.u32 	[%rd1], %r1298;
	st.global.u32 	[%rd1+4], %r1299;
	st.global.u32 	[%rd1+8], %r1300;
	st.global.u32 	[%rd1+12], %r1301;
	st.global.u32 	[%rd1+16], %r1302;
	st.global.u32 	[%rd1+20], %r1303;
	st.global.u32 	[%rd1+24], %r1304;
	st.global.u32 	[%rd1+28], %r1305;
	setp.gt.u32 	%p1176, %r1305, %r944;
	@%p1176 bra 	$L__BB4_1059;
	setp.lt.u32 	%p1177, %r1305, %r944;
	@%p1177 bra 	$L__BB4_1060;
	cvt.u32.u64 	%r4586, %rd1453;
	setp.lt.u32 	%p1178, %r4586, %r1304;
	@%p1178 bra 	$L__BB4_1059;
	setp.gt.u32 	%p1179, %r4586, %r1304;
	@%p1179 bra 	$L__BB4_1060;
	cvt.u32.u64 	%r4588, %rd1452;
	setp.lt.u32 	%p1180, %r4588, %r1303;
	@%p1180 bra 	$L__BB4_1059;
	setp.gt.u32 	%p1181, %r4588, %r1303;
	@%p1181 bra 	$L__BB4_1060;
	cvt.u32.u64 	%r4590, %rd1451;
	setp.lt.u32 	%p1182, %r4590, %r1302;
	@%p1182 bra 	$L__BB4_1059;
	setp.gt.u32 	%p1183, %r4590, %r1302;
	@%p1183 bra 	$L__BB4_1060;
	cvt.u32.u64 	%r4592, %rd1450;
	setp.lt.u32 	%p1184, %r4592, %r1301;
	@%p1184 bra 	$L__BB4_1059;
	setp.gt.u32 	%p1185, %r4592, %r1301;
	@%p1185 bra 	$L__BB4_1060;
	cvt.u32.u64 	%r4594, %rd1449;
	setp.lt.u32 	%p1186, %r4594, %r1300;
	@%p1186 bra 	$L__BB4_1059;
	setp.gt.u32 	%p1187, %r4594, %r1300;
	@%p1187 bra 	$L__BB4_1060;
	cvt.u32.u64 	%r4596, %rd1448;
	setp.lt.u32 	%p1188, %r4596, %r1299;
	@%p1188 bra 	$L__BB4_1059;
	cvt.u32.u64 	%r4598, %rd1447;
	setp.gt.u32 	%p1189, %r4596, %r1299;
	setp.gt.u32 	%p1190, %r4598, %r1298;
	or.pred  	%p1191, %p1189, %p1190;
	@%p1191 bra 	$L__BB4_1060;
$L__BB4_1059:
	and.b64  	%rd27152, %rd1561, 4294967295;
	sub.s64 	%rd27153, %rd27152, %rd1447;
	shr.u64 	%rd27154, %rd27153, 63;
	st.global.u32 	[%rd1], %rd27153;
	and.b64  	%rd27155, %rd1562, 4294967295;
	add.s64 	%rd27156, %rd27154, %rd1448;
	sub.s64 	%rd27157, %rd27155, %rd27156;
	shr.u64 	%rd27158, %rd27157, 63;
	st.global.u32 	[%rd1+4], %rd27157;
	and.b64  	%rd27159, %rd1563, 4294967295;
	add.s64 	%rd27160, %rd27158, %rd1449;
	sub.s64 	%rd27161, %rd27159, %rd27160;
	shr.u64 	%rd27162, %rd27161, 63;
	st.global.u32 	[%rd1+8], %rd27161;
	and.b64  	%rd27163, %rd1564, 4294967295;
	add.s64 	%rd27164, %rd27162, %rd1450;
	sub.s64 	%rd27165, %rd27163, %rd27164;
	shr.u64 	%rd27166, %rd27165, 63;
	st.global.u32 	[%rd1+12], %rd27165;
	and.b64  	%rd27167, %rd1565, 4294967295;
	add.s64 	%rd27168, %rd27166, %rd1451;
	sub.s64 	%rd27169, %rd27167, %rd27168;
	shr.u64 	%rd27170, %rd27169, 63;
	st.global.u32 	[%rd1+16], %rd27169;
	and.b64  	%rd27171, %rd1566, 4294967295;
	add.s64 	%rd27172, %rd27170, %rd1452;
	sub.s64 	%rd27173, %rd27171, %rd27172;
	shr.u64 	%rd27174, %rd27173, 63;
	st.global.u32 	[%rd1+20], %rd27173;
	and.b64  	%rd27175, %rd1567, 4294967295;
	add.s64 	%rd27176, %rd27174, %rd1453;
	sub.s64 	%rd27177, %rd27175, %rd27176;
	shr.u64 	%rd27178, %rd27177, 63;
	st.global.u32 	[%rd1+24], %rd27177;
	cvt.u32.u64 	%r4599, %rd27178;
	add.s32 	%r4600, %r944, %r4599;
	sub.s32 	%r4601, %r1305, %r4600;
	st.global.u32 	[%rd1+28], %r4601;
$L__BB4_1060:
	cvt.u64.u32 	%rd27179, %r4929;
	and.b64  	%rd27180, %rd28195, 4294967295;
	mul.lo.s64 	%rd27181, %rd27180, %rd27179;
	cvt.u32.u64 	%r4602, %rd27181;
	shr.u64 	%rd27182, %rd27181, 32;
	and.b64  	%rd27183, %rd28196, 4294967295;
	mad.lo.s64 	%rd27184, %rd27183, %rd27179, %rd27182;
	shr.u64 	%rd27185, %rd27184, 32;
	and.b64  	%rd27186, %rd28197, 4294967295;
	mad.lo.s64 	%rd27187, %rd27186, %rd27179, %rd27185;
	shr.u64 	%rd27188, %rd27187, 32;
	and.b64  	%rd27189, %rd28198, 4294967295;
	mad.lo.s64 	%rd27190, %rd27189, %rd27179, %rd27188;
	shr.u64 	%rd27191, %rd27190, 32;
	and.b64  	%rd27192, %rd28199, 4294967295;
	mad.lo.s64 	%rd27193, %rd27192, %rd27179, %rd27191;
	shr.u64 	%rd27194, %rd27193, 32;
	and.b64  	%rd27195, %rd28200, 4294967295;
	mad.lo.s64 	%rd27196, %rd27195, %rd27179, %rd27194;
	shr.u64 	%rd27197, %rd27196, 32;
	and.b64  	%rd27198, %rd28201, 4294967295;
	mad.lo.s64 	%rd27199, %rd27198, %rd27179, %rd27197;
	shr.u64 	%rd27200, %rd27199, 32;
	mul.wide.u32 	%rd27201, %r5075, %r4929;
	add.s64 	%rd27202, %rd27200, %rd27201;
	shr.u64 	%rd27203, %rd27202, 32;
	cvt.u64.u32 	%rd27204, %r4928;
	and.b64  	%rd27205, %rd27184, 4294967295;
	mad.lo.s64 	%rd27206, %rd27180, %rd27204, %rd27205;
	shr.u64 	%rd27207, %rd27206, 32;
	and.b64  	%rd27208, %rd27187, 4294967295;
	add.s64 	%rd27209, %rd27207, %rd27208;
	mad.lo.s64 	%rd27210, %rd27183, %rd27204, %rd27209;
	shr.u64 	%rd27211, %rd27210, 32;
	and.b64  	%rd27212, %rd27190, 4294967295;
	add.s64 	%rd27213, %rd27211, %rd27212;
	mad.lo.s64 	%rd27214, %rd27186, %rd27204, %rd27213;
	shr.u64 	%rd27215, %rd27214, 32;
	and.b64  	%rd27216, %rd27193, 4294967295;
	add.s64 	%rd27217, %rd27215, %rd27216;
	mad.lo.s64 	%rd27218, %rd27189, %rd27204, %rd27217;
	shr.u64 	%rd27219, %rd27218, 32;
	and.b64  	%rd27220, %rd27196, 4294967295;
	add.s64 	%rd27221, %rd27219, %rd27220;
	mad.lo.s64 	%rd27222, %rd27192, %rd27204, %rd27221;
	shr.u64 	%rd27223, %rd27222, 32;
	and.b64  	%rd27224, %rd27199, 4294967295;
	add.s64 	%rd27225, %rd27223, %rd27224;
	mad.lo.s64 	%rd27226, %rd27195, %rd27204, %rd27225;
	shr.u64 	%rd27227, %rd27226, 32;
	and.b64  	%rd27228, %rd27202, 4294967295;
	add.s64 	%rd27229, %rd27227, %rd27228;
	mad.lo.s64 	%rd27230, %rd27198, %rd27204, %rd27229;
	shr.u64 	%rd27231, %rd27230, 32;
	mul.wide.u32 	%rd27232, %r5075, %r4928;
	add.s64 	%rd27233, %rd27231, %rd27203;
	add.s64 	%rd27234, %rd27233, %rd27232;
	shr.u64 	%rd27235, %rd27234, 32;
	cvt.u64.u32 	%rd27236, %r4927;
	and.b64  	%rd27237, %rd27210, 4294967295;
	mad.lo.s64 	%rd27238, %rd27180, %rd27236, %rd27237;
	shr.u64 	%rd27239, %rd27238, 32;
	and.b64  	%rd27240, %rd27214, 4294967295;
	add.s64 	%rd27241, %rd27239, %rd27240;
	mad.lo.s64 	%rd27242, %rd27183, %rd27236, %rd27241;
	shr.u64 	%rd27243, %rd27242, 32;
	and.b64  	%rd27244, %rd27218, 4294967295;
	add.s64 	%rd27245, %rd27243, %rd27244;
	mad.lo.s64 	%rd27246, %rd27186, %rd27236, %rd27245;
	shr.u64 	%rd27247, %rd27246, 32;
	and.b64  	%rd27248, %rd27222, 4294967295;
	add.s64 	%rd27249, %rd27247, %rd27248;
	mad.lo.s64 	%rd27250, %rd27189, %rd27236, %rd27249;
	shr.u64 	%rd27251, %rd27250, 32;
	and.b64  	%rd27252, %rd27226, 4294967295;
	add.s64 	%rd27253, %rd27251, %rd27252;
	mad.lo.s64 	%rd27254, %rd27192, %rd27236, %rd27253;
	shr.u64 	%rd27255, %rd27254, 32;
	and.b64  	%rd27256, %rd27230, 4294967295;
	add.s64 	%rd27257, %rd27255, %rd27256;
	mad.lo.s64 	%rd27258, %rd27195, %rd27236, %rd27257;
	shr.u64 	%rd27259, %rd27258, 32;
	and.b64  	%rd27260, %rd27234, 4294967295;
	add.s64 	%rd27261, %rd27259, %rd27260;
	mad.lo.s64 	%rd27262, %rd27198, %rd27236, %rd27261;
	shr.u64 	%rd27263, %rd27262, 32;
	mul.wide.u32 	%rd27264, %r5075, %r4927;
	add.s64 	%rd27265, %rd27263, %rd27235;
	add.s64 	%rd27266, %rd27265, %rd27264;
	shr.u64 	%rd27267, %rd27266, 32;
	cvt.u64.u32 	%rd27268, %r4926;
	and.b64  	%rd27269, %rd27242, 4294967295;
	mad.lo.s64 	%rd27270, %rd27180, %rd27268, %rd27269;
	shr.u64 	%rd27271, %rd27270, 32;
	and.b64  	%rd27272, %rd27246, 4294967295;
	add.s64 	%rd27273, %rd27271, %rd27272;
	mad.lo.s64 	%rd27274, %rd27183, %rd27268, %rd27273;
	shr.u64 	%rd27275, %rd27274, 32;
	and.b64  	%rd27276, %rd27250, 4294967295;
	add.s64 	%rd27277, %rd27275, %rd27276;
	mad.lo.s64 	%rd27278, %rd27186, %rd27268, %rd27277;
	shr.u64 	%rd27279, %rd27278, 32;
	and.b64  	%rd27280, %rd27254, 4294967295;
	add.s64 	%rd27281, %rd27279, %rd27280;
	mad.lo.s64 	%rd27282, %rd27189, %rd27268, %rd27281;
	shr.u64 	%rd27283, %rd27282, 32;
	and.b64  	%rd27284, %rd27258, 4294967295;
	add.s64 	%rd27285, %rd27283, %rd27284;
	mad.lo.s64 	%rd27286, %rd27192, %rd27268, %rd27285;
	shr.u64 	%rd27287, %rd27286, 32;
	and.b64  	%rd27288, %rd27262, 4294967295;
	add.s64 	%rd27289, %rd27287, %rd27288;
	mad.lo.s64 	%rd27290, %rd27195, %rd27268, %rd27289;
	shr.u64 	%rd27291, %rd27290, 32;
	and.b64  	%rd27292, %rd27266, 4294967295;
	add.s64 	%rd27293, %rd27291, %rd27292;
	mad.lo.s64 	%rd27294, %rd27198, %rd27268, %rd27293;
	shr.u64 	%rd27295, %rd27294, 32;
	mul.wide.u32 	%rd27296, %r5075, %r4926;
	add.s64 	%rd27297, %rd27295, %rd27267;
	add.s64 	%rd27298, %rd27297, %rd27296;
	shr.u64 	%rd27299, %rd27298, 32;
	cvt.u64.u32 	%rd27300, %r4925;
	and.b64  	%rd27301, %rd27274, 4294967295;
	mad.lo.s64 	%rd27302, %rd27180, %rd27300, %rd27301;
	shr.u64 	%rd27303, %rd27302, 32;
	and.b64  	%rd27304, %rd27278, 4294967295;
	add.s64 	%rd27305, %rd27303, %rd27304;
	mad.lo.s64 	%rd27306, %rd27183, %rd27300, %rd27305;
	shr.u64 	%rd27307, %rd27306, 32;
	and.b64  	%rd27308, %rd27282, 4294967295;
	add.s64 	%rd27309, %rd27307, %rd27308;
	mad.lo.s64 	%rd27310, %rd27186, %rd27300, %rd27309;
	shr.u64 	%rd27311, %rd27310, 32;
	and.b64  	%rd27312, %rd27286, 4294967295;
	add.s64 	%rd27313, %rd27311, %rd27312;
	mad.lo.s64 	%rd27314, %rd27189, %rd27300, %rd27313;
	shr.u64 	%rd27315, %rd27314, 32;
	and.b64  	%rd27316, %rd27290, 4294967295;
	add.s64 	%rd27317, %rd27315, %rd27316;
	mad.lo.s64 	%rd27318, %rd27192, %rd27300, %rd27317;
	shr.u64 	%rd27319, %rd27318, 32;
	and.b64  	%rd27320, %rd27294, 4294967295;
	add.s64 	%rd27321, %rd27319, %rd27320;
	mad.lo.s64 	%rd27322, %rd27195, %rd27300, %rd27321;
	shr.u64 	%rd27323, %rd27322, 32;
	and.b64  	%rd27324, %rd27298, 4294967295;
	add.s64 	%rd27325, %rd27323, %rd27324;
	mad.lo.s64 	%rd27326, %rd27198, %rd27300, %rd27325;
	shr.u64 	%rd27327, %rd27326, 32;
	mul.wide.u32 	%rd27328, %r5075, %r4925;
	add.s64 	%rd27329, %rd27327, %rd27299;
	add.s64 	%rd27330, %rd27329, %rd27328;
	shr.u64 	%rd27331, %rd27330, 32;
	cvt.u64.u32 	%rd27332, %r4924;
	and.b64  	%rd27333, %rd27306, 4294967295;
	mad.lo.s64 	%rd27334, %rd27180, %rd27332, %rd27333;
	shr.u64 	%rd27335, %rd27334, 32;
	and.b64  	%rd27336, %rd27310, 4294967295;
	add.s64 	%rd27337, %rd27335, %rd27336;
	mad.lo.s64 	%rd27338, %rd27183, %rd27332, %rd27337;
	shr.u64 	%rd27339, %rd27338, 32;
	and.b64  	%rd27340, %rd27314, 4294967295;
	add.s64 	%rd27341, %rd27339, %rd27340;
	mad.lo.s64 	%rd27342, %rd27186, %rd27332, %rd27341;
	shr.u64 	%rd27343, %rd27342, 32;
	and.b64  	%rd27344, %rd27318, 4294967295;
	add.s64 	%rd27345, %rd27343, %rd27344;
	mad.lo.s64 	%rd27346, %rd27189, %rd27332, %rd27345;
	shr.u64 	%rd27347, %rd27346, 32;
	and.b64  	%rd27348, %rd27322, 4294967295;
	add.s64 	%rd27349, %rd27347, %rd27348;
	mad.lo.s64 	%rd27350, %rd27192, %rd27332, %rd27349;
	shr.u64 	%rd27351, %rd27350, 32;
	and.b64  	%rd27352, %rd27326, 4294967295;
	add.s64 	%rd27353, %rd27351, %rd27352;
	mad.lo.s64 	%rd27354, %rd27195, %rd27332, %rd27353;
	shr.u64 	%rd27355, %rd27354, 32;
	and.b64  	%rd27356, %rd27330, 4294967295;
	add.s64 	%rd27357, %rd27355, %rd27356;
	mad.lo.s64 	%rd27358, %rd27198, %rd27332, %rd27357;
	shr.u64 	%rd27359, %rd27358, 32;
	mul.wide.u32 	%rd27360, %r5075, %r4924;
	add.s64 	%rd27361, %rd27359, %rd27331;
	add.s64 	%rd27362, %rd27361, %rd27360;
	shr.u64 	%rd27363, %rd27362, 32;
	cvt.u64.u32 	%rd27364, %r4923;
	and.b64  	%rd27365, %rd27338, 4294967295;
	mad.lo.s64 	%rd27366, %rd27180, %rd27364, %rd27365;
	shr.u64 	%rd27367, %rd27366, 32;
	and.b64  	%rd27368, %rd27342, 4294967295;
	add.s64 	%rd27369, %rd27367, %rd27368;
	mad.lo.s64 	%rd27370, %rd27183, %rd27364, %rd27369;
	shr.u64 	%rd27371, %rd27370, 32;
	and.b64  	%rd27372, %rd27346, 4294967295;
	add.s64 	%rd27373, %rd27371, %rd27372;
	mad.lo.s64 	%rd27374, %rd27186, %rd27364, %rd27373;
	shr.u64 	%rd27375, %rd27374, 32;
	and.b64  	%rd27376, %rd27350, 4294967295;
	add.s64 	%rd27377, %rd27375, %rd27376;
	mad.lo.s64 	%rd27378, %rd27189, %rd27364, %rd27377;
	shr.u64 	%rd27379, %rd27378, 32;
	and.b64  	%rd27380, %rd27354, 4294967295;
	add.s64 	%rd27381, %rd27379, %rd27380;
	mad.lo.s64 	%rd27382, %rd27192, %rd27364, %rd27381;
	shr.u64 	%rd27383, %rd27382, 32;
	and.b64  	%rd27384, %rd27358, 4294967295;
	add.s64 	%rd27385, %rd27383, %rd27384;
	mad.lo.s64 	%rd27386, %rd27195, %rd27364, %rd27385;
	shr.u64 	%rd27387, %rd27386, 32;
	and.b64  	%rd27388, %rd27362, 4294967295;
	add.s64 	%rd27389, %rd27387, %rd27388;
	mad.lo.s64 	%rd27390, %rd27198, %rd27364, %rd27389;
	shr.u64 	%rd27391, %rd27390, 32;
	mul.wide.u32 	%rd27392, %r5075, %r4923;
	add.s64 	%rd27393, %rd27391, %rd27363;
	add.s64 	%rd27394, %rd27393, %rd27392;
	shr.u64 	%rd27395, %rd27394, 32;
	cvt.u64.u32 	%rd27396, %r4922;
	and.b64  	%rd27397, %rd27370, 4294967295;
	mad.lo.s64 	%rd27398, %rd27180, %rd27396, %rd27397;
	shr.u64 	%rd27399, %rd27398, 32;
	and.b64  	%rd27400, %rd27374, 4294967295;
	add.s64 	%rd27401, %rd27399, %rd27400;
	mad.lo.s64 	%rd27402, %rd27183, %rd27396, %rd27401;
	shr.u64 	%rd27403, %rd27402, 32;
	and.b64  	%rd27404, %rd27378, 4294967295;
	add.s64 	%rd27405, %rd27403, %rd27404;
	mad.lo.s64 	%rd27406, %rd27186, %rd27396, %rd27405;
	shr.u64 	%rd27407, %rd27406, 32;
	and.b64  	%rd27408, %rd27382, 4294967295;
	add.s64 	%rd27409, %rd27407, %rd27408;
	mad.lo.s64 	%rd27410, %rd27189, %rd27396, %rd27409;
	shr.u64 	%rd27411, %rd27410, 32;
	and.b64  	%rd27412, %rd27386, 4294967295;
	add.s64 	%rd27413, %rd27411, %rd27412;
	mad.lo.s64 	%rd27414, %rd27192, %rd27396, %rd27413;
	shr.u64 	%rd27415, %rd27414, 32;
	and.b64  	%rd27416, %rd27390, 4294967295;
	add.s64 	%rd27417, %rd27415, %rd27416;
	mad.lo.s64 	%rd27418, %rd27195, %rd27396, %rd27417;
	shr.u64 	%rd27419, %rd27418, 32;
	and.b64  	%rd27420, %rd27394, 4294967295;
	add.s64 	%rd27421, %rd27419, %rd27420;
	mad.lo.s64 	%rd27422, %rd27198, %rd27396, %rd27421;
	shr.u64 	%rd27423, %rd27422, 32;
	mul.wide.u32 	%rd27424, %r5075, %r4922;
	add.s64 	%rd27425, %rd27423, %rd27395;
	add.s64 	%rd27426, %rd27425, %rd27424;
	{ .reg .b32 tmp; mov.b64 {tmp, %r4603}, %rd27426; }
	mul.lo.s32 	%r4604, %r943, %r4602;
	cvt.u64.u32 	%rd27427, %r4604;
	and.b64  	%rd27428, %rd27181, 4294967295;
	mad.lo.s64 	%rd27429, %rd1447, %rd27427, %rd27428;
	shr.u64 	%rd27430, %rd27429, 32;
	and.b64  	%rd27431, %rd27206, 4294967295;
	add.s64 	%rd27432, %rd27430, %rd27431;
	mad.lo.s64 	%rd27433, %rd1448, %rd27427, %rd27432;
	cvt.u32.u64 	%r4605, %rd27433;
	shr.u64 	%rd27434, %rd27433, 32;
	and.b64  	%rd27435, %rd27238, 4294967295;
	add.s64 	%rd27436, %rd27434, %rd27435;
	mad.lo.s64 	%rd27437, %rd1449, %rd27427, %rd27436;
	shr.u64 	%rd27438, %rd27437, 32;
	and.b64  	%rd27439, %rd27270, 4294967295;
	add.s64 	%rd27440, %rd27438, %rd27439;
	mad.lo.s64 	%rd27441, %rd1450, %rd27427, %rd27440;
	shr.u64 	%rd27442, %rd27441, 32;
	and.b64  	%rd27443, %rd27302, 4294967295;
	add.s64 	%rd27444, %rd27442, %rd27443;
	mad.lo.s64 	%rd27445, %rd1451, %rd27427, %rd27444;
	shr.u64 	%rd27446, %rd27445, 32;
	and.b64  	%rd27447, %rd27334, 4294967295;
	add.s64 	%rd27448, %rd27446, %rd27447;
	mad.lo.s64 	%rd27449, %rd1452, %rd27427, %rd27448;
	shr.u64 	%rd27450, %rd27449, 32;
	and.b64  	%rd27451, %rd27366, 4294967295;
	add.s64 	%rd27452, %rd27450, %rd27451;
	mad.lo.s64 	%rd27453, %rd1453, %rd27427, %rd27452;
	shr.u64 	%rd27454, %rd27453, 32;
	mul.wide.u32 	%rd27455, %r944, %r4604;
	and.b64  	%rd27456, %rd27398, 4294967295;
	add.s64 	%rd27457, %rd27454, %rd27456;
	add.s64 	%rd27458, %rd27457, %rd27455;
	shr.u64 	%rd27459, %rd27458, 32;
	and.b64  	%rd27460, %rd27402, 4294967295;
	add.s64 	%rd27461, %rd27459, %rd27460;
	shr.u64 	%rd27462, %rd27461, 32;
	and.b64  	%rd27463, %rd27406, 4294967295;
	add.s64 	%rd27464, %rd27462, %rd27463;
	shr.u64 	%rd27465, %rd27464, 32;
	and.b64  	%rd27466, %rd27410, 4294967295;
	add.s64 	%rd27467, %rd27465, %rd27466;
	shr.u64 	%rd27468, %rd27467, 32;
	and.b64  	%rd27469, %rd27414, 4294967295;
	add.s64 	%rd27470, %rd27468, %rd27469;
	shr.u64 	%rd27471, %rd27470, 32;
	and.b64  	%rd27472, %rd27418, 4294967295;
	add.s64 	%rd27473, %rd27471, %rd27472;
	shr.u64 	%rd27474, %rd27473, 32;
	and.b64  	%rd27475, %rd27422, 4294967295;
	add.s64 	%rd27476, %rd27474, %rd27475;
	shr.u64 	%rd27477, %rd27476, 32;
	and.b64  	%rd27478, %rd27426, 4294967295;
	add.s64 	%rd27479, %rd27477, %rd27478;
	{ .reg .b32 tmp; mov.b64 {tmp, %r4606}, %rd27479; }
	add.s32 	%r4607, %r4603, %r4606;
	mul.lo.s32 	%r4608, %r943, %r4605;
	cvt.u64.u32 	%rd27480, %r4608;
	and.b64  	%rd27481, %rd27433, 4294967295;
	mad.lo.s64 	%rd27482, %rd1447, %rd27480, %rd27481;
	shr.u64 	%rd27483, %rd27482, 32;
	and.b64  	%rd27484, %rd27437, 4294967295;
	add.s64 	%rd27485, %rd27483, %rd27484;
	mad.lo.s64 	%rd27486, %rd1448, %rd27480, %rd27485;
	cvt.u32.u64 	%r4609, %rd27486;
	shr.u64 	%rd27487, %rd27486, 32;
	and.b64  	%rd27488, %rd27441, 4294967295;
	add.s64 	%rd27489, %rd27487, %rd27488;
	mad.lo.s64 	%rd27490, %rd1449, %rd27480, %rd27489;
	shr.u64 	%rd27491, %rd27490, 32;
	and.b64  	%rd27492, %rd27445, 4294967295;
	add.s64 	%rd27493, %rd27491, %rd27492;
	mad.lo.s64 	%rd27494, %rd1450, %rd27480, %rd27493;
	shr.u64 	%rd27495, %rd27494, 32;
	and.b64  	%rd27496, %rd27449, 4294967295;
	add.s64 	%rd27497, %rd27495, %rd27496;
	mad.lo.s64 	%rd27498, %rd1451, %rd27480, %rd27497;
	shr.u64 	%rd27499, %rd27498, 32;
	and.b64  	%rd27500, %rd27453, 4294967295;
	add.s64 	%rd27501, %rd27499, %rd27500;
	mad.lo.s64 	%rd27502, %rd1452, %rd27480, %rd27501;
	shr.u64 	%rd27503, %rd27502, 32;
	and.b64  	%rd27504, %rd27458, 4294967295;
	add.s64 	%rd27505, %rd27503, %rd27504;
	mad.lo.s64 	%rd27506, %rd1453, %rd27480, %rd27505;
	shr.u64 	%rd27507, %rd27506, 32;
	mul.wide.u32 	%rd27508, %r944, %r4608;
	and.b64  	%rd27509, %rd27461, 4294967295;
	add.s64 	%rd27510, %rd27507, %rd27509;
	add.s64 	%rd27511, %rd27510, %rd27508;
	shr.u64 	%rd27512, %rd27511, 32;
	and.b64  	%rd27513, %rd27464, 4294967295;
	add.s64 	%rd27514, %rd27512, %rd27513;
	shr.u64 	%rd27515, %rd27514, 32;
	and.b64  	%rd27516, %rd27467, 4294967295;
	add.s64 	%rd27517, %rd27515, %rd27516;
	shr.u64 	%rd27518, %rd27517, 32;
	and.b64  	%rd27519, %rd27470, 4294967295;
	add.s64 	%rd27520, %rd27518, %rd27519;
	shr.u64 	%rd27521, %rd27520, 32;
	and.b64  	%rd27522, %rd27473, 4294967295;
	add.s64 	%rd27523, %rd27521, %rd27522;
	shr.u64 	%rd27524, %rd27523, 32;
	and.b64  	%rd27525, %rd27476, 4294967295;
	add.s64 	%rd27526, %rd27524, %rd27525;
	shr.u64 	%rd27527, %rd27526, 32;
	and.b64  	%rd27528, %rd27479, 4294967295;
	add.s64 	%rd27529, %rd27527, %rd27528;
	{ .reg .b32 tmp; mov.b64 {tmp, %r4610}, %rd27529; }
	add.s32 	%r4611, %r4607, %r4610;
	mul.lo.s32 	%r4612, %r943, %r4609;
	cvt.u64.u32 	%rd27530, %r4612;
	and.b64  	%rd27531, %rd27486, 4294967295;
	mad.lo.s64 	%rd27532, %rd1447, %rd27530, %rd27531;
	shr.u64 	%rd27533, %rd27532, 32;
	and.b64  	%rd27534, %rd27490, 4294967295;
	add.s64 	%rd27535, %rd27533, %rd27534;
	mad.lo.s64 	%rd27536, %rd1448, %rd27530, %rd27535;
	cvt.u32.u64 	%r4613, %rd27536;
	shr.u64 	%rd27537, %rd27536, 32;
	and.b64  	%rd27538, %rd27494, 4294967295;
	add.s64 	%rd27539, %rd27537, %rd27538;
	mad.lo.s64 	%rd27540, %rd1449, %rd27530, %rd27539;
	shr.u64 	%rd27541, %rd27540, 32;
	and.b64  	%rd27542, %rd27498, 4294967295;
	add.s64 	%rd27543, %rd27541, %rd27542;
	mad.lo.s64 	%rd27544, %rd1450, %rd27530, %rd27543;
	shr.u64 	%rd27545, %rd27544, 32;
	and.b64  	%rd27546, %rd27502, 4294967295;
	add.s64 	%rd27547, %rd27545, %rd27546;
	mad.lo.s64 	%rd27548, %rd1451, %rd27530, %rd27547;
	shr.u64 	%rd27549, %rd27548, 32;
	and.b64  	%rd27550, %rd27506, 4294967295;
	add.s64 	%rd27551, %rd27549, %rd27550;
	mad.lo.s64 	%rd27552, %rd1452, %rd27530, %rd27551;
	shr.u64 	%rd27553, %rd27552, 32;
	and.b64  	%rd27554, %rd27511, 4294967295;
	add.s64 	%rd27555, %rd27553, %rd27554;
	mad.lo.s64 	%rd27556, %rd1453, %rd27530, %rd27555;
	shr.u64 	%rd27557, %rd27556, 32;
	mul.wide.u32 	%rd27558, %r944, %r4612;
	and.b64  	%rd27559, %rd27514, 4294967295;
	add.s64 	%rd27560, %rd27557, %rd27559;
	add.s64 	%rd27561, %rd27560, %rd27558;
	shr.u64 	%rd27562, %rd27561, 32;
	and.b64  	%rd27563, %rd27517, 4294967295;
	add.s64 	%rd27564, %rd27562, %rd27563;
	shr.u64 	%rd27565, %rd27564, 32;
	and.b64  	%rd27566, %rd27520, 4294967295;
	add.s64 	%rd27567, %rd27565, %rd27566;
	shr.u64 	%rd27568, %rd27567, 32;
	and.b64  	%rd27569, %rd27523, 4294967295;
	add.s64 	%rd27570, %rd27568, %rd27569;
	shr.u64 	%rd27571, %rd27570, 32;
	and.b64  	%rd27572, %rd27526, 4294967295;
	add.s64 	%rd27573, %rd27571, %rd27572;
	shr.u64 	%rd27574, %rd27573, 32;
	and.b64  	%rd27575, %rd27529, 4294967295;
	add.s64 	%rd27576, %rd27574, %rd27575;
	{ .reg .b32 tmp; mov.b64 {tmp, %r4614}, %rd27576; }
	add.s32 	%r4615, %r4611, %r4614;
	mul.lo.s32 	%r4616, %r943, %r4613;
	cvt.u64.u32 	%rd27577, %r4616;
	and.b64  	%rd27578, %rd27536, 4294967295;
	mad.lo.s64 	%rd27579, %rd1447, %rd27577, %rd27578;
	shr.u64 	%rd27580, %rd27579, 32;
	and.b64  	%rd27581, %rd27540, 4294967295;
	add.s64 	%rd27582, %rd27580, %rd27581;
	mad.lo.s64 	%rd27583, %rd1448, %rd27577, %rd27582;
	cvt.u32.u64 	%r4617, %rd27583;
	shr.u64 	%rd27584, %rd27583, 32;
	and.b64  	%rd27585, %rd27544, 4294967295;
	add.s64 	%rd27586, %rd27584, %rd27585;
	mad.lo.s64 	%rd27587, %rd1449, %rd27577, %rd27586;
	shr.u64 	%rd27588, %rd27587, 32;
	and.b64  	%rd27589, %rd27548, 4294967295;
	add.s64 	%rd27590, %rd27588, %rd27589;
	mad.lo.s64 	%rd27591, %rd1450, %rd27577, %rd27590;
	shr.u64 	%rd27592, %rd27591, 32;
	and.b64  	%rd27593, %rd27552, 4294967295;
	add.s64 	%rd27594, %rd27592, %rd27593;
	mad.lo.s64 	%rd27595, %rd1451, %rd27577, %rd27594;
	shr.u64 	%rd27596, %rd27595, 32;
	and.b64  	%rd27597, %rd27556, 4294967295;
	add.s64 	%rd27598, %rd27596, %rd27597;
	mad.lo.s64 	%rd27599, %rd1452, %rd27577, %rd27598;
	shr.u64 	%rd27600, %rd27599, 32;
	and.b64  	%rd27601, %rd27561, 4294967295;
	add.s64 	%rd27602, %rd27600, %rd27601;
	mad.lo.s64 	%rd27603, %rd1453, %rd27577, %rd27602;
	shr.u64 	%rd27604, %rd27603, 32;
	mul.wide.u32 	%rd27605, %r944, %r4616;
	and.b64  	%rd27606, %rd27564, 4294967295;
	add.s64 	%rd27607, %rd27604, %rd27606;
	add.s64 	%rd27608, %rd27607, %rd27605;
	shr.u64 	%rd27609, %rd27608, 32;
	and.b64  	%rd27610, %rd27567, 4294967295;
	add.s64 	%rd27611, %rd27609, %rd27610;
	shr.u64 	%rd27612, %rd27611, 32;
	and.b64  	%rd27613, %rd27570, 4294967295;
	add.s64 	%rd27614, %rd27612, %rd27613;
	shr.u64 	%rd27615, %rd27614, 32;
	and.b64  	%rd27616, %rd27573, 4294967295;
	add.s64 	%rd27617, %rd27615, %rd27616;
	shr.u64 	%rd27618, %rd27617, 32;
	and.b64  	%rd27619, %rd27576, 4294967295;
	add.s64 	%rd27620, %rd27618, %rd27619;
	{ .reg .b32 tmp; mov.b64 {tmp, %r4618}, %rd27620; }
	add.s32 	%r4619, %r4615, %r4618;
	mul.lo.s32 	%r4620, %r943, %r4617;
	cvt.u64.u32 	%rd27621, %r4620;
	and.b64  	%rd27622, %rd27583, 4294967295;
	mad.lo.s64 	%rd27623, %rd1447, %rd27621, %rd27622;
	shr.u64 	%rd27624, %rd27623, 32;
	and.b64  	%rd27625, %rd27587, 4294967295;
	add.s64 	%rd27626, %rd27624, %rd27625;
	mad.lo.s64 	%rd27627, %rd1448, %rd27621, %rd27626;
	cvt.u32.u64 	%r4621, %rd27627;
	shr.u64 	%rd27628, %rd27627, 32;
	and.b64  	%rd27629, %rd27591, 4294967295;
	add.s64 	%rd27630, %rd27628, %rd27629;
	mad.lo.s64 	%rd27631, %rd1449, %rd27621, %rd27630;
	shr.u64 	%rd27632, %rd27631, 32;
	and.b64  	%rd27633, %rd27595, 4294967295;
	add.s64 	%rd27634, %rd27632, %rd27633;
	mad.lo.s64 	%rd27635, %rd1450, %rd27621, %rd27634;
	shr.u64 	%rd27636, %rd27635, 32;
	and.b64  	%rd27637, %rd27599, 4294967295;
	add.s64 	%rd27638, %rd27636, %rd27637;
	mad.lo.s64 	%rd27639, %rd1451, %rd27621, %rd27638;
	shr.u64 	%rd27640, %rd27639, 32;
	and.b64  	%rd27641, %rd27603, 4294967295;
	add.s64 	%rd27642, %rd27640, %rd27641;
	mad.lo.s64 	%rd27643, %rd1452, %rd27621, %rd27642;
	shr.u64 	%rd27644, %rd27643, 32;
	and.b64  	%rd27645, %rd27608, 4294967295;
	add.s64 	%rd27646, %rd27644, %rd27645;
	mad.lo.s64 	%rd27647, %rd1453, %rd27621, %rd27646;
	shr.u64 	%rd27648, %rd27647, 32;
	mul.wide.u32 	%rd27649, %r944, %r4620;
	and.b64  	%rd27650, %rd27611, 4294967295;
	add.s64 	%rd27651, %rd27648, %rd27650;
	add.s64 	%rd27652, %rd27651, %rd27649;
	shr.u64 	%rd27653, %rd27652, 32;
	and.b64  	%rd27654, %rd27614, 4294967295;
	add.s64 	%rd27655, %rd27653, %rd27654;
	shr.u64 	%rd27656, %rd27655, 32;
	and.b64  	%rd27657, %rd27617, 4294967295;
	add.s64 	%rd27658, %rd27656, %rd27657;
	shr.u64 	%rd27659, %rd27658, 32;
	and.b64  	%rd27660, %rd27620, 4294967295;
	add.s64 	%rd27661, %rd27659, %rd27660;
	{ .reg .b32 tmp; mov.b64 {tmp, %r4622}, %rd27661; }
	add.s32 	%r4623, %r4619, %r4622;
	mul.lo.s32 	%r4624, %r943, %r4621;
	cvt.u64.u32 	%rd27662, %r4624;
	and.b64  	%rd27663, %rd27627, 4294967295;
	mad.lo.s64 	%rd27664, %rd1447, %rd27662, %rd27663;
	shr.u64 	%rd27665, %rd27664, 32;
	and.b64  	%rd27666, %rd27631, 4294967295;
	add.s64 	%rd27667, %rd27665, %rd27666;
	mad.lo.s64 	%rd27668, %rd1448, %rd27662, %rd27667;
	cvt.u32.u64 	%r4625, %rd27668;
	shr.u64 	%rd27669, %rd27668, 32;
	and.b64  	%rd27670, %rd27635, 4294967295;
	add.s64 	%rd27671, %rd27669, %rd27670;
	mad.lo.s64 	%rd27672, %rd1449, %rd27662, %rd27671;
	shr.u64 	%rd27673, %rd27672, 32;
	and.b64  	%rd27674, %rd27639, 4294967295;
	add.s64 	%rd27675, %rd27673, %rd27674;
	mad.lo.s64 	%rd27676, %rd1450, %rd27662, %rd27675;
	shr.u64 	%rd27677, %rd27676, 32;
	and.b64  	%rd27678, %rd27643, 4294967295;
	add.s64 	%rd27679, %rd27677, %rd27678;
	mad.lo.s64 	%rd27680, %rd1451, %rd27662, %rd27679;
	shr.u64 	%rd27681, %rd27680, 32;
	and.b64  	%rd27682, %rd27647, 4294967295;
	add.s64 	%rd27683, %rd27681, %rd27682;
	mad.lo.s64 	%rd27684, %rd1452, %rd27662, %rd27683;
	shr.u64 	%rd27685, %rd27684, 32;
	and.b64  	%rd27686, %rd27652, 4294967295;
	add.s64 	%rd27687, %rd27685, %rd27686;
	mad.lo.s64 	%rd27688, %rd1453, %rd27662, %rd27687;
	shr.u64 	%rd27689, %rd27688, 32;
	mul.wide.u32 	%rd27690, %r944, %r4624;
	and.b64  	%rd27691, %rd27655, 4294967295;
	add.s64 	%rd27692, %rd27689, %rd27691;
	add.s64 	%rd27693, %rd27692, %rd27690;
	shr.u64 	%rd27694, %rd27693, 32;
	and.b64  	%rd27695, %rd27658, 4294967295;
	add.s64 	%rd27696, %rd27694, %rd27695;
	shr.u64 	%rd27697, %rd27696, 32;
	and.b64  	%rd27698, %rd27661, 4294967295;
	add.s64 	%rd27699, %rd27697, %rd27698;
	{ .reg .b32 tmp; mov.b64 {tmp, %r4626}, %rd27699; }
	add.s32 	%r4627, %r4623, %r4626;
	mul.lo.s32 	%r4628, %r943, %r4625;
	cvt.u64.u32 	%rd27700, %r4628;
	and.b64  	%rd27701, %rd27668, 4294967295;
	mad.lo.s64 	%rd27702, %rd1447, %rd27700, %rd27701;
	shr.u64 	%rd27703, %rd27702, 32;
	and.b64  	%rd27704, %rd27672, 4294967295;
	add.s64 	%rd27705, %rd27703, %rd27704;
	mad.lo.s64 	%rd27706, %rd1448, %rd27700, %rd27705;
	cvt.u32.u64 	%r4629, %rd27706;
	shr.u64 	%rd27707, %rd27706, 32;
	and.b64  	%rd27708, %rd27676, 4294967295;
	add.s64 	%rd27709, %rd27707, %rd27708;
	mad.lo.s64 	%rd27710, %rd1449, %rd27700, %rd27709;
	shr.u64 	%rd27711, %rd27710, 32;
	and.b64  	%rd27712, %rd27680, 4294967295;
	add.s64 	%rd27713, %rd27711, %rd27712;
	mad.lo.s64 	%rd27714, %rd1450, %rd27700, %rd27713;
	shr.u64 	%rd27715, %rd27714, 32;
	and.b64  	%rd27716, %rd27684, 4294967295;
	add.s64 	%rd27717, %rd27715, %rd27716;
	mad.lo.s64 	%rd27718, %rd1451, %rd27700, %rd27717;
	shr.u64 	%rd27719, %rd27718, 32;
	and.b64  	%rd27720, %rd27688, 4294967295;
	add.s64 	%rd27721, %rd27719, %rd27720;
	mad.lo.s64 	%rd27722, %rd1452, %rd27700, %rd27721;
	shr.u64 	%rd27723, %rd27722, 32;
	and.b64  	%rd27724, %rd27693, 4294967295;
	add.s64 	%rd27725, %rd27723, %rd27724;
	mad.lo.s64 	%rd27726, %rd1453, %rd27700, %rd27725;
	shr.u64 	%rd27727, %rd27726, 32;
	mul.wide.u32 	%rd27728, %r944, %r4628;
	and.b64  	%rd27729, %rd27696, 4294967295;
	add.s64 	%rd27730, %rd27727, %rd27729;
	add.s64 	%rd27731, %rd27730, %rd27728;
	shr.u64 	%rd27732, %rd27731, 32;
	and.b64  	%rd27733, %rd27699, 4294967295;
	add.s64 	%rd27734, %rd27732, %rd27733;
	{ .reg .b32 tmp; mov.b64 {tmp, %r4630}, %rd27734; }
	add.s32 	%r4631, %r4627, %r4630;
	mul.lo.s32 	%r4632, %r943, %r4629;
	cvt.u64.u32 	%rd27735, %r4632;
	and.b64  	%rd27736, %rd27706, 4294967295;
	mad.lo.s64 	%rd27737, %rd1447, %rd27735, %rd27736;
	shr.u64 	%rd27738, %rd27737, 32;
	and.b64  	%rd27739, %rd27710, 4294967295;
	add.s64 	%rd27740, %rd27738, %rd27739;
	mad.lo.s64 	%rd1568, %rd1448, %rd27735, %rd27740;
	cvt.u32.u64 	%r1306, %rd1568;
	shr.u64 	%rd27741, %rd1568, 32;
	and.b64  	%rd27742, %rd27714, 4294967295;
	add.s64 	%rd27743, %rd27741, %rd27742;
	mad.lo.s64 	%rd1569, %rd1449, %rd27735, %rd27743;
	cvt.u32.u64 	%r1307, %rd1569;
	shr.u64 	%rd27744, %rd1569, 32;
	and.b64  	%rd27745, %rd27718, 4294967295;
	add.s64 	%rd27746, %rd27744, %rd27745;
	mad.lo.s64 	%rd1570, %rd1450, %rd27735, %rd27746;
	cvt.u32.u64 	%r1308, %rd1570;
	shr.u64 	%rd27747, %rd1570, 32;
	and.b64  	%rd27748, %rd27722, 4294967295;
	add.s64 	%rd27749, %rd27747, %rd27748;
	mad.lo.s64 	%rd1571, %rd1451, %rd27735, %rd27749;
	cvt.u32.u64 	%r1309, %rd1571;
	shr.u64 	%rd27750, %rd1571, 32;
	and.b64  	%rd27751, %rd27726, 4294967295;
	add.s64 	%rd27752, %rd27750, %rd27751;
	mad.lo.s64 	%rd1572, %rd1452, %rd27735, %rd27752;
	cvt.u32.u64 	%r1310, %rd1572;
	shr.u64 	%rd27753, %rd1572, 32;
	and.b64  	%rd27754, %rd27731, 4294967295;
	add.s64 	%rd27755, %rd27753, %rd27754;
	mad.lo.s64 	%rd1573, %rd1453, %rd27735, %rd27755;
	cvt.u32.u64 	%r1311, %rd1573;
	shr.u64 	%rd27756, %rd1573, 32;
	mul.wide.u32 	%rd27757, %r944, %r4632;
	and.b64  	%rd27758, %rd27734, 4294967295;
	add.s64 	%rd27759, %rd27756, %rd27758;
	add.s64 	%rd1574, %rd27759, %rd27757;
	cvt.u32.u64 	%r1312, %rd1574;
	{ .reg .b32 tmp; mov.b64 {tmp, %r4633}, %rd1574; }
	add.s32 	%r1313, %r4631, %r4633;
	st.global.u32 	[%rd1+32], %r1306;
	st.global.u32 	[%rd1+36], %r1307;
	st.global.u32 	[%rd1+40], %r1308;
	st.global.u32 	[%rd1+44], %r1309;
	st.global.u32 	[%rd1+48], %r1310;
	st.global.u32 	[%rd1+52], %r1311;
	st.global.u32 	[%rd1+56], %r1312;
	st.global.u32 	[%rd1+60], %r1313;
	setp.gt.u32 	%p1192, %r1313, %r944;
	@%p1192 bra 	$L__BB4_1074;
	setp.lt.u32 	%p1193, %r1313, %r944;
	@%p1193 bra 	$L__BB4_1075;
	cvt.u32.u64 	%r4634, %rd1453;
	setp.lt.u32 	%p1194, %r4634, %r1312;
	@%p1194 bra 	$L__BB4_1074;
	setp.gt.u32 	%p1195, %r4634, %r1312;
	@%p1195 bra 	$L__BB4_1075;
	cvt.u32.u64 	%r4636, %rd1452;
	setp.lt.u32 	%p1196, %r4636, %r1311;
	@%p1196 bra 	$L__BB4_1074;
	setp.gt.u32 	%p1197, %r4636, %r1311;
	@%p1197 bra 	$L__BB4_1075;
	cvt.u32.u64 	%r4638, %rd1451;
	setp.lt.u32 	%p1198, %r4638, %r1310;
	@%p1198 bra 	$L__BB4_1074;
	setp.gt.u32 	%p1199, %r4638, %r1310;
	@%p1199 bra 	$L__BB4_1075;
	cvt.u32.u64 	%r4640, %rd1450;
	setp.lt.u32 	%p1200, %r4640, %r1309;
	@%p1200 bra 	$L__BB4_1074;
	setp.gt.u32 	%p1201, %r4640, %r1309;
	@%p1201 bra 	$L__BB4_1075;
	cvt.u32.u64 	%r4642, %rd1449;
	setp.lt.u32 	%p1202, %r4642, %r1308;
	@%p1202 bra 	$L__BB4_1074;
	setp.gt.u32 	%p1203, %r4642, %r1308;
	@%p1203 bra 	$L__BB4_1075;
	cvt.u32.u64 	%r4644, %rd1448;
	setp.lt.u32 	%p1204, %r4644, %r1307;
	@%p1204 bra 	$L__BB4_1074;
	cvt.u32.u64 	%r4646, %rd1447;
	setp.gt.u32 	%p1205, %r4644, %r1307;
	setp.gt.u32 	%p1206, %r4646, %r1306;
	or.pred  	%p1207, %p1205, %p1206;
	@%p1207 bra 	$L__BB4_1075;
$L__BB4_1074:
	and.b64  	%rd27761, %rd1568, 4294967295;
	sub.s64 	%rd27762, %rd27761, %rd1447;
	shr.u64 	%rd27763, %rd27762, 63;
	st.global.u32 	[%rd1+32], %rd27762;
	and.b64  	%rd27764, %rd1569, 4294967295;
	add.s64 	%rd27765, %rd27763, %rd1448;
	sub.s64 	%rd27766, %rd27764, %rd27765;
	shr.u64 	%rd27767, %rd27766, 63;
	st.global.u32 	[%rd1+36], %rd27766;
	and.b64  	%rd27768, %rd1570, 4294967295;
	add.s64 	%rd27769, %rd27767, %rd1449;
	sub.s64 	%rd27770, %rd27768, %rd27769;
	shr.u64 	%rd27771, %rd27770, 63;
	st.global.u32 	[%rd1+40], %rd27770;
	and.b64  	%rd27772, %rd1571, 4294967295;
	add.s64 	%rd27773, %rd27771, %rd1450;
	sub.s64 	%rd27774, %rd27772, %rd27773;
	shr.u64 	%rd27775, %rd27774, 63;
	st.global.u32 	[%rd1+44], %rd27774;
	and.b64  	%rd27776, %rd1572, 4294967295;
	add.s64 	%rd27777, %rd27775, %rd1451;
	sub.s64 	%rd27778, %rd27776, %rd27777;
	shr.u64 	%rd27779, %rd27778, 63;
	st.global.u32 	[%rd1+48], %rd27778;
	and.b64  	%rd27780, %rd1573, 4294967295;
	add.s64 	%rd27781, %rd27779, %rd1452;
	sub.s64 	%rd27782, %rd27780, %rd27781;
	shr.u64 	%rd27783, %rd27782, 63;
	st.global.u32 	[%rd1+52], %rd27782;
	and.b64  	%rd27784, %rd1574, 4294967295;
	add.s64 	%rd27785, %rd27783, %rd1453;
	sub.s64 	%rd27786, %rd27784, %rd27785;
	shr.u64 	%rd27787, %rd27786, 63;
	st.global.u32 	[%rd1+56], %rd27786;
	cvt.u32.u64 	%r4647, %rd27787;
	add.s32 	%r4648, %r944, %r4647;
	sub.s32 	%r4649, %r1313, %r4648;
	st.global.u32 	[%rd1+60], %r4649;
$L__BB4_1075:
	mov.b32 	%r4650, 0;
	st.global.u32 	[%rd1+64], %r4650;
$L__BB4_1076:
	ret;

}
	// .globl	_Z14point_is_validPiPK7ECPoint
.visible .entry _Z14point_is_validPiPK7ECPoint(
	.param .u64 .ptr .align 1 _Z14point_is_validPiPK7ECPoint_param_0,
	.param .u64 .ptr .align 1 _Z14point_is_validPiPK7ECPoint_param_1
)
{
	.reg .pred 	%p<85>;
	.reg .b32 	%r<298>;
	.reg .b64 	%rd<2075>;

	ld.param.u64 	%rd73, [_Z14point_is_validPiPK7ECPoint_param_1];
	cvta.to.global.u64 	%rd1, %rd73;
	ld.global.u32 	%r82, [%rd1+64];
	setp.ne.s32 	%p1, %r82, 0;
	mov.b32 	%r297, 1;
	@%p1 bra 	$L__BB5_63;
	ld.global.u32 	%r83, [%rd1+32];
	mul.wide.u32 	%rd74, %r83, %r83;
	cvt.u32.u64 	%r84, %rd74;
	shr.u64 	%rd75, %rd74, 32;
	ld.global.u32 	%r85, [%rd1+36];
	mul.wide.u32 	%rd76, %r85, %r83;
	add.s64 	%rd77, %rd75, %rd76;
	shr.u64 	%rd78, %rd77, 32;
	ld.global.u32 	%r86, [%rd1+40];
	mul.wide.u32 	%rd79, %r86, %r83;
	add.s64 	%rd80, %rd78, %rd79;
	shr.u64 	%rd81, %rd80, 32;
	ld.global.u32 	%r87, [%rd1+44];
	mul.wide.u32 	%rd82, %r87, %r83;
	add.s64 	%rd83, %rd81, %rd82;
	shr.u64 	%rd84, %rd83, 32;
	ld.global.u32 	%r88, [%rd1+48];
	mul.wide.u32 	%rd85, %r88, %r83;
	add.s64 	%rd86, %rd84, %rd85;
	shr.u64 	%rd87, %rd86, 32;
	ld.global.u32 	%r89, [%rd1+52];
	mul.wide.u32 	%rd88, %r89, %r83;
	add.s64 	%rd89, %rd87, %rd88;
	shr.u64 	%rd90, %rd89, 32;
	ld.global.u32 	%r90, [%rd1+56];
	mul.wide.u32 	%rd91, %r90, %r83;
	add.s64 	%rd92, %rd90, %rd91;
	shr.u64 	%rd93, %rd92, 32;
	ld.global.u32 	%r91, [%rd1+60];
	mul.wide.u32 	%rd94, %r91, %r83;
	add.s64 	%rd95, %rd93, %rd94;
	shr.u64 	%rd96, %rd95, 32;
	and.b64  	%rd97, %rd77, 4294967295;
	add.s64 	%rd98, %rd76, %rd97;
	shr.u64 	%rd99, %rd98, 32;
	mul.wide.u32 	%rd100, %r85, %r85;
	and.b64  	%rd101, %rd80, 4294967295;
	add.s64 	%rd102, %rd99, %rd101;
	add.s64 	%rd103, %rd102, %rd100;
	shr.u64 	%rd104, %rd103, 32;
	mul.wide.u32 	%rd105, %r86, %r85;
	and.b64  	%rd106, %rd83, 4294967295;
	add.s64 	%rd107, %rd104, %rd106;
	add.s64 	%rd108, %rd107, %rd105;
	shr.u64 	%rd109, %rd108, 32;
	mul.wide.u32 	%rd110, %r87, %r85;
	and.b64  	%rd111, %rd86, 4294967295;
	add.s64 	%rd112, %rd109, %rd111;
	add.s64 	%rd113, %rd112, %rd110;
	shr.u64 	%rd114, %rd113, 32;
	mul.wide.u32 	%rd115, %r88, %r85;
	and.b64  	%rd116, %rd89, 4294967295;
	add.s64 	%rd117, %rd114, %rd116;
	add.s64 	%rd118, %rd117, %rd115;
	shr.u64 	%rd119, %rd118, 32;
	mul.wide.u32 	%rd120, %r89, %r85;
	and.b64  	%rd121, %rd92, 4294967295;
	add.s64 	%rd122, %rd119, %rd121;
	add.s64 	%rd123, %rd122, %rd120;
	shr.u64 	%rd124, %rd123, 32;
	mul.wide.u32 	%rd125, %r90, %r85;
	and.b64  	%rd126, %rd95, 4294967295;
	add.s64 	%rd127, %rd124, %rd126;
	add.s64 	%rd128, %rd127, %rd125;
	shr.u64 	%rd129, %rd128, 32;
	mul.wide.u32 	%rd130, %r91, %r85;
	add.s64 	%rd131, %rd129, %rd96;
	add.s64 	%rd132, %rd131, %rd130;
	shr.u64 	%rd133, %rd132, 32;
	and.b64  	%rd134, %rd103, 4294967295;
	add.s64 	%rd135, %rd79, %rd134;
	shr.u64 	%rd136, %rd135, 32;
	and.b64  	%rd137, %rd108, 4294967295;
	add.s64 	%rd138, %rd136, %rd137;
	add.s64 	%rd139, %rd138, %rd105;
	shr.u64 	%rd140, %rd139, 32;
	mul.wide.u32 	%rd141, %r86, %r86;
	and.b64  	%rd142, %rd113, 4294967295;
	add.s64 	%rd143, %rd140, %rd142;
	add.s64 	%rd144, %rd143, %rd141;
	shr.u64 	%rd145, %rd144, 32;
	mul.wide.u32 	%rd146, %r87, %r86;
	and.b64  	%rd147, %rd118, 4294967295;
	add.s64 	%rd148, %rd145, %rd147;
	add.s64 	%rd149, %rd148, %rd146;
	shr.u64 	%rd150, %rd149, 32;
	mul.wide.u32 	%rd151, %r88, %r86;
	and.b64  	%rd152, %rd123, 4294967295;
	add.s64 	%rd153, %rd150, %rd152;
	add.s64 	%rd154, %rd153, %rd151;
	shr.u64 	%rd155, %rd154, 32;
	mul.wide.u32 	%rd156, %r89, %r86;
	and.b64  	%rd157, %rd128, 4294967295;
	add.s64 	%rd158, %rd155, %rd157;
	add.s64 	%rd159, %rd158, %rd156;
	shr.u64 	%rd160, %rd159, 32;
	mul.wide.u32 	%rd161, %r90, %r86;
	and.b64  	%rd162, %rd132, 4294967295;
	add.s64 	%rd163, %rd160, %rd162;
	add.s64 	%rd164, %rd163, %rd161;
	shr.u64 	%rd165, %rd164, 32;
	mul.wide.u32 	%rd166, %r91, %r86;
	add.s64 	%rd167, %rd165, %rd133;
	add.s64 	%rd168, %rd167, %rd166;
	shr.u64 	%rd169, %rd168, 32;
	and.b64  	%rd170, %rd139, 4294967295;
	add.s64 	%rd171, %rd82, %rd170;
	shr.u64 	%rd172, %rd171, 32;
	and.b64  	%rd173, %rd144, 4294967295;
	add.s64 	%rd174, %rd172, %rd173;
	add.s64 	%rd175, %rd174, %rd110;
	shr.u64 	%rd176, %rd175, 32;
	and.b64  	%rd177, %rd149, 4294967295;
	add.s64 	%rd178, %rd176, %rd177;
	add.s64 	%rd179, %rd178, %rd146;
	shr.u64 	%rd180, %rd179, 32;
	mul.wide.u32 	%rd181, %r87, %r87;
	and.b64  	%rd182, %rd154, 4294967295;
	add.s64 	%rd183, %rd180, %rd182;
	add.s64 	%rd184, %rd183, %rd181;
	shr.u64 	%rd185, %rd184, 32;
	mul.wide.u32 	%rd186, %r88, %r87;
	and.b64  	%rd187, %rd159, 4294967295;
	add.s64 	%rd188, %rd185, %rd187;
	add.s64 	%rd189, %rd188, %rd186;
	shr.u64 	%rd190, %rd189, 32;
	mul.wide.u32 	%rd191, %r89, %r87;
	and.b64  	%rd192, %rd164, 4294967295;
	add.s64 	%rd193, %rd190, %rd192;
	add.s64 	%rd194, %rd193, %rd191;
	shr.u64 	%rd195, %rd194, 32;
	mul.wide.u32 	%rd196, %r90, %r87;
	and.b64  	%rd197, %rd168, 4294967295;
	add.s64 	%rd198, %rd195, %rd197;
	add.s64 	%rd199, %rd198, %rd196;
	shr.u64 	%rd200, %rd199, 32;
	mul.wide.u32 	%rd201, %r91, %r87;
	add.s64 	%rd202, %rd200, %rd169;
	add.s64 	%rd203, %rd202, %rd201;
	shr.u64 	%rd204, %rd203, 32;
	and.b64  	%rd205, %rd175, 4294967295;
	add.s64 	%rd206, %rd85, %rd205;
	shr.u64 	%rd207, %rd206, 32;
	and.b64  	%rd208, %rd179, 4294967295;
	add.s64 	%rd209, %rd207, %rd208;
	add.s64 	%rd210, %rd209, %rd115;
	shr.u64 	%rd211, %rd210, 32;
	and.b64  	%rd212, %rd184, 4294967295;
	add.s64 	%rd213, %rd211, %rd212;
	add.s64 	%rd214, %rd213, %rd151;
	shr.u64 	%rd215, %rd214, 32;
	and.b64  	%rd216, %rd189, 4294967295;
	add.s64 	%rd217, %rd215, %rd216;
	add.s64 	%rd218, %rd217, %rd186;
	shr.u64 	%rd219, %rd218, 32;
	mul.wide.u32 	%rd220, %r88, %r88;
	and.b64  	%rd221, %rd194, 4294967295;
	add.s64 	%rd222, %rd219, %rd221;
	add.s64 	%rd223, %rd222, %rd220;
	shr.u64 	%rd224, %rd223, 32;
	mul.wide.u32 	%rd225, %r89, %r88;
	and.b64  	%rd226, %rd199, 4294967295;
	add.s64 	%rd227, %rd224, %rd226;
	add.s64 	%rd228, %rd227, %rd225;
	shr.u64 	%rd229, %rd228, 32;
	mul.wide.u32 	%rd230, %r90, %r88;
	and.b64  	%rd231, %rd203, 4294967295;
	add.s64 	%rd232, %rd229, %rd231;
	add.s64 	%rd233, %rd232, %rd230;
	shr.u64 	%rd234, %rd233, 32;
	mul.wide.u32 	%rd235, %r91, %r88;
	add.s64 	%rd236, %rd234, %rd204;
	add.s64 	%rd237, %rd236, %rd235;
	shr.u64 	%rd238, %rd237, 32;
	and.b64  	%rd239, %rd210, 4294967295;
	add.s64 	%rd240, %rd88, %rd239;
	shr.u64 	%rd241, %rd240, 32;
	and.b64  	%rd242, %rd214, 4294967295;
	add.s64 	%rd243, %rd241, %rd242;
	add.s64 	%rd244, %rd243, %rd120;
	shr.u64 	%rd245, %rd244, 32;
	and.b64  	%rd246, %rd218, 4294967295;
	add.s64 	%rd247, %rd245, %rd246;
	add.s64 	%rd248, %rd247, %rd156;
	shr.u64 	%rd249, %rd248, 32;
	and.b64  	%rd250, %rd223, 4294967295;
	add.s64 	%rd251, %rd249, %rd250;
	add.s64 	%rd252, %rd251, %rd191;
	shr.u64 	%rd253, %rd252, 32;
	and.b64  	%rd254, %rd228, 4294967295;
	add.s64 	%rd255, %rd253, %rd254;
	add.s64 	%rd256, %rd255, %rd225;
	shr.u64 	%rd257, %rd256, 32;
	mul.wide.u32 	%rd258, %r89, %r89;
	and.b64  	%rd259, %rd233, 4294967295;
	add.s64 	%rd260, %rd257, %rd259;
	add.s64 	%rd261, %rd260, %rd258;
	shr.u64 	%rd262, %rd261, 32;
	mul.wide.u32 	%rd263, %r90, %r89;
	and.b64  	%rd264, %rd237, 4294967295;
	add.s64 	%rd265, %rd262, %rd264;
	add.s64 	%rd266, %rd265, %rd263;
	shr.u64 	%rd267, %rd266, 32;
	mul.wide.u32 	%rd268, %r91, %r89;
	add.s64 	%rd269, %rd267, %rd238;
	add.s64 	%rd270, %rd269, %rd268;
	shr.u64 	%rd271, %rd270, 32;
	and.b64  	%rd272, %rd244, 4294967295;
	add.s64 	%rd273, %rd91, %rd272;
	shr.u64 	%rd274, %rd273, 32;
	and.b64  	%rd275, %rd248, 4294967295;
	add.s64 	%rd276, %rd274, %rd275;
	add.s64 	%rd277, %rd276, %rd125;
	shr.u64 	%rd278, %rd277, 32;
	and.b64  	%rd279, %rd252, 4294967295;
	add.s64 	%rd280, %rd278, %rd279;
	add.s64 	%rd281, %rd280, %rd161;
	shr.u64 	%rd282, %rd281, 32;
	and.b64  	%rd283, %rd256, 4294967295;
	add.s64 	%rd284, %rd282, %rd283;
	add.s64 	%rd285, %rd284, %rd196;
	shr.u64 	%rd286, %rd285, 32;
	and.b64  	%rd287, %rd261, 4294967295;
	add.s64 	%rd288, %rd286, %rd287;
	add.s64 	%rd289, %rd288, %rd230;
	shr.u64 	%rd290, %rd289, 32;
	and.b64  	%rd291, %rd266, 4294967295;
	add.s64 	%rd292, %rd290, %rd291;
	add.s64 	%rd293, %rd292, %rd263;
	shr.u64 	%rd294, %rd293, 32;
	mul.wide.u32 	%rd295, %r90, %r90;
	and.b64  	%rd296, %rd270, 4294967295;
	add.s64 	%rd297, %rd294, %rd296;
	add.s64 	%rd298, %rd297, %rd295;
	shr.u64 	%rd299, %rd298, 32;
	mul.wide.u32 	%rd300, %r91, %r90;
	add.s64 	%rd301, %rd299, %rd271;
	add.s64 	%rd302, %rd301, %rd300;
	shr.u64 	%rd303, %rd302, 32;
	and.b64  	%rd304, %rd277, 4294967295;
	add.s64 	%rd305, %rd94, %rd304;
	shr.u64 	%rd306, %rd305, 32;
	and.b64  	%rd307, %rd281, 4294967295;
	add.s64 	%rd308, %rd306, %rd307;
	add.s64 	%rd309, %rd308, %rd130;
	shr.u64 	%rd310, %rd309, 32;
	and.b64  	%rd311, %rd285, 4294967295;
	add.s64 	%rd312, %rd310, %rd311;
	add.s64 	%rd313, %rd312, %rd166;
	shr.u64 	%rd314, %rd313, 32;
	and.b64  	%rd315, %rd289, 4294967295;
	add.s64 	%rd316, %rd314, %rd315;
	add.s64 	%rd317, %rd316, %rd201;
	shr.u64 	%rd318, %rd317, 32;
	and.b64  	%rd319, %rd293, 4294967295;
	add.s64 	%rd320, %rd318, %rd319;
	add.s64 	%rd321, %rd320, %rd235;
	shr.u64 	%rd322, %rd321, 32;
	and.b64  	%rd323, %rd298, 4294967295;
	add.s64 	%rd324, %rd322, %rd323;
	add.s64 	%rd325, %rd324, %rd268;
	shr.u64 	%rd326, %rd325, 32;
	and.b64  	%rd327, %rd302, 4294967295;
	add.s64 	%rd328, %rd326, %rd327;
	add.s64 	%rd329, %rd328, %rd300;
	shr.u64 	%rd330, %rd329, 32;
	mul.wide.u32 	%rd331, %r91, %r91;
	add.s64 	%rd332, %rd330, %rd303;
	add.s64 	%rd333, %rd332, %rd331;
	{ .reg .b32 tmp; mov.b64 {tmp, %r92}, %rd333; }
	ld.const.u32 	%r93, [MU_P];
	mul.lo.s32 	%r94, %r93, %r84;
	ld.const.u32 	%r95, [P_CONST];
	cvt.u64.u32 	%rd2, %r95;
	mul.wide.u32 	%rd334, %r95, %r94;
	and.b64  	%rd335, %rd74, 4294967295;
	add.s64 	%rd336, %rd334, %rd335;
	shr.u64 	%rd337, %rd336, 32;
	ld.const.u32 	%r96, [P_CONST+4];
	cvt.u64.u32 	%rd3, %r96;
	mul.wide.u32 	%rd338, %r96, %r94;
	and.b64  	%rd339, %rd98, 4294967295;
	add.s64 	%rd340, %rd337, %rd339;
	add.s64 	%rd341, %rd340, %rd338;
	cvt.u32.u64 	%r97, %rd341;
	shr.u64 	%rd342, %rd341, 32;
	ld.const.u32 	%r98, [P_CONST+8];
	cvt.u64.u32 	%rd4, %r98;
	mul.wide.u32 	%rd343, %r98, %r94;
	and.b64  	%rd344, %rd135, 4294967295;
	add.s64 	%rd345, %rd342, %rd344;
	add.s64 	%rd346, %rd345, %rd343;
	shr.u64 	%rd347, %rd346, 32;
	ld.const.u32 	%r99, [P_CONST+12];
	cvt.u64.u32 	%rd5, %r99;
	mul.wide.u32 	%rd348, %r99, %r94;
	and.b64  	%rd349, %rd171, 4294967295;
	add.s64 	%rd350, %rd347, %rd349;
	add.s64 	%rd351, %rd350, %rd348;
	shr.u64 	%rd352, %rd351, 32;
	ld.const.u32 	%r100, [P_CONST+16];
	cvt.u64.u32 	%rd6, %r100;
	mul.wide.u32 	%rd353, %r100, %r94;
	and.b64  	%rd354, %rd206, 4294967295;
	add.s64 	%rd355, %rd352, %rd354;
	add.s64 	%rd356, %rd355, %rd353;
	shr.u64 	%rd357, %rd356, 32;
	ld.const.u32 	%r101, [P_CONST+20];
	cvt.u64.u32 	%rd7, %r101;
	mul.wide.u32 	%rd358, %r101, %r94;
	and.b64  	%rd359, %rd240, 4294967295;
	add.s64 	%rd360, %rd357, %rd359;
	add.s64 	%rd361, %rd360, %rd358;
	shr.u64 	%rd362, %rd361, 32;
	ld.const.u32 	%r102, [P_CONST+24];
	cvt.u64.u32 	%rd8, %r102;
	mul.wide.u32 	%rd363, %r102, %r94;
	and.b64  	%rd364, %rd273, 4294967295;
	add.s64 	%rd365, %rd362, %rd364;
	add.s64 	%rd366, %rd365, %rd363;
	shr.u64 	%rd367, %rd366, 32;
	ld.const.u32 	%r103, [P_CONST+28];
	cvt.u64.u32 	%rd9, %r103;
	mul.wide.u32 	%rd368, %r103, %r94;
	and.b64  	%rd369, %rd305, 4294967295;
	add.s64 	%rd370, %rd367, %rd369;
	add.s64 	%rd371, %rd370, %rd368;
	shr.u64 	%rd372, %rd371, 32;
	and.b64  	%rd373, %rd309, 4294967295;
	add.s64 	%rd374, %rd372, %rd373;
	shr.u64 	%rd375, %rd374, 32;
	and.b64  	%rd376, %rd313, 4294967295;
	add.s64 	%rd377, %rd375, %rd376;
	shr.u64 	%rd378, %rd377, 32;
	and.b64  	%rd379, %rd317, 4294967295;
	add.s64 	%rd380, %rd378, %rd379;
	shr.u64 	%rd381, %rd380, 32;
	and.b64  	%rd382, %rd321, 4294967295;
	add.s64 	%rd383, %rd381, %rd382;
	shr.u64 	%rd384, %rd383, 32;
	and.b64  	%rd385, %rd325, 4294967295;
	add.s64 	%rd386, %rd384, %rd385;
	shr.u64 	%rd387, %rd386, 32;
	and.b64  	%rd388, %rd329, 4294967295;
	add.s64 	%rd389, %rd387, %rd388;
	shr.u64 	%rd390, %rd389, 32;
	and.b64  	%rd391, %rd333, 4294967295;
	add.s64 	%rd392, %rd390, %rd391;
	{ .reg .b32 tmp; mov.b64 {tmp, %r104}, %rd392; }
	add.s32 	%r105, %r92, %r104;
	mul.lo.s32 	%r106, %r93, %r97;
	mul.wide.u32 	%rd393, %r95, %r106;
	and.b64  	%rd394, %rd341, 4294967295;
	add.s64 	%rd395, %rd393, %rd394;
	shr.u64 	%rd396, %rd395, 32;
	mul.wide.u32 	%rd397, %r96, %r106;
	and.b64  	%rd398, %rd346, 4294967295;
	add.s64 	%rd399, %rd396, %rd398;
	add.s64 	%rd400, %rd399, %rd397;
	cvt.u32.u64 	%r107, %rd400;
	shr.u64 	%rd401, %rd400, 32;
	mul.wide.u32 	%rd402, %r98, %r106;
	and.b64  	%rd403, %rd351, 4294967295;
	add.s64 	%rd404, %rd401, %rd403;
	add.s64 	%rd405, %rd404, %rd402;
	shr.u64 	%rd406, %rd405, 32;
	mul.wide.u32 	%rd407, %r99, %r106;
	and.b64  	%rd408, %rd356, 4294967295;
	add.s64 	%rd409, %rd406, %rd408;
	add.s64 	%rd410, %rd409, %rd407;
	shr.u64 	%rd411, %rd410, 32;
	mul.wide.u32 	%rd412, %r100, %r106;
	and.b64  	%rd413, %rd361, 4294967295;
	add.s64 	%rd414, %rd411, %rd413;
	add.s64 	%rd415, %rd414, %rd412;
	shr.u64 	%rd416, %rd415, 32;
	mul.wide.u32 	%rd417, %r101, %r106;
	and.b64  	%rd418, %rd366, 4294967295;
	add.s64 	%rd419, %rd416, %rd418;
	add.s64 	%rd420, %rd419, %rd417;
	shr.u64 	%rd421, %rd420, 32;
	mul.wide.u32 	%rd422, %r102, %r106;
	and.b64  	%rd423, %rd371, 4294967295;
	add.s64 	%rd424, %rd421, %rd423;
	add.s64 	%rd425, %rd424, %rd422;
	shr.u64 	%rd426, %rd425, 32;
	mul.wide.u32 	%rd427, %r103, %r106;
	and.b64  	%rd428, %rd374, 4294967295;
	add.s64 	%rd429, %rd426, %rd428;
	add.s64 	%rd430, %rd429, %rd427;
	shr.u64 	%rd431, %rd430, 32;
	and.b64  	%rd432, %rd377, 4294967295;
	add.s64 	%rd433, %rd431, %rd432;
	shr.u64 	%rd434, %rd433, 32;
	and.b64  	%rd435, %rd380, 4294967295;
	add.s64 	%rd436, %rd434, %rd435;
	shr.u64 	%rd437, %rd436, 32;
	and.b64  	%rd438, %rd383, 4294967295;
	add.s64 	%rd439, %rd437, %rd438;
	shr.u64 	%rd440, %rd439, 32;
	and.b64  	%rd441, %rd386, 4294967295;
	add.s64 	%rd442, %rd440, %rd441;
	shr.u64 	%rd443, %rd442, 32;
	and.b64  	%rd444, %rd389, 4294967295;
	add.s64 	%rd445, %rd443, %rd444;
	shr.u64 	%rd446, %rd445, 32;
	and.b64  	%rd447, %rd392, 4294967295;
	add.s64 	%rd448, %rd446, %rd447;
	{ .reg .b32 tmp; mov.b64 {tmp, %r108}, %rd448; }
	add.s32 	%r109, %r105, %r108;
	mul.lo.s32 	%r110, %r93, %r107;
	mul.wide.u32 	%rd449, %r95, %r110;
	and.b64  	%rd450, %rd400, 4294967295;
	add.s64 	%rd451, %rd449, %rd450;
	shr.u64 	%rd452, %rd451, 32;
	mul.wide.u32 	%rd453, %r96, %r110;
	and.b64  	%rd454, %rd405, 4294967295;
	add.s64 	%rd455, %rd452, %rd454;
	add.s64 	%rd456, %rd455, %rd453;
	cvt.u32.u64 	%r111, %rd456;
	shr.u64 	%rd457, %rd456, 32;
	mul.wide.u32 	%rd458, %r98, %r110;
	and.b64  	%rd459, %rd410, 4294967295;
	add.s64 	%rd460, %rd457, %rd459;
	add.s64 	%rd461, %rd460, %rd458;
	shr.u64 	%rd462, %rd461, 32;
	mul.wide.u32 	%rd463, %r99, %r110;
	and.b64  	%rd464, %rd415, 4294967295;
	add.s64 	%rd465, %rd462, %rd464;
	add.s64 	%rd466, %rd465, %rd463;
	shr.u64 	%rd467, %rd466, 32;
	mul.wide.u32 	%rd468, %r100, %r110;
	and.b64  	%rd469, %rd420, 4294967295;
	add.s64 	%rd470, %rd467, %rd469;
	add.s64 	%rd471, %rd470, %rd468;
	shr.u64 	%rd472, %rd471, 32;
	mul.wide.u32 	%rd473, %r101, %r110;
	and.b64  	%rd474, %rd425, 4294967295;
	add.s64 	%rd475, %rd472, %rd474;
	add.s64 	%rd476, %rd475, %rd473;
	shr.u64 	%rd477, %rd476, 32;
	mul.wide.u32 	%rd478, %r102, %r110;
	and.b64  	%rd479, %rd430, 4294967295;
	add.s64 	%rd480, %rd477, %rd479;
	add.s64 	%rd481, %rd480, %rd478;
	shr.u64 	%rd482, %rd481, 32;
	mul.wide.u32 	%rd483, %r103, %r110;
	and.b64  	%rd484, %rd433, 4294967295;
	add.s64 	%rd485, %rd482, %rd484;
	add.s64 	%rd486, %rd485, %rd483;
	shr.u64 	%rd487, %rd486, 32;
	and.b64  	%rd488, %rd436, 4294967295;
	add.s64 	%rd489, %rd487, %rd488;
	shr.u64 	%rd490, %rd489, 32;
	and.b64  	%rd491, %rd439, 4294967295;
	add.s64 	%rd492, %rd490, %rd491;
	shr.u64 	%rd493, %rd492, 32;
	and.b64  	%rd494, %rd442, 4294967295;
	add.s64 	%rd495, %rd493, %rd494;
	shr.u64 	%rd496, %rd495, 32;
	and.b64  	%rd497, %rd445, 4294967295;
	add.s64 	%rd498, %rd496, %rd497;
	shr.u64 	%rd499, %rd498, 32;
	and.b64  	%rd500, %rd448, 4294967295;
	add.s64 	%rd501, %rd499, %rd500;
	{ .reg .b32 tmp; mov.b64 {tmp, %r112}, %rd501; }
	add.s32 	%r113, %r109, %r112;
	mul.lo.s32 	%r114, %r93, %r111;
	mul.wide.u32 	%rd502, %r95, %r114;
	and.b64  	%rd503, %rd456, 4294967295;
	add.s64 	%rd504, %rd502, %rd503;
	shr.u64 	%rd505, %rd504, 32;
	mul.wide.u32 	%rd506, %r96, %r114;
	and.b64  	%rd507, %rd461, 4294967295;
	add.s64 	%rd508, %rd505, %rd507;
	add.s64 	%rd509, %rd508, %rd506;
	cvt.u32.u64 	%r115, %rd509;
	shr.u64 	%rd510, %rd509, 32;
	mul.wide.u32 	%rd511, %r98, %r114;
	and.b64  	%rd512, %rd466, 4294967295;
	add.s64 	%rd513, %rd510, %rd512;
	add.s64 	%rd514, %rd513, %rd511;
	shr.u64 	%rd515, %rd514, 32;
	mul.wide.u32 	%rd516, %r99, %r114;
	and.b64  	%rd517, %rd471, 4294967295;
	add.s64 	%rd518, %rd515, %rd517;
	add.s64 	%rd519, %rd518, %rd516;
	shr.u64 	%rd520, %rd519, 32;
	mul.wide.u32 	%rd521, %r100, %r114;
	and.b64  	%rd522, %rd476, 4294967295;
	add.s64 	%rd523, %rd520, %rd522;
	add.s64 	%rd524, %rd523, %rd521;
	shr.u64 	%rd525, %rd524, 32;
	mul.wide.u32 	%rd526, %r101, %r114;
	and.b64  	%rd527, %rd481, 4294967295;
	add.s64 	%rd528, %rd525, %rd527;
	add.s64 	%rd529, %rd528, %rd526;
	shr.u64 	%rd530, %rd529, 32;
	mul.wide.u32 	%rd531, %r102, %r114;
	and.b64  	%rd532, %rd486, 4294967295;
	add.s64 	%rd533, %rd530, %rd532;
	add.s64 	%rd534, %rd533, %rd531;
	shr.u64 	%rd535, %rd534, 32;
	mul.wide.u32 	%rd536, %r103, %r114;
	and.b64  	%rd537, %rd489, 4294967295;
	add.s64 	%rd538, %rd535, %rd537;
	add.s64 	%rd539, %rd538, %rd536;
	shr.u64 	%rd540, %rd539, 32;
	and.b64  	%rd541, %rd492, 4294967295;
	add.s64 	%rd542, %rd540, %rd541;
	shr.u64 	%rd543, %rd542, 32;
	and.b64  	%rd544, %rd495, 4294967295;
	add.s64 	%rd545, %rd543, %rd544;
	shr.u64 	%rd546, %rd545, 32;
	and.b64  	%rd547, %rd498, 4294967295;
	add.s64 	%rd548, %rd546, %rd547;
	shr.u64 	%rd549, %rd548, 32;
	and.b64  	%rd550, %rd501, 4294967295;
	add.s64 	%rd551, %rd549, %rd550;
	{ .reg .b32 tmp; mov.b64 {tmp, %r116}, %rd551; }
	add.s32 	%r117, %r113, %r116;
	mul.lo.s32 	%r118, %r93, %r115;
	mul.wide.u32 	%rd552, %r95, %r118;
	and.b64  	%rd553, %rd509, 4294967295;
	add.s64 	%rd554, %rd552, %rd553;
	shr.u64 	%rd555, %rd554, 32;
	mul.wide.u32 	%rd556, %r96, %r118;
	and.b64  	%rd557, %rd514, 4294967295;
	add.s64 	%rd558, %rd555, %rd557;
	add.s64 	%rd559, %rd558, %rd556;
	cvt.u32.u64 	%r119, %rd559;
	shr.u64 	%rd560, %rd559, 32;
	mul.wide.u32 	%rd561, %r98, %r118;
	and.b64  	%rd562, %rd519, 4294967295;
	add.s64 	%rd563, %rd560, %rd562;
	add.s64 	%rd564, %rd563, %rd561;
	shr.u64 	%rd565, %rd564, 32;
	mul.wide.u32 	%rd566, %r99, %r118;
	and.b64  	%rd567, %rd524, 4294967295;
	add.s64 	%rd568, %rd565, %rd567;
	add.s64 	%rd569, %rd568, %rd566;
	shr.u64 	%rd570, %rd569, 32;
	mul.wide.u32 	%rd571, %r100, %r118;
	and.b64  	%rd572, %rd529, 4294967295;
	add.s64 	%rd573, %rd570, %rd572;
	add.s64 	%rd574, %rd573, %rd571;
	shr.u64 	%rd575, %rd574, 32;
	mul.wide.u32 	%rd576, %r101, %r118;
	and.b64  	%rd577, %rd534, 4294967295;
	add.s64 	%rd578, %rd575, %rd577;
	add.s64 	%rd579, %rd578, %rd576;
	shr.u64 	%rd580, %rd579, 32;
	mul.wide.u32 	%rd581, %r102, %r118;
	and.b64  	%rd582, %rd539, 4294967295;
	add.s64 	%rd583, %rd580, %rd582;
	add.s64 	%rd584, %rd583, %rd581;
	shr.u64 	%rd585, %rd584, 32;
	mul.wide.u32 	%rd586, %r103, %r118;
	and.b64  	%rd587, %rd542, 4294967295;
	add.s64 	%rd588, %rd585, %rd587;
	add.s64 	%rd589, %rd588, %rd586;
	shr.u64 	%rd590, %rd589, 32;
	and.b64  	%rd591, %rd545, 4294967295;
	add.s64 	%rd592, %rd590, %rd591;
	shr.u64 	%rd593, %rd592, 32;
	and.b64  	%rd594, %rd548, 4294967295;
	add.s64 	%rd595, %rd593, %rd594;
	shr.u64 	%rd596, %rd595, 32;
	and.b64  	%rd597, %rd551, 4294967295;
	add.s64 	%rd598, %rd596, %rd597;
	{ .reg .b32 tmp; mov.b64 {tmp, %r120}, %rd598; }
	add.s32 	%r121, %r117, %r120;
	mul.lo.s32 	%r122, %r93, %r119;
	mul.wide.u32 	%rd599, %r95, %r122;
	and.b64  	%rd600, %rd559, 4294967295;
	add.s64 	%rd601, %rd599, %rd600;
	shr.u64 	%rd602, %rd601, 32;
	mul.wide.u32 	%rd603, %r96, %r122;
	and.b64  	%rd604, %rd564, 4294967295;
	add.s64 	%rd605, %rd602, %rd604;
	add.s64 	%rd606, %rd605, %rd603;
	cvt.u32.u64 	%r123, %rd606;
	shr.u64 	%rd607, %rd606, 32;
	mul.wide.u32 	%rd608, %r98, %r122;
	and.b64  	%rd609, %rd569, 4294967295;
	add.s64 	%rd610, %rd607, %rd609;
	add.s64 	%rd611, %rd610, %rd608;
	shr.u64 	%rd612, %rd611, 32;
	mul.wide.u32 	%rd613, %r99, %r122;
	and.b64  	%rd614, %rd574, 4294967295;
	add.s64 	%rd615, %rd612, %rd614;
	add.s64 	%rd616, %rd615, %rd613;
	shr.u64 	%rd617, %rd616, 32;
	mul.wide.u32 	%rd618, %r100, %r122;
	and.b64  	%rd619, %rd579, 4294967295;
	add.s64 	%rd620, %rd617, %rd619;
	add.s64 	%rd621, %rd620, %rd618;
	shr.u64 	%rd622, %rd621, 32;
	mul.wide.u32 	%rd623, %r101, %r122;
	and.b64  	%rd624, %rd584, 4294967295;
	add.s64 	%rd625, %rd622, %rd624;
	add.s64 	%rd626, %rd625, %rd623;
	shr.u64 	%rd627, %rd626, 32;
	mul.wide.u32 	%rd628, %r102, %r122;
	and.b64  	%rd629, %rd589, 4294967295;
	add.s64 	%rd630, %rd627, %rd629;
	add.s64 	%rd631, %rd630, %rd628;
	shr.u64 	%rd632, %rd631, 32;
	mul.wide.u32 	%rd633, %r103, %r122;
	and.b64  	%rd634, %rd592, 4294967295;
	add.s64 	%rd635, %rd632, %rd634;
	add.s64 	%rd636, %rd635, %rd633;
	shr.u64 	%rd637, %rd636, 32;
	and.b64  	%rd638, %rd595, 4294967295;
	add.s64 	%rd639, %rd637, %rd638;
	shr.u64 	%rd640, %rd639, 32;
	and.b64  	%rd641, %rd598, 4294967295;
	add.s64 	%rd642, %rd640, %rd641;
	{ .reg .b32 tmp; mov.b64 {tmp, %r124}, %rd642; }
	add.s32 	%r125, %r121, %r124;
	mul.lo.s32 	%r126, %r93, %r123;
	mul.wide.u32 	%rd643, %r95, %r126;
	and.b64  	%rd644, %rd606, 4294967295;
	add.s64 	%rd645, %rd643, %rd644;
	shr.u64 	%rd646, %rd645, 32;
	mul.wide.u32 	%rd647, %r96, %r126;
	and.b64  	%rd648, %rd611, 4294967295;
	add.s64 	%rd649, %rd646, %rd648;
	add.s64 	%rd650, %rd649, %rd647;
	cvt.u32.u64 	%r127, %rd650;
	shr.u64 	%rd651, %rd650, 32;
	mul.wide.u32 	%rd652, %r98, %r126;
	and.b64  	%rd653, %rd616, 4294967295;
	add.s64 	%rd654, %rd651, %rd653;
	add.s64 	%rd655, %rd654, %rd652;
	shr.u64 	%rd656, %rd655, 32;
	mul.wide.u32 	%rd657, %r99, %r126;
	and.b64  	%rd658, %rd621, 4294967295;
	add.s64 	%rd659, %rd656, %rd658;
	add.s64 	%rd660, %rd659, %rd657;
	shr.u64 	%rd661, %rd660, 32;
	mul.wide.u32 	%rd662, %r100, %r126;
	and.b64  	%rd663, %rd626, 4294967295;
	add.s64 	%rd664, %rd661, %rd663;
	add.s64 	%rd665, %rd664, %rd662;
	shr.u64 	%rd666, %rd665, 32;
	mul.wide.u32 	%rd667, %r101, %r126;
	and.b64  	%rd668, %rd631, 4294967295;
	add.s64 	%rd669, %rd666, %rd668;
	add.s64 	%rd670, %rd669, %rd667;
	shr.u64 	%rd671, %rd670, 32;
	mul.wide.u32 	%rd672, %r102, %r126;
	and.b64  	%rd673, %rd636, 4294967295;
	add.s64 	%rd674, %rd671, %rd673;
	add.s64 	%rd675, %rd674, %rd672;
	shr.u64 	%rd676, %rd675, 32;
	mul.wide.u32 	%rd677, %r103, %r126;
	and.b64  	%rd678, %rd639, 4294967295;
	add.s64 	%rd679, %rd676, %rd678;
	add.s64 	%rd680, %rd679, %rd677;
	shr.u64 	%rd681, %rd680, 32;
	and.b64  	%rd682, %rd642, 4294967295;
	add.s64 	%rd683, %rd681, %rd682;
	{ .reg .b32 tmp; mov.b64 {tmp, %r128}, %rd683; }
	add.s32 	%r129, %r125, %r128;
	mul.lo.s32 	%r130, %r93, %r127;
	mul.wide.u32 	%rd684, %r95, %r130;
	and.b64  	%rd685, %rd650, 4294967295;
	add.s64 	%rd686, %rd684, %rd685;
	shr.u64 	%rd687, %rd686, 32;
	mul.wide.u32 	%rd688, %r96, %r130;
	and.b64  	%rd689, %rd655, 4294967295;
	add.s64 	%rd690, %rd687, %rd689;
	add.s64 	%rd10, %rd690, %rd688;
	cvt.u32.u64 	%r285, %rd10;
	shr.u64 	%rd691, %rd10, 32;
	mul.wide.u32 	%rd692, %r98, %r130;
	and.b64  	%rd693, %rd660, 4294967295;
	add.s64 	%rd694, %rd691, %rd693;
	add.s64 	%rd11, %rd694, %rd692;
	cvt.u32.u64 	%r284, %rd11;
	shr.u64 	%rd695, %rd11, 32;
	mul.wide.u32 	%rd696, %r99, %r130;
	and.b64  	%rd697, %rd665, 4294967295;
	add.s64 	%rd698, %rd695, %rd697;
	add.s64 	%rd12, %rd698, %rd696;
	cvt.u32.u64 	%r283, %rd12;
	shr.u64 	%rd699, %rd12, 32;
	mul.wide.u32 	%rd700, %r100, %r130;
	and.b64  	%rd701, %rd670, 4294967295;
	add.s64 	%rd702, %rd699, %rd701;
	add.s64 	%rd13, %rd702, %rd700;
	cvt.u32.u64 	%r282, %rd13;
	shr.u64 	%rd703, %rd13, 32;
	mul.wide.u32 	%rd704, %r101, %r130;
	and.b64  	%rd705, %rd675, 4294967295;
	add.s64 	%rd706, %rd703, %rd705;
	add.s64 	%rd14, %rd706, %rd704;
	cvt.u32.u64 	%r281, %rd14;
	shr.u64 	%rd707, %rd14, 32;
	mul.wide.u32 	%rd708, %r102, %r130;
	and.b64  	%rd709, %rd680, 4294967295;
	add.s64 	%rd710, %rd707, %rd709;
	add.s64 	%rd15, %rd710, %rd708;
	cvt.u32.u64 	%r280, %rd15;
	shr.u64 	%rd711, %rd15, 32;
	mul.wide.u32 	%rd712, %r103, %r130;
	and.b64  	%rd713, %rd683, 4294967295;
	add.s64 	%rd714, %rd711, %rd713;
	add.s64 	%rd16, %rd714, %rd712;
	cvt.u32.u64 	%r279, %rd16;
	{ .reg .b32 tmp; mov.b64 {tmp, %r131}, %rd16; }
	add.s32 	%r278, %r129, %r131;
	setp.gt.u32 	%p2, %r278, %r103;
	@%p2 bra 	$L__BB5_15;
	cvt.u32.u64 	%r132, %rd9;
	setp.lt.u32 	%p3, %r278, %r132;
	@%p3 bra 	$L__BB5_16;
	cvt.u32.u64 	%r133, %rd8;
	setp.lt.u32 	%p4, %r133, %r279;
	@%p4 bra 	$L__BB5_15;
	setp.gt.u32 	%p5, %r133, %r279;
	@%p5 bra 	$L__BB5_16;
	cvt.u32.u64 	%r135, %rd7;
	setp.lt.u32 	%p6, %r135, %r280;
	@%p6 bra 	$L__BB5_15;
	setp.gt.u32 	%p7, %r135, %r280;
	@%p7 bra 	$L__BB5_16;
	cvt.u32.u64 	%r137, %rd6;
	setp.lt.u32 	%p8, %r137, %r281;
	@%p8 bra 	$L__BB5_15;
	setp.gt.u32 	%p9, %r137, %r281;
	@%p9 bra 	$L__BB5_16;
	cvt.u32.u64 	%r139, %rd5;
	setp.lt.u32 	%p10, %r139, %r282;
	@%p10 bra 	$L__BB5_15;
	setp.gt.u32 	%p11, %r139, %r282;
	@%p11 bra 	$L__BB5_16;
	cvt.u32.u64 	%r141, %rd4;
	setp.lt.u32 	%p12, %r141, %r283;
	@%p12 bra 	$L__BB5_15;
	setp.gt.u32 	%p13, %r141, %r283;
	@%p13 bra 	$L__BB5_16;
	cvt.u32.u64 	%r143, %rd3;
	setp.lt.u32 	%p14, %r143, %r284;
	@%p14 bra 	$L__BB5_15;
	cvt.u32.u64 	%r145, %rd2;
	setp.gt.u32 	%p15, %r143, %r284;
	setp.gt.u32 	%p16, %r145, %r285;
	or.pred  	%p17, %p15, %p16;
	@%p17 bra 	$L__BB5_16;
$L__BB5_15:
	cvt.u32.u64 	%r146, %rd9;
	and.b64  	%rd716, %rd10, 4294967295;
	sub.s64 	%rd717, %rd716, %rd2;
	shr.u64 	%rd718, %rd717, 63;
	cvt.u32.u64 	%r285, %rd717;
	and.b64  	%rd719, %rd11, 4294967295;
	add.s64 	%rd720, %rd718, %rd3;
	sub.s64 	%rd721, %rd719, %rd720;
	shr.u64 	%rd722, %rd721, 63;
	cvt.u32.u64 	%r284, %rd721;
	and.b64  	%rd723, %rd12, 4294967295;
	add.s64 	%rd724, %rd722, %rd4;
	sub.s64 	%rd725, %rd723, %rd724;
	shr.u64 	%rd726, %rd725, 63;
	cvt.u32.u64 	%r283, %rd725;
	and.b64  	%rd727, %rd13, 4294967295;
	add.s64 	%rd728, %rd726, %rd5;
	sub.s64 	%rd729, %rd727, %rd728;
	shr.u64 	%rd730, %rd729, 63;
	cvt.u32.u64 	%r282, %rd729;
	and.b64  	%rd731, %rd14, 4294967295;
	add.s64 	%rd732, %rd730, %rd6;
	sub.s64 	%rd733, %rd731, %rd732;
	shr.u64 	%rd734, %rd733, 63;
	cvt.u32.u64 	%r281, %rd733;
	and.b64  	%rd735, %rd15, 4294967295;
	add.s64 	%rd736, %rd734, %rd7;
	sub.s64 	%rd737, %rd735, %rd736;
	shr.u64 	%rd738, %rd737, 63;
	cvt.u32.u64 	%r280, %rd737;
	and.b64  	%rd739, %rd16, 4294967295;
	add.s64 	%rd740, %rd738, %rd8;
	sub.s64 	%rd741, %rd739, %rd740;
	shr.u64 	%rd742, %rd741, 63;
	cvt.u32.u64 	%r279, %rd741;
	cvt.u32.u64 	%r147, %rd742;
	add.s32 	%r148, %r146, %r147;
	sub.s32 	%r278, %r278, %r148;
$L__BB5_16:
	ld.param.u64 	%rd2061, [_Z14point_is_validPiPK7ECPoint_param_1];
	cvt.u64.u32 	%rd17, %r103;
	cvta.to.global.u64 	%rd743, %rd2061;
	ld.global.u32 	%r25, [%rd743];
	mul.wide.u32 	%rd744, %r25, %r25;
	cvt.u32.u64 	%r150, %rd744;
	shr.u64 	%rd745, %rd744, 32;
	ld.global.u32 	%r26, [%rd743+4];
	mul.wide.u32 	%rd746, %r26, %r25;
	add.s64 	%rd747, %rd745, %rd746;
	shr.u64 	%rd748, %rd747, 32;
	ld.global.u32 	%r27, [%rd743+8];
	mul.wide.u32 	%rd749, %r27, %r25;
	add.s64 	%rd750, %rd748, %rd749;
	shr.u64 	%rd751, %rd750, 32;
	ld.global.u32 	%r28, [%rd743+12];
	mul.wide.u32 	%rd752, %r28, %r25;
	add.s64 	%rd753, %rd751, %rd752;
	shr.u64 	%rd754, %rd753, 32;
	ld.global.u32 	%r29, [%rd743+16];
	mul.wide.u32 	%rd755, %r29, %r25;
	add.s64 	%rd756, %rd754, %rd755;
	shr.u64 	%rd757, %rd756, 32;
	ld.global.u32 	%r30, [%rd743+20];
	mul.wide.u32 	%rd758, %r30, %r25;
	add.s64 	%rd759, %rd757, %rd758;
	shr.u64 	%rd760, %rd759, 32;
	ld.global.u32 	%r31, [%rd743+24];
	mul.wide.u32 	%rd761, %r31, %r25;
	add.s64 	%rd762, %rd760, %rd761;
	shr.u64 	%rd763, %rd762, 32;
	ld.global.u32 	%r32, [%rd743+28];
	mul.wide.u32 	%rd764, %r32, %r25;
	add.s64 	%rd765, %rd763, %rd764;
	shr.u64 	%rd766, %rd765, 32;
	and.b64  	%rd767, %rd747, 4294967295;
	add.s64 	%rd768, %rd746, %rd767;
	shr.u64 	%rd769, %rd768, 32;
	mul.wide.u32 	%rd770, %r26, %r26;
	and.b64  	%rd771, %rd750, 4294967295;
	add.s64 	%rd772, %rd769, %rd771;
	add.s64 	%rd773, %rd772, %rd770;
	shr.u64 	%rd774, %rd773, 32;
	mul.wide.u32 	%rd775, %r27, %r26;
	and.b64  	%rd776, %rd753, 4294967295;
	add.s64 	%rd777, %rd774, %rd776;
	add.s64 	%rd778, %rd777, %rd775;
	shr.u64 	%rd779, %rd778, 32;
	mul.wide.u32 	%rd780, %r28, %r26;
	and.b64  	%rd781, %rd756, 4294967295;
	add.s64 	%rd782, %rd779, %rd781;
	add.s64 	%rd783, %rd782, %rd780;
	shr.u64 	%rd784, %rd783, 32;
	mul.wide.u32 	%rd785, %r29, %r26;
	and.b64  	%rd786, %rd759, 4294967295;
	add.s64 	%rd787, %rd784, %rd786;
	add.s64 	%rd788, %rd787, %rd785;
	shr.u64 	%rd789, %rd788, 32;
	mul.wide.u32 	%rd790, %r30, %r26;
	and.b64  	%rd791, %rd762, 4294967295;
	add.s64 	%rd792, %rd789, %rd791;
	add.s64 	%rd793, %rd792, %rd790;
	shr.u64 	%rd794, %rd793, 32;
	mul.wide.u32 	%rd795, %r31, %r26;
	and.b64  	%rd796, %rd765, 4294967295;
	add.s64 	%rd797, %rd794, %rd796;
	add.s64 	%rd798, %rd797, %rd795;
	shr.u64 	%rd799, %rd798, 32;
	mul.wide.u32 	%rd800, %r32, %r26;
	add.s64 	%rd801, %rd799, %rd766;
	add.s64 	%rd802, %rd801, %rd800;
	shr.u64 	%rd803, %rd802, 32;
	and.b64  	%rd804, %rd773, 4294967295;
	add.s64 	%rd805, %rd749, %rd804;
	shr.u64 	%rd806, %rd805, 32;
	and.b64  	%rd807, %rd778, 4294967295;
	add.s64 	%rd808, %rd806, %rd807;
	add.s64 	%rd809, %rd808, %rd775;
	shr.u64 	%rd810, %rd809, 32;
	mul.wide.u32 	%rd811, %r27, %r27;
	and.b64  	%rd812, %rd783, 4294967295;
	add.s64 	%rd813, %rd810, %rd812;
	add.s64 	%rd814, %rd813, %rd811;
	shr.u64 	%rd815, %rd814, 32;
	mul.wide.u32 	%rd816, %r28, %r27;
	and.b64  	%rd817, %rd788, 4294967295;
	add.s64 	%rd818, %rd815, %rd817;
	add.s64 	%rd819, %rd818, %rd816;
	shr.u64 	%rd820, %rd819, 32;
	mul.wide.u32 	%rd821, %r29, %r27;
	and.b64  	%rd822, %rd793, 4294967295;
	add.s64 	%rd823, %rd820, %rd822;
	add.s64 	%rd824, %rd823, %rd821;
	shr.u64 	%rd825, %rd824, 32;
	mul.wide.u32 	%rd826, %r30, %r27;
	and.b64  	%rd827, %rd798, 4294967295;
	add.s64 	%rd828, %rd825, %rd827;
	add.s64 	%rd829, %rd828, %rd826;
	shr.u64 	%rd830, %rd829, 32;
	mul.wide.u32 	%rd831, %r31, %r27;
	and.b64  	%rd832, %rd802, 4294967295;
	add.s64 	%rd833, %rd830, %rd832;
	add.s64 	%rd834, %rd833, %rd831;
	shr.u64 	%rd835, %rd834, 32;
	mul.wide.u32 	%rd836, %r32, %r27;
	add.s64 	%rd837, %rd835, %rd803;
	add.s64 	%rd838, %rd837, %rd836;
	shr.u64 	%rd839, %rd838, 32;
	and.b64  	%rd840, %rd809, 4294967295;
	add.s64 	%rd841, %rd752, %rd840;
	shr.u64 	%rd842, %rd841, 32;
	and.b64  	%rd843, %rd814, 4294967295;
	add.s64 	%rd844, %rd842, %rd843;
	add.s64 	%rd845, %rd844, %rd780;
	shr.u64 	%rd846, %rd845, 32;
	and.b64  	%rd847, %rd819, 4294967295;
	add.s64 	%rd848, %rd846, %rd847;
	add.s64 	%rd849, %rd848, %rd816;
	shr.u64 	%rd850, %rd849, 32;
	mul.wide.u32 	%rd851, %r28, %r28;
	and.b64  	%rd852, %rd824, 4294967295;
	add.s64 	%rd853, %rd850, %rd852;
	add.s64 	%rd854, %rd853, %rd851;
	shr.u64 	%rd855, %rd854, 32;
	mul.wide.u32 	%rd856, %r29, %r28;
	and.b64  	%rd857, %rd829, 4294967295;
	add.s64 	%rd858, %rd855, %rd857;
	add.s64 	%rd859, %rd858, %rd856;
	shr.u64 	%rd860, %rd859, 32;
	mul.wide.u32 	%rd861, %r30, %r28;
	and.b64  	%rd862, %rd834, 4294967295;
	add.s64 	%rd863, %rd860, %rd862;
	add.s64 	%rd864, %rd863, %rd861;
	shr.u64 	%rd865, %rd864, 32;
	mul.wide.u32 	%rd866, %r31, %r28;
	and.b64  	%rd867, %rd838, 4294967295;
	add.s64 	%rd868, %rd865, %rd867;
	add.s64 	%rd869, %rd868, %rd866;
	shr.u64 	%rd870, %rd869, 32;
	mul.wide.u32 	%rd871, %r32, %r28;
	add.s64 	%rd872, %rd870, %rd839;
	add.s64 	%rd873, %rd872, %rd871;
	shr.u64 	%rd874, %rd873, 32;
	and.b64  	%rd875, %rd845, 4294967295;
	add.s64 	%rd876, %rd755, %rd875;
	shr.u64 	%rd877, %rd876, 32;
	and.b64  	%rd878, %rd849, 4294967295;
	add.s64 	%rd879, %rd877, %rd878;
	add.s64 	%rd880, %rd879, %rd785;
	shr.u64 	%rd881, %rd880, 32;
	and.b64  	%rd882, %rd854, 4294967295;
	add.s64 	%rd883, %rd881, %rd882;
	add.s64 	%rd884, %rd883, %rd821;
	shr.u64 	%rd885, %rd884, 32;
	and.b64  	%rd886, %rd859, 4294967295;
	add.s64 	%rd887, %rd885, %rd886;
	add.s64 	%rd888, %rd887, %rd856;
	shr.u64 	%rd889, %rd888, 32;
	mul.wide.u32 	%rd890, %r29, %r29;
	and.b64  	%rd891, %rd864, 4294967295;
	add.s64 	%rd892, %rd889, %rd891;
	add.s64 	%rd893, %rd892, %rd890;
	shr.u64 	%rd894, %rd893, 32;
	mul.wide.u32 	%rd895, %r30, %r29;
	and.b64  	%rd896, %rd869, 4294967295;
	add.s64 	%rd897, %rd894, %rd896;
	add.s64 	%rd898, %rd897, %rd895;
	shr.u64 	%rd899, %rd898, 32;
	mul.wide.u32 	%rd900, %r31, %r29;
	and.b64  	%rd901, %rd873, 4294967295;
	add.s64 	%rd902, %rd899, %rd901;
	add.s64 	%rd903, %rd902, %rd900;
	shr.u64 	%rd904, %rd903, 32;
	mul.wide.u32 	%rd905, %r32, %r29;
	add.s64 	%rd906, %rd904, %rd874;
	add.s64 	%rd907, %rd906, %rd905;
	shr.u64 	%rd908, %rd907, 32;
	and.b64  	%rd909, %rd880, 4294967295;
	add.s64 	%rd910, %rd758, %rd909;
	shr.u64 	%rd911, %rd910, 32;
	and.b64  	%rd912, %rd884, 4294967295;
	add.s64 	%rd913, %rd911, %rd912;
	add.s64 	%rd914, %rd913, %rd790;
	shr.u64 	%rd915, %rd914, 32;
	and.b64  	%rd916, %rd888, 4294967295;
	add.s64 	%rd917, %rd915, %rd916;
	add.s64 	%rd918, %rd917, %rd826;
	shr.u64 	%rd919, %rd918, 32;
	and.b64  	%rd920, %rd893, 4294967295;
	add.s64 	%rd921, %rd919, %rd920;
	add.s64 	%rd922, %rd921, %rd861;
	shr.u64 	%rd923, %rd922, 32;
	and.b64  	%rd924, %rd898, 4294967295;
	add.s64 	%rd925, %rd923, %rd924;
	add.s64 	%rd926, %rd925, %rd895;
	shr.u64 	%rd927, %rd926, 32;
	mul.wide.u32 	%rd928, %r30, %r30;
	and.b64  	%rd929, %rd903, 4294967295;
	add.s64 	%rd930, %rd927, %rd929;
	add.s64 	%rd931, %rd930, %rd928;
	shr.u64 	%rd932, %rd931, 32;
	mul.wide.u32 	%rd933, %r31, %r30;
	and.b64  	%rd934, %rd907, 4294967295;
	add.s64 	%rd935, %rd932, %rd934;
	add.s64 	%rd936, %rd935, %rd933;
	shr.u64 	%rd937, %rd936, 32;
	mul.wide.u32 	%rd938, %r32, %r30;
	add.s64 	%rd939, %rd937, %rd908;
	add.s64 	%rd940, %rd939, %rd938;
	shr.u64 	%rd941, %rd940, 32;
	and.b64  	%rd942, %rd914, 4294967295;
	add.s64 	%rd943, %rd761, %rd942;
	shr.u64 	%rd944, %rd943, 32;
	and.b64  	%rd945, %rd918, 4294967295;
	add.s64 	%rd946, %rd944, %rd945;
	add.s64 	%rd947, %rd946, %rd795;
	shr.u64 	%rd948, %rd947, 32;
	and.b64  	%rd949, %rd922, 4294967295;
	add.s64 	%rd950, %rd948, %rd949;
	add.s64 	%rd951, %rd950, %rd831;
	shr.u64 	%rd952, %rd951, 32;
	and.b64  	%rd953, %rd926, 4294967295;
	add.s64 	%rd954, %rd952, %rd953;
	add.s64 	%rd955, %rd954, %rd866;
	shr.u64 	%rd956, %rd955, 32;
	and.b64  	%rd957, %rd931, 4294967295;
	add.s64 	%rd958, %rd956, %rd957;
	add.s64 	%rd959, %rd958, %rd900;
	shr.u64 	%rd960, %rd959, 32;
	and.b64  	%rd961, %rd936, 4294967295;
	add.s64 	%rd962, %rd960, %rd961;
	add.s64 	%rd963, %rd962, %rd933;
	shr.u64 	%rd964, %rd963, 32;
	mul.wide.u32 	%rd965, %r31, %r31;
	and.b64  	%rd966, %rd940, 4294967295;
	add.s64 	%rd967, %rd964, %rd966;
	add.s64 	%rd968, %rd967, %rd965;
	shr.u64 	%rd969, %rd968, 32;
	mul.wide.u32 	%rd970, %r32, %r31;
	add.s64 	%rd971, %rd969, %rd941;
	add.s64 	%rd972, %rd971, %rd970;
	shr.u64 	%rd973, %rd972, 32;
	and.b64  	%rd974, %rd947, 4294967295;
	add.s64 	%rd975, %rd764, %rd974;
	shr.u64 	%rd976, %rd975, 32;
	and.b64  	%rd977, %rd951, 4294967295;
	add.s64 	%rd978, %rd976, %rd977;
	add.s64 	%rd979, %rd978, %rd800;
	shr.u64 	%rd980, %rd979, 32;
	and.b64  	%rd981, %rd955, 4294967295;
	add.s64 	%rd982, %rd980, %rd981;
	add.s64 	%rd983, %rd982, %rd836;
	shr.u64 	%rd984, %rd983, 32;
	and.b64  	%rd985, %rd959, 4294967295;
	add.s64 	%rd986, %rd984, %rd985;
	add.s64 	%rd987, %rd986, %rd871;
	shr.u64 	%rd988, %rd987, 32;
	and.b64  	%rd989, %rd963, 4294967295;
	add.s64 	%rd990, %rd988, %rd989;
	add.s64 	%rd991, %rd990, %rd905;
	shr.u64 	%rd992, %rd991, 32;
	and.b64  	%rd993, %rd968, 4294967295;
	add.s64 	%rd994, %rd992, %rd993;
	add.s64 	%rd995, %rd994, %rd938;
	shr.u64 	%rd996, %rd995, 32;
	and.b64  	%rd997, %rd972, 4294967295;
	add.s64 	%rd998, %rd996, %rd997;
	add.s64 	%rd999, %rd998, %rd970;
	shr.u64 	%rd1000, %rd999, 32;
	mul.wide.u32 	%rd1001, %r32, %r32;
	add.s64 	%rd1002, %rd1000, %rd973;
	add.s64 	%rd1003, %rd1002, %rd1001;
	{ .reg .b32 tmp; mov.b64 {tmp, %r151}, %rd1003; }
	mul.lo.s32 	%r152, %r93, %r150;
	ld.const.u32 	%r153, [P_CONST];
	cvt.u64.u32 	%rd18, %r153;
	mul.wide.u32 	%rd1004, %r153, %r152;
	and.b64  	%rd1005, %rd744, 4294967295;
	add.s64 	%rd1006, %rd1004, %rd1005;
	shr.u64 	%rd1007, %rd1006, 32;
	ld.const.u32 	%r154, [P_CONST+4];
	cvt.u64.u32 	%rd19, %r154;
	mul.wide.u32 	%rd1008, %r154, %r152;
	and.b64  	%rd1009, %rd768, 4294967295;
	add.s64 	%rd1010, %rd1007, %rd1009;
	add.s64 	%rd1011, %rd1010, %rd1008;
	cvt.u32.u64 	%r155, %rd1011;
	shr.u64 	%rd1012, %rd1011, 32;
	ld.const.u32 	%r156, [P_CONST+8];
	cvt.u64.u32 	%rd20, %r156;
	mul.wide.u32 	%rd1013, %r156, %r152;
	and.b64  	%rd1014, %rd805, 4294967295;
	add.s64 	%rd1015, %rd1012, %rd1014;
	add.s64 	%rd1016, %rd1015, %rd1013;
	shr.u64 	%rd1017, %rd1016, 32;
	ld.const.u32 	%r157, [P_CONST+12];
	cvt.u64.u32 	%rd21, %r157;
	mul.wide.u32 	%rd1018, %r157, %r152;
	and.b64  	%rd1019, %rd841, 4294967295;
	add.s64 	%rd1020, %rd1017, %rd1019;
	add.s64 	%rd1021, %rd1020, %rd1018;
	shr.u64 	%rd1022, %rd1021, 32;
	ld.const.u32 	%r158, [P_CONST+16];
	cvt.u64.u32 	%rd22, %r158;
	mul.wide.u32 	%rd1023, %r158, %r152;
	and.b64  	%rd1024, %rd876, 4294967295;
	add.s64 	%rd1025, %rd1022, %rd1024;
	add.s64 	%rd1026, %rd1025, %rd1023;
	shr.u64 	%rd1027, %rd1026, 32;
	ld.const.u32 	%r159, [P_CONST+20];
	cvt.u64.u32 	%rd23, %r159;
	mul.wide.u32 	%rd1028, %r159, %r152;
	and.b64  	%rd1029, %rd910, 4294967295;
	add.s64 	%rd1030, %rd1027, %rd1029;
	add.s64 	%rd1031, %rd1030, %rd1028;
	shr.u64 	%rd1032, %rd1031, 32;
	ld.const.u32 	%r160, [P_CONST+24];
	cvt.u64.u32 	%rd24, %r160;
	mul.wide.u32 	%rd1033, %r160, %r152;
	and.b64  	%rd1034, %rd943, 4294967295;
	add.s64 	%rd1035, %rd1032, %rd1034;
	add.s64 	%rd1036, %rd1035, %rd1033;
	shr.u64 	%rd1037, %rd1036, 32;
	mul.wide.u32 	%rd1038, %r103, %r152;
	and.b64  	%rd1039, %rd975, 4294967295;
	add.s64 	%rd1040, %rd1037, %rd1039;
	add.s64 	%rd1041, %rd1040, %rd1038;
	shr.u64 	%rd1042, %rd1041, 32;
	and.b64  	%rd1043, %rd979, 4294967295;
	add.s64 	%rd1044, %rd1042, %rd1043;
	shr.u64 	%rd1045, %rd1044, 32;
	and.b64  	%rd1046, %rd983, 4294967295;
	add.s64 	%rd1047, %rd1045, %rd1046;
	shr.u64 	%rd1048, %rd1047, 32;
	and.b64  	%rd1049, %rd987, 4294967295;
	add.s64 	%rd1050, %rd1048, %rd1049;
	shr.u64 	%rd1051, %rd1050, 32;
	and.b64  	%rd1052, %rd991, 4294967295;
	add.s64 	%rd1053, %rd1051, %rd1052;
	shr.u64 	%rd1054, %rd1053, 32;
	and.b64  	%rd1055, %rd995, 4294967295;
	add.s64 	%rd1056, %rd1054, %rd1055;
	shr.u64 	%rd1057, %rd1056, 32;
	and.b64  	%rd1058, %rd999, 4294967295;
	add.s64 	%rd1059, %rd1057, %rd1058;
	shr.u64 	%rd1060, %rd1059, 32;
	and.b64  	%rd1061, %rd1003, 4294967295;
	add.s64 	%rd1062, %rd1060, %rd1061;
	{ .reg .b32 tmp; mov.b64 {tmp, %r161}, %rd1062; }
	add.s32 	%r162, %r151, %r161;
	mul.lo.s32 	%r163, %r93, %r155;
	mul.wide.u32 	%rd1063, %r153, %r163;
	and.b64  	%rd1064, %rd1011, 4294967295;
	add.s64 	%rd1065, %rd1063, %rd1064;
	shr.u64 	%rd1066, %rd1065, 32;
	mul.wide.u32 	%rd1067, %r154, %r163;
	and.b64  	%rd1068, %rd1016, 4294967295;
	add.s64 	%rd1069, %rd1066, %rd1068;
	add.s64 	%rd1070, %rd1069, %rd1067;
	cvt.u32.u64 	%r164, %rd1070;
	shr.u64 	%rd1071, %rd1070, 32;
	mul.wide.u32 	%rd1072, %r156, %r163;
	and.b64  	%rd1073, %rd1021, 4294967295;
	add.s64 	%rd1074, %rd1071, %rd1073;
	add.s64 	%rd1075, %rd1074, %rd1072;
	shr.u64 	%rd1076, %rd1075, 32;
	mul.wide.u32 	%rd1077, %r157, %r163;
	and.b64  	%rd1078, %rd1026, 4294967295;
	add.s64 	%rd1079, %rd1076, %rd1078;
	add.s64 	%rd1080, %rd1079, %rd1077;
	shr.u64 	%rd1081, %rd1080, 32;
	mul.wide.u32 	%rd1082, %r158, %r163;
	and.b64  	%rd1083, %rd1031, 4294967295;
	add.s64 	%rd1084, %rd1081, %rd1083;
	add.s64 	%rd1085, %rd1084, %rd1082;
	shr.u64 	%rd1086, %rd1085, 32;
	mul.wide.u32 	%rd1087, %r159, %r163;
	and.b64  	%rd1088, %rd1036, 4294967295;
	add.s64 	%rd1089, %rd1086, %rd1088;
	add.s64 	%rd1090, %rd1089, %rd1087;
	shr.u64 	%rd1091, %rd1090, 32;
	mul.wide.u32 	%rd1092, %r160, %r163;
	and.b64  	%rd1093, %rd1041, 4294967295;
	add.s64 	%rd1094, %rd1091, %rd1093;
	add.s64 	%rd1095, %rd1094, %rd1092;
	shr.u64 	%rd1096, %rd1095, 32;
	mul.wide.u32 	%rd1097, %r103, %r163;
	and.b64  	%rd1098, %rd1044, 4294967295;
	add.s64 	%rd1099, %rd1096, %rd1098;
	add.s64 	%rd1100, %rd1099, %rd1097;
	shr.u64 	%rd1101, %rd1100, 32;
	and.b64  	%rd1102, %rd1047, 4294967295;
	add.s64 	%rd1103, %rd1101, %rd1102;
	shr.u64 	%rd1104, %rd1103, 32;
	and.b64  	%rd1105, %rd1050, 4294967295;
	add.s64 	%rd1106, %rd1104, %rd1105;
	shr.u64 	%rd1107, %rd1106, 32;
	and.b64  	%rd1108, %rd1053, 4294967295;
	add.s64 	%rd1109, %rd1107, %rd1108;
	shr.u64 	%rd1110, %rd1109, 32;
	and.b64  	%rd1111, %rd1056, 4294967295;
	add.s64 	%rd1112, %rd1110, %rd1111;
	shr.u64 	%rd1113, %rd1112, 32;
	and.b64  	%rd1114, %rd1059, 4294967295;
	add.s64 	%rd1115, %rd1113, %rd1114;
	shr.u64 	%rd1116, %rd1115, 32;
	and.b64  	%rd1117, %rd1062, 4294967295;
	add.s64 	%rd1118, %rd1116, %rd1117;
	{ .reg .b32 tmp; mov.b64 {tmp, %r165}, %rd1118; }
	add.s32 	%r166, %r162, %r165;
	mul.lo.s32 	%r167, %r93, %r164;
	mul.wide.u32 	%rd1119, %r153, %r167;
	and.b64  	%rd1120, %rd1070, 4294967295;
	add.s64 	%rd1121, %rd1119, %rd1120;
	shr.u64 	%rd1122, %rd1121, 32;
	mul.wide.u32 	%rd1123, %r154, %r167;
	and.b64  	%rd1124, %rd1075, 4294967295;
	add.s64 	%rd1125, %rd1122, %rd1124;
	add.s64 	%rd1126, %rd1125, %rd1123;
	cvt.u32.u64 	%r168, %rd1126;
	shr.u64 	%rd1127, %rd1126, 32;
	mul.wide.u32 	%rd1128, %r156, %r167;
	and.b64  	%rd1129, %rd1080, 4294967295;
	add.s64 	%rd1130, %rd1127, %rd1129;
	add.s64 	%rd1131, %rd1130, %rd1128;
	shr.u64 	%rd1132, %rd1131, 32;
	mul.wide.u32 	%rd1133, %r157, %r167;
	and.b64  	%rd1134, %rd1085, 4294967295;
	add.s64 	%rd1135, %rd1132, %rd1134;
	add.s64 	%rd1136, %rd1135, %rd1133;
	shr.u64 	%rd1137, %rd1136, 32;
	mul.wide.u32 	%rd1138, %r158, %r167;
	and.b64  	%rd1139, %rd1090, 4294967295;
	add.s64 	%rd1140, %rd1137, %rd1139;
	add.s64 	%rd1141, %rd1140, %rd1138;
	shr.u64 	%rd1142, %rd1141, 32;
	mul.wide.u32 	%rd1143, %r159, %r167;
	and.b64  	%rd1144, %rd1095, 4294967295;
	add.s64 	%rd1145, %rd1142, %rd1144;
	add.s64 	%rd1146, %rd1145, %rd1143;
	shr.u64 	%rd1147, %rd1146, 32;
	mul.wide.u32 	%rd1148, %r160, %r167;
	and.b64  	%rd1149, %rd1100, 4294967295;
	add.s64 	%rd1150, %rd1147, %rd1149;
	add.s64 	%rd1151, %rd1150, %rd1148;
	shr.u64 	%rd1152, %rd1151, 32;
	mul.wide.u32 	%rd1153, %r103, %r167;
	and.b64  	%rd1154, %rd1103, 4294967295;
	add.s64 	%rd1155, %rd1152, %rd1154;
	add.s64 	%rd1156, %rd1155, %rd1153;
	shr.u64 	%rd1157, %rd1156, 32;
	and.b64  	%rd1158, %rd1106, 4294967295;
	add.s64 	%rd1159, %rd1157, %rd1158;
	shr.u64 	%rd1160, %rd1159, 32;
	and.b64  	%rd1161, %rd1109, 4294967295;
	add.s64 	%rd1162, %rd1160, %rd1161;
	shr.u64 	%rd1163, %rd1162, 32;
	and.b64  	%rd1164, %rd1112, 4294967295;
	add.s64 	%rd1165, %rd1163, %rd1164;
	shr.u64 	%rd1166, %rd1165, 32;
	and.b64  	%rd1167, %rd1115, 4294967295;
	add.s64 	%rd1168, %rd1166, %rd1167;
	shr.u64 	%rd1169, %rd1168, 32;
	and.b64  	%rd1170, %rd1118, 4294967295;
	add.s64 	%rd1171, %rd1169, %rd1170;
	{ .reg .b32 tmp; mov.b64 {tmp, %r169}, %rd1171; }
	add.s32 	%r170, %r166, %r169;
	mul.lo.s32 	%r171, %r93, %r168;
	mul.wide.u32 	%rd1172, %r153, %r171;
	and.b64  	%rd1173, %rd1126, 4294967295;
	add.s64 	%rd1174, %rd1172, %rd1173;
	shr.u64 	%rd1175, %rd1174, 32;
	mul.wide.u32 	%rd1176, %r154, %r171;
	and.b64  	%rd1177, %rd1131, 4294967295;
	add.s64 	%rd1178, %rd1175, %rd1177;
	add.s64 	%rd1179, %rd1178, %rd1176;
	cvt.u32.u64 	%r172, %rd1179;
	shr.u64 	%rd1180, %rd1179, 32;
	mul.wide.u32 	%rd1181, %r156, %r171;
	and.b64  	%rd1182, %rd1136, 4294967295;
	add.s64 	%rd1183, %rd1180, %rd1182;
	add.s64 	%rd1184, %rd1183, %rd1181;
	shr.u64 	%rd1185, %rd1184, 32;
	mul.wide.u32 	%rd1186, %r157, %r171;
	and.b64  	%rd1187, %rd1141, 4294967295;
	add.s64 	%rd1188, %rd1185, %rd1187;
	add.s64 	%rd1189, %rd1188, %rd1186;
	shr.u64 	%rd1190, %rd1189, 32;
	mul.wide.u32 	%rd1191, %r158, %r171;
	and.b64  	%rd1192, %rd1146, 4294967295;
	add.s64 	%rd1193, %rd1190, %rd1192;
	add.s64 	%rd1194, %rd1193, %rd1191;
	shr.u64 	%rd1195, %rd1194, 32;
	mul.wide.u32 	%rd1196, %r159, %r171;
	and.b64  	%rd1197, %rd1151, 4294967295;
	add.s64 	%rd1198, %rd1195, %rd1197;
	add.s64 	%rd1199, %rd1198, %rd1196;
	shr.u64 	%rd1200, %rd1199, 32;
	mul.wide.u32 	%rd1201, %r160, %r171;
	and.b64  	%rd1202, %rd1156, 4294967295;
	add.s64 	%rd1203, %rd1200, %rd1202;
	add.s64 	%rd1204, %rd1203, %rd1201;
	shr.u64 	%rd1205, %rd1204, 32;
	mul.wide.u32 	%rd1206, %r103, %r171;
	and.b64  	%rd1207, %rd1159, 4294967295;
	add.s64 	%rd1208, %rd1205, %rd1207;
	add.s64 	%rd1209, %rd1208, %rd1206;
	shr.u64 	%rd1210, %rd1209, 32;
	and.b64  	%rd1211, %rd1162, 4294967295;
	add.s64 	%rd1212, %rd1210, %rd1211;
	shr.u64 	%rd1213, %rd1212, 32;
	and.b64  	%rd1214, %rd1165, 4294967295;
	add.s64 	%rd1215, %rd1213, %rd1214;
	shr.u64 	%rd1216, %rd1215, 32;
	and.b64  	%rd1217, %rd1168, 4294967295;
	add.s64 	%rd1218, %rd1216, %rd1217;
	shr.u64 	%rd1219, %rd1218, 32;
	and.b64  	%rd1220, %rd1171, 4294967295;
	add.s64 	%rd1221, %rd1219, %rd1220;
	{ .reg .b32 tmp; mov.b64 {tmp, %r173}, %rd1221; }
	add.s32 	%r174, %r170, %r173;
	mul.lo.s32 	%r175, %r93, %r172;
	mul.wide.u32 	%rd1222, %r153, %r175;
	and.b64  	%rd1223, %rd1179, 4294967295;
	add.s64 	%rd1224, %rd1222, %rd1223;
	shr.u64 	%rd1225, %rd1224, 32;
	mul.wide.u32 	%rd1226, %r154, %r175;
	and.b64  	%rd1227, %rd1184, 4294967295;
	add.s64 	%rd1228, %rd1225, %rd1227;
	add.s64 	%rd1229, %rd1228, %rd1226;
	cvt.u32.u64 	%r176, %rd1229;
	shr.u64 	%rd1230, %rd1229, 32;
	mul.wide.u32 	%rd1231, %r156, %r175;
	and.b64  	%rd1232, %rd1189, 4294967295;
	add.s64 	%rd1233, %rd1230, %rd1232;
	add.s64 	%rd1234, %rd1233, %rd1231;
	shr.u64 	%rd1235, %rd1234, 32;
	mul.wide.u32 	%rd1236, %r157, %r175;
	and.b64  	%rd1237, %rd1194, 4294967295;
	add.s64 	%rd1238, %rd1235, %rd1237;
	add.s64 	%rd1239, %rd1238, %rd1236;
	shr.u64 	%rd1240, %rd1239, 32;
	mul.wide.u32 	%rd1241, %r158, %r175;
	and.b64  	%rd1242, %rd1199, 4294967295;
	add.s64 	%rd1243, %rd1240, %rd1242;
	add.s64 	%rd1244, %rd1243, %rd1241;
	shr.u64 	%rd1245, %rd1244, 32;
	mul.wide.u32 	%rd1246, %r159, %r175;
	and.b64  	%rd1247, %rd1204, 4294967295;
	add.s64 	%rd1248, %rd1245, %rd1247;
	add.s64 	%rd1249, %rd1248, %rd1246;
	shr.u64 	%rd1250, %rd1249, 32;
	mul.wide.u32 	%rd1251, %r160, %r175;
	and.b64  	%rd1252, %rd1209, 4294967295;
	add.s64 	%rd1253, %rd1250, %rd1252;
	add.s64 	%rd1254, %rd1253, %rd1251;
	shr.u64 	%rd1255, %rd1254, 32;
	mul.wide.u32 	%rd1256, %r103, %r175;
	and.b64  	%rd1257, %rd1212, 4294967295;
	add.s64 	%rd1258, %rd1255, %rd1257;
	add.s64 	%rd1259, %rd1258, %rd1256;
	shr.u64 	%rd1260, %rd1259, 32;
	and.b64  	%rd1261, %rd1215, 4294967295;
	add.s64 	%rd1262, %rd1260, %rd1261;
	shr.u64 	%rd1263, %rd1262, 32;
	and.b64  	%rd1264, %rd1218, 4294967295;
	add.s64 	%rd1265, %rd1263, %rd1264;
	shr.u64 	%rd1266, %rd1265, 32;
	and.b64  	%rd1267, %rd1221, 4294967295;
	add.s64 	%rd1268, %rd1266, %rd1267;
	{ .reg .b32 tmp; mov.b64 {tmp, %r177}, %rd1268; }
	add.s32 	%r178, %r174, %r177;
	mul.lo.s32 	%r179, %r93, %r176;
	mul.wide.u32 	%rd1269, %r153, %r179;
	and.b64  	%rd1270, %rd1229, 4294967295;
	add.s64 	%rd1271, %rd1269, %rd1270;
	shr.u64 	%rd1272, %rd1271, 32;
	mul.wide.u32 	%rd1273, %r154, %r179;
	and.b64  	%rd1274, %rd1234, 4294967295;
	add.s64 	%rd1275, %rd1272, %rd1274;
	add.s64 	%rd1276, %rd1275, %rd1273;
	cvt.u32.u64 	%r180, %rd1276;
	shr.u64 	%rd1277, %rd1276, 32;
	mul.wide.u32 	%rd1278, %r156, %r179;
	and.b64  	%rd1279, %rd1239, 4294967295;
	add.s64 	%rd1280, %rd1277, %rd1279;
	add.s64 	%rd1281, %rd1280, %rd1278;
	shr.u64 	%rd1282, %rd1281, 32;
	mul.wide.u32 	%rd1283, %r157, %r179;
	and.b64  	%rd1284, %rd1244, 4294967295;
	add.s64 	%rd1285, %rd1282, %rd1284;
	add.s64 	%rd1286, %rd1285, %rd1283;
	shr.u64 	%rd1287, %rd1286, 32;
	mul.wide.u32 	%rd1288, %r158, %r179;
	and.b64  	%rd1289, %rd1249, 4294967295;
	add.s64 	%rd1290, %rd1287, %rd1289;
	add.s64 	%rd1291, %rd1290, %rd1288;
	shr.u64 	%rd1292, %rd1291, 32;
	mul.wide.u32 	%rd1293, %r159, %r179;
	and.b64  	%rd1294, %rd1254, 4294967295;
	add.s64 	%rd1295, %rd1292, %rd1294;
	add.s64 	%rd1296, %rd1295, %rd1293;
	shr.u64 	%rd1297, %rd1296, 32;
	mul.wide.u32 	%rd1298, %r160, %r179;
	and.b64  	%rd1299, %rd1259, 4294967295;
	add.s64 	%rd1300, %rd1297, %rd1299;
	add.s64 	%rd1301, %rd1300, %rd1298;
	shr.u64 	%rd1302, %rd1301, 32;
	mul.wide.u32 	%rd1303, %r103, %r179;
	and.b64  	%rd1304, %rd1262, 4294967295;
	add.s64 	%rd1305, %rd1302, %rd1304;
	add.s64 	%rd1306, %rd1305, %rd1303;
	shr.u64 	%rd1307, %rd1306, 32;
	and.b64  	%rd1308, %rd1265, 4294967295;
	add.s64 	%rd1309, %rd1307, %rd1308;
	shr.u64 	%rd1310, %rd1309, 32;
	and.b64  	%rd1311, %rd1268, 4294967295;
	add.s64 	%rd1312, %rd1310, %rd1311;
	{ .reg .b32 tmp; mov.b64 {tmp, %r181}, %rd1312; }
	add.s32 	%r182, %r178, %r181;
	mul.lo.s32 	%r183, %r93, %r180;
	mul.wide.u32 	%rd1313, %r153, %r183;
	and.b64  	%rd1314, %rd1276, 4294967295;
	add.s64 	%rd1315, %rd1313, %rd1314;
	shr.u64 	%rd1316, %rd1315, 32;
	mul.wide.u32 	%rd1317, %r154, %r183;
	and.b64  	%rd1318, %rd1281, 4294967295;
	add.s64 	%rd1319, %rd1316, %rd1318;
	add.s64 	%rd1320, %rd1319, %rd1317;
	cvt.u32.u64 	%r184, %rd1320;
	shr.u64 	%rd1321, %rd1320, 32;
	mul.wide.u32 	%rd1322, %r156, %r183;
	and.b64  	%rd1323, %rd1286, 4294967295;
	add.s64 	%rd1324, %rd1321, %rd1323;
	add.s64 	%rd1325, %rd1324, %rd1322;
	shr.u64 	%rd1326, %rd1325, 32;
	mul.wide.u32 	%rd1327, %r157, %r183;
	and.b64  	%rd1328, %rd1291, 4294967295;
	add.s64 	%rd1329, %rd1326, %rd1328;
	add.s64 	%rd1330, %rd1329, %rd1327;
	shr.u64 	%rd1331, %rd1330, 32;
	mul.wide.u32 	%rd1332, %r158, %r183;
	and.b64  	%rd1333, %rd1296, 4294967295;
	add.s64 	%rd1334, %rd1331, %rd1333;
	add.s64 	%rd1335, %rd1334, %rd1332;
	shr.u64 	%rd1336, %rd1335, 32;
	mul.wide.u32 	%rd1337, %r159, %r183;
	and.b64  	%rd1338, %rd1301, 4294967295;
	add.s64 	%rd1339, %rd1336, %rd1338;
	add.s64 	%rd1340, %rd1339, %rd1337;
	shr.u64 	%rd1341, %rd1340, 32;
	mul.wide.u32 	%rd1342, %r160, %r183;
	and.b64  	%rd1343, %rd1306, 4294967295;
	add.s64 	%rd1344, %rd1341, %rd1343;
	add.s64 	%rd1345, %rd1344, %rd1342;
	shr.u64 	%rd1346, %rd1345, 32;
	mul.wide.u32 	%rd1347, %r103, %r183;
	and.b64  	%rd1348, %rd1309, 4294967295;
	add.s64 	%rd1349, %rd1346, %rd1348;
	add.s64 	%rd1350, %rd1349, %rd1347;
	shr.u64 	%rd1351, %rd1350, 32;
	and.b64  	%rd1352, %rd1312, 4294967295;
	add.s64 	%rd1353, %rd1351, %rd1352;
	{ .reg .b32 tmp; mov.b64 {tmp, %r185}, %rd1353; }
	add.s32 	%r186, %r182, %r185;
	mul.lo.s32 	%r187, %r93, %r184;
	mul.wide.u32 	%rd1354, %r153, %r187;
	and.b64  	%rd1355, %rd1320, 4294967295;
	add.s64 	%rd1356, %rd1354, %rd1355;
	shr.u64 	%rd1357, %rd1356, 32;
	mul.wide.u32 	%rd1358, %r154, %r187;
	and.b64  	%rd1359, %rd1325, 4294967295;
	add.s64 	%rd1360, %rd1357, %rd1359;
	add.s64 	%rd2068, %rd1360, %rd1358;
	shr.u64 	%rd1361, %rd2068, 32;
	mul.wide.u32 	%rd1362, %r156, %r187;
	and.b64  	%rd1363, %rd1330, 4294967295;
	add.s64 	%rd1364, %rd1361, %rd1363;
	add.s64 	%rd2067, %rd1364, %rd1362;
	cvt.u32.u64 	%r34, %rd2067;
	shr.u64 	%rd1365, %rd2067, 32;
	mul.wide.u32 	%rd1366, %r157, %r187;
	and.b64  	%rd1367, %rd1335, 4294967295;
	add.s64 	%rd1368, %rd1365, %rd1367;
	add.s64 	%rd2066, %rd1368, %rd1366;
	cvt.u32.u64 	%r35, %rd2066;
	shr.u64 	%rd1369, %rd2066, 32;
	mul.wide.u32 	%rd1370, %r158, %r187;
	and.b64  	%rd1371, %rd1340, 4294967295;
	add.s64 	%rd1372, %rd1369, %rd1371;
	add.s64 	%rd2065, %rd1372, %rd1370;
	cvt.u32.u64 	%r36, %rd2065;
	shr.u64 	%rd1373, %rd2065, 32;
	mul.wide.u32 	%rd1374, %r159, %r187;
	and.b64  	%rd1375, %rd1345, 4294967295;
	add.s64 	%rd1376, %rd1373, %rd1375;
	add.s64 	%rd2064, %rd1376, %rd1374;
	cvt.u32.u64 	%r37, %rd2064;
	shr.u64 	%rd1377, %rd2064, 32;
	mul.wide.u32 	%rd1378, %r160, %r187;
	and.b64  	%rd1379, %rd1350, 4294967295;
	add.s64 	%rd1380, %rd1377, %rd1379;
	add.s64 	%rd2063, %rd1380, %rd1378;
	cvt.u32.u64 	%r38, %rd2063;
	shr.u64 	%rd1381, %rd2063, 32;
	mul.wide.u32 	%rd1382, %r103, %r187;
	and.b64  	%rd1383, %rd1353, 4294967295;
	add.s64 	%rd1384, %rd1381, %rd1383;
	add.s64 	%rd2062, %rd1384, %rd1382;
	cvt.u32.u64 	%r39, %rd2062;
	{ .reg .b32 tmp; mov.b64 {tmp, %r188}, %rd2062; }
	add.s32 	%r286, %r186, %r188;
	setp.gt.u32 	%p18, %r286, %r103;
	@%p18 bra 	$L__BB5_30;
	cvt.u32.u64 	%r189, %rd17;
	setp.lt.u32 	%p19, %r286, %r189;
	@%p19 bra 	$L__BB5_31;
	cvt.u32.u64 	%r190, %rd24;
	setp.lt.u32 	%p20, %r190, %r39;
	@%p20 bra 	$L__BB5_30;
	setp.gt.u32 	%p21, %r190, %r39;
	@%p21 bra 	$L__BB5_31;
	cvt.u32.u64 	%r192, %rd23;
	setp.lt.u32 	%p22, %r192, %r38;
	@%p22 bra 	$L__BB5_30;
	setp.gt.u32 	%p23, %r192, %r38;
	@%p23 bra 	$L__BB5_31;
	cvt.u32.u64 	%r194, %rd22;
	setp.lt.u32 	%p24, %r194, %r37;
	@%p24 bra 	$L__BB5_30;
	setp.gt.u32 	%p25, %r194, %r37;
	@%p25 bra 	$L__BB5_31;
	cvt.u32.u64 	%r196, %rd21;
	setp.lt.u32 	%p26, %r196, %r36;
	@%p26 bra 	$L__BB5_30;
	setp.gt.u32 	%p27, %r196, %r36;
	@%p27 bra 	$L__BB5_31;
	cvt.u32.u64 	%r198, %rd20;
	setp.lt.u32 	%p28, %r198, %r35;
	@%p28 bra 	$L__BB5_30;
	setp.gt.u32 	%p29, %r198, %r35;
	@%p29 bra 	$L__BB5_31;
	cvt.u32.u64 	%r200, %rd19;
	setp.lt.u32 	%p30, %r200, %r34;
	@%p30 bra 	$L__BB5_30;
	cvt.u32.u64 	%r202, %rd18;
	setp.gt.u32 	%p31, %r200, %r34;
	cvt.u32.u64 	%r203, %rd2068;
	setp.gt.u32 	%p32, %r202, %r203;
	or.pred  	%p33, %p31, %p32;
	@%p33 bra 	$L__BB5_31;
$L__BB5_30:
	cvt.u32.u64 	%r204, %rd17;
	and.b64  	%rd1386, %rd2068, 4294967295;
	sub.s64 	%rd2068, %rd1386, %rd18;
	shr.u64 	%rd1387, %rd2068, 63;
	and.b64  	%rd1388, %rd2067, 4294967295;
	add.s64 	%rd1389, %rd1387, %rd19;
	sub.s64 	%rd2067, %rd1388, %rd1389;
	shr.u64 	%rd1390, %rd2067, 63;
	and.b64  	%rd1391, %rd2066, 4294967295;
	add.s64 	%rd1392, %rd1390, %rd20;
	sub.s64 	%rd2066, %rd1391, %rd1392;
	shr.u64 	%rd1393, %rd2066, 63;
	and.b64  	%rd1394, %rd2065, 4294967295;
	add.s64 	%rd1395, %rd1393, %rd21;
	sub.s64 	%rd2065, %rd1394, %rd1395;
	shr.u64 	%rd1396, %rd2065, 63;
	and.b64  	%rd1397, %rd2064, 4294967295;
	add.s64 	%rd1398, %rd1396, %rd22;
	sub.s64 	%rd2064, %rd1397, %rd1398;
	shr.u64 	%rd1399, %rd2064, 63;
	and.b64  	%rd1400, %rd2063, 4294967295;
	add.s64 	%rd1401, %rd1399, %rd23;
	sub.s64 	%rd2063, %rd1400, %rd1401;
	shr.u64 	%rd1402, %rd2063, 63;
	and.b64  	%rd1403, %rd2062, 4294967295;
	add.s64 	%rd1404, %rd1402, %rd24;
	sub.s64 	%rd2062, %rd1403, %rd1404;
	shr.u64 	%rd1405, %rd2062, 63;
	cvt.u32.u64 	%r205, %rd1405;
	add.s32 	%r206, %r204, %r205;
	sub.s32 	%r286, %r286, %r206;
$L__BB5_31:
	cvt.u32.u64 	%r207, %rd17;
	and.b64  	%rd1406, %rd2068, 4294967295;
	cvt.u64.u32 	%rd1407, %r25;
	mul.lo.s64 	%rd1408, %rd1406, %rd1407;
	cvt.u32.u64 	%r208, %rd1408;
	shr.u64 	%rd1409, %rd1408, 32;
	cvt.u64.u32 	%rd1410, %r26;
	mad.lo.s64 	%rd1411, %rd1406, %rd1410, %rd1409;
	shr.u64 	%rd1412, %rd1411, 32;
	cvt.u64.u32 	%rd1413, %r27;
	mad.lo.s64 	%rd1414, %rd1406, %rd1413, %rd1412;
	shr.u64 	%rd1415, %rd1414, 32;
	cvt.u64.u32 	%rd1416, %r28;
	mad.lo.s64 	%rd1417, %rd1406, %rd1416, %rd1415;
	shr.u64 	%rd1418, %rd1417, 32;
	cvt.u64.u32 	%rd1419, %r29;
	mad.lo.s64 	%rd1420, %rd1406, %rd1419, %rd1418;
	shr.u64 	%rd1421, %rd1420, 32;
	cvt.u64.u32 	%rd1422, %r30;
	mad.lo.s64 	%rd1423, %rd1406, %rd1422, %rd1421;
	shr.u64 	%rd1424, %rd1423, 32;
	cvt.u64.u32 	%rd1425, %r31;
	mad.lo.s64 	%rd1426, %rd1406, %rd1425, %rd1424;
	shr.u64 	%rd1427, %rd1426, 32;
	cvt.u64.u32 	%rd1428, %r32;
	mad.lo.s64 	%rd1429, %rd1406, %rd1428, %rd1427;
	shr.u64 	%rd1430, %rd1429, 32;
	and.b64  	%rd1431, %rd2067, 4294967295;
	and.b64  	%rd1432, %rd1411, 4294967295;
	mad.lo.s64 	%rd1433, %rd1431, %rd1407, %rd1432;
	shr.u64 	%rd1434, %rd1433, 32;
	and.b64  	%rd1435, %rd1414, 4294967295;
	add.s64 	%rd1436, %rd1434, %rd1435;
	mad.lo.s64 	%rd1437, %rd1431, %rd1410, %rd1436;
	shr.u64 	%rd1438, %rd1437, 32;
	and.b64  	%rd1439, %rd1417, 4294967295;
	add.s64 	%rd1440, %rd1438, %rd1439;
	mad.lo.s64 	%rd1441, %rd1431, %rd1413, %rd1440;
	shr.u64 	%rd1442, %rd1441, 32;
	and.b64  	%rd1443, %rd1420, 4294967295;
	add.s64 	%rd1444, %rd1442, %rd1443;
	mad.lo.s64 	%rd1445, %rd1431, %rd1416, %rd1444;
	shr.u64 	%rd1446, %rd1445, 32;
	and.b64  	%rd1447, %rd1423, 4294967295;
	add.s64 	%rd1448, %rd1446, %rd1447;
	mad.lo.s64 	%rd1449, %rd1431, %rd1419, %rd1448;
	shr.u64 	%rd1450, %rd1449, 32;
	and.b64  	%rd1451, %rd1426, 4294967295;
	add.s64 	%rd1452, %rd1450, %rd1451;
	mad.lo.s64 	%rd1453, %rd1431, %rd1422, %rd1452;
	shr.u64 	%rd1454, %rd1453, 32;
	and.b64  	%rd1455, %rd1429, 4294967295;
	add.s64 	%rd1456, %rd1454, %rd1455;
	mad.lo.s64 	%rd1457, %rd1431, %rd1425, %rd1456;
	shr.u64 	%rd1458, %rd1457, 32;
	add.s64 	%rd1459, %rd1458, %rd1430;
	mad.lo.s64 	%rd1460, %rd1431, %rd1428, %rd1459;
	shr.u64 	%rd1461, %rd1460, 32;
	and.b64  	%rd1462, %rd2066, 4294967295;
	and.b64  	%rd1463, %rd1437, 4294967295;
	mad.lo.s64 	%rd1464, %rd1462, %rd1407, %rd1463;
	shr.u64 	%rd1465, %rd1464, 32;
	and.b64  	%rd1466, %rd1441, 4294967295;
	add.s64 	%rd1467, %rd1465, %rd1466;
	mad.lo.s64 	%rd1468, %rd1462, %rd1410, %rd1467;
	shr.u64 	%rd1469, %rd1468, 32;
	and.b64  	%rd1470, %rd1445, 4294967295;
	add.s64 	%rd1471, %rd1469, %rd1470;
	mad.lo.s64 	%rd1472, %rd1462, %rd1413, %rd1471;
	shr.u64 	%rd1473, %rd1472, 32;
	and.b64  	%rd1474, %rd1449, 4294967295;
	add.s64 	%rd1475, %rd1473, %rd1474;
	mad.lo.s64 	%rd1476, %rd1462, %rd1416, %rd1475;
	shr.u64 	%rd1477, %rd1476, 32;
	and.b64  	%rd1478, %rd1453, 4294967295;
	add.s64 	%rd1479, %rd1477, %rd1478;
	mad.lo.s64 	%rd1480, %rd1462, %rd1419, %rd1479;
	shr.u64 	%rd1481, %rd1480, 32;
	and.b64  	%rd1482, %rd1457, 4294967295;
	add.s64 	%rd1483, %rd1481, %rd1482;
	mad.lo.s64 	%rd1484, %rd1462, %rd1422, %rd1483;
	shr.u64 	%rd1485, %rd1484, 32;
	and.b64  	%rd1486, %rd1460, 4294967295;
	add.s64 	%rd1487, %rd1485, %rd1486;
	mad.lo.s64 	%rd1488, %rd1462, %rd1425, %rd1487;
	shr.u64 	%rd1489, %rd1488, 32;
	add.s64 	%rd1490, %rd1489, %rd1461;
	mad.lo.s64 	%rd1491, %rd1462, %rd1428, %rd1490;
	shr.u64 	%rd1492, %rd1491, 32;
	and.b64  	%rd1493, %rd2065, 4294967295;
	and.b64  	%rd1494, %rd1468, 4294967295;
	mad.lo.s64 	%rd1495, %rd1493, %rd1407, %rd1494;
	shr.u64 	%rd1496, %rd1495, 32;
	and.b64  	%rd1497, %rd1472, 4294967295;
	add.s64 	%rd1498, %rd1496, %rd1497;
	mad.lo.s64 	%rd1499, %rd1493, %rd1410, %rd1498;
	shr.u64 	%rd1500, %rd1499, 32;
	and.b64  	%rd1501, %rd1476, 4294967295;
	add.s64 	%rd1502, %rd1500, %rd1501;
	mad.lo.s64 	%rd1503, %rd1493, %rd1413, %rd1502;
	shr.u64 	%rd1504, %rd1503, 32;
	and.b64  	%rd1505, %rd1480, 4294967295;
	add.s64 	%rd1506, %rd1504, %rd1505;
	mad.lo.s64 	%rd1507, %rd1493, %rd1416, %rd1506;
	shr.u64 	%rd1508, %rd1507, 32;
	and.b64  	%rd1509, %rd1484, 4294967295;
	add.s64 	%rd1510, %rd1508, %rd1509;
	mad.lo.s64 	%rd1511, %rd1493, %rd1419, %rd1510;
	shr.u64 	%rd1512, %rd1511, 32;
	and.b64  	%rd1513, %rd1488, 4294967295;
	add.s64 	%rd1514, %rd1512, %rd1513;
	mad.lo.s64 	%rd1515, %rd1493, %rd1422, %rd1514;
	shr.u64 	%rd1516, %rd1515, 32;
	and.b64  	%rd1517, %rd1491, 4294967295;
	add.s64 	%rd1518, %rd1516, %rd1517;
	mad.lo.s64 	%rd1519, %rd1493, %rd1425, %rd1518;
	shr.u64 	%rd1520, %rd1519, 32;
	add.s64 	%rd1521, %rd1520, %rd1492;
	mad.lo.s64 	%rd1522, %rd1493, %rd1428, %rd1521;
	shr.u64 	%rd1523, %rd1522, 32;
	and.b64  	%rd1524, %rd2064, 4294967295;
	and.b64  	%rd1525, %rd1499, 4294967295;
	mad.lo.s64 	%rd1526, %rd1524, %rd1407, %rd1525;
	shr.u64 	%rd1527, %rd1526, 32;
	and.b64  	%rd1528, %rd1503, 4294967295;
	add.s64 	%rd1529, %rd1527, %rd1528;
	mad.lo.s64 	%rd1530, %rd1524, %rd1410, %rd1529;
	shr.u64 	%rd1531, %rd1530, 32;
	and.b64  	%rd1532, %rd1507, 4294967295;
	add.s64 	%rd1533, %rd1531, %rd1532;
	mad.lo.s64 	%rd1534, %rd1524, %rd1413, %rd1533;
	shr.u64 	%rd1535, %rd1534, 32;
	and.b64  	%rd1536, %rd1511, 4294967295;
	add.s64 	%rd1537, %rd1535, %rd1536;
	mad.lo.s64 	%rd1538, %rd1524, %rd1416, %rd1537;
	shr.u64 	%rd1539, %rd1538, 32;
	and.b64  	%rd1540, %rd1515, 4294967295;
	add.s64 	%rd1541, %rd1539, %rd1540;
	mad.lo.s64 	%rd1542, %rd1524, %rd1419, %rd1541;
	shr.u64 	%rd1543, %rd1542, 32;
	and.b64  	%rd1544, %rd1519, 4294967295;
	add.s64 	%rd1545, %rd1543, %rd1544;
	mad.lo.s64 	%rd1546, %rd1524, %rd1422, %rd1545;
	shr.u64 	%rd1547, %rd1546, 32;
	and.b64  	%rd1548, %rd1522, 4294967295;
	add.s64 	%rd1549, %rd1547, %rd1548;
	mad.lo.s64 	%rd1550, %rd1524, %rd1425, %rd1549;
	shr.u64 	%rd1551, %rd1550, 32;
	add.s64 	%rd1552, %rd1551, %rd1523;
	mad.lo.s64 	%rd1553, %rd1524, %rd1428, %rd1552;
	shr.u64 	%rd1554, %rd1553, 32;
	and.b64  	%rd1555, %rd2063, 4294967295;
	and.b64  	%rd1556, %rd1530, 4294967295;
	mad.lo.s64 	%rd1557, %rd1555, %rd1407, %rd1556;
	shr.u64 	%rd1558, %rd1557, 32;
	and.b64  	%rd1559, %rd1534, 4294967295;
	add.s64 	%rd1560, %rd1558, %rd1559;
	mad.lo.s64 	%rd1561, %rd1555, %rd1410, %rd1560;
	shr.u64 	%rd1562, %rd1561, 32;
	and.b64  	%rd1563, %rd1538, 4294967295;
	add.s64 	%rd1564, %rd1562, %rd1563;
	mad.lo.s64 	%rd1565, %rd1555, %rd1413, %rd1564;
	shr.u64 	%rd1566, %rd1565, 32;
	and.b64  	%rd1567, %rd1542, 4294967295;
	add.s64 	%rd1568, %rd1566, %rd1567;
	mad.lo.s64 	%rd1569, %rd1555, %rd1416, %rd1568;
	shr.u64 	%rd1570, %rd1569, 32;
	and.b64  	%rd1571, %rd1546, 4294967295;
	add.s64 	%rd1572, %rd1570, %rd1571;
	mad.lo.s64 	%rd1573, %rd1555, %rd1419, %rd1572;
	shr.u64 	%rd1574, %rd1573, 32;
	and.b64  	%rd1575, %rd1550, 4294967295;
	add.s64 	%rd1576, %rd1574, %rd1575;
	mad.lo.s64 	%rd1577, %rd1555, %rd1422, %rd1576;
	shr.u64 	%rd1578, %rd1577, 32;
	and.b64  	%rd1579, %rd1553, 4294967295;
	add.s64 	%rd1580, %rd1578, %rd1579;
	mad.lo.s64 	%rd1581, %rd1555, %rd1425, %rd1580;
	shr.u64 	%rd1582, %rd1581, 32;
	add.s64 	%rd1583, %rd1582, %rd1554;
	mad.lo.s64 	%rd1584, %rd1555, %rd1428, %rd1583;
	shr.u64 	%rd1585, %rd1584, 32;
	and.b64  	%rd1586, %rd2062, 4294967295;
	and.b64  	%rd1587, %rd1561, 4294967295;
	mad.lo.s64 	%rd1588, %rd1586, %rd1407, %rd1587;
	shr.u64 	%rd1589, %rd1588, 32;
	and.b64  	%rd1590, %rd1565, 4294967295;
	add.s64 	%rd1591, %rd1589, %rd1590;
	mad.lo.s64 	%rd1592, %rd1586, %rd1410, %rd1591;
	shr.u64 	%rd1593, %rd1592, 32;
	and.b64  	%rd1594, %rd1569, 4294967295;
	add.s64 	%rd1595, %rd1593, %rd1594;
	mad.lo.s64 	%rd1596, %rd1586, %rd1413, %rd1595;
	shr.u64 	%rd1597, %rd1596, 32;
	and.b64  	%rd1598, %rd1573, 4294967295;
	add.s64 	%rd1599, %rd1597, %rd1598;
	mad.lo.s64 	%rd1600, %rd1586, %rd1416, %rd1599;
	shr.u64 	%rd1601, %rd1600, 32;
	and.b64  	%rd1602, %rd1577, 4294967295;
	add.s64 	%rd1603, %rd1601, %rd1602;
	mad.lo.s64 	%rd1604, %rd1586, %rd1419, %rd1603;
	shr.u64 	%rd1605, %rd1604, 32;
	and.b64  	%rd1606, %rd1581, 4294967295;
	add.s64 	%rd1607, %rd1605, %rd1606;
	mad.lo.s64 	%rd1608, %rd1586, %rd1422, %rd1607;
	shr.u64 	%rd1609, %rd1608, 32;
	and.b64  	%rd1610, %rd1584, 4294967295;
	add.s64 	%rd1611, %rd1609, %rd1610;
	mad.lo.s64 	%rd1612, %rd1586, %rd1425, %rd1611;
	shr.u64 	%rd1613, %rd1612, 32;
	add.s64 	%rd1614, %rd1613, %rd1585;
	mad.lo.s64 	%rd1615, %rd1586, %rd1428, %rd1614;
	shr.u64 	%rd1616, %rd1615, 32;
	mul.wide.u32 	%rd1617, %r25, %r286;
	and.b64  	%rd1618, %rd1592, 4294967295;
	add.s64 	%rd1619, %rd1617, %rd1618;
	shr.u64 	%rd1620, %rd1619, 32;
	mul.wide.u32 	%rd1621, %r26, %r286;
	and.b64  	%rd1622, %rd1596, 4294967295;
	add.s64 	%rd1623, %rd1620, %rd1622;
	add.s64 	%rd1624, %rd1623, %rd1621;
	shr.u64 	%rd1625, %rd1624, 32;
	mul.wide.u32 	%rd1626, %r27, %r286;
	and.b64  	%rd1627, %rd1600, 4294967295;
	add.s64 	%rd1628, %rd1625, %rd1627;
	add.s64 	%rd1629, %rd1628, %rd1626;
	shr.u64 	%rd1630, %rd1629, 32;
	mul.wide.u32 	%rd1631, %r28, %r286;
	and.b64  	%rd1632, %rd1604, 4294967295;
	add.s64 	%rd1633, %rd1630, %rd1632;
	add.s64 	%rd1634, %rd1633, %rd1631;
	shr.u64 	%rd1635, %rd1634, 32;
	mul.wide.u32 	%rd1636, %r29, %r286;
	and.b64  	%rd1637, %rd1608, 4294967295;
	add.s64 	%rd1638, %rd1635, %rd1637;
	add.s64 	%rd1639, %rd1638, %rd1636;
	shr.u64 	%rd1640, %rd1639, 32;
	mul.wide.u32 	%rd1641, %r30, %r286;
	and.b64  	%rd1642, %rd1612, 4294967295;
	add.s64 	%rd1643, %rd1640, %rd1642;
	add.s64 	%rd1644, %rd1643, %rd1641;
	shr.u64 	%rd1645, %rd1644, 32;
	mul.wide.u32 	%rd1646, %r31, %r286;
	and.b64  	%rd1647, %rd1615, 4294967295;
	add.s64 	%rd1648, %rd1645, %rd1647;
	add.s64 	%rd1649, %rd1648, %rd1646;
	shr.u64 	%rd1650, %rd1649, 32;
	mul.wide.u32 	%rd1651, %r32, %r286;
	add.s64 	%rd1652, %rd1650, %rd1616;
	add.s64 	%rd1653, %rd1652, %rd1651;
	{ .reg .b32 tmp; mov.b64 {tmp, %r209}, %rd1653; }
	mul.lo.s32 	%r210, %r93, %r208;
	cvt.u64.u32 	%rd1654, %r210;
	and.b64  	%rd1655, %rd1408, 4294967295;
	mad.lo.s64 	%rd1656, %rd18, %rd1654, %rd1655;
	shr.u64 	%rd1657, %rd1656, 32;
	and.b64  	%rd1658, %rd1433, 4294967295;
	add.s64 	%rd1659, %rd1657, %rd1658;
	mad.lo.s64 	%rd1660, %rd19, %rd1654, %rd1659;
	cvt.u32.u64 	%r211, %rd1660;
	shr.u64 	%rd1661, %rd1660, 32;
	and.b64  	%rd1662, %rd1464, 4294967295;
	add.s64 	%rd1663, %rd1661, %rd1662;
	mad.lo.s64 	%rd1664, %rd20, %rd1654, %rd1663;
	shr.u64 	%rd1665, %rd1664, 32;
	and.b64  	%rd1666, %rd1495, 4294967295;
	add.s64 	%rd1667, %rd1665, %rd1666;
	mad.lo.s64 	%rd1668, %rd21, %rd1654, %rd1667;
	shr.u64 	%rd1669, %rd1668, 32;
	and.b64  	%rd1670, %rd1526, 4294967295;
	add.s64 	%rd1671, %rd1669, %rd1670;
	mad.lo.s64 	%rd1672, %rd22, %rd1654, %rd1671;
	shr.u64 	%rd1673, %rd1672, 32;
	and.b64  	%rd1674, %rd1557, 4294967295;
	add.s64 	%rd1675, %rd1673, %rd1674;
	mad.lo.s64 	%rd1676, %rd23, %rd1654, %rd1675;
	shr.u64 	%rd1677, %rd1676, 32;
	and.b64  	%rd1678, %rd1588, 4294967295;
	add.s64 	%rd1679, %rd1677, %rd1678;
	mad.lo.s64 	%rd1680, %rd24, %rd1654, %rd1679;
	shr.u64 	%rd1681, %rd1680, 32;
	and.b64  	%rd1682, %rd1619, 4294967295;
	add.s64 	%rd1683, %rd1681, %rd1682;
	mad.lo.s64 	%rd1684, %rd17, %rd1654, %rd1683;
	shr.u64 	%rd1685, %rd1684, 32;
	and.b64  	%rd1686, %rd1624, 4294967295;
	add.s64 	%rd1687, %rd1685, %rd1686;
	shr.u64 	%rd1688, %rd1687, 32;
	and.b64  	%rd1689, %rd1629, 4294967295;
	add.s64 	%rd1690, %rd1688, %rd1689;
	shr.u64 	%rd1691, %rd1690, 32;
	and.b64  	%rd1692, %rd1634, 4294967295;
	add.s64 	%rd1693, %rd1691, %rd1692;
	shr.u64 	%rd1694, %rd1693, 32;
	and.b64  	%rd1695, %rd1639, 4294967295;
	add.s64 	%rd1696, %rd1694, %rd1695;
	shr.u64 	%rd1697, %rd1696, 32;
	and.b64  	%rd1698, %rd1644, 4294967295;
	add.s64 	%rd1699, %rd1697, %rd1698;
	shr.u64 	%rd1700, %rd1699, 32;
	and.b64  	%rd1701, %rd1649, 4294967295;
	add.s64 	%rd1702, %rd1700, %rd1701;
	shr.u64 	%rd1703, %rd1702, 32;
	and.b64  	%rd1704, %rd1653, 4294967295;
	add.s64 	%rd1705, %rd1703, %rd1704;
	{ .reg .b32 tmp; mov.b64 {tmp, %r212}, %rd1705; }
	add.s32 	%r213, %r209, %r212;
	mul.lo.s32 	%r214, %r93, %r211;
	cvt.u64.u32 	%rd1706, %r214;
	and.b64  	%rd1707, %rd1660, 4294967295;
	mad.lo.s64 	%rd1708, %rd18, %rd1706, %rd1707;
	shr.u64 	%rd1709, %rd1708, 32;
	and.b64  	%rd1710, %rd1664, 4294967295;
	add.s64 	%rd1711, %rd1709, %rd1710;
	mad.lo.s64 	%rd1712, %rd19, %rd1706, %rd1711;
	cvt.u32.u64 	%r215, %rd1712;
	shr.u64 	%rd1713, %rd1712, 32;
	and.b64  	%rd1714, %rd1668, 4294967295;
	add.s64 	%rd1715, %rd1713, %rd1714;
	mad.lo.s64 	%rd1716, %rd20, %rd1706, %rd1715;
	shr.u64 	%rd1717, %rd1716, 32;
	and.b64  	%rd1718, %rd1672, 4294967295;
	add.s64 	%rd1719, %rd1717, %rd1718;
	mad.lo.s64 	%rd1720, %rd21, %rd1706, %rd1719;
	shr.u64 	%rd1721, %rd1720, 32;
	and.b64  	%rd1722, %rd1676, 4294967295;
	add.s64 	%rd1723, %rd1721, %rd1722;
	mad.lo.s64 	%rd1724, %rd22, %rd1706, %rd1723;
	shr.u64 	%rd1725, %rd1724, 32;
	and.b64  	%rd1726, %rd1680, 4294967295;
	add.s64 	%rd1727, %rd1725, %rd1726;
	mad.lo.s64 	%rd1728, %rd23, %rd1706, %rd1727;
	shr.u64 	%rd1729, %rd1728, 32;
	and.b64  	%rd1730, %rd1684, 4294967295;
	add.s64 	%rd1731, %rd1729, %rd1730;
	mad.lo.s64 	%rd1732, %rd24, %rd1706, %rd1731;
	shr.u64 	%rd1733, %rd1732, 32;
	and.b64  	%rd1734, %rd1687, 4294967295;
	add.s64 	%rd1735, %rd1733, %rd1734;
	mad.lo.s64 	%rd1736, %rd17, %rd1706, %rd1735;
	shr.u64 	%rd1737, %rd1736, 32;
	and.b64  	%rd1738, %rd1690, 4294967295;
	add.s64 	%rd1739, %rd1737, %rd1738;
	shr.u64 	%rd1740, %rd1739, 32;
	and.b64  	%rd1741, %rd1693, 4294967295;
	add.s64 	%rd1742, %rd1740, %rd1741;
	shr.u64 	%rd1743, %rd1742, 32;
	and.b64  	%rd1744, %rd1696, 4294967295;
	add.s64 	%rd1745, %rd1743, %rd1744;
	shr.u64 	%rd1746, %rd1745, 32;
	and.b64  	%rd1747, %rd1699, 4294967295;
	add.s64 	%rd1748, %rd1746, %rd1747;
	shr.u64 	%rd1749, %rd1748, 32;
	and.b64  	%rd1750, %rd1702, 4294967295;
	add.s64 	%rd1751, %rd1749, %rd1750;
	shr.u64 	%rd1752, %rd1751, 32;
	and.b64  	%rd1753, %rd1705, 4294967295;
	add.s64 	%rd1754, %rd1752, %rd1753;
	{ .reg .b32 tmp; mov.b64 {tmp, %r216}, %rd1754; }
	add.s32 	%r217, %r213, %r216;
	mul.lo.s32 	%r218, %r93, %r215;
	cvt.u64.u32 	%rd1755, %r218;
	and.b64  	%rd1756, %rd1712, 4294967295;
	mad.lo.s64 	%rd1757, %rd18, %rd1755, %rd1756;
	shr.u64 	%rd1758, %rd1757, 32;
	and.b64  	%rd1759, %rd1716, 4294967295;
	add.s64 	%rd1760, %rd1758, %rd1759;
	mad.lo.s64 	%rd1761, %rd19, %rd1755, %rd1760;
	cvt.u32.u64 	%r219, %rd1761;
	shr.u64 	%rd1762, %rd1761, 32;
	and.b64  	%rd1763, %rd1720, 4294967295;
	add.s64 	%rd1764, %rd1762, %rd1763;
	mad.lo.s64 	%rd1765, %rd20, %rd1755, %rd1764;
	shr.u64 	%rd1766, %rd1765, 32;
	and.b64  	%rd1767, %rd1724, 4294967295;
	add.s64 	%rd1768, %rd1766, %rd1767;
	mad.lo.s64 	%rd1769, %rd21, %rd1755, %rd1768;
	shr.u64 	%rd1770, %rd1769, 32;
	and.b64  	%rd1771, %rd1728, 4294967295;
	add.s64 	%rd1772, %rd1770, %rd1771;
	mad.lo.s64 	%rd1773, %rd22, %rd1755, %rd1772;
	shr.u64 	%rd1774, %rd1773, 32;
	and.b64  	%rd1775, %rd1732, 4294967295;
	add.s64 	%rd1776, %rd1774, %rd1775;
	mad.lo.s64 	%rd1777, %rd23, %rd1755, %rd1776;
	shr.u64 	%rd1778, %rd1777, 32;
	and.b64  	%rd1779, %rd1736, 4294967295;
	add.s64 	%rd1780, %rd1778, %rd1779;
	mad.lo.s64 	%rd1781, %rd24, %rd1755, %rd1780;
	shr.u64 	%rd1782, %rd1781, 32;
	and.b64  	%rd1783, %rd1739, 4294967295;
	add.s64 	%rd1784, %rd1782, %rd1783;
	mad.lo.s64 	%rd1785, %rd17, %rd1755, %rd1784;
	shr.u64 	%rd1786, %rd1785, 32;
	and.b64  	%rd1787, %rd1742, 4294967295;
	add.s64 	%rd1788, %rd1786, %rd1787;
	shr.u64 	%rd1789, %rd1788, 32;
	and.b64  	%rd1790, %rd1745, 4294967295;
	add.s64 	%rd1791, %rd1789, %rd1790;
	shr.u64 	%rd1792, %rd1791, 32;
	and.b64  	%rd1793, %rd1748, 4294967295;
	add.s64 	%rd1794, %rd1792, %rd1793;
	shr.u64 	%rd1795, %rd1794, 32;
	and.b64  	%rd1796, %rd1751, 4294967295;
	add.s64 	%rd1797, %rd1795, %rd1796;
	shr.u64 	%rd1798, %rd1797, 32;
	and.b64  	%rd1799, %rd1754, 4294967295;
	add.s64 	%rd1800, %rd1798, %rd1799;
	{ .reg .b32 tmp; mov.b64 {tmp, %r220}, %rd1800; }
	add.s32 	%r221, %r217, %r220;
	mul.lo.s32 	%r222, %r93, %r219;
	cvt.u64.u32 	%rd1801, %r222;
	and.b64  	%rd1802, %rd1761, 4294967295;
	mad.lo.s64 	%rd1803, %rd18, %rd1801, %rd1802;
	shr.u64 	%rd1804, %rd1803, 32;
	and.b64  	%rd1805, %rd1765, 4294967295;
	add.s64 	%rd1806, %rd1804, %rd1805;
	mad.lo.s64 	%rd1807, %rd19, %rd1801, %rd1806;
	cvt.u32.u64 	%r223, %rd1807;
	shr.u64 	%rd1808, %rd1807, 32;
	and.b64  	%rd1809, %rd1769, 4294967295;
	add.s64 	%rd1810, %rd1808, %rd1809;
	mad.lo.s64 	%rd1811, %rd20, %rd1801, %rd1810;
	shr.u64 	%rd1812, %rd1811, 32;
	and.b64  	%rd1813, %rd1773, 4294967295;
	add.s64 	%rd1814, %rd1812, %rd1813;
	mad.lo.s64 	%rd1815, %rd21, %rd1801, %rd1814;
	shr.u64 	%rd1816, %rd1815, 32;
	and.b64  	%rd1817, %rd1777, 4294967295;
	add.s64 	%rd1818, %rd1816, %rd1817;
	mad.lo.s64 	%rd1819, %rd22, %rd1801, %rd1818;
	shr.u64 	%rd1820, %rd1819, 32;
	and.b64  	%rd1821, %rd1781, 4294967295;
	add.s64 	%rd1822, %rd1820, %rd1821;
	mad.lo.s64 	%rd1823, %rd23, %rd1801, %rd1822;
	shr.u64 	%rd1824, %rd1823, 32;
	and.b64  	%rd1825, %rd1785, 4294967295;
	add.s64 	%rd1826, %rd1824, %rd1825;
	mad.lo.s64 	%rd1827, %rd24, %rd1801, %rd1826;
	shr.u64 	%rd1828, %rd1827, 32;
	and.b64  	%rd1829, %rd1788, 4294967295;
	add.s64 	%rd1830, %rd1828, %rd1829;
	mad.lo.s64 	%rd1831, %rd17, %rd1801, %rd1830;
	shr.u64 	%rd1832, %rd1831, 32;
	and.b64  	%rd1833, %rd1791, 4294967295;
	add.s64 	%rd1834, %rd1832, %rd1833;
	shr.u64 	%rd1835, %rd1834, 32;
	and.b64  	%rd1836, %rd1794, 4294967295;
	add.s64 	%rd1837, %rd1835, %rd1836;
	shr.u64 	%rd1838, %rd1837, 32;
	and.b64  	%rd1839, %rd1797, 4294967295;
	add.s64 	%rd1840, %rd1838, %rd1839;
	shr.u64 	%rd1841, %rd1840, 32;
	and.b64  	%rd1842, %rd1800, 4294967295;
	add.s64 	%rd1843, %rd1841, %rd1842;
	{ .reg .b32 tmp; mov.b64 {tmp, %r224}, %rd1843; }
	add.s32 	%r225, %r221, %r224;
	mul.lo.s32 	%r226, %r93, %r223;
	cvt.u64.u32 	%rd1844, %r226;
	and.b64  	%rd1845, %rd1807, 4294967295;
	mad.lo.s64 	%rd1846, %rd18, %rd1844, %rd1845;
	shr.u64 	%rd1847, %rd1846, 32;
	and.b64  	%rd1848, %rd1811, 4294967295;
	add.s64 	%rd1849, %rd1847, %rd1848;
	mad.lo.s64 	%rd1850, %rd19, %rd1844, %rd1849;
	cvt.u32.u64 	%r227, %rd1850;
	shr.u64 	%rd1851, %rd1850, 32;
	and.b64  	%rd1852, %rd1815, 4294967295;
	add.s64 	%rd1853, %rd1851, %rd1852;
	mad.lo.s64 	%rd1854, %rd20, %rd1844, %rd1853;
	shr.u64 	%rd1855, %rd1854, 32;
	and.b64  	%rd1856, %rd1819, 4294967295;
	add.s64 	%rd1857, %rd1855, %rd1856;
	mad.lo.s64 	%rd1858, %rd21, %rd1844, %rd1857;
	shr.u64 	%rd1859, %rd1858, 32;
	and.b64  	%rd1860, %rd1823, 4294967295;
	add.s64 	%rd1861, %rd1859, %rd1860;
	mad.lo.s64 	%rd1862, %rd22, %rd1844, %rd1861;
	shr.u64 	%rd1863, %rd1862, 32;
	and.b64  	%rd1864, %rd1827, 4294967295;
	add.s64 	%rd1865, %rd1863, %rd1864;
	mad.lo.s64 	%rd1866, %rd23, %rd1844, %rd1865;
	shr.u64 	%rd1867, %rd1866, 32;
	and.b64  	%rd1868, %rd1831, 4294967295;
	add.s64 	%rd1869, %rd1867, %rd1868;
	mad.lo.s64 	%rd1870, %rd24, %rd1844, %rd1869;
	shr.u64 	%rd1871, %rd1870, 32;
	and.b64  	%rd1872, %rd1834, 4294967295;
	add.s64 	%rd1873, %rd1871, %rd1872;
	mad.lo.s64 	%rd1874, %rd17, %rd1844, %rd1873;
	shr.u64 	%rd1875, %rd1874, 32;
	and.b64  	%rd1876, %rd1837, 4294967295;
	add.s64 	%rd1877, %rd1875, %rd1876;
	shr.u64 	%rd1878, %rd1877, 32;
	and.b64  	%rd1879, %rd1840, 4294967295;
	add.s64 	%rd1880, %rd1878, %rd1879;
	shr.u64 	%rd1881, %rd1880, 32;
	and.b64  	%rd1882, %rd1843, 4294967295;
	add.s64 	%rd1883, %rd1881, %rd1882;
	{ .reg .b32 tmp; mov.b64 {tmp, %r228}, %rd1883; }
	add.s32 	%r229, %r225, %r228;
	mul.lo.s32 	%r230, %r93, %r227;
	cvt.u64.u32 	%rd1884, %r230;
	and.b64  	%rd1885, %rd1850, 4294967295;
	mad.lo.s64 	%rd1886, %rd18, %rd1884, %rd1885;
	shr.u64 	%rd1887, %rd1886, 32;
	and.b64  	%rd1888, %rd1854, 4294967295;
	add.s64 	%rd1889, %rd1887, %rd1888;
	mad.lo.s64 	%rd1890, %rd19, %rd1884, %rd1889;
	cvt.u32.u64 	%r231, %rd1890;
	shr.u64 	%rd1891, %rd1890, 32;
	and.b64  	%rd1892, %rd1858, 4294967295;
	add.s64 	%rd1893, %rd1891, %rd1892;
	mad.lo.s64 	%rd1894, %rd20, %rd1884, %rd1893;
	shr.u64 	%rd1895, %rd1894, 32;
	and.b64  	%rd1896, %rd1862, 4294967295;
	add.s64 	%rd1897, %rd1895, %rd1896;
	mad.lo.s64 	%rd1898, %rd21, %rd1884, %rd1897;
	shr.u64 	%rd1899, %rd1898, 32;
	and.b64  	%rd1900, %rd1866, 4294967295;
	add.s64 	%rd1901, %rd1899, %rd1900;
	mad.lo.s64 	%rd1902, %rd22, %rd1884, %rd1901;
	shr.u64 	%rd1903, %rd1902, 32;
	and.b64  	%rd1904, %rd1870, 4294967295;
	add.s64 	%rd1905, %rd1903, %rd1904;
	mad.lo.s64 	%rd1906, %rd23, %rd1884, %rd1905;
	shr.u64 	%rd1907, %rd1906, 32;
	and.b64  	%rd1908, %rd1874, 4294967295;
	add.s64 	%rd1909, %rd1907, %rd1908;
	mad.lo.s64 	%rd1910, %rd24, %rd1884, %rd1909;
	shr.u64 	%rd1911, %rd1910, 32;
	and.b64  	%rd1912, %rd1877, 4294967295;
	add.s64 	%rd1913, %rd1911, %rd1912;
	mad.lo.s64 	%rd1914, %rd17, %rd1884, %rd1913;
	shr.u64 	%rd1915, %rd1914, 32;
	and.b64  	%rd1916, %rd1880, 4294967295;
	add.s64 	%rd1917, %rd1915, %rd1916;
	shr.u64 	%rd1918, %rd1917, 32;
	and.b64  	%rd1919, %rd1883, 4294967295;
	add.s64 	%rd1920, %rd1918, %rd1919;
	{ .reg .b32 tmp; mov.b64 {tmp, %r232}, %rd1920; }
	add.s32 	%r233, %r229, %r232;
	mul.lo.s32 	%r234, %r93, %r231;
	cvt.u64.u32 	%rd1921, %r234;
	and.b64  	%rd1922, %rd1890, 4294967295;
	mad.lo.s64 	%rd1923, %rd18, %rd1921, %rd1922;
	shr.u64 	%rd1924, %rd1923, 32;
	and.b64  	%rd1925, %rd1894, 4294967295;
	add.s64 	%rd1926, %rd1924, %rd1925;
	mad.lo.s64 	%rd1927, %rd19, %rd1921, %rd1926;
	cvt.u32.u64 	%r235, %rd1927;
	shr.u64 	%rd1928, %rd1927, 32;
	and.b64  	%rd1929, %rd1898, 4294967295;
	add.s64 	%rd1930, %rd1928, %rd1929;
	mad.lo.s64 	%rd1931, %rd20, %rd1921, %rd1930;
	shr.u64 	%rd1932, %rd1931, 32;
	and.b64  	%rd1933, %rd1902, 4294967295;
	add.s64 	%rd1934, %rd1932, %rd1933;
	mad.lo.s64 	%rd1935, %rd21, %rd1921, %rd1934;
	shr.u64 	%rd1936, %rd1935, 32;
	and.b64  	%rd1937, %rd1906, 4294967295;
	add.s64 	%rd1938, %rd1936, %rd1937;
	mad.lo.s64 	%rd1939, %rd22, %rd1921, %rd1938;
	shr.u64 	%rd1940, %rd1939, 32;
	and.b64  	%rd1941, %rd1910, 4294967295;
	add.s64 	%rd1942, %rd1940, %rd1941;
	mad.lo.s64 	%rd1943, %rd23, %rd1921, %rd1942;
	shr.u64 	%rd1944, %rd1943, 32;
	and.b64  	%rd1945, %rd1914, 4294967295;
	add.s64 	%rd1946, %rd1944, %rd1945;
	mad.lo.s64 	%rd1947, %rd24, %rd1921, %rd1946;
	shr.u64 	%rd1948, %rd1947, 32;
	and.b64  	%rd1949, %rd1917, 4294967295;
	add.s64 	%rd1950, %rd1948, %rd1949;
	mad.lo.s64 	%rd1951, %rd17, %rd1921, %rd1950;
	shr.u64 	%rd1952, %rd1951, 32;
	and.b64  	%rd1953, %rd1920, 4294967295;
	add.s64 	%rd1954, %rd1952, %rd1953;
	{ .reg .b32 tmp; mov.b64 {tmp, %r236}, %rd1954; }
	add.s32 	%r237, %r233, %r236;
	mul.lo.s32 	%r238, %r93, %r235;
	cvt.u64.u32 	%rd1955, %r238;
	and.b64  	%rd1956, %rd1927, 4294967295;
	mad.lo.s64 	%rd1957, %rd18, %rd1955, %rd1956;
	shr.u64 	%rd1958, %rd1957, 32;
	and.b64  	%rd1959, %rd1931, 4294967295;
	add.s64 	%rd1960, %rd1958, %rd1959;
	mad.lo.s64 	%rd46, %rd19, %rd1955, %rd1960;
	cvt.u32.u64 	%r288, %rd46;
	shr.u64 	%rd1961, %rd46, 32;
	and.b64  	%rd1962, %rd1935, 4294967295;
	add.s64 	%rd1963, %rd1961, %rd1962;
	mad.lo.s64 	%rd2074, %rd20, %rd1955, %rd1963;
	cvt.u32.u64 	%r44, %rd2074;
	shr.u64 	%rd1964, %rd2074, 32;
	and.b64  	%rd1965, %rd1939, 4294967295;
	add.s64 	%rd1966, %rd1964, %rd1965;
	mad.lo.s64 	%rd2073, %rd21, %rd1955, %rd1966;
	cvt.u32.u64 	%r45, %rd2073;
	shr.u64 	%rd1967, %rd2073, 32;
	and.b64  	%rd1968, %rd1943, 4294967295;
	add.s64 	%rd1969, %rd1967, %rd1968;
	mad.lo.s64 	%rd2072, %rd22, %rd1955, %rd1969;
	cvt.u32.u64 	%r46, %rd2072;
	shr.u64 	%rd1970, %rd2072, 32;
	and.b64  	%rd1971, %rd1947, 4294967295;
	add.s64 	%rd1972, %rd1970, %rd1971;
	mad.lo.s64 	%rd2071, %rd23, %rd1955, %rd1972;
	cvt.u32.u64 	%r47, %rd2071;
	shr.u64 	%rd1973, %rd2071, 32;
	and.b64  	%rd1974, %rd1951, 4294967295;
	add.s64 	%rd1975, %rd1973, %rd1974;
	mad.lo.s64 	%rd2070, %rd24, %rd1955, %rd1975;
	cvt.u32.u64 	%r48, %rd2070;
	shr.u64 	%rd1976, %rd2070, 32;
	and.b64  	%rd1977, %rd1954, 4294967295;
	add.s64 	%rd1978, %rd1976, %rd1977;
	mad.lo.s64 	%rd2069, %rd17, %rd1955, %rd1978;
	cvt.u32.u64 	%r49, %rd2069;
	{ .reg .b32 tmp; mov.b64 {tmp, %r239}, %rd2069; }
	add.s32 	%r287, %r237, %r239;
	setp.gt.u32 	%p34, %r287, %r207;
	@%p34 bra 	$L__BB5_45;
	setp.lt.u32 	%p35, %r287, %r207;
	@%p35 bra 	$L__BB5_46;
	cvt.u32.u64 	%r241, %rd24;
	setp.lt.u32 	%p36, %r241, %r49;
	@%p36 bra 	$L__BB5_45;
	setp.gt.u32 	%p37, %r241, %r49;
	@%p37 bra 	$L__BB5_46;
	cvt.u32.u64 	%r243, %rd23;
	setp.lt.u32 	%p38, %r243, %r48;
	@%p38 bra 	$L__BB5_45;
	setp.gt.u32 	%p39, %r243, %r48;
	@%p39 bra 	$L__BB5_46;
	cvt.u32.u64 	%r245, %rd22;
	setp.lt.u32 	%p40, %r245, %r47;
	@%p40 bra 	$L__BB5_45;
	setp.gt.u32 	%p41, %r245, %r47;
	@%p41 bra 	$L__BB5_46;
	cvt.u32.u64 	%r247, %rd21;
	setp.lt.u32 	%p42, %r247, %r46;
	@%p42 bra 	$L__BB5_45;
	setp.gt.u32 	%p43, %r247, %r46;
	@%p43 bra 	$L__BB5_46;
	cvt.u32.u64 	%r249, %rd20;
	setp.lt.u32 	%p44, %r249, %r45;
	@%p44 bra 	$L__BB5_45;
	setp.gt.u32 	%p45, %r249, %r45;
	@%p45 bra 	$L__BB5_46;
	cvt.u32.u64 	%r251, %rd19;
	setp.lt.u32 	%p46, %r251, %r44;
	@%p46 bra 	$L__BB5_45;
	cvt.u32.u64 	%r253, %rd18;
	setp.gt.u32 	%p47, %r251, %r44;
	setp.gt.u32 	%p48, %r253, %r288;
	or.pred  	%p49, %p47, %p48;
	@%p49 bra 	$L__BB5_46;
$L__BB5_45:
	and.b64  	%rd1980, %rd46, 4294967295;
	sub.s64 	%rd1981, %rd1980, %rd18;
	shr.u64 	%rd1982, %rd1981, 63;
	cvt.u32.u64 	%r288, %rd1981;
	and.b64  	%rd1983, %rd2074, 4294967295;
	add.s64 	%rd1984, %rd1982, %rd19;
	sub.s64 	%rd2074, %rd1983, %rd1984;
	shr.u64 	%rd1985, %rd2074, 63;
	and.b64  	%rd1986, %rd2073, 4294967295;
	add.s64 	%rd1987, %rd1985, %rd20;
	sub.s64 	%rd2073, %rd1986, %rd1987;
	shr.u64 	%rd1988, %rd2073, 63;
	and.b64  	%rd1989, %rd2072, 4294967295;
	add.s64 	%rd1990, %rd1988, %rd21;
	sub.s64 	%rd2072, %rd1989, %rd1990;
	shr.u64 	%rd1991, %rd2072, 63;
	and.b64  	%rd1992, %rd2071, 4294967295;
	add.s64 	%rd1993, %rd1991, %rd22;
	sub.s64 	%rd2071, %rd1992, %rd1993;
	shr.u64 	%rd1994, %rd2071, 63;
	and.b64  	%rd1995, %rd2070, 4294967295;
	add.s64 	%rd1996, %rd1994, %rd23;
	sub.s64 	%rd2070, %rd1995, %rd1996;
	shr.u64 	%rd1997, %rd2070, 63;
	and.b64  	%rd1998, %rd2069, 4294967295;
	add.s64 	%rd1999, %rd1997, %rd24;
	sub.s64 	%rd2069, %rd1998, %rd1999;
	shr.u64 	%rd2000, %rd2069, 63;
	cvt.u32.u64 	%r255, %rd2000;
	add.s32 	%r256, %r207, %r255;
	sub.s32 	%r287, %r287, %r256;
$L__BB5_46:
	ld.const.u32 	%r258, [SEVEN_MONT];
	add.s32 	%r296, %r288, %r258;
	setp.lt.u32 	%p50, %r296, %r288;
	selp.u64 	%rd2002, 1, 0, %p50;
	and.b64  	%rd2003, %rd2074, 4294967295;
	ld.const.u32 	%rd2004, [SEVEN_MONT+4];
	add.s64 	%rd2005, %rd2003, %rd2002;
	add.s64 	%rd65, %rd2005, %rd2004;
	cvt.u32.u64 	%r295, %rd65;
	shr.u64 	%rd2006, %rd65, 32;
	and.b64  	%rd2007, %rd2073, 4294967295;
	ld.const.u32 	%rd2008, [SEVEN_MONT+8];
	add.s64 	%rd2009, %rd2006, %rd2007;
	add.s64 	%rd66, %rd2009, %rd2008;
	cvt.u32.u64 	%r294, %rd66;
	shr.u64 	%rd2010, %rd66, 32;
	and.b64  	%rd2011, %rd2072, 4294967295;
	ld.const.u32 	%rd2012, [SEVEN_MONT+12];
	add.s64 	%rd2013, %rd2010, %rd2011;
	add.s64 	%rd67, %rd2013, %rd2012;
	cvt.u32.u64 	%r293, %rd67;
	shr.u64 	%rd2014, %rd67, 32;
	and.b64  	%rd2015, %rd2071, 4294967295;
	ld.const.u32 	%rd2016, [SEVEN_MONT+16];
	add.s64 	%rd2017, %rd2014, %rd2015;
	add.s64 	%rd68, %rd2017, %rd2016;
	cvt.u32.u64 	%r292, %rd68;
	shr.u64 	%rd2018, %rd68, 32;
	and.b64  	%rd2019, %rd2070, 4294967295;
	ld.const.u32 	%rd2020, [SEVEN_MONT+20];
	add.s64 	%rd2021, %rd2018, %rd2019;
	add.s64 	%rd69, %rd2021, %rd2020;
	cvt.u32.u64 	%r291, %rd69;
	shr.u64 	%rd2022, %rd69, 32;
	and.b64  	%rd2023, %rd2069, 4294967295;
	ld.const.u32 	%rd2024, [SEVEN_MONT+24];
	add.s64 	%rd2025, %rd2022, %rd2023;
	add.s64 	%rd70, %rd2025, %rd2024;
	cvt.u32.u64 	%r290, %rd70;
	shr.u64 	%rd2026, %rd70, 32;
	cvt.u64.u32 	%rd2027, %r287;
	ld.const.u32 	%rd2028, [SEVEN_MONT+28];
	add.s64 	%rd2029, %rd2026, %rd2027;
	add.s64 	%rd2030, %rd2029, %rd2028;
	cvt.u32.u64 	%r289, %rd2030;
	setp.gt.u64 	%p51, %rd2030, 4294967295;
	setp.lt.u32 	%p52, %r207, %r289;
	or.pred  	%p53, %p51, %p52;
	@%p53 bra 	$L__BB5_60;
	setp.gt.u32 	%p54, %r207, %r289;
	@%p54 bra 	$L__BB5_61;
	cvt.u32.u64 	%r260, %rd24;
	setp.lt.u32 	%p55, %r260, %r290;
	@%p55 bra 	$L__BB5_60;
	setp.gt.u32 	%p56, %r260, %r290;
	@%p56 bra 	$L__BB5_61;
	cvt.u32.u64 	%r262, %rd23;
	setp.lt.u32 	%p57, %r262, %r291;
	@%p57 bra 	$L__BB5_60;
	setp.gt.u32 	%p58, %r262, %r291;
	@%p58 bra 	$L__BB5_61;
	cvt.u32.u64 	%r264, %rd22;
	setp.lt.u32 	%p59, %r264, %r292;
	@%p59 bra 	$L__BB5_60;
	setp.gt.u32 	%p60, %r264, %r292;
	@%p60 bra 	$L__BB5_61;
	cvt.u32.u64 	%r266, %rd21;
	setp.lt.u32 	%p61, %r266, %r293;
	@%p61 bra 	$L__BB5_60;
	setp.gt.u32 	%p62, %r266, %r293;
	@%p62 bra 	$L__BB5_61;
	cvt.u32.u64 	%r268, %rd20;
	setp.lt.u32 	%p63, %r268, %r294;
	@%p63 bra 	$L__BB5_60;
	setp.gt.u32 	%p64, %r268, %r294;
	@%p64 bra 	$L__BB5_61;
	cvt.u32.u64 	%r270, %rd19;
	setp.lt.u32 	%p65, %r270, %r295;
	@%p65 bra 	$L__BB5_60;
	cvt.u32.u64 	%r272, %rd18;
	setp.gt.u32 	%p66, %r270, %r295;
	setp.lt.u32 	%p67, %r296, %r272;
	or.pred  	%p68, %p66, %p67;
	@%p68 bra 	$L__BB5_61;
$L__BB5_60:
	cvt.u64.u32 	%rd2032, %r296;
	sub.s64 	%rd2033, %rd2032, %rd18;
	shr.u64 	%rd2034, %rd2033, 63;
	cvt.u32.u64 	%r296, %rd2033;
	and.b64  	%rd2035, %rd65, 4294967295;
	add.s64 	%rd2036, %rd2034, %rd19;
	sub.s64 	%rd2037, %rd2035, %rd2036;
	shr.u64 	%rd2038, %rd2037, 63;
	cvt.u32.u64 	%r295, %rd2037;
	and.b64  	%rd2039, %rd66, 4294967295;
	add.s64 	%rd2040, %rd2038, %rd20;
	sub.s64 	%rd2041, %rd2039, %rd2040;
	shr.u64 	%rd2042, %rd2041, 63;
	cvt.u32.u64 	%r294, %rd2041;
	and.b64  	%rd2043, %rd67, 4294967295;
	add.s64 	%rd2044, %rd2042, %rd21;
	sub.s64 	%rd2045, %rd2043, %rd2044;
	shr.u64 	%rd2046, %rd2045, 63;
	cvt.u32.u64 	%r293, %rd2045;
	and.b64  	%rd2047, %rd68, 4294967295;
	add.s64 	%rd2048, %rd2046, %rd22;
	sub.s64 	%rd2049, %rd2047, %rd2048;
	shr.u64 	%rd2050, %rd2049, 63;
	cvt.u32.u64 	%r292, %rd2049;
	and.b64  	%rd2051, %rd69, 4294967295;
	add.s64 	%rd2052, %rd2050, %rd23;
	sub.s64 	%rd2053, %rd2051, %rd2052;
	shr.u64 	%rd2054, %rd2053, 63;
	cvt.u32.u64 	%r291, %rd2053;
	and.b64  	%rd2055, %rd70, 4294967295;
	add.s64 	%rd2056, %rd2054, %rd24;
	sub.s64 	%rd2057, %rd2055, %rd2056;
	shr.u64 	%rd2058, %rd2057, 63;
	cvt.u32.u64 	%r290, %rd2057;
	cvt.u32.u64 	%r273, %rd2058;
	add.s32 	%r275, %r273, %r207;
	cvt.u32.u64 	%r276, %rd2030;
	sub.s32 	%r289, %r276, %r275;
$L__BB5_61:
	setp.ne.s32 	%p69, %r278, %r289;
	setp.ne.s32 	%p70, %r279, %r290;
	or.pred  	%p71, %p69, %p70;
	setp.ne.s32 	%p72, %r280, %r291;
	or.pred  	%p73, %p71, %p72;
	setp.ne.s32 	%p74, %r281, %r292;
	or.pred  	%p75, %p73, %p74;
	setp.ne.s32 	%p76, %r282, %r293;
	or.pred  	%p77, %p75, %p76;
	setp.ne.s32 	%p78, %r283, %r294;
	or.pred  	%p79, %p77, %p78;
	setp.ne.s32 	%p80, %r284, %r295;
	or.pred  	%p81, %p79, %p80;
	setp.gt.u32 	%p82, %r285, %r296;
	or.pred  	%p83, %p81, %p82;
	mov.b32 	%r297, 0;
	@%p83 bra 	$L__BB5_63;
	setp.ge.u32 	%p84, %r285, %r296;
	selp.u32 	%r297, 1, 0, %p84;
$L__BB5_63:
	ld.param.u64 	%rd2060, [_Z14point_is_validPiPK7ECPoint_param_0];
	cvta.to.global.u64 	%rd2059, %rd2060;
	st.global.u32 	[%rd2059], %r297;
	ret;

}
	// .globl	_Z25get_compressed_public_keyPhPK7ECPoint
.visible .entry _Z25get_compressed_public_keyPhPK7ECPoint(
	.param .u64 .ptr .align 1 _Z25get_compressed_public_keyPhPK7ECPoint_param_0,
	.param .u64 .ptr .align 1 _Z25get_compressed_public_keyPhPK7ECPoint_param_1
)
{
	.reg .pred 	%p<34>;
	.reg .b16 	%rs<7>;
	.reg .b32 	%r<156>;
	.reg .b64 	%rd<606>;

	ld.param.u64 	%rd16, [_Z25get_compressed_public_keyPhPK7ECPoint_param_1];
	cvta.to.global.u64 	%rd17, %rd16;
	ld.global.u32 	%r46, [%rd17+64];
	setp.ne.s32 	%p1, %r46, 0;
	mov.b32 	%r139, 0;
	mov.b16 	%rs6, 2;
	mov.u32 	%r140, %r139;
	mov.u32 	%r141, %r139;
	mov.u32 	%r142, %r139;
	mov.u32 	%r143, %r139;
	mov.u32 	%r144, %r139;
	mov.u32 	%r145, %r139;
	mov.u32 	%r146, %r139;
	@%p1 bra 	$L__BB6_32;
	ld.param.u64 	%rd604, [_Z25get_compressed_public_keyPhPK7ECPoint_param_1];
	cvta.to.global.u64 	%rd18, %rd604;
	ld.global.u32 	%r47, [%rd18];
	ld.global.u32 	%rd19, [%rd18+4];
	ld.global.u32 	%rd20, [%rd18+8];
	ld.global.u32 	%rd21, [%rd18+12];
	ld.global.u32 	%rd22, [%rd18+16];
	ld.global.u32 	%rd23, [%rd18+20];
	ld.global.u32 	%rd24, [%rd18+24];
	ld.global.u32 	%rd25, [%rd18+28];
	ld.const.u32 	%r1, [MU_P];
	mul.lo.s32 	%r48, %r1, %r47;
	ld.const.u32 	%r49, [P_CONST];
	cvt.u64.u32 	%rd1, %r49;
	mul.wide.u32 	%rd26, %r49, %r48;
	cvt.u64.u32 	%rd27, %r47;
	add.s64 	%rd28, %rd26, %rd27;
	shr.u64 	%rd29, %rd28, 32;
	ld.const.u32 	%r50, [P_CONST+4];
	cvt.u64.u32 	%rd2, %r50;
	mul.wide.u32 	%rd30, %r50, %r48;
	add.s64 	%rd31, %rd29, %rd19;
	add.s64 	%rd32, %rd31, %rd30;
	cvt.u32.u64 	%r51, %rd32;
	shr.u64 	%rd33, %rd32, 32;
	ld.const.u32 	%r52, [P_CONST+8];
	cvt.u64.u32 	%rd3, %r52;
	mul.wide.u32 	%rd34, %r52, %r48;
	add.s64 	%rd35, %rd33, %rd20;
	add.s64 	%rd36, %rd35, %rd34;
	shr.u64 	%rd37, %rd36, 32;
	ld.const.u32 	%r53, [P_CONST+12];
	cvt.u64.u32 	%rd4, %r53;
	mul.wide.u32 	%rd38, %r53, %r48;
	add.s64 	%rd39, %rd37, %rd21;
	add.s64 	%rd40, %rd39, %rd38;
	shr.u64 	%rd41, %rd40, 32;
	ld.const.u32 	%r54, [P_CONST+16];
	cvt.u64.u32 	%rd5, %r54;
	mul.wide.u32 	%rd42, %r54, %r48;
	add.s64 	%rd43, %rd41, %rd22;
	add.s64 	%rd44, %rd43, %rd42;
	shr.u64 	%rd45, %rd44, 32;
	ld.const.u32 	%r55, [P_CONST+20];
	cvt.u64.u32 	%rd6, %r55;
	mul.wide.u32 	%rd46, %r55, %r48;
	add.s64 	%rd47, %rd45, %rd23;
	add.s64 	%rd48, %rd47, %rd46;
	shr.u64 	%rd49, %rd48, 32;
	ld.const.u32 	%r56, [P_CONST+24];
	cvt.u64.u32 	%rd7, %r56;
	mul.wide.u32 	%rd50, %r56, %r48;
	add.s64 	%rd51, %rd49, %rd24;
	add.s64 	%rd52, %rd51, %rd50;
	shr.u64 	%rd53, %rd52, 32;
	ld.const.u32 	%r2, [P_CONST+28];
	mul.wide.u32 	%rd54, %r2, %r48;
	add.s64 	%rd55, %rd53, %rd25;
	add.s64 	%rd56, %rd55, %rd54;
	shr.u64 	%rd57, %rd56, 32;
	mul.lo.s32 	%r57, %r1, %r51;
	mul.wide.u32 	%rd58, %r49, %r57;
	and.b64  	%rd59, %rd32, 4294967295;
	add.s64 	%rd60, %rd58, %rd59;
	shr.u64 	%rd61, %rd60, 32;
	mul.wide.u32 	%rd62, %r50, %r57;
	and.b64  	%rd63, %rd36, 4294967295;
	add.s64 	%rd64, %rd61, %rd63;
	add.s64 	%rd65, %rd64, %rd62;
	cvt.u32.u64 	%r58, %rd65;
	shr.u64 	%rd66, %rd65, 32;
	mul.wide.u32 	%rd67, %r52, %r57;
	and.b64  	%rd68, %rd40, 4294967295;
	add.s64 	%rd69, %rd66, %rd68;
	add.s64 	%rd70, %rd69, %rd67;
	shr.u64 	%rd71, %rd70, 32;
	mul.wide.u32 	%rd72, %r53, %r57;
	and.b64  	%rd73, %rd44, 4294967295;
	add.s64 	%rd74, %rd71, %rd73;
	add.s64 	%rd75, %rd74, %rd72;
	shr.u64 	%rd76, %rd75, 32;
	mul.wide.u32 	%rd77, %r54, %r57;
	and.b64  	%rd78, %rd48, 4294967295;
	add.s64 	%rd79, %rd76, %rd78;
	add.s64 	%rd80, %rd79, %rd77;
	shr.u64 	%rd81, %rd80, 32;
	mul.wide.u32 	%rd82, %r55, %r57;
	and.b64  	%rd83, %rd52, 4294967295;
	add.s64 	%rd84, %rd81, %rd83;
	add.s64 	%rd85, %rd84, %rd82;
	shr.u64 	%rd86, %rd85, 32;
	mul.wide.u32 	%rd87, %r56, %r57;
	and.b64  	%rd88, %rd56, 4294967295;
	add.s64 	%rd89, %rd86, %rd88;
	add.s64 	%rd90, %rd89, %rd87;
	shr.u64 	%rd91, %rd90, 32;
	mul.wide.u32 	%rd92, %r2, %r57;
	add.s64 	%rd93, %rd91, %rd57;
	add.s64 	%rd94, %rd93, %rd92;
	shr.u64 	%rd95, %rd94, 32;
	mul.lo.s32 	%r59, %r1, %r58;
	mul.wide.u32 	%rd96, %r49, %r59;
	and.b64  	%rd97, %rd65, 4294967295;
	add.s64 	%rd98, %rd96, %rd97;
	shr.u64 	%rd99, %rd98, 32;
	mul.wide.u32 	%rd100, %r50, %r59;
	and.b64  	%rd101, %rd70, 4294967295;
	add.s64 	%rd102, %rd99, %rd101;
	add.s64 	%rd103, %rd102, %rd100;
	cvt.u32.u64 	%r60, %rd103;
	shr.u64 	%rd104, %rd103, 32;
	mul.wide.u32 	%rd105, %r52, %r59;
	and.b64  	%rd106, %rd75, 4294967295;
	add.s64 	%rd107, %rd104, %rd106;
	add.s64 	%rd108, %rd107, %rd105;
	shr.u64 	%rd109, %rd108, 32;
	mul.wide.u32 	%rd110, %r53, %r59;
	and.b64  	%rd111, %rd80, 4294967295;
	add.s64 	%rd112, %rd109, %rd111;
	add.s64 	%rd113, %rd112, %rd110;
	shr.u64 	%rd114, %rd113, 32;
	mul.wide.u32 	%rd115, %r54, %r59;
	and.b64  	%rd116, %rd85, 4294967295;
	add.s64 	%rd117, %rd114, %rd116;
	add.s64 	%rd118, %rd117, %rd115;
	shr.u64 	%rd119, %rd118, 32;
	mul.wide.u32 	%rd120, %r55, %r59;
	and.b64  	%rd121, %rd90, 4294967295;
	add.s64 	%rd122, %rd119, %rd121;
	add.s64 	%rd123, %rd122, %rd120;
	shr.u64 	%rd124, %rd123, 32;
	mul.wide.u32 	%rd125, %r56, %r59;
	and.b64  	%rd126, %rd94, 4294967295;
	add.s64 	%rd127, %rd124, %rd126;
	add.s64 	%rd128, %rd127, %rd125;
	shr.u64 	%rd129, %rd128, 32;
	mul.wide.u32 	%rd130, %r2, %r59;
	add.s64 	%rd131, %rd129, %rd95;
	add.s64 	%rd132, %rd131, %rd130;
	shr.u64 	%rd133, %rd132, 32;
	mul.lo.s32 	%r61, %r1, %r60;
	mul.wide.u32 	%rd134, %r49, %r61;
	and.b64  	%rd135, %rd103, 4294967295;
	add.s64 	%rd136, %rd134, %rd135;
	shr.u64 	%rd137, %rd136, 32;
	mul.wide.u32 	%rd138, %r50, %r61;
	and.b64  	%rd139, %rd108, 4294967295;
	add.s64 	%rd140, %rd137, %rd139;
	add.s64 	%rd141, %rd140, %rd138;
	cvt.u32.u64 	%r62, %rd141;
	shr.u64 	%rd142, %rd141, 32;
	mul.wide.u32 	%rd143, %r52, %r61;
	and.b64  	%rd144, %rd113, 4294967295;
	add.s64 	%rd145, %rd142, %rd144;
	add.s64 	%rd146, %rd145, %rd143;
	shr.u64 	%rd147, %rd146, 32;
	mul.wide.u32 	%rd148, %r53, %r61;
	and.b64  	%rd149, %rd118, 4294967295;
	add.s64 	%rd150, %rd147, %rd149;
	add.s64 	%rd151, %rd150, %rd148;
	shr.u64 	%rd152, %rd151, 32;
	mul.wide.u32 	%rd153, %r54, %r61;
	and.b64  	%rd154, %rd123, 4294967295;
	add.s64 	%rd155, %rd152, %rd154;
	add.s64 	%rd156, %rd155, %rd153;
	shr.u64 	%rd157, %rd156, 32;
	mul.wide.u32 	%rd158, %r55, %r61;
	and.b64  	%rd159, %rd128, 4294967295;
	add.s64 	%rd160, %rd157, %rd159;
	add.s64 	%rd161, %rd160, %rd158;
	shr.u64 	%rd162, %rd161, 32;
	mul.wide.u32 	%rd163, %r56, %r61;
	and.b64  	%rd164, %rd132, 4294967295;
	add.s64 	%rd165, %rd162, %rd164;
	add.s64 	%rd166, %rd165, %rd163;
	shr.u64 	%rd167, %rd166, 32;
	mul.wide.u32 	%rd168, %r2, %r61;
	add.s64 	%rd169, %rd167, %rd133;
	add.s64 	%rd170, %rd169, %rd168;
	shr.u64 	%rd171, %rd170, 32;
	mul.lo.s32 	%r63, %r1, %r62;
	mul.wide.u32 	%rd172, %r49, %r63;
	and.b64  	%rd173, %rd141, 4294967295;
	add.s64 	%rd174, %rd172, %rd173;
	shr.u64 	%rd175, %rd174, 32;
	mul.wide.u32 	%rd176, %r50, %r63;
	and.b64  	%rd177, %rd146, 4294967295;
	add.s64 	%rd178, %rd175, %rd177;
	add.s64 	%rd179, %rd178, %rd176;
	cvt.u32.u64 	%r64, %rd179;
	shr.u64 	%rd180, %rd179, 32;
	mul.wide.u32 	%rd181, %r52, %r63;
	and.b64  	%rd182, %rd151, 4294967295;
	add.s64 	%rd183, %rd180, %rd182;
	add.s64 	%rd184, %rd183, %rd181;
	shr.u64 	%rd185, %rd184, 32;
	mul.wide.u32 	%rd186, %r53, %r63;
	and.b64  	%rd187, %rd156, 4294967295;
	add.s64 	%rd188, %rd185, %rd187;
	add.s64 	%rd189, %rd188, %rd186;
	shr.u64 	%rd190, %rd189, 32;
	mul.wide.u32 	%rd191, %r54, %r63;
	and.b64  	%rd192, %rd161, 4294967295;
	add.s64 	%rd193, %rd190, %rd192;
	add.s64 	%rd194, %rd193, %rd191;
	shr.u64 	%rd195, %rd194, 32;
	mul.wide.u32 	%rd196, %r55, %r63;
	and.b64  	%rd197, %rd166, 4294967295;
	add.s64 	%rd198, %rd195, %rd197;
	add.s64 	%rd199, %rd198, %rd196;
	shr.u64 	%rd200, %rd199, 32;
	mul.wide.u32 	%rd201, %r56, %r63;
	and.b64  	%rd202, %rd170, 4294967295;
	add.s64 	%rd203, %rd200, %rd202;
	add.s64 	%rd204, %rd203, %rd201;
	shr.u64 	%rd205, %rd204, 32;
	mul.wide.u32 	%rd206, %r2, %r63;
	add.s64 	%rd207, %rd205, %rd171;
	add.s64 	%rd208, %rd207, %rd206;
	shr.u64 	%rd209, %rd208, 32;
	mul.lo.s32 	%r65, %r1, %r64;
	mul.wide.u32 	%rd210, %r49, %r65;
	and.b64  	%rd211, %rd179, 4294967295;
	add.s64 	%rd212, %rd210, %rd211;
	shr.u64 	%rd213, %rd212, 32;
	mul.wide.u32 	%rd214, %r50, %r65;
	and.b64  	%rd215, %rd184, 4294967295;
	add.s64 	%rd216, %rd213, %rd215;
	add.s64 	%rd217, %rd216, %rd214;
	cvt.u32.u64 	%r66, %rd217;
	shr.u64 	%rd218, %rd217, 32;
	mul.wide.u32 	%rd219, %r52, %r65;
	and.b64  	%rd220, %rd189, 4294967295;
	add.s64 	%rd221, %rd218, %rd220;
	add.s64 	%rd222, %rd221, %rd219;
	shr.u64 	%rd223, %rd222, 32;
	mul.wide.u32 	%rd224, %r53, %r65;
	and.b64  	%rd225, %rd194, 4294967295;
	add.s64 	%rd226, %rd223, %rd225;
	add.s64 	%rd227, %rd226, %rd224;
	shr.u64 	%rd228, %rd227, 32;
	mul.wide.u32 	%rd229, %r54, %r65;
	and.b64  	%rd230, %rd199, 4294967295;
	add.s64 	%rd231, %rd228, %rd230;
	add.s64 	%rd232, %rd231, %rd229;
	shr.u64 	%rd233, %rd232, 32;
	mul.wide.u32 	%rd234, %r55, %r65;
	and.b64  	%rd235, %rd204, 4294967295;
	add.s64 	%rd236, %rd233, %rd235;
	add.s64 	%rd237, %rd236, %rd234;
	shr.u64 	%rd238, %rd237, 32;
	mul.wide.u32 	%rd239, %r56, %r65;
	and.b64  	%rd240, %rd208, 4294967295;
	add.s64 	%rd241, %rd238, %rd240;
	add.s64 	%rd242, %rd241, %rd239;
	shr.u64 	%rd243, %rd242, 32;
	mul.wide.u32 	%rd244, %r2, %r65;
	add.s64 	%rd245, %rd243, %rd209;
	add.s64 	%rd246, %rd245, %rd244;
	shr.u64 	%rd247, %rd246, 32;
	mul.lo.s32 	%r67, %r1, %r66;
	mul.wide.u32 	%rd248, %r49, %r67;
	and.b64  	%rd249, %rd217, 4294967295;
	add.s64 	%rd250, %rd248, %rd249;
	shr.u64 	%rd251, %rd250, 32;
	mul.wide.u32 	%rd252, %r50, %r67;
	and.b64  	%rd253, %rd222, 4294967295;
	add.s64 	%rd254, %rd251, %rd253;
	add.s64 	%rd255, %rd254, %rd252;
	cvt.u32.u64 	%r68, %rd255;
	shr.u64 	%rd256, %rd255, 32;
	mul.wide.u32 	%rd257, %r52, %r67;
	and.b64  	%rd258, %rd227, 4294967295;
	add.s64 	%rd259, %rd256, %rd258;
	add.s64 	%rd260, %rd259, %rd257;
	shr.u64 	%rd261, %rd260, 32;
	mul.wide.u32 	%rd262, %r53, %r67;
	and.b64  	%rd263, %rd232, 4294967295;
	add.s64 	%rd264, %rd261, %rd263;
	add.s64 	%rd265, %rd264, %rd262;
	shr.u64 	%rd266, %rd265, 32;
	mul.wide.u32 	%rd267, %r54, %r67;
	and.b64  	%rd268, %rd237, 4294967295;
	add.s64 	%rd269, %rd266, %rd268;
	add.s64 	%rd270, %rd269, %rd267;
	shr.u64 	%rd271, %rd270, 32;
	mul.wide.u32 	%rd272, %r55, %r67;
	and.b64  	%rd273, %rd242, 4294967295;
	add.s64 	%rd274, %rd271, %rd273;
	add.s64 	%rd275, %rd274, %rd272;
	shr.u64 	%rd276, %rd275, 32;
	mul.wide.u32 	%rd277, %r56, %r67;
	and.b64  	%rd278, %rd246, 4294967295;
	add.s64 	%rd279, %rd276, %rd278;
	add.s64 	%rd280, %rd279, %rd277;
	shr.u64 	%rd281, %rd280, 32;
	mul.wide.u32 	%rd282, %r2, %r67;
	add.s64 	%rd283, %rd281, %rd247;
	add.s64 	%rd284, %rd283, %rd282;
	shr.u64 	%rd285, %rd284, 32;
	mul.lo.s32 	%r69, %r1, %r68;
	mul.wide.u32 	%rd286, %r49, %r69;
	and.b64  	%rd287, %rd255, 4294967295;
	add.s64 	%rd288, %rd286, %rd287;
	shr.u64 	%rd289, %rd288, 32;
	mul.wide.u32 	%rd290, %r50, %r69;
	and.b64  	%rd291, %rd260, 4294967295;
	add.s64 	%rd292, %rd289, %rd291;
	add.s64 	%rd8, %rd292, %rd290;
	cvt.u32.u64 	%r146, %rd8;
	shr.u64 	%rd293, %rd8, 32;
	mul.wide.u32 	%rd294, %r52, %r69;
	and.b64  	%rd295, %rd265, 4294967295;
	add.s64 	%rd296, %rd293, %rd295;
	add.s64 	%rd9, %rd296, %rd294;
	cvt.u32.u64 	%r145, %rd9;
	shr.u64 	%rd297, %rd9, 32;
	mul.wide.u32 	%rd298, %r53, %r69;
	and.b64  	%rd299, %rd270, 4294967295;
	add.s64 	%rd300, %rd297, %rd299;
	add.s64 	%rd10, %rd300, %rd298;
	cvt.u32.u64 	%r144, %rd10;
	shr.u64 	%rd301, %rd10, 32;
	mul.wide.u32 	%rd302, %r54, %r69;
	and.b64  	%rd303, %rd275, 4294967295;
	add.s64 	%rd304, %rd301, %rd303;
	add.s64 	%rd11, %rd304, %rd302;
	cvt.u32.u64 	%r143, %rd11;
	shr.u64 	%rd305, %rd11, 32;
	mul.wide.u32 	%rd306, %r55, %r69;
	and.b64  	%rd307, %rd280, 4294967295;
	add.s64 	%rd308, %rd305, %rd307;
	add.s64 	%rd12, %rd308, %rd306;
	cvt.u32.u64 	%r142, %rd12;
	shr.u64 	%rd309, %rd12, 32;
	mul.wide.u32 	%rd310, %r56, %r69;
	and.b64  	%rd311, %rd284, 4294967295;
	add.s64 	%rd312, %rd309, %rd311;
	add.s64 	%rd13, %rd312, %rd310;
	cvt.u32.u64 	%r141, %rd13;
	shr.u64 	%rd313, %rd13, 32;
	mul.wide.u32 	%rd314, %r2, %r69;
	add.s64 	%rd315, %rd313, %rd285;
	add.s64 	%rd14, %rd315, %rd314;
	cvt.u32.u64 	%r140, %rd14;
	{ .reg .b32 tmp; mov.b64 {tmp, %r139}, %rd14; }
	setp.lt.u32 	%p2, %r2, %r139;
	@%p2 bra 	$L__BB6_15;
	setp.gt.u32 	%p3, %r2, %r139;
	@%p3 bra 	$L__BB6_16;
	cvt.u32.u64 	%r70, %rd7;
	setp.lt.u32 	%p4, %r70, %r140;
	@%p4 bra 	$L__BB6_15;
	setp.gt.u32 	%p5, %r70, %r140;
	@%p5 bra 	$L__BB6_16;
	cvt.u32.u64 	%r72, %rd6;
	setp.lt.u32 	%p6, %r72, %r141;
	@%p6 bra 	$L__BB6_15;
	setp.gt.u32 	%p7, %r72, %r141;
	@%p7 bra 	$L__BB6_16;
	cvt.u32.u64 	%r74, %rd5;
	setp.lt.u32 	%p8, %r74, %r142;
	@%p8 bra 	$L__BB6_15;
	setp.gt.u32 	%p9, %r74, %r142;
	@%p9 bra 	$L__BB6_16;
	cvt.u32.u64 	%r76, %rd4;
	setp.lt.u32 	%p10, %r76, %r143;
	@%p10 bra 	$L__BB6_15;
	setp.gt.u32 	%p11, %r76, %r143;
	@%p11 bra 	$L__BB6_16;
	cvt.u32.u64 	%r78, %rd3;
	setp.lt.u32 	%p12, %r78, %r144;
	@%p12 bra 	$L__BB6_15;
	setp.gt.u32 	%p13, %r78, %r144;
	@%p13 bra 	$L__BB6_16;
	cvt.u32.u64 	%r80, %rd2;
	setp.lt.u32 	%p14, %r80, %r145;
	@%p14 bra 	$L__BB6_15;
	cvt.u32.u64 	%r81, %rd2;
	cvt.u32.u64 	%r82, %rd1;
	setp.gt.u32 	%p15, %r81, %r145;
	setp.gt.u32 	%p16, %r82, %r146;
	or.pred  	%p17, %p15, %p16;
	@%p17 bra 	$L__BB6_16;
$L__BB6_15:
	and.b64  	%rd317, %rd8, 4294967295;
	sub.s64 	%rd318, %rd317, %rd1;
	shr.u64 	%rd319, %rd318, 63;
	cvt.u32.u64 	%r146, %rd318;
	and.b64  	%rd320, %rd9, 4294967295;
	add.s64 	%rd321, %rd319, %rd2;
	sub.s64 	%rd322, %rd320, %rd321;
	shr.u64 	%rd323, %rd322, 63;
	cvt.u32.u64 	%r145, %rd322;
	and.b64  	%rd324, %rd10, 4294967295;
	add.s64 	%rd325, %rd323, %rd3;
	sub.s64 	%rd326, %rd324, %rd325;
	shr.u64 	%rd327, %rd326, 63;
	cvt.u32.u64 	%r144, %rd326;
	and.b64  	%rd328, %rd11, 4294967295;
	add.s64 	%rd329, %rd327, %rd4;
	sub.s64 	%rd330, %rd328, %rd329;
	shr.u64 	%rd331, %rd330, 63;
	cvt.u32.u64 	%r143, %rd330;
	and.b64  	%rd332, %rd12, 4294967295;
	add.s64 	%rd333, %rd331, %rd5;
	sub.s64 	%rd334, %rd332, %rd333;
	shr.u64 	%rd335, %rd334, 63;
	cvt.u32.u64 	%r142, %rd334;
	and.b64  	%rd336, %rd13, 4294967295;
	add.s64 	%rd337, %rd335, %rd6;
	sub.s64 	%rd338, %rd336, %rd337;
	shr.u64 	%rd339, %rd338, 63;
	cvt.u32.u64 	%r141, %rd338;
	and.b64  	%rd340, %rd14, 4294967295;
	add.s64 	%rd341, %rd339, %rd7;
	sub.s64 	%rd342, %rd340, %rd341;
	shr.u64 	%rd343, %rd342, 63;
	cvt.u32.u64 	%r140, %rd342;
	cvt.u32.u64 	%r83, %rd343;
	add.s32 	%r84, %r2, %r83;
	sub.s32 	%r139, %r139, %r84;
$L__BB6_16:
	ld.param.u64 	%rd605, [_Z25get_compressed_public_keyPhPK7ECPoint_param_1];
	cvta.to.global.u64 	%rd344, %rd605;
	ld.global.u32 	%r85, [%rd344+32];
	ld.global.u32 	%rd345, [%rd344+36];
	ld.global.u32 	%rd346, [%rd344+40];
	ld.global.u32 	%rd347, [%rd344+44];
	ld.global.u32 	%rd348, [%rd344+48];
	ld.global.u32 	%rd349, [%rd344+52];
	ld.global.u32 	%rd350, [%rd344+56];
	ld.global.u32 	%rd351, [%rd344+60];
	mul.lo.s32 	%r86, %r1, %r85;
	cvt.u64.u32 	%rd352, %r86;
	cvt.u64.u32 	%rd353, %r85;
	mad.lo.s64 	%rd354, %rd1, %rd352, %rd353;
	shr.u64 	%rd355, %rd354, 32;
	add.s64 	%rd356, %rd355, %rd345;
	mad.lo.s64 	%rd357, %rd2, %rd352, %rd356;
	cvt.u32.u64 	%r87, %rd357;
	shr.u64 	%rd358, %rd357, 32;
	add.s64 	%rd359, %rd358, %rd346;
	mad.lo.s64 	%rd360, %rd3, %rd352, %rd359;
	shr.u64 	%rd361, %rd360, 32;
	add.s64 	%rd362, %rd361, %rd347;
	mad.lo.s64 	%rd363, %rd4, %rd352, %rd362;
	shr.u64 	%rd364, %rd363, 32;
	add.s64 	%rd365, %rd364, %rd348;
	mad.lo.s64 	%rd366, %rd5, %rd352, %rd365;
	shr.u64 	%rd367, %rd366, 32;
	add.s64 	%rd368, %rd367, %rd349;
	mad.lo.s64 	%rd369, %rd6, %rd352, %rd368;
	shr.u64 	%rd370, %rd369, 32;
	add.s64 	%rd371, %rd370, %rd350;
	mad.lo.s64 	%rd372, %rd7, %rd352, %rd371;
	shr.u64 	%rd373, %rd372, 32;
	mul.wide.u32 	%rd374, %r2, %r86;
	add.s64 	%rd375, %rd373, %rd351;
	add.s64 	%rd376, %rd375, %rd374;
	shr.u64 	%rd377, %rd376, 32;
	mul.lo.s32 	%r88, %r1, %r87;
	cvt.u64.u32 	%rd378, %r88;
	and.b64  	%rd379, %rd357, 4294967295;
	mad.lo.s64 	%rd380, %rd1, %rd378, %rd379;
	shr.u64 	%rd381, %rd380, 32;
	and.b64  	%rd382, %rd360, 4294967295;
	add.s64 	%rd383, %rd381, %rd382;
	mad.lo.s64 	%rd384, %rd2, %rd378, %rd383;
	cvt.u32.u64 	%r89, %rd384;
	shr.u64 	%rd385, %rd384, 32;
	and.b64  	%rd386, %rd363, 4294967295;
	add.s64 	%rd387, %rd385, %rd386;
	mad.lo.s64 	%rd388, %rd3, %rd378, %rd387;
	shr.u64 	%rd389, %rd388, 32;
	and.b64  	%rd390, %rd366, 4294967295;
	add.s64 	%rd391, %rd389, %rd390;
	mad.lo.s64 	%rd392, %rd4, %rd378, %rd391;
	shr.u64 	%rd393, %rd392, 32;
	and.b64  	%rd394, %rd369, 4294967295;
	add.s64 	%rd395, %rd393, %rd394;
	mad.lo.s64 	%rd396, %rd5, %rd378, %rd395;
	shr.u64 	%rd397, %rd396, 32;
	and.b64  	%rd398, %rd372, 4294967295;
	add.s64 	%rd399, %rd397, %rd398;
	mad.lo.s64 	%rd400, %rd6, %rd378, %rd399;
	shr.u64 	%rd401, %rd400, 32;
	and.b64  	%rd402, %rd376, 4294967295;
	add.s64 	%rd403, %rd401, %rd402;
	mad.lo.s64 	%rd404, %rd7, %rd378, %rd403;
	shr.u64 	%rd405, %rd404, 32;
	mul.wide.u32 	%rd406, %r2, %r88;
	add.s64 	%rd407, %rd405, %rd377;
	add.s64 	%rd408, %rd407, %rd406;
	shr.u64 	%rd409, %rd408, 32;
	mul.lo.s32 	%r90, %r1, %r89;
	cvt.u64.u32 	%rd410, %r90;
	and.b64  	%rd411, %rd384, 4294967295;
	mad.lo.s64 	%rd412, %rd1, %rd410, %rd411;
	shr.u64 	%rd413, %rd412, 32;
	and.b64  	%rd414, %rd388, 4294967295;
	add.s64 	%rd415, %rd413, %rd414;
	mad.lo.s64 	%rd416, %rd2, %rd410, %rd415;
	cvt.u32.u64 	%r91, %rd416;
	shr.u64 	%rd417, %rd416, 32;
	and.b64  	%rd418, %rd392, 4294967295;
	add.s64 	%rd419, %rd417, %rd418;
	mad.lo.s64 	%rd420, %rd3, %rd410, %rd419;
	shr.u64 	%rd421, %rd420, 32;
	and.b64  	%rd422, %rd396, 4294967295;
	add.s64 	%rd423, %rd421, %rd422;
	mad.lo.s64 	%rd424, %rd4, %rd410, %rd423;
	shr.u64 	%rd425, %rd424, 32;
	and.b64  	%rd426, %rd400, 4294967295;
	add.s64 	%rd427, %rd425, %rd426;
	mad.lo.s64 	%rd428, %rd5, %rd410, %rd427;
	shr.u64 	%rd429, %rd428, 32;
	and.b64  	%rd430, %rd404, 4294967295;
	add.s64 	%rd431, %rd429, %rd430;
	mad.lo.s64 	%rd432, %rd6, %rd410, %rd431;
	shr.u64 	%rd433, %rd432, 32;
	and.b64  	%rd434, %rd408, 4294967295;
	add.s64 	%rd435, %rd433, %rd434;
	mad.lo.s64 	%rd436, %rd7, %rd410, %rd435;
	shr.u64 	%rd437, %rd436, 32;
	mul.wide.u32 	%rd438, %r2, %r90;
	add.s64 	%rd439, %rd437, %rd409;
	add.s64 	%rd440, %rd439, %rd438;
	shr.u64 	%rd441, %rd440, 32;
	mul.lo.s32 	%r92, %r1, %r91;
	cvt.u64.u32 	%rd442, %r92;
	and.b64  	%rd443, %rd416, 4294967295;
	mad.lo.s64 	%rd444, %rd1, %rd442, %rd443;
	shr.u64 	%rd445, %rd444, 32;
	and.b64  	%rd446, %rd420, 4294967295;
	add.s64 	%rd447, %rd445, %rd446;
	mad.lo.s64 	%rd448, %rd2, %rd442, %rd447;
	cvt.u32.u64 	%r93, %rd448;
	shr.u64 	%rd449, %rd448, 32;
	and.b64  	%rd450, %rd424, 4294967295;
	add.s64 	%rd451, %rd449, %rd450;
	mad.lo.s64 	%rd452, %rd3, %rd442, %rd451;
	shr.u64 	%rd453, %rd452, 32;
	and.b64  	%rd454, %rd428, 4294967295;
	add.s64 	%rd455, %rd453, %rd454;
	mad.lo.s64 	%rd456, %rd4, %rd442, %rd455;
	shr.u64 	%rd457, %rd456, 32;
	and.b64  	%rd458, %rd432, 4294967295;
	add.s64 	%rd459, %rd457, %rd458;
	mad.lo.s64 	%rd460, %rd5, %rd442, %rd459;
	shr.u64 	%rd461, %rd460, 32;
	and.b64  	%rd462, %rd436, 4294967295;
	add.s64 	%rd463, %rd461, %rd462;
	mad.lo.s64 	%rd464, %rd6, %rd442, %rd463;
	shr.u64 	%rd465, %rd464, 32;
	and.b64  	%rd466, %rd440, 4294967295;
	add.s64 	%rd467, %rd465, %rd466;
	mad.lo.s64 	%rd468, %rd7, %rd442, %rd467;
	shr.u64 	%rd469, %rd468, 32;
	mul.wide.u32 	%rd470, %r2, %r92;
	add.s64 	%rd471, %rd469, %rd441;
	add.s64 	%rd472, %rd471, %rd470;
	shr.u64 	%rd473, %rd472, 32;
	mul.lo.s32 	%r94, %r1, %r93;
	cvt.u64.u32 	%rd474, %r94;
	and.b64  	%rd475, %rd448, 4294967295;
	mad.lo.s64 	%rd476, %rd1, %rd474, %rd475;
	shr.u64 	%rd477, %rd476, 32;
	and.b64  	%rd478, %rd452, 4294967295;
	add.s64 	%rd479, %rd477, %rd478;
	mad.lo.s64 	%rd480, %rd2, %rd474, %rd479;
	cvt.u32.u64 	%r95, %rd480;
	shr.u64 	%rd481, %rd480, 32;
	and.b64  	%rd482, %rd456, 4294967295;
	add.s64 	%rd483, %rd481, %rd482;
	mad.lo.s64 	%rd484, %rd3, %rd474, %rd483;
	shr.u64 	%rd485, %rd484, 32;
	and.b64  	%rd486, %rd460, 4294967295;
	add.s64 	%rd487, %rd485, %rd486;
	mad.lo.s64 	%rd488, %rd4, %rd474, %rd487;
	shr.u64 	%rd489, %rd488, 32;
	and.b64  	%rd490, %rd464, 4294967295;
	add.s64 	%rd491, %rd489, %rd490;
	mad.lo.s64 	%rd492, %rd5, %rd474, %rd491;
	shr.u64 	%rd493, %rd492, 32;
	and.b64  	%rd494, %rd468, 4294967295;
	add.s64 	%rd495, %rd493, %rd494;
	mad.lo.s64 	%rd496, %rd6, %rd474, %rd495;
	shr.u64 	%rd497, %rd496, 32;
	and.b64  	%rd498, %rd472, 4294967295;
	add.s64 	%rd499, %rd497, %rd498;
	mad.lo.s64 	%rd500, %rd7, %rd474, %rd499;
	shr.u64 	%rd501, %rd500, 32;
	mul.wide.u32 	%rd502, %r2, %r94;
	add.s64 	%rd503, %rd501, %rd473;
	add.s64 	%rd504, %rd503, %rd502;
	shr.u64 	%rd505, %rd504, 32;
	mul.lo.s32 	%r96, %r1, %r95;
	cvt.u64.u32 	%rd506, %r96;
	and.b64  	%rd507, %rd480, 4294967295;
	mad.lo.s64 	%rd508, %rd1, %rd506, %rd507;
	shr.u64 	%rd509, %rd508, 32;
	and.b64  	%rd510, %rd484, 4294967295;
	add.s64 	%rd511, %rd509, %rd510;
	mad.lo.s64 	%rd512, %rd2, %rd506, %rd511;
	cvt.u32.u64 	%r97, %rd512;
	shr.u64 	%rd513, %rd512, 32;
	and.b64  	%rd514, %rd488, 4294967295;
	add.s64 	%rd515, %rd513, %rd514;
	mad.lo.s64 	%rd516, %rd3, %rd506, %rd515;
	shr.u64 	%rd517, %rd516, 32;
	and.b64  	%rd518, %rd492, 4294967295;
	add.s64 	%rd519, %rd517, %rd518;
	mad.lo.s64 	%rd520, %rd4, %rd506, %rd519;
	shr.u64 	%rd521, %rd520, 32;
	and.b64  	%rd522, %rd496, 4294967295;
	add.s64 	%rd523, %rd521, %rd522;
	mad.lo.s64 	%rd524, %rd5, %rd506, %rd523;
	shr.u64 	%rd525, %rd524, 32;
	and.b64  	%rd526, %rd500, 4294967295;
	add.s64 	%rd527, %rd525, %rd526;
	mad.lo.s64 	%rd528, %rd6, %rd506, %rd527;
	shr.u64 	%rd529, %rd528, 32;
	and.b64  	%rd530, %rd504, 4294967295;
	add.s64 	%rd531, %rd529, %rd530;
	mad.lo.s64 	%rd532, %rd7, %rd506, %rd531;
	shr.u64 	%rd533, %rd532, 32;
	mul.wide.u32 	%rd534, %r2, %r96;
	add.s64 	%rd535, %rd533, %rd505;
	add.s64 	%rd536, %rd535, %rd534;
	shr.u64 	%rd537, %rd536, 32;
	mul.lo.s32 	%r98, %r1, %r97;
	cvt.u64.u32 	%rd538, %r98;
	and.b64  	%rd539, %rd512, 4294967295;
	mad.lo.s64 	%rd540, %rd1, %rd538, %rd539;
	shr.u64 	%rd541, %rd540, 32;
	and.b64  	%rd542, %rd516, 4294967295;
	add.s64 	%rd543, %rd541, %rd542;
	mad.lo.s64 	%rd544, %rd2, %rd538, %rd543;
	cvt.u32.u64 	%r99, %rd544;
	shr.u64 	%rd545, %rd544, 32;
	and.b64  	%rd546, %rd520, 4294967295;
	add.s64 	%rd547, %rd545, %rd546;
	mad.lo.s64 	%rd548, %rd3, %rd538, %rd547;
	shr.u64 	%rd549, %rd548, 32;
	and.b64  	%rd550, %rd524, 4294967295;
	add.s64 	%rd551, %rd549, %rd550;
	mad.lo.s64 	%rd552, %rd4, %rd538, %rd551;
	shr.u64 	%rd553, %rd552, 32;
	and.b64  	%rd554, %rd528, 4294967295;
	add.s64 	%rd555, %rd553, %rd554;
	mad.lo.s64 	%rd556, %rd5, %rd538, %rd555;
	shr.u64 	%rd557, %rd556, 32;
	and.b64  	%rd558, %rd532, 4294967295;
	add.s64 	%rd559, %rd557, %rd558;
	mad.lo.s64 	%rd560, %rd6, %rd538, %rd559;
	shr.u64 	%rd561, %rd560, 32;
	and.b64  	%rd562, %rd536, 4294967295;
	add.s64 	%rd563, %rd561, %rd562;
	mad.lo.s64 	%rd564, %rd7, %rd538, %rd563;
	shr.u64 	%rd565, %rd564, 32;
	mul.wide.u32 	%rd566, %r2, %r98;
	add.s64 	%rd567, %rd565, %rd537;
	add.s64 	%rd568, %rd567, %rd566;
	shr.u64 	%rd569, %rd568, 32;
	mul.lo.s32 	%r100, %r1, %r99;
	cvt.u64.u32 	%rd570, %r100;
	and.b64  	%rd571, %rd544, 4294967295;
	mad.lo.s64 	%rd572, %rd1, %rd570, %rd571;
	shr.u64 	%rd573, %rd572, 32;
	and.b64  	%rd574, %rd548, 4294967295;
	add.s64 	%rd575, %rd573, %rd574;
	mad.lo.s64 	%rd576, %rd2, %rd570, %rd575;
	cvt.u32.u64 	%r147, %rd576;
	shr.u64 	%rd577, %rd576, 32;
	and.b64  	%rd578, %rd552, 4294967295;
	add.s64 	%rd579, %rd577, %rd578;
	mad.lo.s64 	%rd580, %rd3, %rd570, %rd579;
	cvt.u32.u64 	%r28, %rd580;
	shr.u64 	%rd581, %rd580, 32;
	and.b64  	%rd582, %rd556, 4294967295;
	add.s64 	%rd583, %rd581, %rd582;
	mad.lo.s64 	%rd584, %rd4, %rd570, %rd583;
	cvt.u32.u64 	%r29, %rd584;
	shr.u64 	%rd585, %rd584, 32;
	and.b64  	%rd586, %rd560, 4294967295;
	add.s64 	%rd587, %rd585, %rd586;
	mad.lo.s64 	%rd588, %rd5, %rd570, %rd587;
	cvt.u32.u64 	%r30, %rd588;
	shr.u64 	%rd589, %rd588, 32;
	and.b64  	%rd590, %rd564, 4294967295;
	add.s64 	%rd591, %rd589, %rd590;
	mad.lo.s64 	%rd592, %rd6, %rd570, %rd591;
	cvt.u32.u64 	%r31, %rd592;
	shr.u64 	%rd593, %rd592, 32;
	and.b64  	%rd594, %rd568, 4294967295;
	add.s64 	%rd595, %rd593, %rd594;
	mad.lo.s64 	%rd596, %rd7, %rd570, %rd595;
	cvt.u32.u64 	%r32, %rd596;
	shr.u64 	%rd597, %rd596, 32;
	mul.wide.u32 	%rd598, %r2, %r100;
	add.s64 	%rd599, %rd597, %rd569;
	add.s64 	%rd600, %rd599, %rd598;
	cvt.u32.u64 	%r33, %rd600;
	{ .reg .b32 tmp; mov.b64 {tmp, %r34}, %rd600; }
	setp.lt.u32 	%p18, %r2, %r34;
	@%p18 bra 	$L__BB6_30;
	setp.gt.u32 	%p19, %r2, %r34;
	@%p19 bra 	$L__BB6_31;
	cvt.u32.u64 	%r101, %rd7;
	setp.lt.u32 	%p20, %r101, %r33;
	@%p20 bra 	$L__BB6_30;
	setp.gt.u32 	%p21, %r101, %r33;
	@%p21 bra 	$L__BB6_31;
	cvt.u32.u64 	%r103, %rd6;
	setp.lt.u32 	%p22, %r103, %r32;
	@%p22 bra 	$L__BB6_30;
	setp.gt.u32 	%p23, %r103, %r32;
	@%p23 bra 	$L__BB6_31;
	cvt.u32.u64 	%r105, %rd5;
	setp.lt.u32 	%p24, %r105, %r31;
	@%p24 bra 	$L__BB6_30;
	setp.gt.u32 	%p25, %r105, %r31;
	@%p25 bra 	$L__BB6_31;
	cvt.u32.u64 	%r107, %rd4;
	setp.lt.u32 	%p26, %r107, %r30;
	@%p26 bra 	$L__BB6_30;
	setp.gt.u32 	%p27, %r107, %r30;
	@%p27 bra 	$L__BB6_31;
	cvt.u32.u64 	%r109, %rd3;
	setp.lt.u32 	%p28, %r109, %r29;
	@%p28 bra 	$L__BB6_30;
	setp.gt.u32 	%p29, %r109, %r29;
	@%p29 bra 	$L__BB6_31;
	cvt.u32.u64 	%r111, %rd2;
	setp.lt.u32 	%p30, %r111, %r28;
	@%p30 bra 	$L__BB6_30;
	cvt.u32.u64 	%r113, %rd1;
	setp.gt.u32 	%p31, %r111, %r28;
	setp.gt.u32 	%p32, %r113, %r147;
	or.pred  	%p33, %p31, %p32;
	@%p33 bra 	$L__BB6_31;
$L__BB6_30:
	cvt.u32.u64 	%r114, %rd1;
	sub.s32 	%r147, %r147, %r114;
$L__BB6_31:
	cvt.u16.u32 	%rs4, %r147;
	and.b16  	%rs5, %rs4, 1;
	or.b16  	%rs6, %rs5, 2;
$L__BB6_32:
	ld.param.u64 	%rd603, [_Z25get_compressed_public_keyPhPK7ECPoint_param_0];
	cvta.to.global.u64 	%rd602, %rd603;
	st.global.u8 	[%rd602], %rs6;
	shr.u32 	%r115, %r139, 24;
	st.global.u8 	[%rd602+1], %r115;
	shr.u32 	%r116, %r139, 16;
	st.global.u8 	[%rd602+2], %r116;
	shr.u32 	%r117, %r139, 8;
	st.global.u8 	[%rd602+3], %r117;
	st.global.u8 	[%rd602+4], %r139;
	shr.u32 	%r118, %r140, 24;
	st.global.u8 	[%rd602+5], %r118;
	shr.u32 	%r119, %r140, 16;
	st.global.u8 	[%rd602+6], %r119;
	shr.u32 	%r120, %r140, 8;
	st.global.u8 	[%rd602+7], %r120;
	st.global.u8 	[%rd602+8], %r140;
	shr.u32 	%r121, %r141, 24;
	st.global.u8 	[%rd602+9], %r121;
	shr.u32 	%r122, %r141, 16;
	st.global.u8 	[%rd602+10], %r122;
	shr.u32 	%r123, %r141, 8;
	st.global.u8 	[%rd602+11], %r123;
	st.global.u8 	[%rd602+12], %r141;
	shr.u32 	%r124, %r142, 24;
	st.global.u8 	[%rd602+13], %r124;
	shr.u32 	%r125, %r142, 16;
	st.global.u8 	[%rd602+14], %r125;
	shr.u32 	%r126, %r142, 8;
	st.global.u8 	[%rd602+15], %r126;
	st.global.u8 	[%rd602+16], %r142;
	shr.u32 	%r127, %r143, 24;
	st.global.u8 	[%rd602+17], %r127;
	shr.u32 	%r128, %r143, 16;
	st.global.u8 	[%rd602+18], %r128;
	shr.u32 	%r129, %r143, 8;
	st.global.u8 	[%rd602+19], %r129;
	st.global.u8 	[%rd602+20], %r143;
	shr.u32 	%r130, %r144, 24;
	st.global.u8 	[%rd602+21], %r130;
	shr.u32 	%r131, %r144, 16;
	st.global.u8 	[%rd602+22], %r131;
	shr.u32 	%r132, %r144, 8;
	st.global.u8 	[%rd602+23], %r132;
	st.global.u8 	[%rd602+24], %r144;
	shr.u32 	%r133, %r145, 24;
	st.global.u8 	[%rd602+25], %r133;
	shr.u32 	%r134, %r145, 16;
	st.global.u8 	[%rd602+26], %r134;
	shr.u32 	%r135, %r145, 8;
	st.global.u8 	[%rd602+27], %r135;
	st.global.u8 	[%rd602+28], %r145;
	shr.u32 	%r136, %r146, 24;
	st.global.u8 	[%rd602+29], %r136;
	shr.u32 	%r137, %r146, 16;
	st.global.u8 	[%rd602+30], %r137;
	shr.u32 	%r138, %r146, 8;
	st.global.u8 	[%rd602+31], %r138;
	st.global.u8 	[%rd602+32], %r146;
	ret;

}


// ===== COMPILED SASS (sm_100) =====

	.target	sm_100

	.elftype	@"ET_EXEC"


//--------------------- .note.nv.tkinfo           --------------------------
	.section	.note.nv.tkinfo,"",@"SHT_NOTE"
	.sectionflags	@"SHF_NOTE_NV_TKINFO"
	.tkinfo
        /*0018*/ 	.word	0x00000002
        /*0030*/ 	.string	""
        /*0030*/ 	.string	"ptxas"
        /*0030*/ 	.string	"Cuda compilation tools, release 13.0, V13.0.88"
        /*0030*/ 	.string	"Build cuda_13.0.r13.0/compiler.36424714_0"
        /*0030*/ 	.string	"-arch sm_100 -m 64 "



//--------------------- .note.nv.cuinfo           --------------------------
	.section	.note.nv.cuinfo,"",@"SHT_NOTE"
	.sectionflags	@"SHF_NOTE_NV_CUINFO"
        /*0018*/ 	.short	0x0002
        /*001a*/ 	.short	0x0064
        /*001c*/ 	.short	0x0082
	.zero		2


//--------------------- .nv.info                  --------------------------
	.section	.nv.info,"",@"SHT_CUDA_INFO"
	.align	4


	//----- nvinfo : EIATTR_REGCOUNT
	.align		4
        /*0000*/ 	.byte	0x04, 0x2f
        /*0002*/ 	.short	(.L_17 - .L_16)
	.align		4
.L_16:
        /*0004*/ 	.word	index@(_Z19generate_public_keyPhPj)
        /*0008*/ 	.word	0x000000a8


	//----- nvinfo : EIATTR_FRAME_SIZE
	.align		4
.L_17:
        /*000c*/ 	.byte	0x04, 0x11
        /*000e*/ 	.short	(.L_19 - .L_18)
	.align		4
.L_18:
        /*0010*/ 	.word	index@(_Z19generate_public_keyPhPj)
        /*0014*/ 	.word	0x00000220


	//----- nvinfo : EIATTR_REGCOUNT
	.align		4
.L_19:
        /*0018*/ 	.byte	0x04, 0x2f
        /*001a*/ 	.short	(.L_21 - .L_20)
	.align		4
.L_20:
        /*001c*/ 	.word	index@(_Z10point_initP7ECPoint)
        /*0020*/ 	.word	0x00000006


	//----- nvinfo : EIATTR_FRAME_SIZE
	.align		4
.L_21:
        /*0024*/ 	.byte	0x04, 0x11
        /*0026*/ 	.short	(.L_23 - .L_22)
	.align		4
.L_22:
        /*0028*/ 	.word	index@(_Z10point_initP7ECPoint)
        /*002c*/ 	.word	0x00000000


	//----- nvinfo : EIATTR_REGCOUNT
	.align		4
.L_23:
        /*0030*/ 	.byte	0x04, 0x2f
        /*0032*/ 	.short	(.L_25 - .L_24)
	.align		4
.L_24:
        /*0034*/ 	.word	index@(_Z9point_addP7ECPointPKS_S2_)
        /*0038*/ 	.word	0x00000080


	//----- nvinfo : EIATTR_FRAME_SIZE
	.align		4
.L_25:
        /*003c*/ 	.byte	0x04, 0x11
        /*003e*/ 	.short	(.L_27 - .L_26)
	.align		4
.L_26:
        /*0040*/ 	.word	index@(_Z9point_addP7ECPointPKS_S2_)
        /*0044*/ 	.word	0x00000220


	//----- nvinfo : EIATTR_REGCOUNT
	.align		4
.L_27:
        /*0048*/ 	.byte	0x04, 0x2f
        /*004a*/ 	.short	(.L_29 - .L_28)
	.align		4
.L_28:
        /*004c*/ 	.word	index@(_Z12point_doubleP7ECPointPKS_)
        /*0050*/ 	.word	0x00000056


	//----- nvinfo : EIATTR_FRAME_SIZE
	.align		4
.L_29:
        /*0054*/ 	.byte	0x04, 0x11
        /*0056*/ 	.short	(.L_31 - .L_30)
	.align		4
.L_30:
        /*0058*/ 	.word	index@(_Z12point_doubleP7ECPointPKS_)
        /*005c*/ 	.word	0x00000220


	//----- nvinfo : EIATTR_REGCOUNT
	.align		4
.L_31:
        /*0060*/ 	.byte	0x04, 0x2f
        /*0062*/ 	.short	(.L_33 - .L_32)
	.align		4
.L_32:
        /*0064*/ 	.word	index@(_Z11scalar_multP7ECPointPKjPKS_)
        /*0068*/ 	.word	0x000000a0


	//----- nvinfo : EIATTR_FRAME_SIZE
	.align		4
.L_33:
        /*006c*/ 	.byte	0x04, 0x11
        /*006e*/ 	.short	(.L_35 - .L_34)
	.align		4
.L_34:
        /*0070*/ 	.word	index@(_Z11scalar_multP7ECPointPKjPKS_)
        /*0074*/ 	.word	0x00000220


	//----- nvinfo : EIATTR_REGCOUNT
	.align		4
.L_35:
        /*0078*/ 	.byte	0x04, 0x2f
        /*007a*/ 	.short	(.L_37 - .L_36)
	.align		4
.L_36:
        /*007c*/ 	.word	index@(_Z14point_is_validPiPK7ECPoint)
        /*0080*/ 	.word	0x00000032


	//----- nvinfo : EIATTR_FRAME_SIZE
	.align		4
.L_37:
        /*0084*/ 	.byte	0x04, 0x11
        /*0086*/ 	.short	(.L_39 - .L_38)
	.align		4
.L_38:
        /*0088*/ 	.word	index@(_Z14point_is_validPiPK7ECPoint)
        /*008c*/ 	.word	0x00000000


	//----- nvinfo : EIATTR_REGCOUNT
	.align		4
.L_39:
        /*0090*/ 	.byte	0x04, 0x2f
        /*0092*/ 	.short	(.L_41 - .L_40)
	.align		4
.L_40:
        /*0094*/ 	.word	index@(_Z25get_compressed_public_keyPhPK7ECPoint)
        /*0098*/ 	.word	0x00000018


	//----- nvinfo : EIATTR_FRAME_SIZE
	.align		4
.L_41:
        /*009c*/ 	.byte	0x04, 0x11
        /*009e*/ 	.short	(.L_43 - .L_42)
	.align		4
.L_42:
        /*00a0*/ 	.word	index@(_Z25get_compressed_public_keyPhPK7ECPoint)
        /*00a4*/ 	.word	0x00000000


	//----- nvinfo : EIATTR_MIN_STACK_SIZE
	.align		4
.L_43:
        /*00a8*/ 	.byte	0x04, 0x12
        /*00aa*/ 	.short	(.L_45 - .L_44)
	.align		4
.L_44:
        /*00ac*/ 	.word	index@(_Z25get_compressed_public_keyPhPK7ECPoint)
        /*00b0*/ 	.word	0x00000000


	//----- nvinfo : EIATTR_MIN_STACK_SIZE
	.align		4
.L_45:
        /*00b4*/ 	.byte	0x04, 0x12
        /*00b6*/ 	.short	(.L_47 - .L_46)
	.align		4
.L_46:
        /*00b8*/ 	.word	index@(_Z14point_is_validPiPK7ECPoint)
        /*00bc*/ 	.word	0x00000000


	//----- nvinfo : EIATTR_MIN_STACK_SIZE
	.align		4
.L_47:
        /*00c0*/ 	.byte	0x04, 0x12
        /*00c2*/ 	.short	(.L_49 - .L_48)
	.align		4
.L_48:
        /*00c4*/ 	.word	index@(_Z11scalar_multP7ECPointPKjPKS_)
        /*00c8*/ 	.word	0x00000220


	//----- nvinfo : EIATTR_MIN_STACK_SIZE
	.align		4
.L_49:
        /*00cc*/ 	.byte	0x04, 0x12
        /*00ce*/ 	.short	(.L_51 - .L_50)
	.align		4
.L_50:
        /*00d0*/ 	.word	index@(_Z12point_doubleP7ECPointPKS_)
        /*00d4*/ 	.word	0x00000220


	//----- nvinfo : EIATTR_MIN_STACK_SIZE
	.align		4
.L_51:
        /*00d8*/ 	.byte	0x04, 0x12
        /*00da*/ 	.short	(.L_53 - .L_52)
	.align		4
.L_52:
        /*00dc*/ 	.word	index@(_Z9point_addP7ECPointPKS_S2_)
        /*00e0*/ 	.word	0x00000220


	//----- nvinfo : EIATTR_MIN_STACK_SIZE
	.align		4
.L_53:
        /*00e4*/ 	.byte	0x04, 0x12
        /*00e6*/ 	.short	(.L_55 - .L_54)
	.align		4
.L_54:
        /*00e8*/ 	.word	index@(_Z10point_initP7ECPoint)
        /*00ec*/ 	.word	0x00000000


	//----- nvinfo : EIATTR_MIN_STACK_SIZE
	.align		4
.L_55:
        /*00f0*/ 	.byte	0x04, 0x12
        /*00f2*/ 	.short	(.L_57 - .L_56)
	.align		4
.L_56:
        /*00f4*/ 	.word	index@(_Z19generate_public_keyPhPj)
        /*00f8*/ 	.word	0x00000220
.L_57:


//--------------------- .nv.compat                --------------------------
	.section	.nv.compat,"",@"SHT_CUDA_COMPAT_INFO"
	.align	4
        /*0000*/ 	.byte	0x02, 0x09, 0x00, 0x00, 0x02, 0x02, 0x01, 0x00, 0x02, 0x05, 0x05, 0x00, 0x03, 0x07, 0x01, 0x01
        /*0010*/ 	.byte	0x02, 0x03, 0x00, 0x00, 0x02, 0x06, 0x01, 0x00, 0x04, 0x0b, 0x08, 0x00, 0x09, 0x00, 0x00, 0x00
        /*0020*/ 	.byte	0x00, 0x00, 0x00, 0x00


//--------------------- .nv.info._Z25get_compressed_public_keyPhPK7ECPoint --------------------------
	.section	.nv.info._Z25get_compressed_public_keyPhPK7ECPoint,"",@"SHT_CUDA_INFO"
	.sectionflags	@""
	.align	4


	//----- nvinfo : EIATTR_CUDA_API_VERSION
	.align		4
        /*0000*/ 	.byte	0x04, 0x37
        /*0002*/ 	.short	(.L_59 - .L_58)
.L_58:
        /*0004*/ 	.word	0x00000082


	//----- nvinfo : EIATTR_KPARAM_INFO
	.align		4
.L_59:
        /*0008*/ 	.byte	0x04, 0x17
        /*000a*/ 	.short	(.L_61 - .L_60)
.L_60:
        /*000c*/ 	.word	0x00000000
        /*0010*/ 	.short	0x0001
        /*0012*/ 	.short	0x0008
        /*0014*/ 	.byte	0x00, 0xf5, 0x21, 0x00


	//----- nvinfo : EIATTR_KPARAM_INFO
	.align		4
.L_61:
        /*0018*/ 	.byte	0x04, 0x17
        /*001a*/ 	.short	(.L_63 - .L_62)
.L_62:
        /*001c*/ 	.word	0x00000000
        /*0020*/ 	.short	0x0000
        /*0022*/ 	.short	0x0000
        /*0024*/ 	.byte	0x00, 0xf5, 0x21, 0x00


	//----- nvinfo : EIATTR_SPARSE_MMA_MASK
	.align		4
.L_63:
        /*0028*/ 	.byte	0x03, 0x50
        /*002a*/ 	.short	0x0000


	//----- nvinfo : EIATTR_MAXREG_COUNT
	.align		4
        /*002c*/ 	.byte	0x03, 0x1b
        /*002e*/ 	.short	0x00ff


	//----- nvinfo : EIATTR_MERCURY_ISA_VERSION
	.align		4
        /*0030*/ 	.byte	0x03, 0x5f
        /*0032*/ 	.short	0x0101


	//----- nvinfo : EIATTR_VRC_CTA_INIT_COUNT
	.align		4
        /*0034*/ 	.byte	0x02, 0x4a
	.zero		1
	.zero		1


	//----- nvinfo : EIATTR_EXIT_INSTR_OFFSETS
	.align		4
        /*0038*/ 	.byte	0x04, 0x1c
        /*003a*/ 	.short	(.L_65 - .L_64)


	//   ....[0]....
.L_64:
        /*003c*/ 	.word	0x00002990


	//----- nvinfo : EIATTR_CBANK_PARAM_SIZE
	.align		4
.L_65:
        /*0040*/ 	.byte	0x03, 0x19
        /*0042*/ 	.short	0x0010


	//----- nvinfo : EIATTR_PARAM_CBANK
	.align		4
        /*0044*/ 	.byte	0x04, 0x0a
        /*0046*/ 	.short	(.L_67 - .L_66)
	.align		4
.L_66:
        /*0048*/ 	.word	index@(.nv.constant0._Z25get_compressed_public_keyPhPK7ECPoint)
        /*004c*/ 	.short	0x0380
        /*004e*/ 	.short	0x0010


	//----- nvinfo : EIATTR_SW_WAR
	.align		4
.L_67:
        /*0050*/ 	.byte	0x04, 0x36
        /*0052*/ 	.short	(.L_69 - .L_68)
.L_68:
        /*0054*/ 	.word	0x00000008
.L_69:


//--------------------- .nv.info._Z14point_is_validPiPK7ECPoint --------------------------
	.section	.nv.info._Z14point_is_validPiPK7ECPoint,"",@"SHT_CUDA_INFO"
	.sectionflags	@""
	.align	4


	//----- nvinfo : EIATTR_CUDA_API_VERSION
	.align		4
        /*0000*/ 	.byte	0x04, 0x37
        /*0002*/ 	.short	(.L_71 - .L_70)
.L_70:
        /*0004*/ 	.word	0x00000082


	//----- nvinfo : EIATTR_KPARAM_INFO
	.align		4
.L_71:
        /*0008*/ 	.byte	0x04, 0x17
        /*000a*/ 	.short	(.L_73 - .L_72)
.L_72:
        /*000c*/ 	.word	0x00000000
        /*0010*/ 	.short	0x0001
        /*0012*/ 	.short	0x0008
        /*0014*/ 	.byte	0x00, 0xf5, 0x21, 0x00


	//----- nvinfo : EIATTR_KPARAM_INFO
	.align		4
.L_73:
        /*0018*/ 	.byte	0x04, 0x17
        /*001a*/ 	.short	(.L_75 - .L_74)
.L_74:
        /*001c*/ 	.word	0x00000000
        /*0020*/ 	.short	0x0000
        /*0022*/ 	.short	0x0000
        /*0024*/ 	.byte	0x00, 0xf5, 0x21, 0x00


	//----- nvinfo : EIATTR_SPARSE_MMA_MASK
	.align		4
.L_75:
        /*0028*/ 	.byte	0x03, 0x50
        /*002a*/ 	.short	0x0000


	//----- nvinfo : EIATTR_MAXREG_COUNT
	.align		4
        /*002c*/ 	.byte	0x03, 0x1b
        /*002e*/ 	.short	0x00ff


	//----- nvinfo : EIATTR_MERCURY_ISA_VERSION
	.align		4
        /*0030*/ 	.byte	0x03, 0x5f
        /*0032*/ 	.short	0x0101


	//----- nvinfo : EIATTR_VRC_CTA_INIT_COUNT
	.align		4
        /*0034*/ 	.byte	0x02, 0x4a
	.zero		1
	.zero		1


	//----- nvinfo : EIATTR_EXIT_INSTR_OFFSETS
	.align		4
        /*0038*/ 	.byte	0x04, 0x1c
        /*003a*/ 	.short	(.L_77 - .L_76)


	//   ....[0]....
.L_76:
        /*003c*/ 	.word	0x00006e50


	//----- nvinfo : EIATTR_CBANK_PARAM_SIZE
	.align		4
.L_77:
        /*0040*/ 	.byte	0x03, 0x19
        /*0042*/ 	.short	0x0010


	//----- nvinfo : EIATTR_PARAM_CBANK
	.align		4
        /*0044*/ 	.byte	0x04, 0x0a
        /*0046*/ 	.short	(.L_79 - .L_78)
	.align		4
.L_78:
        /*0048*/ 	.word	index@(.nv.constant0._Z14point_is_validPiPK7ECPoint)
        /*004c*/ 	.short	0x0380
        /*004e*/ 	.short	0x0010


	//----- nvinfo : EIATTR_SW_WAR
	.align		4
.L_79:
        /*0050*/ 	.byte	0x04, 0x36
        /*0052*/ 	.short	(.L_81 - .L_80)
.L_80:
        /*0054*/ 	.word	0x00000008
.L_81:


//--------------------- .nv.info._Z11scalar_multP7ECPointPKjPKS_ --------------------------
	.section	.nv.info._Z11scalar_multP7ECPointPKjPKS_,"",@"SHT_CUDA_INFO"
	.sectionflags	@""
	.align	4


	//----- nvinfo : EIATTR_CUDA_API_VERSION
	.align		4
        /*0000*/ 	.byte	0x04, 0x37
        /*0002*/ 	.short	(.L_83 - .L_82)
.L_82:
        /*0004*/ 	.word	0x00000082


	//----- nvinfo : EIATTR_KPARAM_INFO
	.align		4
.L_83:
        /*0008*/ 	.byte	0x04, 0x17
        /*000a*/ 	.short	(.L_85 - .L_84)
.L_84:
        /*000c*/ 	.word	0x00000000
        /*0010*/ 	.short	0x0002
        /*0012*/ 	.short	0x0010
        /*0014*/ 	.byte	0x00, 0xf5, 0x21, 0x00


	//----- nvinfo : EIATTR_KPARAM_INFO
	.align		4
.L_85:
        /*0018*/ 	.byte	0x04, 0x17
        /*001a*/ 	.short	(.L_87 - .L_86)
.L_86:
        /*001c*/ 	.word	0x00000000
        /*0020*/ 	.short	0x0001
        /*0022*/ 	.short	0x0008
        /*0024*/ 	.byte	0x00, 0xf5, 0x21, 0x00


	//----- nvinfo : EIATTR_KPARAM_INFO
	.align		4
.L_87:
        /*0028*/ 	.byte	0x04, 0x17
        /*002a*/ 	.short	(.L_89 - .L_88)
.L_88:
        /*002c*/ 	.word	0x00000000
        /*0030*/ 	.short	0x0000
        /*0032*/ 	.short	0x0000
        /*0034*/ 	.byte	0x00, 0xf5, 0x21, 0x00


	//----- nvinfo : EIATTR_SPARSE_MMA_MASK
	.align		4
.L_89:
        /*0038*/ 	.byte	0x03, 0x50
        /*003a*/ 	.short	0x0000


	//----- nvinfo : EIATTR_MAXREG_COUNT
	.align		4
        /*003c*/ 	.byte	0x03, 0x1b
        /*003e*/ 	.short	0x00ff


	//----- nvinfo : EIATTR_MERCURY_ISA_VERSION
	.align		4
        /*0040*/ 	.byte	0x03, 0x5f
        /*0042*/ 	.short	0x0101


	//----- nvinfo : EIATTR_VRC_CTA_INIT_COUNT
	.align		4
        /*0044*/ 	.byte	0x02, 0x4a
	.zero		1
	.zero		1


	//----- nvinfo : EIATTR_EXIT_INSTR_OFFSETS
	.align		4
        /*0048*/ 	.byte	0x04, 0x1c
        /*004a*/ 	.short	(.L_91 - .L_90)


	//   ....[0]....
.L_90:
        /*004c*/ 	.word	0x0006edf0


	//   ....[1]....
        /*0050*/ 	.word	0x0006ef30


	//----- nvinfo : EIATTR_CBANK_PARAM_SIZE
	.align		4
.L_91:
        /*0054*/ 	.byte	0x03, 0x19
        /*0056*/ 	.short	0x0018


	//----- nvinfo : EIATTR_PARAM_CBANK
	.align		4
        /*0058*/ 	.byte	0x04, 0x0a
        /*005a*/ 	.short	(.L_93 - .L_92)
	.align		4
.L_92:
        /*005c*/ 	.word	index@(.nv.constant0._Z11scalar_multP7ECPointPKjPKS_)
        /*0060*/ 	.short	0x0380
        /*0062*/ 	.short	0x0018


	//----- nvinfo : EIATTR_SW_WAR
	.align		4
.L_93:
        /*0064*/ 	.byte	0x04, 0x36
        /*0066*/ 	.short	(.L_95 - .L_94)
.L_94:
        /*0068*/ 	.word	0x00000008
.L_95:


//--------------------- .nv.info._Z12point_doubleP7ECPointPKS_ --------------------------
	.section	.nv.info._Z12point_doubleP7ECPointPKS_,"",@"SHT_CUDA_INFO"
	.sectionflags	@""
	.align	4


	//----- nvinfo : EIATTR_CUDA_API_VERSION
	.align		4
        /*0000*/ 	.byte	0x04, 0x37
        /*0002*/ 	.short	(.L_97 - .L_96)
.L_96:
        /*0004*/ 	.word	0x00000082


	//----- nvinfo : EIATTR_KPARAM_INFO
	.align		4
.L_97:
        /*0008*/ 	.byte	0x04, 0x17
        /*000a*/ 	.short	(.L_99 - .L_98)
.L_98:
        /*000c*/ 	.word	0x00000000
        /*0010*/ 	.short	0x0001
        /*0012*/ 	.short	0x0008
        /*0014*/ 	.byte	0x00, 0xf5, 0x21, 0x00


	//----- nvinfo : EIATTR_KPARAM_INFO
	.align		4
.L_99:
        /*0018*/ 	.byte	0x04, 0x17
        /*001a*/ 	.short	(.L_101 - .L_100)
.L_100:
        /*001c*/ 	.word	0x00000000
        /*0020*/ 	.short	0x0000
        /*0022*/ 	.short	0x0000
        /*0024*/ 	.byte	0x00, 0xf5, 0x21, 0x00


	//----- nvinfo : EIATTR_SPARSE_MMA_MASK
	.align		4
.L_101:
        /*0028*/ 	.byte	0x03, 0x50
        /*002a*/ 	.short	0x0000


	//----- nvinfo : EIATTR_MAXREG_COUNT
	.align		4
        /*002c*/ 	.byte	0x03, 0x1b
        /*002e*/ 	.short	0x00ff


	//----- nvinfo : EIATTR_MERCURY_ISA_VERSION
	.align		4
        /*0030*/ 	.byte	0x03, 0x5f
        /*0032*/ 	.short	0x0101


	//----- nvinfo : EIATTR_VRC_CTA_INIT_COUNT
	.align		4
        /*0034*/ 	.byte	0x02, 0x4a
	.zero		1
	.zero		1


	//----- nvinfo : EIATTR_EXIT_INSTR_OFFSETS
	.align		4
        /*0038*/ 	.byte	0x04, 0x1c
        /*003a*/ 	.short	(.L_103 - .L_102)


	//   ....[0]....
.L_102:
        /*003c*/ 	.word	0x0002e9a0


	//   ....[1]....
        /*0040*/ 	.word	0x0002eae0


	//----- nvinfo : EIATTR_CBANK_PARAM_SIZE
	.align		4
.L_103:
        /*0044*/ 	.byte	0x03, 0x19
        /*0046*/ 	.short	0x0010


	//----- nvinfo : EIATTR_PARAM_CBANK
	.align		4
        /*0048*/ 	.byte	0x04, 0x0a
        /*004a*/ 	.short	(.L_105 - .L_104)
	.align		4
.L_104:
        /*004c*/ 	.word	index@(.nv.constant0._Z12point_doubleP7ECPointPKS_)
        /*0050*/ 	.short	0x0380
        /*0052*/ 	.short	0x0010


	//----- nvinfo : EIATTR_SW_WAR
	.align		4
.L_105:
        /*0054*/ 	.byte	0x04, 0x36
        /*0056*/ 	.short	(.L_107 - .L_106)
.L_106:
        /*0058*/ 	.word	0x00000008
.L_107:


//--------------------- .nv.info._Z9point_addP7ECPointPKS_S2_ --------------------------
	.section	.nv.info._Z9point_addP7ECPointPKS_S2_,"",@"SHT_CUDA_INFO"
	.sectionflags	@""
	.align	4


	//----- nvinfo : EIATTR_CUDA_API_VERSION
	.align		4
        /*0000*/ 	.byte	0x04, 0x37
        /*0002*/ 	.short	(.L_109 - .L_108)
.L_108:
        /*0004*/ 	.word	0x00000082


	//----- nvinfo : EIATTR_KPARAM_INFO
	.align		4
.L_109:
        /*0008*/ 	.byte	0x04, 0x17
        /*000a*/ 	.short	(.L_111 - .L_110)
.L_110:
        /*000c*/ 	.word	0x00000000
        /*0010*/ 	.short	0x0002
        /*0012*/ 	.short	0x0010
        /*0014*/ 	.byte	0x00, 0xf5, 0x21, 0x00


	//----- nvinfo : EIATTR_KPARAM_INFO
	.align		4
.L_111:
        /*0018*/ 	.byte	0x04, 0x17
        /*001a*/ 	.short	(.L_113 - .L_112)
.L_112:
        /*001c*/ 	.word	0x00000000
        /*0020*/ 	.short	0x0001
        /*0022*/ 	.short	0x0008
        /*0024*/ 	.byte	0x00, 0xf5, 0x21, 0x00


	//----- nvinfo : EIATTR_KPARAM_INFO
	.align		4
.L_113:
        /*0028*/ 	.byte	0x04, 0x17
        /*002a*/ 	.short	(.L_115 - .L_114)
.L_114:
        /*002c*/ 	.word	0x00000000
        /*0030*/ 	.short	0x0000
        /*0032*/ 	.short	0x0000
        /*0034*/ 	.byte	0x00, 0xf5, 0x21, 0x00


	//----- nvinfo : EIATTR_SPARSE_MMA_MASK
	.align		4
.L_115:
        /*0038*/ 	.byte	0x03, 0x50
        /*003a*/ 	.short	0x0000


	//----- nvinfo : EIATTR_MAXREG_COUNT
	.align		4
        /*003c*/ 	.byte	0x03, 0x1b
        /*003e*/ 	.short	0x00ff


	//----- nvinfo : EIATTR_MERCURY_ISA_VERSION
	.align		4
        /*0040*/ 	.byte	0x03, 0x5f
        /*0042*/ 	.short	0x0101


	//----- nvinfo : EIATTR_VRC_CTA_INIT_COUNT
	.align		4
        /*0044*/ 	.byte	0x02, 0x4a
	.zero		1
	.zero		1


	//----- nvinfo : EIATTR_EXIT_INSTR_OFFSETS
	.align		4
        /*0048*/ 	.byte	0x04, 0x1c
        /*004a*/ 	.short	(.L_117 - .L_116)


	//   ....[0]....
.L_116:
        /*004c*/ 	.word	0x000557d0


	//   ....[1]....
        /*0050*/ 	.word	0x00055910


	//----- nvinfo : EIATTR_CBANK_PARAM_SIZE
	.align		4
.L_117:
        /*0054*/ 	.byte	0x03, 0x19
        /*0056*/ 	.short	0x0018


	//----- nvinfo : EIATTR_PARAM_CBANK
	.align		4
        /*0058*/ 	.byte	0x04, 0x0a
        /*005a*/ 	.short	(.L_119 - .L_118)
	.align		4
.L_118:
        /*005c*/ 	.word	index@(.nv.constant0._Z9point_addP7ECPointPKS_S2_)
        /*0060*/ 	.short	0x0380
        /*0062*/ 	.short	0x0018


	//----- nvinfo : EIATTR_SW_WAR
	.align		4
.L_119:
        /*0064*/ 	.byte	0x04, 0x36
        /*0066*/ 	.short	(.L_121 - .L_120)
.L_120:
        /*0068*/ 	.word	0x00000008
.L_121:


//--------------------- .nv.info._Z10point_initP7ECPoint --------------------------
	.section	.nv.info._Z10point_initP7ECPoint,"",@"SHT_CUDA_INFO"
	.sectionflags	@""
	.align	4


	//----- nvinfo : EIATTR_CUDA_API_VERSION
	.align		4
        /*0000*/ 	.byte	0x04, 0x37
        /*0002*/ 	.short	(.L_123 - .L_122)
.L_122:
        /*0004*/ 	.word	0x00000082


	//----- nvinfo : EIATTR_KPARAM_INFO
	.align		4
.L_123:
        /*0008*/ 	.byte	0x04, 0x17
        /*000a*/ 	.short	(.L_125 - .L_124)
.L_124:
        /*000c*/ 	.word	0x00000000
        /*0010*/ 	.short	0x0000
        /*0012*/ 	.short	0x0000
        /*0014*/ 	.byte	0x00, 0xf5, 0x21, 0x00


	//----- nvinfo : EIATTR_SPARSE_MMA_MASK
	.align		4
.L_125:
        /*0018*/ 	.byte	0x03, 0x50
        /*001a*/ 	.short	0x0000


	//----- nvinfo : EIATTR_MAXREG_COUNT
	.align		4
        /*001c*/ 	.byte	0x03, 0x1b
        /*001e*/ 	.short	0x00ff


	//----- nvinfo : EIATTR_MERCURY_ISA_VERSION
	.align		4
        /*0020*/ 	.byte	0x03, 0x5f
        /*0022*/ 	.short	0x0101


	//----- nvinfo : EIATTR_VRC_CTA_INIT_COUNT
	.align		4
        /*0024*/ 	.byte	0x02, 0x4a
	.zero		1
	.zero		1


	//----- nvinfo : EIATTR_EXIT_INSTR_OFFSETS
	.align		4
        /*0028*/ 	.byte	0x04, 0x1c
        /*002a*/ 	.short	(.L_127 - .L_126)


	//   ....[0]....
.L_126:
        /*002c*/ 	.word	0x00000140


	//----- nvinfo : EIATTR_CBANK_PARAM_SIZE
	.align		4
.L_127:
        /*0030*/ 	.byte	0x03, 0x19
        /*0032*/ 	.short	0x0008


	//----- nvinfo : EIATTR_PARAM_CBANK
	.align		4
        /*0034*/ 	.byte	0x04, 0x0a
        /*0036*/ 	.short	(.L_129 - .L_128)
	.align		4
.L_128:
        /*0038*/ 	.word	index@(.nv.constant0._Z10point_initP7ECPoint)
        /*003c*/ 	.short	0x0380
        /*003e*/ 	.short	0x0008


	//----- nvinfo : EIATTR_SW_WAR
	.align		4
.L_129:
        /*0040*/ 	.byte	0x04, 0x36
        /*0042*/ 	.short	(.L_131 - .L_130)
.L_130:
        /*0044*/ 	.word	0x00000008
.L_131:


//--------------------- .nv.info._Z19generate_public_keyPhPj --------------------------
	.section	.nv.info._Z19generate_public_keyPhPj,"",@"SHT_CUDA_INFO"
	.sectionflags	@""
	.align	4


	//----- nvinfo : EIATTR_CUDA_API_VERSION
	.align		4
        /*0000*/ 	.byte	0x04, 0x37
        /*0002*/ 	.short	(.L_133 - .L_132)
.L_132:
        /*0004*/ 	.word	0x00000082


	//----- nvinfo : EIATTR_KPARAM_INFO
	.align		4
.L_133:
        /*0008*/ 	.byte	0x04, 0x17
        /*000a*/ 	.short	(.L_135 - .L_134)
.L_134:
        /*000c*/ 	.word	0x00000000
        /*0010*/ 	.short	0x0001
        /*0012*/ 	.short	0x0008
        /*0014*/ 	.byte	0x00, 0xf5, 0x21, 0x00


	//----- nvinfo : EIATTR_KPARAM_INFO
	.align		4
.L_135:
        /*0018*/ 	.byte	0x04, 0x17
        /*001a*/ 	.short	(.L_137 - .L_136)
.L_136:
        /*001c*/ 	.word	0x00000000
        /*0020*/ 	.short	0x0000
        /*0022*/ 	.short	0x0000
        /*0024*/ 	.byte	0x00, 0xf5, 0x21, 0x00


	//----- nvinfo : EIATTR_SPARSE_MMA_MASK
	.align		4
.L_137:
        /*0028*/ 	.byte	0x03, 0x50
        /*002a*/ 	.short	0x0000


	//----- nvinfo : EIATTR_MAXREG_COUNT
	.align		4
        /*002c*/ 	.byte	0x03, 0x1b
        /*002e*/ 	.short	0x00ff


	//----- nvinfo : EIATTR_MERCURY_ISA_VERSION
	.align		4
        /*0030*/ 	.byte	0x03, 0x5f
        /*0032*/ 	.short	0x0101


	//----- nvinfo : EIATTR_VRC_CTA_INIT_COUNT
	.align		4
        /*0034*/ 	.byte	0x02, 0x4a
	.zero		1
	.zero		1


	//----- nvinfo : EIATTR_EXIT_INSTR_OFFSETS
	.align		4
        /*0038*/ 	.byte	0x04, 0x1c
        /*003a*/ 	.short	(.L_139 - .L_138)


	//   ....[0]....
.L_138:
        /*003c*/ 	.word	0x00074780


	//----- nvinfo : EIATTR_CBANK_PARAM_SIZE
	.align		4
.L_139:
        /*0040*/ 	.byte	0x03, 0x19
        /*0042*/ 	.short	0x0010


	//----- nvinfo : EIATTR_PARAM_CBANK
	.align		4
        /*0044*/ 	.byte	0x04, 0x0a
        /*0046*/ 	.short	(.L_141 - .L_140)
	.align		4
.L_140:
        /*0048*/ 	.word	index@(.nv.constant0._Z19generate_public_keyPhPj)
        /*004c*/ 	.short	0x0380
        /*004e*/ 	.short	0x0010


	//----- nvinfo : EIATTR_SW_WAR
	.align		4
.L_141:
        /*0050*/ 	.byte	0x04, 0x36
        /*0052*/ 	.short	(.L_143 - .L_142)
.L_142:
        /*0054*/ 	.word	0x00000008
.L_143:


//--------------------- .nv.callgraph             --------------------------
	.section	.nv.callgraph,"",@"SHT_CUDA_CALLGRAPH"
	.align	4
	.sectionentsize	8
	.align		4
        /*0000*/ 	.word	0x00000000
	.align		4
        /*0004*/ 	.word	0xffffffff
	.align		4
        /*0008*/ 	.word	0x00000000
	.align		4
        /*000c*/ 	.word	0xfffffffe
	.align		4
        /*0010*/ 	.word	0x00000000
	.align		4
        /*0014*/ 	.word	0xfffffffd
	.align		4
        /*0018*/ 	.word	0x00000000
	.align		4
        /*001c*/ 	.word	0xfffffffc


//--------------------- .nv.constant3             --------------------------
	.section	.nv.constant3,"a",@progbits
	.align	4
.nv.constant3:
	.type		P_CONST,@object
	.size		P_CONST,(N_CONST - P_CONST)
P_CONST:
        /*0000*/ 	.byte	0x2f, 0xfc, 0xff, 0xff, 0xfe, 0xff, 0xff, 0xff, 0xff, 0xff, 0xff, 0xff, 0xff, 0xff, 0xff, 0xff
        /*0010*/ 	.byte	0xff, 0xff, 0xff, 0xff, 0xff, 0xff, 0xff, 0xff, 0xff, 0xff, 0xff, 0xff, 0xff, 0xff, 0xff, 0xff
	.type		N_CONST,@object
	.size		N_CONST,(GX_CONST - N_CONST)
N_CONST:
        /*0020*/ 	.byte	0x41, 0x41, 0x36, 0xd0, 0x8c, 0x5e, 0xd2, 0xbf, 0x3b, 0xa0, 0x48, 0xaf, 0xe6, 0xdc, 0xae, 0xba
        /*0030*/ 	.byte	0xfe, 0xff, 0xff, 0xff, 0xff, 0xff, 0xff, 0xff, 0xff, 0xff, 0xff, 0xff, 0xff, 0xff, 0xff, 0xff
	.type		GX_CONST,@object
	.size		GX_CONST,(GY_CONST - GX_CONST)
GX_CONST:
        /*0040*/ 	.byte	0x98, 0x17, 0xf8, 0x16, 0x5b, 0x81, 0xf2, 0x59, 0xd9, 0x28, 0xce, 0x2d, 0xdb, 0xfc, 0x9b, 0x02
        /*0050*/ 	.byte	0x07, 0x0b, 0x87, 0xce, 0x95, 0x62, 0xa0, 0x55, 0xac, 0xbb, 0xdc, 0xf9, 0x7e, 0x66, 0xbe, 0x79
	.type		GY_CONST,@object
	.size		GY_CONST,(R_MOD_P - GY_CONST)
GY_CONST:
        /*0060*/ 	.byte	0xb8, 0xd4, 0x10, 0xfb, 0x8f, 0xd0, 0x47, 0x9c, 0x19, 0x54, 0x85, 0xa6, 0x48, 0xb4, 0x17, 0xfd
        /*0070*/ 	.byte	0xa8, 0x08, 0x11, 0x0e, 0xfc, 0xfb, 0xa4, 0x5d, 0x65, 0xc4, 0xa3, 0x26, 0x77, 0xda, 0x3a, 0x48
	.type		R_MOD_P,@object
	.size		R_MOD_P,(R2_MOD_P - R_MOD_P)
R_MOD_P:
        /*0080*/ 	.byte	0xd1, 0x03, 0x00, 0x00, 0x01, 0x00, 0x00, 0x00, 0x00, 0x00, 0x00, 0x00, 0x00, 0x00, 0x00, 0x00
        /*0090*/ 	.byte	0x00, 0x00, 0x00, 0x00, 0x00, 0x00, 0x00, 0x00, 0x00, 0x00, 0x00, 0x00, 0x00, 0x00, 0x00, 0x00
	.type		R2_MOD_P,@object
	.size		R2_MOD_P,(R2_MOD_N - R2_MOD_P)
R2_MOD_P:
        /*00a0*/ 	.byte	0xa1, 0x90, 0x0e, 0x00, 0xa2, 0x07, 0x00, 0x00, 0x01, 0x00, 0x00, 0x00, 0x00, 0x00, 0x00, 0x00
        /*00b0*/ 	.byte	0x00, 0x00, 0x00, 0x00, 0x00, 0x00, 0x00, 0x00, 0x00, 0x00, 0x00, 0x00, 0x00, 0x00, 0x00, 0x00
	.type		R2_MOD_N,@object
	.size		R2_MOD_N,(MU_P - R2_MOD_N)
R2_MOD_N:
        /*00c0*/ 	.byte	0x40, 0xd1, 0xd7, 0x67, 0x14, 0xf2, 0x6c, 0x89, 0x78, 0xf8, 0x7c, 0x0e, 0xc2, 0x96, 0x14, 0x74
        /*00d0*/ 	.byte	0xc6, 0x07, 0xcd, 0x5b, 0xe4, 0xf5, 0x97, 0xe6, 0xc5, 0x9b, 0xc6, 0x81, 0xd5, 0x1c, 0x67, 0x9d
	.type		MU_P,@object
	.size		MU_P,(MU_N - MU_P)
MU_P:
        /*00e0*/ 	.byte	0x31, 0x35, 0x25, 0xd2
	.type		MU_N,@object
	.size		MU_N,(ZERO - MU_N)
MU_N:
        /*00e4*/ 	.byte	0x3f, 0xb1, 0x88, 0x55
	.type		ZERO,@object
	.size		ZERO,(ONE - ZERO)
ZERO:
	.zero		32
	.type		ONE,@object
	.size		ONE,(TWO - ONE)
ONE:
        /*0108*/ 	.byte	0x01, 0x00, 0x00, 0x00, 0x00, 0x00, 0x00, 0x00, 0x00, 0x00, 0x00, 0x00, 0x00, 0x00, 0x00, 0x00
        /*0118*/ 	.byte	0x00, 0x00, 0x00, 0x00, 0x00, 0x00, 0x00, 0x00, 0x00, 0x00, 0x00, 0x00, 0x00, 0x00, 0x00, 0x00
	.type		TWO,@object
	.size		TWO,(THREE - TWO)
TWO:
        /*0128*/ 	.byte	0x02, 0x00, 0x00, 0x00, 0x00, 0x00, 0x00, 0x00, 0x00, 0x00, 0x00, 0x00, 0x00, 0x00, 0x00, 0x00
        /*0138*/ 	.byte	0x00, 0x00, 0x00, 0x00, 0x00, 0x00, 0x00, 0x00, 0x00, 0x00, 0x00, 0x00, 0x00, 0x00, 0x00, 0x00
	.type		THREE,@object
	.size		THREE,(SEVEN - THREE)
THREE:
        /*0148*/ 	.byte	0x03, 0x00, 0x00, 0x00, 0x00, 0x00, 0x00, 0x00, 0x00, 0x00, 0x00, 0x00, 0x00, 0x00, 0x00, 0x00
        /*0158*/ 	.byte	0x00, 0x00, 0x00, 0x00, 0x00, 0x00, 0x00, 0x00, 0x00, 0x00, 0x00, 0x00, 0x00, 0x00, 0x00, 0x00
	.type		SEVEN,@object
	.size		SEVEN,(ONE_MONT - SEVEN)
SEVEN:
        /*0168*/ 	.byte	0x07, 0x00, 0x00, 0x00, 0x00, 0x00, 0x00, 0x00, 0x00, 0x00, 0x00, 0x00, 0x00, 0x00, 0x00, 0x00
        /*0178*/ 	.byte	0x00, 0x00, 0x00, 0x00, 0x00, 0x00, 0x00, 0x00, 0x00, 0x00, 0x00, 0x00, 0x00, 0x00, 0x00, 0x00
	.type		ONE_MONT,@object
	.size		ONE_MONT,(SEVEN_MONT - ONE_MONT)
ONE_MONT:
        /*0188*/ 	.byte	0xd1, 0x03, 0x00, 0x00, 0x01, 0x00, 0x00, 0x00, 0x00, 0x00, 0x00, 0x00, 0x00, 0x00, 0x00, 0x00
        /*0198*/ 	.byte	0x00, 0x00, 0x00, 0x00, 0x00, 0x00, 0x00, 0x00, 0x00, 0x00, 0x00, 0x00, 0x00, 0x00, 0x00, 0x00
	.type		SEVEN_MONT,@object
	.size		SEVEN_MONT,(.L_15 - SEVEN_MONT)
SEVEN_MONT:
        /*01a8*/ 	.byte	0x97, 0x1a, 0x00, 0x00, 0x07, 0x00, 0x00, 0x00, 0x00, 0x00, 0x00, 0x00, 0x00, 0x00, 0x00, 0x00
        /*01b8*/ 	.byte	0x00, 0x00, 0x00, 0x00, 0x00, 0x00, 0x00, 0x00, 0x00, 0x00, 0x00, 0x00, 0x00, 0x00, 0x00, 0x00
.L_15:


//--------------------- .text._Z25get_compressed_public_keyPhPK7ECPoint --------------------------
	.section	.text._Z25get_compressed_public_keyPhPK7ECPoint,"ax",@progbits
	.align	128
        .global         _Z25get_compressed_public_keyPhPK7ECPoint
        .type           _Z25get_compressed_public_keyPhPK7ECPoint,@function
        .size           _Z25get_compressed_public_keyPhPK7ECPoint,(.L_x_589 - _Z25get_compressed_public_keyPhPK7ECPoint)
        .other          _Z25get_compressed_public_keyPhPK7ECPoint,@"STO_CUDA_ENTRY STV_DEFAULT"
_Z25get_compressed_public_keyPhPK7ECPoint:
.text._Z25get_compressed_public_keyPhPK7ECPoint:
[----:B------:R-:W-:Y:S08]  /*0000*/  LDC R1, c[0x0][0x37c] ;  /* 0x0000df00ff017b82 */ /* 0x000ff00000000800 */
[----:B------:R-:W0:Y:S01]  /*0010*/  LDC.64 R10, c[0x0][0x388] ;  /* 0x0000e200ff0a7b82 */ /* 0x000e220000000a00 */
[----:B------:R-:W0:Y:S02]  /*0020*/  LDCU.64 UR22, c[0x0][0x358] ;  /* 0x00006b00ff1677ac */ /* 0x000e240008000a00 */
[----:B0-----:R-:W2:Y:S01]  /*0030*/  LDG.E R0, desc[UR22][R10.64+0x40] ;  /* 0x000040160a007981 */ /* 0x001ea2000c1e1900 */
[----:B------:R-:W-:Y:S01]  /*0040*/  UMOV UR5, URZ ;  /* 0x000000ff00057c82 */ /* 0x000fe20008000000 */
[----:B------:R-:W-:Y:S01]  /*0050*/  UMOV UR8, URZ ;  /* 0x000000ff00087c82 */ /* 0x000fe20008000000 */
[----:B------:R-:W-:Y:S01]  /*0060*/  UMOV UR6, URZ ;  /* 0x000000ff00067c82 */ /* 0x000fe20008000000 */
[----:B------:R-:W-:Y:S01]  /*0070*/  UMOV UR4, URZ ;  /* 0x000000ff00047c82 */ /* 0x000fe20008000000 */
[----:B------:R-:W-:-:S02]  /*0080*/  HFMA2 R2, -RZ, RZ, 0, 0 ;  /* 0x00000000ff027431 */ /* 0x000fc400000001ff */
[----:B------:R-:W-:Y:S02]  /*0090*/  IMAD.MOV.U32 R3, RZ, RZ, 0x2 ;  /* 0x00000002ff037424 */ /* 0x000fe400078e00ff */
[----:B------:R-:W-:Y:S02]  /*00a0*/  IMAD.MOV.U32 R4, RZ, RZ, RZ ;  /* 0x000000ffff047224 */ /* 0x000fe400078e00ff */
[----:B------:R-:W-:Y:S01]  /*00b0*/  IMAD.MOV.U32 R6, RZ, RZ, RZ ;  /* 0x000000ffff067224 */ /* 0x000fe200078e00ff */
[----:B--2---:R-:W-:Y:S01]  /*00c0*/  ISETP.NE.AND P0, PT, R0, RZ, PT ;  /* 0x000000ff0000720c */ /* 0x004fe20003f05270 */
[----:B------:R-:W-:-:S12]  /*00d0*/  IMAD.MOV.U32 R0, RZ, RZ, RZ ;  /* 0x000000ffff007224 */ /* 0x000fd800078e00ff */
[----:B------:R-:W-:Y:S05]  /*00e0*/  @P0 BRA `(.L_x_0) ;  /* 0x0000002400000947 */ /* 0x000fea0003800000 */
[----:B------:R-:W2:Y:S01]  /*00f0*/  LDG.E R8, desc[UR22][R10.64] ;  /* 0x000000160a087981 */ /* 0x000ea2000c1e1900 */
[----:B------:R-:W0:Y:S03]  /*0100*/  LDCU UR24, c[0x3][0xe0] ;  /* 0x00c01c00ff1877ac */ /* 0x000e260008000800 */
[----:B------:R-:W3:Y:S01]  /*0110*/  LDG.E R0, desc[UR22][R10.64+0x4] ;  /* 0x000004160a007981 */ /* 0x000ee2000c1e1900 */
[----:B------:R-:W1:Y:S03]  /*0120*/  LDCU.128 UR12, c[0x3][URZ] ;  /* 0x00c00000ff0c77ac */ /* 0x000e660008000c00 */
[----:B------:R-:W4:Y:S04]  /*0130*/  LDG.E R2, desc[UR22][R10.64+0x8] ;  /* 0x000008160a027981 */ /* 0x000f28000c1e1900 */
[----:B------:R-:W5:Y:S04]  /*0140*/  LDG.E R3, desc[UR22][R10.64+0xc] ;  /* 0x00000c160a037981 */ /* 0x000f68000c1e1900 */
[----:B------:R-:W4:Y:S04]  /*0150*/  LDG.E R4, desc[UR22][R10.64+0x10] ;  /* 0x000010160a047981 */ /* 0x000f28000c1e1900 */
[----:B------:R-:W4:Y:S04]  /*0160*/  LDG.E R5, desc[UR22][R10.64+0x14] ;  /* 0x000014160a057981 */ /* 0x000f28000c1e1900 */
[----:B------:R-:W4:Y:S04]  /*0170*/  LDG.E R6, desc[UR22][R10.64+0x18] ;  /* 0x000018160a067981 */ /* 0x000f28000c1e1900 */
[----:B------:R-:W4:Y:S01]  /*0180*/  LDG.E R7, desc[UR22][R10.64+0x1c] ;  /* 0x00001c160a077981 */ /* 0x000f22000c1e1900 */
[----:B------:R-:W-:Y:S01]  /*0190*/  UMOV UR5, URZ ;  /* 0x000000ff00057c82 */ /* 0x000fe20008000000 */
[----:B--2---:R-:W-:-:S02]  /*01a0*/  R2UR UR4, R8 ;  /* 0x00000000080472ca */ /* 0x004fc400000e0000 */
[----:B---3--:R-:W-:Y:S02]  /*01b0*/  R2UR UR6, R0 ;  /* 0x00000000000672ca */ /* 0x008fe400000e0000 */
[----:B-----5:R-:W-:-:S09]  /*01c0*/  R2UR UR16, R3 ;  /* 0x00000000031072ca */ /* 0x020fd200000e0000 */
[----:B0-----:R-:W-:Y:S01]  /*01d0*/  UIMAD UR8, UR4, UR24, URZ ;  /* 0x00000018040872a4 */ /* 0x001fe2000f8e02ff */
[----:B----4-:R-:W-:-:S03]  /*01e0*/  R2UR UR20, R4 ;  /* 0x00000000041472ca */ /* 0x010fc600000e0000 */
[----:B-1----:R-:W-:-:S04]  /*01f0*/  UIMAD.WIDE.U32 UR4, UR8, UR12, UR4 ;  /* 0x0000000c080472a5 */ /* 0x002fc8000f8e0004 */
[----:B------:R-:W-:Y:S01]  /*0200*/  UIADD3 UR4, UP0, UPT, UR6, UR5, URZ ;  /* 0x0000000506047290 */ /* 0x000fe2000ff1e0ff */
[----:B------:R-:W-:-:S03]  /*0210*/  R2UR UR6, R2 ;  /* 0x00000000020672ca */ /* 0x000fc600000e0000 */
[----:B------:R-:W-:Y:S01]  /*0220*/  UIADD3.X UR5, UPT, UPT, URZ, URZ, URZ, UP0, !UPT ;  /* 0x000000ffff057290 */ /* 0x000fe200087fe4ff */
[----:B------:R-:W-:-:S03]  /*0230*/  R2UR UR25, R7 ;  /* 0x00000000071972ca */ /* 0x000fc600000e0000 */
[----:B------:R-:W-:-:S04]  /*0240*/  UIMAD.WIDE.U32 UR4, UR8, UR13, UR4 ;  /* 0x0000000d080472a5 */ /* 0x000fc8000f8e0004 */
[----:B------:R-:W-:Y:S02]  /*0250*/  UIMAD UR9, UR4, UR24, URZ ;  /* 0x00000018040972a4 */ /* 0x000fe4000f8e02ff */
[----:B------:R-:W-:-:S03]  /*0260*/  UIADD3 UR6, UP0, UPT, UR6, UR5, URZ ;  /* 0x0000000506067290 */ /* 0x000fc6000ff1e0ff */
[----:B------:R-:W-:Y:S01]  /*0270*/  UMOV UR5, URZ ;  /* 0x000000ff00057c82 */ /* 0x000fe20008000000 */
[----:B------:R-:W-:Y:S02]  /*0280*/  UIADD3.X UR7, UPT, UPT, URZ, URZ, URZ, UP0, !UPT ;  /* 0x000000ffff077290 */ /* 0x000fe400087fe4ff */
[----:B------:R-:W-:Y:S02]  /*0290*/  UIMAD.WIDE.U32 UR10, UR9, UR12, UR4 ;  /* 0x0000000c090a72a5 */ /* 0x000fe4000f8e0004 */
[----:B------:R-:W-:Y:S01]  /*02a0*/  UIMAD.WIDE.U32 UR4, UR8, UR14, UR6 ;  /* 0x0000000e080472a5 */ /* 0x000fe2000f8e0006 */
[----:B------:R-:W-:-:S03]  /*02b0*/  R2UR UR6, R5 ;  /* 0x00000000050672ca */ /* 0x000fc600000e0000 */
[----:B------:R-:W-:Y:S02]  /*02c0*/  UIADD3 UR10, UP1, UPT, UR4, UR11, URZ ;  /* 0x0000000b040a7290 */ /* 0x000fe4000ff3e0ff */
[----:B------:R-:W-:Y:S01]  /*02d0*/  UIADD3 UR4, UP0, UPT, UR16, UR5, URZ ;  /* 0x0000000510047290 */ /* 0x000fe2000ff1e0ff */
[----:B------:R-:W0:Y:S01]  /*02e0*/  LDCU.128 UR16, c[0x3][0x10] ;  /* 0x00c00200ff1077ac */ /* 0x000e220008000c00 */
[----:B------:R-:W-:Y:S02]  /*02f0*/  UIADD3.X UR11, UPT, UPT, URZ, URZ, URZ, UP1, !UPT ;  /* 0x000000ffff0b7290 */ /* 0x000fe40008ffe4ff */
[----:B------:R-:W-:Y:S02]  /*0300*/  UIADD3.X UR5, UPT, UPT, URZ, URZ, URZ, UP0, !UPT ;  /* 0x000000ffff057290 */ /* 0x000fe400087fe4ff */
[----:B------:R-:W-:Y:S02]  /*0310*/  UIMAD.WIDE.U32 UR10, UR9, UR13, UR10 ;  /* 0x0000000d090a72a5 */ /* 0x000fe4000f8e000a */
[----:B------:R-:W-:-:S02]  /*0320*/  UIMAD.WIDE.U32 UR4, UR8, UR15, UR4 ;  /* 0x0000000f080472a5 */ /* 0x000fc4000f8e0004 */
[----:B------:R-:W-:Y:S02]  /*0330*/  UIMAD UR7, UR10, UR24, URZ ;  /* 0x000000180a0772a4 */ /* 0x000fe4000f8e02ff */
[----:B------:R-:W-:Y:S02]  /*0340*/  UIADD3 UR26, UP1, UPT, UR4, UR11, URZ ;  /* 0x0000000b041a7290 */ /* 0x000fe4000ff3e0ff */
[----:B------:R-:W-:Y:S02]  /*0350*/  UIADD3 UR20, UP0, UPT, UR20, UR5, URZ ;  /* 0x0000000514147290 */ /* 0x000fe4000ff1e0ff */
[----:B------:R-:W-:Y:S02]  /*0360*/  UIADD3.X UR27, UPT, UPT, URZ, URZ, URZ, UP1, !UPT ;  /* 0x000000ffff1b7290 */ /* 0x000fe40008ffe4ff */
[----:B------:R-:W-:Y:S01]  /*0370*/  UIADD3.X UR21, UPT, UPT, URZ, URZ, URZ, UP0, !UPT ;  /* 0x000000ffff157290 */ /* 0x000fe200087fe4ff */
[----:B------:R-:W-:Y:S01]  /*0380*/  UMOV UR4, UR10 ;  /* 0x0000000a00047c82 */ /* 0x000fe20008000000 */
[----:B------:R-:W-:Y:S01]  /*0390*/  UMOV UR5, URZ ;  /* 0x000000ff00057c82 */ /* 0x000fe20008000000 */
[----:B------:R-:W-:Y:S01]  /*03a0*/  UIMAD.WIDE.U32 UR10, UR9, UR14, UR26 ;  /* 0x0000000e090a72a5 */ /* 0x000fe2000f8e001a */
[----:B------:R-:W-:Y:S01]  /*03b0*/  R2UR UR26, R6 ;  /* 0x00000000061a72ca */ /* 0x000fe200000e0000 */
[----:B------:R-:W-:-:S02]  /*03c0*/  UIMAD.WIDE.U32 UR28, UR7, UR12, UR4 ;  /* 0x0000000c071c72a5 */ /* 0x000fc4000f8e0004 */
[----:B0-----:R-:W-:Y:S02]  /*03d0*/  UIMAD.WIDE.U32 UR4, UR8, UR16, UR20 ;  /* 0x00000010080472a5 */ /* 0x001fe4000f8e0014 */
[----:B------:R-:W-:Y:S02]  /*03e0*/  UIADD3 UR20, UP2, UPT, UR10, UR29, URZ ;  /* 0x0000001d0a147290 */ /* 0x000fe4000ff5e0ff */
[----:B------:R-:W-:Y:S02]  /*03f0*/  UIADD3 UR10, UP1, UPT, UR4, UR11, URZ ;  /* 0x0000000b040a7290 */ /* 0x000fe4000ff3e0ff */
[----:B------:R-:W-:Y:S02]  /*0400*/  UIADD3 UR4, UP0, UPT, UR6, UR5, URZ ;  /* 0x0000000506047290 */ /* 0x000fe4000ff1e0ff */
[----:B------:R-:W-:Y:S02]  /*0410*/  UIADD3.X UR21, UPT, UPT, URZ, URZ, URZ, UP2, !UPT ;  /* 0x000000ffff157290 */ /* 0x000fe400097fe4ff */
[----:B------:R-:W-:-:S02]  /*0420*/  UIADD3.X UR11, UPT, UPT, URZ, URZ, URZ, UP1, !UPT ;  /* 0x000000ffff0b7290 */ /* 0x000fc40008ffe4ff */
[----:B------:R-:W-:Y:S02]  /*0430*/  UIADD3.X UR5, UPT, UPT, URZ, URZ, URZ, UP0, !UPT ;  /* 0x000000ffff057290 */ /* 0x000fe400087fe4ff */
[----:B------:R-:W-:Y:S02]  /*0440*/  UIMAD.WIDE.U32 UR20, UR7, UR13, UR20 ;  /* 0x0000000d071472a5 */ /* 0x000fe4000f8e0014 */
[----:B------:R-:W-:Y:S02]  /*0450*/  UIMAD.WIDE.U32 UR10, UR9, UR15, UR10 ;  /* 0x0000000f090a72a5 */ /* 0x000fe4000f8e000a */
[----:B------:R-:W-:Y:S02]  /*0460*/  UIMAD.WIDE.U32 UR4, UR8, UR17, UR4 ;  /* 0x00000011080472a5 */ /* 0x000fe4000f8e0004 */
[----:B------:R-:W-:Y:S02]  /*0470*/  UIADD3 UR28, UP2, UPT, UR10, UR21, URZ ;  /* 0x000000150a1c7290 */ /* 0x000fe4000ff5e0ff */
[----:B------:R-:W-:-:S02]  /*0480*/  UIADD3 UR10, UP1, UPT, UR4, UR11, URZ ;  /* 0x0000000b040a7290 */ /* 0x000fc4000ff3e0ff */
[----:B------:R-:W-:Y:S02]  /*0490*/  UIADD3 UR26, UP0, UPT, UR26, UR5, URZ ;  /* 0x000000051a1a7290 */ /* 0x000fe4000ff1e0ff */
[----:B------:R-:W-:Y:S02]  /*04a0*/  UIMAD UR6, UR20, UR24, URZ ;  /* 0x00000018140672a4 */ /* 0x000fe4000f8e02ff */
[----:B------:R-:W-:Y:S02]  /*04b0*/  UIADD3.X UR29, UPT, UPT, URZ, URZ, URZ, UP2, !UPT ;  /* 0x000000ffff1d7290 */ /* 0x000fe400097fe4ff */
[----:B------:R-:W-:Y:S02]  /*04c0*/  UIADD3.X UR11, UPT, UPT, URZ, URZ, URZ, UP1, !UPT ;  /* 0x000000ffff0b7290 */ /* 0x000fe40008ffe4ff */
[----:B------:R-:W-:Y:S01]  /*04d0*/  UIADD3.X UR27, UPT, UPT, URZ, URZ, URZ, UP0, !UPT ;  /* 0x000000ffff1b7290 */ /* 0x000fe200087fe4ff */
[----:B------:R-:W-:Y:S01]  /*04e0*/  UMOV UR4, UR20 ;  /* 0x0000001400047c82 */ /* 0x000fe20008000000 */
[----:B------:R-:W-:Y:S01]  /*04f0*/  UMOV UR5, URZ ;  /* 0x000000ff00057c82 */ /* 0x000fe20008000000 */
[----:B------:R-:W-:-:S02]  /*0500*/  UIMAD.WIDE.U32 UR20, UR7, UR14, UR28 ;  /* 0x0000000e071472a5 */ /* 0x000fc4000f8e001c */
[----:B------:R-:W-:Y:S02]  /*0510*/  UIMAD.WIDE.U32 UR30, UR6, UR12, UR4 ;  /* 0x0000000c061e72a5 */ /* 0x000fe4000f8e0004 */
[----:B------:R-:W-:Y:S02]  /*0520*/  UIMAD.WIDE.U32 UR10, UR9, UR16, UR10 ;  /* 0x00000010090a72a5 */ /* 0x000fe4000f8e000a */
[----:B------:R-:W-:Y:S02]  /*0530*/  UIMAD.WIDE.U32 UR4, UR8, UR18, UR26 ;  /* 0x00000012080472a5 */ /* 0x000fe4000f8e001a */
[----:B------:R-:W-:Y:S02]  /*0540*/  UIADD3 UR26, UP3, UPT, UR20, UR31, URZ ;  /* 0x0000001f141a7290 */ /* 0x000fe4000ff7e0ff */
[----:B------:R-:W-:Y:S02]  /*0550*/  UIADD3 UR20, UP2, UPT, UR10, UR21, URZ ;  /* 0x000000150a147290 */ /* 0x000fe4000ff5e0ff */
[----:B------:R-:W-:-:S02]  /*0560*/  UIADD3 UR4, UP1, UPT, UR4, UR11, URZ ;  /* 0x0000000b04047290 */ /* 0x000fc4000ff3e0ff */
[----:B------:R-:W-:Y:S02]  /*0570*/  UIADD3 UR10, UP0, UPT, UR25, UR5, URZ ;  /* 0x00000005190a7290 */ /* 0x000fe4000ff1e0ff */
[----:B------:R-:W-:Y:S02]  /*0580*/  UIADD3.X UR27, UPT, UPT, URZ, URZ, URZ, UP3, !UPT ;  /* 0x000000ffff1b7290 */ /* 0x000fe40009ffe4ff */
[----:B------:R-:W-:Y:S02]  /*0590*/  UIADD3.X UR21, UPT, UPT, URZ, URZ, URZ, UP2, !UPT ;  /* 0x000000ffff157290 */ /* 0x000fe400097fe4ff */
[----:B------:R-:W-:Y:S02]  /*05a0*/  UIADD3.X UR5, UPT, UPT, URZ, URZ, URZ, UP1, !UPT ;  /* 0x000000ffff057290 */ /* 0x000fe40008ffe4ff */
[----:B------:R-:W-:Y:S02]  /*05b0*/  UIADD3.X UR11, UPT, UPT, URZ, URZ, URZ, UP0, !UPT ;  /* 0x000000ffff0b7290 */ /* 0x000fe400087fe4ff */
[----:B------:R-:W-:-:S02]  /*05c0*/  UIMAD.WIDE.U32 UR26, UR6, UR13, UR26 ;  /* 0x0000000d061a72a5 */ /* 0x000fc4000f8e001a */
[----:B------:R-:W-:Y:S02]  /*05d0*/  UIMAD.WIDE.U32 UR20, UR7, UR15, UR20 ;  /* 0x0000000f071472a5 */ /* 0x000fe4000f8e0014 */
[----:B------:R-:W-:Y:S02]  /*05e0*/  UIMAD.WIDE.U32 UR4, UR9, UR17, UR4 ;  /* 0x00000011090472a5 */ /* 0x000fe4000f8e0004 */
[----:B------:R-:W-:Y:S02]  /*05f0*/  UIMAD.WIDE.U32 UR10, UR8, UR19, UR10 ;  /* 0x00000013080a72a5 */ /* 0x000fe4000f8e000a */
[----:B------:R-:W-:Y:S02]  /*0600*/  UIADD3 UR30, UP2, UPT, UR20, UR27, URZ ;  /* 0x0000001b141e7290 */ /* 0x000fe4000ff5e0ff */
[----:B------:R-:W-:Y:S02]  /*0610*/  UIADD3 UR20, UP1, UPT, UR4, UR21, URZ ;  /* 0x0000001504147290 */ /* 0x000fe4000ff3e0ff */
[----:B------:R-:W-:-:S02]  /*0620*/  UIADD3 UR28, UP0, UPT, UR10, UR5, URZ ;  /* 0x000000050a1c7290 */ /* 0x000fc4000ff1e0ff */
[----:B------:R-:W-:Y:S02]  /*0630*/  UIMAD UR8, UR26, UR24, URZ ;  /* 0x000000181a0872a4 */ /* 0x000fe4000f8e02ff */
[----:B------:R-:W-:Y:S02]  /*0640*/  UIADD3.X UR31, UPT, UPT, URZ, URZ, URZ, UP2, !UPT ;  /* 0x000000ffff1f7290 */ /* 0x000fe400097fe4ff */
[----:B------:R-:W-:Y:S02]  /*0650*/  UIADD3.X UR21, UPT, UPT, URZ, URZ, URZ, UP1, !UPT ;  /* 0x000000ffff157290 */ /* 0x000fe40008ffe4ff */
[----:B------:R-:W-:Y:S01]  /*0660*/  UIADD3.X UR29, UPT, UPT, URZ, URZ, URZ, UP0, !UPT ;  /* 0x000000ffff1d7290 */ /* 0x000fe200087fe4ff */
[----:B------:R-:W-:Y:S01]  /*0670*/  UMOV UR4, UR26 ;  /* 0x0000001a00047c82 */ /* 0x000fe20008000000 */
[----:B------:R-:W-:Y:S01]  /*0680*/  UMOV UR5, URZ ;  /* 0x000000ff00057c82 */ /* 0x000fe20008000000 */
[----:B------:R-:W-:Y:S02]  /*0690*/  UIMAD.WIDE.U32 UR26, UR6, UR14, UR30 ;  /* 0x0000000e061a72a5 */ /* 0x000fe4000f8e001e */
[----:B------:R-:W-:-:S02]  /*06a0*/  UIMAD.WIDE.U32 UR32, UR8, UR12, UR4 ;  /* 0x0000000c082072a5 */ /* 0x000fc4000f8e0004 */
[----:B------:R-:W-:Y:S02]  /*06b0*/  UIMAD.WIDE.U32 UR20, UR7, UR16, UR20 ;  /* 0x00000010071472a5 */ /* 0x000fe4000f8e0014 */
[----:B------:R-:W-:Y:S02]  /*06c0*/  UIMAD.WIDE.U32 UR4, UR9, UR18, UR28 ;  /* 0x00000012090472a5 */ /* 0x000fe4000f8e001c */
[----:B------:R-:W-:Y:S02]  /*06d0*/  UIADD3 UR26, UP3, UPT, UR26, UR33, URZ ;  /* 0x000000211a1a7290 */ /* 0x000fe4000ff7e0ff */
[----:B------:R-:W-:Y:S02]  /*06e0*/  UIADD3 UR20, UP2, UPT, UR20, UR27, URZ ;  /* 0x0000001b14147290 */ /* 0x000fe4000ff5e0ff */
[----:B------:R-:W-:Y:S02]  /*06f0*/  UIADD3 UR10, UP0, UPT, UR11, UR5, URZ ;  /* 0x000000050b0a7290 */ /* 0x000fe4000ff1e0ff */
[----:B------:R-:W-:-:S02]  /*0700*/  UIADD3 UR4, UP1, UPT, UR4, UR21, URZ ;  /* 0x0000001504047290 */ /* 0x000fc4000ff3e0ff */
[----:B------:R-:W-:Y:S02]  /*0710*/  UIADD3.X UR27, UPT, UPT, URZ, URZ, URZ, UP3, !UPT ;  /* 0x000000ffff1b7290 */ /* 0x000fe40009ffe4ff */
[----:B------:R-:W-:Y:S02]  /*0720*/  UIADD3.X UR21, UPT, UPT, URZ, URZ, URZ, UP2, !UPT ;  /* 0x000000ffff157290 */ /* 0x000fe400097fe4ff */
[----:B------:R-:W-:Y:S02]  /*0730*/  UIADD3.X UR11, UPT, UPT, URZ, URZ, URZ, UP0, !UPT ;  /* 0x000000ffff0b7290 */ /* 0x000fe400087fe4ff */
[----:B------:R-:W-:Y:S02]  /*0740*/  UIADD3.X UR5, UPT, UPT, URZ, URZ, URZ, UP1, !UPT ;  /* 0x000000ffff057290 */ /* 0x000fe40008ffe4ff */
[----:B------:R-:W-:Y:S02]  /*0750*/  UIMAD.WIDE.U32 UR26, UR8, UR13, UR26 ;  /* 0x0000000d081a72a5 */ /* 0x000fe4000f8e001a */
[----:B------:R-:W-:-:S02]  /*0760*/  UIMAD.WIDE.U32 UR20, UR6, UR15, UR20 ;  /* 0x0000000f061472a5 */ /* 0x000fc4000f8e0014 */
[----:B------:R-:W-:Y:S02]  /*0770*/  UIMAD.WIDE.U32 UR10, UR9, UR19, UR10 ;  /* 0x00000013090a72a5 */ /* 0x000fe4000f8e000a */
[----:B------:R-:W-:Y:S02]  /*0780*/  UIMAD.WIDE.U32 UR4, UR7, UR17, UR4 ;  /* 0x00000011070472a5 */ /* 0x000fe4000f8e0004 */
[----:B------:R-:W-:Y:S02]  /*0790*/  UIADD3 UR30, UP2, UPT, UR20, UR27, URZ ;  /* 0x0000001b141e7290 */ /* 0x000fe4000ff5e0ff */
[----:B------:R-:W-:Y:S02]  /*07a0*/  UIADD3 UR20, UP0, UPT, UR10, UR5, URZ ;  /* 0x000000050a147290 */ /* 0x000fe4000ff1e0ff */
[----:B------:R-:W-:Y:S02]  /*07b0*/  UIADD3 UR28, UP1, UPT, UR4, UR21, URZ ;  /* 0x00000015041c7290 */ /* 0x000fe4000ff3e0ff */
[----:B------:R-:W-:-:S02]  /*07c0*/  UIMAD UR9, UR26, UR24, URZ ;  /* 0x000000181a0972a4 */ /* 0x000fc4000f8e02ff */
[----:B------:R-:W-:Y:S02]  /*07d0*/  UIADD3.X UR21, UPT, UPT, URZ, URZ, URZ, UP0, !UPT ;  /* 0x000000ffff157290 */ /* 0x000fe400087fe4ff */
[----:B------:R-:W-:Y:S02]  /*07e0*/  UIADD3.X UR31, UPT, UPT, URZ, URZ, URZ, UP2, !UPT ;  /* 0x000000ffff1f7290 */ /* 0x000fe400097fe4ff */
[----:B------:R-:W-:Y:S01]  /*07f0*/  UIADD3.X UR29, UPT, UPT, URZ, URZ, URZ, UP1, !UPT ;  /* 0x000000ffff1d7290 */ /* 0x000fe20008ffe4ff */
[----:B------:R-:W-:Y:S01]  /*0800*/  UMOV UR4, UR26 ;  /* 0x0000001a00047c82 */ /* 0x000fe20008000000 */
[----:B------:R-:W-:Y:S01]  /*0810*/  UMOV UR5, URZ ;  /* 0x000000ff00057c82 */ /* 0x000fe20008000000 */
[----:B------:R-:W-:Y:S02]  /*0820*/  UIMAD.WIDE.U32 UR26, UR8, UR14, UR30 ;  /* 0x0000000e081a72a5 */ /* 0x000fe4000f8e001e */
[----:B------:R-:W-:Y:S02]  /*0830*/  UIMAD.WIDE.U32 UR32, UR9, UR12, UR4 ;  /* 0x0000000c092072a5 */ /* 0x000fe4000f8e0004 */
[----:B------:R-:W-:-:S02]  /*0840*/  UIMAD.WIDE.U32 UR4, UR7, UR18, UR20 ;  /* 0x00000012070472a5 */ /* 0x000fc4000f8e0014 */
[----:B------:R-:W-:Y:S02]  /*0850*/  UIMAD.WIDE.U32 UR20, UR6, UR16, UR28 ;  /* 0x00000010061472a5 */ /* 0x000fe4000f8e001c */
[----:B------:R-:W-:Y:S02]  /*0860*/  UIADD3 UR26, UP3, UPT, UR26, UR33, URZ ;  /* 0x000000211a1a7290 */ /* 0x000fe4000ff7e0ff */
[----:B------:R-:W-:Y:S02]  /*0870*/  UIADD3 UR10, UP0, UPT, UR11, UR5, URZ ;  /* 0x000000050b0a7290 */ /* 0x000fe4000ff1e0ff */
[----:B------:R-:W-:Y:S02]  /*0880*/  UIADD3 UR4, UP1, UPT, UR4, UR21, URZ ;  /* 0x0000001504047290 */ /* 0x000fe4000ff3e0ff */
[----:B------:R-:W-:Y:S02]  /*0890*/  UIADD3 UR20, UP2, UPT, UR20, UR27, URZ ;  /* 0x0000001b14147290 */ /* 0x000fe4000ff5e0ff */
[----:B------:R-:W-:-:S02]  /*08a0*/  UIADD3.X UR27, UPT, UPT, URZ, URZ, URZ, UP3, !UPT ;  /* 0x000000ffff1b7290 */ /* 0x000fc40009ffe4ff */
[----:B------:R-:W-:Y:S02]  /*08b0*/  UIADD3.X UR11, UPT, UPT, URZ, URZ, URZ, UP0, !UPT ;  /* 0x000000ffff0b7290 */ /* 0x000fe400087fe4ff */
[----:B------:R-:W-:Y:S02]  /*08c0*/  UIADD3.X UR5, UPT, UPT, URZ, URZ, URZ, UP1, !UPT ;  /* 0x000000ffff057290 */ /* 0x000fe40008ffe4ff */
[----:B------:R-:W-:Y:S02]  /*08d0*/  UIADD3.X UR21, UPT, UPT, URZ, URZ, URZ, UP2, !UPT ;  /* 0x000000ffff157290 */ /* 0x000fe400097fe4ff */
[----:B------:R-:W-:Y:S02]  /*08e0*/  UIMAD.WIDE.U32 UR26, UR9, UR13, UR26 ;  /* 0x0000000d091a72a5 */ /* 0x000fe4000f8e001a */
[----:B------:R-:W-:Y:S02]  /*08f0*/  UIMAD.WIDE.U32 UR10, UR7, UR19, UR10 ;  /* 0x00000013070a72a5 */ /* 0x000fe4000f8e000a */
[----:B------:R-:W-:-:S02]  /*0900*/  UIMAD.WIDE.U32 UR4, UR6, UR17, UR4 ;  /* 0x00000011060472a5 */ /* 0x000fc4000f8e0004 */
[----:B------:R-:W-:Y:S02]  /*0910*/  UIMAD.WIDE.U32 UR20, UR8, UR15, UR20 ;  /* 0x0000000f081472a5 */ /* 0x000fe4000f8e0014 */
[----:B------:R-:W-:Y:S02]  /*0920*/  UIADD3 UR28, UP0, UPT, UR10, UR5, URZ ;  /* 0x000000050a1c7290 */ /* 0x000fe4000ff1e0ff */
[----:B------:R-:W-:Y:S02]  /*0930*/  UIADD3 UR30, UP1, UPT, UR4, UR21, URZ ;  /* 0x00000015041e7290 */ /* 0x000fe4000ff3e0ff */
[----:B------:R-:W-:Y:S02]  /*0940*/  UIADD3 UR32, UP2, UPT, UR20, UR27, URZ ;  /* 0x0000001b14207290 */ /* 0x000fe4000ff5e0ff */
[----:B------:R-:W-:Y:S02]  /*0950*/  UIMAD UR7, UR26, UR24, URZ ;  /* 0x000000181a0772a4 */ /* 0x000fe4000f8e02ff */
[----:B------:R-:W-:-:S02]  /*0960*/  UIADD3.X UR29, UPT, UPT, URZ, URZ, URZ, UP0, !UPT ;  /* 0x000000ffff1d7290 */ /* 0x000fc400087fe4ff */
[----:B------:R-:W-:Y:S02]  /*0970*/  UIADD3.X UR31, UPT, UPT, URZ, URZ, URZ, UP1, !UPT ;  /* 0x000000ffff1f7290 */ /* 0x000fe40008ffe4ff */
[----:B------:R-:W-:Y:S01]  /*0980*/  UIADD3.X UR33, UPT, UPT, URZ, URZ, URZ, UP2, !UPT ;  /* 0x000000ffff217290 */ /* 0x000fe200097fe4ff */
[----:B------:R-:W-:Y:S01]  /*0990*/  UMOV UR4, UR26 ;  /* 0x0000001a00047c82 */ /* 0x000fe20008000000 */
[----:B------:R-:W-:Y:S01]  /*09a0*/  UMOV UR5, URZ ;  /* 0x000000ff00057c82 */ /* 0x000fe20008000000 */
[----:B------:R-:W-:Y:S02]  /*09b0*/  UIMAD.WIDE.U32 UR20, UR8, UR16, UR30 ;  /* 0x00000010081472a5 */ /* 0x000fe4000f8e001e */
[----:B------:R-:W-:Y:S02]  /*09c0*/  UIMAD.WIDE.U32 UR34, UR7, UR12, UR4 ;  /* 0x0000000c072272a5 */ /* 0x000fe4000f8e0004 */
[----:B------:R-:W-:Y:S02]  /*09d0*/  UIMAD.WIDE.U32 UR4, UR6, UR18, UR28 ;  /* 0x00000012060472a5 */ /* 0x000fe4000f8e001c */
[----:B------:R-:W-:-:S02]  /*09e0*/  UIMAD.WIDE.U32 UR26, UR9, UR14, UR32 ;  /* 0x0000000e091a72a5 */ /* 0x000fc4000f8e0020 */
[----:B------:R-:W-:Y:S02]  /*09f0*/  UIADD3 UR10, UP0, UPT, UR11, UR5, URZ ;  /* 0x000000050b0a7290 */ /* 0x000fe4000ff1e0ff */
[----:B------:R-:W-:Y:S02]  /*0a00*/  UIADD3 UR4, UP1, UPT, UR4, UR21, URZ ;  /* 0x0000001504047290 */ /* 0x000fe4000ff3e0ff */
[----:B------:R-:W-:Y:S02]  /*0a10*/  UIADD3 UR20, UP2, UPT, UR20, UR27, URZ ;  /* 0x0000001b14147290 */ /* 0x000fe4000ff5e0ff */
[----:B------:R-:W-:Y:S02]  /*0a20*/  UIADD3 UR26, UP3, UPT, UR26, UR35, URZ ;  /* 0x000000231a1a7290 */ /* 0x000fe4000ff7e0ff */
[----:B------:R-:W-:Y:S02]  /*0a30*/  UIADD3.X UR11, UPT, UPT, URZ, URZ, URZ, UP0, !UPT ;  /* 0x000000ffff0b7290 */ /* 0x000fe400087fe4ff */
[----:B------:R-:W-:-:S02]  /*0a40*/  UIADD3.X UR5, UPT, UPT, URZ, URZ, URZ, UP1, !UPT ;  /* 0x000000ffff057290 */ /* 0x000fc40008ffe4ff */
[----:B------:R-:W-:Y:S02]  /*0a50*/  UIADD3.X UR21, UPT, UPT, URZ, URZ, URZ, UP2, !UPT ;  /* 0x000000ffff157290 */ /* 0x000fe400097fe4ff */
[----:B------:R-:W-:Y:S02]  /*0a60*/  UIADD3.X UR27, UPT, UPT, URZ, URZ, URZ, UP3, !UPT ;  /* 0x000000ffff1b7290 */ /* 0x000fe40009ffe4ff */
[----:B------:R-:W-:Y:S02]  /*0a70*/  UIMAD.WIDE.U32 UR10, UR6, UR19, UR10 ;  /* 0x00000013060a72a5 */ /* 0x000fe4000f8e000a */
[----:B------:R-:W-:Y:S02]  /*0a80*/  UIMAD.WIDE.U32 UR4, UR8, UR17, UR4 ;  /* 0x00000011080472a5 */ /* 0x000fe4000f8e0004 */
[----:B------:R-:W-:Y:S02]  /*0a90*/  UIMAD.WIDE.U32 UR20, UR9, UR15, UR20 ;  /* 0x0000000f091472a5 */ /* 0x000fe4000f8e0014 */
[----:B------:R-:W-:-:S02]  /*0aa0*/  UIMAD.WIDE.U32 UR26, UR7, UR13, UR26 ;  /* 0x0000000d071a72a5 */ /* 0x000fc4000f8e001a */
[----:B------:R-:W-:Y:S02]  /*0ab0*/  UIADD3 UR28, UP0, UPT, UR10, UR5, URZ ;  /* 0x000000050a1c7290 */ /* 0x000fe4000ff1e0ff */
[----:B------:R-:W-:Y:S02]  /*0ac0*/  UIADD3 UR30, UP1, UPT, UR4, UR21, URZ ;  /* 0x00000015041e7290 */ /* 0x000fe4000ff3e0ff */
[----:B------:R-:W-:Y:S02]  /*0ad0*/  UIADD3 UR32, UP2, UPT, UR20, UR27, URZ ;  /* 0x0000001b14207290 */ /* 0x000fe4000ff5e0ff */
[----:B------:R-:W-:Y:S02]  /*0ae0*/  UIMAD UR6, UR26, UR24, URZ ;  /* 0x000000181a0672a4 */ /* 0x000fe4000f8e02ff */
[----:B------:R-:W-:Y:S02]  /*0af0*/  UIADD3.X UR29, UPT, UPT, URZ, URZ, URZ, UP0, !UPT ;  /* 0x000000ffff1d7290 */ /* 0x000fe400087fe4ff */
[----:B------:R-:W-:-:S02]  /*0b00*/  UIADD3.X UR31, UPT, UPT, URZ, URZ, URZ, UP1, !UPT ;  /* 0x000000ffff1f7290 */ /* 0x000fc40008ffe4ff */
[----:B------:R-:W-:Y:S01]  /*0b10*/  UIADD3.X UR33, UPT, UPT, URZ, URZ, URZ, UP2, !UPT ;  /* 0x000000ffff217290 */ /* 0x000fe200097fe4ff */
[----:B------:R-:W-:Y:S01]  /*0b20*/  UMOV UR4, UR26 ;  /* 0x0000001a00047c82 */ /* 0x000fe20008000000 */
[----:B------:R-:W-:Y:S01]  /*0b30*/  UMOV UR5, URZ ;  /* 0x000000ff00057c82 */ /* 0x000fe20008000000 */
[----:B------:R-:W-:Y:S02]  /*0b40*/  UIMAD.WIDE.U32 UR20, UR9, UR16, UR30 ;  /* 0x00000010091472a5 */ /* 0x000fe4000f8e001e */
[----:B------:R-:W-:Y:S02]  /*0b50*/  UIMAD.WIDE.U32 UR34, UR6, UR12, UR4 ;  /* 0x0000000c062272a5 */ /* 0x000fe4000f8e0004 */
[----:B------:R-:W-:Y:S02]  /*0b60*/  UIMAD.WIDE.U32 UR4, UR8, UR18, UR28 ;  /* 0x00000012080472a5 */ /* 0x000fe4000f8e001c */
[----:B------:R-:W-:Y:S02]  /*0b70*/  UIMAD.WIDE.U32 UR26, UR7, UR14, UR32 ;  /* 0x0000000e071a72a5 */ /* 0x000fe4000f8e0020 */
[----:B------:R-:W-:-:S02]  /*0b80*/  UIADD3 UR10, UP0, UPT, UR11, UR5, URZ ;  /* 0x000000050b0a7290 */ /* 0x000fc4000ff1e0ff */
[----:B------:R-:W-:Y:S02]  /*0b90*/  UIADD3 UR28, UP1, UPT, UR4, UR21, URZ ;  /* 0x00000015041c7290 */ /* 0x000fe4000ff3e0ff */
[----:B------:R-:W-:Y:S02]  /*0ba0*/  UIADD3 UR30, UP2, UPT, UR20, UR27, URZ ;  /* 0x0000001b141e7290 */ /* 0x000fe4000ff5e0ff */
[----:B------:R-:W-:Y:S02]  /*0bb0*/  UIADD3 UR32, UP3, UPT, UR26, UR35, URZ ;  /* 0x000000231a207290 */ /* 0x000fe4000ff7e0ff */
[----:B------:R-:W-:Y:S02]  /*0bc0*/  UIADD3.X UR11, UPT, UPT, URZ, URZ, URZ, UP0, !UPT ;  /* 0x000000ffff0b7290 */ /* 0x000fe400087fe4ff */
[----:B------:R-:W-:Y:S02]  /*0bd0*/  UIADD3.X UR29, UPT, UPT, URZ, URZ, URZ, UP1, !UPT ;  /* 0x000000ffff1d7290 */ /* 0x000fe40008ffe4ff */
[----:B------:R-:W-:-:S02]  /*0be0*/  UIADD3.X UR31, UPT, UPT, URZ, URZ, URZ, UP2, !UPT ;  /* 0x000000ffff1f7290 */ /* 0x000fc400097fe4ff */
[----:B------:R-:W-:Y:S02]  /*0bf0*/  UIADD3.X UR33, UPT, UPT, URZ, URZ, URZ, UP3, !UPT ;  /* 0x000000ffff217290 */ /* 0x000fe40009ffe4ff */
[----:B------:R-:W-:Y:S02]  /*0c00*/  UIMAD.WIDE.U32 UR4, UR8, UR19, UR10 ;  /* 0x00000013080472a5 */ /* 0x000fe4000f8e000a */
[----:B------:R-:W-:Y:S02]  /*0c10*/  UIMAD.WIDE.U32 UR20, UR9, UR17, UR28 ;  /* 0x00000011091472a5 */ /* 0x000fe4000f8e001c */
[----:B------:R-:W-:Y:S02]  /*0c20*/  UIMAD.WIDE.U32 UR26, UR7, UR15, UR30 ;  /* 0x0000000f071a72a5 */ /* 0x000fe4000f8e001e */
[----:B------:R-:W-:Y:S02]  /*0c30*/  UIMAD.WIDE.U32 UR10, UR6, UR13, UR32 ;  /* 0x0000000d060a72a5 */ /* 0x000fe4000f8e0020 */
[----:B------:R-:W-:-:S02]  /*0c40*/  UIADD3 UR28, UP0, UPT, UR4, UR21, URZ ;  /* 0x00000015041c7290 */ /* 0x000fc4000ff1e0ff */
[----:B------:R-:W-:Y:S02]  /*0c50*/  UIADD3 UR20, UP1, UPT, UR20, UR27, URZ ;  /* 0x0000001b14147290 */ /* 0x000fe4000ff3e0ff */
[----:B------:R-:W-:Y:S02]  /*0c60*/  UIADD3 UR30, UP2, UPT, UR26, UR11, URZ ;  /* 0x0000000b1a1e7290 */ /* 0x000fe4000ff5e0ff */
[----:B------:R-:W-:Y:S02]  /*0c70*/  UIADD3.X UR29, UPT, UPT, URZ, URZ, URZ, UP0, !UPT ;  /* 0x000000ffff1d7290 */ /* 0x000fe400087fe4ff */
[----:B------:R-:W-:Y:S02]  /*0c80*/  UIADD3.X UR21, UPT, UPT, URZ, URZ, URZ, UP1, !UPT ;  /* 0x000000ffff157290 */ /* 0x000fe40008ffe4ff */
[----:B------:R-:W-:Y:S02]  /*0c90*/  UIADD3.X UR31, UPT, UPT, URZ, URZ, URZ, UP2, !UPT ;  /* 0x000000ffff1f7290 */ /* 0x000fe400097fe4ff */
[----:B------:R-:W-:-:S02]  /*0ca0*/  UIMAD.WIDE.U32 UR26, UR9, UR18, UR28 ;  /* 0x00000012091a72a5 */ /* 0x000fc4000f8e001c */
[----:B------:R-:W-:Y:S02]  /*0cb0*/  UIMAD.WIDE.U32 UR28, UR7, UR16, UR20 ;  /* 0x00000010071c72a5 */ /* 0x000fe4000f8e0014 */
[----:B------:R-:W-:Y:S02]  /*0cc0*/  UIMAD.WIDE.U32 UR20, UR6, UR14, UR30 ;  /* 0x0000000e061472a5 */ /* 0x000fe4000f8e001e */
[----:B------:R-:W-:Y:S02]  /*0cd0*/  UIADD3 UR4, UP0, UPT, UR5, UR27, URZ ;  /* 0x0000001b05047290 */ /* 0x000fe4000ff1e0ff */
[----:B------:R-:W-:Y:S02]  /*0ce0*/  UIADD3 UR26, UP1, UPT, UR26, UR29, URZ ;  /* 0x0000001d1a1a7290 */ /* 0x000fe4000ff3e0ff */
[----:B------:R-:W-:Y:S02]  /*0cf0*/  UIADD3 UR28, UP2, UPT, UR28, UR21, URZ ;  /* 0x000000151c1c7290 */ /* 0x000fe4000ff5e0ff */
[----:B------:R-:W-:-:S02]  /*0d00*/  UIADD3.X UR5, UPT, UPT, URZ, URZ, URZ, UP0, !UPT ;  /* 0x000000ffff057290 */ /* 0x000fc400087fe4ff */
[----:B------:R-:W-:Y:S02]  /*0d10*/  UIADD3.X UR27, UPT, UPT, URZ, URZ, URZ, UP1, !UPT ;  /* 0x000000ffff1b7290 */ /* 0x000fe40008ffe4ff */
[----:B------:R-:W-:Y:S02]  /*0d20*/  UIADD3.X UR29, UPT, UPT, URZ, URZ, URZ, UP2, !UPT ;  /* 0x000000ffff1d7290 */ /* 0x000fe400097fe4ff */
[----:B------:R-:W-:Y:S02]  /*0d30*/  UIMAD.WIDE.U32 UR4, UR9, UR19, UR4 ;  /* 0x00000013090472a5 */ /* 0x000fe4000f8e0004 */
[----:B------:R-:W-:Y:S02]  /*0d40*/  UIMAD.WIDE.U32 UR8, UR7, UR17, UR26 ;  /* 0x00000011070872a5 */ /* 0x000fe4000f8e001a */
[----:B------:R-:W-:Y:S02]  /*0d50*/  UIMAD.WIDE.U32 UR26, UR6, UR15, UR28 ;  /* 0x0000000f061a72a5 */ /* 0x000fe4000f8e001c */
[----:B------:R-:W-:-:S02]  /*0d60*/  UIADD3 UR28, UP0, UPT, UR4, UR9, URZ ;  /* 0x00000009041c7290 */ /* 0x000fc4000ff1e0ff */
[----:B------:R-:W-:Y:S02]  /*0d70*/  UIADD3 UR30, UP1, UPT, UR8, UR27, URZ ;  /* 0x0000001b081e7290 */ /* 0x000fe4000ff3e0ff */
[----:B------:R-:W-:Y:S02]  /*0d80*/  UIADD3.X UR29, UPT, UPT, URZ, URZ, URZ, UP0, !UPT ;  /* 0x000000ffff1d7290 */ /* 0x000fe400087fe4ff */
[----:B------:R-:W-:Y:S02]  /*0d90*/  UIADD3.X UR31, UPT, UPT, URZ, URZ, URZ, UP1, !UPT ;  /* 0x000000ffff1f7290 */ /* 0x000fe40008ffe4ff */
[----:B------:R-:W-:Y:S02]  /*0da0*/  UIMAD.WIDE.U32 UR8, UR7, UR18, UR28 ;  /* 0x00000012070872a5 */ /* 0x000fe4000f8e001c */
[----:B------:R-:W-:Y:S02]  /*0db0*/  UIMAD.WIDE.U32 UR28, UR6, UR16, UR30 ;  /* 0x00000010061c72a5 */ /* 0x000fe4000f8e001e */
[----:B------:R-:W-:-:S02]  /*0dc0*/  UIADD3 UR4, UP0, UPT, UR5, UR9, URZ ;  /* 0x0000000905047290 */ /* 0x000fc4000ff1e0ff */
[----:B------:R-:W-:Y:S02]  /*0dd0*/  UIADD3 UR30, UP1, UPT, UR8, UR29, URZ ;  /* 0x0000001d081e7290 */ /* 0x000fe4000ff3e0ff */
[----:B------:R-:W-:Y:S02]  /*0de0*/  UIADD3.X UR5, UPT, UPT, URZ, URZ, URZ, UP0, !UPT ;  /* 0x000000ffff057290 */ /* 0x000fe400087fe4ff */
[----:B------:R-:W-:Y:S02]  /*0df0*/  UIADD3.X UR31, UPT, UPT, URZ, URZ, URZ, UP1, !UPT ;  /* 0x000000ffff1f7290 */ /* 0x000fe40008ffe4ff */
[----:B------:R-:W-:Y:S02]  /*0e00*/  UIMAD.WIDE.U32 UR4, UR7, UR19, UR4 ;  /* 0x00000013070472a5 */ /* 0x000fe4000f8e0004 */
[----:B------:R-:W-:-:S04]  /*0e10*/  UIMAD.WIDE.U32 UR30, UR6, UR17, UR30 ;  /* 0x00000011061e72a5 */ /* 0x000fc8000f8e001e */
[----:B------:R-:W-:-:S04]  /*0e20*/  UIADD3 UR32, UP0, UPT, UR4, UR31, URZ ;  /* 0x0000001f04207290 */ /* 0x000fc8000ff1e0ff */
[----:B------:R-:W-:-:S04]  /*0e30*/  UIADD3.X UR33, UPT, UPT, URZ, URZ, URZ, UP0, !UPT ;  /* 0x000000ffff217290 */ /* 0x000fc800087fe4ff */
[----:B------:R-:W-:-:S04]  /*0e40*/  UIMAD.WIDE.U32 UR32, UR6, UR18, UR32 ;  /* 0x00000012062072a5 */ /* 0x000fc8000f8e0020 */
[----:B------:R-:W-:-:S04]  /*0e50*/  UIADD3 UR34, UP0, UPT, UR5, UR33, URZ ;  /* 0x0000002105227290 */ /* 0x000fc8000ff1e0ff */
[----:B------:R-:W-:-:S04]  /*0e60*/  UIADD3.X UR35, UPT, UPT, URZ, URZ, URZ, UP0, !UPT ;  /* 0x000000ffff237290 */ /* 0x000fc800087fe4ff */
[----:B------:R-:W-:-:S04]  /*0e70*/  UIMAD.WIDE.U32 UR34, UR6, UR19, UR34 ;  /* 0x00000013062272a5 */ /* 0x000fc8000f8e0022 */
[----:B------:R-:W-:-:S03]  /*0e80*/  UISETP.GT.U32.AND UP0, UPT, UR35, UR19, UPT ;  /* 0x000000132300728c */ /* 0x000fc6000bf04070 */
[----:B------:R-:W-:-:S06]  /*0e90*/  UMOV UR5, UR35 ;  /* 0x0000002300057c82 */ /* 0x000fcc0008000000 */
[----:B------:R-:W-:Y:S05]  /*0ea0*/  BRA.U UP0, `(.L_x_1) ;  /* 0x0000000100947547 */ /* 0x000fea000b800000 */
[----:B------:R-:W-:Y:S01]  /*0eb0*/  UISETP.GE.U32.AND UP0, UPT, UR5, UR19, UPT ;  /* 0x000000130500728c */ /* 0x000fe2000bf06070 */
[----:B------:R-:W-:Y:S01]  /*0ec0*/  MOV R8, UR34 ;  /* 0x0000002200087c02 */ /* 0x000fe20008000f00 */
[----:B------:R-:W-:Y:S01]  /*0ed0*/  IMAD.U32 R7, RZ, RZ, UR29 ;  /* 0x0000001dff077e24 */ /* 0x000fe2000f8e00ff */
[----:B------:R-:W-:Y:S01]  /*0ee0*/  MOV R6, UR28 ;  /* 0x0000001c00067c02 */ /* 0x000fe20008000f00 */
[----:B------:R-:W-:Y:S01]  /*0ef0*/  IMAD.U32 R4, RZ, RZ, UR30 ;  /* 0x0000001eff047e24 */ /* 0x000fe2000f8e00ff */
[----:B------:R-:W-:Y:S01]  /*0f00*/  MOV R5, UR31 ;  /* 0x0000001f00057c02 */ /* 0x000fe20008000f00 */
[----:B------:R-:W-:Y:S01]  /*0f10*/  IMAD.U32 R2, RZ, RZ, UR32 ;  /* 0x00000020ff027e24 */ /* 0x000fe2000f8e00ff */
[----:B------:R-:W-:Y:S01]  /*0f20*/  UMOV UR4, UR10 ;  /* 0x0000000a00047c82 */ /* 0x000fe20008000000 */
[----:B------:R-:W-:Y:S01]  /*0f30*/  IMAD.U32 R3, RZ, RZ, UR33 ;  /* 0x00000021ff037e24 */ /* 0x000fe2000f8e00ff */
[----:B------:R-:W-:Y:S01]  /*0f40*/  UMOV UR6, UR20 ;  /* 0x0000001400067c82 */ /* 0x000fe20008000000 */
[----:B------:R-:W-:Y:S01]  /*0f50*/  IMAD.U32 R9, RZ, RZ, UR35 ;  /* 0x00000023ff097e24 */ /* 0x000fe2000f8e00ff */
[----:B------:R-:W-:Y:S01]  /*0f60*/  UMOV UR8, UR26 ;  /* 0x0000001a00087c82 */ /* 0x000fe20008000000 */
[----:B------:R-:W-:Y:S01]  /*0f70*/  IMAD.MOV.U32 R0, RZ, RZ, R8 ;  /* 0x000000ffff007224 */ /* 0x000fe200078e0008 */
[----:B------:R-:W-:Y:S06]  /*0f80*/  BRA.U !UP0, `(.L_x_2) ;  /* 0x0000000108c87547 */ /* 0x000fec000b800000 */
[----:B------:R-:W-:-:S13]  /*0f90*/  ISETP.LE.U32.AND P0, PT, R0, UR18, PT ;  /* 0x0000001200007c0c */ /* 0x000fda000bf03070 */
[----:B------:R-:W-:Y:S05]  /*0fa0*/  @!P0 BRA `(.L_x_1) ;  /* 0x0000000000548947 */ /* 0x000fea0003800000 */
[----:B------:R-:W-:-:S13]  /*0fb0*/  ISETP.LT.U32.AND P0, PT, R0, UR18, PT ;  /* 0x0000001200007c0c */ /* 0x000fda000bf01070 */
[----:B------:R-:W-:Y:S05]  /*0fc0*/  @P0 BRA `(.L_x_2) ;  /* 0x0000000000b80947 */ /* 0x000fea0003800000 */
        /* <DEDUP_REMOVED lines=12> */
[----:B------:R-:W-:-:S09]  /*1090*/  UISETP.LE.U32.AND UP0, UPT, UR8, UR14, UPT ;  /* 0x0000000e0800728c */ /* 0x000fd2000bf03070 */
[----:B------:R-:W-:Y:S05]  /*10a0*/  BRA.U !UP0, `(.L_x_1) ;  /* 0x0000000108147547 */ /* 0x000fea000b800000 */
[----:B------:R-:W-:-:S04]  /*10b0*/  UISETP.LT.U32.AND UP0, UPT, UR4, UR12, UPT ;  /* 0x0000000c0400728c */ /* 0x000fc8000bf01070 */
[----:B------:R-:W-:-:S04]  /*10c0*/  UISETP.GT.U32.OR UP0, UPT, UR13, UR6, UP0 ;  /* 0x000000060d00728c */ /* 0x000fc80008704470 */
[----:B------:R-:W-:-:S04]  /*10d0*/  UISETP.LE.U32.AND UP0, UPT, UR6, UR13, UP0 ;  /* 0x0000000d0600728c */ /* 0x000fc80008703070 */
[----:B------:R-:W-:-:S09]  /*10e0*/  UISETP.LT.U32.OR UP0, UPT, UR8, UR14, UP0 ;  /* 0x0000000e0800728c */ /* 0x000fd20008701470 */
[----:B------:R-:W-:Y:S05]  /*10f0*/  BRA.U UP0, `(.L_x_2) ;  /* 0x00000001006c7547 */ /* 0x000fea000b800000 */
.L_x_1:
[----:B------:R-:W-:-:S03]  /*1100*/  UIADD3 UR4, UP0, UPT, UR10, -UR12, URZ ;  /* 0x8000000c0a047290 */ /* 0x000fc6000ff1e0ff */
[----:B------:R-:W-:Y:S01]  /*1110*/  UMOV UR10, 0xffffffff ;  /* 0xffffffff000a7882 */ /* 0x000fe20000000000 */
[----:B------:R-:W-:-:S04]  /*1120*/  UIADD3.X UR6, UPT, UPT, URZ, -0x1, URZ, UP0, !UPT ;  /* 0xffffffffff067890 */ /* 0x000fc800087fe4ff */
[----:B------:R-:W-:-:S04]  /*1130*/  USHF.R.U32.HI UR6, URZ, 0x1f, UR6 ;  /* 0x0000001fff067899 */ /* 0x000fc80008011606 */
[----:B------:R-:W-:-:S04]  /*1140*/  UIADD3 UR6, UP0, UP1, UR20, -UR6, -UR13 ;  /* 0x8000000614067290 */ /* 0x000fc8000f91e80d */
[----:B------:R-:W-:-:S04]  /*1150*/  UIADD3.X UR8, UPT, UPT, URZ, -0x1, UR10, UP0, UP1 ;  /* 0xffffffffff087890 */ /* 0x000fc800087e240a */
[----:B------:R-:W-:-:S04]  /*1160*/  USHF.R.U32.HI UR8, URZ, 0x1f, UR8 ;  /* 0x0000001fff087899 */ /* 0x000fc80008011608 */
[----:B------:R-:W-:-:S04]  /*1170*/  UIADD3 UR8, UP0, UP1, UR26, -UR8, -UR14 ;  /* 0x800000081a087290 */ /* 0x000fc8000f91e80e */
[----:B------:R-:W-:-:S04]  /*1180*/  UIADD3.X UR7, UPT, UPT, URZ, -0x1, UR10, UP0, UP1 ;  /* 0xffffffffff077890 */ /* 0x000fc800087e240a */
[----:B------:R-:W-:-:S04]  /*1190*/  USHF.R.U32.HI UR7, URZ, 0x1f, UR7 ;  /* 0x0000001fff077899 */ /* 0x000fc80008011607 */
[----:B------:R-:W-:-:S04]  /*11a0*/  UIADD3 UR28, UP0, UP1, UR28, -UR7, -UR15 ;  /* 0x800000071c1c7290 */ /* 0x000fc8000f91e80f */
[----:B------:R-:W-:Y:S02]  /*11b0*/  UIADD3.X UR7, UPT, UPT, URZ, -0x1, UR10, UP0, UP1 ;  /* 0xffffffffff077890 */ /* 0x000fe400087e240a */
[----:B------:R-:W-:Y:S02]  /*11c0*/  MOV R6, UR28 ;  /* 0x0000001c00067c02 */ /* 0x000fe40008000f00 */
[----:B------:R-:W-:-:S04]  /*11d0*/  USHF.R.U32.HI UR7, URZ, 0x1f, UR7 ;  /* 0x0000001fff077899 */ /* 0x000fc80008011607 */
[----:B------:R-:W-:-:S04]  /*11e0*/  UIADD3 UR30, UP0, UP1, UR30, -UR7, -UR16 ;  /* 0x800000071e1e7290 */ /* 0x000fc8000f91e810 */
[----:B------:R-:W-:Y:S02]  /*11f0*/  UIADD3.X UR7, UPT, UPT, URZ, -0x1, UR10, UP0, UP1 ;  /* 0xffffffffff077890 */ /* 0x000fe400087e240a */
[----:B------:R-:W-:Y:S02]  /*1200*/  IMAD.U32 R4, RZ, RZ, UR30 ;  /* 0x0000001eff047e24 */ /* 0x000fe4000f8e00ff */
[----:B------:R-:W-:-:S04]  /*1210*/  USHF.R.U32.HI UR7, URZ, 0x1f, UR7 ;  /* 0x0000001fff077899 */ /* 0x000fc80008011607 */
[----:B------:R-:W-:-:S04]  /*1220*/  UIADD3 UR32, UP0, UP1, UR32, -UR7, -UR17 ;  /* 0x8000000720207290 */ /* 0x000fc8000f91e811 */
[----:B------:R-:W-:Y:S02]  /*1230*/  UIADD3.X UR9, UPT, UPT, URZ, -0x1, UR10, UP0, UP1 ;  /* 0xffffffffff097890 */ /* 0x000fe400087e240a */
[----:B------:R-:W-:Y:S02]  /*1240*/  IMAD.U32 R2, RZ, RZ, UR32 ;  /* 0x00000020ff027e24 */ /* 0x000fe4000f8e00ff */
[----:B------:R-:W-:-:S04]  /*1250*/  USHF.R.U32.HI UR9, URZ, 0x1f, UR9 ;  /* 0x0000001fff097899 */ /* 0x000fc80008011609 */
[----:B------:R-:W-:-:S04]  /*1260*/  UIADD3 UR9, UP0, UP1, UR34, -UR9, -UR18 ;  /* 0x8000000922097290 */ /* 0x000fc8000f91e812 */
[----:B------:R-:W-:Y:S02]  /*1270*/  UIADD3.X UR7, UPT, UPT, URZ, -0x1, UR10, UP0, UP1 ;  /* 0xffffffffff077890 */ /* 0x000fe400087e240a */
[----:B------:R-:W-:Y:S02]  /*1280*/  MOV R0, UR9 ;  /* 0x0000000900007c02 */ /* 0x000fe40008000f00 */
[----:B------:R-:W-:-:S04]  /*1290*/  USHF.R.U32.HI UR7, URZ, 0x1f, UR7 ;  /* 0x0000001fff077899 */ /* 0x000fc80008011607 */
[----:B------:R-:W-:-:S12]  /*12a0*/  UIADD3 UR5, UPT, UPT, UR5, -UR19, -UR7 ;  /* 0x8000001305057290 */ /* 0x000fd8000fffe807 */
.L_x_2:
[----:B------:R-:W2:Y:S04]  /*12b0*/  LDG.E R16, desc[UR22][R10.64+0x20] ;  /* 0x000020160a107981 */ /* 0x000ea8000c1e1900 */
[----:B------:R-:W3:Y:S04]  /*12c0*/  LDG.E R7, desc[UR22][R10.64+0x24] ;  /* 0x000024160a077981 */ /* 0x000ee8000c1e1900 */
[----:B------:R-:W4:Y:S04]  /*12d0*/  LDG.E R13, desc[UR22][R10.64+0x28] ;  /* 0x000028160a0d7981 */ /* 0x000f28000c1e1900 */
[----:B------:R-:W5:Y:S04]  /*12e0*/  LDG.E R8, desc[UR22][R10.64+0x2c] ;  /* 0x00002c160a087981 */ /* 0x000f68000c1e1900 */
[----:B------:R-:W5:Y:S04]  /*12f0*/  LDG.E R12, desc[UR22][R10.64+0x30] ;  /* 0x000030160a0c7981 */ /* 0x000f68000c1e1900 */
[----:B------:R-:W5:Y:S04]  /*1300*/  LDG.E R3, desc[UR22][R10.64+0x34] ;  /* 0x000034160a037981 */ /* 0x000f68000c1e1900 */
[----:B------:R-:W5:Y:S04]  /*1310*/  LDG.E R9, desc[UR22][R10.64+0x38] ;  /* 0x000038160a097981 */ /* 0x000f68000c1e1900 */
[----:B------:R4:W5:Y:S01]  /*1320*/  LDG.E R5, desc[UR22][R10.64+0x3c] ;  /* 0x00003c160a057981 */ /* 0x000962000c1e1900 */
[----:B------:R-:W-:Y:S01]  /*1330*/  IMAD.MOV.U32 R17, RZ, RZ, RZ ;  /* 0x000000ffff117224 */ /* 0x000fe200078e00ff */
[----:B------:R-:W-:Y:S01]  /*1340*/  UMOV UR7, URZ ;  /* 0x000000ff00077c82 */ /* 0x000fe20008000000 */
[----:B------:R-:W-:Y:S01]  /*1350*/  UMOV UR9, URZ ;  /* 0x000000ff00097c82 */ /* 0x000fe20008000000 */
[----:B------:R-:W-:Y:S01]  /*1360*/  UMOV UR10, URZ ;  /* 0x000000ff000a7c82 */ /* 0x000fe20008000000 */
[----:B------:R-:W-:Y:S01]  /*1370*/  UMOV UR11, URZ ;  /* 0x000000ff000b7c82 */ /* 0x000fe20008000000 */
[----:B------:R-:W-:Y:S01]  /*1380*/  UMOV UR20, URZ ;  /* 0x000000ff00147c82 */ /* 0x000fe20008000000 */
[----:B--2---:R-:W-:-:S04]  /*1390*/  IMAD R14, R16, UR24, RZ ;  /* 0x00000018100e7c24 */ /* 0x004fc8000f8e02ff */
[----:B------:R-:W-:-:S04]  /*13a0*/  IMAD.HI.U32 R16, R14, UR12, R16 ;  /* 0x0000000c0e107c27 */ /* 0x000fc8000f8e0010 */
[----:B------:R-:W-:-:S05]  /*13b0*/  VIADD R16, R16, UR7 ;  /* 0x0000000710107c36 */ /* 0x000fca0008000000 */
[----:B---3--:R-:W-:-:S04]  /*13c0*/  IADD3 R16, P0, PT, R7, R16, RZ ;  /* 0x0000001007107210 */ /* 0x008fc80007f1e0ff */
[----:B------:R-:W-:-:S03]  /*13d0*/  IADD3.X R17, PT, PT, RZ, RZ, RZ, P0, !PT ;  /* 0x000000ffff117210 */ /* 0x000fc600007fe4ff */
[----:B------:R-:W-:-:S04]  /*13e0*/  IMAD.WIDE.U32 R16, R14, UR13, R16 ;  /* 0x0000000d0e107c25 */ /* 0x000fc8000f8e0010 */
[----:B------:R-:W-:Y:S02]  /*13f0*/  VIADD R18, R17, UR9 ;  /* 0x0000000911127c36 */ /* 0x000fe40008000000 */
[----:B------:R-:W-:Y:S02]  /*1400*/  HFMA2 R17, -RZ, RZ, 0, 0 ;  /* 0x00000000ff117431 */ /* 0x000fe400000001ff */
[----:B------:R-:W-:Y:S01]  /*1410*/  IMAD R7, R16, UR24, RZ ;  /* 0x0000001810077c24 */ /* 0x000fe2000f8e02ff */
[----:B----4-:R-:W-:-:S05]  /*1420*/  IADD3 R10, P0, PT, R13, R18, RZ ;  /* 0x000000120d0a7210 */ /* 0x010fca0007f1e0ff */
[----:B------:R-:W-:Y:S02]  /*1430*/  IMAD.X R11, RZ, RZ, RZ, P0 ;  /* 0x000000ffff0b7224 */ /* 0x000fe400000e06ff */
[----:B------:R-:W-:-:S04]  /*1440*/  IMAD.HI.U32 R13, R7, UR12, R16 ;  /* 0x0000000c070d7c27 */ /* 0x000fc8000f8e0010 */
[----:B------:R-:W-:-:S04]  /*1450*/  IMAD.WIDE.U32 R10, R14, UR14, R10 ;  /* 0x0000000e0e0a7c25 */ /* 0x000fc8000f8e000a */
[----:B------:R-:W-:Y:S02]  /*1460*/  VIADD R13, R13, UR7 ;  /* 0x000000070d0d7c36 */ /* 0x000fe40008000000 */
[----:B------:R-:W-:-:S03]  /*1470*/  VIADD R17, R11, UR10 ;  /* 0x0000000a0b117c36 */ /* 0x000fc60008000000 */
[----:B------:R-:W-:Y:S02]  /*1480*/  IADD3 R10, P1, PT, R13, R10, RZ ;  /* 0x0000000a0d0a7210 */ /* 0x000fe40007f3e0ff */
[----:B-----5:R-:W-:Y:S02]  /*1490*/  IADD3 R16, P0, PT, R8, R17, RZ ;  /* 0x0000001108107210 */ /* 0x020fe40007f1e0ff */
[----:B------:R-:W-:-:S03]  /*14a0*/  IADD3.X R11, PT, PT, RZ, RZ, RZ, P1, !PT ;  /* 0x000000ffff0b7210 */ /* 0x000fc60000ffe4ff */
[----:B------:R-:W-:Y:S02]  /*14b0*/  IMAD.X R17, RZ, RZ, RZ, P0 ;  /* 0x000000ffff117224 */ /* 0x000fe400000e06ff */
[----:B------:R-:W-:-:S04]  /*14c0*/  IMAD.WIDE.U32 R10, R7, UR13, R10 ;  /* 0x0000000d070a7c25 */ /* 0x000fc8000f8e000a */
[----:B------:R-:W-:-:S04]  /*14d0*/  IMAD.WIDE.U32 R16, R14, UR15, R16 ;  /* 0x0000000f0e107c25 */ /* 0x000fc8000f8e0010 */
[----:B------:R-:W-:Y:S01]  /*14e0*/  VIADD R11, R11, UR9 ;  /* 0x000000090b0b7c36 */ /* 0x000fe20008000000 */
[----:B------:R-:W-:Y:S01]  /*14f0*/  IADD3 R13, PT, PT, R17, UR9, RZ ;  /* 0x00000009110d7c10 */ /* 0x000fe2000fffe0ff */
[----:B------:R-:W-:-:S03]  /*1500*/  IMAD R8, R10, UR24, RZ ;  /* 0x000000180a087c24 */ /* 0x000fc6000f8e02ff */
[----:B------:R-:W-:Y:S01]  /*1510*/  IADD3 R16, P1, PT, R11, R16, RZ ;  /* 0x000000100b107210 */ /* 0x000fe20007f3e0ff */
[----:B------:R-:W-:Y:S01]  /*1520*/  IMAD.MOV.U32 R11, RZ, RZ, RZ ;  /* 0x000000ffff0b7224 */ /* 0x000fe200078e00ff */
[----:B------:R-:W-:-:S03]  /*1530*/  IADD3 R12, P0, PT, R12, R13, RZ ;  /* 0x0000000d0c0c7210 */ /* 0x000fc60007f1e0ff */
[----:B------:R-:W-:Y:S01]  /*1540*/  IMAD.X R17, RZ, RZ, RZ, P1 ;  /* 0x000000ffff117224 */ /* 0x000fe200008e06ff */
[----:B------:R-:W-:Y:S01]  /*1550*/  IADD3.X R13, PT, PT, RZ, RZ, RZ, P0, !PT ;  /* 0x000000ffff0d7210 */ /* 0x000fe200007fe4ff */
[----:B------:R-:W-:-:S04]  /*1560*/  IMAD.HI.U32 R11, R8, UR12, R10 ;  /* 0x0000000c080b7c27 */ /* 0x000fc8000f8e000a */
[----:B------:R-:W-:-:S04]  /*1570*/  IMAD.WIDE.U32 R16, R7, UR14, R16 ;  /* 0x0000000e07107c25 */ /* 0x000fc8000f8e0010 */
[----:B------:R-:W-:Y:S02]  /*1580*/  VIADD R11, R11, UR7 ;  /* 0x000000070b0b7c36 */ /* 0x000fe40008000000 */
[----:B------:R-:W-:-:S03]  /*1590*/  IMAD.WIDE.U32 R12, R14, UR16, R12 ;  /* 0x000000100e0c7c25 */ /* 0x000fc6000f8e000c */
[----:B------:R-:W-:Y:S01]  /*15a0*/  IADD3 R16, P0, PT, R11, R16, RZ ;  /* 0x000000100b107210 */ /* 0x000fe20007f1e0ff */
[----:B------:R-:W-:Y:S01]  /*15b0*/  VIADD R17, R17, UR10 ;  /* 0x0000000a11117c36 */ /* 0x000fe20008000000 */
[----:B------:R-:W-:-:S04]  /*15c0*/  IADD3 R10, PT, PT, R13, UR11, RZ ;  /* 0x0000000b0d0a7c10 */ /* 0x000fc8000fffe0ff */
[----:B------:R-:W-:Y:S01]  /*15d0*/  IADD3 R18, P1, PT, R17, R12, RZ ;  /* 0x0000000c11127210 */ /* 0x000fe20007f3e0ff */
[----:B------:R-:W-:Y:S01]  /*15e0*/  IMAD.X R17, RZ, RZ, RZ, P0 ;  /* 0x000000ffff117224 */ /* 0x000fe200000e06ff */
[----:B------:R-:W-:-:S03]  /*15f0*/  IADD3 R10, P0, PT, R3, R10, RZ ;  /* 0x0000000a030a7210 */ /* 0x000fc60007f1e0ff */
[----:B------:R-:W-:Y:S01]  /*1600*/  IMAD.X R19, RZ, RZ, RZ, P1 ;  /* 0x000000ffff137224 */ /* 0x000fe200008e06ff */
[----:B------:R-:W-:Y:S01]  /*1610*/  IADD3.X R11, PT, PT, RZ, RZ, RZ, P0, !PT ;  /* 0x000000ffff0b7210 */ /* 0x000fe200007fe4ff */
[----:B------:R-:W-:-:S04]  /*1620*/  IMAD.WIDE.U32 R12, R8, UR13, R16 ;  /* 0x0000000d080c7c25 */ /* 0x000fc8000f8e0010 */
[----:B------:R-:W-:-:S04]  /*1630*/  IMAD.WIDE.U32 R16, R7, UR15, R18 ;  /* 0x0000000f07107c25 */ /* 0x000fc8000f8e0012 */
[----:B------:R-:W-:Y:S02]  /*1640*/  VIADD R3, R13, UR11 ;  /* 0x0000000b0d037c36 */ /* 0x000fe40008000000 */
[----:B------:R-:W-:-:S03]  /*1650*/  IMAD.WIDE.U32 R10, R14, UR17, R10 ;  /* 0x000000110e0a7c25 */ /* 0x000fc6000f8e000a */
[----:B------:R-:W-:Y:S01]  /*1660*/  IADD3 R16, P0, PT, R3, R16, RZ ;  /* 0x0000001003107210 */ /* 0x000fe20007f1e0ff */
[----:B------:R-:W-:Y:S01]  /*1670*/  VIADD R13, R17, UR9 ;  /* 0x00000009110d7c36 */ /* 0x000fe20008000000 */
[----:B------:R-:W-:Y:S01]  /*1680*/  IADD3 R18, PT, PT, R11, UR11, RZ ;  /* 0x0000000b0b127c10 */ /* 0x000fe2000fffe0ff */
[----:B------:R-:W-:Y:S02]  /*1690*/  IMAD R3, R12, UR24, RZ ;  /* 0x000000180c037c24 */ /* 0x000fe4000f8e02ff */
[----:B------:R-:W-:Y:S01]  /*16a0*/  IMAD.X R17, RZ, RZ, RZ, P0 ;  /* 0x000000ffff117224 */ /* 0x000fe200000e06ff */
[----:B------:R-:W-:Y:S01]  /*16b0*/  IADD3 R10, P1, PT, R13, R10, RZ ;  /* 0x0000000a0d0a7210 */ /* 0x000fe20007f3e0ff */
[----:B------:R-:W-:Y:S01]  /*16c0*/  IMAD.MOV.U32 R13, RZ, RZ, RZ ;  /* 0x000000ffff0d7224 */ /* 0x000fe200078e00ff */
[----:B------:R-:W-:Y:S01]  /*16d0*/  IADD3 R18, P0, PT, R9, R18, RZ ;  /* 0x0000001209127210 */ /* 0x000fe20007f1e0ff */
[----:B------:R-:W-:Y:S01]  /*16e0*/  IMAD.WIDE.U32 R16, R8, UR14, R16 ;  /* 0x0000000e08107c25 */ /* 0x000fe2000f8e0010 */
[----:B------:R-:W-:-:S03]  /*16f0*/  IADD3.X R11, PT, PT, RZ, RZ, RZ, P1, !PT ;  /* 0x000000ffff0b7210 */ /* 0x000fc60000ffe4ff */
[----:B------:R-:W-:Y:S01]  /*1700*/  IMAD.HI.U32 R13, R3, UR12, R12 ;  /* 0x0000000c030d7c27 */ /* 0x000fe2000f8e000c */
[----:B------:R-:W-:-:S03]  /*1710*/  IADD3 R17, PT, PT, R17, UR10, RZ ;  /* 0x0000000a11117c10 */ /* 0x000fc6000fffe0ff */
[----:B------:R-:W-:Y:S02]  /*1720*/  VIADD R13, R13, UR7 ;  /* 0x000000070d0d7c36 */ /* 0x000fe40008000000 */
[----:B------:R-:W-:Y:S02]  /*1730*/  IMAD.X R19, RZ, RZ, RZ, P0 ;  /* 0x000000ffff137224 */ /* 0x000fe400000e06ff */
[----:B------:R-:W-:Y:S01]  /*1740*/  IMAD.WIDE.U32 R10, R7, UR16, R10 ;  /* 0x00000010070a7c25 */ /* 0x000fe2000f8e000a */
[----:B------:R-:W-:-:S03]  /*1750*/  IADD3 R12, P0, PT, R13, R16, RZ ;  /* 0x000000100d0c7210 */ /* 0x000fc60007f1e0ff */
[----:B------:R-:W-:Y:S01]  /*1760*/  IMAD.WIDE.U32 R18, R14, UR18, R18 ;  /* 0x000000120e127c25 */ /* 0x000fe2000f8e0012 */
[----:B------:R-:W-:-:S03]  /*1770*/  IADD3 R20, P1, PT, R17, R10, RZ ;  /* 0x0000000a11147210 */ /* 0x000fc60007f3e0ff */
[----:B------:R-:W-:Y:S02]  /*1780*/  VIADD R9, R11, UR11 ;  /* 0x0000000b0b097c36 */ /* 0x000fe40008000000 */
[----:B------:R-:W-:Y:S02]  /*1790*/  IMAD.X R13, RZ, RZ, RZ, P0 ;  /* 0x000000ffff0d7224 */ /* 0x000fe400000e06ff */
[----:B------:R-:W-:Y:S01]  /*17a0*/  IMAD.X R21, RZ, RZ, RZ, P1 ;  /* 0x000000ffff157224 */ /* 0x000fe200008e06ff */
[----:B------:R-:W-:Y:S01]  /*17b0*/  IADD3 R16, P0, PT, R9, R18, RZ ;  /* 0x0000001209107210 */ /* 0x000fe20007f1e0ff */
[----:B------:R-:W-:Y:S01]  /*17c0*/  IMAD.WIDE.U32 R10, R3, UR13, R12 ;  /* 0x0000000d030a7c25 */ /* 0x000fe2000f8e000c */
[----:B------:R-:W-:-:S03]  /*17d0*/  IADD3 R18, PT, PT, R19, UR11, RZ ;  /* 0x0000000b13127c10 */ /* 0x000fc6000fffe0ff */
[----:B------:R-:W-:Y:S01]  /*17e0*/  IMAD.X R17, RZ, RZ, RZ, P0 ;  /* 0x000000ffff117224 */ /* 0x000fe200000e06ff */
[----:B------:R-:W-:Y:S01]  /*17f0*/  IADD3 R18, P0, PT, R5, R18, RZ ;  /* 0x0000001205127210 */ /* 0x000fe20007f1e0ff */
[----:B------:R-:W-:Y:S01]  /*1800*/  IMAD.WIDE.U32 R12, R8, UR15, R20 ;  /* 0x0000000f080c7c25 */ /* 0x000fe2000f8e0014 */
[----:B------:R-:W-:-:S03]  /*1810*/  IADD3 R5, PT, PT, R11, UR20, RZ ;  /* 0x000000140b057c10 */ /* 0x000fc6000fffe0ff */
[----:B------:R-:W-:Y:S01]  /*1820*/  IMAD.WIDE.U32 R20, R7, UR17, R16 ;  /* 0x0000001107147c25 */ /* 0x000fe2000f8e0010 */
[----:B------:R-:W-:-:S03]  /*1830*/  IADD3 R16, P1, PT, R5, R12, RZ ;  /* 0x0000000c05107210 */ /* 0x000fc60007f3e0ff */
[----:B------:R-:W-:Y:S01]  /*1840*/  VIADD R13, R13, UR9 ;  /* 0x000000090d0d7c36 */ /* 0x000fe20008000000 */
[----:B------:R-:W-:Y:S01]  /*1850*/  IADD3 R21, PT, PT, R21, UR20, RZ ;  /* 0x0000001415157c10 */ /* 0x000fe2000fffe0ff */
[----:B------:R-:W-:Y:S02]  /*1860*/  IMAD.X R19, RZ, RZ, RZ, P0 ;  /* 0x000000ffff137224 */ /* 0x000fe400000e06ff */
[----:B------:R-:W-:Y:S01]  /*1870*/  IMAD R5, R10, UR24, RZ ;  /* 0x000000180a057c24 */ /* 0x000fe2000f8e02ff */
[----:B------:R-:W-:Y:S01]  /*1880*/  IADD3 R12, P0, PT, R13, R20, RZ ;  /* 0x000000140d0c7210 */ /* 0x000fe20007f1e0ff */
[----:B------:R-:W-:Y:S02]  /*1890*/  IMAD.MOV.U32 R11, RZ, RZ, RZ ;  /* 0x000000ffff0b7224 */ /* 0x000fe400078e00ff */
[----:B------:R-:W-:Y:S01]  /*18a0*/  IMAD.WIDE.U32 R14, R14, UR19, R18 ;  /* 0x000000130e0e7c25 */ /* 0x000fe2000f8e0012 */
[----:B------:R-:W-:-:S03]  /*18b0*/  IADD3.X R13, PT, PT, RZ, RZ, RZ, P0, !PT ;  /* 0x000000ffff0d7210 */ /* 0x000fc600007fe4ff */
[----:B------:R-:W-:Y:S01]  /*18c0*/  IMAD.X R17, RZ, RZ, RZ, P1 ;  /* 0x000000ffff117224 */ /* 0x000fe200008e06ff */
[----:B------:R-:W-:Y:S01]  /*18d0*/  IADD3 R18, P0, PT, R14, R21, RZ ;  /* 0x000000150e127210 */ /* 0x000fe20007f1e0ff */
[----:B------:R-:W-:-:S04]  /*18e0*/  IMAD.HI.U32 R11, R5, UR12, R10 ;  /* 0x0000000c050b7c27 */ /* 0x000fc8000f8e000a */
[----:B------:R-:W-:-:S04]  /*18f0*/  IMAD.WIDE.U32 R16, R3, UR14, R16 ;  /* 0x0000000e03107c25 */ /* 0x000fc8000f8e0010 */
[----:B------:R-:W-:Y:S01]  /*1900*/  VIADD R11, R11, UR7 ;  /* 0x000000070b0b7c36 */ /* 0x000fe20008000000 */
[----:B------:R-:W-:Y:S01]  /*1910*/  IADD3 R17, PT, PT, R17, UR10, RZ ;  /* 0x0000000a11117c10 */ /* 0x000fe2000fffe0ff */
[----:B------:R-:W-:Y:S02]  /*1920*/  IMAD.X R19, RZ, RZ, RZ, P0 ;  /* 0x000000ffff137224 */ /* 0x000fe400000e06ff */
[----:B------:R-:W-:Y:S01]  /*1930*/  IMAD.WIDE.U32 R12, R8, UR16, R12 ;  /* 0x00000010080c7c25 */ /* 0x000fe2000f8e000c */
[----:B------:R-:W-:-:S03]  /*1940*/  IADD3 R10, P1, PT, R11, R16, RZ ;  /* 0x000000100b0a7210 */ /* 0x000fc60007f3e0ff */
[----:B------:R-:W-:Y:S01]  /*1950*/  IMAD.WIDE.U32 R18, R7, UR18, R18 ;  /* 0x0000001207127c25 */ /* 0x000fe2000f8e0012 */
[----:B------:R-:W-:-:S03]  /*1960*/  IADD3 R12, P0, PT, R17, R12, RZ ;  /* 0x0000000c110c7210 */ /* 0x000fc60007f1e0ff */
[----:B------:R-:W-:Y:S01]  /*1970*/  VIADD R9, R13, UR20 ;  /* 0x000000140d097c36 */ /* 0x000fe20008000000 */
[----:B------:R-:W-:Y:S01]  /*1980*/  IADD3 R14, PT, PT, R19, UR11, RZ ;  /* 0x0000000b130e7c10 */ /* 0x000fe2000fffe0ff */
[----:B------:R-:W-:Y:S02]  /*1990*/  IMAD.X R11, RZ, RZ, RZ, P1 ;  /* 0x000000ffff0b7224 */ /* 0x000fe400008e06ff */
[----:B------:R-:W-:Y:S01]  /*19a0*/  IMAD.X R13, RZ, RZ, RZ, P0 ;  /* 0x000000ffff0d7224 */ /* 0x000fe200000e06ff */
[----:B------:R-:W-:Y:S01]  /*19b0*/  IADD3 R16, P1, PT, R9, R18, RZ ;  /* 0x0000001209107210 */ /* 0x000fe20007f3e0ff */
[----:B------:R-:W-:Y:S01]  /*19c0*/  IMAD.WIDE.U32 R10, R5, UR13, R10 ;  /* 0x0000000d050a7c25 */ /* 0x000fe2000f8e000a */
[----:B------:R-:W-:Y:S02]  /*19d0*/  IADD3 R14, P0, PT, R15, R14, RZ ;  /* 0x0000000e0f0e7210 */ /* 0x000fe40007f1e0ff */
[----:B------:R-:W-:Y:S01]  /*19e0*/  IADD3.X R17, PT, PT, RZ, RZ, RZ, P1, !PT ;  /* 0x000000ffff117210 */ /* 0x000fe20000ffe4ff */
[----:B------:R-:W-:-:S04]  /*19f0*/  IMAD.WIDE.U32 R12, R3, UR15, R12 ;  /* 0x0000000f030c7c25 */ /* 0x000fc8000f8e000c */
[----:B------:R-:W-:Y:S02]  /*1a00*/  VIADD R9, R11, UR20 ;  /* 0x000000140b097c36 */ /* 0x000fe40008000000 */
[----:B------:R-:W-:Y:S02]  /*1a10*/  IMAD.X R15, RZ, RZ, RZ, P0 ;  /* 0x000000ffff0f7224 */ /* 0x000fe400000e06ff */
[----:B------:R-:W-:Y:S01]  /*1a20*/  IMAD.WIDE.U32 R16, R8, UR17, R16 ;  /* 0x0000001108107c25 */ /* 0x000fe2000f8e0010 */
[----:B------:R-:W-:-:S03]  /*1a30*/  IADD3 R12, P0, PT, R9, R12, RZ ;  /* 0x0000000c090c7210 */ /* 0x000fc60007f1e0ff */
[----:B------:R-:W-:Y:S01]  /*1a40*/  VIADD R9, R13, UR9 ;  /* 0x000000090d097c36 */ /* 0x000fe20008000000 */
[----:B------:R-:W-:Y:S01]  /*1a50*/  IADD3.X R13, PT, PT, RZ, RZ, RZ, P0, !PT ;  /* 0x000000ffff0d7210 */ /* 0x000fe200007fe4ff */
[----:B------:R-:W-:-:S03]  /*1a60*/  IMAD.WIDE.U32 R14, R7, UR19, R14 ;  /* 0x00000013070e7c25 */ /* 0x000fc6000f8e000e */
[----:B------:R-:W-:Y:S01]  /*1a70*/  IADD3 R16, P1, PT, R9, R16, RZ ;  /* 0x0000001009107210 */ /* 0x000fe20007f3e0ff */
[----:B------:R-:W-:Y:S02]  /*1a80*/  IMAD R7, R10, UR24, RZ ;  /* 0x000000180a077c24 */ /* 0x000fe4000f8e02ff */
[----:B------:R-:W-:Y:S02]  /*1a90*/  VIADD R17, R17, UR20 ;  /* 0x0000001411117c36 */ /* 0x000fe40008000000 */
[----:B------:R-:W-:Y:S02]  /*1aa0*/  IMAD.MOV.U32 R11, RZ, RZ, RZ ;  /* 0x000000ffff0b7224 */ /* 0x000fe400078e00ff */
[----:B------:R-:W-:-:S04]  /*1ab0*/  IMAD.WIDE.U32 R12, R5, UR14, R12 ;  /* 0x0000000e050c7c25 */ /* 0x000fc8000f8e000c */
[----:B------:R-:W-:Y:S01]  /*1ac0*/  IMAD.HI.U32 R9, R7, UR12, R10 ;  /* 0x0000000c07097c27 */ /* 0x000fe2000f8e000a */
[----:B------:R-:W-:Y:S02]  /*1ad0*/  IADD3 R10, P0, PT, R14, R17, RZ ;  /* 0x000000110e0a7210 */ /* 0x000fe40007f1e0ff */
[----:B------:R-:W-:Y:S01]  /*1ae0*/  IADD3.X R17, PT, PT, RZ, RZ, RZ, P1, !PT ;  /* 0x000000ffff117210 */ /* 0x000fe20000ffe4ff */
[----:B------:R-:W-:Y:S01]  /*1af0*/  VIADD R9, R9, UR7 ;  /* 0x0000000709097c36 */ /* 0x000fe20008000000 */
[----:B------:R-:W-:Y:S01]  /*1b00*/  IADD3 R13, PT, PT, R13, UR10, RZ ;  /* 0x0000000a0d0d7c10 */ /* 0x000fe2000fffe0ff */
[----:B------:R-:W-:Y:S02]  /*1b10*/  IMAD.X R11, RZ, RZ, RZ, P0 ;  /* 0x000000ffff0b7224 */ /* 0x000fe400000e06ff */
[----:B------:R-:W-:Y:S01]  /*1b20*/  IMAD.WIDE.U32 R16, R3, UR16, R16 ;  /* 0x0000001003107c25 */ /* 0x000fe2000f8e0010 */
[----:B------:R-:W-:-:S03]  /*1b30*/  IADD3 R12, P1, PT, R9, R12, RZ ;  /* 0x0000000c090c7210 */ /* 0x000fc60007f3e0ff */
[----:B------:R-:W-:Y:S01]  /*1b40*/  IMAD.WIDE.U32 R10, R8, UR18, R10 ;  /* 0x00000012080a7c25 */ /* 0x000fe2000f8e000a */
[----:B------:R-:W-:Y:S02]  /*1b50*/  IADD3 R16, P0, PT, R13, R16, RZ ;  /* 0x000000100d107210 */ /* 0x000fe40007f1e0ff */
[----:B------:R-:W-:Y:S01]  /*1b60*/  IADD3.X R13, PT, PT, RZ, RZ, RZ, P1, !PT ;  /* 0x000000ffff0d7210 */ /* 0x000fe20000ffe4ff */
[----:B------:R-:W-:Y:S02]  /*1b70*/  VIADD R17, R17, UR20 ;  /* 0x0000001411117c36 */ /* 0x000fe40008000000 */
[----:B------:R-:W-:Y:S02]  /*1b80*/  VIADD R14, R11, UR11 ;  /* 0x0000000b0b0e7c36 */ /* 0x000fe40008000000 */
[----:B------:R-:W-:Y:S01]  /*1b90*/  IMAD.WIDE.U32 R12, R7, UR13, R12 ;  /* 0x0000000d070c7c25 */ /* 0x000fe2000f8e000c */
[----:B------:R-:W-:Y:S02]  /*1ba0*/  IADD3 R10, P2, PT, R17, R10, RZ ;  /* 0x0000000a110a7210 */ /* 0x000fe40007f5e0ff */
[----:B------:R-:W-:Y:S01]  /*1bb0*/  IADD3 R14, P1, PT, R15, R14, RZ ;  /* 0x0000000e0f0e7210 */ /* 0x000fe20007f3e0ff */
[----:B------:R-:W-:Y:S01]  /*1bc0*/  IMAD.X R17, RZ, RZ, RZ, P0 ;  /* 0x000000ffff117224 */ /* 0x000fe200000e06ff */
[----:B------:R-:W-:Y:S01]  /*1bd0*/  IADD3 R9, PT, PT, R13, UR20, RZ ;  /* 0x000000140d097c10 */ /* 0x000fe2000fffe0ff */
[----:B------:R-:W-:-:S02]  /*1be0*/  IMAD.X R11, RZ, RZ, RZ, P2 ;  /* 0x000000ffff0b7224 */ /* 0x000fc400010e06ff */
[----:B------:R-:W-:Y:S02]  /*1bf0*/  HFMA2 R13, -RZ, RZ, 0, 0 ;  /* 0x00000000ff0d7431 */ /* 0x000fe400000001ff */
[----:B------:R-:W-:-:S04]  /*1c00*/  IMAD.WIDE.U32 R16, R5, UR15, R16 ;  /* 0x0000000f05107c25 */ /* 0x000fc8000f8e0010 */
[----:B------:R-:W-:Y:S02]  /*1c10*/  IMAD.X R15, RZ, RZ, RZ, P1 ;  /* 0x000000ffff0f7224 */ /* 0x000fe400008e06ff */
[----:B------:R-:W-:Y:S01]  /*1c20*/  IMAD.WIDE.U32 R18, R3, UR17, R10 ;  /* 0x0000001103127c25 */ /* 0x000fe2000f8e000a */
[----:B------:R-:W-:-:S03]  /*1c30*/  IADD3 R10, P0, PT, R9, R16, RZ ;  /* 0x00000010090a7210 */ /* 0x000fc60007f1e0ff */
[----:B------:R-:W-:Y:S01]  /*1c40*/  VIADD R17, R17, UR9 ;  /* 0x0000000911117c36 */ /* 0x000fe20008000000 */
[----:B------:R-:W-:Y:S01]  /*1c50*/  IADD3 R9, PT, PT, R19, UR20, RZ ;  /* 0x0000001413097c10 */ /* 0x000fe2000fffe0ff */
[----:B------:R-:W-:-:S03]  /*1c60*/  IMAD.WIDE.U32 R14, R8, UR19, R14 ;  /* 0x00000013080e7c25 */ /* 0x000fc6000f8e000e */
[----:B------:R-:W-:Y:S01]  /*1c70*/  IADD3 R18, P1, PT, R17, R18, RZ ;  /* 0x0000001211127210 */ /* 0x000fe20007f3e0ff */
[----:B------:R-:W-:Y:S02]  /*1c80*/  IMAD R8, R12, UR24, RZ ;  /* 0x000000180c087c24 */ /* 0x000fe4000f8e02ff */
[----:B------:R-:W-:Y:S01]  /*1c90*/  IMAD.X R11, RZ, RZ, RZ, P0 ;  /* 0x000000ffff0b7224 */ /* 0x000fe200000e06ff */
[----:B------:R-:W-:Y:S01]  /*1ca0*/  IADD3 R16, P0, PT, R14, R9, RZ ;  /* 0x000000090e107210 */ /* 0x000fe20007f1e0ff */
[----:B------:R-:W-:-:S03]  /*1cb0*/  IMAD.HI.U32 R13, R8, UR12, R12 ;  /* 0x0000000c080d7c27 */ /* 0x000fc6000f8e000c */
[----:B------:R-:W-:Y:S01]  /*1cc0*/  IADD3.X R17, PT, PT, RZ, RZ, RZ, P0, !PT ;  /* 0x000000ffff117210 */ /* 0x000fe200007fe4ff */
[----:B------:R-:W-:Y:S02]  /*1cd0*/  IMAD.X R19, RZ, RZ, RZ, P1 ;  /* 0x000000ffff137224 */ /* 0x000fe400008e06ff */
[----:B------:R-:W-:-:S04]  /*1ce0*/  IMAD.WIDE.U32 R10, R7, UR14, R10 ;  /* 0x0000000e070a7c25 */ /* 0x000fc8000f8e000a */
[----:B------:R-:W-:Y:S01]  /*1cf0*/  VIADD R13, R13, UR7 ;  /* 0x000000070d0d7c36 */ /* 0x000fe20008000000 */
[----:B------:R-:W-:Y:S01]  /*1d00*/  IADD3 R9, PT, PT, R11, UR10, RZ ;  /* 0x0000000a0b097c10 */ /* 0x000fe2000fffe0ff */
[----:B------:R-:W-:-:S03]  /*1d10*/  IMAD.WIDE.U32 R18, R5, UR16, R18 ;  /* 0x0000001005127c25 */ /* 0x000fc6000f8e0012 */
[----:B------:R-:W-:Y:S01]  /*1d20*/  IADD3 R12, P1, PT, R13, R10, RZ ;  /* 0x0000000a0d0c7210 */ /* 0x000fe20007f3e0ff */
[----:B------:R-:W-:Y:S01]  /*1d30*/  IMAD.WIDE.U32 R16, R3, UR18, R16 ;  /* 0x0000001203107c25 */ /* 0x000fe2000f8e0010 */
[----:B------:R-:W-:-:S03]  /*1d40*/  IADD3 R18, P0, PT, R9, R18, RZ ;  /* 0x0000001209127210 */ /* 0x000fc60007f1e0ff */
[----:B------:R-:W-:Y:S01]  /*1d50*/  VIADD R11, R19, UR20 ;  /* 0x00000014130b7c36 */ /* 0x000fe20008000000 */
[----:B------:R-:W-:Y:S01]  /*1d60*/  IADD3 R14, PT, PT, R17, UR11, RZ ;  /* 0x0000000b110e7c10 */ /* 0x000fe2000fffe0ff */
[----:B------:R-:W-:Y:S01]  /*1d70*/  IMAD.X R13, RZ, RZ, RZ, P1 ;  /* 0x000000ffff0d7224 */ /* 0x000fe200008e06ff */
[----:B------:R-:W-:Y:S02]  /*1d80*/  IADD3.X R19, PT, PT, RZ, RZ, RZ, P0, !PT ;  /* 0x000000ffff137210 */ /* 0x000fe400007fe4ff */
[----:B------:R-:W-:Y:S01]  /*1d90*/  IADD3 R10, P2, PT, R11, R16, RZ ;  /* 0x000000100b0a7210 */ /* 0x000fe20007f5e0ff */
[----:B------:R-:W-:Y:S01]  /*1da0*/  IMAD.WIDE.U32 R12, R8, UR13, R12 ;  /* 0x0000000d080c7c25 */ /* 0x000fe2000f8e000c */
[----:B------:R-:W-:-:S03]  /*1db0*/  IADD3 R14, P1, PT, R15, R14, RZ ;  /* 0x0000000e0f0e7210 */ /* 0x000fc60007f3e0ff */
[----:B------:R-:W-:Y:S01]  /*1dc0*/  IMAD.X R11, RZ, RZ, RZ, P2 ;  /* 0x000000ffff0b7224 */ /* 0x000fe200010e06ff */
[----:B------:R-:W-:Y:S01]  /*1dd0*/  IADD3 R9, PT, PT, R13, UR20, RZ ;  /* 0x000000140d097c10 */ /* 0x000fe2000fffe0ff */
[----:B------:R-:W-:-:S04]  /*1de0*/  IMAD.WIDE.U32 R16, R7, UR15, R18 ;  /* 0x0000000f07107c25 */ /* 0x000fc8000f8e0012 */
[----:B------:R-:W-:Y:S01]  /*1df0*/  IMAD.X R15, RZ, RZ, RZ, P1 ;  /* 0x000000ffff0f7224 */ /* 0x000fe200008e06ff */
[----:B------:R-:W-:Y:S01]  /*1e00*/  IADD3 R17, PT, PT, R17, UR9, RZ ;  /* 0x0000000911117c10 */ /* 0x000fe2000fffe0ff */
[----:B------:R-:W-:Y:S01]  /*1e10*/  IMAD.WIDE.U32 R18, R5, UR17, R10 ;  /* 0x0000001105127c25 */ /* 0x000fe2000f8e000a */
[----:B------:R-:W-:-:S03]  /*1e20*/  IADD3 R10, P0, PT, R9, R16, RZ ;  /* 0x00000010090a7210 */ /* 0x000fc60007f1e0ff */
[----:B------:R-:W-:Y:S01]  /*1e30*/  IMAD.WIDE.U32 R14, R3, UR19, R14 ;  /* 0x00000013030e7c25 */ /* 0x000fe2000f8e000e */
[----:B------:R-:W-:Y:S02]  /*1e40*/  IADD3 R18, P1, PT, R17, R18, RZ ;  /* 0x0000001211127210 */ /* 0x000fe40007f3e0ff */
[----:B------:R-:W-:Y:S01]  /*1e50*/  IADD3.X R11, PT, PT, RZ, RZ, RZ, P0, !PT ;  /* 0x000000ffff0b7210 */ /* 0x000fe200007fe4ff */
[----:B------:R-:W-:Y:S01]  /*1e60*/  VIADD R9, R19, UR20 ;  /* 0x0000001413097c36 */ /* 0x000fe20008000000 */
[----:B------:R-:W-:Y:S01]  /*1e70*/  IADD3.X R19, PT, PT, RZ, RZ, RZ, P1, !PT ;  /* 0x000000ffff137210 */ /* 0x000fe20000ffe4ff */
[----:B------:R-:W-:Y:S02]  /*1e80*/  IMAD R3, R12, UR24, RZ ;  /* 0x000000180c037c24 */ /* 0x000fe4000f8e02ff */
[----:B------:R-:W-:Y:S01]  /*1e90*/  IMAD.MOV.U32 R13, RZ, RZ, RZ ;  /* 0x000000ffff0d7224 */ /* 0x000fe200078e00ff */
[----:B------:R-:W-:Y:S01]  /*1ea0*/  IADD3 R16, P0, PT, R14, R9, RZ ;  /* 0x000000090e107210 */ /* 0x000fe20007f1e0ff */
[----:B------:R-:W-:-:S04]  /*1eb0*/  IMAD.WIDE.U32 R10, R8, UR14, R10 ;  /* 0x0000000e080a7c25 */ /* 0x000fc8000f8e000a */
[----:B------:R-:W-:-:S04]  /*1ec0*/  IMAD.HI.U32 R9, R3, UR12, R12 ;  /* 0x0000000c03097c27 */ /* 0x000fc8000f8e000c */
[----:B------:R-:W-:Y:S01]  /*1ed0*/  IMAD.X R17, RZ, RZ, RZ, P0 ;  /* 0x000000ffff117224 */ /* 0x000fe200000e06ff */
[----:B------:R-:W-:Y:S01]  /*1ee0*/  IADD3 R9, PT, PT, R9, UR7, RZ ;  /* 0x0000000709097c10 */ /* 0x000fe2000fffe0ff */
[----:B------:R-:W-:-:S03]  /*1ef0*/  IMAD.WIDE.U32 R18, R7, UR16, R18 ;  /* 0x0000001007127c25 */ /* 0x000fc6000f8e0012 */
[----:B------:R-:W-:Y:S01]  /*1f00*/  IADD3 R10, P1, PT, R9, R10, RZ ;  /* 0x0000000a090a7210 */ /* 0x000fe20007f3e0ff */
[----:B------:R-:W-:Y:S01]  /*1f10*/  VIADD R11, R11, UR10 ;  /* 0x0000000a0b0b7c36 */ /* 0x000fe20008000000 */
[----:B------:R-:W-:Y:S01]  /*1f20*/  IADD3 R13, PT, PT, R19, UR7, RZ ;  /* 0x00000007130d7c10 */ /* 0x000fe2000fffe0ff */
[----:B------:R-:W-:-:S03]  /*1f30*/  IMAD.WIDE.U32 R16, R5, UR18, R16 ;  /* 0x0000001205107c25 */ /* 0x000fc6000f8e0010 */
[----:B------:R-:W-:Y:S01]  /*1f40*/  IADD3 R18, P0, PT, R11, R18, RZ ;  /* 0x000000120b127210 */ /* 0x000fe20007f1e0ff */
[----:B------:R-:W-:Y:S01]  /*1f50*/  VIADD R14, R17, UR11 ;  /* 0x0000000b110e7c36 */ /* 0x000fe20008000000 */
[----:B------:R-:W-:Y:S02]  /*1f60*/  IADD3.X R11, PT, PT, RZ, RZ, RZ, P1, !PT ;  /* 0x000000ffff0b7210 */ /* 0x000fe40000ffe4ff */
[----:B------:R-:W-:Y:S01]  /*1f70*/  IADD3 R12, P2, PT, R13, R16, RZ ;  /* 0x000000100d0c7210 */ /* 0x000fe20007f5e0ff */
[----:B------:R-:W-:Y:S01]  /*1f80*/  IMAD.X R19, RZ, RZ, RZ, P0 ;  /* 0x000000ffff137224 */ /* 0x000fe200000e06ff */
[----:B------:R-:W-:Y:S01]  /*1f90*/  IADD3 R14, P1, PT, R15, R14, RZ ;  /* 0x0000000e0f0e7210 */ /* 0x000fe20007f3e0ff */
[----:B------:R-:W-:Y:S01]  /*1fa0*/  IMAD.WIDE.U32 R10, R3, UR13, R10 ;  /* 0x0000000d030a7c25 */ /* 0x000fe2000f8e000a */
[----:B------:R-:W-:Y:S02]  /*1fb0*/  IADD3.X R13, PT, PT, RZ, RZ, RZ, P2, !PT ;  /* 0x000000ffff0d7210 */ /* 0x000fe400017fe4ff */
[----:B------:R-:W-:Y:S01]  /*1fc0*/  IADD3.X R15, PT, PT, RZ, RZ, RZ, P1, !PT ;  /* 0x000000ffff0f7210 */ /* 0x000fe20000ffe4ff */
[----:B------:R-:W-:-:S04]  /*1fd0*/  IMAD.WIDE.U32 R18, R8, UR15, R18 ;  /* 0x0000000f08127c25 */ /* 0x000fc8000f8e0012 */
[----:B------:R-:W-:Y:S02]  /*1fe0*/  VIADD R9, R11, UR7 ;  /* 0x000000070b097c36 */ /* 0x000fe40008000000 */
[----:B------:R-:W-:-:S03]  /*1ff0*/  IMAD.WIDE.U32 R16, R7, UR17, R12 ;  /* 0x0000001107107c25 */ /* 0x000fc6000f8e000c */
[----:B------:R-:W-:Y:S01]  /*2000*/  IADD3 R12, P0, PT, R9, R18, RZ ;  /* 0x00000012090c7210 */ /* 0x000fe20007f1e0ff */
[----:B------:R-:W-:Y:S01]  /*2010*/  VIADD R19, R19, UR9 ;  /* 0x0000000913137c36 */ /* 0x000fe20008000000 */
[----:B------:R-:W-:Y:S01]  /*2020*/  IADD3 R17, PT, PT, R17, UR7, RZ ;  /* 0x0000000711117c10 */ /* 0x000fe2000fffe0ff */
[----:B------:R-:W-:-:S03]  /*2030*/  IMAD.WIDE.U32 R14, R5, UR19, R14 ;  /* 0x00000013050e7c25 */ /* 0x000fc6000f8e000e */
[----:B------:R-:W-:Y:S01]  /*2040*/  IADD3 R18, P1, PT, R19, R16, RZ ;  /* 0x0000001013127210 */ /* 0x000fe20007f3e0ff */
[----:B------:R-:W-:Y:S01]  /*2050*/  IMAD.X R13, RZ, RZ, RZ, P0 ;  /* 0x000000ffff0d7224 */ /* 0x000fe200000e06ff */
[----:B------:R-:W-:Y:S02]  /*2060*/  IADD3 R16, P0, PT, R14, R17, RZ ;  /* 0x000000110e107210 */ /* 0x000fe40007f1e0ff */
[----:B------:R-:W-:Y:S01]  /*2070*/  IADD3.X R19, PT, PT, RZ, RZ, RZ, P1, !PT ;  /* 0x000000ffff137210 */ /* 0x000fe20000ffe4ff */
[----:B------:R-:W-:-:S04]  /*2080*/  IMAD.WIDE.U32 R12, R3, UR14, R12 ;  /* 0x0000000e030c7c25 */ /* 0x000fc8000f8e000c */
[----:B------:R-:W-:Y:S01]  /*2090*/  IMAD.X R17, RZ, RZ, RZ, P0 ;  /* 0x000000ffff117224 */ /* 0x000fe200000e06ff */
[----:B------:R-:W-:Y:S01]  /*20a0*/  IADD3 R21, PT, PT, R13, UR10, RZ ;  /* 0x0000000a0d157c10 */ /* 0x000fe2000fffe0ff */
[----:B------:R-:W-:-:S04]  /*20b0*/  IMAD.WIDE.U32 R18, R8, UR16, R18 ;  /* 0x0000001008127c25 */ /* 0x000fc8000f8e0012 */
[----:B------:R-:W-:Y:S01]  /*20c0*/  IMAD.WIDE.U32 R16, R7, UR18, R16 ;  /* 0x0000001207107c25 */ /* 0x000fe2000f8e0010 */
[----:B------:R-:W-:-:S03]  /*20d0*/  IADD3 R20, P0, PT, R21, R18, RZ ;  /* 0x0000001215147210 */ /* 0x000fc60007f1e0ff */
[----:B------:R-:W-:Y:S01]  /*20e0*/  VIADD R5, R19, UR7 ;  /* 0x0000000713057c36 */ /* 0x000fe20008000000 */
[----:B------:R-:W-:Y:S01]  /*20f0*/  IADD3 R19, PT, PT, R17, UR11, RZ ;  /* 0x0000000b11137c10 */ /* 0x000fe2000fffe0ff */
[----:B------:R-:W-:-:S03]  /*2100*/  IMAD.X R21, RZ, RZ, RZ, P0 ;  /* 0x000000ffff157224 */ /* 0x000fc600000e06ff */
[----:B------:R-:W-:Y:S02]  /*2110*/  IADD3 R16, P1, PT, R5, R16, RZ ;  /* 0x0000001005107210 */ /* 0x000fe40007f3e0ff */
[----:B------:R-:W-:Y:S01]  /*2120*/  IADD3 R18, P0, PT, R15, R19, RZ ;  /* 0x000000130f127210 */ /* 0x000fe20007f1e0ff */
[----:B------:R-:W-:Y:S01]  /*2130*/  IMAD.WIDE.U32 R14, R3, UR15, R20 ;  /* 0x0000000f030e7c25 */ /* 0x000fe2000f8e0014 */
[----:B------:R-:W-:-:S03]  /*2140*/  IADD3.X R17, PT, PT, RZ, RZ, RZ, P1, !PT ;  /* 0x000000ffff117210 */ /* 0x000fc60000ffe4ff */
[----:B------:R-:W-:Y:S01]  /*2150*/  IMAD.X R19, RZ, RZ, RZ, P0 ;  /* 0x000000ffff137224 */ /* 0x000fe200000e06ff */
[----:B------:R-:W-:Y:S01]  /*2160*/  IADD3 R5, PT, PT, R15, UR9, RZ ;  /* 0x000000090f057c10 */ /* 0x000fe2000fffe0ff */
[----:B------:R-:W-:-:S04]  /*2170*/  IMAD.WIDE.U32 R16, R8, UR17, R16 ;  /* 0x0000001108107c25 */ /* 0x000fc8000f8e0010 */
[----:B------:R-:W-:Y:S01]  /*2180*/  IMAD.WIDE.U32 R18, R7, UR19, R18 ;  /* 0x0000001307127c25 */ /* 0x000fe2000f8e0012 */
[----:B------:R-:W-:-:S03]  /*2190*/  IADD3 R16, P1, PT, R5, R16, RZ ;  /* 0x0000001005107210 */ /* 0x000fc60007f3e0ff */
[----:B------:R-:W-:Y:S01]  /*21a0*/  VIADD R21, R17, UR10 ;  /* 0x0000000a11157c36 */ /* 0x000fe20008000000 */
[----:B------:R-:W-:-:S04]  /*21b0*/  IADD3.X R17, PT, PT, RZ, RZ, RZ, P1, !PT ;  /* 0x000000ffff117210 */ /* 0x000fc80000ffe4ff */
[----:B------:R-:W-:Y:S01]  /*21c0*/  IADD3 R20, P0, PT, R18, R21, RZ ;  /* 0x0000001512147210 */ /* 0x000fe20007f1e0ff */
[----:B------:R-:W-:-:S04]  /*21d0*/  IMAD.WIDE.U32 R16, R3, UR16, R16 ;  /* 0x0000001003107c25 */ /* 0x000fc8000f8e0010 */
[----:B------:R-:W-:Y:S01]  /*21e0*/  IMAD.X R21, RZ, RZ, RZ, P0 ;  /* 0x000000ffff157224 */ /* 0x000fe200000e06ff */
[----:B------:R-:W-:Y:S01]  /*21f0*/  IADD3 R5, PT, PT, R17, UR7, RZ ;  /* 0x0000000711057c10 */ /* 0x000fe2000fffe0ff */
[----:B------:R-:W-:-:S04]  /*2200*/  IMAD.WIDE.U32 R20, R8, UR18, R20 ;  /* 0x0000001208147c25 */ /* 0x000fc8000f8e0014 */
[----:B------:R-:W-:Y:S01]  /*2210*/  VIADD R21, R21, UR11 ;  /* 0x0000000b15157c36 */ /* 0x000fe20008000000 */
[----:B------:R-:W-:-:S04]  /*2220*/  IADD3 R18, P1, PT, R5, R20, RZ ;  /* 0x0000001405127210 */ /* 0x000fc80007f3e0ff */
[----:B------:R-:W-:Y:S02]  /*2230*/  IADD3 R20, P0, PT, R19, R21, RZ ;  /* 0x0000001513147210 */ /* 0x000fe40007f1e0ff */
[----:B------:R-:W-:-:S03]  /*2240*/  IADD3.X R19, PT, PT, RZ, RZ, RZ, P1, !PT ;  /* 0x000000ffff137210 */ /* 0x000fc60000ffe4ff */
[----:B------:R-:W-:Y:S02]  /*2250*/  IMAD.X R21, RZ, RZ, RZ, P0 ;  /* 0x000000ffff157224 */ /* 0x000fe400000e06ff */
[----:B------:R-:W-:-:S04]  /*2260*/  IMAD.WIDE.U32 R18, R3, UR17, R18 ;  /* 0x0000001103127c25 */ /* 0x000fc8000f8e0012 */
[----:B------:R-:W-:Y:S01]  /*2270*/  IMAD.WIDE.U32 R20, R8, UR19, R20 ;  /* 0x0000001308147c25 */ /* 0x000fe2000f8e0014 */
[----:B------:R-:W-:-:S04]  /*2280*/  IADD3 R9, PT, PT, R19, UR10, RZ ;  /* 0x0000000a13097c10 */ /* 0x000fc8000fffe0ff */
[----:B------:R-:W-:-:S05]  /*2290*/  IADD3 R8, P0, PT, R20, R9, RZ ;  /* 0x0000000914087210 */ /* 0x000fca0007f1e0ff */
[----:B------:R-:W-:Y:S02]  /*22a0*/  IMAD.X R9, RZ, RZ, RZ, P0 ;  /* 0x000000ffff097224 */ /* 0x000fe400000e06ff */
[----:B------:R-:W-:-:S05]  /*22b0*/  IMAD.WIDE.U32 R8, R3, UR18, R8 ;  /* 0x0000001203087c25 */ /* 0x000fca000f8e0008 */
[----:B------:R-:W-:-:S04]  /*22c0*/  IADD3 R20, PT, PT, R9, UR11, RZ ;  /* 0x0000000b09147c10 */ /* 0x000fc8000fffe0ff */
[----:B------:R-:W-:-:S05]  /*22d0*/  IADD3 R20, P0, PT, R21, R20, RZ ;  /* 0x0000001415147210 */ /* 0x000fca0007f1e0ff */
[----:B------:R-:W-:Y:S02]  /*22e0*/  IMAD.X R21, RZ, RZ, RZ, P0 ;  /* 0x000000ffff157224 */ /* 0x000fe400000e06ff */
[----:B------:R-:W-:-:S05]  /*22f0*/  IMAD.WIDE.U32 R20, R3, UR19, R20 ;  /* 0x0000001303147c25 */ /* 0x000fca000f8e0014 */
[----:B------:R-:W-:-:S13]  /*2300*/  ISETP.GT.U32.AND P0, PT, R21, UR19, PT ;  /* 0x0000001315007c0c */ /* 0x000fda000bf04070 */
[----:B------:R-:W-:Y:S05]  /*2310*/  @P0 BRA `(.L_x_3) ;  /* 0x0000000000640947 */ /* 0x000fea0003800000 */
[----:B------:R-:W-:-:S13]  /*2320*/  ISETP.GE.U32.AND P0, PT, R21, UR19, PT ;  /* 0x0000001315007c0c */ /* 0x000fda000bf06070 */
[----:B------:R-:W-:Y:S05]  /*2330*/  @!P0 BRA `(.L_x_4) ;  /* 0x0000000000608947 */ /* 0x000fea0003800000 */
        /* <DEDUP_REMOVED lines=18> */
[----:B------:R-:W-:-:S04]  /*2460*/  ISETP.LT.U32.AND P0, PT, R10, UR12, PT ;  /* 0x0000000c0a007c0c */ /* 0x000fc8000bf01070 */
[----:B------:R-:W-:-:S04]  /*2470*/  ISETP.LT.U32.OR P0, PT, R12, UR13, P0 ;  /* 0x0000000d0c007c0c */ /* 0x000fc80008701470 */
[----:B------:R-:W-:-:S04]  /*2480*/  ISETP.LE.U32.AND P0, PT, R12, UR13, P0 ;  /* 0x0000000d0c007c0c */ /* 0x000fc80008703070 */
[----:B------:R-:W-:-:S13]  /*2490*/  ISETP.LT.U32.OR P0, PT, R14, UR14, P0 ;  /* 0x0000000e0e007c0c */ /* 0x000fda0008701470 */
[----:B------:R-:W-:Y:S05]  /*24a0*/  @P0 BRA `(.L_x_4) ;  /* 0x0000000000040947 */ /* 0x000fea0003800000 */
.L_x_3:
[----:B------:R-:W-:-:S07]  /*24b0*/  IADD3 R10, PT, PT, R10, -UR12, RZ ;  /* 0x8000000c0a0a7c10 */ /* 0x000fce000fffe0ff */
.L_x_4:
[----:B------:R-:W-:-:S04]  /*24c0*/  LOP3.LUT R10, R10, 0x1, RZ, 0xc0, !PT ;  /* 0x000000010a0a7812 */ /* 0x000fc800078ec0ff */
[----:B------:R-:W-:-:S04]  /*24d0*/  LOP3.LUT R10, R10, 0x2, RZ, 0xfc, !PT ;  /* 0x000000020a0a7812 */ /* 0x000fc800078efcff */
[----:B------:R-:W-:-:S07]  /*24e0*/  PRMT R3, R10, 0x7610, R3 ;  /* 0x000076100a037816 */ /* 0x000fce0000000003 */
.L_x_0:
[----:B------:R-:W0:Y:S01]  /*24f0*/  LDC.64 R8, c[0x0][0x380] ;  /* 0x0000e000ff087b82 */ /* 0x000e220000000a00 */
[----:B------:R-:W-:Y:S01]  /*2500*/  SHF.R.U32.HI R5, RZ, 0x18, R0 ;  /* 0x00000018ff057819 */ /* 0x000fe20000011600 */
[----:B------:R-:W-:Y:S01]  /*2510*/  USHF.R.U32.HI UR7, URZ, 0x18, UR5 ;  /* 0x00000018ff077899 */ /* 0x000fe20008011605 */
[----:B------:R-:W-:Y:S01]  /*2520*/  SHF.R.U32.HI R15, RZ, 0x10, R2 ;  /* 0x00000010ff0f7819 */ /* 0x000fe20000011602 */
[----:B------:R-:W-:Y:S01]  /*2530*/  USHF.R.U32.HI UR9, URZ, 0x10, UR5 ;  /* 0x00000010ff097899 */ /* 0x000fe20008011605 */
[----:B------:R-:W-:Y:S02]  /*2540*/  SHF.R.U32.HI R11, RZ, 0x8, R0 ;  /* 0x00000008ff0b7819 */ /* 0x000fe40000011600 */
[----:B------:R-:W-:Y:S02]  /*2550*/  SHF.R.U32.HI R13, RZ, 0x18, R2 ;  /* 0x00000018ff0d7819 */ /* 0x000fe40000011602 */
[----:B------:R-:W-:Y:S02]  /*2560*/  SHF.R.U32.HI R7, RZ, 0x10, R0 ;  /* 0x00000010ff077819 */ /* 0x000fe40000011600 */
[----:B------:R-:W-:-:S02]  /*2570*/  SHF.R.U32.HI R17, RZ, 0x8, R2 ;  /* 0x00000008ff117819 */ /* 0x000fc40000011602 */
[--C-:B------:R-:W-:Y:S02]  /*2580*/  SHF.R.U32.HI R19, RZ, 0x18, R4.reuse ;  /* 0x00000018ff137819 */ /* 0x100fe40000011604 */
[--C-:B------:R-:W-:Y:S01]  /*2590*/  SHF.R.U32.HI R21, RZ, 0x10, R4.reuse ;  /* 0x00000010ff157819 */ /* 0x100fe20000011604 */
[----:B0-----:R0:W-:Y:S04]  /*25a0*/  STG.E.U8 desc[UR22][R8.64+0x5], R5 ;  /* 0x0000050508007986 */ /* 0x0011e8000c101116 */
[----:B------:R1:W-:Y:S04]  /*25b0*/  STG.E.U8 desc[UR22][R8.64+0xa], R15 ;  /* 0x00000a0f08007986 */ /* 0x0003e8000c101116 */
[----:B------:R2:W-:Y:S01]  /*25c0*/  STG.E.U8 desc[UR22][R8.64+0x7], R11 ;  /* 0x0000070b08007986 */ /* 0x0005e2000c101116 */
[----:B0-----:R-:W-:-:S03]  /*25d0*/  SHF.R.U32.HI R5, RZ, 0x8, R4 ;  /* 0x00000008ff057819 */ /* 0x001fc60000011604 */
[----:B------:R0:W-:Y:S01]  /*25e0*/  STG.E.U8 desc[UR22][R8.64+0x9], R13 ;  /* 0x0000090d08007986 */ /* 0x0001e2000c101116 */
[----:B-1----:R-:W-:-:S03]  /*25f0*/  IMAD.U32 R15, RZ, RZ, UR5 ;  /* 0x00000005ff0f7e24 */ /* 0x002fc6000f8e00ff */
[----:B------:R1:W-:Y:S01]  /*2600*/  STG.E.U8 desc[UR22][R8.64+0xf], R5 ;  /* 0x00000f0508007986 */ /* 0x0003e2000c101116 */
[----:B------:R-:W-:Y:S01]  /*2610*/  USHF.R.U32.HI UR5, URZ, 0x8, UR5 ;  /* 0x00000008ff057899 */ /* 0x000fe20008011605 */
[--C-:B--2---:R-:W-:Y:S02]  /*2620*/  SHF.R.U32.HI R11, RZ, 0x10, R6.reuse ;  /* 0x00000010ff0b7819 */ /* 0x104fe40000011606 */
[----:B------:R2:W-:Y:S01]  /*2630*/  STG.E.U8 desc[UR22][R8.64+0x6], R7 ;  /* 0x0000060708007986 */ /* 0x0005e2000c101116 */
[----:B0-----:R-:W-:-:S03]  /*2640*/  SHF.R.U32.HI R13, RZ, 0x8, R6 ;  /* 0x00000008ff0d7819 */ /* 0x001fc60000011606 */
[----:B------:R0:W-:Y:S01]  /*2650*/  STG.E.U8 desc[UR22][R8.64+0x12], R11 ;  /* 0x0000120b08007986 */ /* 0x0001e2000c101116 */
[----:B-1----:R-:W-:Y:S01]  /*2660*/  IMAD.U32 R5, RZ, RZ, UR7 ;  /* 0x00000007ff057e24 */ /* 0x002fe2000f8e00ff */
[----:B------:R-:W-:Y:S02]  /*2670*/  USHF.R.U32.HI UR7, URZ, 0x18, UR8 ;  /* 0x00000018ff077899 */ /* 0x000fe40008011608 */
[----:B------:R1:W-:Y:S01]  /*2680*/  STG.E.U8 desc[UR22][R8.64+0x13], R13 ;  /* 0x0000130d08007986 */ /* 0x0003e2000c101116 */
[----:B--2---:R-:W-:-:S03]  /*2690*/  SHF.R.U32.HI R7, RZ, 0x18, R6 ;  /* 0x00000018ff077819 */ /* 0x004fc60000011606 */
[----:B------:R2:W-:Y:S01]  /*26a0*/  STG.E.U8 desc[UR22][R8.64+0x4], R15 ;  /* 0x0000040f08007986 */ /* 0x0005e2000c101116 */
[----:B0-----:R-:W-:Y:S01]  /*26b0*/  IMAD.U32 R11, RZ, RZ, UR5 ;  /* 0x00000005ff0b7e24 */ /* 0x001fe2000f8e00ff */
[----:B------:R-:W-:Y:S02]  /*26c0*/  USHF.R.U32.HI UR5, URZ, 0x10, UR8 ;  /* 0x00000010ff057899 */ /* 0x000fe40008011608 */
[----:B------:R0:W-:Y:S01]  /*26d0*/  STG.E.U8 desc[UR22][R8.64+0x11], R7 ;  /* 0x0000110708007986 */ /* 0x0001e2000c101116 */
[----:B-1----:R-:W-:Y:S01]  /*26e0*/  MOV R13, UR7 ;  /* 0x00000007000d7c02 */ /* 0x002fe20008000f00 */
[----:B------:R-:W-:Y:S02]  /*26f0*/  USHF.R.U32.HI UR7, URZ, 0x18, UR6 ;  /* 0x00000018ff077899 */ /* 0x000fe40008011606 */
[----:B------:R1:W-:Y:S04]  /*2700*/  STG.E.U8 desc[UR22][R8.64], R3 ;  /* 0x0000000308007986 */ /* 0x0003e8000c101116 */
[----:B------:R3:W-:Y:S01]  /*2710*/  STG.E.U8 desc[UR22][R8.64+0xb], R17 ;  /* 0x00000b1108007986 */ /* 0x0007e2000c101116 */
[----:B--2---:R-:W-:Y:S01]  /*2720*/  IMAD.U32 R15, RZ, RZ, UR7 ;  /* 0x00000007ff0f7e24 */ /* 0x004fe2000f8e00ff */
[----:B------:R-:W-:Y:S01]  /*2730*/  USHF.R.U32.HI UR7, URZ, 0x10, UR4 ;  /* 0x00000010ff077899 */ /* 0x000fe20008011604 */
[----:B0-----:R-:W-:Y:S01]  /*2740*/  MOV R7, UR9 ;  /* 0x0000000900077c02 */ /* 0x001fe20008000f00 */
[----:B------:R0:W-:Y:S01]  /*2750*/  STG.E.U8 desc[UR22][R8.64+0xd], R19 ;  /* 0x00000d1308007986 */ /* 0x0001e2000c101116 */
[----:B------:R-:W-:-:S03]  /*2760*/  USHF.R.U32.HI UR9, URZ, 0x10, UR6 ;  /* 0x00000010ff097899 */ /* 0x000fc60008011606 */
[----:B------:R2:W-:Y:S01]  /*2770*/  STG.E.U8 desc[UR22][R8.64+0xe], R21 ;  /* 0x00000e1508007986 */ /* 0x0005e2000c101116 */
[----:B-1----:R-:W-:Y:S01]  /*2780*/  IMAD.U32 R3, RZ, RZ, UR5 ;  /* 0x00000005ff037e24 */ /* 0x002fe2000f8e00ff */
[----:B------:R-:W-:Y:S01]  /*2790*/  USHF.R.U32.HI UR5, URZ, 0x18, UR4 ;  /* 0x00000018ff057899 */ /* 0x000fe20008011604 */
[----:B---3--:R-:W-:Y:S01]  /*27a0*/  MOV R17, UR8 ;  /* 0x0000000800117c02 */ /* 0x008fe20008000f00 */
[----:B------:R-:W-:Y:S01]  /*27b0*/  USHF.R.U32.HI UR8, URZ, 0x8, UR8 ;  /* 0x00000008ff087899 */ /* 0x000fe20008011608 */
[----:B------:R1:W-:Y:S01]  /*27c0*/  STG.E.U8 desc[UR22][R8.64+0x1], R5 ;  /* 0x0000010508007986 */ /* 0x0003e2000c101116 */
[----:B0-----:R-:W-:Y:S01]  /*27d0*/  IMAD.U32 R19, RZ, RZ, UR6 ;  /* 0x00000006ff137e24 */ /* 0x001fe2000f8e00ff */
[----:B------:R-:W-:Y:S02]  /*27e0*/  USHF.R.U32.HI UR6, URZ, 0x8, UR6 ;  /* 0x00000008ff067899 */ /* 0x000fe40008011606 */
[----:B------:R0:W-:Y:S01]  /*27f0*/  STG.E.U8 desc[UR22][R8.64+0x18], R17 ;  /* 0x0000181108007986 */ /* 0x0001e2000c101116 */
[----:B--2---:R-:W-:Y:S01]  /*2800*/  MOV R21, UR4 ;  /* 0x0000000400157c02 */ /* 0x004fe20008000f00 */
[----:B------:R-:W-:-:S02]  /*2810*/  USHF.R.U32.HI UR4, URZ, 0x8, UR4 ;  /* 0x00000008ff047899 */ /* 0x000fc40008011604 */
[----:B------:R2:W-:Y:S04]  /*2820*/  STG.E.U8 desc[UR22][R8.64+0x1c], R19 ;  /* 0x00001c1308007986 */ /* 0x0005e8000c101116 */
[----:B------:R3:W-:Y:S01]  /*2830*/  STG.E.U8 desc[UR22][R8.64+0x2], R7 ;  /* 0x0000020708007986 */ /* 0x0007e2000c101116 */
[----:B-1----:R-:W-:-:S03]  /*2840*/  MOV R5, UR8 ;  /* 0x0000000800057c02 */ /* 0x002fc60008000f00 */
[----:B------:R1:W-:Y:S01]  /*2850*/  STG.E.U8 desc[UR22][R8.64+0x3], R11 ;  /* 0x0000030b08007986 */ /* 0x0003e2000c101116 */
[----:B0-----:R-:W-:-:S03]  /*2860*/  IMAD.U32 R17, RZ, RZ, UR7 ;  /* 0x00000007ff117e24 */ /* 0x001fc6000f8e00ff */
[----:B------:R0:W-:Y:S01]  /*2870*/  STG.E.U8 desc[UR22][R8.64+0x15], R13 ;  /* 0x0000150d08007986 */ /* 0x0001e2000c101116 */
[----:B--2---:R-:W-:Y:S02]  /*2880*/  MOV R19, UR4 ;  /* 0x0000000400137c02 */ /* 0x004fe40008000f00 */
[----:B---3--:R-:W-:Y:S01]  /*2890*/  MOV R7, UR9 ;  /* 0x0000000900077c02 */ /* 0x008fe20008000f00 */
[----:B------:R-:W-:Y:S01]  /*28a0*/  STG.E.U8 desc[UR22][R8.64+0x8], R0 ;  /* 0x0000080008007986 */ /* 0x000fe2000c101116 */
[----:B-1----:R-:W-:-:S03]  /*28b0*/  IMAD.U32 R11, RZ, RZ, UR6 ;  /* 0x00000006ff0b7e24 */ /* 0x002fc6000f8e00ff */
[----:B------:R-:W-:Y:S01]  /*28c0*/  STG.E.U8 desc[UR22][R8.64+0xc], R2 ;  /* 0x00000c0208007986 */ /* 0x000fe2000c101116 */
[----:B0-----:R-:W-:-:S03]  /*28d0*/  MOV R13, UR5 ;  /* 0x00000005000d7c02 */ /* 0x001fc60008000f00 */
[----:B------:R-:W-:Y:S04]  /*28e0*/  STG.E.U8 desc[UR22][R8.64+0x10], R4 ;  /* 0x0000100408007986 */ /* 0x000fe8000c101116 */
        /* <DEDUP_REMOVED lines=9> */
[----:B------:R-:W-:Y:S01]  /*2980*/  STG.E.U8 desc[UR22][R8.64+0x1f], R19 ;  /* 0x00001f1308007986 */ /* 0x000fe2000c101116 */
[----:B------:R-:W-:Y:S05]  /*2990*/  EXIT ;  /* 0x000000000000794d */ /* 0x000fea0003800000 */
.L_x_5:
[----:B------:R-:W-:-:S00]  /*29a0*/  BRA `(.L_x_5) ;  /* 0xfffffffc00fc7947 */ /* 0x000fc0000383ffff */
[----:B------:R-:W-:-:S00]  /*29b0*/  NOP ;  /* 0x0000000000007918 */ /* 0x000fc00000000000 */
        /* <DEDUP_REMOVED lines=12> */
.L_x_589:


//--------------------- .text._Z14point_is_validPiPK7ECPoint --------------------------
	.section	.text._Z14point_is_validPiPK7ECPoint,"ax",@progbits
	.align	128
        .global         _Z14point_is_validPiPK7ECPoint
        .type           _Z14point_is_validPiPK7ECPoint,@function
        .size           _Z14point_is_validPiPK7ECPoint,(.L_x_590 - _Z14point_is_validPiPK7ECPoint)
        .other          _Z14point_is_validPiPK7ECPoint,@"STO_CUDA_ENTRY STV_DEFAULT"
_Z14point_is_validPiPK7ECPoint:
.text._Z14point_is_validPiPK7ECPoint:
[----:B------:R-:W-:Y:S08]  /*0000*/  LDC R1, c[0x0][0x37c] ;  /* 0x0000df00ff017b82 */ /* 0x000ff00000000800 */
[----:B------:R-:W0:Y:S01]  /*0010*/  LDC.64 R6, c[0x0][0x388] ;  /* 0x0000e200ff067b82 */ /* 0x000e220000000a00 */
[----:B------:R-:W0:Y:S02]  /*0020*/  LDCU.64 UR18, c[0x0][0x358] ;  /* 0x00006b00ff1277ac */ /* 0x000e240008000a00 */
[----:B0-----:R-:W2:Y:S01]  /*0030*/  LDG.E R0, desc[UR18][R6.64+0x40] ;  /* 0x0000401206007981 */ /* 0x001ea2000c1e1900 */
[----:B------:R-:W-:Y:S01]  /*0040*/  IMAD.MOV.U32 R5, RZ, RZ, 0x1 ;  /* 0x00000001ff057424 */ /* 0x000fe200078e00ff */
[----:B--2---:R-:W-:-:S13]  /*0050*/  ISETP.NE.AND P0, PT, R0, RZ, PT ;  /* 0x000000ff0000720c */ /* 0x004fda0003f05270 */
[----:B------:R-:W-:Y:S05]  /*0060*/  @P0 BRA `(.L_x_6) ;  /* 0x0000006c00700947 */ /* 0x000fea0003800000 */
[----:B------:R-:W2:Y:S04]  /*0070*/  LDG.E R4, desc[UR18][R6.64+0x20] ;  /* 0x0000201206047981 */ /* 0x000ea8000c1e1900 */
[----:B------:R-:W3:Y:S04]  /*0080*/  LDG.E R34, desc[UR18][R6.64+0x24] ;  /* 0x0000241206227981 */ /* 0x000ee8000c1e1900 */
[----:B------:R-:W4:Y:S04]  /*0090*/  LDG.E R31, desc[UR18][R6.64+0x28] ;  /* 0x00002812061f7981 */ /* 0x000f28000c1e1900 */
[----:B------:R-:W5:Y:S04]  /*00a0*/  LDG.E R11, desc[UR18][R6.64+0x2c] ;  /* 0x00002c12060b7981 */ /* 0x000f68000c1e1900 */
[----:B------:R-:W5:Y:S04]  /*00b0*/  LDG.E R10, desc[UR18][R6.64+0x30] ;  /* 0x00003012060a7981 */ /* 0x000f68000c1e1900 */
[----:B------:R-:W5:Y:S04]  /*00c0*/  LDG.E R9, desc[UR18][R6.64+0x34] ;  /* 0x0000341206097981 */ /* 0x000f68000c1e1900 */
[----:B------:R-:W5:Y:S04]  /*00d0*/  LDG.E R5, desc[UR18][R6.64+0x38] ;  /* 0x0000381206057981 */ /* 0x000f68000c1e1900 */
[----:B------:R-:W5:Y:S01]  /*00e0*/  LDG.E R0, desc[UR18][R6.64+0x3c] ;  /* 0x00003c1206007981 */ /* 0x000f62000c1e1900 */
[----:B------:R-:W-:Y:S01]  /*00f0*/  HFMA2 R13, -RZ, RZ, 0, 0 ;  /* 0x00000000ff0d7431 */ /* 0x000fe200000001ff */
[----:B------:R-:W0:Y:S01]  /*0100*/  LDCU UR20, c[0x3][0xe0] ;  /* 0x00c01c00ff1477ac */ /* 0x000e220008000800 */
[----:B------:R-:W-:-:S02]  /*0110*/  IMAD.MOV.U32 R17, RZ, RZ, RZ ;  /* 0x000000ffff117224 */ /* 0x000fc400078e00ff */
[----:B------:R-:W-:Y:S02]  /*0120*/  HFMA2 R19, -RZ, RZ, 0, 0 ;  /* 0x00000000ff137431 */ /* 0x000fe400000001ff */
[----:B------:R-:W-:Y:S01]  /*0130*/  IMAD.MOV.U32 R15, RZ, RZ, RZ ;  /* 0x000000ffff0f7224 */ /* 0x000fe200078e00ff */
[----:B------:R-:W1:Y:S01]  /*0140*/  LDCU.128 UR12, c[0x3][URZ] ;  /* 0x00c00000ff0c77ac */ /* 0x000e620008000c00 */
[----:B------:R-:W-:Y:S02]  /*0150*/  IMAD.MOV.U32 R21, RZ, RZ, RZ ;  /* 0x000000ffff157224 */ /* 0x000fe400078e00ff */
[----:B------:R-:W-:Y:S01]  /*0160*/  IMAD.MOV.U32 R29, RZ, RZ, RZ ;  /* 0x000000ffff1d7224 */ /* 0x000fe200078e00ff */
[----:B------:R-:W5:Y:S01]  /*0170*/  LDCU.64 UR22, c[0x3][0x10] ;  /* 0x00c00200ff1677ac */ /* 0x000f620008000a00 */
[----:B------:R-:W-:Y:S02]  /*0180*/  IMAD.MOV.U32 R23, RZ, RZ, RZ ;  /* 0x000000ffff177224 */ /* 0x000fe400078e00ff */
[----:B--2---:R-:W-:-:S04]  /*0190*/  IMAD.WIDE.U32 R2, R4, R4, RZ ;  /* 0x0000000404027225 */ /* 0x004fc800078e00ff */
[----:B------:R-:W-:Y:S02]  /*01a0*/  IMAD.MOV.U32 R12, RZ, RZ, R3 ;  /* 0x000000ffff0c7224 */ /* 0x000fe400078e0003 */
[----:B0-----:R-:W-:Y:S02]  /*01b0*/  IMAD R33, R2, UR20, RZ ;  /* 0x0000001402217c24 */ /* 0x001fe4000f8e02ff */
[----:B---3--:R-:W-:-:S04]  /*01c0*/  IMAD.WIDE.U32 R12, R4, R34, R12 ;  /* 0x00000022040c7225 */ /* 0x008fc800078e000c */
[----:B------:R-:W-:Y:S01]  /*01d0*/  IMAD.MOV.U32 R16, RZ, RZ, R13 ;  /* 0x000000ffff107224 */ /* 0x000fe200078e000d */
[----:B------:R-:W-:Y:S01]  /*01e0*/  MOV R14, R12 ;  /* 0x0000000c000e7202 */ /* 0x000fe20000000f00 */
[----:B------:R-:W-:Y:S02]  /*01f0*/  IMAD.MOV.U32 R3, RZ, RZ, RZ ;  /* 0x000000ffff037224 */ /* 0x000fe400078e00ff */
[----:B----4-:R-:W-:-:S04]  /*0200*/  IMAD.WIDE.U32 R12, R4, R31, R16 ;  /* 0x0000001f040c7225 */ /* 0x010fc800078e0010 */
[----:B------:R-:W-:-:S04]  /*0210*/  IMAD.WIDE.U32 R14, R4, R34, R14 ;  /* 0x00000022040e7225 */ /* 0x000fc800078e000e */
[----:B-1----:R-:W-:Y:S01]  /*0220*/  IMAD.HI.U32 R3, R33, UR12, R2 ;  /* 0x0000000c21037c27 */ /* 0x002fe2000f8e0002 */
[----:B------:R-:W-:-:S03]  /*0230*/  IADD3 R16, P0, PT, R12, R15, RZ ;  /* 0x0000000f0c107210 */ /* 0x000fc60007f1e0ff */
[----:B------:R-:W-:Y:S01]  /*0240*/  IMAD.MOV.U32 R2, RZ, RZ, R13 ;  /* 0x000000ffff027224 */ /* 0x000fe200078e000d */
[----:B------:R-:W-:Y:S02]  /*0250*/  IADD3.X R17, PT, PT, RZ, RZ, RZ, P0, !PT ;  /* 0x000000ffff117210 */ /* 0x000fe400007fe4ff */
[----:B------:R-:W-:Y:S01]  /*0260*/  IADD3 R14, P0, PT, R14, R3, RZ ;  /* 0x000000030e0e7210 */ /* 0x000fe20007f1e0ff */
[----:B------:R-:W-:Y:S02]  /*0270*/  IMAD.MOV.U32 R3, RZ, RZ, RZ ;  /* 0x000000ffff037224 */ /* 0x000fe400078e00ff */
[----:B------:R-:W-:Y:S01]  /*0280*/  IMAD.WIDE.U32 R12, R34, R34, R16 ;  /* 0x00000022220c7225 */ /* 0x000fe200078e0010 */
[----:B------:R-:W-:-:S03]  /*0290*/  IADD3.X R15, PT, PT, RZ, RZ, RZ, P0, !PT ;  /* 0x000000ffff0f7210 */ /* 0x000fc600007fe4ff */
[----:B-----5:R-:W-:-:S04]  /*02a0*/  IMAD.WIDE.U32 R2, R4, R11, R2 ;  /* 0x0000000b04027225 */ /* 0x020fc800078e0002 */
[----:B------:R-:W-:Y:S01]  /*02b0*/  IMAD.MOV.U32 R18, RZ, RZ, R3 ;  /* 0x000000ffff127224 */ /* 0x000fe200078e0003 */
[----:B------:R-:W-:Y:S01]  /*02c0*/  IADD3 R16, P0, PT, R2, R13, RZ ;  /* 0x0000000d02107210 */ /* 0x000fe20007f1e0ff */
[----:B------:R-:W-:Y:S02]  /*02d0*/  IMAD.MOV.U32 R13, RZ, RZ, RZ ;  /* 0x000000ffff0d7224 */ /* 0x000fe400078e00ff */
[----:B------:R-:W-:-:S04]  /*02e0*/  IMAD.WIDE.U32 R2, R33, UR13, R14 ;  /* 0x0000000d21027c25 */ /* 0x000fc8000f8e000e */
[----:B------:R-:W-:Y:S01]  /*02f0*/  IMAD.X R17, RZ, RZ, RZ, P0 ;  /* 0x000000ffff117224 */ /* 0x000fe200000e06ff */
[----:B------:R-:W-:Y:S01]  /*0300*/  MOV R20, R2 ;  /* 0x0000000200147202 */ /* 0x000fe20000000f00 */
[----:B------:R-:W-:-:S04]  /*0310*/  IMAD.WIDE.U32 R12, R4, R31, R12 ;  /* 0x0000001f040c7225 */ /* 0x000fc800078e000c */
[----:B------:R-:W-:Y:S01]  /*0320*/  IMAD.WIDE.U32 R16, R34, R31, R16 ;  /* 0x0000001f22107225 */ /* 0x000fe200078e0010 */
[----:B------:R-:W-:-:S03]  /*0330*/  IADD3 R14, P2, PT, R12, R3, RZ ;  /* 0x000000030c0e7210 */ /* 0x000fc60007f5e0ff */
[----:B------:R-:W-:Y:S01]  /*0340*/  IMAD.WIDE.U32 R18, R4, R10, R18 ;  /* 0x0000000a04127225 */ /* 0x000fe200078e0012 */
[----:B------:R-:W-:-:S03]  /*0350*/  IADD3 R12, P1, PT, R16, R13, RZ ;  /* 0x0000000d100c7210 */ /* 0x000fc60007f3e0ff */
[----:B------:R-:W-:Y:S01]  /*0360*/  IMAD R3, R2, UR20, RZ ;  /* 0x0000001402037c24 */ /* 0x000fe2000f8e02ff */
[----:B------:R-:W-:Y:S01]  /*0370*/  IADD3 R16, P0, PT, R18, R17, RZ ;  /* 0x0000001112107210 */ /* 0x000fe20007f1e0ff */
[----:B------:R-:W-:Y:S02]  /*0380*/  IMAD.X R15, RZ, RZ, RZ, P2 ;  /* 0x000000ffff0f7224 */ /* 0x000fe400010e06ff */
[----:B------:R-:W-:Y:S01]  /*0390*/  IMAD.X R13, RZ, RZ, RZ, P1 ;  /* 0x000000ffff0d7224 */ /* 0x000fe200008e06ff */
[----:B------:R-:W-:Y:S01]  /*03a0*/  IADD3.X R17, PT, PT, RZ, RZ, RZ, P0, !PT ;  /* 0x000000ffff117210 */ /* 0x000fe200007fe4ff */
[----:B------:R-:W-:-:S04]  /*03b0*/  IMAD.HI.U32 R21, R3, UR12, R20 ;  /* 0x0000000c03157c27 */ /* 0x000fc8000f8e0014 */
[----:B------:R-:W-:-:S04]  /*03c0*/  IMAD.WIDE.U32 R14, R33, UR14, R14 ;  /* 0x0000000e210e7c25 */ /* 0x000fc8000f8e000e */
[----:B------:R-:W-:Y:S01]  /*03d0*/  IMAD.WIDE.U32 R12, R34, R31, R12 ;  /* 0x0000001f220c7225 */ /* 0x000fe200078e000c */
[----:B------:R-:W-:-:S03]  /*03e0*/  IADD3 R24, P1, PT, R14, R21, RZ ;  /* 0x000000150e187210 */ /* 0x000fc60007f3e0ff */
[----:B------:R-:W-:Y:S01]  /*03f0*/  IMAD.WIDE.U32 R16, R34, R11, R16 ;  /* 0x0000000b22107225 */ /* 0x000fe200078e0010 */
[----:B------:R-:W-:-:S03]  /*0400*/  MOV R20, R12 ;  /* 0x0000000c00147202 */ /* 0x000fc60000000f00 */
[----:B------:R-:W-:Y:S01]  /*0410*/  IMAD.MOV.U32 R21, RZ, RZ, RZ ;  /* 0x000000ffff157224 */ /* 0x000fe200078e00ff */
[----:B------:R-:W-:Y:S01]  /*0420*/  IADD3 R18, P0, PT, R16, R13, RZ ;  /* 0x0000000d10127210 */ /* 0x000fe20007f1e0ff */
[----:B------:R-:W-:Y:S02]  /*0430*/  IMAD.MOV.U32 R28, RZ, RZ, R19 ;  /* 0x000000ffff1c7224 */ /* 0x000fe400078e0013 */
[----:B------:R-:W-:Y:S01]  /*0440*/  IMAD.WIDE.U32 R20, R4, R11, R20 ;  /* 0x0000000b04147225 */ /* 0x000fe200078e0014 */
[----:B------:R-:W-:-:S03]  /*0450*/  IADD3.X R19, PT, PT, RZ, RZ, RZ, P0, !PT ;  /* 0x000000ffff137210 */ /* 0x000fc600007fe4ff */
[----:B------:R-:W-:-:S04]  /*0460*/  IMAD.WIDE.U32 R28, R4, R9, R28 ;  /* 0x00000009041c7225 */ /* 0x000fc800078e001c */
[----:B------:R-:W-:Y:S01]  /*0470*/  IMAD.X R25, RZ, RZ, RZ, P1 ;  /* 0x000000ffff197224 */ /* 0x000fe200008e06ff */
[----:B------:R-:W-:Y:S01]  /*0480*/  IADD3 R14, P1, PT, R20, R15, RZ ;  /* 0x0000000f140e7210 */ /* 0x000fe20007f3e0ff */
[----:B------:R-:W-:Y:S01]  /*0490*/  IMAD.WIDE.U32 R18, R31, R31, R18 ;  /* 0x0000001f1f127225 */ /* 0x000fe200078e0012 */
[----:B------:R-:W-:Y:S02]  /*04a0*/  IADD3 R16, P0, PT, R28, R17, RZ ;  /* 0x000000111c107210 */ /* 0x000fe40007f1e0ff */
[----:B------:R-:W-:Y:S01]  /*04b0*/  MOV R28, R29 ;  /* 0x0000001d001c7202 */ /* 0x000fe20000000f00 */
[----:B------:R-:W-:Y:S01]  /*04c0*/  IMAD.X R15, RZ, RZ, RZ, P1 ;  /* 0x000000ffff0f7224 */ /* 0x000fe200008e06ff */
[----:B------:R-:W-:Y:S01]  /*04d0*/  IADD3 R20, P1, PT, R18, R21, RZ ;  /* 0x0000001512147210 */ /* 0x000fe20007f3e0ff */
[----:B------:R-:W-:-:S04]  /*04e0*/  IMAD.WIDE.U32 R24, R3, UR13, R24 ;  /* 0x0000000d03187c25 */ /* 0x000fc8000f8e0018 */
[----:B------:R-:W-:Y:S01]  /*04f0*/  IMAD.X R17, RZ, RZ, RZ, P0 ;  /* 0x000000ffff117224 */ /* 0x000fe200000e06ff */
[----:B------:R-:W-:Y:S01]  /*0500*/  MOV R12, R24 ;  /* 0x00000018000c7202 */ /* 0x000fe20000000f00 */
[----:B------:R-:W-:-:S04]  /*0510*/  IMAD.WIDE.U32 R14, R33, UR15, R14 ;  /* 0x0000000f210e7c25 */ /* 0x000fc8000f8e000e */
[----:B------:R-:W-:-:S04]  /*0520*/  IMAD.WIDE.U32 R16, R34, R10, R16 ;  /* 0x0000000a22107225 */ /* 0x000fc800078e0010 */
[----:B------:R-:W-:Y:S01]  /*0530*/  IMAD R30, R24, UR20, RZ ;  /* 0x00000014181e7c24 */ /* 0x000fe2000f8e02ff */
[----:B------:R-:W-:Y:S01]  /*0540*/  IADD3 R18, P0, PT, R16, R19, RZ ;  /* 0x0000001310127210 */ /* 0x000fe20007f1e0ff */
[----:B------:R-:W-:Y:S01]  /*0550*/  IMAD.X R21, RZ, RZ, RZ, P1 ;  /* 0x000000ffff157224 */ /* 0x000fe200008e06ff */
[----:B------:R-:W-:Y:S01]  /*0560*/  IADD3 R24, P1, PT, R14, R25, RZ ;  /* 0x000000190e187210 */ /* 0x000fe20007f3e0ff */
[----:B------:R-:W-:Y:S02]  /*0570*/  IMAD.MOV.U32 R29, RZ, RZ, RZ ;  /* 0x000000ffff1d7224 */ /* 0x000fe400078e00ff */
[----:B------:R-:W-:Y:S01]  /*0580*/  IMAD.MOV.U32 R13, RZ, RZ, RZ ;  /* 0x000000ffff0d7224 */ /* 0x000fe200078e00ff */
[----:B------:R-:W-:Y:S01]  /*0590*/  IADD3.X R25, PT, PT, RZ, RZ, RZ, P1, !PT ;  /* 0x000000ffff197210 */ /* 0x000fe20000ffe4ff */
[----:B------:R-:W-:-:S04]  /*05a0*/  IMAD.WIDE.U32 R28, R4, R5, R28 ;  /* 0x00000005041c7225 */ /* 0x000fc800078e001c */
[----:B------:R-:W-:-:S04]  /*05b0*/  IMAD.WIDE.U32 R20, R34, R11, R20 ;  /* 0x0000000b22147225 */ /* 0x000fc800078e0014 */
[----:B------:R-:W-:Y:S01]  /*05c0*/  IMAD.X R19, RZ, RZ, RZ, P0 ;  /* 0x000000ffff137224 */ /* 0x000fe200000e06ff */
[----:B------:R-:W-:Y:S01]  /*05d0*/  IADD3 R16, P0, PT, R28, R17, RZ ;  /* 0x000000111c107210 */ /* 0x000fe20007f1e0ff */
[----:B------:R-:W-:-:S03]  /*05e0*/  IMAD.HI.U32 R13, R30, UR12, R12 ;  /* 0x0000000c1e0d7c27 */ /* 0x000fc6000f8e000c */
[----:B------:R-:W-:Y:S01]  /*05f0*/  IADD3.X R17, PT, PT, RZ, RZ, RZ, P0, !PT ;  /* 0x000000ffff117210 */ /* 0x000fe200007fe4ff */
[----:B------:R-:W-:Y:S02]  /*0600*/  IMAD.MOV.U32 R22, RZ, RZ, R20 ;  /* 0x000000ffff167224 */ /* 0x000fe400078e0014 */
[----:B------:R-:W-:-:S04]  /*0610*/  IMAD.WIDE.U32 R24, R3, UR14, R24 ;  /* 0x0000000e03187c25 */ /* 0x000fc8000f8e0018 */
[----:B------:R-:W-:Y:S02]  /*0620*/  IMAD.MOV.U32 R28, RZ, RZ, R29 ;  /* 0x000000ffff1c7224 */ /* 0x000fe400078e001d */
[----:B------:R-:W-:Y:S02]  /*0630*/  HFMA2 R29, -RZ, RZ, 0, 0 ;  /* 0x00000000ff1d7431 */ /* 0x000fe400000001ff */
[----:B------:R-:W-:Y:S01]  /*0640*/  IMAD.WIDE.U32 R22, R4, R10, R22 ;  /* 0x0000000a04167225 */ /* 0x000fe200078e0016 */
[----:B------:R-:W-:-:S03]  /*0650*/  IADD3 R12, P1, PT, R24, R13, RZ ;  /* 0x0000000d180c7210 */ /* 0x000fc60007f3e0ff */
[----:B------:R-:W-:Y:S01]  /*0660*/  IMAD.WIDE.U32 R18, R31, R11, R18 ;  /* 0x0000000b1f127225 */ /* 0x000fe200078e0012 */
[----:B------:R-:W-:-:S03]  /*0670*/  IADD3 R14, P0, PT, R22, R15, RZ ;  /* 0x0000000f160e7210 */ /* 0x000fc60007f1e0ff */
[----:B------:R-:W-:Y:S01]  /*0680*/  IMAD.X R13, RZ, RZ, RZ, P1 ;  /* 0x000000ffff0d7224 */ /* 0x000fe200008e06ff */
[----:B------:R-:W-:Y:S01]  /*0690*/  IADD3 R20, P2, PT, R18, R21, RZ ;  /* 0x0000001512147210 */ /* 0x000fe20007f5e0ff */
[----:B------:R-:W-:-:S04]  /*06a0*/  IMAD.WIDE.U32 R16, R34, R9, R16 ;  /* 0x0000000922107225 */ /* 0x000fc800078e0010 */
[----:B------:R-:W-:Y:S01]  /*06b0*/  IMAD.WIDE.U32 R28, R4, R0, R28 ;  /* 0x00000000041c7225 */ /* 0x000fe200078e001c */
[----:B------:R-:W-:-:S03]  /*06c0*/  IADD3 R18, P1, PT, R16, R19, RZ ;  /* 0x0000001310127210 */ /* 0x000fc60007f3e0ff */
[----:B------:R-:W-:Y:S01]  /*06d0*/  IMAD.X R15, RZ, RZ, RZ, P0 ;  /* 0x000000ffff0f7224 */ /* 0x000fe200000e06ff */
[----:B------:R-:W-:Y:S01]  /*06e0*/  IADD3 R24, P0, PT, R28, R17, RZ ;  /* 0x000000111c187210 */ /* 0x000fe20007f1e0ff */
[----:B------:R-:W-:Y:S01]  /*06f0*/  IMAD.WIDE.U32 R12, R30, UR13, R12 ;  /* 0x0000000d1e0c7c25 */ /* 0x000fe2000f8e000c */
[----:B------:R-:W-:-:S03]  /*0700*/  IADD3.X R19, PT, PT, RZ, RZ, RZ, P1, !PT ;  /* 0x000000ffff137210 */ /* 0x000fc60000ffe4ff */
[----:B------:R-:W-:-:S04]  /*0710*/  IMAD.WIDE.U32 R14, R33, UR22, R14 ;  /* 0x00000016210e7c25 */ /* 0x000fc8000f8e000e */
[----:B------:R-:W-:Y:S02]  /*0720*/  IMAD R2, R12, UR20, RZ ;  /* 0x000000140c027c24 */ /* 0x000fe4000f8e02ff */
[----:B------:R-:W-:Y:S02]  /*0730*/  IMAD.MOV.U32 R16, RZ, RZ, R12 ;  /* 0x000000ffff107224 */ /* 0x000fe400078e000c */
[----:B------:R-:W-:Y:S02]  /*0740*/  IMAD.MOV.U32 R17, RZ, RZ, RZ ;  /* 0x000000ffff117224 */ /* 0x000fe400078e00ff */
[----:B------:R-:W-:Y:S02]  /*0750*/  IMAD.X R21, RZ, RZ, RZ, P2 ;  /* 0x000000ffff157224 */ /* 0x000fe400010e06ff */
[----:B------:R-:W-:Y:S01]  /*0760*/  IMAD.HI.U32 R27, R2, UR12, R16 ;  /* 0x0000000c021b7c27 */ /* 0x000fe2000f8e0010 */
[----:B------:R-:W-:Y:S02]  /*0770*/  IADD3 R16, P1, PT, R14, R25, RZ ;  /* 0x000000190e107210 */ /* 0x000fe40007f3e0ff */
[----:B------:R-:W-:Y:S01]  /*0780*/  IADD3.X R25, PT, PT, RZ, RZ, RZ, P0, !PT ;  /* 0x000000ffff197210 */ /* 0x000fe200007fe4ff */
[----:B------:R-:W-:-:S04]  /*0790*/  IMAD.WIDE.U32 R20, R31, R11, R20 ;  /* 0x0000000b1f147225 */ /* 0x000fc800078e0014 */
[----:B------:R-:W-:Y:S01]  /*07a0*/  IMAD.WIDE.U32 R18, R31, R10, R18 ;  /* 0x0000000a1f127225 */ /* 0x000fe200078e0012 */
[----:B------:R-:W-:-:S03]  /*07b0*/  IADD3 R22, P3, PT, R20, R23, RZ ;  /* 0x0000001714167210 */ /* 0x000fc60007f7e0ff */
[----:B------:R-:W-:Y:S01]  /*07c0*/  IMAD.X R17, RZ, RZ, RZ, P1 ;  /* 0x000000ffff117224 */ /* 0x000fe200008e06ff */
[----:B------:R-:W-:Y:S01]  /*07d0*/  IADD3 R18, P2, PT, R18, R21, RZ ;  /* 0x0000001512127210 */ /* 0x000fe20007f5e0ff */
[----:B------:R-:W-:-:S04]  /*07e0*/  IMAD.WIDE.U32 R24, R34, R5, R24 ;  /* 0x0000000522187225 */ /* 0x000fc800078e0018 */
[----:B------:R-:W-:Y:S01]  /*07f0*/  IMAD.WIDE.U32 R16, R3, UR15, R16 ;  /* 0x0000000f03107c25 */ /* 0x000fe2000f8e0010 */
[----:B------:R-:W-:Y:S02]  /*0800*/  IADD3 R24, P1, PT, R24, R19, RZ ;  /* 0x0000001318187210 */ /* 0x000fe40007f3e0ff */
[----:B------:R-:W-:Y:S01]  /*0810*/  IADD3 R28, P0, PT, R29, R25, RZ ;  /* 0x000000191d1c7210 */ /* 0x000fe20007f1e0ff */
[----:B------:R-:W-:Y:S01]  /*0820*/  IMAD.X R23, RZ, RZ, RZ, P3 ;  /* 0x000000ffff177224 */ /* 0x000fe200018e06ff */
[----:B------:R-:W-:Y:S01]  /*0830*/  IADD3.X R19, PT, PT, RZ, RZ, RZ, P2, !PT ;  /* 0x000000ffff137210 */ /* 0x000fe200017fe4ff */
[----:B------:R-:W-:Y:S01]  /*0840*/  IMAD.X R25, RZ, RZ, RZ, P1 ;  /* 0x000000ffff197224 */ /* 0x000fe200008e06ff */
[----:B------:R-:W-:Y:S01]  /*0850*/  IADD3 R12, P2, PT, R16, R13, RZ ;  /* 0x0000000d100c7210 */ /* 0x000fe20007f5e0ff */
[----:B------:R-:W-:Y:S02]  /*0860*/  IMAD.X R29, RZ, RZ, RZ, P0 ;  /* 0x000000ffff1d7224 */ /* 0x000fe400000e06ff */
[----:B------:R-:W-:Y:S01]  /*0870*/  IMAD.WIDE.U32 R22, R34, R10, R22 ;  /* 0x0000000a22167225 */ /* 0x000fe200078e0016 */
[----:B------:R-:W-:-:S03]  /*0880*/  IADD3.X R13, PT, PT, RZ, RZ, RZ, P2, !PT ;  /* 0x000000ffff0d7210 */ /* 0x000fc600017fe4ff */
[----:B------:R-:W-:-:S04]  /*0890*/  IMAD.WIDE.U32 R18, R11, R11, R18 ;  /* 0x0000000b0b127225 */ /* 0x000fc800078e0012 */
[----:B------:R-:W-:Y:S01]  /*08a0*/  IMAD.WIDE.U32 R24, R31, R9, R24 ;  /* 0x000000091f187225 */ /* 0x000fe200078e0018 */
[----:B------:R-:W-:-:S03]  /*08b0*/  IADD3 R20, P2, PT, R18, R23, RZ ;  /* 0x0000001712147210 */ /* 0x000fc60007f5e0ff */
[----:B------:R-:W-:Y:S01]  /*08c0*/  IMAD.WIDE.U32 R28, R34, R0, R28 ;  /* 0x00000000221c7225 */ /* 0x000fe200078e001c */
[----:B------:R-:W-:Y:S02]  /*08d0*/  IADD3 R18, P1, PT, R24, R19, RZ ;  /* 0x0000001318127210 */ /* 0x000fe40007f3e0ff */
[----:B------:R-:W-:Y:S01]  /*08e0*/  IADD3.X R21, PT, PT, RZ, RZ, RZ, P2, !PT ;  /* 0x000000ffff157210 */ /* 0x000fe200017fe4ff */
[----:B------:R-:W-:Y:S01]  /*08f0*/  IMAD.WIDE.U32 R12, R30, UR14, R12 ;  /* 0x0000000e1e0c7c25 */ /* 0x000fe2000f8e000c */
[----:B------:R-:W-:-:S03]  /*0900*/  IADD3 R24, P0, PT, R28, R25, RZ ;  /* 0x000000191c187210 */ /* 0x000fc60007f1e0ff */
[----:B------:R-:W-:Y:S01]  /*0910*/  IMAD.MOV.U32 R23, RZ, RZ, RZ ;  /* 0x000000ffff177224 */ /* 0x000fe200078e00ff */
[----:B------:R-:W-:Y:S01]  /*0920*/  IADD3 R26, P3, PT, R12, R27, RZ ;  /* 0x0000001b0c1a7210 */ /* 0x000fe20007f7e0ff */
[----:B------:R-:W-:Y:S02]  /*0930*/  IMAD.X R25, RZ, RZ, RZ, P0 ;  /* 0x000000ffff197224 */ /* 0x000fe400000e06ff */
[----:B------:R-:W-:-:S04]  /*0940*/  IMAD.WIDE.U32 R22, R4, R9, R22 ;  /* 0x0000000904167225 */ /* 0x000fc800078e0016 */
[----:B------:R-:W-:Y:S01]  /*0950*/  IMAD.X R27, RZ, RZ, RZ, P3 ;  /* 0x000000ffff1b7224 */ /* 0x000fe200018e06ff */
[----:B------:R-:W-:Y:S01]  /*0960*/  IADD3 R14, P0, PT, R22, R15, RZ ;  /* 0x0000000f160e7210 */ /* 0x000fe20007f1e0ff */
[----:B------:R-:W-:Y:S02]  /*0970*/  IMAD.X R19, RZ, RZ, RZ, P1 ;  /* 0x000000ffff137224 */ /* 0x000fe400008e06ff */
[----:B------:R-:W-:Y:S01]  /*0980*/  IMAD.WIDE.U32 R24, R31, R5, R24 ;  /* 0x000000051f187225 */ /* 0x000fe200078e0018 */
[----:B------:R-:W-:-:S03]  /*0990*/  IADD3.X R15, PT, PT, RZ, RZ, RZ, P0, !PT ;  /* 0x000000ffff0f7210 */ /* 0x000fc600007fe4ff */
[----:B------:R-:W-:Y:S01]  /*09a0*/  IMAD.WIDE.U32 R26, R2, UR13, R26 ;  /* 0x0000000d021a7c25 */ /* 0x000fe2000f8e001a */
[----:B------:R-:W-:-:S03]  /*09b0*/  IADD3 R28, P0, PT, R29, R25, RZ ;  /* 0x000000191d1c7210 */ /* 0x000fc60007f1e0ff */
[----:B------:R-:W-:-:S04]  /*09c0*/  IMAD.WIDE.U32 R20, R31, R10, R20 ;  /* 0x0000000a1f147225 */ /* 0x000fc800078e0014 */
[----:B------:R-:W-:Y:S01]  /*09d0*/  IMAD.WIDE.U32 R18, R11, R10, R18 ;  /* 0x0000000a0b127225 */ /* 0x000fe200078e0012 */
[----:B------:R-:W-:-:S03]  /*09e0*/  IADD3 R22, P3, PT, R20, R23, RZ ;  /* 0x0000001714167210 */ /* 0x000fc60007f7e0ff */
[----:B------:R-:W-:Y:S01]  /*09f0*/  IMAD R8, R26, UR20, RZ ;  /* 0x000000141a087c24 */ /* 0x000fe2000f8e02ff */
[----:B------:R-:W-:Y:S01]  /*0a00*/  IADD3 R18, P2, PT, R18, R21, RZ ;  /* 0x0000001512127210 */ /* 0x000fe20007f5e0ff */
[----:B------:R-:W-:Y:S01]  /*0a10*/  IMAD.WIDE.U32 R14, R33, UR23, R14 ;  /* 0x00000017210e7c25 */ /* 0x000fe2000f8e000e */
[----:B------:R-:W-:Y:S02]  /*0a20*/  IADD3 R24, P1, PT, R24, R19, RZ ;  /* 0x0000001318187210 */ /* 0x000fe40007f3e0ff */
[----:B------:R-:W-:Y:S01]  /*0a30*/  R2UR UR16, R8 ;  /* 0x00000000081072ca */ /* 0x000fe200000e0000 */
[----:B------:R-:W-:Y:S01]  /*0a40*/  IMAD.X R29, RZ, RZ, RZ, P0 ;  /* 0x000000ffff1d7224 */ /* 0x000fe200000e06ff */
[----:B------:R-:W-:Y:S01]  /*0a50*/  IADD3 R16, P0, PT, R14, R17, RZ ;  /* 0x000000110e107210 */ /* 0x000fe20007f1e0ff */
[----:B------:R-:W-:Y:S01]  /*0a60*/  IMAD.X R23, RZ, RZ, RZ, P3 ;  /* 0x000000ffff177224 */ /* 0x000fe200018e06ff */
[----:B------:R-:W-:Y:S01]  /*0a70*/  IADD3.X R25, PT, PT, RZ, RZ, RZ, P1, !PT ;  /* 0x000000ffff197210 */ /* 0x000fe20000ffe4ff */
[----:B------:R-:W-:-:S02]  /*0a80*/  IMAD.X R19, RZ, RZ, RZ, P2 ;  /* 0x000000ffff137224 */ /* 0x000fc400010e06ff */
[----:B------:R-:W-:Y:S02]  /*0a90*/  IMAD.X R17, RZ, RZ, RZ, P0 ;  /* 0x000000ffff117224 */ /* 0x000fe400000e06ff */
[----:B------:R-:W-:-:S04]  /*0aa0*/  IMAD.WIDE.U32 R22, R34, R9, R22 ;  /* 0x0000000922167225 */ /* 0x000fc800078e0016 */
[----:B------:R-:W-:Y:S01]  /*0ab0*/  IMAD.WIDE.U32 R18, R11, R10, R18 ;  /* 0x0000000a0b127225 */ /* 0x000fe200078e0012 */
[----:B------:R-:W-:-:S03]  /*0ac0*/  MOV R8, UR16 ;  /* 0x0000001000087c02 */ /* 0x000fc60008000f00 */
[----:B------:R-:W-:Y:S01]  /*0ad0*/  IMAD.WIDE.U32 R16, R3, UR22, R16 ;  /* 0x0000001603107c25 */ /* 0x000fe2000f8e0010 */
[----:B------:R-:W-:-:S03]  /*0ae0*/  IADD3 R18, P2, PT, R18, R23, RZ ;  /* 0x0000001712127210 */ /* 0x000fc60007f5e0ff */
[----:B------:R-:W-:Y:S01]  /*0af0*/  IMAD.WIDE.U32 R24, R11, R9, R24 ;  /* 0x000000090b187225 */ /* 0x000fe200078e0018 */
[----:B------:R-:W-:-:S03]  /*0b00*/  IADD3 R12, P3, PT, R16, R13, RZ ;  /* 0x0000000d100c7210 */ /* 0x000fc60007f7e0ff */
[----:B------:R-:W-:Y:S01]  /*0b10*/  IMAD.MOV.U32 R23, RZ, RZ, RZ ;  /* 0x000000ffff177224 */ /* 0x000fe200078e00ff */
[----:B------:R-:W-:Y:S01]  /*0b20*/  IADD3 R24, P1, PT, R24, R19, RZ ;  /* 0x0000001318187210 */ /* 0x000fe20007f3e0ff */
[----:B------:R-:W-:Y:S01]  /*0b30*/  IMAD.WIDE.U32 R28, R31, R0, R28 ;  /* 0x000000001f1c7225 */ /* 0x000fe200078e001c */
[----:B------:R-:W-:-:S03]  /*0b40*/  IADD3.X R19, PT, PT, RZ, RZ, RZ, P2, !PT ;  /* 0x000000ffff137210 */ /* 0x000fc600017fe4ff */
[----:B------:R-:W-:Y:S02]  /*0b50*/  IMAD.MOV.U32 R20, RZ, RZ, R26 ;  /* 0x000000ffff147224 */ /* 0x000fe400078e001a */
[----:B------:R-:W-:Y:S02]  /*0b60*/  IMAD.MOV.U32 R21, RZ, RZ, RZ ;  /* 0x000000ffff157224 */ /* 0x000fe400078e00ff */
[----:B------:R-:W-:-:S04]  /*0b70*/  IMAD.WIDE.U32 R22, R4, R5, R22 ;  /* 0x0000000504167225 */ /* 0x000fc800078e0016 */
[----:B------:R-:W-:Y:S01]  /*0b80*/  IMAD.HI.U32 R32, R8, UR12, R20 ;  /* 0x0000000c08207c27 */ /* 0x000fe2000f8e0014 */
[----:B------:R-:W-:-:S03]  /*0b90*/  IADD3 R20, P0, PT, R28, R25, RZ ;  /* 0x000000191c147210 */ /* 0x000fc60007f1e0ff */
[----:B------:R-:W-:Y:S01]  /*0ba0*/  IMAD.X R13, RZ, RZ, RZ, P3 ;  /* 0x000000ffff0d7224 */ /* 0x000fe200018e06ff */
[----:B------:R-:W-:Y:S01]  /*0bb0*/  IADD3 R28, P3, PT, R22, R15, RZ ;  /* 0x0000000f161c7210 */ /* 0x000fe20007f7e0ff */
[----:B------:R-:W-:Y:S01]  /*0bc0*/  IMAD.X R25, RZ, RZ, RZ, P1 ;  /* 0x000000ffff197224 */ /* 0x000fe200008e06ff */
[----:B------:R-:W0:Y:S01]  /*0bd0*/  LDC.64 R14, c[0x3][0x18] ;  /* 0x00c00600ff0e7b82 */ /* 0x000e220000000a00 */
[----:B------:R-:W-:Y:S01]  /*0be0*/  IADD3.X R21, PT, PT, RZ, RZ, RZ, P0, !PT ;  /* 0x000000ffff157210 */ /* 0x000fe200007fe4ff */
[----:B------:R-:W-:-:S04]  /*0bf0*/  IMAD.WIDE.U32 R18, R31, R9, R18 ;  /* 0x000000091f127225 */ /* 0x000fc800078e0012 */
[----:B------:R-:W-:Y:S01]  /*0c00*/  IMAD.WIDE.U32 R24, R10, R10, R24 ;  /* 0x0000000a0a187225 */ /* 0x000fe200078e0018 */
[----:B------:R-:W-:-:S03]  /*0c10*/  IADD3 R18, P2, PT, R18, R23, RZ ;  /* 0x0000001712127210 */ /* 0x000fc60007f5e0ff */
[----:B------:R-:W-:Y:S01]  /*0c20*/  IMAD.WIDE.U32 R20, R11, R5, R20 ;  /* 0x000000050b147225 */ /* 0x000fe200078e0014 */
[----:B------:R-:W-:-:S03]  /*0c30*/  IADD3 R24, P1, PT, R24, R19, RZ ;  /* 0x0000001318187210 */ /* 0x000fc60007f3e0ff */
[----:B------:R-:W-:Y:S01]  /*0c40*/  IMAD.X R19, RZ, RZ, RZ, P2 ;  /* 0x000000ffff137224 */ /* 0x000fe200010e06ff */
[----:B------:R-:W-:Y:S01]  /*0c50*/  IADD3 R22, P0, PT, R20, R25, RZ ;  /* 0x0000001914167210 */ /* 0x000fe20007f1e0ff */
[----:B------:R-:W-:Y:S01]  /*0c60*/  IMAD.WIDE.U32 R12, R30, UR15, R12 ;  /* 0x0000000f1e0c7c25 */ /* 0x000fe2000f8e000c */
[----:B------:R-:W-:-:S03]  /*0c70*/  IADD3.X R25, PT, PT, RZ, RZ, RZ, P1, !PT ;  /* 0x000000ffff197210 */ /* 0x000fc60000ffe4ff */
[----:B------:R-:W-:Y:S01]  /*0c80*/  IMAD.X R23, RZ, RZ, RZ, P0 ;  /* 0x000000ffff177224 */ /* 0x000fe200000e06ff */
[----:B------:R-:W-:Y:S01]  /*0c90*/  IADD3 R20, P0, PT, R29, R21, RZ ;  /* 0x000000151d147210 */ /* 0x000fe20007f1e0ff */
[----:B------:R-:W-:Y:S01]  /*0ca0*/  IMAD.WIDE.U32 R24, R11, R9, R24 ;  /* 0x000000090b187225 */ /* 0x000fe200078e0018 */
[----:B------:R-:W-:Y:S02]  /*0cb0*/  IADD3.X R29, PT, PT, RZ, RZ, RZ, P3, !PT ;  /* 0x000000ffff1d7210 */ /* 0x000fe40001ffe4ff */
[----:B------:R-:W-:Y:S01]  /*0cc0*/  IADD3 R26, P4, PT, R12, R27, RZ ;  /* 0x0000001b0c1a7210 */ /* 0x000fe20007f9e0ff */
[----:B------:R-:W-:-:S04]  /*0cd0*/  IMAD.WIDE.U32 R18, R34, R5, R18 ;  /* 0x0000000522127225 */ /* 0x000fc800078e0012 */
[----:B------:R-:W-:Y:S01]  /*0ce0*/  IMAD.WIDE.U32 R22, R10, R9, R22 ;  /* 0x000000090a167225 */ /* 0x000fe200078e0016 */
[----:B------:R-:W-:-:S03]  /*0cf0*/  IADD3 R24, P2, PT, R24, R19, RZ ;  /* 0x0000001318187210 */ /* 0x000fc60007f5e0ff */
[----:B------:R-:W-:Y:S01]  /*0d00*/  IMAD.MOV.U32 R19, RZ, RZ, RZ ;  /* 0x000000ffff137224 */ /* 0x000fe200078e00ff */
[----:B------:R-:W-:Y:S01]  /*0d10*/  IADD3 R16, P1, PT, R22, R25, RZ ;  /* 0x0000001916107210 */ /* 0x000fe20007f3e0ff */
[----:B0-----:R-:W-:-:S04]  /*0d20*/  IMAD.WIDE.U32 R28, R33, R14, R28 ;  /* 0x0000000e211c7225 */ /* 0x001fc800078e001c */
[----:B------:R-:W-:Y:S01]  /*0d30*/  IMAD.X R27, RZ, RZ, RZ, P4 ;  /* 0x000000ffff1b7224 */ /* 0x000fe200020e06ff */
[----:B------:R-:W-:Y:S01]  /*0d40*/  IADD3 R28, P3, PT, R28, R17, RZ ;  /* 0x000000111c1c7210 */ /* 0x000fe20007f7e0ff */
[----:B------:R-:W-:-:S04]  /*0d50*/  IMAD.WIDE.U32 R18, R4, R0, R18 ;  /* 0x0000000004127225 */ /* 0x000fc800078e0012 */
[----:B------:R-:W-:Y:S02]  /*0d60*/  IMAD.X R25, RZ, RZ, RZ, P2 ;  /* 0x000000ffff197224 */ /* 0x000fe400010e06ff */
[----:B------:R-:W-:-:S04]  /*0d70*/  IMAD.WIDE.U32 R26, R2, UR14, R26 ;  /* 0x0000000e021a7c25 */ /* 0x000fc8000f8e001a */
[----:B------:R-:W-:Y:S01]  /*0d80*/  IMAD.X R21, RZ, RZ, RZ, P0 ;  /* 0x000000ffff157224 */ /* 0x000fe200000e06ff */
[----:B------:R-:W-:Y:S01]  /*0d90*/  IADD3 R18, P0, PT, R18, R29, RZ ;  /* 0x0000001d12127210 */ /* 0x000fe20007f1e0ff */
[----:B------:R-:W-:Y:S01]  /*0da0*/  IMAD.WIDE.U32 R24, R31, R5, R24 ;  /* 0x000000051f187225 */ /* 0x000fe200078e0018 */
[----:B------:R-:W-:Y:S02]  /*0db0*/  IADD3.X R29, PT, PT, RZ, RZ, RZ, P3, !PT ;  /* 0x000000ffff1d7210 */ /* 0x000fe40001ffe4ff */
[----:B------:R-:W-:Y:S01]  /*0dc0*/  IADD3 R32, P4, PT, R26, R32, RZ ;  /* 0x000000201a207210 */ /* 0x000fe20007f9e0ff */
[----:B------:R-:W-:Y:S01]  /*0dd0*/  IMAD.WIDE.U32 R20, R11, R0, R20 ;  /* 0x000000000b147225 */ /* 0x000fe200078e0014 */
[----:B------:R-:W-:Y:S02]  /*0de0*/  IADD3 R22, P2, PT, R24, R19, RZ ;  /* 0x0000001318167210 */ /* 0x000fe40007f5e0ff */
[----:B------:R-:W-:Y:S01]  /*0df0*/  IADD3.X R12, PT, PT, RZ, RZ, RZ, P4, !PT ;  /* 0x000000ffff0c7210 */ /* 0x000fe200027fe4ff */
[----:B------:R-:W-:Y:S01]  /*0e00*/  IMAD.X R17, RZ, RZ, RZ, P1 ;  /* 0x000000ffff117224 */ /* 0x000fe200008e06ff */
[----:B------:R-:W-:Y:S01]  /*0e10*/  R2UR UR4, R32 ;  /* 0x00000000200472ca */ /* 0x000fe200000e0000 */
[----:B------:R-:W-:Y:S01]  /*0e20*/  IMAD.WIDE.U32 R28, R3, UR23, R28 ;  /* 0x00000017031c7c25 */ /* 0x000fe2000f8e001c */
[----:B------:R-:W-:-:S03]  /*0e30*/  R2UR UR5, R12 ;  /* 0x000000000c0572ca */ /* 0x000fc600000e0000 */
[----:B------:R-:W-:Y:S01]  /*0e40*/  IMAD.X R19, RZ, RZ, RZ, P0 ;  /* 0x000000ffff137224 */ /* 0x000fe200000e06ff */
[----:B------:R-:W-:Y:S01]  /*0e50*/  IADD3 R32, P0, PT, R20, R23, RZ ;  /* 0x0000001714207210 */ /* 0x000fe20007f1e0ff */
[----:B------:R-:W-:-:S04]  /*0e60*/  IMAD.WIDE.U32 R16, R10, R9, R16 ;  /* 0x000000090a107225 */ /* 0x000fc800078e0010 */
[----:B------:R-:W-:Y:S01]  /*0e70*/  IMAD.X R23, RZ, RZ, RZ, P2 ;  /* 0x000000ffff177224 */ /* 0x000fe200010e06ff */
[----:B------:R-:W-:Y:S01]  /*0e80*/  IADD3 R12, P2, PT, R28, R13, RZ ;  /* 0x0000000d1c0c7210 */ /* 0x000fe20007f5e0ff */
[----:B------:R-:W-:Y:S01]  /*0e90*/  IMAD.WIDE.U32 R18, R33, R15, R18 ;  /* 0x0000000f21127225 */ /* 0x000fe200078e0012 */
[----:B------:R-:W-:Y:S01]  /*0ea0*/  IADD3 R24, P1, PT, R16, R25, RZ ;  /* 0x0000001910187210 */ /* 0x000fe20007f3e0ff */
[----:B------:R-:W-:Y:S01]  /*0eb0*/  UIMAD.WIDE.U32 UR4, UR16, UR13, UR4 ;  /* 0x0000000d100472a5 */ /* 0x000fe2000f8e0004 */
[----:B------:R-:W-:Y:S01]  /*0ec0*/  IADD3.X R33, PT, PT, RZ, RZ, RZ, P0, !PT ;  /* 0x000000ffff217210 */ /* 0x000fe200007fe4ff */
[----:B------:R-:W-:Y:S01]  /*0ed0*/  IMAD.X R13, RZ, RZ, RZ, P2 ;  /* 0x000000ffff0d7224 */ /* 0x000fe200010e06ff */
[----:B------:R-:W-:Y:S01]  /*0ee0*/  IADD3 R28, P0, PT, R18, R29, RZ ;  /* 0x0000001d121c7210 */ /* 0x000fe20007f1e0ff */
[----:B------:R-:W-:Y:S01]  /*0ef0*/  IMAD.X R25, RZ, RZ, RZ, P1 ;  /* 0x000000ffff197224 */ /* 0x000fe200008e06ff */
[----:B------:R-:W-:Y:S01]  /*0f00*/  UIMAD UR21, UR4, UR20, URZ ;  /* 0x00000014041572a4 */ /* 0x000fe2000f8e02ff */
[----:B------:R-:W-:Y:S01]  /*0f10*/  IMAD.WIDE.U32 R12, R30, UR22, R12 ;  /* 0x000000161e0c7c25 */ /* 0x000fe2000f8e000c */
[----:B------:R-:W-:-:S03]  /*0f20*/  IADD3.X R29, PT, PT, RZ, RZ, RZ, P0, !PT ;  /* 0x000000ffff1d7210 */ /* 0x000fc600007fe4ff */
[----:B------:R-:W-:Y:S01]  /*0f30*/  IMAD.WIDE.U32 R22, R34, R0, R22 ;  /* 0x0000000022167225 */ /* 0x000fe200078e0016 */
[----:B------:R-:W-:-:S03]  /*0f40*/  IADD3 R18, P4, PT, R12, R27, RZ ;  /* 0x0000001b0c127210 */ /* 0x000fc60007f9e0ff */
[----:B------:R-:W-:-:S04]  /*0f50*/  IMAD.WIDE.U32 R24, R11, R5, R24 ;  /* 0x000000050b187225 */ /* 0x000fc800078e0018 */
[----:B------:R-:W-:Y:S01]  /*0f60*/  IMAD.WIDE.U32 R32, R10, R5, R32 ;  /* 0x000000050a207225 */ /* 0x000fe200078e0020 */
[----:B------:R-:W-:Y:S02]  /*0f70*/  IADD3 R12, P1, PT, R24, R23, RZ ;  /* 0x00000017180c7210 */ /* 0x000fe40007f3e0ff */
[----:B------:R-:W-:Y:S01]  /*0f80*/  IADD3 R23, P0, PT, R22, R19, RZ ;  /* 0x0000001316177210 */ /* 0x000fe20007f1e0ff */
[----:B------:R-:W-:Y:S01]  /*0f90*/  IMAD.X R19, RZ, RZ, RZ, P4 ;  /* 0x000000ffff137224 */ /* 0x000fe200020e06ff */
[----:B------:R-:W-:Y:S01]  /*0fa0*/  IADD3 R16, P3, PT, R32, R17, RZ ;  /* 0x0000001120107210 */ /* 0x000fe20007f7e0ff */
[----:B------:R-:W-:Y:S01]  /*0fb0*/  IMAD.WIDE.U32 R28, R3, R14, R28 ;  /* 0x0000000e031c7225 */ /* 0x000fe200078e001c */
[----:B------:R-:W-:Y:S02]  /*0fc0*/  IADD3 R20, P2, PT, R21, R33, RZ ;  /* 0x0000002115147210 */ /* 0x000fe40007f5e0ff */
[----:B------:R-:W-:Y:S01]  /*0fd0*/  IADD3.X R17, PT, PT, RZ, RZ, RZ, P3, !PT ;  /* 0x000000ffff117210 */ /* 0x000fe20001ffe4ff */
[----:B------:R-:W-:Y:S01]  /*0fe0*/  IMAD.WIDE.U32 R18, R2, UR15, R18 ;  /* 0x0000000f02127c25 */ /* 0x000fe2000f8e0012 */
[----:B------:R-:W-:-:S03]  /*0ff0*/  IADD3 R26, P3, PT, R28, R13, RZ ;  /* 0x0000000d1c1a7210 */ /* 0x000fc60007f7e0ff */
[----:B------:R-:W-:Y:S01]  /*1000*/  IMAD.X R21, RZ, RZ, RZ, P2 ;  /* 0x000000ffff157224 */ /* 0x000fe200010e06ff */
[----:B------:R-:W-:Y:S01]  /*1010*/  IADD3 R22, P4, PT, R18, UR5, RZ ;  /* 0x0000000512167c10 */ /* 0x000fe2000ff9e0ff */
[----:B------:R-:W-:Y:S01]  /*1020*/  IMAD.X R27, RZ, RZ, RZ, P3 ;  /* 0x000000ffff1b7224 */ /* 0x000fe200018e06ff */
[----:B------:R-:W-:Y:S01]  /*1030*/  IADD3 R28, P2, PT, R29, R23, RZ ;  /* 0x000000171d1c7210 */ /* 0x000fe20007f5e0ff */
[----:B------:R-:W-:Y:S01]  /*1040*/  IMAD.WIDE.U32 R16, R9, R9, R16 ;  /* 0x0000000909107225 */ /* 0x000fe200078e0010 */
[----:B------:R-:W-:Y:S01]  /*1050*/  IADD3.X R23, PT, PT, RZ, RZ, RZ, P4, !PT ;  /* 0x000000ffff177210 */ /* 0x000fe200027fe4ff */
[----:B------:R-:W-:Y:S02]  /*1060*/  UMOV UR5, URZ ;  /* 0x000000ff00057c82 */ /* 0x000fe40008000000 */
[----:B------:R-:W-:Y:S01]  /*1070*/  IMAD.X R29, RZ, RZ, RZ, P2 ;  /* 0x000000ffff1d7224 */ /* 0x000fe200010e06ff */
[----:B------:R-:W-:Y:S01]  /*1080*/  UIMAD.WIDE.U32 UR4, UR21, UR12, UR4 ;  /* 0x0000000c150472a5 */ /* 0x000fe2000f8e0004 */
[----:B------:R-:W-:Y:S01]  /*1090*/  IMAD.WIDE.U32 R26, R30, UR23, R26 ;  /* 0x000000171e1a7c25 */ /* 0x000fe2000f8e001a */
[----:B------:R-:W-:-:S03]  /*10a0*/  IADD3 R24, P3, PT, R16, R25, RZ ;  /* 0x0000001910187210 */ /* 0x000fc60007f7e0ff */
[----:B------:R-:W-:Y:S01]  /*10b0*/  IMAD.WIDE.U32 R22, R8, UR14, R22 ;  /* 0x0000000e08167c25 */ /* 0x000fe2000f8e0016 */
[----:B------:R-:W-:-:S03]  /*10c0*/  IADD3 R18, P5, PT, R26, R19, RZ ;  /* 0x000000131a127210 */ /* 0x000fc60007fbe0ff */
[----:B------:R-:W-:Y:S01]  /*10d0*/  IMAD.WIDE.U32 R28, R3, R15, R28 ;  /* 0x0000000f031c7225 */ /* 0x000fe200078e001c */
[----:B------:R-:W-:Y:S02]  /*10e0*/  R2UR UR6, R22 ;  /* 0x00000000160672ca */ /* 0x000fe400000e0000 */
[----:B------:R-:W-:Y:S01]  /*10f0*/  R2UR UR7, R23 ;  /* 0x00000000170772ca */ /* 0x000fe200000e0000 */
[----:B------:R-:W-:Y:S01]  /*1100*/  IMAD.WIDE.U32 R20, R10, R0, R20 ;  /* 0x000000000a147225 */ /* 0x000fe200078e0014 */
[----:B------:R-:W-:Y:S02]  /*1110*/  IADD3 R26, P4, PT, R28, R27, RZ ;  /* 0x0000001b1c1a7210 */ /* 0x000fe40007f9e0ff */
[----:B------:R-:W-:Y:S01]  /*1120*/  IADD3.X R19, PT, PT, RZ, RZ, RZ, P5, !PT ;  /* 0x000000ffff137210 */ /* 0x000fe20002ffe4ff */
[----:B------:R-:W-:Y:S01]  /*1130*/  IMAD.X R13, RZ, RZ, RZ, P1 ;  /* 0x000000ffff0d7224 */ /* 0x000fe200008e06ff */
[----:B------:R-:W-:Y:S01]  /*1140*/  IADD3 R16, P2, PT, R20, R17, RZ ;  /* 0x0000001114107210 */ /* 0x000fe20007f5e0ff */
[----:B------:R-:W-:Y:S01]  /*1150*/  IMAD.X R27, RZ, RZ, RZ, P4 ;  /* 0x000000ffff1b7224 */ /* 0x000fe200020e06ff */
[----:B------:R-:W-:Y:S01]  /*1160*/  IADD3.X R3, PT, PT, RZ, RZ, RZ, P0, !PT ;  /* 0x000000ffff037210 */ /* 0x000fe200007fe4ff */
[----:B------:R-:W-:-:S02]  /*1170*/  IMAD.WIDE.U32 R18, R2, UR22, R18 ;  /* 0x0000001602127c25 */ /* 0x000fc4000f8e0012 */
[----:B------:R-:W-:Y:S02]  /*1180*/  UIADD3 UR4, UP0, UPT, UR6, UR5, URZ ;  /* 0x0000000506047290 */ /* 0x000fe4000ff1e0ff */
[----:B------:R-:W-:Y:S01]  /*1190*/  IMAD.WIDE.U32 R26, R30, R14, R26 ;  /* 0x0000000e1e1a7225 */ /* 0x000fe200078e001a */
[----:B------:R-:W-:Y:S01]  /*11a0*/  IADD3 R18, P1, PT, R18, UR7, RZ ;  /* 0x0000000712127c10 */ /* 0x000fe2000ff3e0ff */
[----:B------:R-:W-:Y:S02]  /*11b0*/  UIADD3.X UR5, UPT, UPT, URZ, URZ, URZ, UP0, !UPT ;  /* 0x000000ffff057290 */ /* 0x000fe400087fe4ff */
[----:B------:R-:W-:Y:S01]  /*11c0*/  IMAD.X R25, RZ, RZ, RZ, P3 ;  /* 0x000000ffff197224 */ /* 0x000fe200018e06ff */
[----:B------:R-:W-:Y:S01]  /*11d0*/  IADD3 R20, P3, PT, R26, R19, RZ ;  /* 0x000000131a147210 */ /* 0x000fe20007f7e0ff */
[----:B------:R-:W-:Y:S01]  /*11e0*/  IMAD.WIDE.U32 R12, R31, R0, R12 ;  /* 0x000000001f0c7225 */ /* 0x000fe200078e000c */
[----:B------:R-:W-:-:S03]  /*11f0*/  UIMAD.WIDE.U32 UR4, UR21, UR13, UR4 ;  /* 0x0000000d150472a5 */ /* 0x000fc6000f8e0004 */
[----:B------:R-:W-:Y:S01]  /*1200*/  IMAD.X R19, RZ, RZ, RZ, P1 ;  /* 0x000000ffff137224 */ /* 0x000fe200008e06ff */
[----:B------:R-:W-:Y:S01]  /*1210*/  IADD3 R3, P0, PT, R12, R3, RZ ;  /* 0x000000030c037210 */ /* 0x000fe20007f1e0ff */
[----:B------:R-:W-:Y:S01]  /*1220*/  IMAD.X R17, RZ, RZ, RZ, P2 ;  /* 0x000000ffff117224 */ /* 0x000fe200010e06ff */
[----:B------:R-:W-:Y:S01]  /*1230*/  UIMAD UR24, UR4, UR20, URZ ;  /* 0x00000014041872a4 */ /* 0x000fe2000f8e02ff */
[----:B------:R-:W-:Y:S01]  /*1240*/  IMAD.WIDE.U32 R18, R8, UR15, R18 ;  /* 0x0000000f08127c25 */ /* 0x000fe2000f8e0012 */
[----:B------:R-:W-:-:S03]  /*1250*/  IADD3 R26, P2, PT, R29, R3, RZ ;  /* 0x000000031d1a7210 */ /* 0x000fc60007f5e0ff */
[-C--:B------:R-:W-:Y:S01]  /*1260*/  IMAD.WIDE.U32 R16, R9, R5.reuse, R16 ;  /* 0x0000000509107225 */ /* 0x080fe200078e0010 */
[----:B------:R-:W-:Y:S01]  /*1270*/  IADD3 R3, P6, PT, R18, UR5, RZ ;  /* 0x0000000512037c10 */ /* 0x000fe2000ffde0ff */
[----:B------:R-:W-:Y:S01]  /*1280*/  UMOV UR5, URZ ;  /* 0x000000ff00057c82 */ /* 0x000fe20008000000 */
        /* <DEDUP_REMOVED lines=8> */
[----:B------:R-:W-:Y:S01]  /*1310*/  R2UR UR6, R3 ;  /* 0x00000000030672ca */ /* 0x000fe200000e0000 */
[----:B------:R-:W-:Y:S01]  /*1320*/  IMAD.WIDE.U32 R20, R2, UR23, R20 ;  /* 0x0000001702147c25 */ /* 0x000fe2000f8e0014 */
[----:B------:R-:W-:-:S02]  /*1330*/  R2UR UR7, R4 ;  /* 0x00000000040772ca */ /* 0x000fc400000e0000 */
[----:B------:R-:W-:Y:S01]  /*1340*/  IADD3 R16, P3, PT, R16, R25, RZ ;  /* 0x0000001910107210 */ /* 0x000fe20007f7e0ff */
[----:B------:R-:W-:Y:S01]  /*1350*/  IMAD.X R25, RZ, RZ, RZ, P4 ;  /* 0x000000ffff197224 */ /* 0x000fe200020e06ff */
[----:B------:R-:W-:Y:S01]  /*1360*/  IADD3 R18, P4, PT, R20, R19, RZ ;  /* 0x0000001314127210 */ /* 0x000fe20007f9e0ff */
[----:B------:R-:W-:Y:S01]  /*1370*/  IMAD.WIDE.U32 R30, R30, R15, R26 ;  /* 0x0000000f1e1e7225 */ /* 0x000fe200078e001a */
[----:B------:R-:W-:Y:S02]  /*1380*/  IADD3.X R17, PT, PT, RZ, RZ, RZ, P3, !PT ;  /* 0x000000ffff117210 */ /* 0x000fe40001ffe4ff */
[----:B------:R-:W-:Y:S01]  /*1390*/  IADD3.X R3, PT, PT, RZ, RZ, RZ, P2, !PT ;  /* 0x000000ffff037210 */ /* 0x000fe200017fe4ff */
[----:B------:R-:W-:Y:S01]  /*13a0*/  IMAD.X R19, RZ, RZ, RZ, P4 ;  /* 0x000000ffff137224 */ /* 0x000fe200020e06ff */
[----:B------:R-:W-:Y:S01]  /*13b0*/  IADD3 R20, P3, PT, R30, R21, RZ ;  /* 0x000000151e147210 */ /* 0x000fe20007f7e0ff */
[----:B------:R-:W-:Y:S02]  /*13c0*/  IMAD.WIDE.U32 R24, R11, R0, R24 ;  /* 0x000000000b187225 */ /* 0x000fe400078e0018 */
[----:B------:R-:W-:-:S02]  /*13d0*/  UIMAD.WIDE.U32 UR6, UR21, UR14, UR6 ;  /* 0x0000000e150672a5 */ /* 0x000fc4000f8e0006 */
[----:B------:R-:W-:Y:S02]  /*13e0*/  IMAD.X R11, RZ, RZ, RZ, P0 ;  /* 0x000000ffff0b7224 */ /* 0x000fe400000e06ff */
[----:B------:R-:W-:Y:S01]  /*13f0*/  IMAD.WIDE.U32 R18, R8, UR22, R18 ;  /* 0x0000001608127c25 */ /* 0x000fe2000f8e0012 */
[----:B------:R-:W-:Y:S02]  /*1400*/  UIADD3 UR6, UP0, UPT, UR6, UR11, URZ ;  /* 0x0000000b06067290 */ /* 0x000fe4000ff1e0ff */
[----:B------:R-:W-:Y:S01]  /*1410*/  IADD3 R4, P0, PT, R24, R11, RZ ;  /* 0x0000000b18047210 */ /* 0x000fe20007f1e0ff */
[----:B------:R-:W-:Y:S01]  /*1420*/  IMAD.X R13, RZ, RZ, RZ, P1 ;  /* 0x000000ffff0d7224 */ /* 0x000fe200008e06ff */
[----:B------:R-:W-:Y:S01]  /*1430*/  IADD3 R11, P4, PT, R18, UR7, RZ ;  /* 0x00000007120b7c10 */ /* 0x000fe2000ff9e0ff */
[----:B------:R-:W-:Y:S01]  /*1440*/  IMAD.X R21, RZ, RZ, RZ, P3 ;  /* 0x000000ffff157224 */ /* 0x000fe200018e06ff */
[----:B------:R-:W-:Y:S01]  /*1450*/  IADD3 R3, P1, PT, R3, R4, RZ ;  /* 0x0000000403037210 */ /* 0x000fe20007f3e0ff */
[----:B------:R-:W-:Y:S01]  /*1460*/  IMAD.WIDE.U32 R22, R9, R5, R16 ;  /* 0x0000000509167225 */ /* 0x000fe200078e0010 */
[----:B------:R-:W-:Y:S01]  /*1470*/  IADD3.X R4, PT, PT, RZ, RZ, RZ, P4, !PT ;  /* 0x000000ffff047210 */ /* 0x000fe200027fe4ff */
[----:B------:R-:W-:Y:S01]  /*1480*/  UIADD3.X UR7, UPT, UPT, URZ, URZ, URZ, UP0, !UPT ;  /* 0x000000ffff077290 */ /* 0x000fe200087fe4ff */
[----:B------:R-:W-:Y:S01]  /*1490*/  R2UR UR8, R11 ;  /* 0x000000000b0872ca */ /* 0x000fe200000e0000 */
[----:B------:R-:W-:Y:S01]  /*14a0*/  IMAD.WIDE.U32 R20, R2, R14, R20 ;  /* 0x0000000e02147225 */ /* 0x000fe200078e0014 */
[----:B------:R-:W-:Y:S01]  /*14b0*/  R2UR UR9, R4 ;  /* 0x00000000040972ca */ /* 0x000fe200000e0000 */
[----:B------:R-:W-:Y:S01]  /*14c0*/  UIMAD.WIDE.U32 UR6, UR24, UR13, UR6 ;  /* 0x0000000d180672a5 */ /* 0x000fe2000f8e0006 */
[----:B------:R-:W-:Y:S01]  /*14d0*/  IADD3 R16, P2, PT, R22, R25, RZ ;  /* 0x0000001916107210 */ /* 0x000fe20007f5e0ff */
[----:B------:R-:W-:Y:S01]  /*14e0*/  IMAD.WIDE.U32 R12, R9, R0, R12 ;  /* 0x00000000090c7225 */ /* 0x000fe200078e000c */
[----:B------:R-:W-:Y:S01]  /*14f0*/  IADD3 R22, P4, PT, R20, R19, RZ ;  /* 0x0000001314167210 */ /* 0x000fe20007f9e0ff */
[----:B------:R-:W-:-:S02]  /*1500*/  UIMAD UR25, UR6, UR20, URZ ;  /* 0x00000014061972a4 */ /* 0x000fc4000f8e02ff */
[----:B------:R-:W-:Y:S01]  /*1510*/  IMAD.X R17, RZ, RZ, RZ, P2 ;  /* 0x000000ffff117224 */ /* 0x000fe200010e06ff */
[----:B------:R-:W-:Y:S01]  /*1520*/  IADD3 R18, P3, PT, R12, R23, RZ ;  /* 0x000000170c127210 */ /* 0x000fe20007f7e0ff */
[----:B------:R-:W-:Y:S01]  /*1530*/  IMAD.X R23, RZ, RZ, RZ, P4 ;  /* 0x000000ffff177224 */ /* 0x000fe200020e06ff */
[----:B------:R-:W-:Y:S01]  /*1540*/  IADD3 R31, P2, PT, R31, R3, RZ ;  /* 0x000000031f1f7210 */ /* 0x000fe20007f5e0ff */
[----:B------:R-:W-:Y:S01]  /*1550*/  IMAD.WIDE.U32 R10, R10, R0, R16 ;  /* 0x000000000a0a7225 */ /* 0x000fe200078e0010 */
[----:B------:R-:W-:Y:S01]  /*1560*/  IADD3.X R19, PT, PT, RZ, RZ, RZ, P3, !PT ;  /* 0x000000ffff137210 */ /* 0x000fe20001ffe4ff */
[----:B------:R-:W-:Y:S01]  /*1570*/  UIMAD.WIDE.U32 UR4, UR21, UR15, UR8 ;  /* 0x0000000f150472a5 */ /* 0x000fe2000f8e0008 */
[----:B------:R-:W-:Y:S01]  /*1580*/  IADD3 R16, P4, PT, R21, R31, RZ ;  /* 0x0000001f15107210 */ /* 0x000fe20007f9e0ff */
[----:B------:R-:W-:Y:S02]  /*1590*/  IMAD.WIDE.U32 R20, R8, UR23, R22 ;  /* 0x0000001708147c25 */ /* 0x000fe4000f8e0016 */
[----:B------:R-:W-:-:S02]  /*15a0*/  UIADD3 UR10, UP0, UPT, UR4, UR7, URZ ;  /* 0x00000007040a7290 */ /* 0x000fc4000ff1e0ff */
[----:B------:R-:W-:Y:S01]  /*15b0*/  IMAD.X R17, RZ, RZ, RZ, P4 ;  /* 0x000000ffff117224 */ /* 0x000fe200020e06ff */
[----:B------:R-:W-:Y:S01]  /*15c0*/  IADD3 R3, P3, PT, R20, UR5, RZ ;  /* 0x0000000514037c10 */ /* 0x000fe2000ff7e0ff */
[----:B------:R-:W-:Y:S01]  /*15d0*/  IMAD.WIDE.U32 R18, R5, R5, R18 ;  /* 0x0000000505127225 */ /* 0x000fe200078e0012 */
[----:B------:R-:W-:Y:S02]  /*15e0*/  UIADD3.X UR11, UPT, UPT, URZ, URZ, URZ, UP0, !UPT ;  /* 0x000000ffff0b7290 */ /* 0x000fe400087fe4ff */
[----:B------:R-:W-:Y:S01]  /*15f0*/  R2UR UR8, R3 ;  /* 0x00000000030872ca */ /* 0x000fe200000e0000 */
[----:B------:R-:W-:-:S04]  /*1600*/  IMAD.WIDE.U32 R16, R2, R15, R16 ;  /* 0x0000000f02107225 */ /* 0x000fc800078e0010 */
[----:B------:R-:W-:Y:S01]  /*1610*/  IMAD.X R2, RZ, RZ, RZ, P3 ;  /* 0x000000ffff027224 */ /* 0x000fe200018e06ff */
[----:B------:R-:W-:Y:S01]  /*1620*/  IADD3 R20, P3, PT, R18, R11, RZ ;  /* 0x0000000b12147210 */ /* 0x000fe20007f7e0ff */
[----:B------:R-:W-:Y:S01]  /*1630*/  IMAD.X R3, RZ, RZ, RZ, P0 ;  /* 0x000000ffff037224 */ /* 0x000fe200000e06ff */
[----:B------:R-:W-:Y:S01]  /*1640*/  IADD3 R12, P4, PT, R16, R21, RZ ;  /* 0x00000015100c7210 */ /* 0x000fe20007f9e0ff */
[----:B------:R-:W-:Y:S01]  /*1650*/  IMAD.X R16, RZ, RZ, RZ, P2 ;  /* 0x000000ffff107224 */ /* 0x000fe200010e06ff */
[----:B------:R-:W-:Y:S02]  /*1660*/  R2UR UR9, R2 ;  /* 0x00000000020972ca */ /* 0x000fe400000e0000 */
[----:B------:R-:W-:Y:S02]  /*1670*/  IADD3.X R21, PT, PT, RZ, RZ, RZ, P3, !PT ;  /* 0x000000ffff157210 */ /* 0x000fe40001ffe4ff */
[----:B------:R-:W-:Y:S01]  /*1680*/  IADD3 R2, P3, PT, R13, R19, RZ ;  /* 0x000000130d027210 */ /* 0x000fe20007f7e0ff */
[----:B------:R-:W-:Y:S01]  /*1690*/  IMAD.X R13, RZ, RZ, RZ, P4 ;  /* 0x000000ffff0d7224 */ /* 0x000fe200020e06ff */
[----:B------:R-:W-:Y:S01]  /*16a0*/  IADD3 R4, P4, PT, R10, R3, RZ ;  /* 0x000000030a047210 */ /* 0x000fe20007f9e0ff */
[----:B------:R-:W-:Y:S01]  /*16b0*/  IMAD.WIDE.U32 R8, R9, R0, R20 ;  /* 0x0000000009087225 */ /* 0x000fe200078e0014 */
[----:B------:R-:W-:-:S02]  /*16c0*/  IADD3.X R19, PT, PT, RZ, RZ, RZ, P1, !PT ;  /* 0x000000ffff137210 */ /* 0x000fc40000ffe4ff */
[----:B------:R-:W-:Y:S01]  /*16d0*/  MOV R21, UR21 ;  /* 0x0000001500157c02 */ /* 0x000fe20008000f00 */
[----:B------:R-:W-:Y:S01]  /*16e0*/  IMAD.WIDE.U32 R12, R14, UR16, R12 ;  /* 0x000000100e0c7c25 */ /* 0x000fe2000f8e000c */
[----:B------:R-:W-:Y:S01]  /*16f0*/  IADD3 R19, P0, PT, R19, R4, RZ ;  /* 0x0000000413137210 */ /* 0x000fe20007f1e0ff */
[----:B------:R-:W-:Y:S02]  /*1700*/  UIMAD.WIDE.U32 UR4, UR21, UR22, UR8 ;  /* 0x00000016150472a5 */ /* 0x000fe4000f8e0008 */
[----:B------:R-:W-:Y:S01]  /*1710*/  UIMAD.WIDE.U32 UR8, UR24, UR14, UR10 ;  /* 0x0000000e180872a5 */ /* 0x000fe2000f8e000a */
[----:B------:R-:W-:-:S03]  /*1720*/  IMAD.X R3, RZ, RZ, RZ, P3 ;  /* 0x000000ffff037224 */ /* 0x000fc600018e06ff */
[----:B------:R-:W-:Y:S01]  /*1730*/  IADD3 R10, P1, PT, R12, UR5, RZ ;  /* 0x000000050c0a7c10 */ /* 0x000fe2000ff3e0ff */
[----:B------:R-:W-:Y:S01]  /*1740*/  UIADD3 UR10, UP0, UPT, UR4, UR9, URZ ;  /* 0x00000009040a7290 */ /* 0x000fe2000ff1e0ff */
[----:B------:R-:W-:Y:S01]  /*1750*/  IMAD.WIDE.U32 R2, R5, R0, R2 ;  /* 0x0000000005027225 */ /* 0x000fe200078e0002 */
[----:B------:R-:W-:Y:S01]  /*1760*/  UMOV UR5, URZ ;  /* 0x000000ff00057c82 */ /* 0x000fe20008000000 */
[----:B------:R-:W-:Y:S01]  /*1770*/  UMOV UR4, UR6 ;  /* 0x0000000600047c82 */ /* 0x000fe20008000000 */
[----:B------:R-:W-:Y:S01]  /*1780*/  UIADD3.X UR11, UPT, UPT, URZ, URZ, URZ, UP0, !UPT ;  /* 0x000000ffff0b7290 */ /* 0x000fe200087fe4ff */
[----:B------:R-:W-:Y:S01]  /*1790*/  IMAD.X R11, RZ, RZ, RZ, P1 ;  /* 0x000000ffff0b7224 */ /* 0x000fe200008e06ff */
[----:B------:R-:W-:Y:S01]  /*17a0*/  IADD3 R16, P1, PT, R16, R19, RZ ;  /* 0x0000001310107210 */ /* 0x000fe20007f3e0ff */
[----:B------:R-:W-:Y:S01]  /*17b0*/  IMAD.X R19, RZ, RZ, RZ, P4 ;  /* 0x000000ffff137224 */ /* 0x000fe200020e06ff */
[----:B------:R-:W-:Y:S01]  /*17c0*/  UIMAD.WIDE.U32 UR10, UR24, UR15, UR10 ;  /* 0x0000000f180a72a5 */ /* 0x000fe2000f8e000a */
[----:B------:R-:W-:Y:S01]  /*17d0*/  IMAD.WIDE.U32 R10, R21, UR23, R10 ;  /* 0x00000017150a7c25 */ /* 0x000fe2000f8e000a */
[----:B------:R-:W-:Y:S01]  /*17e0*/  IADD3 R17, P3, PT, R17, R16, RZ ;  /* 0x0000001011117210 */ /* 0x000fe20007f7e0ff */
[----:B------:R-:W-:Y:S01]  /*17f0*/  UIMAD.WIDE.U32 UR6, UR25, UR12, UR4 ;  /* 0x0000000c190672a5 */ /* 0x000fe2000f8e0004 */
[----:B------:R-:W-:-:S02]  /*1800*/  IADD3 R12, P4, PT, R2, R9, RZ ;  /* 0x00000009020c7210 */ /* 0x000fc40007f9e0ff */
[----:B------:R-:W-:Y:S01]  /*1810*/  IADD3 R2, P2, PT, R8, R19, RZ ;  /* 0x0000001308027210 */ /* 0x000fe20007f5e0ff */
[----:B------:R-:W-:Y:S01]  /*1820*/  UIADD3 UR6, UP0, UPT, UR8, UR7, URZ ;  /* 0x0000000708067290 */ /* 0x000fe2000ff1e0ff */
[----:B------:R-:W-:Y:S01]  /*1830*/  IADD3 R8, P5, PT, R13, R17, RZ ;  /* 0x000000110d087210 */ /* 0x000fe20007fbe0ff */
[----:B------:R-:W-:Y:S01]  /*1840*/  IMAD.X R17, RZ, RZ, RZ, P0 ;  /* 0x000000ffff117224 */ /* 0x000fe200000e06ff */
[----:B------:R-:W-:Y:S01]  /*1850*/  IADD3 R4, P6, PT, R10, UR11, RZ ;  /* 0x0000000b0a047c10 */ /* 0x000fe2000ffde0ff */
[----:B------:R-:W-:Y:S01]  /*1860*/  UIADD3.X UR7, UPT, UPT, URZ, URZ, URZ, UP0, !UPT ;  /* 0x000000ffff077290 */ /* 0x000fe200087fe4ff */
[----:B------:R-:W-:Y:S01]  /*1870*/  IADD3.X R13, PT, PT, RZ, RZ, RZ, P4, !PT ;  /* 0x000000ffff0d7210 */ /* 0x000fe200027fe4ff */
[----:B------:R-:W-:Y:S01]  /*1880*/  IMAD.X R9, RZ, RZ, RZ, P5 ;  /* 0x000000ffff097224 */ /* 0x000fe200028e06ff */
[----:B------:R-:W-:Y:S01]  /*1890*/  IADD3.X R10, PT, PT, RZ, RZ, RZ, P6, !PT ;  /* 0x000000ffff0a7210 */ /* 0x000fe200037fe4ff */
[----:B------:R-:W-:Y:S01]  /*18a0*/  UIMAD.WIDE.U32 UR6, UR25, UR13, UR6 ;  /* 0x0000000d190672a5 */ /* 0x000fe2000f8e0006 */
[----:B------:R-:W-:Y:S01]  /*18b0*/  R2UR UR4, R4 ;  /* 0x00000000040472ca */ /* 0x000fe200000e0000 */
[----:B------:R-:W-:Y:S01]  /*18c0*/  IMAD.WIDE.U32 R8, R15, UR16, R8 ;  /* 0x000000100f087c25 */ /* 0x000fe2000f8e0008 */
[----:B------:R-:W-:Y:S01]  /*18d0*/  R2UR UR5, R10 ;  /* 0x000000000a0572ca */ /* 0x000fe200000e0000 */
[----:B------:R-:W-:Y:S01]  /*18e0*/  UIADD3 UR8, UP0, UPT, UR10, UR7, URZ ;  /* 0x000000070a087290 */ /* 0x000fe2000ff1e0ff */
[----:B------:R-:W-:Y:S01]  /*18f0*/  IADD3 R17, P0, PT, R17, R2, RZ ;  /* 0x0000000211117210 */ /* 0x000fe20007f1e0ff */
[----:B------:R-:W-:Y:S01]  /*1900*/  IMAD.X R2, RZ, RZ, RZ, P1 ;  /* 0x000000ffff027224 */ /* 0x000fe200008e06ff */
[----:B------:R-:W-:Y:S01]  /*1910*/  IADD3 R10, P4, PT, R8, R11, RZ ;  /* 0x0000000b080a7210 */ /* 0x000fe20007f9e0ff */
[----:B------:R-:W-:Y:S01]  /*1920*/  IMAD.WIDE.U32 R4, R5, R0, R12 ;  /* 0x0000000005047225 */ /* 0x000fe200078e000c */
[----:B------:R-:W-:-:S02]  /*1930*/  UIADD3.X UR9, UPT, UPT, URZ, URZ, URZ, UP0, !UPT ;  /* 0x000000ffff097290 */ /* 0x000fc400087fe4ff */
[----:B------:R-:W-:Y:S01]  /*1940*/  IADD3 R13, P1, PT, R2, R17, RZ ;  /* 0x00000011020d7210 */ /* 0x000fe20007f3e0ff */
[----:B------:R-:W-:Y:S01]  /*1950*/  IMAD.X R11, RZ, RZ, RZ, P4 ;  /* 0x000000ffff0b7224 */ /* 0x000fe200020e06ff */
[----:B------:R-:W-:Y:S01]  /*1960*/  IADD3.X R17, PT, PT, RZ, RZ, RZ, P2, !PT ;  /* 0x000000ffff117210 */ /* 0x000fe200017fe4ff */
[----:B------:R-:W-:Y:S01]  /*1970*/  IMAD.X R2, RZ, RZ, RZ, P0 ;  /* 0x000000ffff027224 */ /* 0x000fe200000e06ff */
[----:B------:R-:W-:Y:S01]  /*1980*/  UIMAD.WIDE.U32 UR8, UR25, UR14, UR8 ;  /* 0x0000000e190872a5 */ /* 0x000fe2000f8e0008 */
[----:B------:R-:W-:Y:S01]  /*1990*/  IMAD.WIDE.U32 R10, R14, UR21, R10 ;  /* 0x000000150e0a7c25 */ /* 0x000fe2000f8e000a */
[----:B------:R-:W-:-:S03]  /*19a0*/  UIMAD.WIDE.U32 UR4, UR24, UR22, UR4 ;  /* 0x00000016180472a5 */ /* 0x000fc6000f8e0004 */
[----:B------:R-:W-:Y:S01]  /*19b0*/  IMAD.X R8, RZ, RZ, RZ, P3 ;  /* 0x000000ffff087224 */ /* 0x000fe200018e06ff */
[----:B------:R-:W-:Y:S01]  /*19c0*/  IADD3 R17, P3, PT, R4, R17, RZ ;  /* 0x0000001104117210 */ /* 0x000fe20007f7e0ff */
[----:B------:R-:W-:Y:S01]  /*19d0*/  UIADD3 UR16, UP0, UPT, UR4, UR9, URZ ;  /* 0x0000000904107290 */ /* 0x000fe2000ff1e0ff */
[----:B------:R-:W-:Y:S02]  /*19e0*/  IADD3 R10, P0, PT, R10, UR5, RZ ;  /* 0x000000050a0a7c10 */ /* 0x000fe4000ff1e0ff */
[----:B------:R-:W-:Y:S01]  /*19f0*/  IADD3 R8, P5, PT, R8, R13, RZ ;  /* 0x0000000d08087210 */ /* 0x000fe20007fbe0ff */
[----:B------:R-:W-:Y:S01]  /*1a00*/  UIADD3.X UR17, UPT, UPT, URZ, URZ, URZ, UP0, !UPT ;  /* 0x000000ffff117290 */ /* 0x000fe200087fe4ff */
[----:B------:R-:W-:Y:S02]  /*1a10*/  IADD3.X R4, PT, PT, RZ, RZ, RZ, P0, !PT ;  /* 0x000000ffff047210 */ /* 0x000fe400007fe4ff */
[----:B------:R-:W-:Y:S02]  /*1a20*/  R2UR UR10, R10 ;  /* 0x000000000a0a72ca */ /* 0x000fe400000e0000 */
[----:B------:R-:W-:-:S02]  /*1a30*/  R2UR UR11, R4 ;  /* 0x00000000040b72ca */ /* 0x000fc400000e0000 */
[----:B------:R-:W-:Y:S01]  /*1a40*/  IADD3 R9, P0, PT, R9, R8, RZ ;  /* 0x0000000809097210 */ /* 0x000fe20007f1e0ff */
[----:B------:R-:W-:Y:S01]  /*1a50*/  IMAD.X R8, RZ, RZ, RZ, P1 ;  /* 0x000000ffff087224 */ /* 0x000fe200008e06ff */
[----:B------:R-:W-:Y:S02]  /*1a60*/  IADD3 R13, P2, PT, R2, R17, RZ ;  /* 0x00000011020d7210 */ /* 0x000fe40007f5e0ff */
[----:B------:R-:W-:Y:S01]  /*1a70*/  IADD3 R4, P4, PT, R11, R9, RZ ;  /* 0x000000090b047210 */ /* 0x000fe20007f9e0ff */
[----:B------:R-:W-:Y:S01]  /*1a80*/  IMAD.X R11, RZ, RZ, RZ, P5 ;  /* 0x000000ffff0b7224 */ /* 0x000fe200028e06ff */
[----:B------:R-:W-:-:S03]  /*1a90*/  IADD3 R2, P1, PT, R3, R5, RZ ;  /* 0x0000000503027210 */ /* 0x000fc60007f3e0ff */
[----:B------:R-:W-:Y:S01]  /*1aa0*/  IMAD.X R5, RZ, RZ, RZ, P4 ;  /* 0x000000ffff057224 */ /* 0x000fe200020e06ff */
[----:B------:R-:W-:Y:S01]  /*1ab0*/  IADD3 R8, P4, PT, R8, R13, RZ ;  /* 0x0000000d08087210 */ /* 0x000fe20007f9e0ff */
[----:B------:R-:W-:Y:S01]  /*1ac0*/  UIMAD.WIDE.U32 UR4, UR24, UR23, UR10 ;  /* 0x00000017180472a5 */ /* 0x000fe2000f8e000a */
[----:B------:R-:W-:Y:S01]  /*1ad0*/  IADD3.X R3, PT, PT, RZ, RZ, RZ, P1, !PT ;  /* 0x000000ffff037210 */ /* 0x000fe20000ffe4ff */
[----:B------:R-:W-:Y:S01]  /*1ae0*/  IMAD.WIDE.U32 R4, R15, UR21, R4 ;  /* 0x000000150f047c25 */ /* 0x000fe2000f8e0004 */
[----:B------:R-:W-:Y:S01]  /*1af0*/  UIMAD.WIDE.U32 UR10, UR25, UR15, UR16 ;  /* 0x0000000f190a72a5 */ /* 0x000fe2000f8e0010 */
[----:B------:R-:W-:Y:S02]  /*1b00*/  IADD3 R11, P1, PT, R11, R8, RZ ;  /* 0x000000080b0b7210 */ /* 0x000fe40007f3e0ff */
[----:B------:R-:W-:Y:S01]  /*1b10*/  IMAD.WIDE.U32 R2, R0, R0, R2 ;  /* 0x0000000000027225 */ /* 0x000fe200078e0002 */
[----:B------:R-:W-:Y:S01]  /*1b20*/  IADD3 R8, P5, PT, R4, UR5, RZ ;  /* 0x0000000504087c10 */ /* 0x000fe2000ffbe0ff */
[----:B------:R-:W-:Y:S01]  /*1b30*/  UIADD3 UR4, UP0, UPT, UR4, UR11, URZ ;  /* 0x0000000b04047290 */ /* 0x000fe2000ff1e0ff */
[----:B------:R-:W-:Y:S01]  /*1b40*/  IADD3.X R4, PT, PT, RZ, RZ, RZ, P0, !PT ;  /* 0x000000ffff047210 */ /* 0x000fe200007fe4ff */
[----:B------:R-:W-:-:S02]  /*1b50*/  IMAD.X R13, RZ, RZ, RZ, P3 ;  /* 0x000000ffff0d7224 */ /* 0x000fc400018e06ff */
[----:B------:R-:W-:Y:S01]  /*1b60*/  IMAD.X R0, RZ, RZ, RZ, P2 ;  /* 0x000000ffff007224 */ /* 0x000fe200010e06ff */
[----:B------:R-:W-:Y:S01]  /*1b70*/  IADD3 R4, P0, PT, R4, R11, RZ ;  /* 0x0000000b04047210 */ /* 0x000fe20007f1e0ff */
[----:B------:R-:W-:Y:S01]  /*1b80*/  UIADD3.X UR5, UPT, UPT, URZ, URZ, URZ, UP0, !UPT ;  /* 0x000000ffff057290 */ /* 0x000fe200087fe4ff */
[----:B------:R-:W-:Y:S01]  /*1b90*/  IADD3 R11, P3, PT, R2, R13, RZ ;  /* 0x0000000d020b7210 */ /* 0x000fe20007f7e0ff */
[----:B------:R-:W-:Y:S01]  /*1ba0*/  IMAD.X R9, RZ, RZ, RZ, P5 ;  /* 0x000000ffff097224 */ /* 0x000fe200028e06ff */
[----:B------:R-:W-:Y:S01]  /*1bb0*/  MOV R13, UR25 ;  /* 0x00000019000d7c02 */ /* 0x000fe20008000f00 */
[----:B------:R-:W-:Y:S01]  /*1bc0*/  UIMAD.WIDE.U32 UR4, UR25, UR22, UR4 ;  /* 0x00000016190472a5 */ /* 0x000fe2000f8e0004 */
[----:B------:R-:W-:Y:S01]  /*1bd0*/  IADD3 R0, P2, PT, R0, R11, RZ ;  /* 0x0000000b00007210 */ /* 0x000fe20007f5e0ff */
[----:B------:R-:W-:Y:S01]  /*1be0*/  IMAD.WIDE.U32 R8, R14, UR24, R8 ;  /* 0x000000180e087c25 */ /* 0x000fe2000f8e0008 */
[----:B------:R-:W-:Y:S02]  /*1bf0*/  IADD3.X R11, PT, PT, RZ, RZ, RZ, P4, !PT ;  /* 0x000000ffff0b7210 */ /* 0x000fe400027fe4ff */
[----:B------:R-:W-:Y:S01]  /*1c00*/  IADD3 R5, P4, PT, R5, R4, RZ ;  /* 0x0000000405057210 */ /* 0x000fe20007f9e0ff */
[----:B------:R-:W-:Y:S01]  /*1c10*/  IMAD.X R2, RZ, RZ, RZ, P2 ;  /* 0x000000ffff027224 */ /* 0x000fe200010e06ff */
[----:B------:R-:W-:Y:S01]  /*1c20*/  IADD3 R11, P5, PT, R11, R0, RZ ;  /* 0x000000000b0b7210 */ /* 0x000fe20007fbe0ff */
[----:B------:R-:W-:Y:S01]  /*1c30*/  IMAD.X R0, RZ, RZ, RZ, P1 ;  /* 0x000000ffff007224 */ /* 0x000fe200008e06ff */
[----:B------:R-:W-:-:S02]  /*1c40*/  IADD3 R8, P6, PT, R8, UR5, RZ ;  /* 0x0000000508087c10 */ /* 0x000fc4000ffde0ff */
[----:B------:R-:W-:-:S03]  /*1c50*/  IADD3 R4, P1, PT, R9, R5, RZ ;  /* 0x0000000509047210 */ /* 0x000fc60007f3e0ff */
[----:B------:R-:W-:Y:S02]  /*1c60*/  IMAD.X R9, RZ, RZ, RZ, P6 ;  /* 0x000000ffff097224 */ /* 0x000fe400030e06ff */
[----:B------:R-:W-:Y:S01]  /*1c70*/  IMAD.X R5, RZ, RZ, RZ, P1 ;  /* 0x000000ffff057224 */ /* 0x000fe200008e06ff */
[----:B------:R-:W-:Y:S01]  /*1c80*/  IADD3 R0, P1, PT, R0, R11, RZ ;  /* 0x0000000b00007210 */ /* 0x000fe20007f3e0ff */
[----:B------:R-:W-:Y:S02]  /*1c90*/  IMAD.X R11, RZ, RZ, RZ, P0 ;  /* 0x000000ffff0b7224 */ /* 0x000fe400000e06ff */
[----:B------:R-:W-:-:S03]  /*1ca0*/  IMAD.WIDE.U32 R8, R13, UR23, R8 ;  /* 0x000000170d087c25 */ /* 0x000fc6000f8e0008 */
[----:B------:R-:W-:Y:S01]  /*1cb0*/  IADD3 R11, P0, PT, R11, R0, RZ ;  /* 0x000000000b0b7210 */ /* 0x000fe20007f1e0ff */
[----:B------:R-:W-:Y:S01]  /*1cc0*/  IMAD.WIDE.U32 R4, R15, UR24, R4 ;  /* 0x000000180f047c25 */ /* 0x000fe2000f8e0004 */
[----:B------:R-:W-:-:S03]  /*1cd0*/  IADD3.X R0, PT, PT, RZ, RZ, RZ, P4, !PT ;  /* 0x000000ffff007210 */ /* 0x000fc600027fe4ff */
[----:B------:R-:W-:Y:S01]  /*1ce0*/  IMAD.X R13, RZ, RZ, RZ, P3 ;  /* 0x000000ffff0d7224 */ /* 0x000fe200018e06ff */
[----:B------:R-:W-:Y:S02]  /*1cf0*/  IADD3 R10, P4, PT, R4, R9, RZ ;  /* 0x00000009040a7210 */ /* 0x000fe40007f9e0ff */
[----:B------:R-:W-:Y:S01]  /*1d00*/  IADD3 R4, P3, PT, R0, R11, RZ ;  /* 0x0000000b00047210 */ /* 0x000fe20007f7e0ff */
[----:B------:R-:W-:Y:S01]  /*1d10*/  IMAD.X R0, RZ, RZ, RZ, P5 ;  /* 0x000000ffff007224 */ /* 0x000fe200028e06ff */
[----:B------:R-:W-:Y:S02]  /*1d20*/  IADD3.X R11, PT, PT, RZ, RZ, RZ, P4, !PT ;  /* 0x000000ffff0b7210 */ /* 0x000fe400027fe4ff */
[----:B------:R-:W-:Y:S02]  /*1d30*/  IADD3 R5, P2, PT, R5, R4, RZ ;  /* 0x0000000405057210 */ /* 0x000fe40007f5e0ff */
[----:B------:R-:W-:Y:S01]  /*1d40*/  IADD3 R2, PT, PT, R2, R3, R13 ;  /* 0x0000000302027210 */ /* 0x000fe20007ffe00d */
[----:B------:R-:W-:-:S04]  /*1d50*/  IMAD.WIDE.U32 R10, R14, UR25, R10 ;  /* 0x000000190e0a7c25 */ /* 0x000fc8000f8e000a */
[----:B------:R-:W-:Y:S01]  /*1d60*/  IMAD.X R3, RZ, RZ, RZ, P1 ;  /* 0x000000ffff037224 */ /* 0x000fe200008e06ff */
[----:B------:R-:W-:-:S04]  /*1d70*/  IADD3 R12, P1, PT, R11, R5, RZ ;  /* 0x000000050b0c7210 */ /* 0x000fc80007f3e0ff */
[----:B------:R-:W-:Y:S01]  /*1d80*/  IADD3 R2, PT, PT, R3, R2, R0 ;  /* 0x0000000203027210 */ /* 0x000fe20007ffe000 */
[----:B------:R-:W-:Y:S01]  /*1d90*/  IMAD.X R3, RZ, RZ, RZ, P3 ;  /* 0x000000ffff037224 */ /* 0x000fe200018e06ff */
[----:B------:R-:W-:Y:S01]  /*1da0*/  IADD3.X R0, PT, PT, RZ, RZ, RZ, P0, !PT ;  /* 0x000000ffff007210 */ /* 0x000fe200007fe4ff */
[----:B------:R-:W-:-:S03]  /*1db0*/  IMAD.X R13, RZ, RZ, RZ, P1 ;  /* 0x000000ffff0d7224 */ /* 0x000fc600008e06ff */
[----:B------:R-:W-:Y:S01]  /*1dc0*/  IADD3 R3, PT, PT, R3, R2, R0 ;  /* 0x0000000203037210 */ /* 0x000fe20007ffe000 */
[----:B------:R-:W-:Y:S01]  /*1dd0*/  IMAD.WIDE.U32 R12, R15, UR25, R12 ;  /* 0x000000190f0c7c25 */ /* 0x000fe2000f8e000c */
[----:B------:R-:W-:-:S04]  /*1de0*/  IADD3.X R0, PT, PT, RZ, RZ, RZ, P2, !PT ;  /* 0x000000ffff007210 */ /* 0x000fc800017fe4ff */
[----:B------:R-:W-:-:S04]  /*1df0*/  IADD3 R0, PT, PT, R13, R3, R0 ;  /* 0x000000030d007210 */ /* 0x000fc80007ffe000 */
[----:B------:R-:W-:-:S13]  /*1e00*/  ISETP.GT.U32.AND P0, PT, R0, R15, PT ;  /* 0x0000000f0000720c */ /* 0x000fda0003f04070 */
[----:B------:R-:W-:Y:S05]  /*1e10*/  @P0 BRA `(.L_x_7) ;  /* 0x0000000000800947 */ /* 0x000fea0003800000 */
[----:B------:R-:W-:Y:S01]  /*1e20*/  ISETP.GE.U32.AND P0, PT, R0, R15, PT ;  /* 0x0000000f0000720c */ /* 0x000fe20003f06070 */
[----:B------:R-:W-:Y:S01]  /*1e30*/  UMOV UR16, UR6 ;  /* 0x0000000600107c82 */ /* 0x000fe20008000000 */
[----:B------:R-:W-:Y:S01]  /*1e40*/  UMOV UR17, UR8 ;  /* 0x0000000800117c82 */ /* 0x000fe20008000000 */
[----:B------:R-:W-:Y:S01]  /*1e50*/  UMOV UR21, UR10 ;  /* 0x0000000a00157c82 */ /* 0x000fe20008000000 */
[----:B------:R-:W-:Y:S01]  /*1e60*/  UMOV UR24, UR4 ;  /* 0x0000000400187c82 */ /* 0x000fe20008000000 */
[----:B------:R-:W-:Y:S01]  /*1e70*/  IMAD.MOV.U32 R2, RZ, RZ, R8 ;  /* 0x000000ffff027224 */ /* 0x000fe200078e0008 */
[----:B------:R-:W-:Y:S01]  /*1e80*/  MOV R3, R12 ;  /* 0x0000000c00037202 */ /* 0x000fe20000000f00 */
[----:B------:R-:W-:-:S06]  /*1e90*/  IMAD.MOV.U32 R4, RZ, RZ, R10 ;  /* 0x000000ffff047224 */ /* 0x000fcc00078e000a */
[----:B------:R-:W-:Y:S05]  /*1ea0*/  @!P0 BRA `(.L_x_8) ;  /* 0x0000000000e08947 */ /* 0x000fea0003800000 */
[----:B------:R-:W-:-:S13]  /*1eb0*/  ISETP.LE.U32.AND P0, PT, R3, R14, PT ;  /* 0x0000000e0300720c */ /* 0x000fda0003f03070 */
[----:B------:R-:W-:Y:S05]  /*1ec0*/  @!P0 BRA `(.L_x_7) ;  /* 0x0000000000548947 */ /* 0x000fea0003800000 */
[----:B------:R-:W-:-:S13]  /*1ed0*/  ISETP.LT.U32.AND P0, PT, R3, R14, PT ;  /* 0x0000000e0300720c */ /* 0x000fda0003f01070 */
        /* <DEDUP_REMOVED lines=11> */
[----:B------:R-:W-:-:S09]  /*1f90*/  UISETP.LT.U32.AND UP0, UPT, UR24, UR15, UPT ;  /* 0x0000000f1800728c */ /* 0x000fd2000bf01070 */
[----:B------:R-:W-:Y:S05]  /*1fa0*/  BRA.U UP0, `(.L_x_8) ;  /* 0x0000000100a07547 */ /* 0x000fea000b800000 */
[----:B------:R-:W-:-:S09]  /*1fb0*/  UISETP.LE.U32.AND UP0, UPT, UR21, UR14, UPT ;  /* 0x0000000e1500728c */ /* 0x000fd2000bf03070 */
[----:B------:R-:W-:Y:S05]  /*1fc0*/  BRA.U !UP0, `(.L_x_7) ;  /* 0x0000000108147547 */ /* 0x000fea000b800000 */
[----:B------:R-:W-:-:S04]  /*1fd0*/  UISETP.LT.U32.AND UP0, UPT, UR16, UR12, UPT ;  /* 0x0000000c1000728c */ /* 0x000fc8000bf01070 */
[----:B------:R-:W-:-:S04]  /*1fe0*/  UISETP.GT.U32.OR UP0, UPT, UR13, UR17, UP0 ;  /* 0x000000110d00728c */ /* 0x000fc80008704470 */
[----:B------:R-:W-:-:S04]  /*1ff0*/  UISETP.LE.U32.AND UP0, UPT, UR17, UR13, UP0 ;  /* 0x0000000d1100728c */ /* 0x000fc80008703070 */
[----:B------:R-:W-:-:S09]  /*2000*/  UISETP.LT.U32.OR UP0, UPT, UR21, UR14, UP0 ;  /* 0x0000000e1500728c */ /* 0x000fd20008701470 */
[----:B------:R-:W-:Y:S05]  /*2010*/  BRA.U UP0, `(.L_x_8) ;  /* 0x0000000100847547 */ /* 0x000fea000b800000 */
.L_x_7:
[----:B------:R-:W-:Y:S01]  /*2020*/  UIADD3 UR16, UP0, UPT, UR6, -UR12, URZ ;  /* 0x8000000c06107290 */ /* 0x000fe2000ff1e0ff */
[----:B------:R-:W-:-:S03]  /*2030*/  UMOV UR5, 0xffffffff ;  /* 0xffffffff00057882 */ /* 0x000fc60000000000 */
        /* <DEDUP_REMOVED lines=9> */
[----:B------:R-:W-:-:S04]  /*20d0*/  UIADD3.X UR4, UPT, UPT, URZ, -0x1, UR5, UP0, UP1 ;  /* 0xffffffffff047890 */ /* 0x000fc800087e2405 */
[----:B------:R-:W-:-:S06]  /*20e0*/  USHF.R.U32.HI UR4, URZ, 0x1f, UR4 ;  /* 0x0000001fff047899 */ /* 0x000fcc0008011604 */
[----:B------:R-:W-:-:S05]  /*20f0*/  IMAD.U32 R3, RZ, RZ, UR4 ;  /* 0x00000004ff037e24 */ /* 0x000fca000f8e00ff */
[----:B------:R-:W-:-:S13]  /*2100*/  IADD3 R2, P0, P1, R8, -UR22, -R3 ;  /* 0x8000001608027c10 */ /* 0x000fda000f91e803 */
[----:B------:R-:W-:Y:S01]  /*2110*/  VOTEU.ANY UP1, P1 ;  /* 0x0000000000ff7886 */ /* 0x000fe20000820100 */
[----:B------:R-:W-:Y:S01]  /*2120*/  VOTEU.ANY UP0, P0 ;  /* 0x0000000000ff7886 */ /* 0x000fe20000000100 */
[----:B------:R-:W-:-:S06]  /*2130*/  UIADD3.X UR4, UPT, UPT, URZ, -0x1, UR5, UP0, UP1 ;  /* 0xffffffffff047890 */ /* 0x000fcc00087e2405 */
[----:B------:R-:W-:-:S05]  /*2140*/  IMAD.U32 R3, RZ, RZ, UR4 ;  /* 0x00000004ff037e24 */ /* 0x000fca000f8e00ff */
[----:B------:R-:W-:-:S04]  /*2150*/  SHF.R.U32.HI R3, RZ, 0x1f, R3 ;  /* 0x0000001fff037819 */ /* 0x000fc80000011603 */
[----:B------:R-:W-:-:S13]  /*2160*/  IADD3 R4, P0, P1, R10, -UR23, -R3 ;  /* 0x800000170a047c10 */ /* 0x000fda000f91e803 */
[----:B------:R-:W-:Y:S01]  /*2170*/  VOTEU.ANY UP1, P1 ;  /* 0x0000000000ff7886 */ /* 0x000fe20000820100 */
[----:B------:R-:W-:Y:S01]  /*2180*/  VOTEU.ANY UP0, P0 ;  /* 0x0000000000ff7886 */ /* 0x000fe20000000100 */
[----:B------:R-:W-:-:S06]  /*2190*/  UIADD3.X UR4, UPT, UPT, URZ, -0x1, UR5, UP0, UP1 ;  /* 0xffffffffff047890 */ /* 0x000fcc00087e2405 */
[----:B------:R-:W-:-:S04]  /*21a0*/  MOV R3, UR4 ;  /* 0x0000000400037c02 */ /* 0x000fc80008000f00 */
[----:B------:R-:W-:-:S04]  /*21b0*/  SHF.R.U32.HI R3, RZ, 0x1f, R3 ;  /* 0x0000001fff037819 */ /* 0x000fc80000011603 */
[----:B------:R-:W-:-:S13]  /*21c0*/  IADD3 R3, P0, P1, R12, -R3, -R14 ;  /* 0x800000030c037210 */ /* 0x000fda000791e80e */
[----:B------:R-:W-:Y:S01]  /*21d0*/  VOTEU.ANY UP1, P1 ;  /* 0x0000000000ff7886 */ /* 0x000fe20000820100 */
[----:B------:R-:W-:Y:S01]  /*21e0*/  VOTEU.ANY UP0, P0 ;  /* 0x0000000000ff7886 */ /* 0x000fe20000000100 */
[----:B------:R-:W-:-:S06]  /*21f0*/  UIADD3.X UR4, UPT, UPT, URZ, -0x1, UR5, UP0, UP1 ;  /* 0xffffffffff047890 */ /* 0x000fcc00087e2405 */
[----:B------:R-:W-:-:S05]  /*2200*/  IMAD.U32 R5, RZ, RZ, UR4 ;  /* 0x00000004ff057e24 */ /* 0x000fca000f8e00ff */
[----:B------:R-:W-:-:S04]  /*2210*/  SHF.R.U32.HI R5, RZ, 0x1f, R5 ;  /* 0x0000001fff057819 */ /* 0x000fc80000011605 */
[----:B------:R-:W-:-:S07]  /*2220*/  IADD3 R0, PT, PT, R0, -R15, -R5 ;  /* 0x8000000f00007210 */ /* 0x000fce0007ffe805 */
.L_x_8:
        /* <DEDUP_REMOVED lines=8> */
[----:B------:R-:W-:-:S02]  /*22b0*/  HFMA2 R17, -RZ, RZ, 0, 0 ;  /* 0x00000000ff117431 */ /* 0x000fc400000001ff */
[----:B------:R-:W-:Y:S02]  /*22c0*/  IMAD.MOV.U32 R19, RZ, RZ, RZ ;  /* 0x000000ffff137224 */ /* 0x000fe400078e00ff */
[----:B------:R-:W-:Y:S02]  /*22d0*/  IMAD.MOV.U32 R21, RZ, RZ, RZ ;  /* 0x000000ffff157224 */ /* 0x000fe400078e00ff */
[----:B------:R-:W-:Y:S02]  /*22e0*/  IMAD.MOV.U32 R35, RZ, RZ, RZ ;  /* 0x000000ffff237224 */ /* 0x000fe400078e00ff */
[----:B0-----:R-:W-:Y:S02]  /*22f0*/  IMAD.MOV.U32 R7, RZ, RZ, RZ ;  /* 0x000000ffff077224 */ /* 0x001fe400078e00ff */
[----:B--2---:R-:W-:-:S04]  /*2300*/  IMAD.WIDE.U32 R22, R8, R8, RZ ;  /* 0x0000000808167225 */ /* 0x004fc800078e00ff */
[----:B------:R-:W-:Y:S02]  /*2310*/  IMAD.MOV.U32 R16, RZ, RZ, R23 ;  /* 0x000000ffff107224 */ /* 0x000fe400078e0017 */
[----:B------:R-:W-:Y:S02]  /*2320*/  IMAD.MOV.U32 R23, RZ, RZ, RZ ;  /* 0x000000ffff177224 */ /* 0x000fe400078e00ff */
[----:B---3--:R-:W-:-:S04]  /*2330*/  IMAD.WIDE.U32 R16, R8, R11, R16 ;  /* 0x0000000b08107225 */ /* 0x008fc800078e0010 */
[----:B------:R-:W-:Y:S01]  /*2340*/  IMAD.MOV.U32 R18, RZ, RZ, R17 ;  /* 0x000000ffff127224 */ /* 0x000fe200078e0011 */
[----:B------:R-:W-:-:S03]  /*2350*/  MOV R20, R16 ;  /* 0x0000001000147202 */ /* 0x000fc60000000f00 */
[----:B----4-:R-:W-:-:S04]  /*2360*/  IMAD.WIDE.U32 R18, R8, R32, R18 ;  /* 0x0000002008127225 */ /* 0x010fc800078e0012 */
[----:B------:R-:W-:Y:S01]  /*2370*/  IMAD.WIDE.U32 R20, R8, R11, R20 ;  /* 0x0000000b08147225 */ /* 0x000fe200078e0014 */
[----:B------:R-:W-:-:S04]  /*2380*/  MOV R6, R19 ;  /* 0x0000001300067202 */ /* 0x000fc80000000f00 */
[----:B------:R-:W-:Y:S01]  /*2390*/  IADD3 R16, P0, PT, R18, R21, RZ ;  /* 0x0000001512107210 */ /* 0x000fe20007f1e0ff */
[----:B-----5:R-:W-:-:S04]  /*23a0*/  IMAD.WIDE.U32 R6, R8, R13, R6 ;  /* 0x0000000d08067225 */ /* 0x020fc800078e0006 */
[----:B------:R-:W-:Y:S02]  /*23b0*/  IMAD.X R17, RZ, RZ, RZ, P0 ;  /* 0x000000ffff117224 */ /* 0x000fe400000e06ff */
[----:B------:R-:W-:Y:S02]  /*23c0*/  IMAD R18, R22, UR20, RZ ;  /* 0x0000001416127c24 */ /* 0x000fe4000f8e02ff */
[----:B------:R-:W-:-:S04]  /*23d0*/  IMAD.WIDE.U32 R16, R11, R11, R16 ;  /* 0x0000000b0b107225 */ /* 0x000fc800078e0010 */
[----:B------:R-:W-:Y:S01]  /*23e0*/  IMAD.HI.U32 R23, R18, UR12, R22 ;  /* 0x0000000c12177c27 */ /* 0x000fe2000f8e0016 */
[----:B------:R-:W-:Y:S02]  /*23f0*/  IADD3 R24, P0, PT, R6, R17, RZ ;  /* 0x0000001106187210 */ /* 0x000fe40007f1e0ff */
[----:B------:R-:W-:Y:S01]  /*2400*/  MOV R22, R16 ;  /* 0x0000001000167202 */ /* 0x000fe20000000f00 */
[----:B------:R-:W-:Y:S01]  /*2410*/  IMAD.MOV.U32 R6, RZ, RZ, R7 ;  /* 0x000000ffff067224 */ /* 0x000fe200078e0007 */
[----:B------:R-:W-:Y:S01]  /*2420*/  IADD3.X R25, PT, PT, RZ, RZ, RZ, P0, !PT ;  /* 0x000000ffff197210 */ /* 0x000fe200007fe4ff */
[----:B------:R-:W-:Y:S01]  /*2430*/  IMAD.MOV.U32 R7, RZ, RZ, RZ ;  /* 0x000000ffff077224 */ /* 0x000fe200078e00ff */
[----:B------:R-:W-:Y:S01]  /*2440*/  IADD3 R20, P0, PT, R20, R23, RZ ;  /* 0x0000001714147210 */ /* 0x000fe20007f1e0ff */
[----:B------:R-:W-:Y:S02]  /*2450*/  IMAD.MOV.U32 R23, RZ, RZ, RZ ;  /* 0x000000ffff177224 */ /* 0x000fe400078e00ff */
[----:B------:R-:W-:-:S04]  /*2460*/  IMAD.WIDE.U32 R24, R11, R32, R24 ;  /* 0x000000200b187225 */ /* 0x000fc800078e0018 */
[----:B------:R-:W-:-:S04]  /*2470*/  IMAD.WIDE.U32 R22, R8, R32, R22 ;  /* 0x0000002008167225 */ /* 0x000fc800078e0016 */
[----:B------:R-:W-:Y:S01]  /*2480*/  IMAD.WIDE.U32 R6, R8, R29, R6 ;  /* 0x0000001d08067225 */ /* 0x000fe200078e0006 */
[----:B------:R-:W-:-:S03]  /*2490*/  IADD3 R16, P1, PT, R24, R23, RZ ;  /* 0x0000001718107210 */ /* 0x000fc60007f3e0ff */
[----:B------:R-:W-:Y:S01]  /*24a0*/  IMAD.X R21, RZ, RZ, RZ, P0 ;  /* 0x000000ffff157224 */ /* 0x000fe200000e06ff */
[----:B------:R-:W-:Y:S01]  /*24b0*/  IADD3 R24, P0, PT, R6, R25, RZ ;  /* 0x0000001906187210 */ /* 0x000fe20007f1e0ff */
[----:B------:R-:W-:Y:S02]  /*24c0*/  IMAD.MOV.U32 R6, RZ, RZ, R7 ;  /* 0x000000ffff067224 */ /* 0x000fe400078e0007 */
[----:B------:R-:W-:Y:S02]  /*24d0*/  HFMA2 R7, -RZ, RZ, 0, 0 ;  /* 0x00000000ff077431 */ /* 0x000fe400000001ff */
[----:B------:R-:W-:Y:S01]  /*24e0*/  IMAD.WIDE.U32 R20, R18, UR13, R20 ;  /* 0x0000000d12147c25 */ /* 0x000fe2000f8e0014 */
[----:B------:R-:W-:-:S03]  /*24f0*/  IADD3.X R17, PT, PT, RZ, RZ, RZ, P1, !PT ;  /* 0x000000ffff117210 */ /* 0x000fc60000ffe4ff */
[----:B------:R-:W-:Y:S01]  /*2500*/  IMAD.X R25, RZ, RZ, RZ, P0 ;  /* 0x000000ffff197224 */ /* 0x000fe200000e06ff */
[----:B------:R-:W-:Y:S01]  /*2510*/  IADD3 R22, P0, PT, R22, R21, RZ ;  /* 0x0000001516167210 */ /* 0x000fe20007f1e0ff */
[----:B------:R-:W-:Y:S02]  /*2520*/  IMAD R12, R20, UR20, RZ ;  /* 0x00000014140c7c24 */ /* 0x000fe4000f8e02ff */
[----:B------:R-:W-:Y:S02]  /*2530*/  IMAD.MOV.U32 R21, RZ, RZ, RZ ;  /* 0x000000ffff157224 */ /* 0x000fe400078e00ff */
[----:B------:R-:W-:-:S04]  /*2540*/  IMAD.WIDE.U32 R16, R11, R32, R16 ;  /* 0x000000200b107225 */ /* 0x000fc800078e0010 */
[----:B------:R-:W-:-:S04]  /*2550*/  IMAD.WIDE.U32 R24, R11, R13, R24 ;  /* 0x0000000d0b187225 */ /* 0x000fc800078e0018 */
[----:B------:R-:W-:Y:S01]  /*2560*/  IMAD.WIDE.U32 R6, R8, R9, R6 ;  /* 0x0000000908067225 */ /* 0x000fe200078e0006 */
[----:B------:R-:W-:-:S03]  /*2570*/  IADD3 R38, P1, PT, R24, R17, RZ ;  /* 0x0000001118267210 */ /* 0x000fc60007f3e0ff */
[----:B------:R-:W-:Y:S01]  /*2580*/  IMAD.X R23, RZ, RZ, RZ, P0 ;  /* 0x000000ffff177224 */ /* 0x000fe200000e06ff */
[----:B------:R-:W-:Y:S01]  /*2590*/  IADD3 R24, P0, PT, R6, R25, RZ ;  /* 0x0000001906187210 */ /* 0x000fe20007f1e0ff */
[----:B------:R-:W-:Y:S01]  /*25a0*/  IMAD.HI.U32 R31, R12, UR12, R20 ;  /* 0x0000000c0c1f7c27 */ /* 0x000fe2000f8e0014 */
[----:B------:R-:W-:Y:S02]  /*25b0*/  MOV R6, R7 ;  /* 0x0000000700067202 */ /* 0x000fe40000000f00 */
[----:B------:R-:W-:Y:S01]  /*25c0*/  IADD3.X R25, PT, PT, RZ, RZ, RZ, P0, !PT ;  /* 0x000000ffff197210 */ /* 0x000fe200007fe4ff */
[----:B------:R-:W-:Y:S02]  /*25d0*/  IMAD.MOV.U32 R20, RZ, RZ, R16 ;  /* 0x000000ffff147224 */ /* 0x000fe400078e0010 */
[----:B------:R-:W-:-:S04]  /*25e0*/  IMAD.WIDE.U32 R22, R18, UR14, R22 ;  /* 0x0000000e12167c25 */ /* 0x000fc8000f8e0016 */
[----:B------:R-:W-:Y:S01]  /*25f0*/  IMAD.WIDE.U32 R20, R8, R13, R20 ;  /* 0x0000000d08147225 */ /* 0x000fe200078e0014 */
[----:B------:R-:W-:-:S03]  /*2600*/  IADD3 R30, P0, PT, R22, R31, RZ ;  /* 0x0000001f161e7210 */ /* 0x000fc60007f1e0ff */
[----:B------:R-:W-:Y:S01]  /*2610*/  IMAD.X R39, RZ, RZ, RZ, P1 ;  /* 0x000000ffff277224 */ /* 0x000fe200008e06ff */
[----:B------:R-:W-:Y:S01]  /*2620*/  IADD3 R22, P3, PT, R20, R23, RZ ;  /* 0x0000001714167210 */ /* 0x000fe20007f7e0ff */
[----:B------:R-:W-:Y:S02]  /*2630*/  IMAD.MOV.U32 R7, RZ, RZ, RZ ;  /* 0x000000ffff077224 */ /* 0x000fe400078e00ff */
[----:B------:R-:W-:Y:S01]  /*2640*/  IMAD.WIDE.U32 R38, R32, R32, R38 ;  /* 0x0000002020267225 */ /* 0x000fe200078e0026 */
[----:B------:R-:W-:-:S03]  /*2650*/  IADD3.X R23, PT, PT, RZ, RZ, RZ, P3, !PT ;  /* 0x000000ffff177210 */ /* 0x000fc60001ffe4ff */
[----:B------:R-:W-:Y:S01]  /*2660*/  IMAD.WIDE.U32 R24, R11, R29, R24 ;  /* 0x0000001d0b187225 */ /* 0x000fe200078e0018 */
[----:B------:R-:W-:-:S03]  /*2670*/  IADD3 R20, P2, PT, R38, R21, RZ ;  /* 0x0000001526147210 */ /* 0x000fc60007f5e0ff */
[----:B------:R-:W-:Y:S01]  /*2680*/  IMAD.WIDE.U32 R6, R8, R10, R6 ;  /* 0x0000000a08067225 */ /* 0x000fe200078e0006 */
[----:B------:R-:W-:Y:S02]  /*2690*/  IADD3 R38, P1, PT, R24, R39, RZ ;  /* 0x0000002718267210 */ /* 0x000fe40007f3e0ff */
[----:B------:R-:W-:Y:S01]  /*26a0*/  IADD3.X R21, PT, PT, RZ, RZ, RZ, P2, !PT ;  /* 0x000000ffff157210 */ /* 0x000fe200017fe4ff */
[----:B------:R-:W-:Y:S01]  /*26b0*/  IMAD.X R31, RZ, RZ, RZ, P0 ;  /* 0x000000ffff1f7224 */ /* 0x000fe200000e06ff */
[----:B------:R-:W-:Y:S01]  /*26c0*/  IADD3 R24, P0, PT, R6, R25, RZ ;  /* 0x0000001906187210 */ /* 0x000fe20007f1e0ff */
[----:B------:R-:W-:-:S04]  /*26d0*/  IMAD.WIDE.U32 R22, R18, UR15, R22 ;  /* 0x0000000f12167c25 */ /* 0x000fc8000f8e0016 */
[----:B------:R-:W-:-:S04]  /*26e0*/  IMAD.WIDE.U32 R30, R12, UR13, R30 ;  /* 0x0000000d0c1e7c25 */ /* 0x000fc8000f8e001e */
[----:B------:R-:W-:Y:S02]  /*26f0*/  IMAD.X R39, RZ, RZ, RZ, P1 ;  /* 0x000000ffff277224 */ /* 0x000fe400008e06ff */
[----:B------:R-:W-:Y:S01]  /*2700*/  IMAD.X R25, RZ, RZ, RZ, P0 ;  /* 0x000000ffff197224 */ /* 0x000fe200000e06ff */
[----:B------:R-:W-:Y:S01]  /*2710*/  IADD3 R6, P0, PT, R22, R31, RZ ;  /* 0x0000001f16067210 */ /* 0x000fe20007f1e0ff */
[----:B------:R-:W-:Y:S02]  /*2720*/  HFMA2 R31, -RZ, RZ, 0, 0 ;  /* 0x00000000ff1f7431 */ /* 0x000fe400000001ff */
[----:B------:R-:W-:-:S04]  /*2730*/  IMAD.WIDE.U32 R20, R11, R13, R20 ;  /* 0x0000000d0b147225 */ /* 0x000fc800078e0014 */
[----:B------:R-:W-:-:S04]  /*2740*/  IMAD.WIDE.U32 R38, R32, R13, R38 ;  /* 0x0000000d20267225 */ /* 0x000fc800078e0026 */
[----:B------:R-:W-:Y:S01]  /*2750*/  IMAD.WIDE.U32 R24, R11, R9, R24 ;  /* 0x000000090b187225 */ /* 0x000fe200078e0018 */
[----:B------:R-:W-:-:S03]  /*2760*/  IADD3 R42, P2, PT, R38, R21, RZ ;  /* 0x00000015262a7210 */ /* 0x000fc60007f5e0ff */
[----:B------:R-:W-:Y:S01]  /*2770*/  IMAD.MOV.U32 R16, RZ, RZ, R7 ;  /* 0x000000ffff107224 */ /* 0x000fe200078e0007 */
[----:B------:R-:W-:Y:S01]  /*2780*/  IADD3 R38, P1, PT, R24, R39, RZ ;  /* 0x0000002718267210 */ /* 0x000fe20007f3e0ff */
[----:B------:R-:W-:Y:S02]  /*2790*/  IMAD R36, R30, UR20, RZ ;  /* 0x000000141e247c24 */ /* 0x000fe4000f8e02ff */
[----:B------:R-:W-:Y:S01]  /*27a0*/  IMAD.MOV.U32 R17, RZ, RZ, RZ ;  /* 0x000000ffff117224 */ /* 0x000fe200078e00ff */
[----:B------:R-:W-:Y:S01]  /*27b0*/  IADD3.X R39, PT, PT, RZ, RZ, RZ, P1, !PT ;  /* 0x000000ffff277210 */ /* 0x000fe20000ffe4ff */
[----:B------:R-:W-:Y:S02]  /*27c0*/  IMAD.X R7, RZ, RZ, RZ, P0 ;  /* 0x000000ffff077224 */ /* 0x000fe400000e06ff */
[----:B------:R-:W-:-:S04]  /*27d0*/  IMAD.HI.U32 R5, R36, UR12, R30 ;  /* 0x0000000c24057c27 */ /* 0x000fc8000f8e001e */
[----:B------:R-:W-:-:S04]  /*27e0*/  IMAD.WIDE.U32 R16, R8, R27, R16 ;  /* 0x0000001b08107225 */ /* 0x000fc800078e0010 */
[----:B------:R-:W-:Y:S01]  /*27f0*/  IMAD.WIDE.U32 R6, R12, UR14, R6 ;  /* 0x0000000e0c067c25 */ /* 0x000fe2000f8e0006 */
[----:B------:R-:W-:-:S03]  /*2800*/  IADD3 R24, P0, PT, R16, R25, RZ ;  /* 0x0000001910187210 */ /* 0x000fc60007f1e0ff */
[----:B------:R-:W-:Y:S01]  /*2810*/  IMAD.MOV.U32 R30, RZ, RZ, R20 ;  /* 0x000000ffff1e7224 */ /* 0x000fe200078e0014 */
[----:B------:R-:W-:Y:S01]  /*2820*/  IADD3 R20, P1, PT, R6, R5, RZ ;  /* 0x0000000506147210 */ /* 0x000fe20007f3e0ff */
[----:B------:R-:W-:Y:S02]  /*2830*/  IMAD.X R43, RZ, RZ, RZ, P2 ;  /* 0x000000ffff2b7224 */ /* 0x000fe400010e06ff */
[----:B------:R-:W-:Y:S01]  /*2840*/  IMAD.WIDE.U32 R30, R8, R29, R30 ;  /* 0x0000001d081e7225 */ /* 0x000fe200078e001e */
[----:B------:R-:W-:-:S03]  /*2850*/  IADD3.X R21, PT, PT, RZ, RZ, RZ, P1, !PT ;  /* 0x000000ffff157210 */ /* 0x000fc60000ffe4ff */
[----:B------:R-:W-:Y:S01]  /*2860*/  IMAD.WIDE.U32 R42, R32, R13, R42 ;  /* 0x0000000d202a7225 */ /* 0x000fe200078e002a */
[----:B------:R-:W-:-:S03]  /*2870*/  IADD3 R22, P2, PT, R30, R23, RZ ;  /* 0x000000171e167210 */ /* 0x000fc60007f5e0ff */
[----:B------:R-:W-:Y:S01]  /*2880*/  IMAD.WIDE.U32 R38, R32, R29, R38 ;  /* 0x0000001d20267225 */ /* 0x000fe200078e0026 */
[----:B------:R-:W-:-:S03]  /*2890*/  IADD3 R30, P1, PT, R42, R31, RZ ;  /* 0x0000001f2a1e7210 */ /* 0x000fc60007f3e0ff */
[----:B------:R-:W-:Y:S01]  /*28a0*/  IMAD.X R25, RZ, RZ, RZ, P0 ;  /* 0x000000ffff197224 */ /* 0x000fe200000e06ff */
[----:B------:R-:W-:Y:S01]  /*28b0*/  IADD3 R42, P0, PT, R38, R43, RZ ;  /* 0x0000002b262a7210 */ /* 0x000fe20007f1e0ff */
[----:B------:R-:W-:Y:S02]  /*28c0*/  IMAD.X R31, RZ, RZ, RZ, P1 ;  /* 0x000000ffff1f7224 */ /* 0x000fe400008e06ff */
[----:B------:R-:W-:Y:S01]  /*28d0*/  IMAD.WIDE.U32 R24, R11, R10, R24 ;  /* 0x0000000a0b187225 */ /* 0x000fe200078e0018 */
[----:B------:R-:W-:-:S03]  /*28e0*/  IADD3.X R43, PT, PT, RZ, RZ, RZ, P0, !PT ;  /* 0x000000ffff2b7210 */ /* 0x000fc600007fe4ff */
[----:B------:R-:W-:Y:S01]  /*28f0*/  IMAD.WIDE.U32 R30, R11, R29, R30 ;  /* 0x0000001d0b1e7225 */ /* 0x000fe200078e001e */
[----:B------:R-:W-:Y:S02]  /*2900*/  IADD3 R38, P1, PT, R24, R39, RZ ;  /* 0x0000002718267210 */ /* 0x000fe40007f3e0ff */
[----:B------:R-:W-:Y:S01]  /*2910*/  IADD3 R24, P0, PT, R17, R25, RZ ;  /* 0x0000001911187210 */ /* 0x000fe20007f1e0ff */
[----:B------:R-:W-:-:S03]  /*2920*/  IMAD.WIDE.U32 R42, R13, R13, R42 ;  /* 0x0000000d0d2a7225 */ /* 0x000fc600078e002a */
[----:B------:R-:W-:Y:S01]  /*2930*/  IADD3.X R25, PT, PT, RZ, RZ, RZ, P0, !PT ;  /* 0x000000ffff197210 */ /* 0x000fe200007fe4ff */
[----:B------:R-:W-:Y:S01]  /*2940*/  IMAD.X R23, RZ, RZ, RZ, P2 ;  /* 0x000000ffff177224 */ /* 0x000fe200010e06ff */
[----:B------:R-:W-:Y:S01]  /*2950*/  IADD3 R16, P2, PT, R42, R31, RZ ;  /* 0x0000001f2a107210 */ /* 0x000fe20007f5e0ff */
[----:B------:R-:W-:Y:S01]  /*2960*/  IMAD.X R39, RZ, RZ, RZ, P1 ;  /* 0x000000ffff277224 */ /* 0x000fe200008e06ff */
[----:B------:R-:W-:Y:S01]  /*2970*/  MOV R31, RZ ;  /* 0x000000ff001f7202 */ /* 0x000fe20000000f00 */
[----:B------:R-:W-:-:S04]  /*2980*/  IMAD.WIDE.U32 R22, R18, UR22, R22 ;  /* 0x0000001612167c25 */ /* 0x000fc8000f8e0016 */
[----:B------:R-:W-:Y:S01]  /*2990*/  IMAD.X R17, RZ, RZ, RZ, P2 ;  /* 0x000000ffff117224 */ /* 0x000fe200010e06ff */
[----:B------:R-:W-:Y:S01]  /*29a0*/  IADD3 R6, P4, PT, R22, R7, RZ ;  /* 0x0000000716067210 */ /* 0x000fe20007f9e0ff */
[----:B------:R-:W-:-:S04]  /*29b0*/  IMAD.WIDE.U32 R30, R8, R9, R30 ;  /* 0x00000009081e7225 */ /* 0x000fc800078e001e */
[----:B------:R-:W-:Y:S01]  /*29c0*/  IMAD.WIDE.U32 R16, R32, R29, R16 ;  /* 0x0000001d20107225 */ /* 0x000fe200078e0010 */
[----:B------:R-:W-:-:S03]  /*29d0*/  IADD3 R22, P3, PT, R30, R23, RZ ;  /* 0x000000171e167210 */ /* 0x000fc60007f7e0ff */
[----:B------:R-:W-:Y:S01]  /*29e0*/  IMAD.WIDE.U32 R38, R32, R9, R38 ;  /* 0x0000000920267225 */ /* 0x000fe200078e0026 */
[----:B------:R-:W-:-:S03]  /*29f0*/  IADD3 R30, P2, PT, R16, R31, RZ ;  /* 0x0000001f101e7210 */ /* 0x000fc60007f5e0ff */
[----:B------:R-:W-:Y:S01]  /*2a00*/  IMAD.X R7, RZ, RZ, RZ, P4 ;  /* 0x000000ffff077224 */ /* 0x000fe200020e06ff */
[----:B------:R-:W-:Y:S01]  /*2a10*/  IADD3.X R31, PT, PT, RZ, RZ, RZ, P2, !PT ;  /* 0x000000ffff1f7210 */ /* 0x000fe200017fe4ff */
[----:B------:R-:W-:Y:S01]  /*2a20*/  IMAD.WIDE.U32 R24, R11, R27, R24 ;  /* 0x0000001b0b187225 */ /* 0x000fe200078e0018 */
[----:B------:R-:W-:-:S03]  /*2a30*/  IADD3 R42, P1, PT, R38, R43, RZ ;  /* 0x0000002b262a7210 */ /* 0x000fc60007f3e0ff */
[----:B------:R-:W-:Y:S01]  /*2a40*/  IMAD.X R23, RZ, RZ, RZ, P3 ;  /* 0x000000ffff177224 */ /* 0x000fe200018e06ff */
[----:B------:R-:W-:Y:S01]  /*2a50*/  IADD3 R38, P0, PT, R24, R39, RZ ;  /* 0x0000002718267210 */ /* 0x000fe20007f1e0ff */
[----:B------:R-:W-:-:S04]  /*2a60*/  IMAD.WIDE.U32 R20, R36, UR13, R20 ;  /* 0x0000000d24147c25 */ /* 0x000fc8000f8e0014 */
[----:B------:R-:W-:-:S04]  /*2a70*/  IMAD.WIDE.U32 R6, R12, UR15, R6 ;  /* 0x0000000f0c067c25 */ /* 0x000fc8000f8e0006 */
[----:B------:R-:W-:-:S04]  /*2a80*/  IMAD.WIDE.U32 R22, R18, UR23, R22 ;  /* 0x0000001712167c25 */ /* 0x000fc8000f8e0016 */
[----:B------:R-:W-:Y:S01]  /*2a90*/  IMAD.WIDE.U32 R30, R11, R9, R30 ;  /* 0x000000090b1e7225 */ /* 0x000fe200078e001e */
[----:B------:R-:W-:-:S03]  /*2aa0*/  IADD3 R24, P2, PT, R22, R7, RZ ;  /* 0x0000000716187210 */ /* 0x000fc60007f5e0ff */
[----:B------:R-:W-:Y:S02]  /*2ab0*/  IMAD R33, R20, UR20, RZ ;  /* 0x0000001414217c24 */ /* 0x000fe4000f8e02ff */
[----:B------:R-:W-:Y:S01]  /*2ac0*/  IMAD.MOV.U32 R34, RZ, RZ, R20 ;  /* 0x000000ffff227224 */ /* 0x000fe200078e0014 */
[----:B------:R-:W-:Y:S01]  /*2ad0*/  IADD3 R20, P3, PT, R6, R21, RZ ;  /* 0x0000001506147210 */ /* 0x000fe20007f7e0ff */
[----:B------:R-:W-:Y:S01]  /*2ae0*/  IMAD.X R39, RZ, RZ, RZ, P0 ;  /* 0x000000ffff277224 */ /* 0x000fe200000e06ff */
[----:B------:R-:W-:Y:S01]  /*2af0*/  MOV R6, R30 ;  /* 0x0000001e00067202 */ /* 0x000fe20000000f00 */
[----:B------:R-:W-:Y:S02]  /*2b00*/  IMAD.MOV.U32 R7, RZ, RZ, RZ ;  /* 0x000000ffff077224 */ /* 0x000fe400078e00ff */
[----:B------:R-:W-:-:S04]  /*2b10*/  IMAD.WIDE.U32 R38, R32, R10, R38 ;  /* 0x0000000a20267225 */ /* 0x000fc800078e0026 */
[----:B------:R-:W-:-:S04]  /*2b20*/  IMAD.WIDE.U32 R6, R8, R10, R6 ;  /* 0x0000000a08067225 */ /* 0x000fc800078e0006 */
[----:B------:R-:W-:Y:S01]  /*2b30*/  IMAD.X R43, RZ, RZ, RZ, P1 ;  /* 0x000000ffff2b7224 */ /* 0x000fe200008e06ff */
[----:B------:R-:W-:Y:S01]  /*2b40*/  IADD3 R22, P0, PT, R6, R23, RZ ;  /* 0x0000001706167210 */ /* 0x000fe20007f1e0ff */
[----:B------:R-:W-:Y:S01]  /*2b50*/  IMAD.X R21, RZ, RZ, RZ, P3 ;  /* 0x000000ffff157224 */ /* 0x000fe200018e06ff */
[----:B------:R-:W-:Y:S01]  /*2b60*/  IADD3 R16, P1, PT, R25, R39, RZ ;  /* 0x0000002719107210 */ /* 0x000fe20007f3e0ff */
[----:B------:R-:W-:Y:S01]  /*2b70*/  IMAD.WIDE.U32 R42, R13, R29, R42 ;  /* 0x0000001d0d2a7225 */ /* 0x000fe200078e002a */
[----:B------:R-:W-:-:S03]  /*2b80*/  IADD3.X R25, PT, PT, RZ, RZ, RZ, P2, !PT ;  /* 0x000000ffff197210 */ /* 0x000fc600017fe4ff */
[----:B------:R-:W-:Y:S01]  /*2b90*/  IMAD.HI.U32 R5, R33, UR12, R34 ;  /* 0x0000000c21057c27 */ /* 0x000fe2000f8e0022 */
[----:B------:R-:W-:Y:S02]  /*2ba0*/  IADD3 R38, P2, PT, R38, R43, RZ ;  /* 0x0000002b26267210 */ /* 0x000fe40007f5e0ff */
[----:B------:R-:W-:Y:S01]  /*2bb0*/  IADD3 R42, P3, PT, R42, R17, RZ ;  /* 0x000000112a2a7210 */ /* 0x000fe20007f7e0ff */
[----:B------:R-:W-:-:S03]  /*2bc0*/  IMAD.WIDE.U32 R20, R36, UR14, R20 ;  /* 0x0000000e24147c25 */ /* 0x000fc6000f8e0014 */
[----:B------:R-:W-:Y:S01]  /*2bd0*/  IADD3.X R43, PT, PT, RZ, RZ, RZ, P3, !PT ;  /* 0x000000ffff2b7210 */ /* 0x000fe20001ffe4ff */
[----:B------:R-:W-:Y:S02]  /*2be0*/  IMAD.X R23, RZ, RZ, RZ, P0 ;  /* 0x000000ffff177224 */ /* 0x000fe400000e06ff */
[----:B------:R-:W-:-:S04]  /*2bf0*/  IMAD.WIDE.U32 R24, R12, UR22, R24 ;  /* 0x000000160c187c25 */ /* 0x000fc8000f8e0018 */
[----:B------:R-:W-:Y:S01]  /*2c00*/  IMAD.X R17, RZ, RZ, RZ, P1 ;  /* 0x000000ffff117224 */ /* 0x000fe200008e06ff */
[----:B------:R-:W-:Y:S01]  /*2c10*/  IADD3 R20, P1, PT, R20, R5, RZ ;  /* 0x0000000514147210 */ /* 0x000fe20007f3e0ff */
[----:B------:R-:W-:-:S04]  /*2c20*/  IMAD.WIDE.U32 R22, R18, R14, R22 ;  /* 0x0000000e12167225 */ /* 0x000fc800078e0016 */
[----:B------:R-:W-:Y:S01]  /*2c30*/  IMAD.X R39, RZ, RZ, RZ, P2 ;  /* 0x000000ffff277224 */ /* 0x000fe200010e06ff */
[----:B------:R-:W-:Y:S01]  /*2c40*/  IADD3 R24, P2, PT, R24, R21, RZ ;  /* 0x0000001518187210 */ /* 0x000fe20007f5e0ff */
[----:B------:R-:W-:Y:S01]  /*2c50*/  IMAD.X R21, RZ, RZ, RZ, P1 ;  /* 0x000000ffff157224 */ /* 0x000fe200008e06ff */
[----:B------:R-:W-:Y:S01]  /*2c60*/  IADD3 R30, P3, PT, R22, R25, RZ ;  /* 0x00000019161e7210 */ /* 0x000fe20007f7e0ff */
[----:B------:R-:W-:Y:S01]  /*2c70*/  IMAD.WIDE.U32 R16, R32, R27, R16 ;  /* 0x0000001b20107225 */ /* 0x000fe200078e0010 */
[----:B------:R-:W-:-:S03]  /*2c80*/  IADD3.X R25, PT, PT, RZ, RZ, RZ, P2, !PT ;  /* 0x000000ffff197210 */ /* 0x000fc600017fe4ff */
[----:B------:R-:W-:-:S04]  /*2c90*/  IMAD.WIDE.U32 R38, R13, R9, R38 ;  /* 0x000000090d267225 */ /* 0x000fc800078e0026 */
[----:B------:R-:W-:Y:S01]  /*2ca0*/  IMAD.WIDE.U32 R42, R13, R29, R42 ;  /* 0x0000001d0d2a7225 */ /* 0x000fe200078e002a */
[----:B------:R-:W-:-:S03]  /*2cb0*/  IADD3 R40, P0, PT, R16, R39, RZ ;  /* 0x0000002710287210 */ /* 0x000fc60007f1e0ff */
[----:B------:R-:W-:Y:S01]  /*2cc0*/  IMAD.WIDE.U32 R20, R33, UR13, R20 ;  /* 0x0000000d21147c25 */ /* 0x000fe2000f8e0014 */
[----:B------:R-:W-:-:S03]  /*2cd0*/  IADD3 R38, P1, PT, R38, R43, RZ ;  /* 0x0000002b26267210 */ /* 0x000fc60007f3e0ff */
[----:B------:R-:W-:Y:S01]  /*2ce0*/  IMAD R28, R20, UR20, RZ ;  /* 0x00000014141c7c24 */ /* 0x000fe2000f8e02ff */
[----:B------:R-:W-:Y:S01]  /*2cf0*/  IADD3.X R39, PT, PT, RZ, RZ, RZ, P1, !PT ;  /* 0x000000ffff277210 */ /* 0x000fe20000ffe4ff */
[----:B------:R-:W-:Y:S01]  /*2d00*/  IMAD.MOV.U32 R34, RZ, RZ, R20 ;  /* 0x000000ffff227224 */ /* 0x000fe200078e0014 */
[----:B------:R-:W-:Y:S01]  /*2d10*/  IADD3 R20, P2, PT, R42, R31, RZ ;  /* 0x0000001f2a147210 */ /* 0x000fe20007f5e0ff */
[----:B------:R-:W-:-:S04]  /*2d20*/  IMAD.WIDE.U32 R24, R36, UR15, R24 ;  /* 0x0000000f24187c25 */ /* 0x000fc8000f8e0018 */
[----:B------:R-:W-:Y:S01]  /*2d30*/  IMAD.X R41, RZ, RZ, RZ, P0 ;  /* 0x000000ffff297224 */ /* 0x000fe200000e06ff */
[----:B------:R-:W-:Y:S01]  /*2d40*/  IADD3 R16, P4, PT, R24, R21, RZ ;  /* 0x0000001518107210 */ /* 0x000fe20007f9e0ff */
[----:B------:R-:W-:Y:S02]  /*2d50*/  IMAD.X R31, RZ, RZ, RZ, P3 ;  /* 0x000000ffff1f7224 */ /* 0x000fe400018e06ff */
[----:B------:R-:W-:Y:S02]  /*2d60*/  IMAD.X R21, RZ, RZ, RZ, P2 ;  /* 0x000000ffff157224 */ /* 0x000fe400010e06ff */
[----:B------:R-:W-:-:S04]  /*2d70*/  IMAD.WIDE.U32 R30, R12, UR23, R30 ;  /* 0x000000170c1e7c25 */ /* 0x000fc8000f8e001e */
[----:B------:R-:W-:Y:S01]  /*2d80*/  IMAD.WIDE.U32 R40, R13, R10, R40 ;  /* 0x0000000a0d287225 */ /* 0x000fe200078e0028 */
[----:B------:R-:W-:-:S03]  /*2d90*/  IADD3 R24, P3, PT, R30, R25, RZ ;  /* 0x000000191e187210 */ /* 0x000fc60007f7e0ff */
[----:B------:R-:W-:Y:S01]  /*2da0*/  IMAD.WIDE.U32 R38, R29, R29, R38 ;  /* 0x0000001d1d267225 */ /* 0x000fe200078e0026 */
[----:B------:R-:W-:Y:S02]  /*2db0*/  IADD3 R6, P0, PT, R17, R41, RZ ;  /* 0x0000002911067210 */ /* 0x000fe40007f1e0ff */
[----:B------:R-:W-:Y:S01]  /*2dc0*/  IADD3.X R17, PT, PT, RZ, RZ, RZ, P4, !PT ;  /* 0x000000ffff117210 */ /* 0x000fe200027fe4ff */
[----:B------:R-:W-:Y:S01]  /*2dd0*/  IMAD.WIDE.U32 R20, R32, R9, R20 ;  /* 0x0000000920147225 */ /* 0x000fe200078e0014 */
[----:B------:R-:W-:-:S03]  /*2de0*/  IADD3 R40, P1, PT, R40, R39, RZ ;  /* 0x0000002728287210 */ /* 0x000fc60007f3e0ff */
[----:B------:R-:W-:Y:S01]  /*2df0*/  IMAD.X R25, RZ, RZ, RZ, P3 ;  /* 0x000000ffff197224 */ /* 0x000fe200018e06ff */
[----:B------:R-:W-:Y:S01]  /*2e00*/  IADD3 R38, P2, PT, R38, R21, RZ ;  /* 0x0000001526267210 */ /* 0x000fe20007f5e0ff */
[----:B------:R-:W-:Y:S01]  /*2e10*/  IMAD.HI.U32 R34, R28, UR12, R34 ;  /* 0x0000000c1c227c27 */ /* 0x000fe2000f8e0022 */
[----:B------:R-:W-:Y:S02]  /*2e20*/  IADD3.X R41, PT, PT, RZ, RZ, RZ, P1, !PT ;  /* 0x000000ffff297210 */ /* 0x000fe40000ffe4ff */
[----:B------:R-:W-:Y:S01]  /*2e30*/  IADD3 R20, P3, PT, R20, R7, RZ ;  /* 0x0000000714147210 */ /* 0x000fe20007f7e0ff */
[----:B------:R-:W-:Y:S02]  /*2e40*/  IMAD.X R39, RZ, RZ, RZ, P2 ;  /* 0x000000ffff277224 */ /* 0x000fe400010e06ff */
[----:B------:R-:W-:-:S04]  /*2e50*/  IMAD.WIDE.U32 R40, R29, R9, R40 ;  /* 0x000000091d287225 */ /* 0x000fc800078e0028 */
[----:B------:R-:W-:-:S04]  /*2e60*/  IMAD.WIDE.U32 R38, R13, R9, R38 ;  /* 0x000000090d267225 */ /* 0x000fc800078e0026 */
[----:B------:R-:W-:Y:S01]  /*2e70*/  IMAD.WIDE.U32 R42, R33, UR14, R16 ;  /* 0x0000000e212a7c25 */ /* 0x000fe2000f8e0010 */
[----:B------:R-:W-:-:S03]  /*2e80*/  IADD3 R40, P2, PT, R40, R39, RZ ;  /* 0x0000002728287210 */ /* 0x000fc60007f5e0ff */
[----:B------:R-:W-:Y:S02]  /*2e90*/  HFMA2 R39, -RZ, RZ, 0, 0 ;  /* 0x00000000ff277431 */ /* 0x000fe400000001ff */
[----:B------:R-:W-:Y:S01]  /*2ea0*/  IMAD.X R21, RZ, RZ, RZ, P3 ;  /* 0x000000ffff157224 */ /* 0x000fe200018e06ff */
[----:B------:R-:W-:Y:S01]  /*2eb0*/  IADD3 R34, P1, PT, R42, R34, RZ ;  /* 0x000000222a227210 */ /* 0x000fe20007f3e0ff */
[----:B------:R-:W-:-:S03]  /*2ec0*/  IMAD.WIDE.U32 R16, R36, UR22, R24 ;  /* 0x0000001624107c25 */ /* 0x000fc6000f8e0018 */
[----:B------:R-:W-:Y:S01]  /*2ed0*/  IADD3.X R35, PT, PT, RZ, RZ, RZ, P1, !PT ;  /* 0x000000ffff237210 */ /* 0x000fe20000ffe4ff */
[----:B------:R-:W-:-:S04]  /*2ee0*/  IMAD.WIDE.U32 R20, R11, R10, R20 ;  /* 0x0000000a0b147225 */ /* 0x000fc800078e0014 */
[----:B------:R-:W-:Y:S01]  /*2ef0*/  IMAD.X R7, RZ, RZ, RZ, P0 ;  /* 0x000000ffff077224 */ /* 0x000fe200000e06ff */
[----:B------:R-:W-:Y:S01]  /*2f00*/  IADD3 R24, P0, PT, R16, R43, RZ ;  /* 0x0000002b10187210 */ /* 0x000fe20007f1e0ff */
[----:B------:R-:W-:Y:S01]  /*2f10*/  IMAD.WIDE.U32 R34, R28, UR13, R34 ;  /* 0x0000000d1c227c25 */ /* 0x000fe2000f8e0022 */
[----:B------:R-:W-:-:S03]  /*2f20*/  IADD3 R22, P3, PT, R38, R21, RZ ;  /* 0x0000001526167210 */ /* 0x000fc60007f7e0ff */
[----:B------:R-:W-:Y:S02]  /*2f30*/  IMAD.MOV.U32 R38, RZ, RZ, R20 ;  /* 0x000000ffff267224 */ /* 0x000fe400078e0014 */
[----:B------:R-:W-:-:S04]  /*2f40*/  IMAD.WIDE.U32 R6, R13, R27, R6 ;  /* 0x0000001b0d067225 */ /* 0x000fc800078e0006 */
[----:B------:R-:W-:Y:S01]  /*2f50*/  IMAD.X R25, RZ, RZ, RZ, P0 ;  /* 0x000000ffff197224 */ /* 0x000fe200000e06ff */
[----:B------:R-:W-:Y:S01]  /*2f60*/  IADD3 R42, P1, PT, R6, R41, RZ ;  /* 0x00000029062a7210 */ /* 0x000fe20007f3e0ff */
[----:B------:R-:W-:-:S03]  /*2f70*/  IMAD.WIDE.U32 R38, R8, R27, R38 ;  /* 0x0000001b08267225 */ /* 0x000fc600078e0026 */
[----:B------:R-:W-:Y:S01]  /*2f80*/  IADD3.X R43, PT, PT, RZ, RZ, RZ, P1, !PT ;  /* 0x000000ffff2b7210 */ /* 0x000fe20000ffe4ff */
[----:B------:R-:W-:Y:S02]  /*2f90*/  IMAD R26, R34, UR20, RZ ;  /* 0x00000014221a7c24 */ /* 0x000fe4000f8e02ff */
[----:B------:R-:W-:-:S04]  /*2fa0*/  IMAD.WIDE.U32 R24, R33, UR15, R24 ;  /* 0x0000000f21187c25 */ /* 0x000fc8000f8e0018 */
[----:B------:R-:W-:Y:S01]  /*2fb0*/  IMAD.MOV.U32 R20, RZ, RZ, R34 ;  /* 0x000000ffff147224 */ /* 0x000fe200078e0022 */
[----:B------:R-:W-:Y:S01]  /*2fc0*/  IADD3 R34, P4, PT, R38, R23, RZ ;  /* 0x0000001726227210 */ /* 0x000fe20007f9e0ff */
[----:B------:R-:W-:Y:S01]  /*2fd0*/  IMAD.X R41, RZ, RZ, RZ, P2 ;  /* 0x000000ffff297224 */ /* 0x000fe200010e06ff */
[----:B------:R-:W-:Y:S01]  /*2fe0*/  IADD3 R6, P0, PT, R24, R35, RZ ;  /* 0x0000002318067210 */ /* 0x000fe20007f1e0ff */
[----:B------:R-:W-:Y:S01]  /*2ff0*/  IMAD.X R23, RZ, RZ, RZ, P3 ;  /* 0x000000ffff177224 */ /* 0x000fe200018e06ff */
[----:B------:R-:W-:Y:S01]  /*3000*/  IADD3.X R35, PT, PT, RZ, RZ, RZ, P4, !PT ;  /* 0x000000ffff237210 */ /* 0x000fe200027fe4ff */
[----:B------:R-:W-:-:S04]  /*3010*/  IMAD.WIDE.U32 R40, R29, R9, R40 ;  /* 0x000000091d287225 */ /* 0x000fc800078e0028 */
[----:B------:R-:W-:-:S04]  /*3020*/  IMAD.WIDE.U32 R22, R32, R10, R22 ;  /* 0x0000000a20167225 */ /* 0x000fc800078e0016 */
[----:B------:R-:W-:Y:S01]  /*3030*/  IMAD.WIDE.U32 R42, R29, R10, R42 ;  /* 0x0000000a1d2a7225 */ /* 0x000fe200078e002a */
[----:B------:R-:W-:Y:S02]  /*3040*/  IADD3 R40, P3, PT, R40, R23, RZ ;  /* 0x0000001728287210 */ /* 0x000fe40007f7e0ff */
[----:B------:R-:W-:Y:S01]  /*3050*/  IADD3 R22, P4, PT, R22, R39, RZ ;  /* 0x0000002716167210 */ /* 0x000fe20007f9e0ff */
[----:B------:R-:W-:Y:S01]  /*3060*/  IMAD.WIDE.U32 R18, R18, R15, R34 ;  /* 0x0000000f12127225 */ /* 0x000fe200078e0022 */
[----:B------:R-:W-:Y:S02]  /*3070*/  IADD3 R42, P2, PT, R42, R41, RZ ;  /* 0x000000292a2a7210 */ /* 0x000fe40007f5e0ff */
[----:B------:R-:W-:Y:S01]  /*3080*/  IADD3 R38, P1, PT, R7, R43, RZ ;  /* 0x0000002b07267210 */ /* 0x000fe20007f3e0ff */
[----:B------:R-:W-:Y:S01]  /*3090*/  IMAD.MOV.U32 R21, RZ, RZ, RZ ;  /* 0x000000ffff157224 */ /* 0x000fe200078e00ff */
[----:B------:R-:W-:Y:S01]  /*30a0*/  IADD3.X R41, PT, PT, RZ, RZ, RZ, P3, !PT ;  /* 0x000000ffff297210 */ /* 0x000fe20001ffe4ff */
[----:B------:R-:W-:Y:S01]  /*30b0*/  IMAD.X R7, RZ, RZ, RZ, P0 ;  /* 0x000000ffff077224 */ /* 0x000fe200000e06ff */
[----:B------:R-:W-:Y:S01]  /*30c0*/  IADD3 R30, P3, PT, R18, R31, RZ ;  /* 0x0000001f121e7210 */ /* 0x000fe20007f7e0ff */
[----:B------:R-:W-:-:S02]  /*30d0*/  IMAD.X R43, RZ, RZ, RZ, P2 ;  /* 0x000000ffff2b7224 */ /* 0x000fc400010e06ff */
[----:B------:R-:W-:-:S04]  /*30e0*/  IMAD.HI.U32 R21, R26, UR12, R20 ;  /* 0x0000000c1a157c27 */ /* 0x000fc8000f8e0014 */
[----:B------:R-:W-:Y:S02]  /*30f0*/  IMAD.X R39, RZ, RZ, RZ, P1 ;  /* 0x000000ffff277224 */ /* 0x000fe400008e06ff */
[----:B------:R-:W-:Y:S02]  /*3100*/  IMAD.X R23, RZ, RZ, RZ, P4 ;  /* 0x000000ffff177224 */ /* 0x000fe400020e06ff */
[----:B------:R-:W-:-:S04]  /*3110*/  IMAD.WIDE.U32 R6, R28, UR14, R6 ;  /* 0x0000000e1c067c25 */ /* 0x000fc8000f8e0006 */
[----:B------:R-:W-:Y:S01]  /*3120*/  IMAD.WIDE.U32 R42, R9, R9, R42 ;  /* 0x00000009092a7225 */ /* 0x000fe200078e002a */
[----:B------:R-:W-:-:S03]  /*3130*/  IADD3 R20, P1, PT, R6, R21, RZ ;  /* 0x0000001506147210 */ /* 0x000fc60007f3e0ff */
[----:B------:R-:W-:Y:S01]  /*3140*/  IMAD.WIDE.U32 R40, R13, R10, R40 ;  /* 0x0000000a0d287225 */ /* 0x000fe200078e0028 */
[----:B------:R-:W-:-:S03]  /*3150*/  IADD3.X R21, PT, PT, RZ, RZ, RZ, P1, !PT ;  /* 0x000000ffff157210 */ /* 0x000fc60000ffe4ff */
[----:B------:R-:W-:Y:S01]  /*3160*/  IMAD.X R31, RZ, RZ, RZ, P3 ;  /* 0x000000ffff1f7224 */ /* 0x000fe200018e06ff */
[----:B------:R-:W-:Y:S01]  /*3170*/  IADD3 R16, P2, PT, R42, R41, RZ ;  /* 0x000000292a107210 */ /* 0x000fe20007f5e0ff */
[----:B------:R-:W-:-:S04]  /*3180*/  IMAD.WIDE.U32 R38, R29, R27, R38 ;  /* 0x0000001b1d267225 */ /* 0x000fc800078e0026 */
[----:B------:R-:W-:Y:S01]  /*3190*/  IMAD.WIDE.U32 R22, R11, R27, R22 ;  /* 0x0000001b0b167225 */ /* 0x000fe200078e0016 */
[----:B------:R-:W-:-:S03]  /*31a0*/  IADD3 R34, P0, PT, R38, R43, RZ ;  /* 0x0000002b26227210 */ /* 0x000fc60007f1e0ff */
[----:B------:R-:W-:Y:S01]  /*31b0*/  IMAD.WIDE.U32 R30, R12, R14, R30 ;  /* 0x0000000e0c1e7225 */ /* 0x000fe200078e001e */
[----:B------:R-:W-:Y:S02]  /*31c0*/  IADD3 R19, P3, PT, R22, R19, RZ ;  /* 0x0000001316137210 */ /* 0x000fe40007f7e0ff */
[----:B------:R-:W-:Y:S01]  /*31d0*/  IADD3 R18, P1, PT, R40, R23, RZ ;  /* 0x0000001728127210 */ /* 0x000fe20007f3e0ff */
[----:B------:R-:W-:Y:S01]  /*31e0*/  IMAD.X R35, RZ, RZ, RZ, P0 ;  /* 0x000000ffff237224 */ /* 0x000fe200000e06ff */
[----:B------:R-:W-:Y:S01]  /*31f0*/  IADD3 R30, P4, PT, R30, R17, RZ ;  /* 0x000000111e1e7210 */ /* 0x000fe20007f9e0ff */
[----:B------:R-:W-:Y:S01]  /*3200*/  IMAD.X R17, RZ, RZ, RZ, P2 ;  /* 0x000000ffff117224 */ /* 0x000fe200010e06ff */
[----:B------:R-:W-:Y:S01]  /*3210*/  IADD3 R38, P2, PT, R31, R19, RZ ;  /* 0x000000131f267210 */ /* 0x000fe20007f5e0ff */
[-C--:B------:R-:W-:Y:S01]  /*3220*/  IMAD.WIDE.U32 R34, R9, R10.reuse, R34 ;  /* 0x0000000a09227225 */ /* 0x080fe200078e0022 */
[----:B------:R-:W-:Y:S02]  /*3230*/  IADD3.X R19, PT, PT, RZ, RZ, RZ, P1, !PT ;  /* 0x000000ffff137210 */ /* 0x000fe40000ffe4ff */
[----:B------:R-:W-:Y:S01]  /*3240*/  IADD3.X R31, PT, PT, RZ, RZ, RZ, P4, !PT ;  /* 0x000000ffff1f7210 */ /* 0x000fe200027fe4ff */
[----:B------:R-:W-:Y:S01]  /*3250*/  IMAD.WIDE.U32 R16, R29, R10, R16 ;  /* 0x0000000a1d107225 */ /* 0x000fe200078e0010 */
[----:B------:R-:W-:-:S03]  /*3260*/  IADD3 R24, P0, PT, R39, R35, RZ ;  /* 0x0000002327187210 */ /* 0x000fc60007f1e0ff */
[----:B------:R-:W-:-:S04]  /*3270*/  IMAD.WIDE.U32 R18, R32, R27, R18 ;  /* 0x0000001b20127225 */ /* 0x000fc800078e0012 */
[----:B------:R-:W-:Y:S01]  /*3280*/  IMAD.X R6, RZ, RZ, RZ, P3 ;  /* 0x000000ffff067224 */ /* 0x000fe200018e06ff */
[----:B------:R-:W-:Y:S01]  /*3290*/  IADD3 R16, P3, PT, R16, R19, RZ ;  /* 0x0000001310107210 */ /* 0x000fe20007f7e0ff */
[----:B------:R-:W-:Y:S01]  /*32a0*/  IMAD.X R39, RZ, RZ, RZ, P2 ;  /* 0x000000ffff277224 */ /* 0x000fe200010e06ff */
[----:B------:R-:W-:Y:S01]  /*32b0*/  IADD3 R34, P2, PT, R34, R17, RZ ;  /* 0x0000001122227210 */ /* 0x000fe20007f5e0ff */
[----:B------:R-:W-:Y:S01]  /*32c0*/  IMAD.WIDE.U32 R30, R36, UR23, R30 ;  /* 0x00000017241e7c25 */ /* 0x000fe2000f8e001e */
[----:B------:R-:W-:-:S03]  /*32d0*/  IADD3 R19, P4, PT, R18, R6, RZ ;  /* 0x0000000612137210 */ /* 0x000fc60007f9e0ff */
[----:B------:R-:W-:Y:S01]  /*32e0*/  IMAD.WIDE.U32 R38, R12, R15, R38 ;  /* 0x0000000f0c267225 */ /* 0x000fe200078e0026 */
[----:B------:R-:W-:Y:S02]  /*32f0*/  IADD3 R18, P5, PT, R30, R25, RZ ;  /* 0x000000191e127210 */ /* 0x000fe40007fbe0ff */
[----:B------:R-:W-:Y:S01]  /*3300*/  IADD3.X R25, PT, PT, RZ, RZ, RZ, P0, !PT ;  /* 0x000000ffff197210 */ /* 0x000fe200007fe4ff */
[----:B------:R-:W-:Y:S01]  /*3310*/  IMAD.X R17, RZ, RZ, RZ, P3 ;  /* 0x000000ffff117224 */ /* 0x000fe200018e06ff */
[----:B------:R-:W-:Y:S01]  /*3320*/  IADD3 R30, P1, PT, R38, R31, RZ ;  /* 0x0000001f261e7210 */ /* 0x000fe20007f3e0ff */
[----:B------:R-:W-:Y:S01]  /*3330*/  IMAD.X R35, RZ, RZ, RZ, P2 ;  /* 0x000000ffff237224 */ /* 0x000fe200010e06ff */
[----:B------:R-:W-:Y:S01]  /*3340*/  IADD3 R38, P2, PT, R39, R19, RZ ;  /* 0x0000001327267210 */ /* 0x000fe20007f5e0ff */
[----:B------:R-:W-:Y:S01]  /*3350*/  IMAD.X R6, RZ, RZ, RZ, P4 ;  /* 0x000000ffff067224 */ /* 0x000fe200020e06ff */
        /* <DEDUP_REMOVED lines=10> */
[----:B------:R-:W-:Y:S02]  /*3400*/  IADD3 R6, P4, PT, R17, R6, RZ ;  /* 0x0000000611067210 */ /* 0x000fe40007f9e0ff */
[----:B------:R-:W-:Y:S01]  /*3410*/  IADD3.X R17, PT, PT, RZ, RZ, RZ, P3, !PT ;  /* 0x000000ffff117210 */ /* 0x000fe20001ffe4ff */
[----:B------:R-:W-:-:S04]  /*3420*/  IMAD.WIDE.U32 R18, R33, UR22, R18 ;  /* 0x0000001621127c25 */ /* 0x000fc8000f8e0012 */
[----:B------:R-:W-:Y:S01]  /*3430*/  IMAD.X R35, RZ, RZ, RZ, P1 ;  /* 0x000000ffff237224 */ /* 0x000fe200008e06ff */
[----:B------:R-:W-:Y:S01]  /*3440*/  IADD3 R18, P1, PT, R18, R7, RZ ;  /* 0x0000000712127210 */ /* 0x000fe20007f3e0ff */
[----:B------:R-:W-:Y:S01]  /*3450*/  IMAD.WIDE.U32 R16, R29, R27, R16 ;  /* 0x0000001b1d107225 */ /* 0x000fe200078e0010 */
[----:B------:R-:W-:Y:S02]  /*3460*/  IADD3 R24, P2, PT, R30, R19, RZ ;  /* 0x000000131e187210 */ /* 0x000fe40007f5e0ff */
[----:B------:R-:W-:Y:S01]  /*3470*/  IADD3 R30, P5, PT, R31, R38, RZ ;  /* 0x000000261f1e7210 */ /* 0x000fe20007fbe0ff */
[----:B------:R-:W-:-:S03]  /*3480*/  IMAD.WIDE.U32 R34, R10, R10, R34 ;  /* 0x0000000a0a227225 */ /* 0x000fc600078e0022 */
[----:B------:R-:W-:Y:S01]  /*3490*/  IADD3.X R31, PT, PT, RZ, RZ, RZ, P5, !PT ;  /* 0x000000ffff1f7210 */ /* 0x000fe20002ffe4ff */
[----:B------:R-:W-:Y:S01]  /*34a0*/  IMAD.X R7, RZ, RZ, RZ, P0 ;  /* 0x000000ffff077224 */ /* 0x000fe200000e06ff */
[----:B------:R-:W-:Y:S01]  /*34b0*/  IADD3 R38, P3, PT, R25, R35, RZ ;  /* 0x0000002319267210 */ /* 0x000fe20007f7e0ff */
[----:B------:R-:W-:Y:S02]  /*34c0*/  IMAD.X R12, RZ, RZ, RZ, P4 ;  /* 0x000000ffff0c7224 */ /* 0x000fe400020e06ff */
[----:B------:R-:W-:Y:S01]  /*34d0*/  IMAD.X R25, RZ, RZ, RZ, P2 ;  /* 0x000000ffff197224 */ /* 0x000fe200010e06ff */
[----:B------:R-:W-:Y:S01]  /*34e0*/  IADD3 R7, P4, PT, R16, R7, RZ ;  /* 0x0000000710077210 */ /* 0x000fe20007f9e0ff */
[----:B------:R-:W-:Y:S01]  /*34f0*/  IMAD.X R19, RZ, RZ, RZ, P1 ;  /* 0x000000ffff137224 */ /* 0x000fe200008e06ff */
[----:B------:R-:W-:Y:S01]  /*3500*/  IADD3 R16, P5, PT, R34, R17, RZ ;  /* 0x0000001122107210 */ /* 0x000fe20007fbe0ff */
[----:B------:R-:W-:Y:S01]  /*3510*/  IMAD.WIDE.U32 R30, R36, R15, R30 ;  /* 0x0000000f241e7225 */ /* 0x000fe200078e001e */
[----:B------:R-:W-:-:S02]  /*3520*/  IADD3.X R39, PT, PT, RZ, RZ, RZ, P3, !PT ;  /* 0x000000ffff277210 */ /* 0x000fc40001ffe4ff */
[----:B------:R-:W-:Y:S01]  /*3530*/  IADD3 R7, P0, PT, R12, R7, RZ ;  /* 0x000000070c077210 */ /* 0x000fe20007f1e0ff */
[----:B------:R-:W-:Y:S01]  /*3540*/  IMAD.WIDE.U32 R24, R33, UR23, R24 ;  /* 0x0000001721187c25 */ /* 0x000fe2000f8e0018 */
[----:B------:R-:W-:-:S03]  /*3550*/  IADD3 R6, P1, PT, R31, R6, RZ ;  /* 0x000000061f067210 */ /* 0x000fc60007f3e0ff */
[----:B------:R-:W-:Y:S01]  /*3560*/  IMAD.WIDE.U32 R18, R28, UR15, R18 ;  /* 0x0000000f1c127c25 */ /* 0x000fe2000f8e0012 */
[----:B------:R-:W-:-:S03]  /*3570*/  IADD3 R30, P2, PT, R30, R25, RZ ;  /* 0x000000191e1e7210 */ /* 0x000fc60007f5e0ff */
[----:B------:R-:W-:Y:S01]  /*3580*/  IMAD.X R17, RZ, RZ, RZ, P5 ;  /* 0x000000ffff117224 */ /* 0x000fe200028e06ff */
[----:B------:R-:W-:Y:S01]  /*3590*/  IADD3 R24, P3, PT, R24, R19, RZ ;  /* 0x0000001318187210 */ /* 0x000fe20007f7e0ff */
[----:B------:R-:W-:-:S04]  /*35a0*/  IMAD.WIDE.U32 R20, R26, UR13, R20 ;  /* 0x0000000d1a147c25 */ /* 0x000fc8000f8e0014 */
[----:B------:R-:W-:Y:S01]  /*35b0*/  IMAD.X R19, RZ, RZ, RZ, P4 ;  /* 0x000000ffff137224 */ /* 0x000fe200020e06ff */
[----:B------:R-:W-:Y:S01]  /*35c0*/  IADD3 R18, P4, PT, R18, R21, RZ ;  /* 0x0000001512127210 */ /* 0x000fe20007f9e0ff */
[----:B------:R-:W-:Y:S01]  /*35d0*/  IMAD.WIDE.U32 R16, R9, R27, R16 ;  /* 0x0000001b09107225 */ /* 0x000fe200078e0010 */
[----:B------:R-:W-:-:S03]  /*35e0*/  MOV R22, R20 ;  /* 0x0000001400167202 */ /* 0x000fc60000000f00 */
[----:B------:R-:W-:-:S04]  /*35f0*/  IMAD.WIDE.U32 R38, R10, R27, R38 ;  /* 0x0000001b0a267225 */ /* 0x000fc800078e0026 */
[----:B------:R-:W-:Y:S01]  /*3600*/  IMAD R5, R20, UR20, RZ ;  /* 0x0000001414057c24 */ /* 0x000fe2000f8e02ff */
[----:B------:R-:W-:Y:S01]  /*3610*/  IADD3.X R20, PT, PT, RZ, RZ, RZ, P1, !PT ;  /* 0x000000ffff147210 */ /* 0x000fe20000ffe4ff */
[----:B------:R-:W-:Y:S01]  /*3620*/  IMAD.X R31, RZ, RZ, RZ, P2 ;  /* 0x000000ffff1f7224 */ /* 0x000fe200010e06ff */
[----:B------:R-:W-:Y:S01]  /*3630*/  IADD3 R12, P2, PT, R16, R19, RZ ;  /* 0x00000013100c7210 */ /* 0x000fe20007f5e0ff */
[----:B------:R-:W-:Y:S01]  /*3640*/  IMAD.X R25, RZ, RZ, RZ, P3 ;  /* 0x000000ffff197224 */ /* 0x000fe200018e06ff */
[----:B------:R-:W-:Y:S01]  /*3650*/  IADD3.X R19, PT, PT, RZ, RZ, RZ, P4, !PT ;  /* 0x000000ffff137210 */ /* 0x000fe200027fe4ff */
[----:B------:R-:W-:Y:S01]  /*3660*/  IMAD.WIDE.U32 R30, R33, R14, R30 ;  /* 0x0000000e211e7225 */ /* 0x000fe200078e001e */
[----:B------:R-:W-:Y:S02]  /*3670*/  IADD3 R16, P1, PT, R38, R17, RZ ;  /* 0x0000001126107210 */ /* 0x000fe40007f3e0ff */
[----:B------:R-:W-:Y:S01]  /*3680*/  IADD3 R7, P5, PT, R20, R7, RZ ;  /* 0x0000000714077210 */ /* 0x000fe20007fbe0ff */
[----:B------:R-:W-:Y:S01]  /*3690*/  IMAD.X R17, RZ, RZ, RZ, P0 ;  /* 0x000000ffff117224 */ /* 0x000fe200000e06ff */
[----:B------:R-:W-:Y:S01]  /*36a0*/  IADD3 R20, P0, PT, R31, R6, RZ ;  /* 0x000000061f147210 */ /* 0x000fe20007f1e0ff */
[----:B------:R-:W-:-:S02]  /*36b0*/  IMAD.MOV.U32 R23, RZ, RZ, RZ ;  /* 0x000000ffff177224 */ /* 0x000fc400078e00ff */
[----:B------:R-:W-:Y:S01]  /*36c0*/  IMAD.WIDE.U32 R24, R28, UR22, R24 ;  /* 0x000000161c187c25 */ /* 0x000fe2000f8e0018 */
[----:B------:R-:W-:Y:S02]  /*36d0*/  IADD3 R12, P4, PT, R17, R12, RZ ;  /* 0x0000000c110c7210 */ /* 0x000fe40007f9e0ff */
[----:B------:R-:W-:Y:S01]  /*36e0*/  IADD3.X R21, PT, PT, RZ, RZ, RZ, P0, !PT ;  /* 0x000000ffff157210 */ /* 0x000fe200007fe4ff */
[----:B------:R-:W-:Y:S01]  /*36f0*/  IMAD.WIDE.U32 R18, R26, UR14, R18 ;  /* 0x0000000e1a127c25 */ /* 0x000fe2000f8e0012 */
[----:B------:R-:W-:Y:S02]  /*3700*/  IADD3 R30, P3, PT, R30, R25, RZ ;  /* 0x000000191e1e7210 */ /* 0x000fe40007f7e0ff */
[----:B------:R-:W-:Y:S01]  /*3710*/  IADD3.X R6, PT, PT, RZ, RZ, RZ, P4, !PT ;  /* 0x000000ffff067210 */ /* 0x000fe200027fe4ff */
[----:B------:R-:W-:Y:S01]  /*3720*/  IMAD.X R17, RZ, RZ, RZ, P5 ;  /* 0x000000ffff117224 */ /* 0x000fe200028e06ff */
[----:B------:R-:W-:Y:S01]  /*3730*/  IADD3 R24, P5, PT, R24, R19, RZ ;  /* 0x0000001318187210 */ /* 0x000fe20007fbe0ff */
[----:B------:R-:W-:Y:S01]  /*3740*/  IMAD.HI.U32 R22, R5, UR12, R22 ;  /* 0x0000000c05167c27 */ /* 0x000fe2000f8e0016 */
[----:B------:R-:W-:-:S02]  /*3750*/  IADD3.X R31, PT, PT, RZ, RZ, RZ, P3, !PT ;  /* 0x000000ffff1f7210 */ /* 0x000fc40001ffe4ff */
[----:B------:R-:W-:Y:S01]  /*3760*/  IADD3 R12, P0, PT, R17, R12, RZ ;  /* 0x0000000c110c7210 */ /* 0x000fe20007f1e0ff */
[----:B------:R-:W-:Y:S01]  /*3770*/  IMAD.X R17, RZ, RZ, RZ, P1 ;  /* 0x000000ffff117224 */ /* 0x000fe200008e06ff */
[----:B------:R-:W-:Y:S01]  /*3780*/  IADD3 R18, P6, PT, R18, R22, RZ ;  /* 0x0000001612127210 */ /* 0x000fe20007fde0ff */
[----:B------:R-:W-:Y:S02]  /*3790*/  IMAD.X R25, RZ, RZ, RZ, P5 ;  /* 0x000000ffff197224 */ /* 0x000fe400028e06ff */
[----:B------:R-:W-:Y:S02]  /*37a0*/  IMAD.X R23, RZ, RZ, RZ, P2 ;  /* 0x000000ffff177224 */ /* 0x000fe400010e06ff */
[----:B------:R-:W-:-:S04]  /*37b0*/  IMAD.WIDE.U32 R16, R10, R27, R16 ;  /* 0x0000001b0a107225 */ /* 0x000fc800078e0010 */
[----:B------:R-:W-:Y:S01]  /*37c0*/  IMAD.WIDE.U32 R20, R33, R15, R20 ;  /* 0x0000000f21147225 */ /* 0x000fe200078e0014 */
[----:B------:R-:W-:Y:S02]  /*37d0*/  IADD3 R23, P3, PT, R16, R23, RZ ;  /* 0x0000001710177210 */ /* 0x000fe40007f7e0ff */
[----:B------:R-:W-:Y:S01]  /*37e0*/  IADD3 R38, P2, PT, R39, R17, RZ ;  /* 0x0000001127267210 */ /* 0x000fe20007f5e0ff */
[----:B------:R-:W-:Y:S02]  /*37f0*/  IMAD.X R19, RZ, RZ, RZ, P6 ;  /* 0x000000ffff137224 */ /* 0x000fe400030e06ff */
[----:B------:R-:W-:-:S04]  /*3800*/  IMAD.WIDE.U32 R30, R28, UR23, R30 ;  /* 0x000000171c1e7c25 */ /* 0x000fc8000f8e001e */
[----:B------:R-:W-:Y:S01]  /*3810*/  IMAD.WIDE.U32 R24, R26, UR15, R24 ;  /* 0x0000000f1a187c25 */ /* 0x000fe2000f8e0018 */
[----:B------:R-:W-:-:S03]  /*3820*/  IADD3 R16, P1, PT, R20, R31, RZ ;  /* 0x0000001f14107210 */ /* 0x000fc60007f3e0ff */
[----:B------:R-:W-:Y:S01]  /*3830*/  IMAD.WIDE.U32 R18, R5, UR13, R18 ;  /* 0x0000000d05127c25 */ /* 0x000fe2000f8e0012 */
[----:B------:R-:W-:-:S03]  /*3840*/  IADD3 R30, P5, PT, R30, R25, RZ ;  /* 0x000000191e1e7210 */ /* 0x000fc60007fbe0ff */
[----:B------:R-:W-:Y:S01]  /*3850*/  IMAD.X R17, RZ, RZ, RZ, P1 ;  /* 0x000000ffff117224 */ /* 0x000fe200008e06ff */
[----:B------:R-:W-:Y:S01]  /*3860*/  IADD3 R24, P6, PT, R24, R19, RZ ;  /* 0x0000001318187210 */ /* 0x000fe20007fde0ff */
[----:B------:R-:W-:Y:S01]  /*3870*/  IMAD.X R31, RZ, RZ, RZ, P5 ;  /* 0x000000ffff1f7224 */ /* 0x000fe200028e06ff */
[----:B------:R-:W-:Y:S01]  /*3880*/  IADD3 R7, P1, PT, R21, R7, RZ ;  /* 0x0000000715077210 */ /* 0x000fe20007f3e0ff */
[----:B------:R-:W-:Y:S01]  /*3890*/  IMAD.WIDE.U32 R16, R28, R14, R16 ;  /* 0x0000000e1c107225 */ /* 0x000fe200078e0010 */
[----:B------:R-:W-:-:S03]  /*38a0*/  IADD3.X R25, PT, PT, RZ, RZ, RZ, P6, !PT ;  /* 0x000000ffff197210 */ /* 0x000fc600037fe4ff */
[----:B------:R-:W-:Y:S01]  /*38b0*/  IMAD.WIDE.U32 R30, R26, UR22, R30 ;  /* 0x000000161a1e7c25 */ /* 0x000fe2000f8e001e */
[----:B------:R-:W-:-:S03]  /*38c0*/  IADD3 R20, P4, PT, R17, R7, RZ ;  /* 0x0000000711147210 */ /* 0x000fc60007f9e0ff */
[----:B------:R-:W-:Y:S01]  /*38d0*/  IMAD R22, R18, UR20, RZ ;  /* 0x0000001412167c24 */ /* 0x000fe2000f8e02ff */
[----:B------:R-:W-:Y:S01]  /*38e0*/  IADD3 R16, P5, PT, R16, R31, RZ ;  /* 0x0000001f10107210 */ /* 0x000fe20007fbe0ff */
[----:B------:R-:W-:Y:S02]  /*38f0*/  IMAD.MOV.U32 R19, RZ, RZ, RZ ;  /* 0x000000ffff137224 */ /* 0x000fe400078e00ff */
[----:B------:R-:W-:Y:S01]  /*3900*/  IMAD.WIDE.U32 R24, R5, UR14, R24 ;  /* 0x0000000e05187c25 */ /* 0x000fe2000f8e0018 */
[----:B------:R-:W-:-:S03]  /*3910*/  IADD3.X R17, PT, PT, RZ, RZ, RZ, P5, !PT ;  /* 0x000000ffff117210 */ /* 0x000fc60002ffe4ff */
[----:B------:R-:W-:Y:S01]  /*3920*/  IMAD.HI.U32 R19, R22, UR12, R18 ;  /* 0x0000000c16137c27 */ /* 0x000fe2000f8e0012 */
[----:B------:R-:W-:-:S03]  /*3930*/  IADD3 R30, P6, PT, R30, R25, RZ ;  /* 0x000000191e1e7210 */ /* 0x000fc60007fde0ff */
[----:B------:R-:W-:Y:S01]  /*3940*/  IMAD.X R21, RZ, RZ, RZ, P4 ;  /* 0x000000ffff157224 */ /* 0x000fe200020e06ff */
[----:B------:R-:W-:Y:S01]  /*3950*/  IADD3 R40, P5, PT, R24, R19, RZ ;  /* 0x0000001318287210 */ /* 0x000fe20007fbe0ff */
[----:B------:R-:W-:Y:S01]  /*3960*/  IMAD.X R31, RZ, RZ, RZ, P6 ;  /* 0x000000ffff1f7224 */ /* 0x000fe200030e06ff */
[----:B------:R-:W-:Y:S01]  /*3970*/  IADD3 R6, P4, PT, R6, R23, RZ ;  /* 0x0000001706067210 */ /* 0x000fe20007f9e0ff */
[----:B------:R-:W-:Y:S01]  /*3980*/  IMAD.WIDE.U32 R16, R26, UR23, R16 ;  /* 0x000000171a107c25 */ /* 0x000fe2000f8e0010 */
[----:B------:R-:W-:-:S03]  /*3990*/  IADD3.X R41, PT, PT, RZ, RZ, RZ, P5, !PT ;  /* 0x000000ffff297210 */ /* 0x000fc60002ffe4ff */
[----:B------:R-:W-:-:S04]  /*39a0*/  IMAD.WIDE.U32 R30, R5, UR15, R30 ;  /* 0x0000000f051e7c25 */ /* 0x000fc8000f8e001e */
[----:B------:R-:W-:-:S04]  /*39b0*/  IMAD.WIDE.U32 R20, R28, R15, R20 ;  /* 0x0000000f1c147225 */ /* 0x000fc800078e0014 */
[----:B------:R-:W-:Y:S01]  /*39c0*/  IMAD.WIDE.U32 R40, R22, UR13, R40 ;  /* 0x0000000d16287c25 */ /* 0x000fe2000f8e0028 */
[----:B------:R-:W-:-:S03]  /*39d0*/  IADD3 R18, P6, PT, R20, R17, RZ ;  /* 0x0000001114127210 */ /* 0x000fc60007fde0ff */
[----:B------:R-:W-:Y:S01]  /*39e0*/  IMAD.X R7, RZ, RZ, RZ, P1 ;  /* 0x000000ffff077224 */ /* 0x000fe200008e06ff */
[----:B------:R-:W-:Y:S01]  /*39f0*/  IADD3 R16, P1, PT, R16, R31, RZ ;  /* 0x0000001f10107210 */ /* 0x000fe20007f3e0ff */
[----:B------:R-:W-:Y:S01]  /*3a00*/  IMAD.X R23, RZ, RZ, RZ, P0 ;  /* 0x000000ffff177224 */ /* 0x000fe200000e06ff */
[----:B------:R-:W-:Y:S01]  /*3a10*/  IADD3 R30, P0, PT, R30, R41, RZ ;  /* 0x000000291e1e7210 */ /* 0x000fe20007f1e0ff */
[----:B------:R-:W-:Y:S01]  /*3a20*/  IMAD.X R19, RZ, RZ, RZ, P6 ;  /* 0x000000ffff137224 */ /* 0x000fe200030e06ff */
[----:B------:R-:W-:Y:S01]  /*3a30*/  IADD3 R7, P5, PT, R7, R12, RZ ;  /* 0x0000000c07077210 */ /* 0x000fe20007fbe0ff */
[----:B------:R-:W-:Y:S01]  /*3a40*/  IMAD.X R39, RZ, RZ, RZ, P2 ;  /* 0x000000ffff277224 */ /* 0x000fe200010e06ff */
[----:B------:R-:W-:Y:S01]  /*3a50*/  IADD3.X R17, PT, PT, RZ, RZ, RZ, P1, !PT ;  /* 0x000000ffff117210 */ /* 0x000fe20000ffe4ff */
[----:B------:R-:W-:Y:S01]  /*3a60*/  IMAD.X R31, RZ, RZ, RZ, P0 ;  /* 0x000000ffff1f7224 */ /* 0x000fe200000e06ff */
[----:B------:R-:W-:Y:S01]  /*3a70*/  IADD3 R7, P6, PT, R21, R7, RZ ;  /* 0x0000000715077210 */ /* 0x000fe20007fde0ff */
[----:B------:R-:W-:Y:S01]  /*3a80*/  IMAD.WIDE.U32 R18, R26, R14, R18 ;  /* 0x0000000e1a127225 */ /* 0x000fe200078e0012 */
[----:B------:R-:W-:-:S03]  /*3a90*/  IADD3 R23, P1, PT, R23, R6, RZ ;  /* 0x0000000617177210 */ /* 0x000fc60007f3e0ff */
[----:B------:R-:W-:Y:S01]  /*3aa0*/  IMAD.WIDE.U32 R20, R5, UR22, R16 ;  /* 0x0000001605147c25 */ /* 0x000fe2000f8e0010 */
[----:B------:R-:W-:-:S03]  /*3ab0*/  IADD3 R6, P0, PT, R19, R7, RZ ;  /* 0x0000000713067210 */ /* 0x000fc60007f1e0ff */
[----:B------:R-:W-:Y:S01]  /*3ac0*/  IMAD.WIDE.U32 R16, R22, UR14, R30 ;  /* 0x0000000e16107c25 */ /* 0x000fe2000f8e001e */
[----:B------:R-:W-:Y:S02]  /*3ad0*/  IADD3 R18, P2, PT, R18, R21, RZ ;  /* 0x0000001512127210 */ /* 0x000fe40007f5e0ff */
[----:B------:R-:W-:Y:S01]  /*3ae0*/  IADD3.X R7, PT, PT, RZ, RZ, RZ, P0, !PT ;  /* 0x000000ffff077210 */ /* 0x000fe200007fe4ff */
[----:B------:R-:W-:Y:S01]  /*3af0*/  IMAD.X R12, RZ, RZ, RZ, P5 ;  /* 0x000000ffff0c7224 */ /* 0x000fe200028e06ff */
[----:B------:R-:W-:Y:S01]  /*3b00*/  IADD3 R20, P5, PT, R20, R17, RZ ;  /* 0x0000001114147210 */ /* 0x000fe20007fbe0ff */
[----:B------:R-:W-:Y:S01]  /*3b10*/  IMAD.X R19, RZ, RZ, RZ, P2 ;  /* 0x000000ffff137224 */ /* 0x000fe200010e06ff */
[----:B------:R-:W-:Y:S01]  /*3b20*/  MOV R36, R16 ;  /* 0x0000001000247202 */ /* 0x000fe20000000f00 */
[----:B------:R-:W-:Y:S01]  /*3b30*/  IMAD.WIDE.U32 R6, R26, R15, R6 ;  /* 0x0000000f1a067225 */ /* 0x000fe200078e0006 */
[----:B------:R-:W-:Y:S02]  /*3b40*/  IADD3 R12, P0, PT, R12, R23, RZ ;  /* 0x000000170c0c7210 */ /* 0x000fe40007f1e0ff */
[----:B------:R-:W-:Y:S01]  /*3b50*/  IADD3.X R23, PT, PT, RZ, RZ, RZ, P3, !PT ;  /* 0x000000ffff177210 */ /* 0x000fe20001ffe4ff */
[----:B------:R-:W-:-:S02]  /*3b60*/  IMAD.X R21, RZ, RZ, RZ, P5 ;  /* 0x000000ffff157224 */ /* 0x000fc400028e06ff */
[----:B------:R-:W-:-:S04]  /*3b70*/  IMAD.WIDE.U32 R18, R5, UR23, R18 ;  /* 0x0000001705127c25 */ /* 0x000fc8000f8e0012 */
[----:B------:R-:W-:Y:S01]  /*3b80*/  IMAD.WIDE.U32 R20, R22, UR15, R20 ;  /* 0x0000000f16147c25 */ /* 0x000fe2000f8e0014 */
[----:B------:R-:W-:-:S03]  /*3b90*/  IADD3 R30, P3, PT, R6, R19, RZ ;  /* 0x00000013061e7210 */ /* 0x000fc60007f7e0ff */
[----:B------:R-:W-:Y:S01]  /*3ba0*/  IMAD.X R33, RZ, RZ, RZ, P6 ;  /* 0x000000ffff217224 */ /* 0x000fe200030e06ff */
[----:B------:R-:W-:Y:S01]  /*3bb0*/  IADD3 R18, P6, PT, R18, R21, RZ ;  /* 0x0000001512127210 */ /* 0x000fe20007fde0ff */
[----:B------:R-:W-:-:S03]  /*3bc0*/  IMAD.WIDE.U32 R24, R27, R27, R38 ;  /* 0x0000001b1b187225 */ /* 0x000fc600078e0026 */
[----:B------:R-:W-:Y:S01]  /*3bd0*/  IADD3 R33, P2, PT, R33, R12, RZ ;  /* 0x0000000c21217210 */ /* 0x000fe20007f5e0ff */
[----:B------:R-:W-:Y:S01]  /*3be0*/  IMAD.X R31, RZ, RZ, RZ, P3 ;  /* 0x000000ffff1f7224 */ /* 0x000fe200018e06ff */
[----:B------:R-:W-:Y:S01]  /*3bf0*/  IADD3.X R12, PT, PT, RZ, RZ, RZ, P4, !PT ;  /* 0x000000ffff0c7210 */ /* 0x000fe200027fe4ff */
[----:B------:R-:W-:Y:S01]  /*3c00*/  IMAD.X R19, RZ, RZ, RZ, P6 ;  /* 0x000000ffff137224 */ /* 0x000fe200030e06ff */
[----:B------:R-:W-:Y:S01]  /*3c10*/  IADD3 R23, P5, PT, R24, R23, RZ ;  /* 0x0000001718177210 */ /* 0x000fe20007fbe0ff */
[----:B------:R-:W-:Y:S01]  /*3c20*/  IMAD.WIDE.U32 R30, R5, R14, R30 ;  /* 0x0000000e051e7225 */ /* 0x000fe200078e001e */
[----:B------:R-:W-:Y:S02]  /*3c30*/  IADD3 R7, P3, PT, R7, R33, RZ ;  /* 0x0000002107077210 */ /* 0x000fe40007f7e0ff */
[----:B------:R-:W-:Y:S01]  /*3c40*/  IADD3 R12, P4, PT, R12, R23, RZ ;  /* 0x000000170c0c7210 */ /* 0x000fe20007f9e0ff */
[----:B------:R-:W-:Y:S01]  /*3c50*/  IMAD.WIDE.U32 R18, R22, UR22, R18 ;  /* 0x0000001616127c25 */ /* 0x000fe2000f8e0012 */
[----:B------:R-:W-:-:S02]  /*3c60*/  IADD3.X R23, PT, PT, RZ, RZ, RZ, P1, !PT ;  /* 0x000000ffff177210 */ /* 0x000fc40000ffe4ff */
[----:B------:R-:W-:Y:S01]  /*3c70*/  IADD3 R6, P6, PT, R31, R7, RZ ;  /* 0x000000071f067210 */ /* 0x000fe20007fde0ff */
[----:B------:R-:W-:Y:S01]  /*3c80*/  IMAD.MOV.U32 R34, RZ, RZ, R20 ;  /* 0x000000ffff227224 */ /* 0x000fe200078e0014 */
[----:B------:R-:W-:Y:S01]  /*3c90*/  IADD3 R12, P1, PT, R23, R12, RZ ;  /* 0x0000000c170c7210 */ /* 0x000fe20007f3e0ff */
[----:B------:R-:W-:Y:S01]  /*3ca0*/  IMAD.X R23, RZ, RZ, RZ, P0 ;  /* 0x000000ffff177224 */ /* 0x000fe200000e06ff */
[----:B------:R-:W-:Y:S01]  /*3cb0*/  IADD3 R38, P0, PT, R30, R19, RZ ;  /* 0x000000131e267210 */ /* 0x000fe20007f1e0ff */
[----:B------:R-:W-:Y:S01]  /*3cc0*/  IMAD.X R7, RZ, RZ, RZ, P6 ;  /* 0x000000ffff077224 */ /* 0x000fe200030e06ff */
[----:B------:R-:W-:Y:S02]  /*3cd0*/  IADD3.X R24, PT, PT, RZ, RZ, RZ, P5, !PT ;  /* 0x000000ffff187210 */ /* 0x000fe40002ffe4ff */
[----:B------:R-:W-:Y:S01]  /*3ce0*/  IADD3.X R39, PT, PT, RZ, RZ, RZ, P0, !PT ;  /* 0x000000ffff277210 */ /* 0x000fe200007fe4ff */
[----:B------:R-:W-:Y:S01]  /*3cf0*/  IMAD.WIDE.U32 R6, R5, R15, R6 ;  /* 0x0000000f05067225 */ /* 0x000fe200078e0006 */
[----:B------:R-:W-:-:S03]  /*3d00*/  IADD3 R23, P0, PT, R23, R12, RZ ;  /* 0x0000000c17177210 */ /* 0x000fc60007f1e0ff */
[----:B------:R-:W-:Y:S02]  /*3d10*/  IMAD.X R12, RZ, RZ, RZ, P2 ;  /* 0x000000ffff0c7224 */ /* 0x000fe400010e06ff */
[----:B------:R-:W-:-:S03]  /*3d20*/  IMAD.WIDE.U32 R38, R22, UR23, R38 ;  /* 0x0000001716267c25 */ /* 0x000fc6000f8e0026 */
[----:B------:R-:W-:Y:S01]  /*3d30*/  IADD3 R12, P2, PT, R12, R23, RZ ;  /* 0x000000170c0c7210 */ /* 0x000fe20007f5e0ff */
[----:B------:R-:W-:Y:S01]  /*3d40*/  IMAD.X R5, RZ, RZ, RZ, P3 ;  /* 0x000000ffff057224 */ /* 0x000fe200018e06ff */
[----:B------:R-:W-:Y:S02]  /*3d50*/  IADD3 R30, P6, PT, R6, R39, RZ ;  /* 0x00000027061e7210 */ /* 0x000fe40007fde0ff */
[----:B------:R-:W-:Y:S02]  /*3d60*/  IADD3.X R23, PT, PT, RZ, RZ, RZ, P1, !PT ;  /* 0x000000ffff177210 */ /* 0x000fe40000ffe4ff */
[----:B------:R-:W-:Y:S01]  /*3d70*/  IADD3 R6, P3, PT, R5, R12, RZ ;  /* 0x0000000c05067210 */ /* 0x000fe20007f7e0ff */
[----:B------:R-:W-:Y:S02]  /*3d80*/  IMAD.X R5, RZ, RZ, RZ, P4 ;  /* 0x000000ffff057224 */ /* 0x000fe400020e06ff */
[----:B------:R-:W-:Y:S01]  /*3d90*/  IMAD.X R31, RZ, RZ, RZ, P6 ;  /* 0x000000ffff1f7224 */ /* 0x000fe200030e06ff */
[----:B------:R-:W-:Y:S01]  /*3da0*/  IADD3 R7, P4, PT, R7, R6, RZ ;  /* 0x0000000607077210 */ /* 0x000fe20007f9e0ff */
[----:B------:R-:W-:Y:S01]  /*3db0*/  IMAD.X R12, RZ, RZ, RZ, P0 ;  /* 0x000000ffff0c7224 */ /* 0x000fe200000e06ff */
[----:B------:R-:W-:Y:S01]  /*3dc0*/  IADD3 R5, PT, PT, R5, R25, R24 ;  /* 0x0000001905057210 */ /* 0x000fe20007ffe018 */
[----:B------:R-:W-:-:S03]  /*3dd0*/  IMAD.WIDE.U32 R24, R22, R14, R30 ;  /* 0x0000000e16187225 */ /* 0x000fc600078e001e */
[----:B------:R-:W-:Y:S01]  /*3de0*/  IADD3 R5, PT, PT, R12, R5, R23 ;  /* 0x000000050c057210 */ /* 0x000fe20007ffe017 */
[----:B------:R-:W-:Y:S01]  /*3df0*/  IMAD.X R23, RZ, RZ, RZ, P2 ;  /* 0x000000ffff177224 */ /* 0x000fe200010e06ff */
[----:B------:R-:W-:Y:S01]  /*3e00*/  IADD3 R6, P0, PT, R25, R7, RZ ;  /* 0x0000000719067210 */ /* 0x000fe20007f1e0ff */
[----:B------:R-:W-:Y:S01]  /*3e10*/  IMAD.X R26, RZ, RZ, RZ, P4 ;  /* 0x000000ffff1a7224 */ /* 0x000fe200020e06ff */
[----:B------:R-:W-:Y:S01]  /*3e20*/  IADD3.X R12, PT, PT, RZ, RZ, RZ, P3, !PT ;  /* 0x000000ffff0c7210 */ /* 0x000fe20001ffe4ff */
[----:B------:R-:W-:Y:S02]  /*3e30*/  IMAD.MOV.U32 R30, RZ, RZ, R24 ;  /* 0x000000ffff1e7224 */ /* 0x000fe400078e0018 */
[----:B------:R-:W-:Y:S01]  /*3e40*/  IMAD.X R7, RZ, RZ, RZ, P0 ;  /* 0x000000ffff077224 */ /* 0x000fe200000e06ff */
[----:B------:R-:W-:Y:S01]  /*3e50*/  IADD3 R5, PT, PT, R12, R5, R23 ;  /* 0x000000050c057210 */ /* 0x000fe20007ffe017 */
[----:B------:R-:W-:Y:S02]  /*3e60*/  IMAD.MOV.U32 R12, RZ, RZ, R18 ;  /* 0x000000ffff0c7224 */ /* 0x000fe400078e0012 */
[----:B------:R-:W-:Y:S01]  /*3e70*/  IMAD.WIDE.U32 R22, R22, R15, R6 ;  /* 0x0000000f16167225 */ /* 0x000fe200078e0006 */
[----:B------:R-:W-:-:S03]  /*3e80*/  MOV R6, R38 ;  /* 0x0000002600067202 */ /* 0x000fc60000000f00 */
[----:B------:R-:W-:Y:S01]  /*3e90*/  IMAD.MOV.U32 R28, RZ, RZ, R22 ;  /* 0x000000ffff1c7224 */ /* 0x000fe200078e0016 */
[----:B------:R-:W-:-:S04]  /*3ea0*/  IADD3 R26, PT, PT, R23, R5, R26 ;  /* 0x00000005171a7210 */ /* 0x000fc80007ffe01a */
[----:B------:R-:W-:-:S13]  /*3eb0*/  ISETP.GT.U32.AND P0, PT, R26, R15, PT ;  /* 0x0000000f1a00720c */ /* 0x000fda0003f04070 */
[----:B------:R-:W-:Y:S05]  /*3ec0*/  @P0 BRA `(.L_x_9) ;  /* 0x0000000000640947 */ /* 0x000fea0003800000 */
[----:B------:R-:W-:-:S13]  /*3ed0*/  ISETP.GE.U32.AND P0, PT, R26, R15, PT ;  /* 0x0000000f1a00720c */ /* 0x000fda0003f06070 */
        /* <DEDUP_REMOVED lines=24> */
.L_x_9:
[----:B------:R-:W-:Y:S01]  /*4060*/  IADD3 R40, P0, PT, R40, -UR12, RZ ;  /* 0x8000000c28287c10 */ /* 0x000fe2000ff1e0ff */
[----:B------:R-:W-:-:S03]  /*4070*/  IMAD.MOV.U32 R7, RZ, RZ, -0x1 ;  /* 0xffffffffff077424 */ /* 0x000fc600078e00ff */
[----:B------:R-:W-:-:S04]  /*4080*/  IADD3.X R5, PT, PT, RZ, -0x1, RZ, P0, !PT ;  /* 0xffffffffff057810 */ /* 0x000fc800007fe4ff */
[----:B------:R-:W-:-:S04]  /*4090*/  SHF.R.U32.HI R5, RZ, 0x1f, R5 ;  /* 0x0000001fff057819 */ /* 0x000fc80000011605 */
[----:B------:R-:W-:-:S04]  /*40a0*/  IADD3 R36, P0, P1, R36, -UR13, -R5 ;  /* 0x8000000d24247c10 */ /* 0x000fc8000f91e805 */
[----:B------:R-:W-:-:S04]  /*40b0*/  IADD3.X R5, PT, PT, RZ, -0x1, R7, P0, P1 ;  /* 0xffffffffff057810 */ /* 0x000fc800007e2407 */
        /* <DEDUP_REMOVED lines=13> */
[----:B------:R-:W-:-:S04]  /*4190*/  IADD3 R28, P0, P1, R28, -R5, -R14 ;  /* 0x800000051c1c7210 */ /* 0x000fc8000791e80e */
[----:B------:R-:W-:-:S04]  /*41a0*/  IADD3.X R5, PT, PT, RZ, -0x1, R7, P0, P1 ;  /* 0xffffffffff057810 */ /* 0x000fc800007e2407 */
[----:B------:R-:W-:-:S04]  /*41b0*/  SHF.R.U32.HI R5, RZ, 0x1f, R5 ;  /* 0x0000001fff057819 */ /* 0x000fc80000011605 */
[----:B------:R-:W-:-:S07]  /*41c0*/  IADD3 R26, PT, PT, R26, -R15, -R5 ;  /* 0x8000000f1a1a7210 */ /* 0x000fce0007ffe805 */
.L_x_10:
[----:B------:R-:W-:-:S04]  /*41d0*/  IMAD.WIDE.U32 R38, R40, R8, RZ ;  /* 0x0000000828267225 */ /* 0x000fc800078e00ff */
[----:B------:R-:W-:Y:S02]  /*41e0*/  IMAD.MOV.U32 R31, RZ, RZ, RZ ;  /* 0x000000ffff1f7224 */ /* 0x000fe400078e00ff */
[----:B------:R-:W-:Y:S02]  /*41f0*/  IMAD.MOV.U32 R17, RZ, RZ, RZ ;  /* 0x000000ffff117224 */ /* 0x000fe400078e00ff */
[----:B------:R-:W-:Y:S01]  /*4200*/  IMAD.MOV.U32 R7, RZ, RZ, RZ ;  /* 0x000000ffff077224 */ /* 0x000fe200078e00ff */
[----:B------:R-:W-:Y:S01]  /*4210*/  IADD3 R16, PT, PT, R39, R31, RZ ;  /* 0x0000001f27107210 */ /* 0x000fe20007ffe0ff */
[----:B------:R-:W-:Y:S02]  /*4220*/  IMAD.MOV.U32 R43, RZ, RZ, RZ ;  /* 0x000000ffff2b7224 */ /* 0x000fe400078e00ff */
[----:B------:R-:W-:Y:S02]  /*4230*/  IMAD.MOV.U32 R5, RZ, RZ, RZ ;  /* 0x000000ffff057224 */ /* 0x000fe400078e00ff */
[----:B------:R-:W-:-:S04]  /*4240*/  IMAD.WIDE.U32 R16, R11, R40, R16 ;  /* 0x000000280b107225 */ /* 0x000fc800078e0010 */
[----:B------:R-:W-:Y:S02]  /*4250*/  IMAD.IADD R42, R31, 0x1, R17 ;  /* 0x000000011f2a7824 */ /* 0x000fe400078e0211 */
[----:B------:R-:W-:Y:S02]  /*4260*/  HFMA2 R17, -RZ, RZ, 0, 0 ;  /* 0x00000000ff117431 */ /* 0x000fe400000001ff */
[----:B------:R-:W-:Y:S02]  /*4270*/  IMAD.MOV.U32 R39, RZ, RZ, RZ ;  /* 0x000000ffff277224 */ /* 0x000fe400078e00ff */
[----:B------:R-:W-:-:S04]  /*4280*/  IMAD.WIDE.U32 R42, R32, R40, R42 ;  /* 0x00000028202a7225 */ /* 0x000fc800078e002a */
[----:B------:R-:W-:-:S05]  /*4290*/  IMAD.WIDE.U32 R16, R8, R36, R16 ;  /* 0x0000002408107225 */ /* 0x000fca00078e0010 */
[----:B------:R-:W-:-:S04]  /*42a0*/  IADD3 R19, PT, PT, R17, R7, RZ ;  /* 0x0000000711137210 */ /* 0x000fc80007ffe0ff */
[----:B------:R-:W-:Y:S01]  /*42b0*/  IADD3 R18, P0, PT, R19, R42, RZ ;  /* 0x0000002a13127210 */ /* 0x000fe20007f1e0ff */
[----:B------:R-:W-:Y:S01]  /*42c0*/  IMAD.IADD R42, R31, 0x1, R43 ;  /* 0x000000011f2a7824 */ /* 0x000fe200078e022b */
[----:B------:R-:W-:-:S03]  /*42d0*/  MOV R43, RZ ;  /* 0x000000ff002b7202 */ /* 0x000fc60000000f00 */
[----:B------:R-:W-:Y:S02]  /*42e0*/  IMAD.X R19, RZ, RZ, RZ, P0 ;  /* 0x000000ffff137224 */ /* 0x000fe400000e06ff */
[----:B------:R-:W-:-:S04]  /*42f0*/  IMAD.WIDE.U32 R42, R13, R40, R42 ;  /* 0x000000280d2a7225 */ /* 0x000fc800078e002a */
[----:B------:R-:W-:-:S04]  /*4300*/  IMAD.WIDE.U32 R18, R11, R36, R18 ;  /* 0x000000240b127225 */ /* 0x000fc800078e0012 */
[----:B------:R-:W-:Y:S02]  /*4310*/  IMAD.IADD R21, R7, 0x1, R19 ;  /* 0x0000000107157824 */ /* 0x000fe400078e0213 */
[----:B------:R-:W-:-:S03]  /*4320*/  IMAD.MOV.U32 R19, RZ, RZ, RZ ;  /* 0x000000ffff137224 */ /* 0x000fc600078e00ff */
[----:B------:R-:W-:Y:S01]  /*4330*/  IADD3 R20, P0, PT, R21, R42, RZ ;  /* 0x0000002a15147210 */ /* 0x000fe20007f1e0ff */
[----:B------:R-:W-:Y:S01]  /*4340*/  IMAD.WIDE.U32 R18, R8, R34, R18 ;  /* 0x0000002208127225 */ /* 0x000fe200078e0012 */
[----:B------:R-:W-:-:S03]  /*4350*/  IADD3 R42, PT, PT, R31, R43, RZ ;  /* 0x0000002b1f2a7210 */ /* 0x000fc60007ffe0ff */
[----:B------:R-:W-:Y:S01]  /*4360*/  IMAD.X R21, RZ, RZ, RZ, P0 ;  /* 0x000000ffff157224 */ /* 0x000fe200000e06ff */
[----:B------:R-:W-:Y:S01]  /*4370*/  IADD3 R17, PT, PT, R19, R5, RZ ;  /* 0x0000000513117210 */ /* 0x000fe20007ffe0ff */
[----:B------:R-:W-:Y:S02]  /*4380*/  IMAD.MOV.U32 R43, RZ, RZ, RZ ;  /* 0x000000ffff2b7224 */ /* 0x000fe400078e00ff */
[----:B------:R-:W-:-:S04]  /*4390*/  IMAD.WIDE.U32 R20, R32, R36, R20 ;  /* 0x0000002420147225 */ /* 0x000fc800078e0014 */
[----:B------:R-:W-:Y:S01]  /*43a0*/  IMAD.WIDE.U32 R42, R29, R40, R42 ;  /* 0x000000281d2a7225 */ /* 0x000fe200078e002a */
[----:B------:R-:W-:-:S03]  /*43b0*/  IADD3 R20, P1, PT, R17, R20, RZ ;  /* 0x0000001411147210 */ /* 0x000fc60007f3e0ff */
[----:B------:R-:W-:Y:S01]  /*43c0*/  IMAD.IADD R25, R7, 0x1, R21 ;  /* 0x0000000107197824 */ /* 0x000fe200078e0215 */
[----:B------:R-:W-:-:S04]  /*43d0*/  IADD3.X R21, PT, PT, RZ, RZ, RZ, P1, !PT ;  /* 0x000000ffff157210 */ /* 0x000fc80000ffe4ff */
[----:B------:R-:W-:Y:S01]  /*43e0*/  IADD3 R24, P0, PT, R25, R42, RZ ;  /* 0x0000002a19187210 */ /* 0x000fe20007f1e0ff */
[----:B------:R-:W-:-:S04]  /*43f0*/  IMAD.WIDE.U32 R20, R11, R34, R20 ;  /* 0x000000220b147225 */ /* 0x000fc800078e0014 */
[----:B------:R-:W-:Y:S01]  /*4400*/  IMAD.X R25, RZ, RZ, RZ, P0 ;  /* 0x000000ffff197224 */ /* 0x000fe200000e06ff */
[----:B------:R-:W-:Y:S01]  /*4410*/  IADD3 R22, PT, PT, R5, R21, RZ ;  /* 0x0000001505167210 */ /* 0x000fe20007ffe0ff */
[----:B------:R-:W-:Y:S01]  /*4420*/  IMAD.IADD R42, R31, 0x1, R43 ;  /* 0x000000011f2a7824 */ /* 0x000fe200078e022b */
[----:B------:R-:W-:Y:S01]  /*4430*/  MOV R21, RZ ;  /* 0x000000ff00157202 */ /* 0x000fe20000000f00 */
[----:B------:R-:W-:-:S04]  /*4440*/  IMAD.WIDE.U32 R24, R13, R36, R24 ;  /* 0x000000240d187225 */ /* 0x000fc800078e0018 */
[----:B------:R-:W-:Y:S01]  /*4450*/  IMAD.MOV.U32 R43, RZ, RZ, RZ ;  /* 0x000000ffff2b7224 */ /* 0x000fe200078e00ff */
[----:B------:R-:W-:Y:S01]  /*4460*/  IADD3 R22, P1, PT, R22, R24, RZ ;  /* 0x0000001816167210 */ /* 0x000fe20007f3e0ff */
[----:B------:R-:W-:Y:S02]  /*4470*/  IMAD.IADD R44, R7, 0x1, R25 ;  /* 0x00000001072c7824 */ /* 0x000fe400078e0219 */
[----:B------:R-:W-:Y:S01]  /*4480*/  IMAD.WIDE.U32 R42, R9, R40, R42 ;  /* 0x00000028092a7225 */ /* 0x000fe200078e002a */
[----:B------:R-:W-:-:S03]  /*4490*/  IADD3.X R23, PT, PT, RZ, RZ, RZ, P1, !PT ;  /* 0x000000ffff177210 */ /* 0x000fc60000ffe4ff */
[----:B------:R-:W-:Y:S01]  /*44a0*/  IMAD.WIDE.U32 R20, R8, R12, R20 ;  /* 0x0000000c08147225 */ /* 0x000fe200078e0014 */
[----:B------:R-:W-:-:S03]  /*44b0*/  IADD3 R44, P0, PT, R44, R42, RZ ;  /* 0x0000002a2c2c7210 */ /* 0x000fc60007f1e0ff */
[----:B------:R-:W-:Y:S02]  /*44c0*/  IMAD.IADD R42, R31, 0x1, R43 ;  /* 0x000000011f2a7824 */ /* 0x000fe400078e022b */
[----:B------:R-:W-:Y:S02]  /*44d0*/  HFMA2 R43, -RZ, RZ, 0, 0 ;  /* 0x00000000ff2b7431 */ /* 0x000fe400000001ff */
[----:B------:R-:W-:Y:S02]  /*44e0*/  IMAD.X R45, RZ, RZ, RZ, P0 ;  /* 0x000000ffff2d7224 */ /* 0x000fe400000e06ff */
[----:B------:R-:W-:-:S04]  /*44f0*/  IMAD.WIDE.U32 R22, R32, R34, R22 ;  /* 0x0000002220167225 */ /* 0x000fc800078e0016 */
[----:B------:R-:W-:-:S04]  /*4500*/  IMAD.WIDE.U32 R44, R29, R36, R44 ;  /* 0x000000241d2c7225 */ /* 0x000fc800078e002c */
[----:B------:R-:W-:Y:S02]  /*4510*/  IMAD.IADD R24, R5, 0x1, R23 ;  /* 0x0000000105187824 */ /* 0x000fe400078e0217 */
[----:B------:R-:W-:-:S03]  /*4520*/  IMAD.WIDE.U32 R42, R10, R40, R42 ;  /* 0x000000280a2a7225 */ /* 0x000fc600078e002a */
[----:B------:R-:W-:Y:S01]  /*4530*/  IADD3 R24, P1, PT, R24, R44, RZ ;  /* 0x0000002c18187210 */ /* 0x000fe20007f3e0ff */
[----:B------:R-:W-:Y:S01]  /*4540*/  IMAD.IADD R17, R7, 0x1, R45 ;  /* 0x0000000107117824 */ /* 0x000fe200078e022d */
[----:B------:R-:W-:Y:S01]  /*4550*/  IADD3 R44, PT, PT, R31, R43, RZ ;  /* 0x0000002b1f2c7210 */ /* 0x000fe20007ffe0ff */
[----:B------:R-:W-:Y:S02]  /*4560*/  IMAD.MOV.U32 R45, RZ, RZ, RZ ;  /* 0x000000ffff2d7224 */ /* 0x000fe400078e00ff */
[----:B------:R-:W-:Y:S01]  /*4570*/  IMAD.X R25, RZ, RZ, RZ, P1 ;  /* 0x000000ffff197224 */ /* 0x000fe200008e06ff */
[----:B------:R-:W-:Y:S01]  /*4580*/  IADD3 R42, P0, PT, R17, R42, RZ ;  /* 0x0000002a112a7210 */ /* 0x000fe20007f1e0ff */
[----:B------:R-:W-:-:S03]  /*4590*/  IMAD.WIDE.U32 R40, R27, R40, R44 ;  /* 0x000000281b287225 */ /* 0x000fc600078e002c */
[----:B------:R-:W-:Y:S01]  /*45a0*/  IADD3.X R43, PT, PT, RZ, RZ, RZ, P0, !PT ;  /* 0x000000ffff2b7210 */ /* 0x000fe200007fe4ff */
[----:B------:R-:W-:Y:S01]  /*45b0*/  IMAD.WIDE.U32 R24, R13, R34, R24 ;  /* 0x000000220d187225 */ /* 0x000fe200078e0018 */
[----:B------:R-:W-:-:S03]  /*45c0*/  IADD3 R31, PT, PT, R31, R41, RZ ;  /* 0x000000291f1f7210 */ /* 0x000fc60007ffe0ff */
[----:B------:R-:W-:-:S04]  /*45d0*/  IMAD.WIDE.U32 R42, R9, R36, R42 ;  /* 0x00000024092a7225 */ /* 0x000fc800078e002a */
[----:B------:R-:W-:Y:S02]  /*45e0*/  IMAD.IADD R17, R5, 0x1, R25 ;  /* 0x0000000105117824 */ /* 0x000fe400078e0219 */
[----:B------:R-:W-:-:S03]  /*45f0*/  IMAD.IADD R19, R7, 0x1, R43 ;  /* 0x0000000107137824 */ /* 0x000fc600078e022b */
[----:B------:R-:W-:Y:S02]  /*4600*/  IADD3 R42, P1, PT, R17, R42, RZ ;  /* 0x0000002a112a7210 */ /* 0x000fe40007f3e0ff */
[----:B------:R-:W-:-:S03]  /*4610*/  IADD3 R44, P0, PT, R19, R40, RZ ;  /* 0x00000028132c7210 */ /* 0x000fc60007f1e0ff */
[----:B------:R-:W-:Y:S02]  /*4620*/  IMAD.X R43, RZ, RZ, RZ, P1 ;  /* 0x000000ffff2b7224 */ /* 0x000fe400008e06ff */
[----:B------:R-:W-:Y:S02]  /*4630*/  IMAD.X R45, RZ, RZ, RZ, P0 ;  /* 0x000000ffff2d7224 */ /* 0x000fe400000e06ff */
[----:B------:R-:W-:-:S04]  /*4640*/  IMAD.WIDE.U32 R40, R29, R34, R42 ;  /* 0x000000221d287225 */ /* 0x000fc800078e002a */
[----:B------:R-:W-:Y:S01]  /*4650*/  IMAD.WIDE.U32 R42, R10, R36, R44 ;  /* 0x000000240a2a7225 */ /* 0x000fe200078e002c */
[----:B------:R-:W-:-:S03]  /*4660*/  IADD3 R17, PT, PT, R5, R41, RZ ;  /* 0x0000002905117210 */ /* 0x000fc60007ffe0ff */
[----:B------:R-:W-:Y:S01]  /*4670*/  IMAD.IADD R19, R7, 0x1, R43 ;  /* 0x0000000107137824 */ /* 0x000fe200078e022b */
[----:B------:R-:W-:-:S04]  /*4680*/  IADD3 R42, P1, PT, R17, R42, RZ ;  /* 0x0000002a112a7210 */ /* 0x000fc80007f3e0ff */
[----:B------:R-:W-:Y:S01]  /*4690*/  IADD3 R44, P0, PT, R19, R31, RZ ;  /* 0x0000001f132c7210 */ /* 0x000fe20007f1e0ff */
[----:B------:R-:W-:-:S03]  /*46a0*/  IMAD.X R43, RZ, RZ, RZ, P1 ;  /* 0x000000ffff2b7224 */ /* 0x000fc600008e06ff */
[----:B------:R-:W-:Y:S01]  /*46b0*/  IADD3.X R45, PT, PT, RZ, RZ, RZ, P0, !PT ;  /* 0x000000ffff2d7210 */ /* 0x000fe200007fe4ff */
[----:B------:R-:W-:-:S04]  /*46c0*/  IMAD.WIDE.U32 R42, R9, R34, R42 ;  /* 0x00000022092a7225 */ /* 0x000fc800078e002a */
[----:B------:R-:W-:-:S04]  /*46d0*/  IMAD.WIDE.U32 R44, R27, R36, R44 ;  /* 0x000000241b2c7225 */ /* 0x000fc800078e002c */
[----:B------:R-:W-:Y:S02]  /*46e0*/  IMAD.IADD R17, R5, 0x1, R43 ;  /* 0x0000000105117824 */ /* 0x000fe400078e022b */
[----:B------:R-:W-:-:S03]  /*46f0*/  IMAD.IADD R7, R7, 0x1, R45 ;  /* 0x0000000107077824 */ /* 0x000fc600078e022d */
[----:B------:R-:W-:-:S04]  /*4700*/  IADD3 R44, P0, PT, R17, R44, RZ ;  /* 0x0000002c112c7210 */ /* 0x000fc80007f1e0ff */
[----:B------:R-:W-:-:S03]  /*4710*/  IADD3.X R45, PT, PT, RZ, RZ, RZ, P0, !PT ;  /* 0x000000ffff2d7210 */ /* 0x000fc600007fe4ff */
[----:B------:R-:W-:-:S04]  /*4720*/  IMAD.WIDE.U32 R44, R10, R34, R44 ;  /* 0x000000220a2c7225 */ /* 0x000fc800078e002c */
[----:B------:R-:W-:-:S05]  /*4730*/  IMAD.IADD R36, R5, 0x1, R45 ;  /* 0x0000000105247824 */ /* 0x000fca00078e022d */
[----:B------:R-:W-:Y:S01]  /*4740*/  IADD3 R36, P0, PT, R36, R7, RZ ;  /* 0x0000000724247210 */ /* 0x000fe20007f1e0ff */
[----:B------:R-:W-:-:S04]  /*4750*/  IMAD.MOV.U32 R7, RZ, RZ, RZ ;  /* 0x000000ffff077224 */ /* 0x000fc800078e00ff */
[----:B------:R-:W-:Y:S02]  /*4760*/  IMAD.IADD R17, R21, 0x1, R7 ;  /* 0x0000000115117824 */ /* 0x000fe400078e0207 */
[----:B------:R-:W-:-:S03]  /*4770*/  IMAD.X R37, RZ, RZ, RZ, P0 ;  /* 0x000000ffff257224 */ /* 0x000fc600000e06ff */
[----:B------:R-:W-:Y:S01]  /*4780*/  IADD3 R22, P0, PT, R17, R22, RZ ;  /* 0x0000001611167210 */ /* 0x000fe20007f1e0ff */
[----:B------:R-:W-:-:S03]  /*4790*/  IMAD.WIDE.U32 R34, R27, R34, R36 ;  /* 0x000000221b227225 */ /* 0x000fc600078e0024 */
[----:B------:R-:W-:Y:S01]  /*47a0*/  IADD3.X R23, PT, PT, RZ, RZ, RZ, P0, !PT ;  /* 0x000000ffff177210 */ /* 0x000fe200007fe4ff */
[----:B------:R-:W-:Y:S02]  /*47b0*/  IMAD.IADD R5, R5, 0x1, R35 ;  /* 0x0000000105057824 */ /* 0x000fe400078e0223 */
[----:B------:R-:W-:-:S04]  /*47c0*/  IMAD.WIDE.U32 R22, R11, R12, R22 ;  /* 0x0000000c0b167225 */ /* 0x000fc800078e0016 */
[----:B------:R-:W-:Y:S02]  /*47d0*/  IMAD.IADD R17, R7, 0x1, R23 ;  /* 0x0000000107117824 */ /* 0x000fe400078e0217 */
[----:B------:R-:W-:-:S03]  /*47e0*/  IMAD.MOV.U32 R23, RZ, RZ, RZ ;  /* 0x000000ffff177224 */ /* 0x000fc600078e00ff */
[----:B------:R-:W-:Y:S01]  /*47f0*/  IADD3 R24, P0, PT, R17, R24, RZ ;  /* 0x0000001811187210 */ /* 0x000fe20007f1e0ff */
[----:B------:R-:W-:-:S04]  /*4800*/  IMAD.WIDE.U32 R22, R8, R6, R22 ;  /* 0x0000000608167225 */ /* 0x000fc800078e0016 */
[----:B------:R-:W-:Y:S02]  /*4810*/  IMAD.X R25, RZ, RZ, RZ, P0 ;  /* 0x000000ffff197224 */ /* 0x000fe400000e06ff */
[----:B------:R-:W-:-:S05]  /*4820*/  IMAD.WIDE.U32 R24, R32, R12, R24 ;  /* 0x0000000c20187225 */ /* 0x000fca00078e0018 */
[----:B------:R-:W-:-:S04]  /*4830*/  IADD3 R17, PT, PT, R7, R25, RZ ;  /* 0x0000001907117210 */ /* 0x000fc80007ffe0ff */
[----:B------:R-:W-:-:S05]  /*4840*/  IADD3 R36, P0, PT, R17, R40, RZ ;  /* 0x0000002811247210 */ /* 0x000fca0007f1e0ff */
[----:B------:R-:W-:Y:S02]  /*4850*/  IMAD.X R37, RZ, RZ, RZ, P0 ;  /* 0x000000ffff257224 */ /* 0x000fe400000e06ff */
[----:B------:R-:W-:-:S04]  /*4860*/  IMAD.WIDE.U32 R36, R13, R12, R36 ;  /* 0x0000000c0d247225 */ /* 0x000fc800078e0024 */
[----:B------:R-:W-:-:S05]  /*4870*/  IMAD.IADD R17, R7, 0x1, R37 ;  /* 0x0000000107117824 */ /* 0x000fca00078e0225 */
[----:B------:R-:W-:-:S04]  /*4880*/  IADD3 R40, P0, PT, R17, R42, RZ ;  /* 0x0000002a11287210 */ /* 0x000fc80007f1e0ff */
[----:B------:R-:W-:-:S03]  /*4890*/  IADD3.X R41, PT, PT, RZ, RZ, RZ, P0, !PT ;  /* 0x000000ffff297210 */ /* 0x000fc600007fe4ff */
[----:B------:R-:W-:-:S04]  /*48a0*/  IMAD.WIDE.U32 R40, R29, R12, R40 ;  /* 0x0000000c1d287225 */ /* 0x000fc800078e0028 */
[----:B------:R-:W-:-:S05]  /*48b0*/  IMAD.IADD R17, R7, 0x1, R41 ;  /* 0x0000000107117824 */ /* 0x000fca00078e0229 */
[----:B------:R-:W-:-:S05]  /*48c0*/  IADD3 R42, P0, PT, R17, R44, RZ ;  /* 0x0000002c112a7210 */ /* 0x000fca0007f1e0ff */
[----:B------:R-:W-:Y:S02]  /*48d0*/  IMAD.X R43, RZ, RZ, RZ, P0 ;  /* 0x000000ffff2b7224 */ /* 0x000fe400000e06ff */
[----:B------:R-:W-:-:S05]  /*48e0*/  IMAD.WIDE.U32 R42, R9, R12, R42 ;  /* 0x0000000c092a7225 */ /* 0x000fca00078e002a */
[----:B------:R-:W-:-:S04]  /*48f0*/  IADD3 R17, PT, PT, R7, R43, RZ ;  /* 0x0000002b07117210 */ /* 0x000fc80007ffe0ff */
[----:B------:R-:W-:-:S05]  /*4900*/  IADD3 R44, P0, PT, R17, R34, RZ ;  /* 0x00000022112c7210 */ /* 0x000fca0007f1e0ff */
[----:B------:R-:W-:Y:S02]  /*4910*/  IMAD.X R45, RZ, RZ, RZ, P0 ;  /* 0x000000ffff2d7224 */ /* 0x000fe400000e06ff */
[----:B------:R-:W-:-:S05]  /*4920*/  IMAD.WIDE.U32 R44, R10, R12, R44 ;  /* 0x0000000c0a2c7225 */ /* 0x000fca00078e002c */
[----:B------:R-:W-:-:S04]  /*4930*/  IADD3 R34, PT, PT, R7, R45, RZ ;  /* 0x0000002d07227210 */ /* 0x000fc80007ffe0ff */
[----:B------:R-:W-:Y:S01]  /*4940*/  IADD3 R34, P0, PT, R34, R5, RZ ;  /* 0x0000000522227210 */ /* 0x000fe20007f1e0ff */
[----:B------:R-:W-:-:S04]  /*4950*/  HFMA2 R5, -RZ, RZ, 0, 0 ;  /* 0x00000000ff057431 */ /* 0x000fc800000001ff */
[----:B------:R-:W-:Y:S02]  /*4960*/  IMAD.X R35, RZ, RZ, RZ, P0 ;  /* 0x000000ffff237224 */ /* 0x000fe400000e06ff */
[----:B------:R-:W-:-:S04]  /*4970*/  IMAD.WIDE.U32 R34, R27, R12, R34 ;  /* 0x0000000c1b227225 */ /* 0x000fc800078e0022 */
[----:B------:R-:W-:Y:S01]  /*4980*/  IMAD.IADD R17, R23, 0x1, R5 ;  /* 0x0000000117117824 */ /* 0x000fe200078e0205 */
[----:B------:R-:W-:Y:S01]  /*4990*/  IADD3 R7, PT, PT, R7, R35, RZ ;  /* 0x0000002307077210 */ /* 0x000fe20007ffe0ff */
[----:B------:R-:W-:-:S03]  /*49a0*/  IMAD.MOV.U32 R12, RZ, RZ, RZ ;  /* 0x000000ffff0c7224 */ /* 0x000fc600078e00ff */
[----:B------:R-:W-:-:S05]  /*49b0*/  IADD3 R24, P0, PT, R17, R24, RZ ;  /* 0x0000001811187210 */ /* 0x000fca0007f1e0ff */
[----:B------:R-:W-:Y:S02]  /*49c0*/  IMAD.X R25, RZ, RZ, RZ, P0 ;  /* 0x000000ffff197224 */ /* 0x000fe400000e06ff */
[----:B------:R-:W-:-:S05]  /*49d0*/  IMAD.WIDE.U32 R24, R11, R6, R24 ;  /* 0x000000060b187225 */ /* 0x000fca00078e0018 */
[----:B------:R-:W-:Y:S01]  /*49e0*/  IADD3 R17, PT, PT, R5, R25, RZ ;  /* 0x0000001905117210 */ /* 0x000fe20007ffe0ff */
[----:B------:R-:W-:-:S03]  /*49f0*/  IMAD.MOV.U32 R25, RZ, RZ, RZ ;  /* 0x000000ffff197224 */ /* 0x000fc600078e00ff */
[----:B------:R-:W-:Y:S01]  /*4a00*/  IADD3 R36, P0, PT, R17, R36, RZ ;  /* 0x0000002411247210 */ /* 0x000fe20007f1e0ff */
[----:B------:R-:W-:-:S04]  /*4a10*/  IMAD.WIDE.U32 R24, R8, R30, R24 ;  /* 0x0000001e08187225 */ /* 0x000fc800078e0018 */
        /* <DEDUP_REMOVED lines=10> */
[----:B------:R-:W-:Y:S01]  /*4ac0*/  IADD3 R17, PT, PT, R5, R43, RZ ;  /* 0x0000002b05117210 */ /* 0x000fe20007ffe0ff */
[----:B------:R-:W-:-:S03]  /*4ad0*/  IMAD.MOV.U32 R43, RZ, RZ, RZ ;  /* 0x000000ffff2b7224 */ /* 0x000fc600078e00ff */
[----:B------:R-:W-:-:S05]  /*4ae0*/  IADD3 R44, P0, PT, R17, R44, RZ ;  /* 0x0000002c112c7210 */ /* 0x000fca0007f1e0ff */
[----:B------:R-:W-:Y:S02]  /*4af0*/  IMAD.X R45, RZ, RZ, RZ, P0 ;  /* 0x000000ffff2d7224 */ /* 0x000fe400000e06ff */
[----:B------:R-:W-:-:S04]  /*4b00*/  IMAD.WIDE.U32 R44, R9, R6, R44 ;  /* 0x00000006092c7225 */ /* 0x000fc800078e002c */
[----:B------:R-:W-:-:S05]  /*4b10*/  IMAD.IADD R17, R5, 0x1, R45 ;  /* 0x0000000105117824 */ /* 0x000fca00078e022d */
[----:B------:R-:W-:Y:S02]  /*4b20*/  IADD3 R34, P0, PT, R17, R34, RZ ;  /* 0x0000002211227210 */ /* 0x000fe40007f1e0ff */
[----:B------:R-:W-:-:S03]  /*4b30*/  IADD3 R17, PT, PT, R25, R12, RZ ;  /* 0x0000000c19117210 */ /* 0x000fc60007ffe0ff */
[----:B------:R-:W-:Y:S01]  /*4b40*/  IMAD.X R35, RZ, RZ, RZ, P0 ;  /* 0x000000ffff237224 */ /* 0x000fe200000e06ff */
        /* <DEDUP_REMOVED lines=8> */
[----:B------:R-:W-:Y:S01]  /*4bd0*/  IADD3 R40, P1, PT, R17, R42, RZ ;  /* 0x0000002a11287210 */ /* 0x000fe20007f3e0ff */
[----:B------:R-:W-:Y:S02]  /*4be0*/  IMAD.MOV.U32 R42, RZ, RZ, R46 ;  /* 0x000000ffff2a7224 */ /* 0x000fe400078e002e */
[----:B------:R-:W-:-:S04]  /*4bf0*/  IMAD.WIDE.U32 R46, R10, R6, R34 ;  /* 0x000000060a2e7225 */ /* 0x000fc800078e0022 */
[----:B------:R-:W-:Y:S02]  /*4c00*/  HFMA2 R35, -RZ, RZ, 0, 0 ;  /* 0x00000000ff237431 */ /* 0x000fe400000001ff */
[----:B------:R-:W-:Y:S02]  /*4c10*/  IMAD.X R41, RZ, RZ, RZ, P1 ;  /* 0x000000ffff297224 */ /* 0x000fe400008e06ff */
[----:B------:R-:W-:-:S04]  /*4c20*/  IMAD.WIDE.U32 R42, R8, R28, R42 ;  /* 0x0000001c082a7225 */ /* 0x000fc800078e002a */
[----:B------:R-:W-:-:S05]  /*4c30*/  IMAD.WIDE.U32 R40, R13, R30, R40 ;  /* 0x0000001e0d287225 */ /* 0x000fca00078e0028 */
[----:B------:R-:W-:-:S04]  /*4c40*/  IADD3 R17, PT, PT, R12, R41, RZ ;  /* 0x000000290c117210 */ /* 0x000fc80007ffe0ff */
[----:B------:R-:W-:Y:S02]  /*4c50*/  IADD3 R44, P1, PT, R17, R44, RZ ;  /* 0x0000002c112c7210 */ /* 0x000fe40007f3e0ff */
[----:B------:R-:W-:-:S03]  /*4c60*/  MOV R17, RZ ;  /* 0x000000ff00117202 */ /* 0x000fc60000000f00 */
[----:B------:R-:W-:Y:S02]  /*4c70*/  IMAD.X R45, RZ, RZ, RZ, P1 ;  /* 0x000000ffff2d7224 */ /* 0x000fe400008e06ff */
[----:B------:R-:W-:Y:S02]  /*4c80*/  IMAD.IADD R19, R43, 0x1, R17 ;  /* 0x000000012b137824 */ /* 0x000fe400078e0211 */
[----:B------:R-:W-:-:S03]  /*4c90*/  IMAD.WIDE.U32 R44, R29, R30, R44 ;  /* 0x0000001e1d2c7225 */ /* 0x000fc600078e002c */
[----:B------:R-:W-:-:S05]  /*4ca0*/  IADD3 R36, P2, PT, R19, R36, RZ ;  /* 0x0000002413247210 */ /* 0x000fca0007f5e0ff */
[----:B------:R-:W-:Y:S02]  /*4cb0*/  IMAD.X R37, RZ, RZ, RZ, P2 ;  /* 0x000000ffff257224 */ /* 0x000fe400010e06ff */
[----:B------:R-:W-:-:S04]  /*4cc0*/  IMAD.WIDE.U32 R36, R11, R28, R36 ;  /* 0x0000001c0b247225 */ /* 0x000fc800078e0024 */
[----:B------:R-:W-:Y:S01]  /*4cd0*/  IMAD.MOV.U32 R34, RZ, RZ, R36 ;  /* 0x000000ffff227224 */ /* 0x000fe200078e0024 */
[----:B------:R-:W-:-:S03]  /*4ce0*/  IADD3 R19, PT, PT, R17, R37, RZ ;  /* 0x0000002511137210 */ /* 0x000fc60007ffe0ff */
[----:B------:R-:W-:Y:S01]  /*4cf0*/  IMAD.WIDE.U32 R34, R8, R26, R34 ;  /* 0x0000001a08227225 */ /* 0x000fe200078e0022 */
[----:B------:R-:W-:-:S03]  /*4d00*/  IADD3 R40, P2, PT, R19, R40, RZ ;  /* 0x0000002813287210 */ /* 0x000fc60007f5e0ff */
[----:B------:R-:W-:Y:S02]  /*4d10*/  IMAD.IADD R8, R5, 0x1, R47 ;  /* 0x0000000105087824 */ /* 0x000fe400078e022f */
[----:B------:R-:W-:-:S03]  /*4d20*/  IMAD.X R41, RZ, RZ, RZ, P2 ;  /* 0x000000ffff297224 */ /* 0x000fc600010e06ff */
[----:B------:R-:W-:Y:S01]  /*4d30*/  IADD3 R36, P0, PT, R8, R7, RZ ;  /* 0x0000000708247210 */ /* 0x000fe20007f1e0ff */
[----:B------:R-:W-:-:S03]  /*4d40*/  IMAD.WIDE.U32 R40, R32, R28, R40 ;  /* 0x0000001c20287225 */ /* 0x000fc600078e0028 */
[----:B------:R-:W-:-:S03]  /*4d50*/  IADD3.X R37, PT, PT, RZ, RZ, RZ, P0, !PT ;  /* 0x000000ffff257210 */ /* 0x000fc600007fe4ff */
[----:B------:R-:W-:-:S04]  /*4d60*/  IMAD.WIDE.U32 R36, R27, R6, R36 ;  /* 0x000000061b247225 */ /* 0x000fc800078e0024 */
[----:B------:R-:W-:Y:S02]  /*4d70*/  IMAD.IADD R6, R12, 0x1, R45 ;  /* 0x000000010c067824 */ /* 0x000fe400078e022d */
[----:B------:R-:W-:-:S03]  /*4d80*/  IMAD.IADD R5, R5, 0x1, R37 ;  /* 0x0000000105057824 */ /* 0x000fc600078e0225 */
[----:B------:R-:W-:Y:S02]  /*4d90*/  IADD3 R46, P0, PT, R6, R46, RZ ;  /* 0x0000002e062e7210 */ /* 0x000fe40007f1e0ff */
[----:B------:R-:W-:-:S03]  /*4da0*/  IADD3 R6, PT, PT, R17, R41, RZ ;  /* 0x0000002911067210 */ /* 0x000fc60007ffe0ff */
[----:B------:R-:W-:Y:S01]  /*4db0*/  IMAD.X R47, RZ, RZ, RZ, P0 ;  /* 0x000000ffff2f7224 */ /* 0x000fe200000e06ff */
[----:B------:R-:W-:Y:S02]  /*4dc0*/  IADD3 R44, P1, PT, R6, R44, RZ ;  /* 0x0000002c062c7210 */ /* 0x000fe40007f3e0ff */
[----:B------:R-:W-:Y:S01]  /*4dd0*/  IADD3 R6, P2, PT, R35, R40, RZ ;  /* 0x0000002823067210 */ /* 0x000fe20007f5e0ff */
[----:B------:R-:W-:-:S04]  /*4de0*/  IMAD.WIDE.U32 R40, R9, R30, R46 ;  /* 0x0000001e09287225 */ /* 0x000fc800078e002e */
[----:B------:R-:W-:Y:S01]  /*4df0*/  IMAD.X R45, RZ, RZ, RZ, P1 ;  /* 0x000000ffff2d7224 */ /* 0x000fe200008e06ff */
[----:B------:R-:W-:Y:S01]  /*4e00*/  IADD3 R8, PT, PT, R12, R41, RZ ;  /* 0x000000290c087210 */ /* 0x000fe20007ffe0ff */
[----:B------:R-:W-:Y:S02]  /*4e10*/  IMAD.X R7, RZ, RZ, RZ, P2 ;  /* 0x000000ffff077224 */ /* 0x000fe400010e06ff */
[----:B------:R-:W-:Y:S01]  /*4e20*/  IMAD.WIDE.U32 R44, R13, R28, R44 ;  /* 0x0000001c0d2c7225 */ /* 0x000fe200078e002c */
[----:B------:R-:W-:-:S03]  /*4e30*/  IADD3 R46, P0, PT, R8, R36, RZ ;  /* 0x00000024082e7210 */ /* 0x000fc60007f1e0ff */
[----:B------:R-:W-:Y:S01]  /*4e40*/  IMAD.WIDE.U32 R6, R11, R26, R6 ;  /* 0x0000001a0b067225 */ /* 0x000fe200078e0006 */
        /* <DEDUP_REMOVED lines=9> */
[----:B------:R-:W-:Y:S02]  /*4ee0*/  IADD3 R46, P0, PT, R8, R5, RZ ;  /* 0x00000005082e7210 */ /* 0x000fe40007f1e0ff */
[----:B------:R-:W-:Y:S01]  /*4ef0*/  MOV R8, RZ ;  /* 0x000000ff00087202 */ /* 0x000fe20000000f00 */
[----:B------:R-:W-:-:S04]  /*4f00*/  IMAD.WIDE.U32 R44, R29, R28, R36 ;  /* 0x0000001c1d2c7225 */ /* 0x000fc800078e0024 */
[----:B------:R-:W-:Y:S01]  /*4f10*/  IMAD.X R47, RZ, RZ, RZ, P0 ;  /* 0x000000ffff2f7224 */ /* 0x000fe200000e06ff */
[----:B------:R-:W-:Y:S01]  /*4f20*/  IADD3 R5, PT, PT, R17, R45, RZ ;  /* 0x0000002d11057210 */ /* 0x000fe20007ffe0ff */
[----:B------:R-:W-:Y:S01]  /*4f30*/  IMAD.WIDE.U32 R36, R27, R30, R46 ;  /* 0x0000001e1b247225 */ /* 0x000fe200078e002e */
[----:B------:R-:W-:-:S03]  /*4f40*/  IADD3 R30, P1, PT, R33, R44, RZ ;  /* 0x0000002c211e7210 */ /* 0x000fc60007f3e0ff */
[----:B------:R-:W-:Y:S01]  /*4f50*/  HFMA2 R33, -RZ, RZ, 0, 0 ;  /* 0x00000000ff217431 */ /* 0x000fe200000001ff */
[----:B------:R-:W-:Y:S01]  /*4f60*/  IADD3 R40, P0, PT, R5, R40, RZ ;  /* 0x0000002805287210 */ /* 0x000fe20007f1e0ff */
[----:B------:R-:W-:Y:S02]  /*4f70*/  IMAD R5, R38, UR20, RZ ;  /* 0x0000001426057c24 */ /* 0x000fe4000f8e02ff */
[----:B------:R-:W-:Y:S02]  /*4f80*/  IMAD.X R31, RZ, RZ, RZ, P1 ;  /* 0x000000ffff1f7224 */ /* 0x000fe400008e06ff */
[----:B------:R-:W-:Y:S02]  /*4f90*/  IMAD.X R41, RZ, RZ, RZ, P0 ;  /* 0x000000ffff297224 */ /* 0x000fe400000e06ff */
[----:B------:R-:W-:-:S04]  /*4fa0*/  IMAD.HI.U32 R7, R5, UR12, R38 ;  /* 0x0000000c05077c27 */ /* 0x000fc8000f8e0026 */
[----:B------:R-:W-:-:S04]  /*4fb0*/  IMAD.WIDE.U32 R30, R13, R26, R30 ;  /* 0x0000001a0d1e7225 */ /* 0x000fc800078e001e */
[----:B------:R-:W-:-:S04]  /*4fc0*/  IMAD.WIDE.U32 R40, R9, R28, R40 ;  /* 0x0000001c09287225 */ /* 0x000fc800078e0028 */
[----:B------:R-:W-:Y:S01]  /*4fd0*/  IMAD.IADD R7, R7, 0x1, R8 ;  /* 0x0000000107077824 */ /* 0x000fe200078e0208 */
[----:B------:R-:W-:Y:S02]  /*4fe0*/  IADD3 R40, P0, PT, R31, R40, RZ ;  /* 0x000000281f287210 */ /* 0x000fe40007f1e0ff */
[----:B------:R-:W-:Y:S02]  /*4ff0*/  IADD3 R11, PT, PT, R17, R41, RZ ;  /* 0x00000029110b7210 */ /* 0x000fe40007ffe0ff */
[----:B------:R-:W-:Y:S01]  /*5000*/  IADD3 R38, P1, PT, R7, R16, RZ ;  /* 0x0000001007267210 */ /* 0x000fe20007f3e0ff */
[----:B------:R-:W-:Y:S01]  /*5010*/  IMAD.X R41, RZ, RZ, RZ, P0 ;  /* 0x000000ffff297224 */ /* 0x000fe200000e06ff */
[----:B------:R-:W-:Y:S01]  /*5020*/  IADD3 R44, P0, PT, R11, R36, RZ ;  /* 0x000000240b2c7210 */ /* 0x000fe20007f1e0ff */
[----:B------:R-:W-:Y:S01]  /*5030*/  IMAD.IADD R7, R12, 0x1, R37 ;  /* 0x000000010c077824 */ /* 0x000fe200078e0225 */
[----:B------:R-:W-:Y:S01]  /*5040*/  IADD3.X R39, PT, PT, RZ, RZ, RZ, P1, !PT ;  /* 0x000000ffff277210 */ /* 0x000fe20000ffe4ff */
[----:B------:R-:W-:-:S02]  /*5050*/  IMAD.MOV.U32 R11, RZ, RZ, RZ ;  /* 0x000000ffff0b7224 */ /* 0x000fc400078e00ff */
[----:B------:R-:W-:Y:S02]  /*5060*/  IMAD.X R45, RZ, RZ, RZ, P0 ;  /* 0x000000ffff2d7224 */ /* 0x000fe400000e06ff */
[----:B------:R-:W-:-:S04]  /*5070*/  IMAD.WIDE.U32 R12, R5, UR13, R38 ;  /* 0x0000000d050c7c25 */ /* 0x000fc8000f8e0026 */
[----:B------:R-:W-:Y:S01]  /*5080*/  IMAD.WIDE.U32 R36, R29, R26, R40 ;  /* 0x0000001a1d247225 */ /* 0x000fe200078e0028 */
[----:B------:R-:W-:-:S03]  /*5090*/  IADD3 R13, PT, PT, R13, R11, RZ ;  /* 0x0000000b0d0d7210 */ /* 0x000fc60007ffe0ff */
[----:B------:R-:W-:Y:S01]  /*50a0*/  IMAD.WIDE.U32 R44, R10, R28, R44 ;  /* 0x0000001c0a2c7225 */ /* 0x000fe200078e002c */
[----:B------:R-:W-:-:S03]  /*50b0*/  IADD3 R38, P1, PT, R13, R18, RZ ;  /* 0x000000120d267210 */ /* 0x000fc60007f3e0ff */
[----:B------:R-:W-:Y:S01]  /*50c0*/  IMAD.IADD R16, R17, 0x1, R45 ;  /* 0x0000000111107824 */ /* 0x000fe200078e022d */
[----:B------:R-:W-:Y:S01]  /*50d0*/  IADD3 R18, P0, PT, R37, R44, RZ ;  /* 0x0000002c25127210 */ /* 0x000fe20007f1e0ff */
[----:B------:R-:W-:-:S04]  /*50e0*/  IMAD.X R39, RZ, RZ, RZ, P1 ;  /* 0x000000ffff277224 */ /* 0x000fc800008e06ff */
[----:B------:R-:W-:Y:S01]  /*50f0*/  IMAD.X R19, RZ, RZ, RZ, P0 ;  /* 0x000000ffff137224 */ /* 0x000fe200000e06ff */
[----:B------:R-:W-:Y:S01]  /*5100*/  IADD3 R40, P0, PT, R16, R7, RZ ;  /* 0x0000000710287210 */ /* 0x000fe20007f1e0ff */
[----:B------:R-:W-:Y:S02]  /*5110*/  IMAD.MOV.U32 R7, RZ, RZ, RZ ;  /* 0x000000ffff077224 */ /* 0x000fe400078e00ff */
[----:B------:R-:W-:Y:S01]  /*5120*/  IMAD.WIDE.U32 R18, R9, R26, R18 ;  /* 0x0000001a09127225 */ /* 0x000fe200078e0012 */
[----:B------:R-:W-:-:S03]  /*5130*/  IADD3.X R41, PT, PT, RZ, RZ, RZ, P0, !PT ;  /* 0x000000ffff297210 */ /* 0x000fc600007fe4ff */
[----:B------:R-:W-:-:S04]  /*5140*/  IMAD.WIDE.U32 R40, R27, R28, R40 ;  /* 0x0000001c1b287225 */ /* 0x000fc800078e0028 */
[----:B------:R-:W-:Y:S01]  /*5150*/  IMAD.WIDE.U32 R28, R5, UR14, R38 ;  /* 0x0000000e051c7c25 */ /* 0x000fe2000f8e0026 */
[----:B------:R-:W-:-:S03]  /*5160*/  IADD3 R38, P0, PT, R19, R40, RZ ;  /* 0x0000002813267210 */ /* 0x000fc60007f1e0ff */
[----:B------:R-:W-:Y:S01]  /*5170*/  IMAD.IADD R17, R17, 0x1, R41 ;  /* 0x0000000111117824 */ /* 0x000fe200078e0229 */
[----:B------:R-:W-:Y:S01]  /*5180*/  IADD3 R9, PT, PT, R29, R7, RZ ;  /* 0x000000071d097210 */ /* 0x000fe20007ffe0ff */
[----:B------:R-:W-:-:S03]  /*5190*/  IMAD.X R39, RZ, RZ, RZ, P0 ;  /* 0x000000ffff277224 */ /* 0x000fc600000e06ff */
[----:B------:R-:W-:Y:S01]  /*51a0*/  IADD3 R20, P1, PT, R9, R20, RZ ;  /* 0x0000001409147210 */ /* 0x000fe20007f3e0ff */
[----:B------:R-:W-:Y:S02]  /*51b0*/  IMAD.MOV.U32 R9, RZ, RZ, RZ ;  /* 0x000000ffff097224 */ /* 0x000fe400078e00ff */
[----:B------:R-:W-:Y:S01]  /*51c0*/  IMAD.WIDE.U32 R38, R10, R26, R38 ;  /* 0x0000001a0a267225 */ /* 0x000fe200078e0026 */
[----:B------:R-:W-:-:S03]  /*51d0*/  IADD3.X R21, PT, PT, RZ, RZ, RZ, P1, !PT ;  /* 0x000000ffff157210 */ /* 0x000fc60000ffe4ff */
[----:B------:R-:W-:Y:S02]  /*51e0*/  IMAD.MOV.U32 R10, RZ, RZ, RZ ;  /* 0x000000ffff0a7224 */ /* 0x000fe400078e00ff */
[----:B------:R-:W-:-:S04]  /*51f0*/  IMAD.WIDE.U32 R20, R5, UR15, R20 ;  /* 0x0000000f05147c25 */ /* 0x000fc8000f8e0014 */
[----:B------:R-:W-:-:S05]  /*5200*/  IMAD.IADD R13, R21, 0x1, R9 ;  /* 0x00000001150d7824 */ /* 0x000fca00078e0209 */
[----:B------:R-:W-:Y:S02]  /*5210*/  IADD3 R16, P1, PT, R13, R22, RZ ;  /* 0x000000160d107210 */ /* 0x000fe40007f3e0ff */
[----:B------:R-:W-:-:S03]  /*5220*/  IADD3 R22, P0, PT, R39, R17, RZ ;  /* 0x0000001127167210 */ /* 0x000fc60007f1e0ff */
[----:B------:R-:W-:Y:S01]  /*5230*/  IMAD.X R17, RZ, RZ, RZ, P1 ;  /* 0x000000ffff117224 */ /* 0x000fe200008e06ff */
[----:B------:R-:W-:Y:S01]  /*5240*/  IADD3.X R23, PT, PT, RZ, RZ, RZ, P0, !PT ;  /* 0x000000ffff177210 */ /* 0x000fe200007fe4ff */
[----:B------:R-:W-:-:S04]  /*5250*/  IMAD.WIDE.U32 R16, R5, UR22, R16 ;  /* 0x0000001605107c25 */ /* 0x000fc8000f8e0010 */
[----:B------:R-:W-:Y:S01]  /*5260*/  IMAD.WIDE.U32 R26, R27, R26, R22 ;  /* 0x0000001a1b1a7225 */ /* 0x000fe200078e0016 */
[----:B------:R-:W-:-:S04]  /*5270*/  IADD3 R13, PT, PT, R17, R10, RZ ;  /* 0x0000000a110d7210 */ /* 0x000fc80007ffe0ff */
[----:B------:R-:W-:Y:S01]  /*5280*/  IADD3 R22, P0, PT, R13, R24, RZ ;  /* 0x000000180d167210 */ /* 0x000fe20007f1e0ff */
[----:B------:R-:W-:-:S04]  /*5290*/  IMAD.MOV.U32 R13, RZ, RZ, RZ ;  /* 0x000000ffff0d7224 */ /* 0x000fc800078e00ff */
[----:B------:R-:W-:Y:S02]  /*52a0*/  IMAD.X R23, RZ, RZ, RZ, P0 ;  /* 0x000000ffff177224 */ /* 0x000fe400000e06ff */
[----:B------:R-:W-:-:S05]  /*52b0*/  IMAD.WIDE.U32 R22, R5, UR23, R22 ;  /* 0x0000001705167c25 */ /* 0x000fca000f8e0016 */
[----:B------:R-:W-:-:S04]  /*52c0*/  IADD3 R17, PT, PT, R23, R13, RZ ;  /* 0x0000000d17117210 */ /* 0x000fc80007ffe0ff */
[----:B------:R-:W-:Y:S01]  /*52d0*/  IADD3 R24, P0, PT, R17, R42, RZ ;  /* 0x0000002a11187210 */ /* 0x000fe20007f1e0ff */
[----:B------:R-:W-:-:S04]  /*52e0*/  IMAD.MOV.U32 R17, RZ, RZ, RZ ;  /* 0x000000ffff117224 */ /* 0x000fc800078e00ff */
[----:B------:R-:W-:Y:S02]  /*52f0*/  IMAD.X R25, RZ, RZ, RZ, P0 ;  /* 0x000000ffff197224 */ /* 0x000fe400000e06ff */
[----:B------:R-:W-:-:S05]  /*5300*/  IMAD.WIDE.U32 R24, R5, R14, R24 ;  /* 0x0000000e05187225 */ /* 0x000fca00078e0018 */
[----:B------:R-:W-:-:S04]  /*5310*/  IADD3 R19, PT, PT, R25, R17, RZ ;  /* 0x0000001119137210 */ /* 0x000fc80007ffe0ff */
[----:B------:R-:W-:-:S05]  /*5320*/  IADD3 R34, P0, PT, R34, R19, RZ ;  /* 0x0000001322227210 */ /* 0x000fca0007f1e0ff */
[----:B------:R-:W-:Y:S02]  /*5330*/  IMAD.X R35, RZ, RZ, RZ, P0 ;  /* 0x000000ffff237224 */ /* 0x000fe400000e06ff */
[----:B------:R-:W-:-:S04]  /*5340*/  IMAD.WIDE.U32 R34, R5, R15, R34 ;  /* 0x0000000f05227225 */ /* 0x000fc800078e0022 */
[----:B------:R-:W-:-:S05]  /*5350*/  IMAD.MOV.U32 R5, RZ, RZ, RZ ;  /* 0x000000ffff057224 */ /* 0x000fca00078e00ff */
[----:B------:R-:W-:-:S04]  /*5360*/  IADD3 R19, PT, PT, R35, R5, RZ ;  /* 0x0000000523137210 */ /* 0x000fc80007ffe0ff */
[----:B------:R-:W-:Y:S01]  /*5370*/  IADD3 R19, P0, PT, R6, R19, RZ ;  /* 0x0000001306137210 */ /* 0x000fe20007f1e0ff */
[----:B------:R-:W-:-:S04]  /*5380*/  IMAD R6, R12, UR20, RZ ;  /* 0x000000140c067c24 */ /* 0x000fc8000f8e02ff */
[----:B------:R-:W-:-:S05]  /*5390*/  IMAD.X R21, RZ, RZ, RZ, P0 ;  /* 0x000000ffff157224 */ /* 0x000fca00000e06ff */
[----:B------:R-:W-:Y:S01]  /*53a0*/  IADD3 R21, P0, PT, R32, R21, RZ ;  /* 0x0000001520157210 */ /* 0x000fe20007f1e0ff */
[----:B------:R-:W-:-:S04]  /*53b0*/  IMAD.MOV.U32 R32, RZ, RZ, R12 ;  /* 0x000000ffff207224 */ /* 0x000fc800078e000c */
[----:B------:R-:W-:-:S04]  /*53c0*/  IMAD.HI.U32 R23, R6, UR12, R32 ;  /* 0x0000000c06177c27 */ /* 0x000fc8000f8e0020 */
[----:B------:R-:W-:-:S05]  /*53d0*/  IMAD.IADD R23, R8, 0x1, R23 ;  /* 0x0000000108177824 */ /* 0x000fca00078e0217 */
[----:B------:R-:W-:-:S05]  /*53e0*/  IADD3 R28, P1, PT, R23, R28, RZ ;  /* 0x0000001c171c7210 */ /* 0x000fca0007f3e0ff */
[----:B------:R-:W-:Y:S02]  /*53f0*/  IMAD.X R29, RZ, RZ, RZ, P1 ;  /* 0x000000ffff1d7224 */ /* 0x000fe400008e06ff */
[----:B------:R-:W-:-:S04]  /*5400*/  IMAD.WIDE.U32 R28, R6, UR13, R28 ;  /* 0x0000000d061c7c25 */ /* 0x000fc8000f8e001c */
[----:B------:R-:W-:Y:S01]  /*5410*/  IMAD R12, R28, UR20, RZ ;  /* 0x000000141c0c7c24 */ /* 0x000fe2000f8e02ff */
[----:B------:R-:W-:Y:S01]  /*5420*/  IADD3 R23, PT, PT, R11, R29, RZ ;  /* 0x0000001d0b177210 */ /* 0x000fe20007ffe0ff */
[----:B------:R-:W-:-:S03]  /*5430*/  IMAD.MOV.U32 R29, RZ, RZ, RZ ;  /* 0x000000ffff1d7224 */ /* 0x000fc600078e00ff */
[----:B------:R-:W-:Y:S01]  /*5440*/  IADD3 R32, P1, PT, R23, R20, RZ ;  /* 0x0000001417207210 */ /* 0x000fe20007f3e0ff */
[----:B------:R-:W-:-:S04]  /*5450*/  IMAD.HI.U32 R23, R12, UR12, R28 ;  /* 0x0000000c0c177c27 */ /* 0x000fc8000f8e001c */
[----:B------:R-:W-:Y:S01]  /*5460*/  IMAD.X R33, RZ, RZ, RZ, P1 ;  /* 0x000000ffff217224 */ /* 0x000fe200008e06ff */
[----:B------:R-:W-:Y:S01]  /*5470*/  IADD3 R23, PT, PT, R8, R23, RZ ;  /* 0x0000001708177210 */ /* 0x000fe20007ffe0ff */
[----:B------:R-:W-:-:S04]  /*5480*/  IMAD.WIDE.U32 R32, R6, UR14, R32 ;  /* 0x0000000e06207c25 */ /* 0x000fc8000f8e0020 */
[----:B------:R-:W-:Y:S01]  /*5490*/  IMAD.IADD R33, R7, 0x1, R33 ;  /* 0x0000000107217824 */ /* 0x000fe200078e0221 */
[----:B------:R-:W-:-:S04]  /*54a0*/  IADD3 R32, P2, PT, R23, R32, RZ ;  /* 0x0000002017207210 */ /* 0x000fc80007f5e0ff */
[----:B------:R-:W-:Y:S01]  /*54b0*/  IADD3 R28, P1, PT, R33, R16, RZ ;  /* 0x00000010211c7210 */ /* 0x000fe20007f3e0ff */
[----:B------:R-:W-:-:S03]  /*54c0*/  IMAD.X R33, RZ, RZ, RZ, P2 ;  /* 0x000000ffff217224 */ /* 0x000fc600010e06ff */
[----:B------:R-:W-:Y:S01]  /*54d0*/  IADD3.X R29, PT, PT, RZ, RZ, RZ, P1, !PT ;  /* 0x000000ffff1d7210 */ /* 0x000fe20000ffe4ff */
[----:B------:R-:W-:-:S04]  /*54e0*/  IMAD.WIDE.U32 R32, R12, UR13, R32 ;  /* 0x0000000d0c207c25 */ /* 0x000fc8000f8e0020 */
[----:B------:R-:W-:-:S04]  /*54f0*/  IMAD.WIDE.U32 R40, R6, UR15, R28 ;  /* 0x0000000f06287c25 */ /* 0x000fc8000f8e001c */
[----:B------:R-:W-:Y:S02]  /*5500*/  IMAD.IADD R28, R11, 0x1, R33 ;  /* 0x000000010b1c7824 */ /* 0x000fe400078e0221 */
[----:B------:R-:W-:Y:S02]  /*5510*/  IMAD.IADD R23, R9, 0x1, R41 ;  /* 0x0000000109177824 */ /* 0x000fe400078e0229 */
[----:B------:R-:W-:Y:S01]  /*5520*/  IMAD R16, R32, UR20, RZ ;  /* 0x0000001420107c24 */ /* 0x000fe2000f8e02ff */
[----:B------:R-:W-:Y:S01]  /*5530*/  IADD3 R28, P2, PT, R28, R40, RZ ;  /* 0x000000281c1c7210 */ /* 0x000fe20007f5e0ff */
[----:B------:R-:W-:Y:S01]  /*5540*/  IMAD.MOV.U32 R33, RZ, RZ, RZ ;  /* 0x000000ffff217224 */ /* 0x000fe200078e00ff */
[----:B------:R-:W-:Y:S02]  /*5550*/  IADD3 R40, P1, PT, R23, R22, RZ ;  /* 0x0000001617287210 */ /* 0x000fe40007f3e0ff */
[----:B------:R-:W-:Y:S01]  /*5560*/  IADD3.X R29, PT, PT, RZ, RZ, RZ, P2, !PT ;  /* 0x000000ffff1d7210 */ /* 0x000fe200017fe4ff */
[----:B------:R-:W-:-:S04]  /*5570*/  IMAD.HI.U32 R23, R16, UR12, R32 ;  /* 0x0000000c10177c27 */ /* 0x000fc8000f8e0020 */
[----:B------:R-:W-:Y:S01]  /*5580*/  IMAD.X R41, RZ, RZ, RZ, P1 ;  /* 0x000000ffff297224 */ /* 0x000fe200008e06ff */
[----:B------:R-:W-:Y:S01]  /*5590*/  IADD3 R23, PT, PT, R8, R23, RZ ;  /* 0x0000001708177210 */ /* 0x000fe20007ffe0ff */
[----:B------:R-:W-:-:S04]  /*55a0*/  IMAD.WIDE.U32 R28, R12, UR14, R28 ;  /* 0x0000000e0c1c7c25 */ /* 0x000fc8000f8e001c */
[----:B------:R-:W-:Y:S01]  /*55b0*/  IMAD.WIDE.U32 R40, R6, UR22, R40 ;  /* 0x0000001606287c25 */ /* 0x000fe2000f8e0028 */
[----:B------:R-:W-:-:S03]  /*55c0*/  IADD3 R32, P1, PT, R23, R28, RZ ;  /* 0x0000001c17207210 */ /* 0x000fc60007f3e0ff */
[----:B------:R-:W-:Y:S01]  /*55d0*/  IMAD.IADD R20, R7, 0x1, R29 ;  /* 0x0000000107147824 */ /* 0x000fe200078e021d */
[----:B------:R-:W-:Y:S01]  /*55e0*/  IADD3.X R33, PT, PT, RZ, RZ, RZ, P1, !PT ;  /* 0x000000ffff217210 */ /* 0x000fe20000ffe4ff */
[----:B------:R-:W-:-:S03]  /*55f0*/  IMAD.IADD R23, R10, 0x1, R41 ;  /* 0x000000010a177824 */ /* 0x000fc600078e0229 */
[----:B------:R-:W-:Y:S01]  /*5600*/  IADD3 R40, P2, PT, R20, R40, RZ ;  /* 0x0000002814287210 */ /* 0x000fe20007f5e0ff */
[----:B------:R-:W-:Y:S01]  /*5610*/  IMAD.WIDE.U32 R32, R16, UR13, R32 ;  /* 0x0000000d10207c25 */ /* 0x000fe2000f8e0020 */
[----:B------:R-:W-:-:S03]  /*5620*/  IADD3 R24, P1, PT, R23, R24, RZ ;  /* 0x0000001817187210 */ /* 0x000fc60007f3e0ff */
[----:B------:R-:W-:Y:S01]  /*5630*/  IMAD.X R41, RZ, RZ, RZ, P2 ;  /* 0x000000ffff297224 */ /* 0x000fe200010e06ff */
[----:B------:R-:W-:Y:S01]  /*5640*/  IADD3 R22, PT, PT, R11, R33, RZ ;  /* 0x000000210b167210 */ /* 0x000fe20007ffe0ff */
[----:B------:R-:W-:Y:S02]  /*5650*/  IMAD.X R25, RZ, RZ, RZ, P1 ;  /* 0x000000ffff197224 */ /* 0x000fe400008e06ff */
[----:B------:R-:W-:-:S04]  /*5660*/  IMAD.WIDE.U32 R40, R12, UR15, R40 ;  /* 0x0000000f0c287c25 */ /* 0x000fc8000f8e0028 */
[----:B------:R-:W-:Y:S01]  /*5670*/  IMAD.WIDE.U32 R24, R6, UR23, R24 ;  /* 0x0000001706187c25 */ /* 0x000fe2000f8e0018 */
[----:B------:R-:W-:-:S03]  /*5680*/  IADD3 R22, P1, PT, R22, R40, RZ ;  /* 0x0000002816167210 */ /* 0x000fc60007f3e0ff */
[----:B------:R-:W-:Y:S01]  /*5690*/  IMAD.IADD R28, R9, 0x1, R41 ;  /* 0x00000001091c7824 */ /* 0x000fe200078e0229 */
[----:B------:R-:W-:Y:S01]  /*56a0*/  IADD3.X R23, PT, PT, RZ, RZ, RZ, P1, !PT ;  /* 0x000000ffff177210 */ /* 0x000fe20000ffe4ff */
[----:B------:R-:W-:Y:S02]  /*56b0*/  IMAD.IADD R35, R13, 0x1, R25 ;  /* 0x000000010d237824 */ /* 0x000fe400078e0219 */
[----:B------:R-:W-:Y:S01]  /*56c0*/  IMAD R20, R32, UR20, RZ ;  /* 0x0000001420147c24 */ /* 0x000fe2000f8e02ff */
[----:B------:R-:W-:Y:S01]  /*56d0*/  IADD3 R28, P2, PT, R28, R24, RZ ;  /* 0x000000181c1c7210 */ /* 0x000fe20007f5e0ff */
[----:B------:R-:W-:Y:S01]  /*56e0*/  IMAD.WIDE.U32 R22, R16, UR14, R22 ;  /* 0x0000000e10167c25 */ /* 0x000fe2000f8e0016 */
[----:B------:R-:W-:-:S03]  /*56f0*/  IADD3 R34, P1, PT, R35, R34, RZ ;  /* 0x0000002223227210 */ /* 0x000fc60007f3e0ff */
[----:B------:R-:W-:Y:S01]  /*5700*/  IMAD.X R29, RZ, RZ, RZ, P2 ;  /* 0x000000ffff1d7224 */ /* 0x000fe200010e06ff */
[----:B------:R-:W-:Y:S01]  /*5710*/  IADD3 R24, PT, PT, R7, R23, RZ ;  /* 0x0000001707187210 */ /* 0x000fe20007ffe0ff */
[----:B------:R-:W-:Y:S02]  /*5720*/  IMAD.X R35, RZ, RZ, RZ, P1 ;  /* 0x000000ffff237224 */ /* 0x000fe400008e06ff */
[----:B------:R-:W-:-:S04]  /*5730*/  IMAD.WIDE.U32 R28, R12, UR22, R28 ;  /* 0x000000160c1c7c25 */ /* 0x000fc8000f8e001c */
[----:B------:R-:W-:Y:S01]  /*5740*/  IMAD.WIDE.U32 R34, R6, R14, R34 ;  /* 0x0000000e06227225 */ /* 0x000fe200078e0022 */
[----:B------:R-:W-:-:S03]  /*5750*/  IADD3 R24, P1, PT, R24, R28, RZ ;  /* 0x0000001c18187210 */ /* 0x000fc60007f3e0ff */
[----:B------:R-:W-:Y:S02]  /*5760*/  IMAD.IADD R28, R10, 0x1, R29 ;  /* 0x000000010a1c7824 */ /* 0x000fe400078e021d */
[----:B------:R-:W-:Y:S02]  /*5770*/  IMAD.MOV.U32 R33, RZ, RZ, RZ ;  /* 0x000000ffff217224 */ /* 0x000fe400078e00ff */
[----:B------:R-:W-:Y:S01]  /*5780*/  IMAD.X R25, RZ, RZ, RZ, P1 ;  /* 0x000000ffff197224 */ /* 0x000fe200008e06ff */
[----:B------:R-:W-:Y:S01]  /*5790*/  IADD3 R28, P2, PT, R28, R34, RZ ;  /* 0x000000221c1c7210 */ /* 0x000fe20007f5e0ff */
[----:B------:R-:W-:Y:S01]  /*57a0*/  IMAD.HI.U32 R23, R20, UR12, R32 ;  /* 0x0000000c14177c27 */ /* 0x000fe2000f8e0020 */
[----:B------:R-:W-:-:S03]  /*57b0*/  IADD3 R32, PT, PT, R17, R35, RZ ;  /* 0x0000002311207210 */ /* 0x000fc60007ffe0ff */
[----:B------:R-:W-:Y:S01]  /*57c0*/  IMAD.X R29, RZ, RZ, RZ, P2 ;  /* 0x000000ffff1d7224 */ /* 0x000fe200010e06ff */
[----:B------:R-:W-:Y:S01]  /*57d0*/  IADD3 R32, P1, PT, R32, R19, RZ ;  /* 0x0000001320207210 */ /* 0x000fe20007f3e0ff */
[----:B------:R-:W-:-:S03]  /*57e0*/  IMAD.WIDE.U32 R24, R16, UR15, R24 ;  /* 0x0000000f10187c25 */ /* 0x000fc6000f8e0018 */
[----:B------:R-:W-:Y:S01]  /*57f0*/  IADD3.X R33, PT, PT, RZ, RZ, RZ, P1, !PT ;  /* 0x000000ffff217210 */ /* 0x000fe20000ffe4ff */
[----:B------:R-:W-:Y:S02]  /*5800*/  IMAD.IADD R23, R8, 0x1, R23 ;  /* 0x0000000108177824 */ /* 0x000fe400078e0217 */
[----:B------:R-:W-:-:S03]  /*5810*/  IMAD.WIDE.U32 R28, R12, UR23, R28 ;  /* 0x000000170c1c7c25 */ /* 0x000fc6000f8e001c */
[----:B------:R-:W-:Y:S01]  /*5820*/  IADD3 R22, P3, PT, R23, R22, RZ ;  /* 0x0000001617167210 */ /* 0x000fe20007f7e0ff */
[----:B------:R-:W-:Y:S02]  /*5830*/  IMAD.IADD R19, R9, 0x1, R25 ;  /* 0x0000000109137824 */ /* 0x000fe400078e0219 */
[----:B------:R-:W-:Y:S01]  /*5840*/  IMAD.WIDE.U32 R32, R6, R15, R32 ;  /* 0x0000000f06207225 */ /* 0x000fe200078e0020 */
[----:B------:R-:W-:Y:S02]  /*5850*/  IADD3 R6, PT, PT, R13, R29, RZ ;  /* 0x0000001d0d067210 */ /* 0x000fe40007ffe0ff */
[----:B------:R-:W-:Y:S01]  /*5860*/  IADD3 R28, P2, PT, R19, R28, RZ ;  /* 0x0000001c131c7210 */ /* 0x000fe20007f5e0ff */
[----:B------:R-:W-:Y:S01]  /*5870*/  IMAD.X R19, RZ, RZ, RZ, P0 ;  /* 0x000000ffff137224 */ /* 0x000fe200000e06ff */
[----:B------:R-:W-:Y:S02]  /*5880*/  IADD3.X R23, PT, PT, RZ, RZ, RZ, P3, !PT ;  /* 0x000000ffff177210 */ /* 0x000fe40001ffe4ff */
[----:B------:R-:W-:Y:S01]  /*5890*/  IADD3 R34, P1, PT, R6, R32, RZ ;  /* 0x0000002006227210 */ /* 0x000fe20007f3e0ff */
[----:B------:R-:W-:Y:S01]  /*58a0*/  IMAD.X R29, RZ, RZ, RZ, P2 ;  /* 0x000000ffff1d7224 */ /* 0x000fe200010e06ff */
[----:B------:R-:W-:Y:S01]  /*58b0*/  IADD3 R19, P0, PT, R30, R19, RZ ;  /* 0x000000131e137210 */ /* 0x000fe20007f1e0ff */
[----:B------:R-:W-:Y:S01]  /*58c0*/  IMAD.WIDE.U32 R22, R20, UR13, R22 ;  /* 0x0000000d14167c25 */ /* 0x000fe2000f8e0016 */
[----:B------:R-:W-:-:S03]  /*58d0*/  IADD3.X R35, PT, PT, RZ, RZ, RZ, P1, !PT ;  /* 0x000000ffff237210 */ /* 0x000fc60000ffe4ff */
[----:B------:R-:W-:Y:S01]  /*58e0*/  IMAD.IADD R32, R5, 0x1, R33 ;  /* 0x0000000105207824 */ /* 0x000fe200078e0221 */
[----:B------:R-:W-:Y:S01]  /*58f0*/  IADD3 R33, PT, PT, R11, R23, RZ ;  /* 0x000000170b217210 */ /* 0x000fe20007ffe0ff */
[----:B------:R-:W-:Y:S01]  /*5900*/  IMAD.WIDE.U32 R28, R16, UR22, R28 ;  /* 0x00000016101c7c25 */ /* 0x000fe2000f8e001c */
[----:B------:R-:W-:Y:S02]  /*5910*/  MOV R23, RZ ;  /* 0x000000ff00177202 */ /* 0x000fe40000000f00 */
[----:B------:R-:W-:Y:S01]  /*5920*/  IADD3 R21, P2, PT, R32, R21, RZ ;  /* 0x0000001520157210 */ /* 0x000fe20007f5e0ff */
[----:B------:R-:W-:Y:S01]  /*5930*/  IMAD.WIDE.U32 R34, R12, R14, R34 ;  /* 0x0000000e0c227225 */ /* 0x000fe200078e0022 */
[----:B------:R-:W-:Y:S02]  /*5940*/  IADD3 R6, PT, PT, R10, R29, RZ ;  /* 0x0000001d0a067210 */ /* 0x000fe40007ffe0ff */
[----:B------:R-:W-:Y:S01]  /*5950*/  IADD3 R32, P3, PT, R33, R24, RZ ;  /* 0x0000001821207210 */ /* 0x000fe20007f7e0ff */
[----:B------:R-:W-:Y:S01]  /*5960*/  IMAD.X R24, RZ, RZ, RZ, P2 ;  /* 0x000000ffff187224 */ /* 0x000fe200010e06ff */
[----:B------:R-:W-:Y:S01]  /*5970*/  IADD3 R30, P1, PT, R6, R34, RZ ;  /* 0x00000022061e7210 */ /* 0x000fe20007f3e0ff */
[----:B------:R-:W-:-:S02]  /*5980*/  IMAD R6, R22, UR20, RZ ;  /* 0x0000001416067c24 */ /* 0x000fc4000f8e02ff */
[----:B------:R-:W-:Y:S01]  /*5990*/  IMAD.X R33, RZ, RZ, RZ, P3 ;  /* 0x000000ffff217224 */ /* 0x000fe200018e06ff */
[----:B------:R-:W-:Y:S01]  /*59a0*/  IADD3 R19, P2, PT, R24, R19, RZ ;  /* 0x0000001318137210 */ /* 0x000fe20007f5e0ff */
[----:B------:R-:W-:Y:S02]  /*59b0*/  IMAD.IADD R34, R17, 0x1, R35 ;  /* 0x0000000111227824 */ /* 0x000fe400078e0223 */
[----:B------:R-:W-:-:S03]  /*59c0*/  IMAD.HI.U32 R25, R6, UR12, R22 ;  /* 0x0000000c06197c27 */ /* 0x000fc6000f8e0016 */
[----:B------:R-:W-:Y:S01]  /*59d0*/  IADD3 R34, P3, PT, R34, R21, RZ ;  /* 0x0000001522227210 */ /* 0x000fe20007f7e0ff */
[----:B------:R-:W-:-:S03]  /*59e0*/  IMAD.WIDE.U32 R22, R20, UR14, R32 ;  /* 0x0000000e14167c25 */ /* 0x000fc6000f8e0020 */
[----:B------:R-:W-:Y:S01]  /*59f0*/  IADD3.X R35, PT, PT, RZ, RZ, RZ, P3, !PT ;  /* 0x000000ffff237210 */ /* 0x000fe20001ffe4ff */
[----:B------:R-:W-:Y:S01]  /*5a00*/  IMAD.IADD R25, R8, 0x1, R25 ;  /* 0x0000000108197824 */ /* 0x000fe200078e0219 */
[----:B------:R-:W-:Y:S01]  /*5a10*/  IADD3 R21, PT, PT, R7, R23, RZ ;  /* 0x0000001707157210 */ /* 0x000fe20007ffe0ff */
[----:B------:R-:W-:Y:S02]  /*5a20*/  IMAD.X R31, RZ, RZ, RZ, P1 ;  /* 0x000000ffff1f7224 */ /* 0x000fe400008e06ff */
[----:B------:R-:W-:Y:S01]  /*5a30*/  IMAD.WIDE.U32 R34, R12, R15, R34 ;  /* 0x0000000f0c227225 */ /* 0x000fe200078e0022 */
[----:B------:R-:W-:Y:S02]  /*5a40*/  IADD3 R22, P5, PT, R25, R22, RZ ;  /* 0x0000001619167210 */ /* 0x000fe40007fbe0ff */
[----:B------:R-:W-:Y:S01]  /*5a50*/  IADD3 R28, P4, PT, R21, R28, RZ ;  /* 0x0000001c151c7210 */ /* 0x000fe20007f9e0ff */
[----:B------:R-:W-:-:S03]  /*5a60*/  IMAD.WIDE.U32 R30, R16, UR23, R30 ;  /* 0x00000017101e7c25 */ /* 0x000fc6000f8e001e */
[----:B------:R-:W-:Y:S01]  /*5a70*/  IADD3.X R29, PT, PT, RZ, RZ, RZ, P4, !PT ;  /* 0x000000ffff1d7210 */ /* 0x000fe200027fe4ff */
[----:B------:R-:W-:Y:S02]  /*5a80*/  IMAD.X R23, RZ, RZ, RZ, P5 ;  /* 0x000000ffff177224 */ /* 0x000fe400028e06ff */
[----:B------:R-:W-:Y:S02]  /*5a90*/  IMAD.X R21, RZ, RZ, RZ, P0 ;  /* 0x000000ffff157224 */ /* 0x000fe400000e06ff */
[----:B------:R-:W-:-:S03]  /*5aa0*/  IMAD.WIDE.U32 R22, R6, UR13, R22 ;  /* 0x0000000d06167c25 */ /* 0x000fc6000f8e0016 */
[----:B------:R-:W-:Y:S01]  /*5ab0*/  IADD3 R36, P0, PT, R36, R21, RZ ;  /* 0x0000001524247210 */ /* 0x000fe20007f1e0ff */
[----:B------:R-:W-:Y:S01]  /*5ac0*/  IMAD.WIDE.U32 R28, R20, UR15, R28 ;  /* 0x0000000f141c7c25 */ /* 0x000fe2000f8e001c */
[----:B------:R-:W-:Y:S02]  /*5ad0*/  IADD3 R25, PT, PT, R11, R23, RZ ;  /* 0x000000170b197210 */ /* 0x000fe40007ffe0ff */
[----:B------:R-:W-:Y:S01]  /*5ae0*/  IADD3 R23, PT, PT, R13, R31, RZ ;  /* 0x0000001f0d177210 */ /* 0x000fe20007ffe0ff */
[----:B------:R-:W-:Y:S01]  /*5af0*/  IMAD.IADD R29, R9, 0x1, R29 ;  /* 0x00000001091d7824 */ /* 0x000fe200078e021d */
[----:B------:R-:W-:Y:S01]  /*5b00*/  IADD3 R24, P1, PT, R25, R28, RZ ;  /* 0x0000001c19187210 */ /* 0x000fe20007f3e0ff */
[----:B------:R-:W-:Y:S01]  /*5b10*/  IMAD R12, R22, UR20, RZ ;  /* 0x00000014160c7c24 */ /* 0x000fe2000f8e02ff */
[----:B------:R-:W-:Y:S01]  /*5b20*/  IADD3 R34, P4, PT, R23, R34, RZ ;  /* 0x0000002217227210 */ /* 0x000fe20007f9e0ff */
[----:B------:R-:W-:Y:S01]  /*5b30*/  IMAD.MOV.U32 R31, RZ, RZ, RZ ;  /* 0x000000ffff1f7224 */ /* 0x000fe200078e00ff */
[----:B------:R-:W-:-:S02]  /*5b40*/  IADD3 R28, P3, PT, R29, R30, RZ ;  /* 0x0000001e1d1c7210 */ /* 0x000fc40007f7e0ff */
[----:B------:R-:W-:Y:S01]  /*5b50*/  MOV R30, R22 ;  /* 0x00000016001e7202 */ /* 0x000fe20000000f00 */
[----:B------:R-:W-:Y:S01]  /*5b60*/  IMAD.IADD R22, R5, 0x1, R35 ;  /* 0x0000000105167824 */ /* 0x000fe200078e0223 */
[----:B------:R-:W-:Y:S01]  /*5b70*/  IADD3.X R25, PT, PT, RZ, RZ, RZ, P1, !PT ;  /* 0x000000ffff197210 */ /* 0x000fe20000ffe4ff */
[----:B------:R-:W-:Y:S01]  /*5b80*/  IMAD.X R29, RZ, RZ, RZ, P3 ;  /* 0x000000ffff1d7224 */ /* 0x000fe200018e06ff */
[----:B------:R-:W-:Y:S01]  /*5b90*/  IADD3.X R21, PT, PT, RZ, RZ, RZ, P2, !PT ;  /* 0x000000ffff157210 */ /* 0x000fe200017fe4ff */
[----:B------:R-:W-:Y:S01]  /*5ba0*/  IMAD.HI.U32 R31, R12, UR12, R30 ;  /* 0x0000000c0c1f7c27 */ /* 0x000fe2000f8e001e */
[----:B------:R-:W-:Y:S02]  /*5bb0*/  IADD3 R19, P2, PT, R22, R19, RZ ;  /* 0x0000001316137210 */ /* 0x000fe40007f5e0ff */
[----:B------:R-:W-:Y:S01]  /*5bc0*/  IADD3 R21, P1, PT, R21, R36, RZ ;  /* 0x0000002415157210 */ /* 0x000fe20007f3e0ff */
[----:B------:R-:W-:Y:S01]  /*5bd0*/  IMAD.WIDE.U32 R24, R6, UR14, R24 ;  /* 0x0000000e06187c25 */ /* 0x000fe2000f8e0018 */
[----:B------:R-:W-:-:S03]  /*5be0*/  IADD3 R31, PT, PT, R8, R31, RZ ;  /* 0x0000001f081f7210 */ /* 0x000fc60007ffe0ff */
[----:B------:R-:W-:Y:S01]  /*5bf0*/  IMAD.X R35, RZ, RZ, RZ, P4 ;  /* 0x000000ffff237224 */ /* 0x000fe200020e06ff */
[----:B------:R-:W-:Y:S01]  /*5c00*/  IADD3 R22, P4, PT, R31, R24, RZ ;  /* 0x000000181f167210 */ /* 0x000fe20007f9e0ff */
[----:B------:R-:W-:Y:S01]  /*5c10*/  IMAD.WIDE.U32 R28, R20, UR22, R28 ;  /* 0x00000016141c7c25 */ /* 0x000fe2000f8e001c */
[----:B------:R-:W-:-:S03]  /*5c20*/  IADD3 R25, PT, PT, R7, R25, RZ ;  /* 0x0000001907197210 */ /* 0x000fc60007ffe0ff */
[----:B------:R-:W-:Y:S01]  /*5c30*/  IMAD.WIDE.U32 R34, R16, R14, R34 ;  /* 0x0000000e10227225 */ /* 0x000fe200078e0022 */
[----:B------:R-:W-:Y:S02]  /*5c40*/  IADD3 R29, PT, PT, R10, R29, RZ ;  /* 0x0000001d0a1d7210 */ /* 0x000fe40007ffe0ff */
[----:B------:R-:W-:Y:S01]  /*5c50*/  IADD3 R24, P3, PT, R25, R28, RZ ;  /* 0x0000001c19187210 */ /* 0x000fe20007f7e0ff */
[----:B------:R-:W-:Y:S01]  /*5c60*/  IMAD.X R23, RZ, RZ, RZ, P4 ;  /* 0x000000ffff177224 */ /* 0x000fe200020e06ff */
[----:B------:R-:W-:Y:S01]  /*5c70*/  IADD3 R28, P4, PT, R29, R34, RZ ;  /* 0x000000221d1c7210 */ /* 0x000fe20007f9e0ff */
[----:B------:R-:W-:Y:S01]  /*5c80*/  IMAD.X R30, RZ, RZ, RZ, P2 ;  /* 0x000000ffff1e7224 */ /* 0x000fe200010e06ff */
[----:B------:R-:W-:Y:S01]  /*5c90*/  IADD3.X R25, PT, PT, RZ, RZ, RZ, P3, !PT ;  /* 0x000000ffff197210 */ /* 0x000fe20001ffe4ff */
[----:B------:R-:W-:Y:S01]  /*5ca0*/  IMAD.X R29, RZ, RZ, RZ, P0 ;  /* 0x000000ffff1d7224 */ /* 0x000fe200000e06ff */
[----:B------:R-:W-:Y:S01]  /*5cb0*/  IADD3 R34, PT, PT, R17, R35, RZ ;  /* 0x0000002311227210 */ /* 0x000fe20007ffe0ff */
[----:B------:R-:W-:Y:S01]  /*5cc0*/  IMAD.WIDE.U32 R22, R12, UR13, R22 ;  /* 0x0000000d0c167c25 */ /* 0x000fe2000f8e0016 */
[----:B------:R-:W-:-:S02]  /*5cd0*/  IADD3 R21, P2, PT, R30, R21, RZ ;  /* 0x000000151e157210 */ /* 0x000fc40007f5e0ff */
[----:B------:R-:W-:Y:S01]  /*5ce0*/  IADD3 R30, P3, PT, R18, R29, RZ ;  /* 0x0000001d121e7210 */ /* 0x000fe20007f7e0ff */
[----:B------:R-:W-:Y:S01]  /*5cf0*/  IMAD.WIDE.U32 R32, R6, UR15, R24 ;  /* 0x0000000f06207c25 */ /* 0x000fe2000f8e0018 */
[----:B------:R-:W-:-:S03]  /*5d00*/  IADD3 R23, PT, PT, R11, R23, RZ ;  /* 0x000000170b177210 */ /* 0x000fc60007ffe0ff */
[----:B------:R-:W-:Y:S01]  /*5d10*/  IMAD.X R29, RZ, RZ, RZ, P1 ;  /* 0x000000ffff1d7224 */ /* 0x000fe200008e06ff */
[----:B------:R-:W-:Y:S01]  /*5d20*/  IADD3 R18, P5, PT, R23, R32, RZ ;  /* 0x0000002017127210 */ /* 0x000fe20007fbe0ff */
[----:B------:R-:W-:Y:S01]  /*5d30*/  HFMA2 R23, -RZ, RZ, 0, 0 ;  /* 0x00000000ff177431 */ /* 0x000fe200000001ff */
[----:B------:R-:W-:Y:S01]  /*5d40*/  IADD3 R24, P1, PT, R34, R19, RZ ;  /* 0x0000001322187210 */ /* 0x000fe20007f3e0ff */
[----:B------:R-:W-:Y:S01]  /*5d50*/  IMAD R31, R22, UR20, RZ ;  /* 0x00000014161f7c24 */ /* 0x000fe2000f8e02ff */
[----:B------:R-:W-:Y:S01]  /*5d60*/  IADD3 R30, P0, PT, R29, R30, RZ ;  /* 0x0000001e1d1e7210 */ /* 0x000fe20007f1e0ff */
[----:B------:R-:W-:Y:S01]  /*5d70*/  IMAD.X R29, RZ, RZ, RZ, P4 ;  /* 0x000000ffff1d7224 */ /* 0x000fe200020e06ff */
[----:B------:R-:W-:Y:S01]  /*5d80*/  IADD3 R19, PT, PT, R9, R33, RZ ;  /* 0x0000002109137210 */ /* 0x000fe20007ffe0ff */
[----:B------:R-:W-:Y:S02]  /*5d90*/  IMAD.X R25, RZ, RZ, RZ, P1 ;  /* 0x000000ffff197224 */ /* 0x000fe400008e06ff */
[----:B------:R-:W-:-:S04]  /*5da0*/  IMAD.WIDE.U32 R28, R20, UR23, R28 ;  /* 0x00000017141c7c25 */ /* 0x000fc8000f8e001c */
[----:B------:R-:W-:Y:S01]  /*5db0*/  IMAD.HI.U32 R23, R31, UR12, R22 ;  /* 0x0000000c1f177c27 */ /* 0x000fe2000f8e0016 */
[----:B------:R-:W-:Y:S02]  /*5dc0*/  IADD3 R22, P4, PT, R19, R28, RZ ;  /* 0x0000001c13167210 */ /* 0x000fe40007f9e0ff */
[----:B------:R-:W-:Y:S01]  /*5dd0*/  IADD3 R33, PT, PT, R13, R29, RZ ;  /* 0x0000001d0d217210 */ /* 0x000fe20007ffe0ff */
[----:B------:R-:W-:Y:S01]  /*5de0*/  IMAD.WIDE.U32 R24, R16, R15, R24 ;  /* 0x0000000f10187225 */ /* 0x000fe200078e0018 */
[----:B------:R-:W-:-:S03]  /*5df0*/  IADD3 R29, PT, PT, R8, R23, RZ ;  /* 0x00000017081d7210 */ /* 0x000fc60007ffe0ff */
[----:B------:R-:W-:Y:S01]  /*5e00*/  IMAD.X R19, RZ, RZ, RZ, P5 ;  /* 0x000000ffff137224 */ /* 0x000fe200028e06ff */
[----:B------:R-:W-:Y:S01]  /*5e10*/  IADD3 R8, PT, PT, R5, R25, RZ ;  /* 0x0000001905087210 */ /* 0x000fe20007ffe0ff */
[----:B------:R-:W-:Y:S01]  /*5e20*/  IMAD.X R35, RZ, RZ, RZ, P2 ;  /* 0x000000ffff237224 */ /* 0x000fe200010e06ff */
[----:B------:R-:W-:Y:S01]  /*5e30*/  IADD3 R24, P2, PT, R33, R24, RZ ;  /* 0x0000001821187210 */ /* 0x000fe20007f5e0ff */
[----:B------:R-:W-:Y:S02]  /*5e40*/  IMAD.X R23, RZ, RZ, RZ, P4 ;  /* 0x000000ffff177224 */ /* 0x000fe400020e06ff */
[----:B------:R-:W-:Y:S01]  /*5e50*/  IMAD.WIDE.U32 R18, R12, UR14, R18 ;  /* 0x0000000e0c127c25 */ /* 0x000fe2000f8e0012 */
[----:B------:R-:W-:-:S03]  /*5e60*/  IADD3 R30, P1, PT, R35, R30, RZ ;  /* 0x0000001e231e7210 */ /* 0x000fc60007f3e0ff */
[----:B------:R-:W-:Y:S01]  /*5e70*/  IMAD.X R25, RZ, RZ, RZ, P2 ;  /* 0x000000ffff197224 */ /* 0x000fe200010e06ff */
[----:B------:R-:W-:Y:S01]  /*5e80*/  IADD3 R19, PT, PT, R7, R19, RZ ;  /* 0x0000001307137210 */ /* 0x000fe20007ffe0ff */
[----:B------:R-:W-:Y:S01]  /*5e90*/  IMAD.WIDE.U32 R22, R6, UR22, R22 ;  /* 0x0000001606167c25 */ /* 0x000fe2000f8e0016 */
[----:B------:R-:W-:Y:S02]  /*5ea0*/  IADD3 R18, P2, PT, R29, R18, RZ ;  /* 0x000000121d127210 */ /* 0x000fe40007f5e0ff */
[----:B------:R-:W-:Y:S01]  /*5eb0*/  IADD3.X R16, PT, PT, RZ, RZ, RZ, P1, !PT ;  /* 0x000000ffff107210 */ /* 0x000fe20000ffe4ff */
[----:B------:R-:W-:Y:S01]  /*5ec0*/  IMAD.WIDE.U32 R24, R20, R14, R24 ;  /* 0x0000000e14187225 */ /* 0x000fe200078e0018 */
[----:B------:R-:W-:Y:S02]  /*5ed0*/  IADD3 R22, P4, PT, R19, R22, RZ ;  /* 0x0000001613167210 */ /* 0x000fe40007f9e0ff */
[----:B------:R-:W-:Y:S01]  /*5ee0*/  IADD3.X R19, PT, PT, RZ, RZ, RZ, P2, !PT ;  /* 0x000000ffff137210 */ /* 0x000fe200017fe4ff */
[----:B------:R-:W-:Y:S01]  /*5ef0*/  IMAD.IADD R23, R10, 0x1, R23 ;  /* 0x000000010a177824 */ /* 0x000fe200078e0217 */
[----:B------:R-:W-:Y:S01]  /*5f00*/  IADD3 R8, P2, PT, R8, R21, RZ ;  /* 0x0000001508087210 */ /* 0x000fe20007f5e0ff */
[----:B------:R-:W-:-:S02]  /*5f10*/  IMAD.IADD R25, R17, 0x1, R25 ;  /* 0x0000000111197824 */ /* 0x000fc400078e0219 */
[----:B------:R-:W-:Y:S01]  /*5f20*/  IMAD.WIDE.U32 R18, R31, UR13, R18 ;  /* 0x0000000d1f127c25 */ /* 0x000fe2000f8e0012 */
[----:B------:R-:W-:Y:S02]  /*5f30*/  IADD3 R24, P5, PT, R23, R24, RZ ;  /* 0x0000001817187210 */ /* 0x000fe40007fbe0ff */
[----:B------:R-:W-:Y:S02]  /*5f40*/  IADD3.X R23, PT, PT, RZ, RZ, RZ, P4, !PT ;  /* 0x000000ffff177210 */ /* 0x000fe400027fe4ff */
[----:B------:R-:W-:Y:S01]  /*5f50*/  IADD3 R28, P4, PT, R25, R8, RZ ;  /* 0x00000008191c7210 */ /* 0x000fe20007f9e0ff */
[----:B------:R-:W-:Y:S01]  /*5f60*/  IMAD.X R25, RZ, RZ, RZ, P5 ;  /* 0x000000ffff197224 */ /* 0x000fe200028e06ff */
[----:B------:R-:W-:Y:S01]  /*5f70*/  IADD3 R11, PT, PT, R11, R19, RZ ;  /* 0x000000130b0b7210 */ /* 0x000fe20007ffe0ff */
[----:B------:R-:W-:-:S04]  /*5f80*/  IMAD.WIDE.U32 R22, R12, UR15, R22 ;  /* 0x0000000f0c167c25 */ /* 0x000fc8000f8e0016 */
[----:B------:R-:W-:Y:S01]  /*5f90*/  IMAD.X R29, RZ, RZ, RZ, P4 ;  /* 0x000000ffff1d7224 */ /* 0x000fe200020e06ff */
[----:B------:R-:W-:Y:S01]  /*5fa0*/  IADD3 R23, PT, PT, R9, R23, RZ ;  /* 0x0000001709177210 */ /* 0x000fe20007ffe0ff */
[----:B------:R-:W-:Y:S01]  /*5fb0*/  IMAD.WIDE.U32 R24, R6, UR23, R24 ;  /* 0x0000001706187c25 */ /* 0x000fe2000f8e0018 */
[----:B------:R-:W-:-:S03]  /*5fc0*/  IADD3 R22, P4, PT, R11, R22, RZ ;  /* 0x000000160b167210 */ /* 0x000fc60007f9e0ff */
[----:B------:R-:W-:Y:S01]  /*5fd0*/  IMAD.WIDE.U32 R28, R20, R15, R28 ;  /* 0x0000000f141c7225 */ /* 0x000fe200078e001c */
[----:B------:R-:W-:Y:S02]  /*5fe0*/  IADD3 R21, PT, PT, R13, R25, RZ ;  /* 0x000000190d157210 */ /* 0x000fe40007ffe0ff */
[----:B------:R-:W-:Y:S01]  /*5ff0*/  IADD3 R24, P5, PT, R23, R24, RZ ;  /* 0x0000001817187210 */ /* 0x000fe20007fbe0ff */
[----:B------:R-:W-:Y:S01]  /*6000*/  IMAD.X R11, RZ, RZ, RZ, P2 ;  /* 0x000000ffff0b7224 */ /* 0x000fe200010e06ff */
[----:B------:R-:W-:Y:S01]  /*6010*/  IADD3 R29, PT, PT, R5, R29, RZ ;  /* 0x0000001d051d7210 */ /* 0x000fe20007ffe0ff */
[----:B------:R-:W-:Y:S01]  /*6020*/  IMAD.X R23, RZ, RZ, RZ, P4 ;  /* 0x000000ffff177224 */ /* 0x000fe200020e06ff */
[----:B------:R-:W-:Y:S01]  /*6030*/  IADD3 R20, P4, PT, R21, R28, RZ ;  /* 0x0000001c15147210 */ /* 0x000fe20007f9e0ff */
[----:B------:R-:W-:Y:S01]  /*6040*/  IMAD.X R25, RZ, RZ, RZ, P5 ;  /* 0x000000ffff197224 */ /* 0x000fe200028e06ff */
[----:B------:R-:W-:Y:S01]  /*6050*/  IADD3 R30, P2, PT, R11, R30, RZ ;  /* 0x0000001e0b1e7210 */ /* 0x000fe20007f5e0ff */
[----:B------:R-:W-:Y:S01]  /*6060*/  IMAD.WIDE.U32 R22, R31, UR14, R22 ;  /* 0x0000000e1f167c25 */ /* 0x000fe2000f8e0016 */
[----:B------:R-:W-:-:S03]  /*6070*/  IADD3.X R21, PT, PT, RZ, RZ, RZ, P4, !PT ;  /* 0x000000ffff157210 */ /* 0x000fc600027fe4ff */
[----:B------:R-:W-:Y:S01]  /*6080*/  IMAD.X R11, RZ, RZ, RZ, P3 ;  /* 0x000000ffff0b7224 */ /* 0x000fe200018e06ff */
[----:B------:R-:W-:Y:S01]  /*6090*/  IADD3 R7, PT, PT, R7, R23, RZ ;  /* 0x0000001707077210 */ /* 0x000fe20007ffe0ff */
[----:B------:R-:W-:Y:S01]  /*60a0*/  IMAD.WIDE.U32 R24, R12, UR22, R24 ;  /* 0x000000160c187c25 */ /* 0x000fe2000f8e0018 */
[----:B------:R-:W-:Y:S02]  /*60b0*/  IADD3 R29, P3, PT, R29, R30, RZ ;  /* 0x0000001e1d1d7210 */ /* 0x000fe40007f7e0ff */
[----:B------:R-:W-:Y:S01]  /*60c0*/  IADD3 R38, P5, PT, R38, R11, RZ ;  /* 0x0000000b26267210 */ /* 0x000fe20007fbe0ff */
[----:B------:R-:W-:Y:S01]  /*60d0*/  IMAD.WIDE.U32 R20, R6, R14, R20 ;  /* 0x0000000e06147225 */ /* 0x000fe200078e0014 */
[----:B------:R-:W-:-:S03]  /*60e0*/  IADD3 R24, P6, PT, R7, R24, RZ ;  /* 0x0000001807187210 */ /* 0x000fc60007fde0ff */
[----:B------:R-:W-:Y:S01]  /*60f0*/  IMAD.IADD R11, R10, 0x1, R25 ;  /* 0x000000010a0b7824 */ /* 0x000fe200078e0219 */
[----:B------:R-:W-:Y:S01]  /*6100*/  IADD3 R28, PT, PT, R17, R21, RZ ;  /* 0x00000015111c7210 */ /* 0x000fe20007ffe0ff */
[----:B------:R-:W-:Y:S01]  /*6110*/  IMAD.X R7, RZ, RZ, RZ, P0 ;  /* 0x000000ffff077224 */ /* 0x000fe200000e06ff */
[----:B------:R-:W-:Y:S02]  /*6120*/  IADD3.X R25, PT, PT, RZ, RZ, RZ, P6, !PT ;  /* 0x000000ffff197210 */ /* 0x000fe400037fe4ff */
[----:B------:R-:W-:Y:S02]  /*6130*/  IADD3 R20, P4, PT, R11, R20, RZ ;  /* 0x000000140b147210 */ /* 0x000fe40007f9e0ff */
[----:B------:R-:W-:Y:S01]  /*6140*/  IADD3 R28, P6, PT, R28, R29, RZ ;  /* 0x0000001d1c1c7210 */ /* 0x000fe20007fde0ff */
[----:B------:R-:W-:Y:S01]  /*6150*/  IMAD.WIDE.U32 R24, R31, UR15, R24 ;  /* 0x0000000f1f187c25 */ /* 0x000fe2000f8e0018 */
[----:B------:R-:W-:Y:S02]  /*6160*/  IADD3 R7, P0, PT, R7, R38, RZ ;  /* 0x0000002607077210 */ /* 0x000fe40007f1e0ff */
[----:B------:R-:W-:Y:S01]  /*6170*/  IADD3.X R11, PT, PT, RZ, RZ, RZ, P2, !PT ;  /* 0x000000ffff0b7210 */ /* 0x000fe200017fe4ff */
[----:B------:R-:W-:Y:S01]  /*6180*/  IMAD.X R21, RZ, RZ, RZ, P4 ;  /* 0x000000ffff157224 */ /* 0x000fe200020e06ff */
[----:B------:R-:W-:Y:S01]  /*6190*/  IADD3 R16, P1, PT, R16, R7, RZ ;  /* 0x0000000710107210 */ /* 0x000fe20007f3e0ff */
[----:B------:R-:W-:Y:S01]  /*61a0*/  IMAD.X R29, RZ, RZ, RZ, P6 ;  /* 0x000000ffff1d7224 */ /* 0x000fe200030e06ff */
[----:B------:R-:W-:Y:S01]  /*61b0*/  IADD3 R7, PT, PT, R9, R25, RZ ;  /* 0x0000001909077210 */ /* 0x000fe20007ffe0ff */
[----:B------:R-:W-:Y:S01]  /*61c0*/  IMAD.WIDE.U32 R20, R12, UR23, R20 ;  /* 0x000000170c147c25 */ /* 0x000fe2000f8e0014 */
[----:B------:R-:W-:-:S03]  /*61d0*/  IADD3 R11, P2, PT, R11, R16, RZ ;  /* 0x000000100b0b7210 */ /* 0x000fc60007f5e0ff */
[----:B------:R-:W-:Y:S01]  /*61e0*/  IMAD.WIDE.U32 R28, R6, R15, R28 ;  /* 0x0000000f061c7225 */ /* 0x000fe200078e001c */
[----:B------:R-:W-:-:S03]  /*61f0*/  IADD3 R6, P6, PT, R7, R20, RZ ;  /* 0x0000001407067210 */ /* 0x000fc60007fde0ff */
[----:B------:R-:W-:Y:S01]  /*6200*/  IMAD.IADD R9, R13, 0x1, R21 ;  /* 0x000000010d097824 */ /* 0x000fe200078e0215 */
[----:B------:R-:W-:Y:S01]  /*6210*/  IADD3.X R7, PT, PT, RZ, RZ, RZ, P6, !PT ;  /* 0x000000ffff077210 */ /* 0x000fe200037fe4ff */
[----:B------:R-:W-:Y:S01]  /*6220*/  IMAD.X R16, RZ, RZ, RZ, P3 ;  /* 0x000000ffff107224 */ /* 0x000fe200018e06ff */
[----:B------:R-:W-:Y:S02]  /*6230*/  IADD3 R21, PT, PT, R5, R29, RZ ;  /* 0x0000001d05157210 */ /* 0x000fe40007ffe0ff */
[----:B------:R-:W-:Y:S01]  /*6240*/  IADD3 R8, P4, PT, R9, R28, RZ ;  /* 0x0000001c09087210 */ /* 0x000fe20007f9e0ff */
[----:B------:R-:W-:Y:S01]  /*6250*/  IMAD.WIDE.U32 R6, R31, UR22, R6 ;  /* 0x000000161f067c25 */ /* 0x000fe2000f8e0006 */
[----:B------:R-:W-:Y:S02]  /*6260*/  IADD3 R16, P3, PT, R16, R11, RZ ;  /* 0x0000000b10107210 */ /* 0x000fe40007f7e0ff */
[----:B------:R-:W-:Y:S01]  /*6270*/  MOV R28, R22 ;  /* 0x00000016001c7202 */ /* 0x000fe20000000f00 */
[----:B------:R-:W-:Y:S01]  /*6280*/  IMAD.X R9, RZ, RZ, RZ, P4 ;  /* 0x000000ffff097224 */ /* 0x000fe200020e06ff */
[----:B------:R-:W-:Y:S01]  /*6290*/  IADD3 R21, P4, PT, R21, R16, RZ ;  /* 0x0000001015157210 */ /* 0x000fe20007f9e0ff */
[----:B------:R-:W-:Y:S01]  /*62a0*/  IMAD.IADD R11, R10, 0x1, R7 ;  /* 0x000000010a0b7824 */ /* 0x000fe200078e0207 */
[----:B------:R-:W-:Y:S01]  /*62b0*/  IADD3.X R16, PT, PT, RZ, RZ, RZ, P1, !PT ;  /* 0x000000ffff107210 */ /* 0x000fe20000ffe4ff */
[----:B------:R-:W-:-:S05]  /*62c0*/  IMAD.WIDE.U32 R8, R12, R14, R8 ;  /* 0x0000000e0c087225 */ /* 0x000fca00078e0008 */
[----:B------:R-:W-:Y:S01]  /*62d0*/  IADD3 R10, PT, PT, R17, R9, RZ ;  /* 0x00000009110a7210 */ /* 0x000fe20007ffe0ff */
[----:B------:R-:W-:Y:S01]  /*62e0*/  IMAD.X R9, RZ, RZ, RZ, P5 ;  /* 0x000000ffff097224 */ /* 0x000fe200028e06ff */
[----:B------:R-:W-:Y:S02]  /*62f0*/  IADD3 R8, P6, PT, R11, R8, RZ ;  /* 0x000000080b087210 */ /* 0x000fe40007fde0ff */
[----:B------:R-:W-:Y:S02]  /*6300*/  IADD3 R10, P5, PT, R10, R21, RZ ;  /* 0x000000150a0a7210 */ /* 0x000fe40007fbe0ff */
[----:B------:R-:W-:Y:S02]  /*6310*/  IADD3.X R21, PT, PT, RZ, RZ, RZ, P0, !PT ;  /* 0x000000ffff157210 */ /* 0x000fe400007fe4ff */
[----:B------:R-:W-:Y:S01]  /*6320*/  IADD3 R20, P0, PT, R26, R9, RZ ;  /* 0x000000091a147210 */ /* 0x000fe20007f1e0ff */
[----:B------:R-:W-:Y:S02]  /*6330*/  IMAD.X R9, RZ, RZ, RZ, P6 ;  /* 0x000000ffff097224 */ /* 0x000fe400030e06ff */
[----:B------:R-:W-:Y:S01]  /*6340*/  IMAD.X R11, RZ, RZ, RZ, P5 ;  /* 0x000000ffff0b7224 */ /* 0x000fe200028e06ff */
[----:B------:R-:W-:Y:S01]  /*6350*/  IADD3 R21, P1, PT, R21, R20, RZ ;  /* 0x0000001415157210 */ /* 0x000fe20007f3e0ff */
[----:B------:R-:W-:Y:S01]  /*6360*/  IMAD.WIDE.U32 R8, R31, UR23, R8 ;  /* 0x000000171f087c25 */ /* 0x000fe2000f8e0008 */
[----:B------:R-:W-:-:S02]  /*6370*/  IADD3.X R29, PT, PT, RZ, RZ, RZ, P0, !PT ;  /* 0x000000ffff1d7210 */ /* 0x000fc400007fe4ff */
[----:B------:R-:W-:Y:S01]  /*6380*/  IADD3 R16, P5, PT, R16, R21, RZ ;  /* 0x0000001510107210 */ /* 0x000fe20007fbe0ff */
[----:B------:R-:W-:Y:S01]  /*6390*/  IMAD.WIDE.U32 R10, R12, R15, R10 ;  /* 0x0000000f0c0a7225 */ /* 0x000fe200078e000a */
[----:B------:R-:W-:-:S03]  /*63a0*/  IADD3.X R21, PT, PT, RZ, RZ, RZ, P2, !PT ;  /* 0x000000ffff157210 */ /* 0x000fc600017fe4ff */
[----:B------:R-:W-:Y:S01]  /*63b0*/  IMAD.IADD R13, R13, 0x1, R9 ;  /* 0x000000010d0d7824 */ /* 0x000fe200078e0209 */
[----:B------:R-:W-:Y:S01]  /*63c0*/  IADD3 R21, P2, PT, R21, R16, RZ ;  /* 0x0000001015157210 */ /* 0x000fe20007f5e0ff */
[----:B------:R-:W-:Y:S01]  /*63d0*/  IMAD.X R26, RZ, RZ, RZ, P1 ;  /* 0x000000ffff1a7224 */ /* 0x000fe200008e06ff */
[----:B------:R-:W-:Y:S02]  /*63e0*/  IADD3.X R16, PT, PT, RZ, RZ, RZ, P3, !PT ;  /* 0x000000ffff107210 */ /* 0x000fe40001ffe4ff */
[----:B------:R-:W-:Y:S02]  /*63f0*/  IADD3 R12, P6, PT, R13, R10, RZ ;  /* 0x0000000a0d0c7210 */ /* 0x000fe40007fde0ff */
[----:B------:R-:W-:Y:S01]  /*6400*/  IADD3 R10, P3, PT, R16, R21, RZ ;  /* 0x00000015100a7210 */ /* 0x000fe20007f7e0ff */
[----:B------:R-:W-:Y:S01]  /*6410*/  IMAD.X R21, RZ, RZ, RZ, P4 ;  /* 0x000000ffff157224 */ /* 0x000fe200020e06ff */
[----:B------:R-:W-:Y:S01]  /*6420*/  IADD3.X R13, PT, PT, RZ, RZ, RZ, P6, !PT ;  /* 0x000000ffff0d7210 */ /* 0x000fe200037fe4ff */
[----:B------:R-:W-:Y:S01]  /*6430*/  IMAD.IADD R16, R5, 0x1, R11 ;  /* 0x0000000105107824 */ /* 0x000fe200078e020b */
[----:B------:R-:W-:-:S02]  /*6440*/  IADD3 R26, PT, PT, R26, R27, R29 ;  /* 0x0000001b1a1a7210 */ /* 0x000fc40007ffe01d */
[----:B------:R-:W-:Y:S01]  /*6450*/  IADD3 R21, P4, PT, R21, R10, RZ ;  /* 0x0000000a15157210 */ /* 0x000fe20007f9e0ff */
[----:B------:R-:W-:-:S03]  /*6460*/  IMAD.WIDE.U32 R10, R31, R14, R12 ;  /* 0x0000000e1f0a7225 */ /* 0x000fc600078e000c */
[----:B------:R-:W-:Y:S01]  /*6470*/  IADD3 R13, P0, PT, R16, R21, RZ ;  /* 0x00000015100d7210 */ /* 0x000fe20007f1e0ff */
[----:B------:R-:W-:Y:S01]  /*6480*/  IMAD.X R16, RZ, RZ, RZ, P5 ;  /* 0x000000ffff107224 */ /* 0x000fe200028e06ff */
[----:B------:R-:W-:Y:S01]  /*6490*/  IADD3 R12, PT, PT, R17, R11, RZ ;  /* 0x0000000b110c7210 */ /* 0x000fe20007ffe0ff */
[----:B------:R-:W-:Y:S01]  /*64a0*/  IMAD.MOV.U32 R21, RZ, RZ, R24 ;  /* 0x000000ffff157224 */ /* 0x000fe200078e0018 */
[----:B------:R-:W-:Y:S02]  /*64b0*/  IADD3.X R17, PT, PT, RZ, RZ, RZ, P2, !PT ;  /* 0x000000ffff117210 */ /* 0x000fe400017fe4ff */
[----:B------:R-:W-:Y:S02]  /*64c0*/  IADD3 R12, P1, PT, R12, R13, RZ ;  /* 0x0000000d0c0c7210 */ /* 0x000fe40007f3e0ff */
[----:B------:R-:W-:Y:S01]  /*64d0*/  IADD3 R26, PT, PT, R17, R26, R16 ;  /* 0x0000001a111a7210 */ /* 0x000fe20007ffe010 */
[----:B------:R-:W-:Y:S01]  /*64e0*/  IMAD.X R17, RZ, RZ, RZ, P4 ;  /* 0x000000ffff117224 */ /* 0x000fe200020e06ff */
[----:B------:R-:W-:Y:S01]  /*64f0*/  IADD3.X R16, PT, PT, RZ, RZ, RZ, P3, !PT ;  /* 0x000000ffff107210 */ /* 0x000fe20001ffe4ff */
[----:B------:R-:W-:Y:S01]  /*6500*/  IMAD.X R13, RZ, RZ, RZ, P1 ;  /* 0x000000ffff0d7224 */ /* 0x000fe200008e06ff */
[----:B------:R-:W-:-:S02]  /*6510*/  IADD3.X R20, PT, PT, RZ, RZ, RZ, P0, !PT ;  /* 0x000000ffff147210 */ /* 0x000fc400007fe4ff */
[----:B------:R-:W-:Y:S01]  /*6520*/  IADD3 R26, PT, PT, R17, R26, R16 ;  /* 0x0000001a111a7210 */ /* 0x000fe20007ffe010 */
[----:B------:R-:W-:Y:S01]  /*6530*/  IMAD.WIDE.U32 R12, R31, R15, R12 ;  /* 0x0000000f1f0c7225 */ /* 0x000fe200078e000c */
[----:B------:R-:W-:-:S03]  /*6540*/  MOV R16, R10 ;  /* 0x0000000a00107202 */ /* 0x000fc60000000f00 */
[----:B------:R-:W-:Y:S02]  /*6550*/  IMAD.IADD R5, R5, 0x1, R13 ;  /* 0x0000000105057824 */ /* 0x000fe400078e020d */
[----:B------:R-:W-:-:S03]  /*6560*/  IMAD.MOV.U32 R17, RZ, RZ, R8 ;  /* 0x000000ffff117224 */ /* 0x000fc600078e0008 */
[----:B------:R-:W-:Y:S01]  /*6570*/  IADD3 R20, PT, PT, R5, R26, R20 ;  /* 0x0000001a05147210 */ /* 0x000fe20007ffe014 */
[----:B------:R-:W-:Y:S01]  /*6580*/  IMAD.MOV.U32 R5, RZ, RZ, R12 ;  /* 0x000000ffff057224 */ /* 0x000fe200078e000c */
[----:B------:R-:W-:Y:S02]  /*6590*/  MOV R26, R6 ;  /* 0x00000006001a7202 */ /* 0x000fe40000000f00 */
[----:B------:R-:W-:-:S13]  /*65a0*/  ISETP.GT.U32.AND P0, PT, R20, R15, PT ;  /* 0x0000000f1400720c */ /* 0x000fda0003f04070 */
[----:B------:R-:W-:Y:S05]  /*65b0*/  @P0 BRA `(.L_x_11) ;  /* 0x0000000000680947 */ /* 0x000fea0003800000 */
[----:B------:R-:W-:Y:S02]  /*65c0*/  ISETP.GE.U32.AND P0, PT, R20, R15, PT ;  /* 0x0000000f1400720c */ /* 0x000fe40003f06070 */
[----:B------:R-:W-:-:S11]  /*65d0*/  MOV R27, R18 ;  /* 0x00000012001b7202 */ /* 0x000fd60000000f00 */
        /* <DEDUP_REMOVED lines=24> */
.L_x_11:
[----:B------:R-:W-:Y:S02]  /*6760*/  IADD3 R27, P0, PT, R18, -UR12, RZ ;  /* 0x8000000c121b7c10 */ /* 0x000fe4000ff1e0ff */
[----:B------:R-:W-:-:S03]  /*6770*/  MOV R8, 0xffffffff ;  /* 0xffffffff00087802 */ /* 0x000fc60000000f00 */
[----:B------:R-:W-:-:S05]  /*6780*/  IMAD.X R7, RZ, RZ, -0x1, P0 ;  /* 0xffffffffff077424 */ /* 0x000fca00000e06ff */
        /* <DEDUP_REMOVED lines=20> */
.L_x_12:
[----:B------:R-:W0:Y:S08]  /*68d0*/  LDC.64 R10, c[0x3][0x1a8] ;  /* 0x00c06a00ff0a7b82 */ /* 0x000e300000000a00 */
[----:B------:R-:W1:Y:S08]  /*68e0*/  LDC.64 R6, c[0x3][0x1b0] ;  /* 0x00c06c00ff067b82 */ /* 0x000e700000000a00 */
[----:B------:R-:W2:Y:S01]  /*68f0*/  LDC.64 R8, c[0x3][0x1b8] ;  /* 0x00c06e00ff087b82 */ /* 0x000ea20000000a00 */
[----:B0-----:R-:W-:-:S05]  /*6900*/  IMAD.IADD R12, R27, 0x1, R10 ;  /* 0x000000011b0c7824 */ /* 0x001fca00078e020a */
[----:B------:R-:W-:-:S04]  /*6910*/  ISETP.GE.U32.AND P0, PT, R12, R27, PT ;  /* 0x0000001b0c00720c */ /* 0x000fc80003f06070 */
[----:B------:R-:W-:-:S04]  /*6920*/  SEL R13, RZ, 0x1, P0 ;  /* 0x00000001ff0d7807 */ /* 0x000fc80000000000 */
[----:B------:R-:W-:-:S04]  /*6930*/  IADD3 R13, P0, P1, R11, R28, R13 ;  /* 0x0000001c0b0d7210 */ /* 0x000fc8000791e00d */
[----:B------:R-:W-:-:S04]  /*6940*/  IADD3.X R10, PT, PT, RZ, RZ, RZ, P0, P1 ;  /* 0x000000ffff0a7210 */ /* 0x000fc800007e24ff */
[----:B-1----:R-:W-:Y:S02]  /*6950*/  IADD3 R6, P0, P1, R6, R10, R21 ;  /* 0x0000000a06067210 */ /* 0x002fe4000791e015 */
[----:B------:R-:W0:Y:S02]  /*6960*/  LDC.64 R10, c[0x3][0x1c0] ;  /* 0x00c07000ff0a7b82 */ /* 0x000e240000000a00 */
[----:B------:R-:W-:-:S04]  /*6970*/  IADD3.X R18, PT, PT, RZ, RZ, RZ, P0, P1 ;  /* 0x000000ffff127210 */ /* 0x000fc800007e24ff */
[----:B------:R-:W-:-:S04]  /*6980*/  IADD3 R7, P0, P1, R7, R18, R26 ;  /* 0x0000001207077210 */ /* 0x000fc8000791e01a */
[----:B------:R-:W-:-:S04]  /*6990*/  IADD3.X R18, PT, PT, RZ, RZ, RZ, P0, P1 ;  /* 0x000000ffff127210 */ /* 0x000fc800007e24ff */
[----:B--2---:R-:W-:-:S04]  /*69a0*/  IADD3 R8, P0, P1, R8, R18, R17 ;  /* 0x0000001208087210 */ /* 0x004fc8000791e011 */
[----:B------:R-:W-:-:S04]  /*69b0*/  IADD3.X R17, PT, PT, RZ, RZ, RZ, P0, P1 ;  /* 0x000000ffff117210 */ /* 0x000fc800007e24ff */
[----:B------:R-:W-:-:S04]  /*69c0*/  IADD3 R9, P0, P1, R9, R17, R16 ;  /* 0x0000001109097210 */ /* 0x000fc8000791e010 */
[----:B------:R-:W-:-:S04]  /*69d0*/  IADD3.X R16, PT, PT, RZ, RZ, RZ, P0, P1 ;  /* 0x000000ffff107210 */ /* 0x000fc800007e24ff */
[----:B0-----:R-:W-:-:S04]  /*69e0*/  IADD3 R16, P0, P1, R10, R16, R5 ;  /* 0x000000100a107210 */ /* 0x001fc8000791e005 */
[----:B------:R-:W-:-:S04]  /*69f0*/  IADD3.X R5, PT, PT, RZ, RZ, RZ, P0, P1 ;  /* 0x000000ffff057210 */ /* 0x000fc800007e24ff */
[----:B------:R-:W-:-:S04]  /*6a00*/  IADD3 R20, P2, P3, R11, R5, R20 ;  /* 0x000000050b147210 */ /* 0x000fc80007b5e014 */
[C---:B------:R-:W-:Y:S02]  /*6a10*/  ISETP.LE.U32.AND P0, PT, R20.reuse, R15, PT ;  /* 0x0000000f1400720c */ /* 0x040fe40003f03070 */
[----:B------:R-:W-:Y:S02]  /*6a20*/  ISETP.GT.U32.AND P1, PT, R20, -0x1, PT ;  /* 0xffffffff1400780c */ /* 0x000fe40003f24070 */
[----:B------:R-:W-:-:S04]  /*6a30*/  IADD3.X R5, PT, PT, RZ, RZ, RZ, P2, P3 ;  /* 0x000000ffff057210 */ /* 0x000fc800017e64ff */
[----:B------:R-:W-:-:S13]  /*6a40*/  ISETP.GT.U32.OR.EX P0, PT, R5, RZ, !P0, P1 ;  /* 0x000000ff0500720c */ /* 0x000fda0004704510 */
[----:B------:R-:W-:Y:S05]  /*6a50*/  @P0 BRA `(.L_x_13) ;  /* 0x00000000006c0947 */ /* 0x000fea0003800000 */
[----:B------:R-:W-:Y:S01]  /*6a60*/  MOV R10, R20 ;  /* 0x00000014000a7202 */ /* 0x000fe20000000f00 */
[----:B------:R-:W-:-:S03]  /*6a70*/  IMAD.MOV.U32 R5, RZ, RZ, R16 ;  /* 0x000000ffff057224 */ /* 0x000fc600078e0010 */
[----:B------:R-:W-:-:S13]  /*6a80*/  ISETP.LT.U32.AND P0, PT, R10, R15, PT ;  /* 0x0000000f0a00720c */ /* 0x000fda0003f01070 */
[----:B------:R-:W-:Y:S05]  /*6a90*/  @P0 BRA `(.L_x_14) ;  /* 0x0000000000b80947 */ /* 0x000fea0003800000 */
        /* <DEDUP_REMOVED lines=18> */
[----:B------:R-:W-:-:S04]  /*6bc0*/  ISETP.GE.U32.AND P0, PT, R12, UR12, PT ;  /* 0x0000000c0c007c0c */ /* 0x000fc8000bf06070 */
[----:B------:R-:W-:-:S04]  /*6bd0*/  ISETP.LT.U32.OR P0, PT, R13, UR13, !P0 ;  /* 0x0000000d0d007c0c */ /* 0x000fc8000c701470 */
[----:B------:R-:W-:-:S04]  /*6be0*/  ISETP.LE.U32.AND P0, PT, R13, UR13, P0 ;  /* 0x0000000d0d007c0c */ /* 0x000fc80008703070 */
[----:B------:R-:W-:-:S13]  /*6bf0*/  ISETP.LT.U32.OR P0, PT, R6, UR14, P0 ;  /* 0x0000000e06007c0c */ /* 0x000fda0008701470 */
[----:B------:R-:W-:Y:S05]  /*6c00*/  @P0 BRA `(.L_x_14) ;  /* 0x00000000005c0947 */ /* 0x000fea0003800000 */
.L_x_13:
        /* <DEDUP_REMOVED lines=23> */
.L_x_14:
[----:B------:R-:W-:Y:S01]  /*6d80*/  ISETP.NE.AND P0, PT, R3, R5, PT ;  /* 0x000000050300720c */ /* 0x000fe20003f05270 */
[----:B------:R-:W-:-:S03]  /*6d90*/  HFMA2 R5, -RZ, RZ, 0, 0 ;  /* 0x00000000ff057431 */ /* 0x000fc600000001ff */
[----:B------:R-:W-:-:S04]  /*6da0*/  ISETP.NE.OR P0, PT, R0, R10, P0 ;  /* 0x0000000a0000720c */ /* 0x000fc80000705670 */
[----:B------:R-:W-:-:S04]  /*6db0*/  ISETP.NE.OR P0, PT, R4, R9, P0 ;  /* 0x000000090400720c */ /* 0x000fc80000705670 */
[----:B------:R-:W-:-:S04]  /*6dc0*/  ISETP.NE.OR P0, PT, R2, R8, P0 ;  /* 0x000000080200720c */ /* 0x000fc80000705670 */
[----:B------:R-:W-:-:S04]  /*6dd0*/  ISETP.NE.OR P0, PT, R7, UR24, P0 ;  /* 0x0000001807007c0c */ /* 0x000fc80008705670 */
[----:B------:R-:W-:-:S04]  /*6de0*/  ISETP.NE.OR P0, PT, R6, UR21, P0 ;  /* 0x0000001506007c0c */ /* 0x000fc80008705670 */
[----:B------:R-:W-:-:S04]  /*6df0*/  ISETP.NE.OR P0, PT, R13, UR17, P0 ;  /* 0x000000110d007c0c */ /* 0x000fc80008705670 */
[----:B------:R-:W-:-:S13]  /*6e00*/  ISETP.LT.U32.OR P0, PT, R12, UR16, P0 ;  /* 0x000000100c007c0c */ /* 0x000fda0008701470 */
[----:B------:R-:W-:-:S04]  /*6e10*/  @!P0 ISETP.LE.U32.AND P1, PT, R12, UR16, PT ;  /* 0x000000100c008c0c */ /* 0x000fc8000bf23070 */
[----:B------:R-:W-:-:S09]  /*6e20*/  @!P0 SEL R5, RZ, 0x1, !P1 ;  /* 0x00000001ff058807 */ /* 0x000fd20004800000 */
.L_x_6:
[----:B------:R-:W0:Y:S02]  /*6e30*/  LDC.64 R2, c[0x0][0x380] ;  /* 0x0000e000ff027b82 */ /* 0x000e240000000a00 */
[----:B0-----:R-:W-:Y:S01]  /*6e40*/  STG.E desc[UR18][R2.64], R5 ;  /* 0x0000000502007986 */ /* 0x001fe2000c101912 */
[----:B------:R-:W-:Y:S05]  /*6e50*/  EXIT ;  /* 0x000000000000794d */ /* 0x000fea0003800000 */
.L_x_15:
        /* <DEDUP_REMOVED lines=10> */
.L_x_590:


//--------------------- .text._Z11scalar_multP7ECPointPKjPKS_ --------------------------
	.section	.text._Z11scalar_multP7ECPointPKjPKS_,"ax",@progbits
	.align	128
        .global         _Z11scalar_multP7ECPointPKjPKS_
        .type           _Z11scalar_multP7ECPointPKjPKS_,@function
        .size           _Z11scalar_multP7ECPointPKjPKS_,(.L_x_591 - _Z11scalar_multP7ECPointPKjPKS_)
        .other          _Z11scalar_multP7ECPointPKjPKS_,@"STO_CUDA_ENTRY STV_DEFAULT"
_Z11scalar_multP7ECPointPKjPKS_:
.text._Z11scalar_multP7ECPointPKjPKS_:
[----:B------:R-:W0:Y:S08]  /*0000*/  LDC R1, c[0x0][0x37c] ;  /* 0x0000df00ff017b82 */ /* 0x000e300000000800 */
[----:B------:R-:W1:Y:S01]  /*0010*/  LDC.64 R2, c[0x0][0x390] ;  /* 0x0000e400ff027b82 */ /* 0x000e620000000a00 */
[----:B------:R-:W1:Y:S01]  /*0020*/  LDCU.64 UR18, c[0x0][0x358] ;  /* 0x00006b00ff1277ac */ /* 0x000e620008000a00 */
[----:B0-----:R-:W-:Y:S01]  /*0030*/  VIADD R1, R1, 0xfffffde0 ;  /* 0xfffffde001017836 */ /* 0x001fe20000000000 */
[----:B------:R-:W0:Y:S01]  /*0040*/  LDCU.64 UR6, c[0x3][0x188] ;  /* 0x00c03100ff0677ac */ /* 0x000e220008000a00 */
[----:B------:R-:W2:Y:S01]  /*0050*/  LDCU.64 UR8, c[0x3][0x190] ;  /* 0x00c03200ff0877ac */ /* 0x000ea20008000a00 */
[----:B------:R-:W3:Y:S01]  /*0060*/  LDCU.64 UR10, c[0x3][0x198] ;  /* 0x00c03300ff0a77ac */ /* 0x000ee20008000a00 */
[----:B------:R-:W4:Y:S01]  /*0070*/  LDCU.64 UR12, c[0x3][0x1a0] ;  /* 0x00c03400ff0c77ac */ /* 0x000f220008000a00 */
[----:B-1----:R-:W5:Y:S01]  /*0080*/  LDG.E R35, desc[UR18][R2.64+0x40] ;  /* 0x0000401202237981 */ /* 0x002f62000c1e1900 */
[----:B------:R-:W-:-:S02]  /*0090*/  R2UR UR16, R1 ;  /* 0x00000000011072ca */ /* 0x000fc400000e0000 */
[----:B-----5:R-:W-:-:S13]  /*00a0*/  ISETP.NE.AND P0, PT, R35, RZ, PT ;  /* 0x000000ff2300720c */ /* 0x020fda0003f05270 */
[----:B0-234-:R-:W-:Y:S05]  /*00b0*/  @!P0 BRA `(.L_x_16) ;  /* 0x00000000007c8947 */ /* 0x01dfea0003800000 */
[----:B------:R-:W-:Y:S01]  /*00c0*/  IMAD.U32 R105, RZ, RZ, UR6 ;  /* 0x00000006ff697e24 */ /* 0x000fe2000f8e00ff */
[----:B------:R-:W-:Y:S01]  /*00d0*/  MOV R107, UR8 ;  /* 0x00000008006b7c02 */ /* 0x000fe20008000f00 */
[----:B------:R-:W-:Y:S01]  /*00e0*/  IMAD.U32 R110, RZ, RZ, UR7 ;  /* 0x00000007ff6e7e24 */ /* 0x000fe2000f8e00ff */
[----:B------:R-:W-:Y:S01]  /*00f0*/  MOV R111, UR12 ;  /* 0x0000000c006f7c02 */ /* 0x000fe20008000f00 */
[----:B------:R-:W-:Y:S01]  /*0100*/  IMAD.U32 R112, RZ, RZ, UR9 ;  /* 0x00000009ff707e24 */ /* 0x000fe2000f8e00ff */
[----:B------:R-:W-:Y:S01]  /*0110*/  CS2R R30, SRZ ;  /* 0x00000000001e7805 */ /* 0x000fe2000001ff00 */
[----:B------:R-:W-:Y:S01]  /*0120*/  IMAD.U32 R109, RZ, RZ, UR10 ;  /* 0x0000000aff6d7e24 */ /* 0x000fe2000f8e00ff */
[----:B------:R-:W-:Y:S01]  /*0130*/  CS2R R28, SRZ ;  /* 0x00000000001c7805 */ /* 0x000fe2000001ff00 */
[----:B------:R-:W-:Y:S01]  /*0140*/  IMAD.U32 R114, RZ, RZ, UR11 ;  /* 0x0000000bff727e24 */ /* 0x000fe2000f8e00ff */
[----:B------:R-:W-:Y:S01]  /*0150*/  CS2R R26, SRZ ;  /* 0x00000000001a7805 */ /* 0x000fe2000001ff00 */
[----:B------:R-:W-:Y:S01]  /*0160*/  IMAD.MOV.U32 R33, RZ, RZ, RZ ;  /* 0x000000ffff217224 */ /* 0x000fe200078e00ff */
[----:B------:R-:W-:Y:S01]  /*0170*/  MOV R25, UR13 ;  /* 0x0000000d00197c02 */ /* 0x000fe20008000f00 */
[----:B------:R-:W-:Y:S01]  /*0180*/  IMAD.U32 R116, RZ, RZ, UR13 ;  /* 0x0000000dff747e24 */ /* 0x000fe2000f8e00ff */
[----:B------:R-:W-:Y:S01]  /*0190*/  MOV R21, UR9 ;  /* 0x0000000900157c02 */ /* 0x000fe20008000f00 */
[----:B------:R-:W-:Y:S01]  /*01a0*/  IMAD.MOV.U32 R24, RZ, RZ, RZ ;  /* 0x000000ffff187224 */ /* 0x000fe200078e00ff */
[----:B------:R-:W-:Y:S01]  /*01b0*/  MOV R17, UR13 ;  /* 0x0000000d00117c02 */ /* 0x000fe20008000f00 */
[----:B------:R-:W-:Y:S01]  /*01c0*/  IMAD.U32 R22, RZ, RZ, UR12 ;  /* 0x0000000cff167e24 */ /* 0x000fe2000f8e00ff */
[----:B------:R-:W-:Y:S01]  /*01d0*/  MOV R13, UR9 ;  /* 0x00000009000d7c02 */ /* 0x000fe20008000f00 */
[----:B------:R-:W-:Y:S01]  /*01e0*/  IMAD.U32 R23, RZ, RZ, UR11 ;  /* 0x0000000bff177e24 */ /* 0x000fe2000f8e00ff */
[----:B------:R-:W-:Y:S01]  /*01f0*/  UMOV UR4, 0x1 ;  /* 0x0000000100047882 */ /* 0x000fe20000000000 */
[----:B------:R-:W-:-:S02]  /*0200*/  IMAD.U32 R20, RZ, RZ, UR10 ;  /* 0x0000000aff147e24 */ /* 0x000fc4000f8e00ff */
[----:B------:R-:W-:Y:S02]  /*0210*/  IMAD.U32 R18, RZ, RZ, UR8 ;  /* 0x00000008ff127e24 */ /* 0x000fe4000f8e00ff */
[----:B------:R-:W-:Y:S02]  /*0220*/  IMAD.U32 R19, RZ, RZ, UR7 ;  /* 0x00000007ff137e24 */ /* 0x000fe4000f8e00ff */
[----:B------:R-:W-:Y:S02]  /*0230*/  IMAD.U32 R16, RZ, RZ, UR6 ;  /* 0x00000006ff107e24 */ /* 0x000fe4000f8e00ff */
[----:B------:R-:W-:Y:S02]  /*0240*/  IMAD.U32 R14, RZ, RZ, UR12 ;  /* 0x0000000cff0e7e24 */ /* 0x000fe4000f8e00ff */
[----:B------:R-:W-:Y:S02]  /*0250*/  IMAD.U32 R15, RZ, RZ, UR11 ;  /* 0x0000000bff0f7e24 */ /* 0x000fe4000f8e00ff */
[----:B------:R-:W-:-:S02]  /*0260*/  IMAD.U32 R12, RZ, RZ, UR10 ;  /* 0x0000000aff0c7e24 */ /* 0x000fc4000f8e00ff */
[----:B------:R-:W-:Y:S02]  /*0270*/  IMAD.U32 R32, RZ, RZ, UR8 ;  /* 0x00000008ff207e24 */ /* 0x000fe4000f8e00ff */
[----:B------:R-:W-:Y:S02]  /*0280*/  IMAD.U32 R34, RZ, RZ, UR7 ;  /* 0x00000007ff227e24 */ /* 0x000fe4000f8e00ff */
[----:B------:R-:W-:Y:S01]  /*0290*/  IMAD.U32 R8, RZ, RZ, UR6 ;  /* 0x00000006ff087e24 */ /* 0x000fe2000f8e00ff */
[----:B------:R-:W-:Y:S06]  /*02a0*/  BRA `(.L_x_17) ;  /* 0x0000000000847947 */ /* 0x000fec0003800000 */
.L_x_16:
[----:B------:R0:W5:Y:S04]  /*02b0*/  LDG.E R8, desc[UR18][R2.64] ;  /* 0x0000001202087981 */ /* 0x000168000c1e1900 */
        /* <DEDUP_REMOVED lines=14> */
[----:B------:R0:W5:Y:S01]  /*03a0*/  LDG.E R25, desc[UR18][R2.64+0x3c] ;  /* 0x00003c1202197981 */ /* 0x000162000c1e1900 */
[----:B------:R-:W-:Y:S01]  /*03b0*/  MOV R105, UR6 ;  /* 0x0000000600697c02 */ /* 0x000fe20008000f00 */
[----:B------:R-:W-:Y:S01]  /*03c0*/  IMAD.U32 R110, RZ, RZ, UR7 ;  /* 0x00000007ff6e7e24 */ /* 0x000fe2000f8e00ff */
[----:B------:R-:W-:Y:S01]  /*03d0*/  MOV R109, UR10 ;  /* 0x0000000a006d7c02 */ /* 0x000fe20008000f00 */
[----:B------:R-:W-:Y:S01]  /*03e0*/  IMAD.U32 R107, RZ, RZ, UR8 ;  /* 0x00000008ff6b7e24 */ /* 0x000fe2000f8e00ff */
[----:B------:R-:W-:Y:S01]  /*03f0*/  MOV R33, UR13 ;  /* 0x0000000d00217c02 */ /* 0x000fe20008000f00 */
[----:B------:R-:W-:Y:S01]  /*0400*/  IMAD.U32 R112, RZ, RZ, UR9 ;  /* 0x00000009ff707e24 */ /* 0x000fe2000f8e00ff */
[----:B------:R-:W-:Y:S01]  /*0410*/  MOV R29, UR9 ;  /* 0x00000009001d7c02 */ /* 0x000fe20008000f00 */
[----:B------:R-:W-:Y:S01]  /*0420*/  IMAD.U32 R114, RZ, RZ, UR11 ;  /* 0x0000000bff727e24 */ /* 0x000fe2000f8e00ff */
[----:B------:R-:W-:Y:S01]  /*0430*/  UMOV UR4, URZ ;  /* 0x000000ff00047c82 */ /* 0x000fe20008000000 */
[----:B------:R-:W-:-:S02]  /*0440*/  IMAD.U32 R111, RZ, RZ, UR12 ;  /* 0x0000000cff6f7e24 */ /* 0x000fc4000f8e00ff */
[----:B------:R-:W-:Y:S02]  /*0450*/  IMAD.U32 R116, RZ, RZ, UR13 ;  /* 0x0000000dff747e24 */ /* 0x000fe4000f8e00ff */
[----:B------:R-:W-:Y:S02]  /*0460*/  IMAD.U32 R30, RZ, RZ, UR12 ;  /* 0x0000000cff1e7e24 */ /* 0x000fe4000f8e00ff */
[----:B------:R-:W-:Y:S02]  /*0470*/  IMAD.U32 R31, RZ, RZ, UR11 ;  /* 0x0000000bff1f7e24 */ /* 0x000fe4000f8e00ff */
[----:B------:R-:W-:Y:S02]  /*0480*/  IMAD.U32 R28, RZ, RZ, UR10 ;  /* 0x0000000aff1c7e24 */ /* 0x000fe4000f8e00ff */
[----:B------:R-:W-:Y:S02]  /*0490*/  IMAD.U32 R26, RZ, RZ, UR8 ;  /* 0x00000008ff1a7e24 */ /* 0x000fe4000f8e00ff */
[----:B------:R-:W-:-:S02]  /*04a0*/  IMAD.U32 R27, RZ, RZ, UR7 ;  /* 0x00000007ff1b7e24 */ /* 0x000fc4000f8e00ff */
[----:B0-----:R-:W-:-:S07]  /*04b0*/  IMAD.U32 R24, RZ, RZ, UR6 ;  /* 0x00000006ff187e24 */ /* 0x001fce000f8e00ff */
.L_x_17:
[----:B------:R-:W0:Y:S02]  /*04c0*/  LDC.64 R10, c[0x0][0x388] ;  /* 0x0000e200ff0a7b82 */ /* 0x000e240000000a00 */
[----:B0-----:R-:W2:Y:S02]  /*04d0*/  LDG.E R0, desc[UR18][R10.64] ;  /* 0x000000120a007981 */ /* 0x001ea4000c1e1900 */
[C---:B--2---:R-:W-:Y:S02]  /*04e0*/  ISETP.NE.AND P0, PT, R0.reuse, RZ, PT ;  /* 0x000000ff0000720c */ /* 0x044fe40003f05270 */
[----:B------:R-:W-:-:S11]  /*04f0*/  R2UR UR15, R0 ;  /* 0x00000000000f72ca */ /* 0x000fd600000e0000 */
[----:B------:R-:W-:Y:S05]  /*0500*/  @P0 BRA `(.L_x_18) ;  /* 0x00000000008c0947 */ /* 0x000fea0003800000 */
[----:B------:R-:W2:Y:S02]  /*0510*/  LDG.E R0, desc[UR18][R10.64+0x4] ;  /* 0x000004120a007981 */ /* 0x000ea4000c1e1900 */
[----:B--2---:R-:W-:-:S13]  /*0520*/  ISETP.NE.AND P0, PT, R0, RZ, PT ;  /* 0x000000ff0000720c */ /* 0x004fda0003f05270 */
        /* <DEDUP_REMOVED lines=16> */
[----:B------:R-:W2:Y:S01]  /*0630*/  LDG.E R2, desc[UR18][R10.64+0x1c] ;  /* 0x00001c120a027981 */ /* 0x000ea2000c1e1900 */
[----:B------:R-:W-:Y:S01]  /*0640*/  UPLOP3.LUT UP0, UPT, UPT, UPT, UPT, 0x40, 0x4 ;  /* 0x000000000004789c */ /* 0x000fe20003f0e870 */
[----:B------:R-:W-:Y:S01]  /*0650*/  IMAD.U32 R91, RZ, RZ, UR13 ;  /* 0x0000000dff5b7e24 */ /* 0x000fe2000f8e00ff */
[----:B------:R-:W-:Y:S01]  /*0660*/  MOV R95, UR11 ;  /* 0x0000000b005f7c02 */ /* 0x000fe20008000f00 */
[----:B------:R-:W-:Y:S01]  /*0670*/  IMAD.U32 R94, RZ, RZ, UR12 ;  /* 0x0000000cff5e7e24 */ /* 0x000fe2000f8e00ff */
[----:B------:R-:W-:Y:S01]  /*0680*/  MOV R103, UR7 ;  /* 0x0000000700677c02 */ /* 0x000fe20008000f00 */
[----:B------:R-:W-:Y:S02]  /*0690*/  IMAD.U32 R96, RZ, RZ, UR10 ;  /* 0x0000000aff607e24 */ /* 0x000fe4000f8e00ff */
[----:B------:R-:W-:Y:S02]  /*06a0*/  HFMA2 R0, -RZ, RZ, 0, 0 ;  /* 0x00000000ff007431 */ /* 0x000fe400000001ff */
[----:B------:R-:W-:Y:S01]  /*06b0*/  IMAD.U32 R101, RZ, RZ, UR9 ;  /* 0x00000009ff657e24 */ /* 0x000fe2000f8e00ff */
[----:B------:R-:W-:Y:S01]  /*06c0*/  CS2R R4, SRZ ;  /* 0x0000000000047805 */ /* 0x000fe2000001ff00 */
[----:B------:R-:W-:Y:S01]  /*06d0*/  IMAD.U32 R106, RZ, RZ, UR8 ;  /* 0x00000008ff6a7e24 */ /* 0x000fe2000f8e00ff */
[----:B------:R-:W-:Y:S01]  /*06e0*/  CS2R R6, SRZ ;  /* 0x0000000000067805 */ /* 0x000fe2000001ff00 */
[----:B------:R-:W-:-:S02]  /*06f0*/  IMAD.U32 R108, RZ, RZ, UR6 ;  /* 0x00000006ff6c7e24 */ /* 0x000fc4000f8e00ff */
[----:B------:R-:W-:Y:S01]  /*0700*/  IMAD.MOV.U32 R9, RZ, RZ, RZ ;  /* 0x000000ffff097224 */ /* 0x000fe200078e00ff */
[----:B--2---:R-:W-:Y:S02]  /*0710*/  ISETP.NE.AND P0, PT, R2, RZ, PT ;  /* 0x000000ff0200720c */ /* 0x004fe40003f05270 */
[----:B------:R-:W-:-:S11]  /*0720*/  CS2R R2, SRZ ;  /* 0x0000000000027805 */ /* 0x000fd6000001ff00 */
[----:B------:R-:W-:Y:S05]  /*0730*/  @!P0 BRA `(.L_x_19) ;  /* 0x00000530000c8947 */ /* 0x000fea0003800000 */
.L_x_18:
[----:B------:R-:W-:Y:S01]  /*0740*/  ISETP.NE.AND P0, PT, R35, RZ, PT ;  /* 0x000000ff2300720c */ /* 0x000fe20003f05270 */
[----:B------:R-:W-:Y:S01]  /*0750*/  UPLOP3.LUT UP0, UPT, UPT, UPT, UPT, 0x40, 0x4 ;  /* 0x000000000004789c */ /* 0x000fe20003f0e870 */
        /* <DEDUP_REMOVED lines=9> */
[----:B------:R-:W-:-:S02]  /*07f0*/  IMAD.U32 R103, RZ, RZ, UR7 ;  /* 0x00000007ff677e24 */ /* 0x000fc4000f8e00ff */
[----:B------:R-:W-:Y:S02]  /*0800*/  IMAD.U32 R108, RZ, RZ, UR6 ;  /* 0x00000006ff6c7e24 */ /* 0x000fe4000f8e00ff */
[----:B------:R-:W-:Y:S02]  /*0810*/  IMAD.MOV.U32 R0, RZ, RZ, RZ ;  /* 0x000000ffff007224 */ /* 0x000fe400078e00ff */
[----:B------:R-:W-:Y:S01]  /*0820*/  IMAD.MOV.U32 R9, RZ, RZ, RZ ;  /* 0x000000ffff097224 */ /* 0x000fe200078e00ff */
[----:B------:R-:W-:Y:S06]  /*0830*/  @P0 BRA `(.L_x_19) ;  /* 0x0000052c00cc0947 */ /* 0x000fec0003800000 */
[----:B------:R-:W-:Y:S01]  /*0840*/  LOP3.LUT R35, R26, R24, R27, 0xfe, !PT ;  /* 0x000000181a237212 */ /* 0x000fe200078efe1b */
[----:B------:R-:W-:Y:S01]  /*0850*/  IMAD.U32 R94, RZ, RZ, UR12 ;  /* 0x0000000cff5e7e24 */ /* 0x000fe2000f8e00ff */
[----:B------:R-:W-:Y:S01]  /*0860*/  MOV R91, UR13 ;  /* 0x0000000d005b7c02 */ /* 0x000fe20008000f00 */
[----:B------:R-:W-:Y:S01]  /*0870*/  IMAD.U32 R95, RZ, RZ, UR11 ;  /* 0x0000000bff5f7e24 */ /* 0x000fe2000f8e00ff */
[----:B------:R-:W-:Y:S01]  /*0880*/  LOP3.LUT R35, R28, R35, R29, 0xfe, !PT ;  /* 0x000000231c237212 */ /* 0x000fe200078efe1d */
[----:B------:R-:W-:Y:S01]  /*0890*/  IMAD.U32 R96, RZ, RZ, UR10 ;  /* 0x0000000aff607e24 */ /* 0x000fe2000f8e00ff */
[----:B------:R-:W-:Y:S01]  /*08a0*/  MOV R101, UR9 ;  /* 0x0000000900657c02 */ /* 0x000fe20008000f00 */
[----:B------:R-:W-:Y:S01]  /*08b0*/  IMAD.U32 R106, RZ, RZ, UR8 ;  /* 0x00000008ff6a7e24 */ /* 0x000fe2000f8e00ff */
[----:B------:R-:W-:Y:S01]  /*08c0*/  LOP3.LUT R36, R30, R35, R31, 0xfe, !PT ;  /* 0x000000231e247212 */ /* 0x000fe200078efe1f */
[----:B------:R-:W-:Y:S02]  /*08d0*/  IMAD.U32 R103, RZ, RZ, UR7 ;  /* 0x00000007ff677e24 */ /* 0x000fe4000f8e00ff */
[----:B------:R-:W-:Y:S01]  /*08e0*/  IMAD.U32 R108, RZ, RZ, UR6 ;  /* 0x00000006ff6c7e24 */ /* 0x000fe2000f8e00ff */
[----:B------:R-:W-:-:S13]  /*08f0*/  LOP3.LUT P0, RZ, R36, R33, RZ, 0xfc, !PT ;  /* 0x0000002124ff7212 */ /* 0x000fda000780fcff */
[----:B------:R-:W-:Y:S05]  /*0900*/  @!P0 BRA `(.L_x_19) ;  /* 0x0000052c00988947 */ /* 0x000fea0003800000 */
[----:B------:R-:W2:Y:S04]  /*0910*/  LDG.E R36, desc[UR18][R10.64+0x14] ;  /* 0x000014120a247981 */ /* 0x000ea8000c1e1900 */
[----:B------:R-:W2:Y:S04]  /*0920*/  LDG.E R43, desc[UR18][R10.64+0x18] ;  /* 0x000018120a2b7981 */ /* 0x000ea8000c1e1900 */
[----:B------:R-:W2:Y:S04]  /*0930*/  LDG.E R38, desc[UR18][R10.64+0x1c] ;  /* 0x00001c120a267981 */ /* 0x000ea8000c1e1900 */
[----:B------:R-:W3:Y:S04]  /*0940*/  LDG.E R39, desc[UR18][R10.64+0xc] ;  /* 0x00000c120a277981 */ /* 0x000ee8000c1e1900 */
[----:B------:R-:W3:Y:S04]  /*0950*/  LDG.E R41, desc[UR18][R10.64+0x10] ;  /* 0x000010120a297981 */ /* 0x000ee8000c1e1900 */
[----:B------:R-:W4:Y:S04]  /*0960*/  LDG.E R37, desc[UR18][R10.64+0x8] ;  /* 0x000008120a257981 */ /* 0x000f28000c1e1900 */
[----:B------:R-:W4:Y:S01]  /*0970*/  LDG.E R35, desc[UR18][R10.64+0x4] ;  /* 0x000004120a237981 */ /* 0x000f22000c1e1900 */
[----:B------:R-:W-:Y:S01]  /*0980*/  IMAD.U32 R91, RZ, RZ, UR13 ;  /* 0x0000000dff5b7e24 */ /* 0x000fe2000f8e00ff */
[----:B------:R-:W-:Y:S01]  /*0990*/  MOV R96, UR10 ;  /* 0x0000000a00607c02 */ /* 0x000fe20008000f00 */
[----:B------:R-:W-:Y:S01]  /*09a0*/  IMAD.U32 R94, RZ, RZ, UR12 ;  /* 0x0000000cff5e7e24 */ /* 0x000fe2000f8e00ff */
[----:B------:R-:W-:Y:S01]  /*09b0*/  MOV R108, UR6 ;  /* 0x00000006006c7c02 */ /* 0x000fe20008000f00 */
[----:B------:R-:W-:Y:S01]  /*09c0*/  IMAD.U32 R95, RZ, RZ, UR11 ;  /* 0x0000000bff5f7e24 */ /* 0x000fe2000f8e00ff */
[----:B------:R-:W-:Y:S01]  /*09d0*/  CS2R R6, SRZ ;  /* 0x0000000000067805 */ /* 0x000fe2000001ff00 */
[----:B------:R-:W-:Y:S01]  /*09e0*/  IMAD.U32 R101, RZ, RZ, UR9 ;  /* 0x00000009ff657e24 */ /* 0x000fe2000f8e00ff */
[----:B------:R-:W-:Y:S01]  /*09f0*/  MOV R9, RZ ;  /* 0x000000ff00097202 */ /* 0x000fe20000000f00 */
[----:B------:R-:W-:-:S02]  /*0a00*/  IMAD.U32 R106, RZ, RZ, UR8 ;  /* 0x00000008ff6a7e24 */ /* 0x000fc4000f8e00ff */
[----:B------:R-:W-:Y:S01]  /*0a10*/  IMAD.U32 R103, RZ, RZ, UR7 ;  /* 0x00000007ff677e24 */ /* 0x000fe2000f8e00ff */
[----:B--2---:R-:W-:-:S04]  /*0a20*/  LOP3.LUT R2, R36, R38, R43, 0xfe, !PT ;  /* 0x0000002624027212 */ /* 0x004fc800078efe2b */
[----:B---3--:R-:W-:-:S04]  /*0a30*/  LOP3.LUT R2, R39, R2, R41, 0xfe, !PT ;  /* 0x0000000227027212 */ /* 0x008fc800078efe29 */
[----:B----4-:R-:W-:Y:S02]  /*0a40*/  LOP3.LUT R4, R2, R37, RZ, 0xfc, !PT ;  /* 0x0000002502047212 */ /* 0x010fe400078efcff */
[----:B------:R-:W-:Y:S02]  /*0a50*/  CS2R R2, SRZ ;  /* 0x0000000000027805 */ /* 0x000fe4000001ff00 */
[----:B------:R-:W-:Y:S02]  /*0a60*/  LOP3.LUT P0, RZ, R4, UR15, R35, 0xfe, !PT ;  /* 0x0000000f04ff7c12 */ /* 0x000fe4000f80fe23 */
[----:B------:R-:W-:-:S11]  /*0a70*/  CS2R R4, SRZ ;  /* 0x0000000000047805 */ /* 0x000fd6000001ff00 */
[----:B------:R-:W-:Y:S05]  /*0a80*/  @!P0 BRA `(.L_x_19) ;  /* 0x0000052c00388947 */ /* 0x000fea0003800000 */
[----:B------:R-:W-:Y:S01]  /*0a90*/  LOP3.LUT R0, R35, UR15, RZ, 0xfc, !PT ;  /* 0x0000000f23007c12 */ /* 0x000fe2000f8efcff */
        /* <DEDUP_REMOVED lines=11> */
[----:B------:R-:W-:Y:S01]  /*0b50*/  LOP3.LUT P0, RZ, R38, R0, R43, 0xfe, !PT ;  /* 0x0000000026ff7212 */ /* 0x000fe2000780fe2b */
[----:B------:R-:W-:Y:S01]  /*0b60*/  IMAD.U32 R96, RZ, RZ, UR10 ;  /* 0x0000000aff607e24 */ /* 0x000fe2000f8e00ff */
[----:B------:R-:W-:Y:S01]  /*0b70*/  MOV R116, UR13 ;  /* 0x0000000d00747c02 */ /* 0x000fe20008000f00 */
[----:B------:R-:W-:Y:S01]  /*0b80*/  IMAD.U32 R95, RZ, RZ, UR11 ;  /* 0x0000000bff5f7e24 */ /* 0x000fe2000f8e00ff */
[----:B------:R-:W-:Y:S01]  /*0b90*/  UMOV UR5, 0x1 ;  /* 0x0000000100057882 */ /* 0x000fe20000000000 */
[----:B------:R-:W-:Y:S01]  /*0ba0*/  IMAD.U32 R109, RZ, RZ, UR10 ;  /* 0x0000000aff6d7e24 */ /* 0x000fe2000f8e00ff */
[----:B------:R-:W-:Y:S01]  /*0bb0*/  CS2R R6, SRZ ;  /* 0x0000000000067805 */ /* 0x000fe2000001ff00 */
[----:B------:R-:W-:Y:S01]  /*0bc0*/  IMAD.U32 R94, RZ, RZ, UR12 ;  /* 0x0000000cff5e7e24 */ /* 0x000fe2000f8e00ff */
[----:B------:R-:W-:Y:S01]  /*0bd0*/  CS2R R4, SRZ ;  /* 0x0000000000047805 */ /* 0x000fe2000001ff00 */
[----:B------:R-:W-:Y:S01]  /*0be0*/  IMAD.U32 R91, RZ, RZ, UR13 ;  /* 0x0000000dff5b7e24 */ /* 0x000fe2000f8e00ff */
[----:B------:R-:W-:Y:S01]  /*0bf0*/  CS2R R2, SRZ ;  /* 0x0000000000027805 */ /* 0x000fe2000001ff00 */
[----:B------:R-:W-:-:S02]  /*0c00*/  IMAD.U32 R111, RZ, RZ, UR12 ;  /* 0x0000000cff6f7e24 */ /* 0x000fc4000f8e00ff */
[----:B------:R-:W-:Y:S02]  /*0c10*/  IMAD.MOV.U32 R9, RZ, RZ, RZ ;  /* 0x000000ffff097224 */ /* 0x000fe400078e00ff */
[----:B------:R-:W-:Y:S01]  /*0c20*/  IMAD.MOV.U32 R0, RZ, RZ, RZ ;  /* 0x000000ffff007224 */ /* 0x000fe200078e00ff */
[----:B------:R-:W-:Y:S06]  /*0c30*/  @!P0 BRA `(.L_x_20) ;  /* 0x0000052800c88947 */ /* 0x000fec0003800000 */
[----:B------:R-:W-:Y:S01]  /*0c40*/  R2UR UR6, R35 ;  /* 0x00000000230672ca */ /* 0x000fe200000e0000 */
[----:B-----5:R-:W-:Y:S01]  /*0c50*/  IMAD.MOV.U32 R11, RZ, RZ, R34 ;  /* 0x000000ffff0b7224 */ /* 0x020fe200078e0022 */
[----:B------:R-:W-:Y:S02]  /*0c60*/  R2UR UR7, R37 ;  /* 0x00000000250772ca */ /* 0x000fe400000e0000 */
[----:B------:R-:W-:Y:S02]  /*0c70*/  R2UR UR8, R39 ;  /* 0x00000000270872ca */ /* 0x000fe400000e0000 */
[----:B------:R-:W-:Y:S02]  /*0c80*/  R2UR UR9, R41 ;  /* 0x00000000290972ca */ /* 0x000fe400000e0000 */
[----:B------:R-:W-:Y:S02]  /*0c90*/  R2UR UR10, R36 ;  /* 0x00000000240a72ca */ /* 0x000fe400000e0000 */
[----:B------:R-:W-:-:S02]  /*0ca0*/  R2UR UR11, R43 ;  /* 0x000000002b0b72ca */ /* 0x000fc400000e0000 */
[----:B------:R-:W-:Y:S02]  /*0cb0*/  R2UR UR12, R38 ;  /* 0x00000000260c72ca */ /* 0x000fe400000e0000 */
[----:B------:R-:W-:-:S13]  /*0cc0*/  MOV R10, R32 ;  /* 0x00000020000a7202 */ /* 0x000fda0000000f00 */
.L_x_140:
[----:B------:R-:W-:Y:S01]  /*0cd0*/  ULOP3.LUT UR13, UR15, 0x1, URZ, 0xc0, !UPT ;  /* 0x000000010f0d7892 */ /* 0x000fe2000f8ec0ff */
[----:B------:R-:W-:Y:S01]  /*0ce0*/  IMAD.MOV.U32 R50, RZ, RZ, R0 ;  /* 0x000000ffff327224 */ /* 0x000fe200078e0000 */
[----:B------:R-:W-:Y:S01]  /*0cf0*/  MOV R53, R5 ;  /* 0x0000000500357202 */ /* 0x000fe20000000f00 */
[----:B------:R-:W-:Y:S01]  /*0d00*/  IMAD.MOV.U32 R51, RZ, RZ, R3 ;  /* 0x000000ffff337224 */ /* 0x000fe200078e0003 */
[----:B------:R-:W-:Y:S01]  /*0d10*/  UISETP.NE.U32.AND UP0, UPT, UR13, 0x1, UPT ;  /* 0x000000010d00788c */ /* 0x000fe2000bf05070 */
[----:B------:R-:W-:Y:S01]  /*0d20*/  IMAD.MOV.U32 R52, RZ, RZ, R2 ;  /* 0x000000ffff347224 */ /* 0x000fe200078e0002 */
[----:B------:R-:W-:Y:S01]  /*0d30*/  MOV R57, R9 ;  /* 0x0000000900397202 */ /* 0x000fe20000000f00 */
        /* <DEDUP_REMOVED lines=8> */
[----:B------:R-:W-:-:S02]  /*0dc0*/  IMAD.MOV.U32 R82, RZ, RZ, R111 ;  /* 0x000000ffff527224 */ /* 0x000fc400078e006f */
[----:B------:R-:W-:Y:S02]  /*0dd0*/  IMAD.MOV.U32 R39, RZ, RZ, R114 ;  /* 0x000000ffff277224 */ /* 0x000fe400078e0072 */
[----:B------:R-:W-:Y:S02]  /*0de0*/  IMAD.MOV.U32 R37, RZ, RZ, R112 ;  /* 0x000000ffff257224 */ /* 0x000fe400078e0070 */
[----:B------:R-:W-:Y:S02]  /*0df0*/  IMAD.MOV.U32 R36, RZ, RZ, R107 ;  /* 0x000000ffff247224 */ /* 0x000fe400078e006b */
[----:B------:R-:W-:Y:S02]  /*0e00*/  IMAD.MOV.U32 R34, RZ, RZ, R110 ;  /* 0x000000ffff227224 */ /* 0x000fe400078e006e */
[----:B------:R-:W-:Y:S02]  /*0e10*/  IMAD.MOV.U32 R32, RZ, RZ, R91 ;  /* 0x000000ffff207224 */ /* 0x000fe400078e005b */
[----:B------:R-:W-:-:S02]  /*0e20*/  IMAD.MOV.U32 R93, RZ, RZ, R94 ;  /* 0x000000ffff5d7224 */ /* 0x000fc400078e005e */
[----:B------:R-:W-:Y:S02]  /*0e30*/  IMAD.MOV.U32 R92, RZ, RZ, R95 ;  /* 0x000000ffff5c7224 */ /* 0x000fe400078e005f */
[----:B------:R-:W-:Y:S02]  /*0e40*/  IMAD.MOV.U32 R89, RZ, RZ, R101 ;  /* 0x000000ffff597224 */ /* 0x000fe400078e0065 */
[----:B------:R-:W-:Y:S02]  /*0e50*/  IMAD.MOV.U32 R88, RZ, RZ, R106 ;  /* 0x000000ffff587224 */ /* 0x000fe400078e006a */
[----:B------:R-:W-:Y:S01]  /*0e60*/  IMAD.MOV.U32 R124, RZ, RZ, R103 ;  /* 0x000000ffff7c7224 */ /* 0x000fe200078e0067 */
[----:B------:R-:W-:Y:S06]  /*0e70*/  BRA.U UP0, `(.L_x_21) ;  /* 0x000003e100e47547 */ /* 0x000fec000b800000 */
[----:B------:R-:W-:Y:S01]  /*0e80*/  UISETP.NE.AND UP0, UPT, UR5, URZ, UPT ;  /* 0x000000ff0500728c */ /* 0x000fe2000bf05270 */
        /* <DEDUP_REMOVED lines=13> */
[----:B------:R-:W-:Y:S01]  /*0f60*/  UMOV UR5, UR4 ;  /* 0x0000000400057c82 */ /* 0x000fe20008000000 */
        /* <DEDUP_REMOVED lines=12> */
[----:B------:R-:W-:Y:S01]  /*1030*/  LOP3.LUT R32, R7, R9, R6, 0xfe, !PT ;  /* 0x0000000907207212 */ /* 0x000fe200078efe06 */
[----:B------:R-:W-:Y:S01]  /*1040*/  UMOV UR5, UR4 ;  /* 0x0000000400057c82 */ /* 0x000fe20008000000 */
[----:B------:R-:W-:Y:S01]  /*1050*/  IMAD.MOV.U32 R50, RZ, RZ, R33 ;  /* 0x000000ffff327224 */ /* 0x000fe200078e0021 */
[----:B------:R-:W-:Y:S01]  /*1060*/  MOV R53, R28 ;  /* 0x0000001c00357202 */ /* 0x000fe20000000f00 */
[----:B------:R-:W-:Y:S01]  /*1070*/  IMAD.MOV.U32 R51, RZ, RZ, R30 ;  /* 0x000000ffff337224 */ /* 0x000fe200078e001e */
[----:B------:R-:W-:Y:S01]  /*1080*/  LOP3.LUT R32, R5, R32, R4, 0xfe, !PT ;  /* 0x0000002005207212 */ /* 0x000fe200078efe04 */
[----:B------:R-:W-:Y:S01]  /*1090*/  IMAD.MOV.U32 R52, RZ, RZ, R31 ;  /* 0x000000ffff347224 */ /* 0x000fe200078e001f */
[----:B------:R-:W-:Y:S01]  /*10a0*/  MOV R56, R27 ;  /* 0x0000001b00387202 */ /* 0x000fe20000000f00 */
[----:B------:R-:W-:Y:S01]  /*10b0*/  IMAD.MOV.U32 R54, RZ, RZ, R29 ;  /* 0x000000ffff367224 */ /* 0x000fe200078e001d */
[----:B------:R-:W-:Y:S01]  /*10c0*/  LOP3.LUT R35, R3, R32, R2, 0xfe, !PT ;  /* 0x0000002003237212 */ /* 0x000fe200078efe02 */
[----:B------:R-:W-:Y:S01]  /*10d0*/  IMAD.MOV.U32 R55, RZ, RZ, R26 ;  /* 0x000000ffff377224 */ /* 0x000fe200078e001a */
[----:B------:R-:W-:Y:S01]  /*10e0*/  MOV R82, R22 ;  /* 0x0000001600527202 */ /* 0x000fe20000000f00 */
[----:B------:R-:W-:Y:S01]  /*10f0*/  IMAD.MOV.U32 R57, RZ, RZ, R24 ;  /* 0x000000ffff397224 */ /* 0x000fe200078e0018 */
[----:B------:R-:W-:Y:S01]  /*1100*/  LOP3.LUT P0, RZ, R35, R0, RZ, 0xfc, !PT ;  /* 0x0000000023ff7212 */ /* 0x000fe2000780fcff */
        /* <DEDUP_REMOVED lines=14> */
[----:B------:R-:W-:Y:S01]  /*11f0*/  IMAD.MOV.U32 R41, RZ, RZ, R8 ;  /* 0x000000ffff297224 */ /* 0x000fe200078e0008 */
[----:B------:R-:W-:Y:S06]  /*1200*/  @!P0 BRA `(.L_x_21) ;  /* 0x000003e000008947 */ /* 0x000fec0003800000 */
[----:B------:R-:W-:Y:S01]  /*1210*/  UISETP.NE.AND UP0, UPT, UR4, URZ, UPT ;  /* 0x000000ff0400728c */ /* 0x000fe2000bf05270 */
        /* <DEDUP_REMOVED lines=16> */
[----:B------:R-:W-:Y:S01]  /*1320*/  UMOV UR5, URZ ;  /* 0x000000ff00057c82 */ /* 0x000fe20008000000 */
[----:B------:R-:W-:-:S02]  /*1330*/  IMAD.MOV.U32 R36, RZ, RZ, R107 ;  /* 0x000000ffff247224 */ /* 0x000fc400078e006b */
[----:B------:R-:W-:Y:S02]  /*1340*/  IMAD.MOV.U32 R34, RZ, RZ, R110 ;  /* 0x000000ffff227224 */ /* 0x000fe400078e006e */
[----:B------:R-:W-:Y:S02]  /*1350*/  IMAD.MOV.U32 R32, RZ, RZ, R91 ;  /* 0x000000ffff207224 */ /* 0x000fe400078e005b */
[----:B------:R-:W-:Y:S02]  /*1360*/  IMAD.MOV.U32 R93, RZ, RZ, R94 ;  /* 0x000000ffff5d7224 */ /* 0x000fe400078e005e */
[----:B------:R-:W-:Y:S02]  /*1370*/  IMAD.MOV.U32 R90, RZ, RZ, R96 ;  /* 0x000000ffff5a7224 */ /* 0x000fe400078e0060 */
[----:B------:R-:W-:Y:S02]  /*1380*/  IMAD.MOV.U32 R89, RZ, RZ, R101 ;  /* 0x000000ffff597224 */ /* 0x000fe400078e0065 */
[----:B------:R-:W-:-:S02]  /*1390*/  IMAD.MOV.U32 R124, RZ, RZ, R103 ;  /* 0x000000ffff7c7224 */ /* 0x000fc400078e0067 */
[----:B------:R-:W-:Y:S01]  /*13a0*/  IMAD.MOV.U32 R41, RZ, RZ, R108 ;  /* 0x000000ffff297224 */ /* 0x000fe200078e006c */
[----:B------:R-:W-:Y:S06]  /*13b0*/  BRA.U UP0, `(.L_x_21) ;  /* 0x000003dd00947547 */ /* 0x000fec000b800000 */
        /* <DEDUP_REMOVED lines=27> */
[----:B------:R-:W-:Y:S01]  /*1570*/  IMAD.MOV.U32 R41, RZ, RZ, R108 ;  /* 0x000000ffff297224 */ /* 0x000fe200078e006c */
[----:B------:R-:W-:Y:S06]  /*1580*/  @!P0 BRA `(.L_x_21) ;  /* 0x000003dc00208947 */ /* 0x000fec0003800000 */
[----:B------:R-:W-:-:S04]  /*1590*/  IMAD.WIDE.U32 R42, R9, R9, RZ ;  /* 0x00000009092a7225 */ /* 0x000fc800078e00ff */
[----:B------:R-:W-:Y:S01]  /*15a0*/  HFMA2 R37, -RZ, RZ, 0, 0 ;  /* 0x00000000ff257431 */ /* 0x000fe200000001ff */
[----:B------:R-:W0:Y:S01]  /*15b0*/  LDC.64 R74, c[0x3][RZ] ;  /* 0x00c00000ff4a7b82 */ /* 0x000e220000000a00 */
[----:B------:R-:W-:Y:S01]  /*15c0*/  MOV R63, RZ ;  /* 0x000000ff003f7202 */ /* 0x000fe20000000f00 */
[----:B------:R-:W-:Y:S01]  /*15d0*/  IMAD.MOV.U32 R35, RZ, RZ, RZ ;  /* 0x000000ffff237224 */ /* 0x000fe200078e00ff */
[----:B------:R-:W-:Y:S01]  /*15e0*/  MOV R34, R43 ;  /* 0x0000002b00227202 */ /* 0x000fe20000000f00 */
[----:B------:R-:W-:Y:S01]  /*15f0*/  IMAD.MOV.U32 R39, RZ, RZ, RZ ;  /* 0x000000ffff277224 */ /* 0x000fe200078e00ff */
[----:B------:R-:W-:Y:S01]  /*1600*/  LOP3.LUT R62, R42, 0xfffffffd, RZ, 0xc0, !PT ;  /* 0xfffffffd2a3e7812 */ /* 0x000fe200078ec0ff */
[----:B------:R-:W-:Y:S02]  /*1610*/  IMAD.MOV.U32 R55, RZ, RZ, RZ ;  /* 0x000000ffff377224 */ /* 0x000fe400078e00ff */
[----:B------:R-:W-:Y:S01]  /*1620*/  IMAD.WIDE.U32 R34, R9, R6, R34 ;  /* 0x0000000609227225 */ /* 0x000fe200078e0022 */
[----:B------:R-:W1:Y:S03]  /*1630*/  LDC.64 R76, c[0x3][0x8] ;  /* 0x00c00200ff4c7b82 */ /* 0x000e660000000a00 */
[----:B------:R-:W-:-:S02]  /*1640*/  IMAD.MOV.U32 R36, RZ, RZ, R35 ;  /* 0x000000ffff247224 */ /* 0x000fc400078e0023 */
[----:B------:R-:W-:Y:S02]  /*1650*/  IMAD.MOV.U32 R35, RZ, RZ, RZ ;  /* 0x000000ffff237224 */ /* 0x000fe400078e00ff */
[C---:B------:R-:W-:Y:S01]  /*1660*/  IMAD.WIDE.U32 R36, R9.reuse, R7, R36 ;  /* 0x0000000709247225 */ /* 0x040fe200078e0024 */
[----:B------:R-:W2:Y:S03]  /*1670*/  LDC.64 R78, c[0x3][0x10] ;  /* 0x00c00400ff4e7b82 */ /* 0x000ea60000000a00 */
[----:B------:R-:W-:-:S05]  /*1680*/  IMAD.WIDE.U32 R34, R9, R6, R34 ;  /* 0x0000000609227225 */ /* 0x000fca00078e0022 */
[----:B------:R-:W-:Y:S01]  /*1690*/  IADD3 R40, P0, PT, R36, R35, RZ ;  /* 0x0000002324287210 */ /* 0x000fe20007f1e0ff */
[----:B------:R-:W3:Y:S01]  /*16a0*/  LDC.64 R80, c[0x3][0x18] ;  /* 0x00c00600ff507b82 */ /* 0x000ee20000000a00 */
[----:B------:R-:W-:Y:S01]  /*16b0*/  MOV R36, R37 ;  /* 0x0000002500247202 */ /* 0x000fe20000000f00 */
[----:B------:R-:W-:Y:S02]  /*16c0*/  IMAD.MOV.U32 R37, RZ, RZ, RZ ;  /* 0x000000ffff257224 */ /* 0x000fe400078e00ff */
[----:B------:R-:W-:Y:S02]  /*16d0*/  IMAD.X R41, RZ, RZ, RZ, P0 ;  /* 0x000000ffff297224 */ /* 0x000fe400000e06ff */
[----:B------:R-:W-:-:S04]  /*16e0*/  IMAD.WIDE.U32 R36, R9, R4, R36 ;  /* 0x0000000409247225 */ /* 0x000fc800078e0024 */
[----:B------:R-:W-:Y:S01]  /*16f0*/  IMAD.WIDE.U32 R40, R6, R6, R40 ;  /* 0x0000000606287225 */ /* 0x000fe200078e0028 */
[----:B------:R-:W-:-:S03]  /*1700*/  MOV R38, R37 ;  /* 0x0000002500267202 */ /* 0x000fc60000000f00 */
[----:B------:R-:W-:Y:S01]  /*1710*/  HFMA2 R37, -RZ, RZ, 0, 0 ;  /* 0x00000000ff257431 */ /* 0x000fe200000001ff */
[----:B------:R-:W-:Y:S01]  /*1720*/  IADD3 R44, P0, PT, R36, R41, RZ ;  /* 0x00000029242c7210 */ /* 0x000fe20007f1e0ff */
[----:B------:R-:W-:Y:S02]  /*1730*/  IMAD.MOV.U32 R36, RZ, RZ, R40 ;  /* 0x000000ffff247224 */ /* 0x000fe400078e0028 */
[----:B------:R-:W-:-:S04]  /*1740*/  IMAD.WIDE.U32 R38, R9, R5, R38 ;  /* 0x0000000509267225 */ /* 0x000fc800078e0026 */
[----:B------:R-:W-:Y:S02]  /*1750*/  IMAD.X R45, RZ, RZ, RZ, P0 ;  /* 0x000000ffff2d7224 */ /* 0x000fe400000e06ff */
[----:B------:R-:W-:-:S04]  /*1760*/  IMAD.WIDE.U32 R36, R9, R7, R36 ;  /* 0x0000000709247225 */ /* 0x000fc800078e0024 */
[----:B------:R-:W-:-:S05]  /*1770*/  IMAD.WIDE.U32 R40, R6, R7, R44 ;  /* 0x0000000706287225 */ /* 0x000fca00078e002c */
[----:B------:R-:W-:Y:S02]  /*1780*/  IADD3 R44, P0, PT, R38, R41, RZ ;  /* 0x00000029262c7210 */ /* 0x000fe40007f1e0ff */
[----:B------:R-:W-:Y:S02]  /*1790*/  IADD3 R46, P1, PT, R40, R37, RZ ;  /* 0x00000025282e7210 */ /* 0x000fe40007f3e0ff */
[----:B------:R-:W-:Y:S01]  /*17a0*/  MOV R38, R39 ;  /* 0x0000002700267202 */ /* 0x000fe20000000f00 */
[----:B------:R-:W-:Y:S02]  /*17b0*/  IMAD.X R45, RZ, RZ, RZ, P0 ;  /* 0x000000ffff2d7224 */ /* 0x000fe400000e06ff */
[----:B------:R-:W-:Y:S02]  /*17c0*/  IMAD.MOV.U32 R39, RZ, RZ, RZ ;  /* 0x000000ffff277224 */ /* 0x000fe400078e00ff */
[----:B------:R-:W-:Y:S02]  /*17d0*/  IMAD.X R47, RZ, RZ, RZ, P1 ;  /* 0x000000ffff2f7224 */ /* 0x000fe400008e06ff */
[----:B------:R-:W-:-:S04]  /*17e0*/  IMAD.WIDE.U32 R38, R9, R2, R38 ;  /* 0x0000000209267225 */ /* 0x000fc800078e0026 */
[----:B------:R-:W-:-:S04]  /*17f0*/  IMAD.WIDE.U32 R40, R6, R4, R44 ;  /* 0x0000000406287225 */ /* 0x000fc800078e002c */
[----:B------:R-:W-:Y:S01]  /*1800*/  IMAD.WIDE.U32 R44, R6, R7, R46 ;  /* 0x00000007062c7225 */ /* 0x000fe200078e002e */
[----:B------:R-:W-:-:S03]  /*1810*/  IADD3 R46, P0, PT, R38, R41, RZ ;  /* 0x00000029262e7210 */ /* 0x000fc60007f1e0ff */
[----:B------:R-:W-:Y:S01]  /*1820*/  IMAD.MOV.U32 R41, RZ, RZ, RZ ;  /* 0x000000ffff297224 */ /* 0x000fe200078e00ff */
[----:B------:R-:W-:Y:S01]  /*1830*/  IADD3 R48, P1, PT, R40, R45, RZ ;  /* 0x0000002d28307210 */ /* 0x000fe20007f3e0ff */
[----:B------:R-:W-:Y:S01]  /*1840*/  IMAD.X R47, RZ, RZ, RZ, P0 ;  /* 0x000000ffff2f7224 */ /* 0x000fe200000e06ff */
[----:B------:R-:W-:Y:S01]  /*1850*/  MOV R38, R44 ;  /* 0x0000002c00267202 */ /* 0x000fe20000000f00 */
[----:B------:R-:W-:Y:S01]  /*1860*/  IMAD.MOV.U32 R40, RZ, RZ, R39 ;  /* 0x000000ffff287224 */ /* 0x000fe200078e0027 */
[----:B------:R-:W-:Y:S01]  /*1870*/  IADD3.X R49, PT, PT, RZ, RZ, RZ, P1, !PT ;  /* 0x000000ffff317210 */ /* 0x000fe20000ffe4ff */
[----:B------:R-:W-:Y:S02]  /*1880*/  IMAD.MOV.U32 R39, RZ, RZ, RZ ;  /* 0x000000ffff277224 */ /* 0x000fe400078e00ff */
[----:B------:R-:W-:-:S04]  /*1890*/  IMAD.WIDE.U32 R40, R9, R3, R40 ;  /* 0x0000000309287225 */ /* 0x000fc800078e0028 */
[----:B------:R-:W-:-:S04]  /*18a0*/  IMAD.WIDE.U32 R44, R6, R5, R46 ;  /* 0x00000005062c7225 */ /* 0x000fc800078e002e */
[----:B------:R-:W-:Y:S01]  /*18b0*/  IMAD.WIDE.U32 R46, R7, R7, R48 ;  /* 0x00000007072e7225 */ /* 0x000fe200078e0030 */
[----:B------:R-:W-:-:S03]  /*18c0*/  IADD3 R48, P0, PT, R40, R45, RZ ;  /* 0x0000002d28307210 */ /* 0x000fc60007f1e0ff */
[----:B------:R-:W-:Y:S01]  /*18d0*/  IMAD.WIDE.U32 R38, R9, R4, R38 ;  /* 0x0000000409267225 */ /* 0x000fe200078e0026 */
[----:B------:R-:W-:-:S03]  /*18e0*/  IADD3 R50, P1, PT, R44, R47, RZ ;  /* 0x0000002f2c327210 */ /* 0x000fc60007f3e0ff */
[----:B------:R-:W-:Y:S02]  /*18f0*/  IMAD.MOV.U32 R40, RZ, RZ, R41 ;  /* 0x000000ffff287224 */ /* 0x000fe400078e0029 */
[----:B------:R-:W-:Y:S01]  /*1900*/  HFMA2 R41, -RZ, RZ, 0, 0 ;  /* 0x00000000ff297431 */ /* 0x000fe200000001ff */
[----:B------:R-:W-:Y:S01]  /*1910*/  IADD3 R52, P2, PT, R46, R39, RZ ;  /* 0x000000272e347210 */ /* 0x000fe20007f5e0ff */
[----:B------:R-:W-:Y:S01]  /*1920*/  IMAD.X R49, RZ, RZ, RZ, P0 ;  /* 0x000000ffff317224 */ /* 0x000fe200000e06ff */
[----:B------:R-:W-:-:S03]  /*1930*/  IADD3.X R51, PT, PT, RZ, RZ, RZ, P1, !PT ;  /* 0x000000ffff337210 */ /* 0x000fc60000ffe4ff */
[----:B------:R-:W-:Y:S02]  /*1940*/  IMAD.X R53, RZ, RZ, RZ, P2 ;  /* 0x000000ffff357224 */ /* 0x000fe400010e06ff */
[----:B------:R-:W-:-:S04]  /*1950*/  IMAD.WIDE.U32 R44, R6, R2, R48 ;  /* 0x00000002062c7225 */ /* 0x000fc800078e0030 */
        /* <DEDUP_REMOVED lines=8> */
[----:B------:R-:W-:Y:S01]  /*19e0*/  IMAD.MOV.U32 R54, RZ, RZ, R48 ;  /* 0x000000ffff367224 */ /* 0x000fe200078e0030 */
[----:B------:R-:W-:Y:S01]  /*19f0*/  IADD3.X R47, PT, PT, RZ, RZ, RZ, P2, !PT ;  /* 0x000000ffff2f7210 */ /* 0x000fe200017fe4ff */
[----:B------:R-:W-:-:S04]  /*1a00*/  IMAD.WIDE.U32 R44, R6, R3, R50 ;  /* 0x00000003062c7225 */ /* 0x000fc800078e0032 */
        /* <DEDUP_REMOVED lines=9> */
[----:B------:R-:W-:Y:S02]  /*1aa0*/  IMAD.X R49, RZ, RZ, RZ, P2 ;  /* 0x000000ffff317224 */ /* 0x000fe400010e06ff */
[----:B------:R-:W-:Y:S01]  /*1ab0*/  IMAD.WIDE.U32 R40, R6, R0, R40 ;  /* 0x0000000006287225 */ /* 0x000fe200078e0028 */
[----:B------:R-:W-:-:S03]  /*1ac0*/  IADD3.X R51, PT, PT, RZ, RZ, RZ, P3, !PT ;  /* 0x000000ffff337210 */ /* 0x000fc60001ffe4ff */
[----:B------:R-:W-:-:S04]  /*1ad0*/  IMAD.WIDE.U32 R44, R7, R2, R44 ;  /* 0x00000002072c7225 */ /* 0x000fc800078e002c */
[----:B------:R-:W-:Y:S01]  /*1ae0*/  IMAD.WIDE.U32 R48, R4, R4, R48 ;  /* 0x0000000404307225 */ /* 0x000fe200078e0030 */
[----:B------:R-:W-:Y:S02]  /*1af0*/  IADD3 R52, P0, PT, R40, R45, RZ ;  /* 0x0000002d28347210 */ /* 0x000fe40007f1e0ff */
[----:B------:R-:W4:Y:S01]  /*1b00*/  LDC R40, c[0x3][0xe0] ;  /* 0x00c03800ff287b82 */ /* 0x000f220000000800 */
[----:B------:R-:W-:Y:S01]  /*1b10*/  IMAD.WIDE.U32 R50, R6, R5, R50 ;  /* 0x0000000506327225 */ /* 0x000fe200078e0032 */
[----:B------:R-:W-:-:S03]  /*1b20*/  IADD3 R54, P1, PT, R44, R49, RZ ;  /* 0x000000312c367210 */ /* 0x000fc60007f3e0ff */
[----:B------:R-:W-:Y:S01]  /*1b30*/  IMAD.X R53, RZ, RZ, RZ, P0 ;  /* 0x000000ffff357224 */ /* 0x000fe200000e06ff */
[----:B------:R-:W-:Y:S01]  /*1b40*/  IADD3 R56, P2, PT, R48, R51, RZ ;  /* 0x0000003330387210 */ /* 0x000fe20007f5e0ff */
[----:B------:R-:W-:Y:S02]  /*1b50*/  IMAD.X R55, RZ, RZ, RZ, P1 ;  /* 0x000000ffff377224 */ /* 0x000fe400008e06ff */
[----:B------:R-:W-:Y:S01]  /*1b60*/  IMAD.MOV.U32 R51, RZ, RZ, RZ ;  /* 0x000000ffff337224 */ /* 0x000fe200078e00ff */
[----:B------:R-:W-:Y:S01]  /*1b70*/  IADD3.X R57, PT, PT, RZ, RZ, RZ, P2, !PT ;  /* 0x000000ffff397210 */ /* 0x000fe200017fe4ff */
[----:B------:R-:W-:-:S04]  /*1b80*/  IMAD.WIDE.U32 R44, R7, R3, R52 ;  /* 0x00000003072c7225 */ /* 0x000fc800078e0034 */
[----:B------:R-:W-:Y:S01]  /*1b90*/  IMAD.WIDE.U32 R48, R4, R5, R54 ;  /* 0x0000000504307225 */ /* 0x000fe200078e0036 */
[----:B------:R-:W-:-:S03]  /*1ba0*/  IADD3 R54, P0, PT, R41, R45, RZ ;  /* 0x0000002d29367210 */ /* 0x000fc60007f1e0ff */
[----:B------:R-:W-:Y:S01]  /*1bb0*/  IMAD.WIDE.U32 R52, R7, R5, R56 ;  /* 0x0000000507347225 */ /* 0x000fe200078e0038 */
[----:B------:R-:W-:-:S03]  /*1bc0*/  IADD3 R56, P1, PT, R44, R49, RZ ;  /* 0x000000312c387210 */ /* 0x000fc60007f3e0ff */
[----:B------:R-:W-:Y:S01]  /*1bd0*/  IMAD.WIDE.U32 R50, R9, R2, R50 ;  /* 0x0000000209327225 */ /* 0x000fe200078e0032 */
[----:B------:R-:W-:Y:S02]  /*1be0*/  IADD3 R58, P2, PT, R48, R53, RZ ;  /* 0x00000035303a7210 */ /* 0x000fe40007f5e0ff */
[----:B------:R-:W-:Y:S01]  /*1bf0*/  IADD3.X R57, PT, PT, RZ, RZ, RZ, P1, !PT ;  /* 0x000000ffff397210 */ /* 0x000fe20000ffe4ff */
[----:B------:R-:W-:Y:S01]  /*1c00*/  IMAD.X R55, RZ, RZ, RZ, P0 ;  /* 0x000000ffff377224 */ /* 0x000fe200000e06ff */
[----:B------:R-:W-:Y:S01]  /*1c10*/  IADD3 R60, P3, PT, R52, R51, RZ ;  /* 0x00000033343c7210 */ /* 0x000fe20007f7e0ff */
[----:B------:R-:W-:Y:S02]  /*1c20*/  IMAD.X R59, RZ, RZ, RZ, P2 ;  /* 0x000000ffff3b7224 */ /* 0x000fe400010e06ff */
[----:B------:R-:W-:-:S04]  /*1c30*/  IMAD.WIDE.U32 R44, R7, R0, R54 ;  /* 0x00000000072c7225 */ /* 0x000fc800078e0036 */
[----:B------:R-:W-:Y:S02]  /*1c40*/  IMAD.X R61, RZ, RZ, RZ, P3 ;  /* 0x000000ffff3d7224 */ /* 0x000fe400018e06ff */
[----:B------:R-:W-:-:S04]  /*1c50*/  IMAD.WIDE.U32 R48, R4, R2, R56 ;  /* 0x0000000204307225 */ /* 0x000fc800078e0038 */
[----:B------:R-:W-:Y:S01]  /*1c60*/  IMAD.WIDE.U32 R52, R4, R5, R58 ;  /* 0x0000000504347225 */ /* 0x000fe200078e003a */
[----:B------:R-:W-:-:S03]  /*1c70*/  IADD3 R56, P0, PT, R44, R49, RZ ;  /* 0x000000312c387210 */ /* 0x000fc60007f1e0ff */
[----:B------:R-:W-:Y:S01]  /*1c80*/  IMAD.WIDE.U32 R54, R6, R2, R60 ;  /* 0x0000000206367225 */ /* 0x000fe200078e003c */
[----:B------:R-:W-:-:S03]  /*1c90*/  IADD3 R48, P1, PT, R48, R53, RZ ;  /* 0x0000003530307210 */ /* 0x000fc60007f3e0ff */
[----:B------:R-:W-:Y:S02]  /*1ca0*/  HFMA2 R61, -RZ, RZ, 0, 0 ;  /* 0x00000000ff3d7431 */ /* 0x000fe400000001ff */
[----:B----4-:R-:W-:Y:S01]  /*1cb0*/  IMAD R32, R42, R40, RZ ;  /* 0x000000282a207224 */ /* 0x010fe200078e02ff */
[----:B------:R-:W-:Y:S02]  /*1cc0*/  CS2R R42, SRZ ;  /* 0x00000000002a7805 */ /* 0x000fe4000001ff00 */
[----:B------:R-:W-:Y:S01]  /*1cd0*/  IADD3 R58, P2, PT, R52, R55, RZ ;  /* 0x00000037343a7210 */ /* 0x000fe20007f5e0ff */
[----:B------:R-:W-:Y:S02]  /*1ce0*/  IMAD.X R57, RZ, RZ, RZ, P0 ;  /* 0x000000ffff397224 */ /* 0x000fe400000e06ff */
[----:B0-----:R-:W-:-:S04]  /*1cf0*/  IMAD.HI.U32 R35, R32, R74, R62 ;  /* 0x0000004a20237227 */ /* 0x001fc800078e003e */
[----:B------:R-:W-:Y:S01]  /*1d00*/  IMAD.X R49, RZ, RZ, RZ, P1 ;  /* 0x000000ffff317224 */ /* 0x000fe200008e06ff */
[----:B------:R-:W-:Y:S01]  /*1d10*/  IADD3 R35, PT, PT, R35, R42, RZ ;  /* 0x0000002a23237210 */ /* 0x000fe20007ffe0ff */
[----:B------:R-:W-:Y:S02]  /*1d20*/  IMAD.X R59, RZ, RZ, RZ, P2 ;  /* 0x000000ffff3b7224 */ /* 0x000fe400010e06ff */
[----:B------:R-:W-:Y:S02]  /*1d30*/  IMAD.MOV.U32 R60, RZ, RZ, R54 ;  /* 0x000000ffff3c7224 */ /* 0x000fe400078e0036 */
        /* <DEDUP_REMOVED lines=8> */
[----:B------:R-:W-:Y:S01]  /*1dc0*/  IMAD.WIDE.U32 R48, R9, R3, R60 ;  /* 0x0000000309307225 */ /* 0x000fe200078e003c */
[----:B------:R-:W-:-:S03]  /*1dd0*/  IADD3.X R35, PT, PT, RZ, RZ, RZ, P1, !PT ;  /* 0x000000ffff237210 */ /* 0x000fc60000ffe4ff */
[----:B------:R-:W-:Y:S01]  /*1de0*/  IMAD.X R59, RZ, RZ, RZ, P4 ;  /* 0x000000ffff3b7224 */ /* 0x000fe200020e06ff */
[----:B------:R-:W-:Y:S01]  /*1df0*/  IADD3 R54, P3, PT, R56, R49, RZ ;  /* 0x0000003138367210 */ /* 0x000fe20007f7e0ff */
[----:B------:R-:W-:-:S03]  /*1e00*/  IMAD.WIDE.U32 R44, R4, R0, R44 ;  /* 0x00000000042c7225 */ /* 0x000fc600078e002c */
[----:B------:R-:W-:Y:S01]  /*1e10*/  IADD3.X R55, PT, PT, RZ, RZ, RZ, P3, !PT ;  /* 0x000000ffff377210 */ /* 0x000fe20001ffe4ff */
[----:B------:R-:W-:-:S04]  /*1e20*/  IMAD.WIDE.U32 R34, R5, R2, R34 ;  /* 0x0000000205227225 */ /* 0x000fc800078e0022 */
[----:B------:R-:W-:Y:S01]  /*1e30*/  IMAD.WIDE.U32 R58, R32, R75, R58 ;  /* 0x0000004b203a7225 */ /* 0x000fe200078e003a */
[----:B------:R-:W-:-:S03]  /*1e40*/  IADD3 R56, P0, PT, R44, R35, RZ ;  /* 0x000000232c387210 */ /* 0x000fc60007f1e0ff */
[----:B------:R-:W-:Y:S01]  /*1e50*/  IMAD.IADD R63, R59, 0x1, R43 ;  /* 0x000000013b3f7824 */ /* 0x000fe200078e022b */
[----:B------:R-:W-:Y:S01]  /*1e60*/  MOV R59, RZ ;  /* 0x000000ff003b7202 */ /* 0x000fe20000000f00 */
[----:B------:R-:W-:Y:S02]  /*1e70*/  IMAD.X R53, RZ, RZ, RZ, P2 ;  /* 0x000000ffff357224 */ /* 0x000fe400010e06ff */
[----:B------:R-:W-:Y:S01]  /*1e80*/  IMAD.X R57, RZ, RZ, RZ, P0 ;  /* 0x000000ffff397224 */ /* 0x000fe200000e06ff */
[----:B------:R-:W-:Y:S01]  /*1e90*/  IADD3 R62, P0, PT, R36, R63, RZ ;  /* 0x0000003f243e7210 */ /* 0x000fe20007f1e0ff */
[----:B------:R-:W-:-:S04]  /*1ea0*/  IMAD.WIDE.U32 R52, R4, R2, R52 ;  /* 0x0000000204347225 */ /* 0x000fc800078e0034 */
[----:B------:R-:W-:Y:S01]  /*1eb0*/  IMAD R35, R58, R40, RZ ;  /* 0x000000283a237224 */ /* 0x000fe200078e02ff */
[----:B------:R-:W-:Y:S01]  /*1ec0*/  IADD3 R60, P1, PT, R34, R53, RZ ;  /* 0x00000035223c7210 */ /* 0x000fe20007f3e0ff */
[----:B------:R-:W-:-:S04]  /*1ed0*/  IMAD.WIDE.U32 R54, R6, R3, R54 ;  /* 0x0000000306367225 */ /* 0x000fc800078e0036 */
[----:B------:R-:W-:Y:S01]  /*1ee0*/  IMAD.WIDE.U32 R36, R5, R3, R56 ;  /* 0x0000000305247225 */ /* 0x000fe200078e0038 */
[----:B------:R-:W-:-:S03]  /*1ef0*/  IADD3 R56, P2, PT, R52, R55, RZ ;  /* 0x0000003734387210 */ /* 0x000fc60007f5e0ff */
[----:B------:R-:W-:Y:S01]  /*1f00*/  IMAD.X R63, RZ, RZ, RZ, P0 ;  /* 0x000000ffff3f7224 */ /* 0x000fe200000e06ff */
[----:B------:R-:W-:Y:S01]  /*1f10*/  IADD3.X R57, PT, PT, RZ, RZ, RZ, P2, !PT ;  /* 0x000000ffff397210 */ /* 0x000fe200017fe4ff */
[----:B------:R-:W-:Y:S01]  /*1f20*/  IMAD.HI.U32 R59, R35, R74, R58 ;  /* 0x0000004a233b7227 */ /* 0x000fe200078e003a */
[----:B------:R-:W-:Y:S02]  /*1f30*/  IADD3 R58, P0, PT, R45, R37, RZ ;  /* 0x000000252d3a7210 */ /* 0x000fe40007f1e0ff */
[----:B------:R-:W-:Y:S01]  /*1f40*/  CS2R R44, SRZ ;  /* 0x00000000002c7805 */ /* 0x000fe2000001ff00 */
[----:B-1----:R-:W-:-:S04]  /*1f50*/  IMAD.WIDE.U32 R62, R32, R76, R62 ;  /* 0x0000004c203e7225 */ /* 0x002fc800078e003e */
[----:B------:R-:W-:Y:S01]  /*1f60*/  IMAD.IADD R65, R42, 0x1, R59 ;  /* 0x000000012a417824 */ /* 0x000fe200078e023b */
[----:B------:R-:W-:Y:S01]  /*1f70*/  IADD3 R63, PT, PT, R63, R44, RZ ;  /* 0x0000002c3f3f7210 */ /* 0x000fe20007ffe0ff */
[----:B------:R-:W-:Y:S02]  /*1f80*/  IMAD.X R61, RZ, RZ, RZ, P1 ;  /* 0x000000ffff3d7224 */ /* 0x000fe400008e06ff */
[----:B------:R-:W-:Y:S01]  /*1f90*/  IMAD.MOV.U32 R52, RZ, RZ, R54 ;  /* 0x000000ffff347224 */ /* 0x000fe200078e0036 */
[----:B------:R-:W-:Y:S01]  /*1fa0*/  IADD3 R64, P1, PT, R65, R62, RZ ;  /* 0x0000003e41407210 */ /* 0x000fe20007f3e0ff */
[----:B------:R-:W-:Y:S02]  /*1fb0*/  IMAD.MOV.U32 R53, RZ, RZ, RZ ;  /* 0x000000ffff357224 */ /* 0x000fe400078e00ff */
[----:B------:R-:W-:-:S04]  /*1fc0*/  IMAD.WIDE.U32 R54, R5, R2, R60 ;  /* 0x0000000205367225 */ /* 0x000fc800078e003c */
[----:B------:R-:W-:Y:S01]  /*1fd0*/  IMAD.WIDE.U32 R56, R7, R3, R56 ;  /* 0x0000000307387225 */ /* 0x000fe200078e0038 */
        /* <DEDUP_REMOVED lines=11> */
[----:B------:R-:W-:Y:S02]  /*2090*/  IMAD.X R57, RZ, RZ, RZ, P4 ;  /* 0x000000ffff397224 */ /* 0x000fe400020e06ff */
[----:B------:R-:W-:-:S04]  /*20a0*/  IMAD.WIDE.U32 R54, R5, R0, R58 ;  /* 0x0000000005367225 */ /* 0x000fc800078e003a */
[----:B------:R-:W-:-:S04]  /*20b0*/  IMAD.WIDE.U32 R38, R2, R2, R60 ;  /* 0x0000000202267225 */ /* 0x000fc800078e003c */
[----:B------:R-:W-:Y:S01]  /*20c0*/  IMAD.WIDE.U32 R58, R4, R3, R62 ;  /* 0x00000003043a7225 */ /* 0x000fe200078e003e */
[----:B------:R-:W-:-:S03]  /*20d0*/  IADD3 R63, PT, PT, R43, R65, RZ ;  /* 0x000000412b3f7210 */ /* 0x000fc60007ffe0ff */
[----:B------:R-:W-:Y:S01]  /*20e0*/  IMAD.WIDE.U32 R60, R32, R77, R56 ;  /* 0x0000004d203c7225 */ /* 0x000fe200078e0038 */
[----:B------:R-:W-:Y:S02]  /*20f0*/  IADD3 R56, P0, PT, R54, R39, RZ ;  /* 0x0000002736387210 */ /* 0x000fe40007f1e0ff */
[----:B------:R-:W-:Y:S01]  /*2100*/  IADD3 R38, P2, PT, R38, R59, RZ ;  /* 0x0000003b26267210 */ /* 0x000fe20007f5e0ff */
[----:B------:R-:W-:Y:S01]  /*2110*/  IMAD R41, R64, R40, RZ ;  /* 0x0000002840297224 */ /* 0x000fe200078e02ff */
[----:B------:R-:W-:Y:S01]  /*2120*/  IADD3 R62, P3, PT, R63, R60, RZ ;  /* 0x0000003c3f3e7210 */ /* 0x000fe20007f7e0ff */
[----:B------:R-:W-:Y:S01]  /*2130*/  IMAD.MOV.U32 R65, RZ, RZ, RZ ;  /* 0x000000ffff417224 */ /* 0x000fe200078e00ff */
[----:B------:R-:W-:Y:S01]  /*2140*/  IADD3.X R39, PT, PT, RZ, RZ, RZ, P2, !PT ;  /* 0x000000ffff277210 */ /* 0x000fe200017fe4ff */
[----:B------:R-:W-:Y:S02]  /*2150*/  IMAD.IADD R61, R61, 0x1, R45 ;  /* 0x000000013d3d7824 */ /* 0x000fe400078e022d */
[----:B------:R-:W-:-:S02]  /*2160*/  IMAD.X R63, RZ, RZ, RZ, P3 ;  /* 0x000000ffff3f7224 */ /* 0x000fc400018e06ff */
[----:B------:R-:W-:-:S04]  /*2170*/  IMAD.HI.U32 R67, R41, R74, R64 ;  /* 0x0000004a29437227 */ /* 0x000fc800078e0040 */
[----:B------:R-:W-:Y:S01]  /*2180*/  IMAD.WIDE.U32 R36, R6, R0, R36 ;  /* 0x0000000006247225 */ /* 0x000fe200078e0024 */
[----:B------:R-:W-:-:S03]  /*2190*/  IADD3 R67, PT, PT, R42, R67, RZ ;  /* 0x000000432a437210 */ /* 0x000fc60007ffe0ff */
[----:B------:R-:W-:Y:S01]  /*21a0*/  IMAD.WIDE.U32 R64, R35, R76, R62 ;  /* 0x0000004c23407225 */ /* 0x000fe200078e003e */
[----:B------:R-:W-:Y:S02]  /*21b0*/  IADD3 R62, P3, PT, R46, R61, RZ ;  /* 0x0000003d2e3e7210 */ /* 0x000fe40007f7e0ff */
[----:B------:R-:W-:Y:S02]  /*21c0*/  CS2R R46, SRZ ;  /* 0x00000000002e7805 */ /* 0x000fe4000001ff00 */
[----:B------:R-:W-:Y:S01]  /*21d0*/  IADD3 R60, P1, PT, R58, R37, RZ ;  /* 0x000000253a3c7210 */ /* 0x000fe20007f3e0ff */
[----:B------:R-:W-:Y:S01]  /*21e0*/  IMAD.X R57, RZ, RZ, RZ, P0 ;  /* 0x000000ffff397224 */ /* 0x000fe200000e06ff */
[----:B------:R-:W-:Y:S01]  /*21f0*/  IADD3 R66, P4, PT, R67, R64, RZ ;  /* 0x0000004043427210 */ /* 0x000fe20007f9e0ff */
[----:B------:R-:W-:Y:S02]  /*2200*/  IMAD.X R63, RZ, RZ, RZ, P3 ;  /* 0x000000ffff3f7224 */ /* 0x000fe400018e06ff */
[----:B------:R-:W-:-:S02]  /*2210*/  IMAD.X R61, RZ, RZ, RZ, P1 ;  /* 0x000000ffff3d7224 */ /* 0x000fc400008e06ff */
[----:B------:R-:W-:Y:S02]  /*2220*/  IMAD.X R67, RZ, RZ, RZ, P4 ;  /* 0x000000ffff437224 */ /* 0x000fe400020e06ff */
[----:B------:R-:W-:-:S04]  /*2230*/  IMAD.WIDE.U32 R56, R2, R3, R56 ;  /* 0x0000000302387225 */ /* 0x000fc800078e0038 */
[----:B------:R-:W-:Y:S01]  /*2240*/  IMAD.IADD R65, R44, 0x1, R65 ;  /* 0x000000012c417824 */ /* 0x000fe200078e0241 */
[----:B------:R-:W-:Y:S01]  /*2250*/  IADD3 R54, P0, PT, R55, R57, RZ ;  /* 0x0000003937367210 */ /* 0x000fe20007f1e0ff */
[----:B--2---:R-:W-:-:S04]  /*2260*/  IMAD.WIDE.U32 R62, R32, R78, R62 ;  /* 0x0000004e203e7225 */ /* 0x004fc800078e003e */
[----:B------:R-:W-:Y:S01]  /*2270*/  IMAD.WIDE.U32 R58, R5, R3, R38 ;  /* 0x00000003053a7225 */ /* 0x000fe200078e0026 */
[----:B------:R-:W-:-:S03]  /*2280*/  IADD3 R64, P3, PT, R65, R62, RZ ;  /* 0x0000003e41407210 */ /* 0x000fc60007f7e0ff */
[----:B------:R-:W-:Y:S01]  /*2290*/  IMAD.WIDE.U32 R38, R7, R0, R60 ;  /* 0x0000000007267225 */ /* 0x000fe200078e003c */
[----:B------:R-:W-:Y:S02]  /*22a0*/  IADD3 R60, P1, PT, R56, R59, RZ ;  /* 0x0000003b383c7210 */ /* 0x000fe40007f3e0ff */
[----:B------:R-:W-:Y:S01]  /*22b0*/  IADD3.X R65, PT, PT, RZ, RZ, RZ, P3, !PT ;  /* 0x000000ffff417210 */ /* 0x000fe20001ffe4ff */
[----:B------:R-:W-:Y:S01]  /*22c0*/  IMAD.WIDE.U32 R66, R41, R75, R66 ;  /* 0x0000004b29427225 */ /* 0x000fe200078e0042 */
[----:B------:R-:W-:-:S03]  /*22d0*/  IADD3 R56, P2, PT, R58, R39, RZ ;  /* 0x000000273a387210 */ /* 0x000fc60007f5e0ff */
[----:B------:R-:W-:Y:S02]  /*22e0*/  IMAD.IADD R39, R43, 0x1, R67 ;  /* 0x000000012b277824 */ /* 0x000fe400078e0243 */
[----:B------:R-:W-:Y:S02]  /*22f0*/  HFMA2 R67, -RZ, RZ, 0, 0 ;  /* 0x00000000ff437431 */ /* 0x000fe400000001ff */
[----:B------:R-:W-:Y:S02]  /*2300*/  IMAD R37, R66, R40, RZ ;  /* 0x0000002842257224 */ /* 0x000fe400078e02ff */
[----:B------:R-:W-:-:S04]  /*2310*/  IMAD.WIDE.U32 R58, R35, R77, R64 ;  /* 0x0000004d233a7225 */ /* 0x000fc800078e0040 */
[----:B------:R-:W-:Y:S01]  /*2320*/  IMAD.IADD R63, R63, 0x1, R46 ;  /* 0x000000013f3f7824 */ /* 0x000fe200078e022e */
[----:B------:R-:W-:Y:S01]  /*2330*/  IADD3 R65, PT, PT, R45, R59, RZ ;  /* 0x0000003b2d417210 */ /* 0x000fe20007ffe0ff */
[----:B------:R-:W-:Y:S02]  /*2340*/  IMAD.X R55, RZ, RZ, RZ, P0 ;  /* 0x000000ffff377224 */ /* 0x000fe400000e06ff */
[----:B------:R-:W-:Y:S01]  /*2350*/  IMAD.X R61, RZ, RZ, RZ, P1 ;  /* 0x000000ffff3d7224 */ /* 0x000fe200008e06ff */
[----:B------:R-:W-:Y:S01]  /*2360*/  IADD3 R62, P3, PT, R50, R63, RZ ;  /* 0x0000003f323e7210 */ /* 0x000fe20007f7e0ff */
[----:B------:R-:W-:Y:S01]  /*2370*/  IMAD.HI.U32 R67, R37, R74, R66 ;  /* 0x0000004a25437227 */ /* 0x000fe200078e0042 */
[----:B------:R-:W-:-:S03]  /*2380*/  IADD3 R66, P0, PT, R39, R58, RZ ;  /* 0x0000003a27427210 */ /* 0x000fc60007f1e0ff */
[----:B------:R-:W-:-:S04]  /*2390*/  IMAD.WIDE.U32 R58, R2, R0, R54 ;  /* 0x00000000023a7225 */ /* 0x000fc800078e0036 */
[----:B------:R-:W-:-:S04]  /*23a0*/  IMAD.WIDE.U32 R60, R2, R3, R60 ;  /* 0x00000003023c7225 */ /* 0x000fc800078e003c */
[----:B------:R-:W-:Y:S01]  /*23b0*/  IMAD.IADD R39, R42, 0x1, R67 ;  /* 0x000000012a277824 */ /* 0x000fe200078e0243 */
[----:B------:R-:W-:Y:S01]  /*23c0*/  IADD3.X R67, PT, PT, RZ, RZ, RZ, P0, !PT ;  /* 0x000000ffff437210 */ /* 0x000fe200007fe4ff */
[----:B------:R-:W-:Y:S01]  /*23d0*/  IMAD.X R63, RZ, RZ, RZ, P3 ;  /* 0x000000ffff3f7224 */ /* 0x000fe200018e06ff */
[----:B------:R-:W-:Y:S01]  /*23e0*/  IADD3 R54, P0, PT, R58, R61, RZ ;  /* 0x0000003d3a367210 */ /* 0x000fe20007f1e0ff */
[----:B------:R-:W-:Y:S02]  /*23f0*/  IMAD.X R57, RZ, RZ, RZ, P2 ;  /* 0x000000ffff397224 */ /* 0x000fe400010e06ff */
[----:B------:R-:W-:-:S04]  /*2400*/  IMAD.WIDE.U32 R62, R32, R79, R62 ;  /* 0x0000004f203e7225 */ /* 0x000fc800078e003e */
[----:B------:R-:W-:Y:S01]  /*2410*/  IMAD.X R55, RZ, RZ, RZ, P0 ;  /* 0x000000ffff377224 */ /* 0x000fe200000e06ff */
[----:B------:R-:W-:Y:S01]  /*2420*/  IADD3 R64, P0, PT, R65, R62, RZ ;  /* 0x0000003e41407210 */ /* 0x000fe20007f1e0ff */
[----:B------:R-:W-:-:S03]  /*2430*/  IMAD.WIDE.U32 R66, R41, R76, R66 ;  /* 0x0000004c29427225 */ /* 0x000fc600078e0042 */
[----:B------:R-:W-:Y:S01]  /*2440*/  IADD3.X R65, PT, PT, RZ, RZ, RZ, P0, !PT ;  /* 0x000000ffff417210 */ /* 0x000fe200007fe4ff */
[----:B------:R-:W-:Y:S01]  /*2450*/  IMAD.WIDE.U32 R54, R3, R3, R54 ;  /* 0x0000000303367225 */ /* 0x000fe200078e0036 */
[----:B------:R-:W-:Y:S02]  /*2460*/  IADD3 R62, P2, PT, R39, R66, RZ ;  /* 0x00000042273e7210 */ /* 0x000fe40007f5e0ff */
[----:B------:R-:W-:Y:S01]  /*2470*/  IADD3 R67, PT, PT, R44, R67, RZ ;  /* 0x000000432c437210 */ /* 0x000fe20007ffe0ff */
[----:B------:R-:W-:Y:S01]  /*2480*/  IMAD.WIDE.U32 R50, R4, R0, R56 ;  /* 0x0000000004327225 */ /* 0x000fe200078e0038 */
[----:B------:R-:W-:-:S03]  /*2490*/  IADD3 R34, P0, PT, R59, R55, RZ ;  /* 0x000000373b227210 */ /* 0x000fc60007f1e0ff */
[----:B------:R-:W-:Y:S01]  /*24a0*/  IMAD.IADD R59, R63, 0x1, R47 ;  /* 0x000000013f3b7824 */ /* 0x000fe200078e022f */
[----:B------:R-:W-:Y:S01]  /*24b0*/  IADD3 R56, P1, PT, R60, R51, RZ ;  /* 0x000000333c387210 */ /* 0x000fe20007f3e0ff */
[----:B------:R-:W-:Y:S02]  /*24c0*/  IMAD.X R63, RZ, RZ, RZ, P2 ;  /* 0x000000ffff3f7224 */ /* 0x000fe400010e06ff */
[----:B------:R-:W-:Y:S01]  /*24d0*/  IMAD.WIDE.U32 R60, R35, R78, R64 ;  /* 0x0000004e233c7225 */ /* 0x000fe200078e0040 */
[----:B------:R-:W-:Y:S02]  /*24e0*/  IADD3 R58, P2, PT, R48, R59, RZ ;  /* 0x0000003b303a7210 */ /* 0x000fe40007f5e0ff */
[----:B------:R-:W-:Y:S01]  /*24f0*/  MOV R48, RZ ;  /* 0x000000ff00307202 */ /* 0x000fe20000000f00 */
[----:B------:R-:W-:Y:S01]  /*2500*/  IMAD.WIDE.U32 R64, R37, R75, R62 ;  /* 0x0000004b25407225 */ /* 0x000fe200078e003e */
[----:B------:R-:W-:Y:S02]  /*2510*/  IADD3 R62, P3, PT, R67, R60, RZ ;  /* 0x0000003c433e7210 */ /* 0x000fe40007f7e0ff */
[----:B------:R-:W-:Y:S01]  /*2520*/  IADD3.X R57, PT, PT, RZ, RZ, RZ, P1, !PT ;  /* 0x000000ffff397210 */ /* 0x000fe20000ffe4ff */
[----:B------:R-:W-:-:S02]  /*2530*/  IMAD.X R59, RZ, RZ, RZ, P2 ;  /* 0x000000ffff3b7224 */ /* 0x000fc400010e06ff */
[----:B------:R-:W-:Y:S02]  /*2540*/  IMAD.X R63, RZ, RZ, RZ, P3 ;  /* 0x000000ffff3f7224 */ /* 0x000fe400018e06ff */
[----:B------:R-:W-:Y:S02]  /*2550*/  IMAD.IADD R61, R46, 0x1, R61 ;  /* 0x000000012e3d7824 */ /* 0x000fe400078e023d */
[----:B---3--:R-:W-:-:S04]  /*2560*/  IMAD.WIDE.U32 R58, R32, R80, R58 ;  /* 0x00000050203a7225 */ /* 0x008fc800078e003a */
[----:B------:R-:W-:Y:S02]  /*2570*/  IMAD.IADD R49, R43, 0x1, R65 ;  /* 0x000000012b317824 */ /* 0x000fe400078e0241 */
[----:B------:R-:W-:Y:S02]  /*2580*/  HFMA2 R65, -RZ, RZ, 0, 0 ;  /* 0x00000000ff417431 */ /* 0x000fe400000001ff */
[----:B------:R-:W-:Y:S01]  /*2590*/  IMAD.WIDE.U32 R62, R41, R77, R62 ;  /* 0x0000004d293e7225 */ /* 0x000fe200078e003e */
[----:B------:R-:W-:-:S03]  /*25a0*/  IADD3 R60, P2, PT, R61, R58, RZ ;  /* 0x0000003a3d3c7210 */ /* 0x000fc60007f5e0ff */
[----:B------:R-:W-:Y:S01]  /*25b0*/  IMAD R39, R64, R40, RZ ;  /* 0x0000002840277224 */ /* 0x000fe200078e02ff */
[----:B------:R-:W-:Y:S01]  /*25c0*/  IADD3 R62, P3, PT, R49, R62, RZ ;  /* 0x0000003e313e7210 */ /* 0x000fe20007f7e0ff */
[----:B------:R-:W-:Y:S02]  /*25d0*/  IMAD.IADD R59, R59, 0x1, R48 ;  /* 0x000000013b3b7824 */ /* 0x000fe400078e0230 */
[----:B------:R-:W-:Y:S02]  /*25e0*/  IMAD.X R61, RZ, RZ, RZ, P2 ;  /* 0x000000ffff3d7224 */ /* 0x000fe400010e06ff */
[----:B------:R-:W-:Y:S01]  /*25f0*/  IMAD.IADD R51, R45, 0x1, R63 ;  /* 0x000000012d337824 */ /* 0x000fe200078e023f */
[----:B------:R-:W-:Y:S01]  /*2600*/  IADD3 R58, P2, PT, R52, R59, RZ ;  /* 0x0000003b343a7210 */ /* 0x000fe20007f5e0ff */
[----:B------:R-:W-:-:S04]  /*2610*/  IMAD.HI.U32 R65, R39, R74, R64 ;  /* 0x0000004a27417227 */ /* 0x000fc800078e0040 */
[----:B------:R-:W-:Y:S01]  /*2620*/  IMAD.X R63, RZ, RZ, RZ, P3 ;  /* 0x000000ffff3f7224 */ /* 0x000fe200018e06ff */
[----:B------:R-:W-:Y:S01]  /*2630*/  IADD3 R49, PT, PT, R42, R65, RZ ;  /* 0x000000412a317210 */ /* 0x000fe20007ffe0ff */
[----:B------:R-:W-:-:S04]  /*2640*/  IMAD.WIDE.U32 R60, R35, R79, R60 ;  /* 0x0000004f233c7225 */ /* 0x000fc800078e003c */
[----:B------:R-:W-:Y:S01]  /*2650*/  IMAD.WIDE.U32 R62, R37, R76, R62 ;  /* 0x0000004c253e7225 */ /* 0x000fe200078e003e */
[----:B------:R-:W-:Y:S02]  /*2660*/  IADD3 R60, P3, PT, R51, R60, RZ ;  /* 0x0000003c333c7210 */ /* 0x000fe40007f7e0ff */
[----:B------:R-:W-:Y:S01]  /*2670*/  IADD3 R55, PT, PT, R47, R61, RZ ;  /* 0x0000003d2f377210 */ /* 0x000fe20007ffe0ff */
[----:B------:R-:W-:Y:S01]  /*2680*/  IMAD.X R59, RZ, RZ, RZ, P2 ;  /* 0x000000ffff3b7224 */ /* 0x000fe200010e06ff */
[----:B------:R-:W-:Y:S01]  /*2690*/  IADD3 R62, P2, PT, R49, R62, RZ ;  /* 0x0000003e313e7210 */ /* 0x000fe20007f5e0ff */
[----:B------:R-:W-:-:S04]  /*26a0*/  IMAD.WIDE.U32 R56, R5, R0, R56 ;  /* 0x0000000005387225 */ /* 0x000fc800078e0038 */
[----:B------:R-:W-:Y:S01]  /*26b0*/  IMAD.WIDE.U32 R58, R32, R81, R58 ;  /* 0x00000051203a7225 */ /* 0x000fe200078e003a */
[----:B------:R-:W-:-:S03]  /*26c0*/  IADD3 R52, P1, PT, R54, R57, RZ ;  /* 0x0000003936347210 */ /* 0x000fc60007f3e0ff */
[----:B------:R-:W-:Y:S02]  /*26d0*/  IMAD.X R61, RZ, RZ, RZ, P3 ;  /* 0x000000ffff3d7224 */ /* 0x000fe400018e06ff */
[----:B------:R-:W-:Y:S01]  /*26e0*/  IMAD.IADD R51, R44, 0x1, R63 ;  /* 0x000000012c337824 */ /* 0x000fe200078e023f */
[----:B------:R-:W-:Y:S01]  /*26f0*/  IADD3.X R63, PT, PT, RZ, RZ, RZ, P2, !PT ;  /* 0x000000ffff3f7210 */ /* 0x000fe200017fe4ff */
[----:B------:R-:W-:Y:S01]  /*2700*/  IMAD.MOV.U32 R49, RZ, RZ, RZ ;  /* 0x000000ffff317224 */ /* 0x000fe200078e00ff */
[----:B------:R-:W-:Y:S01]  /*2710*/  IADD3 R54, P2, PT, R55, R58, RZ ;  /* 0x0000003a37367210 */ /* 0x000fe20007f5e0ff */
[----:B------:R-:W-:-:S03]  /*2720*/  IMAD.WIDE.U32 R60, R41, R78, R60 ;  /* 0x0000004e293c7225 */ /* 0x000fc600078e003c */
[----:B------:R-:W-:Y:S01]  /*2730*/  IADD3.X R55, PT, PT, RZ, RZ, RZ, P2, !PT ;  /* 0x000000ffff377210 */ /* 0x000fe200017fe4ff */
[----:B------:R-:W-:Y:S01]  /*2740*/  IMAD.IADD R57, R59, 0x1, R49 ;  /* 0x000000013b397824 */ /* 0x000fe200078e0231 */
[----:B------:R-:W-:Y:S01]  /*2750*/  IADD3 R60, P3, PT, R51, R60, RZ ;  /* 0x0000003c333c7210 */ /* 0x000fe20007f7e0ff */
[----:B------:R-:W-:-:S03]  /*2760*/  IMAD.WIDE.U32 R58, R39, R75, R62 ;  /* 0x0000004b273a7225 */ /* 0x000fc600078e003e */
[----:B------:R-:W-:Y:S01]  /*2770*/  IADD3 R57, P2, PT, R36, R57, RZ ;  /* 0x0000003924397210 */ /* 0x000fe20007f5e0ff */
[----:B------:R-:W-:Y:S01]  /*2780*/  IMAD.IADD R51, R43, 0x1, R59 ;  /* 0x000000012b337824 */ /* 0x000fe200078e023b */
[----:B------:R-:W-:Y:S01]  /*2790*/  MOV R59, RZ ;  /* 0x000000ff003b7202 */ /* 0x000fe20000000f00 */
[----:B------:R-:W-:Y:S02]  /*27a0*/  IMAD.IADD R53, R46, 0x1, R61 ;  /* 0x000000012e357824 */ /* 0x000fe400078e023d */
[----:B------:R-:W-:Y:S02]  /*27b0*/  IMAD R32, R58, R40, RZ ;  /* 0x000000283a207224 */ /* 0x000fe400078e02ff */
[----:B------:R-:W-:-:S04]  /*27c0*/  IMAD.WIDE.U32 R54, R35, R80, R54 ;  /* 0x0000005023367225 */ /* 0x000fc800078e0036 */
[----:B------:R-:W-:Y:S02]  /*27d0*/  IMAD.X R61, RZ, RZ, RZ, P3 ;  /* 0x000000ffff3d7224 */ /* 0x000fe400018e06ff */
[----:B------:R-:W-:Y:S01]  /*27e0*/  IMAD.HI.U32 R65, R32, R74, R58 ;  /* 0x0000004a20417227 */ /* 0x000fe200078e003a */
[----:B------:R-:W-:-:S03]  /*27f0*/  IADD3 R58, P3, PT, R53, R54, RZ ;  /* 0x00000036353a7210 */ /* 0x000fc60007f7e0ff */
[----:B------:R-:W-:Y:S01]  /*2800*/  IMAD.WIDE.U32 R60, R37, R77, R60 ;  /* 0x0000004d253c7225 */ /* 0x000fe200078e003c */
[----:B------:R-:W-:-:S03]  /*2810*/  IADD3.X R59, PT, PT, RZ, RZ, RZ, P3, !PT ;  /* 0x000000ffff3b7210 */ /* 0x000fc60001ffe4ff */
[----:B------:R-:W-:Y:S01]  /*2820*/  IMAD.IADD R54, R48, 0x1, R55 ;  /* 0x0000000130367824 */ /* 0x000fe200078e0237 */
[----:B------:R-:W-:Y:S01]  /*2830*/  IADD3 R60, P4, PT, R51, R60, RZ ;  /* 0x0000003c333c7210 */ /* 0x000fe20007f9e0ff */
[----:B------:R-:W-:Y:S02]  /*2840*/  IMAD.X R53, RZ, RZ, RZ, P2 ;  /* 0x000000ffff357224 */ /* 0x000fe400010e06ff */
[----:B------:R-:W-:Y:S01]  /*2850*/  IMAD.IADD R63, R45, 0x1, R61 ;  /* 0x000000012d3f7824 */ /* 0x000fe200078e023d */
[----:B------:R-:W-:Y:S01]  /*2860*/  IADD3 R54, P2, PT, R54, R57, RZ ;  /* 0x0000003936367210 */ /* 0x000fe20007f5e0ff */
[----:B------:R-:W-:Y:S01]  /*2870*/  IMAD.X R61, RZ, RZ, RZ, P4 ;  /* 0x000000ffff3d7224 */ /* 0x000fe200020e06ff */
[----:B------:R-:W-:Y:S01]  /*2880*/  IADD3 R57, P3, PT, R38, R53, RZ ;  /* 0x0000003526397210 */ /* 0x000fe20007f7e0ff */
[----:B------:R-:W-:Y:S01]  /*2890*/  IMAD.WIDE.U32 R58, R41, R79, R58 ;  /* 0x0000004f293a7225 */ /* 0x000fe200078e003a */
[----:B------:R-:W-:-:S03]  /*28a0*/  IADD3.X R55, PT, PT, RZ, RZ, RZ, P2, !PT ;  /* 0x000000ffff377210 */ /* 0x000fc600017fe4ff */
[----:B------:R-:W-:Y:S01]  /*28b0*/  IMAD.IADD R51, R42, 0x1, R65 ;  /* 0x000000012a337824 */ /* 0x000fe200078e0241 */
[----:B------:R-:W-:Y:S01]  /*28c0*/  IADD3 R62, P4, PT, R63, R58, RZ ;  /* 0x0000003a3f3e7210 */ /* 0x000fe20007f9e0ff */
[----:B------:R-:W-:-:S03]  /*28d0*/  IMAD.WIDE.U32 R60, R39, R76, R60 ;  /* 0x0000004c273c7225 */ /* 0x000fc600078e003c */
[----:B------:R-:W-:Y:S01]  /*28e0*/  IADD3.X R63, PT, PT, RZ, RZ, RZ, P4, !PT ;  /* 0x000000ffff3f7210 */ /* 0x000fe200027fe4ff */
[----:B------:R-:W-:Y:S01]  /*28f0*/  IMAD.WIDE.U32 R54, R35, R81, R54 ;  /* 0x0000005123367225 */ /* 0x000fe200078e0036 */
[----:B------:R-:W-:-:S03]  /*2900*/  IADD3 R58, P2, PT, R51, R60, RZ ;  /* 0x0000003c333a7210 */ /* 0x000fc60007f5e0ff */
[----:B------:R-:W-:Y:S01]  /*2910*/  IMAD.IADD R59, R47, 0x1, R59 ;  /* 0x000000012f3b7824 */ /* 0x000fe200078e023b */
[----:B------:R-:W-:Y:S01]  /*2920*/  IADD3 R36, PT, PT, R49, R55, RZ ;  /* 0x0000003731247210 */ /* 0x000fe20007ffe0ff */
[----:B------:R-:W-:Y:S02]  /*2930*/  IMAD.IADD R35, R44, 0x1, R61 ;  /* 0x000000012c237824 */ /* 0x000fe400078e023d */
[----:B------:R-:W-:Y:S01]  /*2940*/  IMAD.X R53, RZ, RZ, RZ, P3 ;  /* 0x000000ffff357224 */ /* 0x000fe200018e06ff */
[----:B------:R-:W-:Y:S01]  /*2950*/  IADD3 R60, P4, PT, R59, R54, RZ ;  /* 0x000000363b3c7210 */ /* 0x000fe20007f9e0ff */
[----:B------:R-:W-:-:S03]  /*2960*/  IMAD.WIDE.U32 R54, R37, R78, R62 ;  /* 0x0000004e25367225 */ /* 0x000fc600078e003e */
[----:B------:R-:W-:Y:S01]  /*2970*/  IADD3 R53, P3, PT, R50, R53, RZ ;  /* 0x0000003532357210 */ /* 0x000fe20007f7e0ff */
[----:B------:R-:W-:Y:S01]  /*2980*/  IMAD.X R61, RZ, RZ, RZ, P4 ;  /* 0x000000ffff3d7224 */ /* 0x000fe200020e06ff */
[----:B------:R-:W-:Y:S01]  /*2990*/  IADD3 R36, P4, PT, R36, R57, RZ ;  /* 0x0000003924247210 */ /* 0x000fe20007f9e0ff */
[----:B------:R-:W-:Y:S01]  /*29a0*/  IMAD.X R59, RZ, RZ, RZ, P2 ;  /* 0x000000ffff3b7224 */ /* 0x000fe200010e06ff */
[----:B------:R-:W-:Y:S01]  /*29b0*/  IADD3 R54, P2, PT, R35, R54, RZ ;  /* 0x0000003623367210 */ /* 0x000fe20007f5e0ff */
[----:B------:R-:W-:Y:S01]  /*29c0*/  IMAD.WIDE.U32 R50, R41, R80, R60 ;  /* 0x0000005029327225 */ /* 0x000fe200078e003c */
[----:B------:R-:W-:-:S03]  /*29d0*/  IADD3 R55, PT, PT, R46, R55, RZ ;  /* 0x000000372e377210 */ /* 0x000fc60007ffe0ff */
[----:B------:R-:W-:Y:S01]  /*29e0*/  IMAD.X R38, RZ, RZ, RZ, P4 ;  /* 0x000000ffff267224 */ /* 0x000fe200020e06ff */
[----:B------:R-:W-:Y:S01]  /*29f0*/  IADD3 R57, PT, PT, R48, R51, RZ ;  /* 0x0000003330397210 */ /* 0x000fe20007ffe0ff */
[----:B------:R-:W-:Y:S02]  /*2a00*/  IMAD.X R35, RZ, RZ, RZ, P3 ;  /* 0x000000ffff237224 */ /* 0x000fe400018e06ff */
[----:B------:R-:W-:Y:S01]  /*2a10*/  IMAD.WIDE.U32 R60, R32, R75, R58 ;  /* 0x0000004b203c7225 */ /* 0x000fe200078e003a */
[----:B------:R-:W-:Y:S02]  /*2a20*/  IADD3 R38, P5, PT, R38, R53, RZ ;  /* 0x0000003526267210 */ /* 0x000fe40007fbe0ff */
[----:B------:R-:W-:Y:S01]  /*2a30*/  IADD3 R58, P4, PT, R55, R50, RZ ;  /* 0x00000032373a7210 */ /* 0x000fe20007f9e0ff */
[----:B------:R-:W-:Y:S01]  /*2a40*/  IMAD.IADD R51, R43, 0x1, R61 ;  /* 0x000000012b337824 */ /* 0x000fe200078e023d */
[----:B------:R-:W-:Y:S01]  /*2a50*/  IADD3 R62, P3, PT, R56, R35, RZ ;  /* 0x00000023383e7210 */ /* 0x000fe20007f7e0ff */
[----:B------:R-:W-:Y:S01]  /*2a60*/  IMAD.X R63, RZ, RZ, RZ, P5 ;  /* 0x000000ffff3f7224 */ /* 0x000fe200028e06ff */
[----:B------:R-:W-:Y:S01]  /*2a70*/  IADD3.X R55, PT, PT, RZ, RZ, RZ, P2, !PT ;  /* 0x000000ffff377210 */ /* 0x000fe200017fe4ff */
[----:B------:R-:W-:Y:S01]  /*2a80*/  IMAD R50, R60, R40, RZ ;  /* 0x000000283c327224 */ /* 0x000fe200078e02ff */
[----:B------:R-:W-:Y:S01]  /*2a90*/  IADD3 R56, P5, PT, R57, R36, RZ ;  /* 0x0000002439387210 */ /* 0x000fe20007fbe0ff */
[----:B------:R-:W-:Y:S01]  /*2aa0*/  IMAD.MOV.U32 R61, RZ, RZ, RZ ;  /* 0x000000ffff3d7224 */ /* 0x000fe200078e00ff */
[----:B------:R-:W-:Y:S01]  /*2ab0*/  IADD3.X R35, PT, PT, RZ, RZ, RZ, P0, !PT ;  /* 0x000000ffff237210 */ /* 0x000fe200007fe4ff */
[----:B------:R-:W-:Y:S01]  /*2ac0*/  IMAD.WIDE.U32 R54, R39, R77, R54 ;  /* 0x0000004d27367225 */ /* 0x000fe200078e0036 */
[----:B------:R-:W-:-:S03]  /*2ad0*/  IADD3 R63, P2, PT, R63, R62, RZ ;  /* 0x0000003e3f3f7210 */ /* 0x000fc60007f5e0ff */
[----:B------:R-:W-:Y:S01]  /*2ae0*/  IMAD.X R59, RZ, RZ, RZ, P4 ;  /* 0x000000ffff3b7224 */ /* 0x000fe200020e06ff */
[----:B------:R-:W-:Y:S01]  /*2af0*/  IADD3 R55, PT, PT, R45, R55, RZ ;  /* 0x000000372d377210 */ /* 0x000fe20007ffe0ff */
[----:B------:R-:W-:Y:S02]  /*2b00*/  IMAD.X R53, RZ, RZ, RZ, P1 ;  /* 0x000000ffff357224 */ /* 0x000fe400008e06ff */
[----:B------:R-:W-:Y:S01]  /*2b10*/  IMAD.X R57, RZ, RZ, RZ, P5 ;  /* 0x000000ffff397224 */ /* 0x000fe200028e06ff */
[----:B------:R-:W-:Y:S01]  /*2b20*/  IADD3 R54, P5, PT, R51, R54, RZ ;  /* 0x0000003633367210 */ /* 0x000fe20007fbe0ff */
[----:B------:R-:W-:-:S04]  /*2b30*/  IMAD.HI.U32 R65, R50, R74, R60 ;  /* 0x0000004a32417227 */ /* 0x000fc800078e003c */
[----:B------:R-:W-:-:S04]  /*2b40*/  IMAD.WIDE.U32 R60, R37, R79, R58 ;  /* 0x0000004f253c7225 */ /* 0x000fc800078e003a */
[----:B------:R-:W-:-:S04]  /*2b50*/  IMAD.WIDE.U32 R34, R3, R0, R34 ;  /* 0x0000000003227225 */ /* 0x000fc800078e0022 */
[----:B------:R-:W-:-:S04]  /*2b60*/  IMAD.WIDE.U32 R58, R2, R0, R52 ;  /* 0x00000000023a7225 */ /* 0x000fc800078e0034 */
[----:B------:R-:W-:Y:S01]  /*2b70*/  IMAD.WIDE.U32 R56, R41, R81, R56 ;  /* 0x0000005129387225 */ /* 0x000fe200078e0038 */
[----:B------:R-:W-:Y:S02]  /*2b80*/  IADD3 R36, P0, PT, R34, R59, RZ ;  /* 0x0000003b22247210 */ /* 0x000fe40007f1e0ff */
[----:B------:R-:W-:Y:S01]  /*2b90*/  IADD3.X R34, PT, PT, RZ, RZ, RZ, P2, !PT ;  /* 0x000000ffff227210 */ /* 0x000fe200017fe4ff */
[----:B------:R-:W-:Y:S01]  /*2ba0*/  IMAD.X R41, RZ, RZ, RZ, P3 ;  /* 0x000000ffff297224 */ /* 0x000fe200018e06ff */
[----:B------:R-:W-:Y:S01]  /*2bb0*/  IADD3 R52, P3, PT, R55, R60, RZ ;  /* 0x0000003c37347210 */ /* 0x000fe20007f7e0ff */
[----:B------:R-:W-:Y:S02]  /*2bc0*/  IMAD.IADD R61, R47, 0x1, R61 ;  /* 0x000000012f3d7824 */ /* 0x000fe400078e023d */
[----:B------:R-:W-:Y:S01]  /*2bd0*/  IMAD.IADD R51, R49, 0x1, R57 ;  /* 0x0000000131337824 */ /* 0x000fe200078e0239 */
[----:B------:R-:W-:Y:S01]  /*2be0*/  IADD3 R59, P1, PT, R58, R41, RZ ;  /* 0x000000293a3b7210 */ /* 0x000fe20007f3e0ff */
[----:B------:R-:W-:Y:S01]  /*2bf0*/  IMAD.X R55, RZ, RZ, RZ, P5 ;  /* 0x000000ffff377224 */ /* 0x000fe200028e06ff */
[----:B------:R-:W-:Y:S01]  /*2c00*/  IADD3.X R53, PT, PT, RZ, RZ, RZ, P3, !PT ;  /* 0x000000ffff357210 */ /* 0x000fe20001ffe4ff */
[----:B------:R-:W-:Y:S01]  /*2c10*/  IMAD.IADD R41, R42, 0x1, R65 ;  /* 0x000000012a297824 */ /* 0x000fe200078e0241 */
[----:B------:R-:W-:-:S02]  /*2c20*/  IADD3 R56, P4, PT, R61, R56, RZ ;  /* 0x000000383d387210 */ /* 0x000fc40007f9e0ff */
[----:B------:R-:W-:Y:S02]  /*2c30*/  IADD3 R51, P3, PT, R51, R38, RZ ;  /* 0x0000002633337210 */ /* 0x000fe40007f7e0ff */
[----:B------:R-:W-:Y:S01]  /*2c40*/  IADD3 R61, P2, PT, R34, R59, RZ ;  /* 0x0000003b223d7210 */ /* 0x000fe20007f5e0ff */
[----:B------:R-:W-:Y:S01]  /*2c50*/  IMAD.WIDE.U32 R58, R32, R76, R54 ;  /* 0x0000004c203a7225 */ /* 0x000fe200078e0036 */
[----:B------:R-:W-:-:S03]  /*2c60*/  IADD3.X R38, PT, PT, RZ, RZ, RZ, P3, !PT ;  /* 0x000000ffff267210 */ /* 0x000fc60001ffe4ff */
[----:B------:R-:W-:Y:S01]  /*2c70*/  IMAD.X R57, RZ, RZ, RZ, P4 ;  /* 0x000000ffff397224 */ /* 0x000fe200020e06ff */
[----:B------:R-:W-:Y:S01]  /*2c80*/  IADD3 R38, P4, PT, R38, R63, RZ ;  /* 0x0000003f26267210 */ /* 0x000fe20007f9e0ff */
[----:B------:R-:W-:Y:S01]  /*2c90*/  IMAD.WIDE.U32 R54, R39, R78, R52 ;  /* 0x0000004e27367225 */ /* 0x000fe200078e0034 */
[----:B------:R-:W-:Y:S02]  /*2ca0*/  IADD3 R52, P5, PT, R41, R58, RZ ;  /* 0x0000003a29347210 */ /* 0x000fe40007fbe0ff */
[----:B------:R-:W-:Y:S01]  /*2cb0*/  IADD3.X R34, PT, PT, RZ, RZ, RZ, P4, !PT ;  /* 0x000000ffff227210 */ /* 0x000fe200027fe4ff */
[----:B------:R-:W-:Y:S02]  /*2cc0*/  IMAD.IADD R59, R44, 0x1, R59 ;  /* 0x000000012c3b7824 */ /* 0x000fe400078e023b */
[----:B------:R-:W-:Y:S01]  /*2cd0*/  IMAD.WIDE.U32 R56, R37, R80, R56 ;  /* 0x0000005025387225 */ /* 0x000fe200078e0038 */
[----:B------:R-:W-:Y:S02]  /*2ce0*/  IADD3 R34, P4, PT, R34, R61, RZ ;  /* 0x0000003d22227210 */ /* 0x000fe40007f9e0ff */
[----:B------:R-:W-:Y:S01]  /*2cf0*/  IADD3 R58, P3, PT, R59, R54, RZ ;  /* 0x000000363b3a7210 */ /* 0x000fe20007f7e0ff */
[----:B------:R-:W-:-:S02]  /*2d00*/  IMAD.IADD R55, R46, 0x1, R55 ;  /* 0x000000012e377824 */ /* 0x000fc400078e0237 */
[----:B------:R-:W-:Y:S01]  /*2d10*/  IMAD.X R53, RZ, RZ, RZ, P5 ;  /* 0x000000ffff357224 */ /* 0x000fe200028e06ff */
[----:B------:R-:W-:Y:S01]  /*2d20*/  IADD3.X R59, PT, PT, RZ, RZ, RZ, P3, !PT ;  /* 0x000000ffff3b7210 */ /* 0x000fe20001ffe4ff */
[----:B------:R-:W-:Y:S01]  /*2d30*/  IMAD.IADD R54, R48, 0x1, R57 ;  /* 0x0000000130367824 */ /* 0x000fe200078e0239 */
[----:B------:R-:W-:Y:S01]  /*2d40*/  IADD3 R56, P5, PT, R55, R56, RZ ;  /* 0x0000003837387210 */ /* 0x000fe20007fbe0ff */
[----:B------:R-:W-:-:S03]  /*2d50*/  IMAD.WIDE.U32 R60, R50, R75, R52 ;  /* 0x0000004b323c7225 */ /* 0x000fc600078e0034 */
[----:B------:R-:W-:Y:S01]  /*2d60*/  IADD3 R54, P3, PT, R54, R51, RZ ;  /* 0x0000003336367210 */ /* 0x000fe20007f7e0ff */
[----:B------:R-:W-:Y:S01]  /*2d70*/  IMAD.X R57, RZ, RZ, RZ, P5 ;  /* 0x000000ffff397224 */ /* 0x000fe200028e06ff */
[----:B------:R-:W-:Y:S01]  /*2d80*/  IADD3 R41, PT, PT, R43, R61, RZ ;  /* 0x0000003d2b297210 */ /* 0x000fe20007ffe0ff */
[----:B------:R-:W-:-:S04]  /*2d90*/  IMAD.WIDE.U32 R52, R32, R77, R58 ;  /* 0x0000004d20347225 */ /* 0x000fc800078e003a */
[----:B------:R-:W-:Y:S02]  /*2da0*/  HFMA2 R61, -RZ, RZ, 0, 0 ;  /* 0x00000000ff3d7431 */ /* 0x000fe400000001ff */
[----:B------:R-:W-:Y:S01]  /*2db0*/  IMAD.X R55, RZ, RZ, RZ, P3 ;  /* 0x000000ffff377224 */ /* 0x000fe200018e06ff */
[----:B------:R-:W-:Y:S01]  /*2dc0*/  IADD3 R52, P3, PT, R41, R52, RZ ;  /* 0x0000003429347210 */ /* 0x000fe20007f7e0ff */
[----:B------:R-:W-:-:S04]  /*2dd0*/  IMAD.WIDE.U32 R56, R39, R79, R56 ;  /* 0x0000004f27387225 */ /* 0x000fc800078e0038 */
[----:B------:R-:W-:Y:S02]  /*2de0*/  IMAD.IADD R51, R45, 0x1, R53 ;  /* 0x000000012d337824 */ /* 0x000fe400078e0235 */
[----:B------:R-:W-:-:S03]  /*2df0*/  IMAD.WIDE.U32 R54, R37, R81, R54 ;  /* 0x0000005125367225 */ /* 0x000fc600078e0036 */
[----:B------:R-:W-:Y:S01]  /*2e00*/  IADD3 R56, P5, PT, R51, R56, RZ ;  /* 0x0000003833387210 */ /* 0x000fe20007fbe0ff */
[----:B------:R-:W-:Y:S02]  /*2e10*/  IMAD.IADD R57, R47, 0x1, R57 ;  /* 0x000000012f397824 */ /* 0x000fe400078e0239 */
[----:B------:R-:W-:Y:S02]  /*2e20*/  IMAD R41, R60, R40, RZ ;  /* 0x000000283c297224 */ /* 0x000fe400078e02ff */
[----:B------:R-:W-:Y:S01]  /*2e30*/  IMAD.X R53, RZ, RZ, RZ, P3 ;  /* 0x000000ffff357224 */ /* 0x000fe200018e06ff */
[----:B------:R-:W-:Y:S01]  /*2e40*/  IADD3 R54, P3, PT, R57, R54, RZ ;  /* 0x0000003639367210 */ /* 0x000fe20007f7e0ff */
[----:B------:R-:W-:Y:S01]  /*2e50*/  IMAD.HI.U32 R61, R41, R74, R60 ;  /* 0x0000004a293d7227 */ /* 0x000fe200078e003c */
[----:B------:R-:W-:-:S03]  /*2e60*/  IADD3.X R57, PT, PT, RZ, RZ, RZ, P5, !PT ;  /* 0x000000ffff397210 */ /* 0x000fc60002ffe4ff */
[----:B------:R-:W-:Y:S02]  /*2e70*/  IMAD.IADD R37, R49, 0x1, R55 ;  /* 0x0000000131257824 */ /* 0x000fe400078e0237 */
[----:B------:R-:W-:Y:S02]  /*2e80*/  IMAD.X R55, RZ, RZ, RZ, P3 ;  /* 0x000000ffff377224 */ /* 0x000fe400018e06ff */
[----:B------:R-:W-:Y:S01]  /*2e90*/  IMAD.WIDE.U32 R58, R50, R76, R52 ;  /* 0x0000004c323a7225 */ /* 0x000fe200078e0034 */
[----:B------:R-:W-:-:S03]  /*2ea0*/  IADD3 R37, P6, PT, R37, R38, RZ ;  /* 0x0000002625257210 */ /* 0x000fc60007fde0ff */
[----:B------:R-:W-:Y:S01]  /*2eb0*/  IMAD.WIDE.U32 R56, R32, R78, R56 ;  /* 0x0000004e20387225 */ /* 0x000fe200078e0038 */
[----:B------:R-:W-:-:S03]  /*2ec0*/  IADD3 R59, PT, PT, R44, R59, RZ ;  /* 0x0000003b2c3b7210 */ /* 0x000fc60007ffe0ff */
[----:B------:R-:W-:Y:S02]  /*2ed0*/  IMAD.IADD R61, R42, 0x1, R61 ;  /* 0x000000012a3d7824 */ /* 0x000fe400078e023d */
[----:B------:R-:W-:-:S03]  /*2ee0*/  IMAD.WIDE.U32 R52, R39, R80, R54 ;  /* 0x0000005027347225 */ /* 0x000fc600078e0036 */
[----:B------:R-:W-:Y:S01]  /*2ef0*/  IADD3 R60, P5, PT, R61, R58, RZ ;  /* 0x0000003a3d3c7210 */ /* 0x000fe20007fbe0ff */
[----:B------:R-:W-:Y:S01]  /*2f00*/  IMAD.IADD R57, R46, 0x1, R57 ;  /* 0x000000012e397824 */ /* 0x000fe200078e0239 */
[----:B------:R-:W-:Y:S01]  /*2f10*/  IADD3 R58, P3, PT, R59, R56, RZ ;  /* 0x000000383b3a7210 */ /* 0x000fe20007f7e0ff */
[----:B------:R-:W-:Y:S01]  /*2f20*/  IMAD.X R63, RZ, RZ, RZ, P6 ;  /* 0x000000ffff3f7224 */ /* 0x000fe200030e06ff */
[----:B------:R-:W-:Y:S01]  /*2f30*/  IADD3 R54, PT, PT, R48, R53, RZ ;  /* 0x0000003530367210 */ /* 0x000fe20007ffe0ff */
[----:B------:R-:W-:Y:S01]  /*2f40*/  IMAD.X R61, RZ, RZ, RZ, P5 ;  /* 0x000000ffff3d7224 */ /* 0x000fe200028e06ff */
[----:B------:R-:W-:Y:S01]  /*2f50*/  IADD3 R56, P6, PT, R57, R52, RZ ;  /* 0x0000003439387210 */ /* 0x000fe20007fde0ff */
[----:B------:R-:W-:Y:S01]  /*2f60*/  IMAD.X R59, RZ, RZ, RZ, P3 ;  /* 0x000000ffff3b7224 */ /* 0x000fe200018e06ff */
[----:B------:R-:W-:Y:S01]  /*2f70*/  IADD3 R54, P5, PT, R54, R37, RZ ;  /* 0x0000002536367210 */ /* 0x000fe20007fbe0ff */
[----:B------:R-:W-:Y:S01]  /*2f80*/  IMAD.WIDE.U32 R52, R41, R75, R60 ;  /* 0x0000004b29347225 */ /* 0x000fe200078e003c */
[----:B------:R-:W-:-:S02]  /*2f90*/  IADD3.X R57, PT, PT, RZ, RZ, RZ, P6, !PT ;  /* 0x000000ffff397210 */ /* 0x000fc400037fe4ff */
[----:B------:R-:W-:Y:S01]  /*2fa0*/  IADD3 R63, P3, PT, R63, R34, RZ ;  /* 0x000000223f3f7210 */ /* 0x000fe20007f7e0ff */
[----:B------:R-:W-:Y:S02]  /*2fb0*/  IMAD.X R55, RZ, RZ, RZ, P5 ;  /* 0x000000ffff377224 */ /* 0x000fe400028e06ff */
[----:B------:R-:W-:-:S04]  /*2fc0*/  IMAD.WIDE.U32 R58, R50, R77, R58 ;  /* 0x0000004d323a7225 */ /* 0x000fc800078e003a */
[----:B------:R-:W-:-:S04]  /*2fd0*/  IMAD.WIDE.U32 R56, R32, R79, R56 ;  /* 0x0000004f20387225 */ /* 0x000fc800078e0038 */
[----:B------:R-:W-:-:S04]  /*2fe0*/  IMAD.WIDE.U32 R38, R39, R81, R54 ;  /* 0x0000005127267225 */ /* 0x000fc800078e0036 */
[----:B------:R-:W-:Y:S01]  /*2ff0*/  IMAD.IADD R51, R43, 0x1, R53 ;  /* 0x000000012b337824 */ /* 0x000fe200078e0235 */
[----:B------:R-:W-:Y:S01]  /*3000*/  IADD3 R53, PT, PT, R45, R59, RZ ;  /* 0x0000003b2d357210 */ /* 0x000fe20007ffe0ff */
[----:B------:R-:W-:Y:S01]  /*3010*/  IMAD.IADD R55, R47, 0x1, R57 ;  /* 0x000000012f377824 */ /* 0x000fe200078e0239 */
[----:B------:R-:W-:Y:S01]  /*3020*/  IADD3 R34, PT, PT, R49, R39, RZ ;  /* 0x0000002731227210 */ /* 0x000fe20007ffe0ff */
[----:B------:R-:W-:Y:S01]  /*3030*/  IMAD.X R37, RZ, RZ, RZ, P0 ;  /* 0x000000ffff257224 */ /* 0x000fe200000e06ff */
[----:B------:R-:W-:Y:S01]  /*3040*/  IADD3 R58, P6, PT, R51, R58, RZ ;  /* 0x0000003a333a7210 */ /* 0x000fe20007fde0ff */
[----:B------:R-:W-:Y:S01]  /*3050*/  IMAD.X R51, RZ, RZ, RZ, P2 ;  /* 0x000000ffff337224 */ /* 0x000fe200010e06ff */
[----:B------:R-:W-:Y:S02]  /*3060*/  IADD3 R56, P5, PT, R53, R56, RZ ;  /* 0x0000003835387210 */ /* 0x000fe40007fbe0ff */
[----:B------:R-:W-:Y:S01]  /*3070*/  IADD3 R38, P0, PT, R55, R38, RZ ;  /* 0x0000002637267210 */ /* 0x000fe20007f1e0ff */
[----:B------:R-:W-:Y:S01]  /*3080*/  IMAD.WIDE.U32 R54, R3, R0, R36 ;  /* 0x0000000003367225 */ /* 0x000fe200078e0024 */
[----:B------:R-:W-:-:S02]  /*3090*/  IADD3.X R57, PT, PT, RZ, RZ, RZ, P5, !PT ;  /* 0x000000ffff397210 */ /* 0x000fc40002ffe4ff */
[----:B------:R-:W-:Y:S01]  /*30a0*/  IADD3.X R53, PT, PT, RZ, RZ, RZ, P4, !PT ;  /* 0x000000ffff357210 */ /* 0x000fe200027fe4ff */
[----:B------:R-:W-:Y:S02]  /*30b0*/  IMAD.X R37, RZ, RZ, RZ, P1 ;  /* 0x000000ffff257224 */ /* 0x000fe400008e06ff */
[----:B------:R-:W-:Y:S01]  /*30c0*/  IMAD.X R59, RZ, RZ, RZ, P6 ;  /* 0x000000ffff3b7224 */ /* 0x000fe200030e06ff */
[----:B------:R-:W-:Y:S01]  /*30d0*/  IADD3 R34, P6, PT, R34, R63, RZ ;  /* 0x0000003f22227210 */ /* 0x000fe20007fde0ff */
[----:B------:R-:W-:Y:S01]  /*30e0*/  IMAD.X R39, RZ, RZ, RZ, P0 ;  /* 0x000000ffff277224 */ /* 0x000fe200000e06ff */
[----:B------:R-:W-:Y:S01]  /*30f0*/  IADD3 R54, P1, PT, R54, R37, RZ ;  /* 0x0000002536367210 */ /* 0x000fe20007f3e0ff */
[----:B------:R-:W-:-:S03]  /*3100*/  IMAD.WIDE.U32 R36, R41, R76, R58 ;  /* 0x0000004c29247225 */ /* 0x000fc600078e003a */
[----:B------:R-:W-:Y:S01]  /*3110*/  IADD3 R54, P0, PT, R51, R54, RZ ;  /* 0x0000003633367210 */ /* 0x000fe20007f1e0ff */
[----:B------:R-:W-:Y:S01]  /*3120*/  IMAD.WIDE.U32 R56, R50, R78, R56 ;  /* 0x0000004e32387225 */ /* 0x000fe200078e0038 */
[----:B------:R-:W-:-:S03]  /*3130*/  IADD3 R61, PT, PT, R44, R37, RZ ;  /* 0x000000252c3d7210 */ /* 0x000fc60007ffe0ff */
[----:B------:R-:W-:Y:S01]  /*3140*/  IMAD.WIDE.U32 R38, R32, R80, R38 ;  /* 0x0000005020267225 */ /* 0x000fe200078e0026 */
[----:B------:R-:W-:-:S03]  /*3150*/  IADD3 R60, P2, PT, R61, R56, RZ ;  /* 0x000000383d3c7210 */ /* 0x000fc60007f5e0ff */
[----:B------:R-:W-:Y:S02]  /*3160*/  IMAD.IADD R59, R46, 0x1, R57 ;  /* 0x000000012e3b7824 */ /* 0x000fe400078e0239 */
[----:B------:R-:W-:Y:S02]  /*3170*/  IMAD.IADD R57, R48, 0x1, R39 ;  /* 0x0000000130397824 */ /* 0x000fe400078e0227 */
[----:B------:R-:W-:Y:S01]  /*3180*/  IMAD.X R61, RZ, RZ, RZ, P2 ;  /* 0x000000ffff3d7224 */ /* 0x000fe200010e06ff */
[----:B------:R-:W-:Y:S02]  /*3190*/  IADD3 R58, P5, PT, R59, R38, RZ ;  /* 0x000000263b3a7210 */ /* 0x000fe40007fbe0ff */
[----:B------:R-:W-:Y:S01]  /*31a0*/  IADD3 R56, P4, PT, R57, R34, RZ ;  /* 0x0000002239387210 */ /* 0x000fe20007f9e0ff */
[----:B------:R-:W-:Y:S01]  /*31b0*/  IMAD.WIDE.U32 R38, R41, R77, R60 ;  /* 0x0000004d29267225 */ /* 0x000fe200078e003c */
[----:B------:R-:W-:Y:S02]  /*31c0*/  IADD3 R53, P2, PT, R53, R54, RZ ;  /* 0x0000003635357210 */ /* 0x000fe40007f5e0ff */
[----:B------:R-:W-:Y:S01]  /*31d0*/  IADD3.X R57, PT, PT, RZ, RZ, RZ, P4, !PT ;  /* 0x000000ffff397210 */ /* 0x000fe200027fe4ff */
[----:B------:R-:W-:-:S02]  /*31e0*/  IMAD.X R59, RZ, RZ, RZ, P5 ;  /* 0x000000ffff3b7224 */ /* 0x000fc400028e06ff */
[----:B------:R-:W-:Y:S02]  /*31f0*/  IMAD.IADD R51, R45, 0x1, R39 ;  /* 0x000000012d337824 */ /* 0x000fe400078e0227 */
[----:B------:R-:W-:-:S04]  /*3200*/  IMAD.WIDE.U32 R58, R50, R79, R58 ;  /* 0x0000004f323a7225 */ /* 0x000fc800078e003a */
[----:B------:R-:W-:Y:S01]  /*3210*/  IMAD.WIDE.U32 R56, R32, R81, R56 ;  /* 0x0000005120387225 */ /* 0x000fe200078e0038 */
[----:B------:R-:W-:Y:S02]  /*3220*/  IADD3 R59, PT, PT, R47, R59, RZ ;  /* 0x0000003b2f3b7210 */ /* 0x000fe40007ffe0ff */
[----:B------:R-:W-:Y:S01]  /*3230*/  IADD3 R34, P4, PT, R51, R58, RZ ;  /* 0x0000003a33227210 */ /* 0x000fe20007f9e0ff */
        /* <DEDUP_REMOVED lines=8> */
[----:B------:R-:W-:Y:S01]  /*32c0*/  IMAD.WIDE.U32 R34, R41, R78, R34 ;  /* 0x0000004e29227225 */ /* 0x000fe200078e0022 */
[----:B------:R-:W-:-:S03]  /*32d0*/  IADD3 R51, P4, PT, R51, R32, RZ ;  /* 0x0000002033337210 */ /* 0x000fc60007f9e0ff */
[----:B------:R-:W-:Y:S02]  /*32e0*/  IMAD.IADD R32, R49, 0x1, R57 ;  /* 0x0000000131207824 */ /* 0x000fe400078e0239 */
[----:B------:R-:W-:Y:S01]  /*32f0*/  IMAD.WIDE.U32 R56, R50, R80, R58 ;  /* 0x0000005032387225 */ /* 0x000fe200078e003a */
[----:B------:R-:W-:Y:S02]  /*3300*/  IADD3 R59, PT, PT, R46, R35, RZ ;  /* 0x000000232e3b7210 */ /* 0x000fe40007ffe0ff */
[----:B------:R-:W-:Y:S01]  /*3310*/  IADD3 R32, P5, PT, R32, R51, RZ ;  /* 0x0000003320207210 */ /* 0x000fe20007fbe0ff */
[----:B------:R-:W-:Y:S01]  /*3320*/  IMAD.X R55, RZ, RZ, RZ, P6 ;  /* 0x000000ffff377224 */ /* 0x000fe200030e06ff */
[----:B------:R-:W-:Y:S01]  /*3330*/  IADD3 R58, P6, PT, R59, R56, RZ ;  /* 0x000000383b3a7210 */ /* 0x000fe20007fde0ff */
[----:B------:R-:W-:Y:S02]  /*3340*/  IMAD.IADD R57, R48, 0x1, R57 ;  /* 0x0000000130397824 */ /* 0x000fe400078e0239 */
[----:B------:R-:W-:-:S04]  /*3350*/  IMAD.WIDE.U32 R54, R0, R0, R54 ;  /* 0x0000000000367225 */ /* 0x000fc800078e0036 */
[----:B------:R-:W-:Y:S01]  /*3360*/  IMAD.X R51, RZ, RZ, RZ, P1 ;  /* 0x000000ffff337224 */ /* 0x000fe200008e06ff */
[----:B------:R-:W-:Y:S01]  /*3370*/  IADD3 R56, P1, PT, R57, R32, RZ ;  /* 0x0000002039387210 */ /* 0x000fe20007f3e0ff */
[----:B------:R-:W-:Y:S01]  /*3380*/  IMAD.X R59, RZ, RZ, RZ, P6 ;  /* 0x000000ffff3b7224 */ /* 0x000fe200030e06ff */
[----:B------:R-:W-:Y:S02]  /*3390*/  IADD3.X R32, PT, PT, RZ, RZ, RZ, P0, !PT ;  /* 0x000000ffff207210 */ /* 0x000fe400007fe4ff */
[----:B------:R-:W-:Y:S01]  /*33a0*/  IADD3 R51, P0, PT, R54, R51, RZ ;  /* 0x0000003336337210 */ /* 0x000fe20007f1e0ff */
[----:B------:R-:W-:Y:S01]  /*33b0*/  IMAD.WIDE.U32 R58, R41, R79, R58 ;  /* 0x0000004f293a7225 */ /* 0x000fe200078e003a */
[----:B------:R-:W-:Y:S02]  /*33c0*/  IADD3.X R57, PT, PT, RZ, RZ, RZ, P1, !PT ;  /* 0x000000ffff397210 */ /* 0x000fe40000ffe4ff */
[----:B------:R-:W-:Y:S01]  /*33d0*/  IADD3 R32, P2, PT, R32, R51, RZ ;  /* 0x0000003320207210 */ /* 0x000fe20007f5e0ff */
[----:B------:R-:W-:-:S02]  /*33e0*/  IMAD.IADD R61, R47, 0x1, R59 ;  /* 0x000000012f3d7824 */ /* 0x000fc400078e023b */
[----:B------:R-:W-:Y:S01]  /*33f0*/  IMAD.WIDE.U32 R50, R50, R81, R56 ;  /* 0x0000005132327225 */ /* 0x000fe200078e0038 */
[----:B------:R-:W-:-:S03]  /*3400*/  IADD3 R53, P1, PT, R53, R32, RZ ;  /* 0x0000002035357210 */ /* 0x000fc60007f3e0ff */
[----:B------:R-:W-:Y:S01]  /*3410*/  IMAD.X R32, RZ, RZ, RZ, P3 ;  /* 0x000000ffff207224 */ /* 0x000fe200018e06ff */
[----:B------:R-:W-:Y:S01]  /*3420*/  IADD3 R60, P6, PT, R61, R50, RZ ;  /* 0x000000323d3c7210 */ /* 0x000fe20007fde0ff */
[----:B------:R-:W-:Y:S01]  /*3430*/  IMAD.X R54, RZ, RZ, RZ, P2 ;  /* 0x000000ffff367224 */ /* 0x000fe200010e06ff */
[----:B------:R-:W-:Y:S02]  /*3440*/  IADD3 R51, PT, PT, R49, R51, RZ ;  /* 0x0000003331337210 */ /* 0x000fe40007ffe0ff */
[----:B------:R-:W-:Y:S01]  /*3450*/  IADD3 R32, P3, PT, R32, R53, RZ ;  /* 0x0000003520207210 */ /* 0x000fe20007f7e0ff */
[----:B------:R-:W-:Y:S01]  /*3460*/  IMAD.X R61, RZ, RZ, RZ, P6 ;  /* 0x000000ffff3d7224 */ /* 0x000fe200030e06ff */
[----:B------:R-:W-:Y:S01]  /*3470*/  IADD3.X R53, PT, PT, RZ, RZ, RZ, P4, !PT ;  /* 0x000000ffff357210 */ /* 0x000fe200027fe4ff */
[----:B------:R-:W-:-:S03]  /*3480*/  IMAD.WIDE.U32 R60, R41, R80, R60 ;  /* 0x00000050293c7225 */ /* 0x000fc600078e003c */
[----:B------:R-:W-:Y:S01]  /*3490*/  IADD3 R53, P4, PT, R53, R32, RZ ;  /* 0x0000002035357210 */ /* 0x000fe20007f9e0ff */
[----:B------:R-:W-:Y:S01]  /*34a0*/  IMAD.X R32, RZ, RZ, RZ, P5 ;  /* 0x000000ffff207224 */ /* 0x000fe200028e06ff */
[----:B------:R-:W-:Y:S01]  /*34b0*/  IADD3 R50, PT, PT, R48, R61, RZ ;  /* 0x0000003d30327210 */ /* 0x000fe20007ffe0ff */
[----:B------:R-:W-:-:S03]  /*34c0*/  IMAD.MOV.U32 R56, RZ, RZ, R60 ;  /* 0x000000ffff387224 */ /* 0x000fc600078e003c */
[----:B------:R-:W-:Y:S01]  /*34d0*/  IADD3 R32, P5, PT, R32, R53, RZ ;  /* 0x0000003520207210 */ /* 0x000fe20007fbe0ff */
[----:B------:R-:W-:-:S03]  /*34e0*/  IMAD.X R53, RZ, RZ, RZ, P0 ;  /* 0x000000ffff357224 */ /* 0x000fc600000e06ff */
[----:B------:R-:W-:Y:S01]  /*34f0*/  IADD3 R51, P0, PT, R51, R32, RZ ;  /* 0x0000002033337210 */ /* 0x000fe20007f1e0ff */
[----:B------:R-:W-:Y:S01]  /*3500*/  IMAD.X R32, RZ, RZ, RZ, P1 ;  /* 0x000000ffff207224 */ /* 0x000fe200008e06ff */
[----:B------:R-:W-:Y:S01]  /*3510*/  IADD3 R54, PT, PT, R54, R55, R53 ;  /* 0x0000003736367210 */ /* 0x000fe20007ffe035 */
[----:B------:R-:W-:Y:S01]  /*3520*/  IMAD.X R53, RZ, RZ, RZ, P3 ;  /* 0x000000ffff357224 */ /* 0x000fe200018e06ff */
[----:B------:R-:W-:Y:S02]  /*3530*/  IADD3 R50, P2, PT, R50, R51, RZ ;  /* 0x0000003332327210 */ /* 0x000fe40007f5e0ff */
[----:B------:R-:W-:Y:S02]  /*3540*/  MOV R55, R58 ;  /* 0x0000003a00377202 */ /* 0x000fe40000000f00 */
[----:B------:R-:W-:Y:S02]  /*3550*/  IADD3.X R51, PT, PT, RZ, RZ, RZ, P2, !PT ;  /* 0x000000ffff337210 */ /* 0x000fe400017fe4ff */
[----:B------:R-:W-:Y:S01]  /*3560*/  IADD3 R54, PT, PT, R53, R54, R32 ;  /* 0x0000003635367210 */ /* 0x000fe20007ffe020 */
[----:B------:R-:W-:-:S02]  /*3570*/  IMAD.X R32, RZ, RZ, RZ, P4 ;  /* 0x000000ffff207224 */ /* 0x000fc400020e06ff */
[----:B------:R-:W-:Y:S02]  /*3580*/  IMAD.X R53, RZ, RZ, RZ, P5 ;  /* 0x000000ffff357224 */ /* 0x000fe400028e06ff */
[----:B------:R-:W-:Y:S01]  /*3590*/  IMAD.WIDE.U32 R62, R41, R81, R50 ;  /* 0x00000051293e7225 */ /* 0x000fe200078e0032 */
[----:B------:R-:W-:Y:S02]  /*35a0*/  IADD3.X R50, PT, PT, RZ, RZ, RZ, P0, !PT ;  /* 0x000000ffff327210 */ /* 0x000fe400007fe4ff */
[----:B------:R-:W-:Y:S01]  /*35b0*/  IADD3 R54, PT, PT, R53, R54, R32 ;  /* 0x0000003635367210 */ /* 0x000fe20007ffe020 */
[----:B------:R-:W-:Y:S02]  /*35c0*/  IMAD.IADD R41, R49, 0x1, R63 ;  /* 0x0000000131297824 */ /* 0x000fe400078e023f */
[----:B------:R-:W-:Y:S01]  /*35d0*/  IMAD.MOV.U32 R51, RZ, RZ, R52 ;  /* 0x000000ffff337224 */ /* 0x000fe200078e0034 */
[----:B------:R-:W-:Y:S01]  /*35e0*/  MOV R52, R36 ;  /* 0x0000002400347202 */ /* 0x000fe20000000f00 */
[----:B------:R-:W-:Y:S01]  /*35f0*/  IMAD.MOV.U32 R53, RZ, RZ, R38 ;  /* 0x000000ffff357224 */ /* 0x000fe200078e0026 */
[----:B------:R-:W-:Y:S01]  /*3600*/  IADD3 R50, PT, PT, R41, R54, R50 ;  /* 0x0000003629327210 */ /* 0x000fe20007ffe032 */
[----:B------:R-:W-:-:S02]  /*3610*/  IMAD.MOV.U32 R54, RZ, RZ, R34 ;  /* 0x000000ffff367224 */ /* 0x000fc400078e0022 */
[----:B------:R-:W-:Y:S01]  /*3620*/  IMAD.MOV.U32 R57, RZ, RZ, R62 ;  /* 0x000000ffff397224 */ /* 0x000fe200078e003e */
        /* <DEDUP_REMOVED lines=22> */
[----:B------:R-:W-:-:S04]  /*3790*/  ISETP.LT.U32.AND P0, PT, R51, R74, PT ;  /* 0x0000004a3300720c */ /* 0x000fc80003f01070 */
[----:B------:R-:W-:-:S04]  /*37a0*/  ISETP.GT.U32.OR P0, PT, R75, R36, P0 ;  /* 0x000000244b00720c */ /* 0x000fc80000704470 */
[----:B------:R-:W-:-:S04]  /*37b0*/  ISETP.LE.U32.AND P0, PT, R36, R75, P0 ;  /* 0x0000004b2400720c */ /* 0x000fc80000703070 */
[----:B------:R-:W-:-:S13]  /*37c0*/  ISETP.LT.U32.OR P0, PT, R38, R76, P0 ;  /* 0x0000004c2600720c */ /* 0x000fda0000701470 */
[----:B------:R-:W-:Y:S05]  /*37d0*/  @P0 BRA `(.L_x_23) ;  /* 0x00000000005c0947 */ /* 0x000fea0003800000 */
.L_x_22:
[----:B------:R-:W-:Y:S01]  /*37e0*/  IADD3 R51, P0, PT, R51, -R74, RZ ;  /* 0x8000004a33337210 */ /* 0x000fe20007f1e0ff */
[----:B------:R-:W-:-:S03]  /*37f0*/  IMAD.MOV.U32 R34, RZ, RZ, -0x1 ;  /* 0xffffffffff227424 */ /* 0x000fc600078e00ff */
[----:B------:R-:W-:-:S04]  /*3800*/  IADD3.X R32, PT, PT, RZ, -0x1, RZ, P0, !PT ;  /* 0xffffffffff207810 */ /* 0x000fc800007fe4ff */
[----:B------:R-:W-:-:S04]  /*3810*/  SHF.R.U32.HI R32, RZ, 0x1f, R32 ;  /* 0x0000001fff207819 */ /* 0x000fc80000011620 */
[----:B------:R-:W-:-:S04]  /*3820*/  IADD3 R52, P0, P1, R52, -R32, -R75 ;  /* 0x8000002034347210 */ /* 0x000fc8000791e84b */
[----:B------:R-:W-:-:S04]  /*3830*/  IADD3.X R32, PT, PT, RZ, -0x1, R34, P0, P1 ;  /* 0xffffffffff207810 */ /* 0x000fc800007e2422 */
        /* <DEDUP_REMOVED lines=16> */
[----:B------:R-:W-:-:S07]  /*3940*/  IADD3 R50, PT, PT, R50, -R81, -R32 ;  /* 0x8000005132327210 */ /* 0x000fce0007ffe820 */
.L_x_23:
[----:B------:R-:W-:-:S04]  /*3950*/  IMAD.WIDE.U32 R34, R24, R24, RZ ;  /* 0x0000001818227225 */ /* 0x000fc800078e00ff */
[C---:B------:R-:W-:Y:S01]  /*3960*/  IMAD R83, R34.reuse, R40, RZ ;  /* 0x0000002822537224 */ /* 0x040fe200078e02ff */
[----:B------:R-:W-:Y:S01]  /*3970*/  LOP3.LUT R36, R34, 0xfffffffd, RZ, 0xc0, !PT ;  /* 0xfffffffd22247812 */ /* 0x000fe200078ec0ff */
[----:B------:R-:W-:Y:S02]  /*3980*/  IMAD.MOV.U32 R34, RZ, RZ, R35 ;  /* 0x000000ffff227224 */ /* 0x000fe400078e0023 */
[----:B------:R-:W-:Y:S02]  /*3990*/  HFMA2 R35, -RZ, RZ, 0, 0 ;  /* 0x00000000ff237431 */ /* 0x000fe400000001ff */
[----:B------:R-:W-:Y:S02]  /*39a0*/  IMAD.MOV.U32 R37, RZ, RZ, RZ ;  /* 0x000000ffff257224 */ /* 0x000fe400078e00ff */
[----:B------:R-:W-:Y:S02]  /*39b0*/  IMAD.MOV.U32 R39, RZ, RZ, RZ ;  /* 0x000000ffff277224 */ /* 0x000fe400078e00ff */
[----:B------:R-:W-:-:S04]  /*39c0*/  IMAD.HI.U32 R61, R83, R74, R36 ;  /* 0x0000004a533d7227 */ /* 0x000fc800078e0024 */
[----:B------:R-:W-:Y:S02]  /*39d0*/  IMAD.IADD R61, R42, 0x1, R61 ;  /* 0x000000012a3d7824 */ /* 0x000fe400078e023d */
[----:B------:R-:W-:-:S04]  /*39e0*/  IMAD.WIDE.U32 R34, R27, R24, R34 ;  /* 0x000000181b227225 */ /* 0x000fc800078e0022 */
[----:B------:R-:W-:Y:S01]  /*39f0*/  IMAD.MOV.U32 R36, RZ, RZ, R35 ;  /* 0x000000ffff247224 */ /* 0x000fe200078e0023 */
[----:B------:R-:W-:-:S03]  /*3a00*/  MOV R38, R34 ;  /* 0x0000002200267202 */ /* 0x000fc60000000f00 */
[----:B------:R-:W-:-:S04]  /*3a10*/  IMAD.WIDE.U32 R34, R26, R24, R36 ;  /* 0x000000181a227225 */ /* 0x000fc800078e0024 */
[----:B------:R-:W-:-:S05]  /*3a20*/  IMAD.WIDE.U32 R36, R27, R24, R38 ;  /* 0x000000181b247225 */ /* 0x000fca00078e0026 */
[----:B------:R-:W-:Y:S01]  /*3a30*/  IADD3 R38, P0, PT, R34, R37, RZ ;  /* 0x0000002522267210 */ /* 0x000fe20007f1e0ff */
[----:B------:R-:W-:Y:S01]  /*3a40*/  IMAD.MOV.U32 R34, RZ, RZ, R35 ;  /* 0x000000ffff227224 */ /* 0x000fe200078e0023 */
[----:B------:R-:W-:Y:S01]  /*3a50*/  IADD3 R60, P1, PT, R36, R61, RZ ;  /* 0x0000003d243c7210 */ /* 0x000fe20007f3e0ff */
[----:B------:R-:W-:Y:S01]  /*3a60*/  IMAD.MOV.U32 R35, RZ, RZ, RZ ;  /* 0x000000ffff237224 */ /* 0x000fe200078e00ff */
[----:B------:R-:W-:Y:S02]  /*3a70*/  IADD3.X R39, PT, PT, RZ, RZ, RZ, P0, !PT ;  /* 0x000000ffff277210 */ /* 0x000fe400007fe4ff */
[----:B------:R-:W-:Y:S01]  /*3a80*/  IADD3.X R61, PT, PT, RZ, RZ, RZ, P1, !PT ;  /* 0x000000ffff3d7210 */ /* 0x000fe20000ffe4ff */
[----:B------:R-:W-:-:S04]  /*3a90*/  IMAD.WIDE.U32 R34, R29, R24, R34 ;  /* 0x000000181d227225 */ /* 0x000fc800078e0022 */
[----:B------:R-:W-:-:S04]  /*3aa0*/  IMAD.WIDE.U32 R36, R27, R27, R38 ;  /* 0x0000001b1b247225 */ /* 0x000fc800078e0026 */
[----:B------:R-:W-:Y:S01]  /*3ab0*/  IMAD.WIDE.U32 R60, R83, R75, R60 ;  /* 0x0000004b533c7225 */ /* 0x000fe200078e003c */
[----:B------:R-:W-:Y:S02]  /*3ac0*/  MOV R38, R36 ;  /* 0x0000002400267202 */ /* 0x000fe40000000f00 */
[----:B------:R-:W-:Y:S01]  /*3ad0*/  IADD3 R58, P0, PT, R34, R37, RZ ;  /* 0x00000025223a7210 */ /* 0x000fe20007f1e0ff */
[----:B------:R-:W-:Y:S01]  /*3ae0*/  IMAD.MOV.U32 R39, RZ, RZ, RZ ;  /* 0x000000ffff277224 */ /* 0x000fe200078e00ff */
[----:B------:R-:W-:Y:S01]  /*3af0*/  IADD3 R63, PT, PT, R43, R61, RZ ;  /* 0x0000003d2b3f7210 */ /* 0x000fe20007ffe0ff */
[----:B------:R-:W-:Y:S02]  /*3b00*/  IMAD.MOV.U32 R34, RZ, RZ, R35 ;  /* 0x000000ffff227224 */ /* 0x000fe400078e0023 */
[----:B------:R-:W-:-:S04]  /*3b10*/  IMAD.WIDE.U32 R38, R26, R24, R38 ;  /* 0x000000181a267225 */ /* 0x000fc800078e0026 */
[----:B------:R-:W-:Y:S02]  /*3b20*/  IMAD.MOV.U32 R35, RZ, RZ, RZ ;  /* 0x000000ffff237224 */ /* 0x000fe400078e00ff */
[----:B------:R-:W-:Y:S01]  /*3b30*/  IMAD.X R59, RZ, RZ, RZ, P0 ;  /* 0x000000ffff3b7224 */ /* 0x000fe200000e06ff */
[----:B------:R-:W-:Y:S01]  /*3b40*/  IADD3 R62, P0, PT, R38, R63, RZ ;  /* 0x0000003f263e7210 */ /* 0x000fe20007f1e0ff */
[----:B------:R-:W-:Y:S02]  /*3b50*/  IMAD R71, R60, R40, RZ ;  /* 0x000000283c477224 */ /* 0x000fe400078e02ff */
[----:B------:R-:W-:Y:S02]  /*3b60*/  IMAD.MOV.U32 R61, RZ, RZ, RZ ;  /* 0x000000ffff3d7224 */ /* 0x000fe400078e00ff */
[----:B------:R-:W-:-:S04]  /*3b70*/  IMAD.WIDE.U32 R34, R28, R24, R34 ;  /* 0x000000181c227225 */ /* 0x000fc800078e0022 */
[----:B------:R-:W-:-:S04]  /*3b80*/  IMAD.WIDE.U32 R36, R26, R27, R58 ;  /* 0x0000001b1a247225 */ /* 0x000fc800078e003a */
[----:B------:R-:W-:Y:S01]  /*3b90*/  IMAD.X R63, RZ, RZ, RZ, P0 ;  /* 0x000000ffff3f7224 */ /* 0x000fe200000e06ff */
[----:B------:R-:W-:Y:S01]  /*3ba0*/  IADD3 R38, P0, PT, R34, R37, RZ ;  /* 0x0000002522267210 */ /* 0x000fe20007f1e0ff */
[----:B------:R-:W-:Y:S01]  /*3bb0*/  IMAD.HI.U32 R59, R71, R74, R60 ;  /* 0x0000004a473b7227 */ /* 0x000fe200078e003c */
[----:B------:R-:W-:Y:S02]  /*3bc0*/  IADD3 R60, P1, PT, R36, R39, RZ ;  /* 0x00000027243c7210 */ /* 0x000fe40007f3e0ff */
[----:B------:R-:W-:Y:S01]  /*3bd0*/  MOV R34, R35 ;  /* 0x0000002300227202 */ /* 0x000fe20000000f00 */
[----:B------:R-:W-:Y:S01]  /*3be0*/  IMAD.WIDE.U32 R36, R83, R76, R62 ;  /* 0x0000004c53247225 */ /* 0x000fe200078e003e */
[----:B------:R-:W-:-:S03]  /*3bf0*/  IADD3.X R61, PT, PT, RZ, RZ, RZ, P1, !PT ;  /* 0x000000ffff3d7210 */ /* 0x000fc60000ffe4ff */
[----:B------:R-:W-:Y:S02]  /*3c00*/  HFMA2 R63, -RZ, RZ, 0, 0 ;  /* 0x00000000ff3f7431 */ /* 0x000fe400000001ff */
[----:B------:R-:W-:Y:S02]  /*3c10*/  IMAD.IADD R59, R42, 0x1, R59 ;  /* 0x000000012a3b7824 */ /* 0x000fe400078e023b */
[----:B------:R-:W-:Y:S02]  /*3c20*/  IMAD.X R39, RZ, RZ, RZ, P0 ;  /* 0x000000ffff277224 */ /* 0x000fe400000e06ff */
[----:B------:R-:W-:Y:S01]  /*3c30*/  IMAD.MOV.U32 R35, RZ, RZ, RZ ;  /* 0x000000ffff237224 */ /* 0x000fe200078e00ff */
[----:B------:R-:W-:Y:S01]  /*3c40*/  IADD3 R58, P0, PT, R59, R36, RZ ;  /* 0x000000243b3a7210 */ /* 0x000fe20007f1e0ff */
[----:B------:R-:W-:-:S03]  /*3c50*/  IMAD.WIDE.U32 R38, R29, R27, R38 ;  /* 0x0000001b1d267225 */ /* 0x000fc600078e0026 */
[----:B------:R-:W-:Y:S01]  /*3c60*/  IADD3.X R59, PT, PT, RZ, RZ, RZ, P0, !PT ;  /* 0x000000ffff3b7210 */ /* 0x000fe200007fe4ff */
[----:B------:R-:W-:-:S04]  /*3c70*/  IMAD.WIDE.U32 R60, R26, R27, R60 ;  /* 0x0000001b1a3c7225 */ /* 0x000fc800078e003c */
[----:B------:R-:W-:Y:S01]  /*3c80*/  IMAD.WIDE.U32 R34, R31, R24, R34 ;  /* 0x000000181f227225 */ /* 0x000fe200078e0022 */
[----:B------:R-:W-:-:S03]  /*3c90*/  IADD3 R38, P1, PT, R38, R61, RZ ;  /* 0x0000003d26267210 */ /* 0x000fc60007f3e0ff */
[----:B------:R-:W-:Y:S01]  /*3ca0*/  IMAD.WIDE.U32 R58, R71, R75, R58 ;  /* 0x0000004b473a7225 */ /* 0x000fe200078e003a */
[----:B------:R-:W-:-:S03]  /*3cb0*/  IADD3 R36, P0, PT, R34, R39, RZ ;  /* 0x0000002722247210 */ /* 0x000fc60007f1e0ff */
[----:B------:R-:W-:Y:S02]  /*3cc0*/  IMAD.MOV.U32 R62, RZ, RZ, R60 ;  /* 0x000000ffff3e7224 */ /* 0x000fe400078e003c */
[----:B------:R-:W-:Y:S02]  /*3cd0*/  IMAD.IADD R41, R43, 0x1, R59 ;  /* 0x000000012b297824 */ /* 0x000fe400078e023b */
[----:B------:R-:W-:Y:S01]  /*3ce0*/  IMAD.IADD R65, R44, 0x1, R37 ;  /* 0x000000012c417824 */ /* 0x000fe200078e0225 */
[----:B------:R-:W-:Y:S01]  /*3cf0*/  IADD3.X R37, PT, PT, RZ, RZ, RZ, P0, !PT ;  /* 0x000000ffff257210 */ /* 0x000fe200007fe4ff */
[----:B------:R-:W-:-:S04]  /*3d00*/  IMAD.WIDE.U32 R62, R29, R24, R62 ;  /* 0x000000181d3e7225 */ /* 0x000fc800078e003e */
[----:B------:R-:W-:Y:S02]  /*3d10*/  IMAD R69, R58, R40, RZ ;  /* 0x000000283a457224 */ /* 0x000fe400078e02ff */
[----:B------:R-:W-:Y:S02]  /*3d20*/  IMAD.MOV.U32 R59, RZ, RZ, RZ ;  /* 0x000000ffff3b7224 */ /* 0x000fe400078e00ff */
[----:B------:R-:W-:Y:S02]  /*3d30*/  IMAD.X R39, RZ, RZ, RZ, P1 ;  /* 0x000000ffff277224 */ /* 0x000fe400008e06ff */
[----:B------:R-:W-:Y:S02]  /*3d40*/  IMAD.MOV.U32 R34, RZ, RZ, R35 ;  /* 0x000000ffff227224 */ /* 0x000fe400078e0023 */
[----:B------:R-:W-:Y:S02]  /*3d50*/  IMAD.MOV.U32 R35, RZ, RZ, RZ ;  /* 0x000000ffff237224 */ /* 0x000fe400078e00ff */
[----:B------:R-:W-:Y:S01]  /*3d60*/  IMAD.HI.U32 R67, R69, R74, R58 ;  /* 0x0000004a45437227 */ /* 0x000fe200078e003a */
[----:B------:R-:W-:-:S03]  /*3d70*/  IADD3 R58, P3, PT, R62, R65, RZ ;  /* 0x000000413e3a7210 */ /* 0x000fc60007f7e0ff */
[----:B------:R-:W-:-:S04]  /*3d80*/  IMAD.WIDE.U32 R60, R26, R26, R38 ;  /* 0x0000001a1a3c7225 */ /* 0x000fc800078e0026 */
[----:B------:R-:W-:Y:S01]  /*3d90*/  IMAD.WIDE.U32 R38, R28, R27, R36 ;  /* 0x0000001b1c267225 */ /* 0x000fe200078e0024 */
[----:B------:R-:W-:-:S03]  /*3da0*/  IADD3 R36, P2, PT, R60, R63, RZ ;  /* 0x0000003f3c247210 */ /* 0x000fc60007f5e0ff */
[----:B------:R-:W-:Y:S01]  /*3db0*/  IMAD.WIDE.U32 R34, R30, R24, R34 ;  /* 0x000000181e227225 */ /* 0x000fe200078e0022 */
[----:B------:R-:W-:-:S03]  /*3dc0*/  IADD3 R38, P1, PT, R38, R61, RZ ;  /* 0x0000003d26267210 */ /* 0x000fc60007f3e0ff */
[----:B------:R-:W-:Y:S01]  /*3dd0*/  IMAD.X R59, RZ, RZ, RZ, P3 ;  /* 0x000000ffff3b7224 */ /* 0x000fe200018e06ff */
[----:B------:R-:W-:Y:S01]  /*3de0*/  IADD3 R62, P0, PT, R34, R39, RZ ;  /* 0x00000027223e7210 */ /* 0x000fe20007f1e0ff */
[----:B------:R-:W-:Y:S01]  /*3df0*/  IMAD.X R39, RZ, RZ, RZ, P1 ;  /* 0x000000ffff277224 */ /* 0x000fe200008e06ff */
[----:B------:R-:W-:Y:S01]  /*3e00*/  MOV R34, R35 ;  /* 0x0000002300227202 */ /* 0x000fe20000000f00 */
[----:B------:R-:W-:Y:S01]  /*3e10*/  IMAD.WIDE.U32 R60, R83, R77, R58 ;  /* 0x0000004d533c7225 */ /* 0x000fe200078e003a */
[----:B------:R-:W-:-:S03]  /*3e20*/  IADD3.X R63, PT, PT, RZ, RZ, RZ, P0, !PT ;  /* 0x000000ffff3f7210 */ /* 0x000fc600007fe4ff */
[----:B------:R-:W-:Y:S01]  /*3e30*/  IMAD.X R37, RZ, RZ, RZ, P2 ;  /* 0x000000ffff257224 */ /* 0x000fe200010e06ff */
[----:B------:R-:W-:Y:S01]  /*3e40*/  IADD3 R60, P2, PT, R41, R60, RZ ;  /* 0x0000003c293c7210 */ /* 0x000fe20007f5e0ff */
[----:B------:R-:W-:Y:S01]  /*3e50*/  IMAD.MOV.U32 R35, RZ, RZ, RZ ;  /* 0x000000ffff237224 */ /* 0x000fe200078e00ff */
[----:B------:R-:W-:Y:S01]  /*3e60*/  IADD3 R65, PT, PT, R45, R61, RZ ;  /* 0x0000003d2d417210 */ /* 0x000fe20007ffe0ff */
[----:B------:R-:W-:-:S04]  /*3e70*/  IMAD.WIDE.U32 R38, R29, R26, R38 ;  /* 0x0000001a1d267225 */ /* 0x000fc800078e0026 */
[----:B------:R-:W-:-:S04]  /*3e80*/  IMAD.WIDE.U32 R58, R29, R27, R36 ;  /* 0x0000001b1d3a7225 */ /* 0x000fc800078e0024 */
[----:B------:R-:W-:-:S04]  /*3e90*/  IMAD.WIDE.U32 R34, R33, R24, R34 ;  /* 0x0000001821227225 */ /* 0x000fc800078e0022 */
[----:B------:R-:W-:-:S04]  /*3ea0*/  IMAD.WIDE.U32 R62, R31, R27, R62 ;  /* 0x0000001b1f3e7225 */ /* 0x000fc800078e003e */
[----:B------:R-:W-:Y:S01]  /*3eb0*/  IMAD.X R61, RZ, RZ, RZ, P2 ;  /* 0x000000ffff3d7224 */ /* 0x000fe200010e06ff */
[----:B------:R-:W-:Y:S01]  /*3ec0*/  IADD3 R38, P2, PT, R38, R59, RZ ;  /* 0x0000003b26267210 */ /* 0x000fe20007f5e0ff */
[----:B------:R-:W-:Y:S01]  /*3ed0*/  HFMA2 R59, -RZ, RZ, 0, 0 ;  /* 0x00000000ff3b7431 */ /* 0x000fe200000001ff */
[----:B------:R-:W-:Y:S02]  /*3ee0*/  IADD3 R36, P0, PT, R34, R63, RZ ;  /* 0x0000003f22247210 */ /* 0x000fe40007f1e0ff */
[----:B------:R-:W-:Y:S01]  /*3ef0*/  IADD3 R62, P1, PT, R62, R39, RZ ;  /* 0x000000273e3e7210 */ /* 0x000fe20007f3e0ff */
[----:B------:R-:W-:Y:S02]  /*3f00*/  IMAD.IADD R39, R42, 0x1, R67 ;  /* 0x000000012a277824 */ /* 0x000fe400078e0243 */
[----:B------:R-:W-:Y:S02]  /*3f10*/  IMAD.X R37, RZ, RZ, RZ, P0 ;  /* 0x000000ffff257224 */ /* 0x000fe400000e06ff */
[----:B------:R-:W-:-:S04]  /*3f20*/  IMAD.WIDE.U32 R66, R71, R76, R60 ;  /* 0x0000004c47427225 */ /* 0x000fc800078e003c */
[----:B------:R-:W-:Y:S01]  /*3f30*/  IMAD.WIDE.U32 R58, R28, R24, R58 ;  /* 0x000000181c3a7225 */ /* 0x000fe200078e003a */
[----:B------:R-:W-:-:S03]  /*3f40*/  IADD3 R67, PT, PT, R44, R67, RZ ;  /* 0x000000432c437210 */ /* 0x000fc60007ffe0ff */
[----:B------:R-:W-:Y:S01]  /*3f50*/  IMAD.WIDE.U32 R60, R30, R27, R36 ;  /* 0x0000001b1e3c7225 */ /* 0x000fe200078e0024 */
[----:B------:R-:W-:-:S03]  /*3f60*/  IADD3 R36, P3, PT, R39, R66, RZ ;  /* 0x0000004227247210 */ /* 0x000fc60007f7e0ff */
[----:B------:R-:W-:Y:S01]  /*3f70*/  IMAD.X R63, RZ, RZ, RZ, P1 ;  /* 0x000000ffff3f7224 */ /* 0x000fe200008e06ff */
[----:B------:R-:W-:Y:S01]  /*3f80*/  IADD3 R64, P1, PT, R58, R65, RZ ;  /* 0x000000413a407210 */ /* 0x000fe20007f3e0ff */
[----:B------:R-:W-:Y:S01]  /*3f90*/  IMAD.X R39, RZ, RZ, RZ, P2 ;  /* 0x000000ffff277224 */ /* 0x000fe200010e06ff */
[----:B------:R-:W-:Y:S01]  /*3fa0*/  IADD3.X R37, PT, PT, RZ, RZ, RZ, P3, !PT ;  /* 0x000000ffff257210 */ /* 0x000fe20001ffe4ff */
[----:B------:R-:W-:Y:S01]  /*3fb0*/  IMAD.WIDE.U32 R62, R28, R26, R62 ;  /* 0x0000001a1c3e7225 */ /* 0x000fe200078e003e */
[----:B------:R-:W-:-:S03]  /*3fc0*/  IADD3 R34, P0, PT, R35, R61, RZ ;  /* 0x0000003d23227210 */ /* 0x000fc60007f1e0ff */
[----:B------:R-:W-:-:S04]  /*3fd0*/  IMAD.WIDE.U32 R38, R29, R26, R38 ;  /* 0x0000001a1d267225 */ /* 0x000fc800078e0026 */
[----:B------:R-:W-:Y:S01]  /*3fe0*/  IMAD.X R65, RZ, RZ, RZ, P1 ;  /* 0x000000ffff417224 */ /* 0x000fe200008e06ff */
[----:B------:R-:W-:Y:S01]  /*3ff0*/  IADD3 R62, P2, PT, R62, R39, RZ ;  /* 0x000000273e3e7210 */ /* 0x000fe20007f5e0ff */
[----:B------:R-:W-:Y:S01]  /*4000*/  IMAD.WIDE.U32 R36, R69, R75, R36 ;  /* 0x0000004b45247225 */ /* 0x000fe200078e0024 */
[----:B------:R-:W-:Y:S02]  /*4010*/  IADD3 R58, P3, PT, R38, R59, RZ ;  /* 0x0000003b263a7210 */ /* 0x000fe40007f7e0ff */
[----:B------:R-:W-:Y:S01]  /*4020*/  IADD3 R60, P1, PT, R60, R63, RZ ;  /* 0x0000003f3c3c7210 */ /* 0x000fe20007f3e0ff */
[----:B------:R-:W-:Y:S01]  /*4030*/  IMAD.WIDE.U32 R64, R83, R78, R64 ;  /* 0x0000004e53407225 */ /* 0x000fe200078e0040 */
[----:B------:R-:W-:Y:S02]  /*4040*/  IADD3 R73, PT, PT, R43, R37, RZ ;  /* 0x000000252b497210 */ /* 0x000fe40007ffe0ff */
[----:B------:R-:W-:Y:S01]  /*4050*/  IADD3.X R61, PT, PT, RZ, RZ, RZ, P1, !PT ;  /* 0x000000ffff3d7210 */ /* 0x000fe20000ffe4ff */
[----:B------:R-:W-:Y:S01]  /*4060*/  IMAD.X R63, RZ, RZ, RZ, P2 ;  /* 0x000000ffff3f7224 */ /* 0x000fe200010e06ff */
[----:B------:R-:W-:Y:S01]  /*4070*/  IADD3 R38, P4, PT, R67, R64, RZ ;  /* 0x0000004043267210 */ /* 0x000fe20007f9e0ff */
[----:B------:R-:W-:-:S02]  /*4080*/  IMAD.X R59, RZ, RZ, RZ, P3 ;  /* 0x000000ffff3b7224 */ /* 0x000fc400018e06ff */
[----:B------:R-:W-:Y:S02]  /*4090*/  IMAD R41, R36, R40, RZ ;  /* 0x0000002824297224 */ /* 0x000fe400078e02ff */
[----:B------:R-:W-:Y:S02]  /*40a0*/  IMAD.MOV.U32 R37, RZ, RZ, RZ ;  /* 0x000000ffff257224 */ /* 0x000fe400078e00ff */
[----:B------:R-:W-:-:S04]  /*40b0*/  IMAD.WIDE.U32 R66, R29, R29, R62 ;  /* 0x0000001d1d427225 */ /* 0x000fc800078e003e */
[----:B------:R-:W-:-:S04]  /*40c0*/  IMAD.WIDE.U32 R58, R28, R27, R58 ;  /* 0x0000001b1c3a7225 */ /* 0x000fc800078e003a */
[----:B------:R-:W-:Y:S02]  /*40d0*/  IMAD.X R35, RZ, RZ, RZ, P0 ;  /* 0x000000ffff237224 */ /* 0x000fe400000e06ff */
[----:B------:R-:W-:Y:S02]  /*40e0*/  IMAD.IADD R85, R46, 0x1, R65 ;  /* 0x000000012e557824 */ /* 0x000fe400078e0241 */
[----:B------:R-:W-:Y:S01]  /*40f0*/  IMAD.HI.U32 R87, R41, R74, R36 ;  /* 0x0000004a29577227 */ /* 0x000fe200078e0024 */
[----:B------:R-:W-:Y:S02]  /*4100*/  IADD3 R36, P2, PT, R66, R59, RZ ;  /* 0x0000003b42247210 */ /* 0x000fe40007f5e0ff */
[----:B------:R-:W-:Y:S01]  /*4110*/  MOV R59, RZ ;  /* 0x000000ff003b7202 */ /* 0x000fe20000000f00 */
[----:B------:R-:W-:-:S04]  /*4120*/  IMAD.WIDE.U32 R34, R33, R27, R34 ;  /* 0x0000001b21227225 */ /* 0x000fc800078e0022 */
[----:B------:R-:W-:-:S04]  /*4130*/  IMAD.WIDE.U32 R64, R31, R26, R60 ;  /* 0x0000001a1f407225 */ /* 0x000fc800078e003c */
[----:B------:R-:W-:Y:S01]  /*4140*/  IMAD.X R39, RZ, RZ, RZ, P4 ;  /* 0x000000ffff277224 */ /* 0x000fe200020e06ff */
[----:B------:R-:W-:Y:S01]  /*4150*/  IADD3 R60, P0, PT, R34, R65, RZ ;  /* 0x00000041223c7210 */ /* 0x000fe20007f1e0ff */
[----:B------:R-:W-:Y:S01]  /*4160*/  IMAD.WIDE.U32 R58, R31, R24, R58 ;  /* 0x000000181f3a7225 */ /* 0x000fe200078e003a */
[----:B------:R-:W-:-:S03]  /*4170*/  IADD3 R62, P1, PT, R64, R67, RZ ;  /* 0x00000043403e7210 */ /* 0x000fc60007f3e0ff */
[----:B------:R-:W-:-:S04]  /*4180*/  IMAD.WIDE.U32 R38, R71, R77, R38 ;  /* 0x0000004d47267225 */ /* 0x000fc800078e0026 */
[----:B------:R-:W-:Y:S01]  /*4190*/  IMAD.X R61, RZ, RZ, RZ, P0 ;  /* 0x000000ffff3d7224 */ /* 0x000fe200000e06ff */
[----:B------:R-:W-:Y:S01]  /*41a0*/  IADD3 R34, P3, PT, R73, R38, RZ ;  /* 0x0000002649227210 */ /* 0x000fe20007f7e0ff */
[----:B------:R-:W-:Y:S01]  /*41b0*/  IMAD.X R37, RZ, RZ, RZ, P2 ;  /* 0x000000ffff257224 */ /* 0x000fe200010e06ff */
[----:B------:R-:W-:Y:S01]  /*41c0*/  IADD3 R38, P0, PT, R58, R85, RZ ;  /* 0x000000553a267210 */ /* 0x000fe20007f1e0ff */
[----:B------:R-:W-:Y:S01]  /*41d0*/  IMAD.WIDE.U32 R60, R30, R26, R60 ;  /* 0x0000001a1e3c7225 */ /* 0x000fe200078e003c */
[----:B------:R-:W-:-:S03]  /*41e0*/  IADD3 R65, PT, PT, R45, R39, RZ ;  /* 0x000000272d417210 */ /* 0x000fc60007ffe0ff */
[----:B------:R-:W-:Y:S01]  /*41f0*/  IMAD.X R39, RZ, RZ, RZ, P0 ;  /* 0x000000ffff277224 */ /* 0x000fe200000e06ff */
[----:B------:R-:W-:Y:S01]  /*4200*/  IADD3 R58, P0, PT, R35, R61, RZ ;  /* 0x0000003d233a7210 */ /* 0x000fe20007f1e0ff */
[----:B------:R-:W-:Y:S01]  /*4210*/  IMAD.WIDE.U32 R36, R28, R26, R36 ;  /* 0x0000001a1c247225 */ /* 0x000fe200078e0024 */
[----:B------:R-:W-:-:S03]  /*4220*/  IADD3.X R35, PT, PT, RZ, RZ, RZ, P3, !PT ;  /* 0x000000ffff237210 */ /* 0x000fc60001ffe4ff */
[----:B------:R-:W-:Y:S01]  /*4230*/  IMAD.X R63, RZ, RZ, RZ, P1 ;  /* 0x000000ffff3f7224 */ /* 0x000fe200008e06ff */
[----:B------:R-:W-:Y:S01]  /*4240*/  IADD3 R64, P3, PT, R36, R59, RZ ;  /* 0x0000003b24407210 */ /* 0x000fe20007f7e0ff */
[----:B------:R-:W-:Y:S01]  /*4250*/  IMAD.WIDE.U32 R38, R83, R79, R38 ;  /* 0x0000004f53267225 */ /* 0x000fe200078e0026 */
[----:B------:R-:W-:-:S03]  /*4260*/  IADD3.X R59, PT, PT, RZ, RZ, RZ, P0, !PT ;  /* 0x000000ffff3b7210 */ /* 0x000fc600007fe4ff */
[----:B------:R-:W-:Y:S01]  /*4270*/  IMAD.WIDE.U32 R62, R28, R29, R62 ;  /* 0x0000001d1c3e7225 */ /* 0x000fe200078e003e */
[----:B------:R-:W-:Y:S02]  /*4280*/  IADD3 R36, P4, PT, R65, R38, RZ ;  /* 0x0000002641247210 */ /* 0x000fe40007f9e0ff */
[----:B------:R-:W-:Y:S01]  /*4290*/  IADD3.X R65, PT, PT, RZ, RZ, RZ, P3, !PT ;  /* 0x000000ffff417210 */ /* 0x000fe20001ffe4ff */
[----:B------:R-:W-:Y:S01]  /*42a0*/  IMAD.IADD R85, R47, 0x1, R39 ;  /* 0x000000012f557824 */ /* 0x000fe200078e0227 */
[----:B------:R-:W-:Y:S01]  /*42b0*/  IADD3 R60, P1, PT, R60, R63, RZ ;  /* 0x0000003f3c3c7210 */ /* 0x000fe20007f3e0ff */
[----:B------:R-:W-:Y:S01]  /*42c0*/  IMAD.IADD R39, R42, 0x1, R87 ;  /* 0x000000012a277824 */ /* 0x000fe200078e0257 */
[----:B------:R-:W-:Y:S01]  /*42d0*/  IADD3 R62, P2, PT, R62, R37, RZ ;  /* 0x000000253e3e7210 */ /* 0x000fe20007f5e0ff */
[----:B------:R-:W-:Y:S02]  /*42e0*/  IMAD.X R37, RZ, RZ, RZ, P4 ;  /* 0x000000ffff257224 */ /* 0x000fe400020e06ff */
[----:B------:R-:W-:-:S04]  /*42f0*/  IMAD.WIDE.U32 R34, R69, R76, R34 ;  /* 0x0000004c45227225 */ /* 0x000fc800078e0022 */
[----:B------:R-:W-:Y:S01]  /*4300*/  IMAD.X R61, RZ, RZ, RZ, P1 ;  /* 0x000000ffff3d7224 */ /* 0x000fe200008e06ff */
[----:B------:R-:W-:Y:S01]  /*4310*/  IADD3 R38, P3, PT, R39, R34, RZ ;  /* 0x0000002227267210 */ /* 0x000fe20007f7e0ff */
[----:B------:R-:W-:-:S03]  /*4320*/  IMAD.WIDE.U32 R36, R71, R78, R36 ;  /* 0x0000004e47247225 */ /* 0x000fc600078e0024 */
[----:B------:R-:W-:Y:S01]  /*4330*/  IADD3.X R39, PT, PT, RZ, RZ, RZ, P3, !PT ;  /* 0x000000ffff277210 */ /* 0x000fe20001ffe4ff */
[----:B------:R-:W-:Y:S02]  /*4340*/  IMAD.IADD R73, R44, 0x1, R35 ;  /* 0x000000012c497824 */ /* 0x000fe400078e0223 */
[----:B------:R-:W-:-:S04]  /*4350*/  IMAD.WIDE.U32 R34, R33, R26, R58 ;  /* 0x0000001a21227225 */ /* 0x000fc800078e003a */
[----:B------:R-:W-:-:S04]  /*4360*/  IMAD.WIDE.U32 R66, R31, R29, R60 ;  /* 0x0000001d1f427225 */ /* 0x000fc800078e003c */
[----:B------:R-:W-:Y:S02]  /*4370*/  IMAD.IADD R87, R46, 0x1, R37 ;  /* 0x000000012e577824 */ /* 0x000fe400078e0225 */
[----:B------:R-:W-:Y:S02]  /*4380*/  HFMA2 R37, -RZ, RZ, 0, 0 ;  /* 0x00000000ff257431 */ /* 0x000fe400000001ff */
[----:B------:R-:W-:Y:S01]  /*4390*/  IMAD.X R63, RZ, RZ, RZ, P2 ;  /* 0x000000ffff3f7224 */ /* 0x000fe200010e06ff */
[----:B------:R-:W-:Y:S01]  /*43a0*/  IADD3 R60, P0, PT, R34, R67, RZ ;  /* 0x00000043223c7210 */ /* 0x000fe20007f1e0ff */
[----:B------:R-:W-:Y:S01]  /*43b0*/  IMAD.WIDE.U32 R58, R31, R27, R64 ;  /* 0x0000001b1f3a7225 */ /* 0x000fe200078e0040 */
[----:B------:R-:W-:-:S03]  /*43c0*/  IADD3 R34, P3, PT, R73, R36, RZ ;  /* 0x0000002449227210 */ /* 0x000fc60007f7e0ff */
[----:B------:R-:W-:-:S04]  /*43d0*/  IMAD.WIDE.U32 R62, R28, R29, R62 ;  /* 0x0000001d1c3e7225 */ /* 0x000fc800078e003e */
[----:B------:R-:W-:Y:S01]  /*43e0*/  IMAD.MOV.U32 R36, RZ, RZ, R58 ;  /* 0x000000ffff247224 */ /* 0x000fe200078e003a */
[----:B------:R-:W-:Y:S01]  /*43f0*/  IADD3 R64, P1, PT, R66, R63, RZ ;  /* 0x0000003f42407210 */ /* 0x000fe20007f3e0ff */
[----:B------:R-:W-:Y:S01]  /*4400*/  IMAD.WIDE.U32 R38, R41, R75, R38 ;  /* 0x0000004b29267225 */ /* 0x000fe200078e0026 */
[----:B------:R-:W-:-:S03]  /*4410*/  IADD3 R62, P2, PT, R62, R59, RZ ;  /* 0x0000003b3e3e7210 */ /* 0x000fc60007f5e0ff */
[----:B------:R-:W-:-:S04]  /*4420*/  IMAD.WIDE.U32 R36, R30, R24, R36 ;  /* 0x000000181e247225 */ /* 0x000fc800078e0024 */
[----:B------:R-:W-:Y:S01]  /*4430*/  IMAD.X R65, RZ, RZ, RZ, P1 ;  /* 0x000000ffff417224 */ /* 0x000fe200008e06ff */
[----:B------:R-:W-:Y:S01]  /*4440*/  IADD3 R58, P1, PT, R36, R85, RZ ;  /* 0x00000055243a7210 */ /* 0x000fe20007f3e0ff */
[----:B------:R-:W-:Y:S01]  /*4450*/  IMAD.X R61, RZ, RZ, RZ, P0 ;  /* 0x000000ffff3d7224 */ /* 0x000fe200000e06ff */
[----:B------:R-:W-:Y:S01]  /*4460*/  IADD3 R85, PT, PT, R43, R39, RZ ;  /* 0x000000272b557210 */ /* 0x000fe20007ffe0ff */
[----:B------:R-:W-:Y:S01]  /*4470*/  IMAD.X R63, RZ, RZ, RZ, P2 ;  /* 0x000000ffff3f7224 */ /* 0x000fe200010e06ff */
[----:B------:R-:W-:Y:S01]  /*4480*/  IADD3.X R59, PT, PT, RZ, RZ, RZ, P1, !PT ;  /* 0x000000ffff3b7210 */ /* 0x000fe20000ffe4ff */
[----:B------:R-:W-:Y:S02]  /*4490*/  IMAD R73, R38, R40, RZ ;  /* 0x0000002826497224 */ /* 0x000fe400078e02ff */
[----:B------:R-:W-:-:S04]  /*44a0*/  IMAD.WIDE.U32 R60, R30, R29, R60 ;  /* 0x0000001d1e3c7225 */ /* 0x000fc800078e003c */
[----:B------:R-:W-:Y:S02]  /*44b0*/  IMAD.MOV.U32 R39, RZ, RZ, RZ ;  /* 0x000000ffff277224 */ /* 0x000fe400078e00ff */
[----:B------:R-:W-:-:S04]  /*44c0*/  IMAD.WIDE.U32 R64, R28, R28, R64 ;  /* 0x0000001c1c407225 */ /* 0x000fc800078e0040 */
[----:B------:R-:W-:Y:S01]  /*44d0*/  IMAD.WIDE.U32 R62, R31, R26, R62 ;  /* 0x0000001a1f3e7225 */ /* 0x000fe200078e003e */
[----:B------:R-:W-:-:S03]  /*44e0*/  IADD3 R60, P1, PT, R60, R65, RZ ;  /* 0x000000413c3c7210 */ /* 0x000fc60007f3e0ff */
[----:B------:R-:W-:Y:S01]  /*44f0*/  IMAD.HI.U32 R89, R73, R74, R38 ;  /* 0x0000004a49597227 */ /* 0x000fe200078e0026 */
        /* <DEDUP_REMOVED lines=8> */
[----:B------:R-:W-:-:S03]  /*4580*/  IMAD.WIDE.U32 R34, R69, R77, R34 ;  /* 0x0000004d45227225 */ /* 0x000fc600078e0022 */
[----:B------:R-:W-:Y:S01]  /*4590*/  IADD3.X R63, PT, PT, RZ, RZ, RZ, P3, !PT ;  /* 0x000000ffff3f7210 */ /* 0x000fe20001ffe4ff */
[----:B------:R-:W-:Y:S01]  /*45a0*/  IMAD.X R59, RZ, RZ, RZ, P2 ;  /* 0x000000ffff3b7224 */ /* 0x000fe200010e06ff */
[----:B------:R-:W-:Y:S01]  /*45b0*/  IADD3 R36, P0, PT, R85, R34, RZ ;  /* 0x0000002255247210 */ /* 0x000fe20007f1e0ff */
[----:B------:R-:W-:Y:S02]  /*45c0*/  IMAD.X R65, RZ, RZ, RZ, P4 ;  /* 0x000000ffff417224 */ /* 0x000fe400020e06ff */
[----:B------:R-:W-:Y:S01]  /*45d0*/  IMAD.IADD R85, R45, 0x1, R35 ;  /* 0x000000012d557824 */ /* 0x000fe200078e0223 */
[----:B------:R-:W-:Y:S01]  /*45e0*/  IADD3.X R37, PT, PT, RZ, RZ, RZ, P0, !PT ;  /* 0x000000ffff257210 */ /* 0x000fe200007fe4ff */
[----:B------:R-:W-:Y:S02]  /*45f0*/  IMAD.IADD R87, R48, 0x1, R67 ;  /* 0x0000000130577824 */ /* 0x000fe400078e0243 */
[----:B------:R-:W-:-:S04]  /*4600*/  IMAD.WIDE.U32 R34, R33, R29, R38 ;  /* 0x0000001d21227225 */ /* 0x000fc800078e0026 */
        /* <DEDUP_REMOVED lines=8> */
[----:B------:R-:W-:Y:S01]  /*4690*/  IMAD.IADD R67, R47, 0x1, R65 ;  /* 0x000000012f437824 */ /* 0x000fe200078e0241 */
[----:B------:R-:W-:Y:S01]  /*46a0*/  MOV R64, R62 ;  /* 0x0000003e00407202 */ /* 0x000fe20000000f00 */
[----:B------:R-:W-:Y:S01]  /*46b0*/  IMAD.MOV.U32 R65, RZ, RZ, RZ ;  /* 0x000000ffff417224 */ /* 0x000fe200078e00ff */
[----:B------:R-:W-:Y:S01]  /*46c0*/  IADD3 R60, P3, PT, R66, R63, RZ ;  /* 0x0000003f423c7210 */ /* 0x000fe20007f7e0ff */
[----:B------:R-:W-:Y:S02]  /*46d0*/  IMAD.IADD R63, R42, 0x1, R89 ;  /* 0x000000012a3f7824 */ /* 0x000fe400078e0259 */
[----:B------:R-:W-:-:S04]  /*46e0*/  IMAD.WIDE.U32 R36, R41, R76, R36 ;  /* 0x0000004c29247225 */ /* 0x000fc800078e0024 */
[----:B------:R-:W-:-:S04]  /*46f0*/  IMAD.WIDE.U32 R64, R33, R24, R64 ;  /* 0x0000001821407225 */ /* 0x000fc800078e0040 */
[----:B------:R-:W-:Y:S01]  /*4700*/  IMAD.X R39, RZ, RZ, RZ, P1 ;  /* 0x000000ffff277224 */ /* 0x000fe200008e06ff */
[----:B------:R-:W-:Y:S01]  /*4710*/  IADD3 R62, P1, PT, R63, R36, RZ ;  /* 0x000000243f3e7210 */ /* 0x000fe20007f3e0ff */
[----:B------:R-:W-:Y:S01]  /*4720*/  IMAD.IADD R85, R44, 0x1, R37 ;  /* 0x000000012c557824 */ /* 0x000fe200078e0225 */
[----:B------:R-:W-:Y:S01]  /*4730*/  IADD3 R36, P2, PT, R64, R87, RZ ;  /* 0x0000005740247210 */ /* 0x000fe20007f5e0ff */
[----:B------:R-:W-:-:S03]  /*4740*/  IMAD.WIDE.U32 R38, R30, R28, R38 ;  /* 0x0000001c1e267225 */ /* 0x000fc600078e0026 */
[----:B------:R-:W-:Y:S01]  /*4750*/  IADD3.X R37, PT, PT, RZ, RZ, RZ, P2, !PT ;  /* 0x000000ffff257210 */ /* 0x000fe200017fe4ff */
[----:B------:R-:W-:Y:S01]  /*4760*/  IMAD.X R61, RZ, RZ, RZ, P3 ;  /* 0x000000ffff3d7224 */ /* 0x000fe200018e06ff */
[----:B------:R-:W-:Y:S01]  /*4770*/  IADD3 R64, P3, PT, R35, R39, RZ ;  /* 0x0000002723407210 */ /* 0x000fe20007f7e0ff */
[----:B------:R-:W-:Y:S02]  /*4780*/  IMAD.X R35, RZ, RZ, RZ, P0 ;  /* 0x000000ffff237224 */ /* 0x000fe400000e06ff */
[----:B------:R-:W-:-:S04]  /*4790*/  IMAD.WIDE.U32 R36, R83, R81, R36 ;  /* 0x0000005153247225 */ /* 0x000fc800078e0024 */
[----:B------:R-:W-:Y:S01]  /*47a0*/  IMAD.X R63, RZ, RZ, RZ, P1 ;  /* 0x000000ffff3f7224 */ /* 0x000fe200008e06ff */
[----:B------:R-:W-:Y:S01]  /*47b0*/  IADD3 R36, P0, PT, R67, R36, RZ ;  /* 0x0000002443247210 */ /* 0x000fe20007f1e0ff */
[----:B------:R-:W-:Y:S01]  /*47c0*/  IMAD.WIDE.U32 R58, R31, R28, R58 ;  /* 0x0000001c1f3a7225 */ /* 0x000fe200078e003a */
[----:B------:R-:W-:-:S03]  /*47d0*/  IADD3 R37, PT, PT, R49, R37, RZ ;  /* 0x0000002531257210 */ /* 0x000fc60007ffe0ff */
[----:B------:R-:W-:Y:S01]  /*47e0*/  IMAD.WIDE.U32 R60, R30, R26, R60 ;  /* 0x0000001a1e3c7225 */ /* 0x000fe200078e003c */
[----:B------:R-:W-:-:S03]  /*47f0*/  IADD3 R38, P2, PT, R38, R59, RZ ;  /* 0x0000003b26267210 */ /* 0x000fc60007f5e0ff */
[----:B------:R-:W-:Y:S01]  /*4800*/  IMAD.WIDE.U32 R66, R69, R78, R34 ;  /* 0x0000004e45427225 */ /* 0x000fe200078e0022 */
[----:B------:R-:W-:Y:S02]  /*4810*/  IADD3 R58, P4, PT, R58, R61, RZ ;  /* 0x0000003d3a3a7210 */ /* 0x000fe40007f9e0ff */
[----:B------:R-:W-:Y:S01]  /*4820*/  IADD3 R60, P5, PT, R60, R65, RZ ;  /* 0x000000413c3c7210 */ /* 0x000fe20007fbe0ff */
[----:B------:R-:W-:Y:S01]  /*4830*/  IMAD.WIDE.U32 R34, R73, R75, R62 ;  /* 0x0000004b49227225 */ /* 0x000fe200078e003e */
[----:B------:R-:W-:-:S03]  /*4840*/  IADD3 R83, PT, PT, R46, R67, RZ ;  /* 0x000000432e537210 */ /* 0x000fc60007ffe0ff */
[----:B------:R-:W-:Y:S02]  /*4850*/  IMAD.IADD R67, R43, 0x1, R35 ;  /* 0x000000012b437824 */ /* 0x000fe400078e0223 */
[----:B------:R-:W-:Y:S02]  /*4860*/  HFMA2 R35, -RZ, RZ, 0, 0 ;  /* 0x00000000ff237431 */ /* 0x000fe400000001ff */
[----:B------:R-:W-:Y:S02]  /*4870*/  IMAD.X R59, RZ, RZ, RZ, P4 ;  /* 0x000000ffff3b7224 */ /* 0x000fe400020e06ff */
[----:B------:R-:W-:Y:S01]  /*4880*/  IMAD.X R61, RZ, RZ, RZ, P5 ;  /* 0x000000ffff3d7224 */ /* 0x000fe200028e06ff */
[----:B------:R-:W-:Y:S01]  /*4890*/  IADD3 R62, P5, PT, R85, R66, RZ ;  /* 0x00000042553e7210 */ /* 0x000fe20007fbe0ff */
[----:B------:R-:W-:Y:S02]  /*48a0*/  IMAD R32, R34, R40, RZ ;  /* 0x0000002822207224 */ /* 0x000fe400078e02ff */
[----:B------:R-:W-:Y:S01]  /*48b0*/  IMAD.WIDE.U32 R60, R33, R27, R60 ;  /* 0x0000001b213c7225 */ /* 0x000fe200078e003c */
[----:B------:R-:W-:-:S03]  /*48c0*/  IADD3.X R63, PT, PT, RZ, RZ, RZ, P5, !PT ;  /* 0x000000ffff3f7210 */ /* 0x000fc60002ffe4ff */
[----:B------:R-:W-:Y:S01]  /*48d0*/  IMAD.WIDE.U32 R58, R30, R29, R58 ;  /* 0x0000001d1e3a7225 */ /* 0x000fe200078e003a */
[----:B------:R-:W-:-:S03]  /*48e0*/  IADD3 R66, P1, PT, R60, R37, RZ ;  /* 0x000000253c427210 */ /* 0x000fc60007f3e0ff */
[----:B------:R-:W-:Y:S02]  /*48f0*/  IMAD.X R39, RZ, RZ, RZ, P2 ;  /* 0x000000ffff277224 */ /* 0x000fe400010e06ff */
[----:B------:R-:W-:Y:S02]  /*4900*/  IMAD.X R65, RZ, RZ, RZ, P3 ;  /* 0x000000ffff417224 */ /* 0x000fe400018e06ff */
[----:B------:R-:W-:Y:S01]  /*4910*/  IMAD.HI.U32 R85, R32, R74, R34 ;  /* 0x0000004a20557227 */ /* 0x000fe200078e0022 */
[----:B------:R-:W-:-:S03]  /*4920*/  IADD3 R34, P4, PT, R58, R61, RZ ;  /* 0x0000003d3a227210 */ /* 0x000fc60007f9e0ff */
[----:B------:R-:W-:Y:S02]  /*4930*/  IMAD.X R37, RZ, RZ, RZ, P0 ;  /* 0x000000ffff257224 */ /* 0x000fe400000e06ff */
[----:B------:R-:W-:-:S04]  /*4940*/  IMAD.WIDE.U32 R60, R31, R31, R38 ;  /* 0x0000001f1f3c7225 */ /* 0x000fc800078e0026 */
[----:B------:R-:W-:-:S04]  /*4950*/  IMAD.WIDE.U32 R64, R33, R28, R64 ;  /* 0x0000001c21407225 */ /* 0x000fc800078e0040 */
[----:B------:R-:W-:Y:S01]  /*4960*/  IMAD.WIDE.U32 R38, R71, R80, R36 ;  /* 0x0000005047267225 */ /* 0x000fe200078e0024 */
[----:B------:R-:W-:Y:S02]  /*4970*/  IADD3 R36, P2, PT, R60, R59, RZ ;  /* 0x0000003b3c247210 */ /* 0x000fe40007f5e0ff */
[----:B------:R-:W-:Y:S01]  /*4980*/  IADD3 R60, P0, PT, R64, R61, RZ ;  /* 0x0000003d403c7210 */ /* 0x000fe20007f1e0ff */
[----:B------:R-:W-:Y:S01]  /*4990*/  IMAD.WIDE.U32 R62, R41, R77, R62 ;  /* 0x0000004d293e7225 */ /* 0x000fe200078e003e */
[----:B------:R-:W-:Y:S02]  /*49a0*/  IADD3 R58, P3, PT, R83, R38, RZ ;  /* 0x00000026533a7210 */ /* 0x000fe40007f7e0ff */
[----:B------:R-:W-:Y:S01]  /*49b0*/  IADD3.X R37, PT, PT, RZ, RZ, RZ, P2, !PT ;  /* 0x000000ffff257210 */ /* 0x000fe200017fe4ff */
[----:B------:R-:W-:Y:S02]  /*49c0*/  IMAD.X R61, RZ, RZ, RZ, P0 ;  /* 0x000000ffff3d7224 */ /* 0x000fe400000e06ff */
[----:B------:R-:W-:-:S02]  /*49d0*/  IMAD.IADD R39, R48, 0x1, R39 ;  /* 0x0000000130277824 */ /* 0x000fc400078e0227 */
[----:B------:R-:W-:Y:S01]  /*49e0*/  IMAD.X R35, RZ, RZ, RZ, P4 ;  /* 0x000000ffff237224 */ /* 0x000fe200020e06ff */
[----:B------:R-:W-:Y:S01]  /*49f0*/  IADD3 R38, P4, PT, R67, R62, RZ ;  /* 0x0000003e43267210 */ /* 0x000fe20007f9e0ff */
[----:B------:R-:W-:Y:S01]  /*4a00*/  IMAD.WIDE.U32 R60, R30, R31, R60 ;  /* 0x0000001f1e3c7225 */ /* 0x000fe200078e003c */
[----:B------:R-:W-:-:S03]  /*4a10*/  IADD3 R62, P5, PT, R39, R66, RZ ;  /* 0x00000042273e7210 */ /* 0x000fc60007fbe0ff */
[----:B------:R-:W-:Y:S01]  /*4a20*/  IMAD.WIDE.U32 R36, R30, R28, R36 ;  /* 0x0000001c1e247225 */ /* 0x000fe200078e0024 */
[----:B------:R-:W-:Y:S02]  /*4a30*/  IADD3 R64, P0, PT, R65, R61, RZ ;  /* 0x0000003d41407210 */ /* 0x000fe40007f1e0ff */
[----:B------:R-:W-:Y:S01]  /*4a40*/  IADD3.X R65, PT, PT, RZ, RZ, RZ, P1, !PT ;  /* 0x000000ffff417210 */ /* 0x000fe20000ffe4ff */
[----:B------:R-:W-:Y:S01]  /*4a50*/  IMAD.WIDE.U32 R34, R33, R26, R34 ;  /* 0x0000001a21227225 */ /* 0x000fe200078e0022 */
[----:B------:R-:W-:Y:S02]  /*4a60*/  IADD3 R60, P1, PT, R60, R37, RZ ;  /* 0x000000253c3c7210 */ /* 0x000fe40007f3e0ff */
[----:B------:R-:W-:Y:S01]  /*4a70*/  IADD3 R37, PT, PT, R42, R85, RZ ;  /* 0x000000552a257210 */ /* 0x000fe20007ffe0ff */
[----:B------:R-:W-:Y:S01]  /*4a80*/  IMAD.IADD R67, R45, 0x1, R63 ;  /* 0x000000012d437824 */ /* 0x000fe200078e023f */
[----:B------:R-:W-:Y:S01]  /*4a90*/  IADD3 R36, P2, PT, R36, R35, RZ ;  /* 0x0000002324247210 */ /* 0x000fe20007f5e0ff */
[----:B------:R-:W-:-:S02]  /*4aa0*/  IMAD.X R39, RZ, RZ, RZ, P4 ;  /* 0x000000ffff277224 */ /* 0x000fc400020e06ff */
[----:B------:R-:W-:Y:S02]  /*4ab0*/  IMAD.X R63, RZ, RZ, RZ, P5 ;  /* 0x000000ffff3f7224 */ /* 0x000fe400028e06ff */
[----:B------:R-:W-:Y:S01]  /*4ac0*/  IMAD.X R59, RZ, RZ, RZ, P3 ;  /* 0x000000ffff3b7224 */ /* 0x000fe200018e06ff */
[----:B------:R-:W-:Y:S01]  /*4ad0*/  IADD3 R65, P3, PT, R34, R65, RZ ;  /* 0x0000004122417210 */ /* 0x000fe20007f7e0ff */
[----:B------:R-:W-:-:S04]  /*4ae0*/  IMAD.WIDE.U32 R38, R73, R76, R38 ;  /* 0x0000004c49267225 */ /* 0x000fc800078e0026 */
[----:B------:R-:W-:Y:S01]  /*4af0*/  IMAD.WIDE.U32 R34, R71, R81, R62 ;  /* 0x0000005147227225 */ /* 0x000fe200078e003e */
[----:B------:R-:W-:Y:S02]  /*4b00*/  IADD3 R38, P4, PT, R37, R38, RZ ;  /* 0x0000002625267210 */ /* 0x000fe40007f9e0ff */
[----:B------:R-:W-:Y:S01]  /*4b10*/  IADD3.X R37, PT, PT, RZ, RZ, RZ, P2, !PT ;  /* 0x000000ffff257210 */ /* 0x000fe200017fe4ff */
[----:B------:R-:W-:-:S04]  /*4b20*/  IMAD.WIDE.U32 R58, R69, R79, R58 ;  /* 0x0000004f453a7225 */ /* 0x000fc800078e003a */
[----:B------:R-:W-:Y:S01]  /*4b30*/  IMAD.IADD R66, R49, 0x1, R35 ;  /* 0x0000000131427824 */ /* 0x000fe200078e0223 */
[----:B------:R-:W-:Y:S01]  /*4b40*/  IADD3 R62, P6, PT, R67, R58, RZ ;  /* 0x0000003a433e7210 */ /* 0x000fe20007fde0ff */
[----:B------:R-:W-:Y:S01]  /*4b50*/  IMAD.IADD R59, R47, 0x1, R59 ;  /* 0x000000012f3b7824 */ /* 0x000fe200078e023b */
[----:B------:R-:W-:Y:S01]  /*4b60*/  IADD3 R67, PT, PT, R44, R39, RZ ;  /* 0x000000272c437210 */ /* 0x000fe20007ffe0ff */
[----:B------:R-:W-:Y:S01]  /*4b70*/  IMAD.X R61, RZ, RZ, RZ, P1 ;  /* 0x000000ffff3d7224 */ /* 0x000fe200008e06ff */
[----:B------:R-:W-:Y:S01]  /*4b80*/  IADD3 R66, P1, PT, R66, R65, RZ ;  /* 0x0000004142427210 */ /* 0x000fe20007f3e0ff */
[----:B------:R-:W-:Y:S01]  /*4b90*/  IMAD.X R65, RZ, RZ, RZ, P0 ;  /* 0x000000ffff417224 */ /* 0x000fe200000e06ff */
[----:B------:R-:W-:Y:S01]  /*4ba0*/  IADD3.X R63, PT, PT, RZ, RZ, RZ, P6, !PT ;  /* 0x000000ffff3f7210 */ /* 0x000fe200037fe4ff */
[----:B------:R-:W-:Y:S01]  /*4bb0*/  IMAD.X R35, RZ, RZ, RZ, P3 ;  /* 0x000000ffff237224 */ /* 0x000fe200018e06ff */
[----:B------:R-:W-:Y:S01]  /*4bc0*/  IADD3 R58, P5, PT, R59, R34, RZ ;  /* 0x000000223b3a7210 */ /* 0x000fe20007fbe0ff */
        /* <DEDUP_REMOVED lines=8> */
[----:B------:R-:W-:Y:S01]  /*4c50*/  IMAD.WIDE.U32 R62, R41, R78, R62 ;  /* 0x0000004e293e7225 */ /* 0x000fe200078e003e */
[----:B------:R-:W-:Y:S02]  /*4c60*/  IADD3.X R35, PT, PT, RZ, RZ, RZ, P3, !PT ;  /* 0x000000ffff237210 */ /* 0x000fe40001ffe4ff */
[----:B------:R-:W-:Y:S01]  /*4c70*/  IADD3 R83, P2, PT, R83, R36, RZ ;  /* 0x0000002453537210 */ /* 0x000fe20007f5e0ff */
[----:B------:R-:W-:Y:S01]  /*4c80*/  IMAD.X R59, RZ, RZ, RZ, P5 ;  /* 0x000000ffff3b7224 */ /* 0x000fe200028e06ff */
[----:B------:R-:W-:Y:S01]  /*4c90*/  IADD3 R36, P4, PT, R67, R62, RZ ;  /* 0x0000003e43247210 */ /* 0x000fe20007f9e0ff */
[----:B------:R-:W-:Y:S01]  /*4ca0*/  IMAD.IADD R37, R46, 0x1, R63 ;  /* 0x000000012e257824 */ /* 0x000fe200078e023f */
[----:B------:R-:W-:Y:S01]  /*4cb0*/  IADD3.X R71, PT, PT, RZ, RZ, RZ, P2, !PT ;  /* 0x000000ffff477210 */ /* 0x000fe200017fe4ff */
[----:B------:R-:W-:-:S04]  /*4cc0*/  IMAD.WIDE.U32 R58, R69, R80, R58 ;  /* 0x00000050453a7225 */ /* 0x000fc800078e003a */
[----:B------:R-:W-:-:S04]  /*4cd0*/  IMAD.WIDE.U32 R62, R32, R75, R38 ;  /* 0x0000004b203e7225 */ /* 0x000fc800078e0026 */
[----:B------:R-:W-:Y:S01]  /*4ce0*/  IMAD.X R61, RZ, RZ, RZ, P1 ;  /* 0x000000ffff3d7224 */ /* 0x000fe200008e06ff */
[----:B------:R-:W-:Y:S01]  /*4cf0*/  IADD3 R38, P1, PT, R37, R58, RZ ;  /* 0x0000003a25267210 */ /* 0x000fe20007f3e0ff */
[----:B------:R-:W-:Y:S01]  /*4d00*/  IMAD.IADD R39, R48, 0x1, R59 ;  /* 0x0000000130277824 */ /* 0x000fe200078e023b */
[----:B------:R-:W-:Y:S01]  /*4d10*/  IADD3 R59, PT, PT, R43, R63, RZ ;  /* 0x0000003f2b3b7210 */ /* 0x000fe20007ffe0ff */
[----:B------:R-:W-:Y:S02]  /*4d20*/  IMAD R58, R62, R40, RZ ;  /* 0x000000283e3a7224 */ /* 0x000fe400078e02ff */
[----:B------:R-:W-:Y:S02]  /*4d30*/  IMAD.MOV.U32 R63, RZ, RZ, RZ ;  /* 0x000000ffff3f7224 */ /* 0x000fe400078e00ff */
[----:B------:R-:W-:-:S04]  /*4d40*/  IMAD.WIDE.U32 R60, R30, R30, R60 ;  /* 0x0000001e1e3c7225 */ /* 0x000fc800078e003c */
[----:B------:R-:W-:-:S04]  /*4d50*/  IMAD.WIDE.U32 R34, R33, R28, R34 ;  /* 0x0000001c21227225 */ /* 0x000fc800078e0022 */
[----:B------:R-:W-:Y:S02]  /*4d60*/  IMAD.X R37, RZ, RZ, RZ, P4 ;  /* 0x000000ffff257224 */ /* 0x000fe400020e06ff */
[----:B------:R-:W-:Y:S01]  /*4d70*/  IMAD.X R67, RZ, RZ, RZ, P0 ;  /* 0x000000ffff437224 */ /* 0x000fe200000e06ff */
[----:B------:R-:W-:Y:S01]  /*4d80*/  IADD3 R64, P0, PT, R65, R61, RZ ;  /* 0x0000003d41407210 */ /* 0x000fe20007f1e0ff */
[----:B------:R-:W-:-:S03]  /*4d90*/  IMAD.HI.U32 R85, R58, R74, R62 ;  /* 0x0000004a3a557227 */ /* 0x000fc600078e003e */
[----:B------:R-:W-:Y:S01]  /*4da0*/  IADD3 R68, P5, PT, R34, R67, RZ ;  /* 0x0000004322447210 */ /* 0x000fe20007fbe0ff */
[----:B------:R-:W-:Y:S01]  /*4db0*/  IMAD.WIDE.U32 R62, R73, R77, R36 ;  /* 0x0000004d493e7225 */ /* 0x000fe200078e0024 */
[----:B------:R-:W-:Y:S02]  /*4dc0*/  IADD3 R36, P4, PT, R60, R35, RZ ;  /* 0x000000233c247210 */ /* 0x000fe40007f9e0ff */
[----:B------:R-:W-:Y:S01]  /*4dd0*/  IADD3 R34, P6, PT, R39, R66, RZ ;  /* 0x0000004227227210 */ /* 0x000fe20007fde0ff */
[----:B------:R-:W-:Y:S01]  /*4de0*/  IMAD.X R39, RZ, RZ, RZ, P1 ;  /* 0x000000ffff277224 */ /* 0x000fe200008e06ff */
[----:B------:R-:W-:Y:S01]  /*4df0*/  IADD3 R60, P3, PT, R59, R62, RZ ;  /* 0x0000003e3b3c7210 */ /* 0x000fe20007f7e0ff */
[----:B------:R-:W-:Y:S01]  /*4e00*/  IMAD.X R37, RZ, RZ, RZ, P4 ;  /* 0x000000ffff257224 */ /* 0x000fe200020e06ff */
[----:B------:R-:W-:Y:S01]  /*4e10*/  IADD3.X R65, PT, PT, RZ, RZ, RZ, P0, !PT ;  /* 0x000000ffff417210 */ /* 0x000fe200007fe4ff */
[----:B------:R-:W-:Y:S01]  /*4e20*/  IMAD.X R35, RZ, RZ, RZ, P6 ;  /* 0x000000ffff237224 */ /* 0x000fe200030e06ff */
[----:B------:R-:W-:Y:S01]  /*4e30*/  IADD3.X R61, PT, PT, RZ, RZ, RZ, P5, !PT ;  /* 0x000000ffff3d7210 */ /* 0x000fe20002ffe4ff */
[----:B------:R-:W-:Y:S01]  /*4e40*/  IMAD.WIDE.U32 R38, R41, R79, R38 ;  /* 0x0000004f29267225 */ /* 0x000fe200078e0026 */
[----:B------:R-:W-:-:S03]  /*4e50*/  IADD3 R71, P2, PT, R71, R68, RZ ;  /* 0x0000004447477210 */ /* 0x000fc60007f5e0ff */
[----:B------:R-:W-:Y:S02]  /*4e60*/  IMAD.IADD R59, R45, 0x1, R63 ;  /* 0x000000012d3b7824 */ /* 0x000fe400078e023f */
[----:B------:R-:W-:-:S04]  /*4e70*/  IMAD.WIDE.U32 R62, R33, R31, R36 ;  /* 0x0000001f213e7225 */ /* 0x000fc800078e0024 */
[----:B------:R-:W-:Y:S01]  /*4e80*/  IMAD.WIDE.U32 R66, R69, R81, R34 ;  /* 0x0000005145427225 */ /* 0x000fe200078e0022 */
[----:B------:R-:W-:Y:S02]  /*4e90*/  IADD3 R62, P0, PT, R62, R61, RZ ;  /* 0x0000003d3e3e7210 */ /* 0x000fe40007f1e0ff */
[----:B------:R-:W-:Y:S01]  /*4ea0*/  IADD3 R35, PT, PT, R42, R85, RZ ;  /* 0x000000552a237210 */ /* 0x000fe20007ffe0ff */
[----:B------:R-:W-:Y:S02]  /*4eb0*/  IMAD.IADD R39, R47, 0x1, R39 ;  /* 0x000000012f277824 */ /* 0x000fe400078e0227 */
[----:B------:R-:W-:Y:S01]  /*4ec0*/  IMAD.WIDE.U32 R36, R33, R30, R64 ;  /* 0x0000001e21247225 */ /* 0x000fe200078e0040 */
[----:B------:R-:W-:Y:S02]  /*4ed0*/  IADD3 R64, P5, PT, R59, R38, RZ ;  /* 0x000000263b407210 */ /* 0x000fe40007fbe0ff */
        /* <DEDUP_REMOVED lines=8> */
[----:B------:R-:W-:-:S03]  /*4f60*/  IADD3 R59, P2, PT, R59, R62, RZ ;  /* 0x0000003e3b3b7210 */ /* 0x000fc60007f5e0ff */
[----:B------:R-:W-:Y:S01]  /*4f70*/  IMAD.X R39, RZ, RZ, RZ, P4 ;  /* 0x000000ffff277224 */ /* 0x000fe200020e06ff */
[----:B------:R-:W-:Y:S01]  /*4f80*/  IADD3 R61, PT, PT, R44, R61, RZ ;  /* 0x0000003d2c3d7210 */ /* 0x000fe20007ffe0ff */
[----:B------:R-:W-:Y:S01]  /*4f90*/  IMAD.WIDE.U32 R64, R73, R78, R64 ;  /* 0x0000004e49407225 */ /* 0x000fe200078e0040 */
[----:B------:R-:W-:-:S03]  /*4fa0*/  IADD3 R60, P5, PT, R35, R60, RZ ;  /* 0x0000003c233c7210 */ /* 0x000fc60007fbe0ff */
[----:B------:R-:W-:-:S04]  /*4fb0*/  IMAD.WIDE.U32 R62, R41, R80, R38 ;  /* 0x00000050293e7225 */ /* 0x000fc800078e0026 */
[----:B------:R-:W-:Y:S01]  /*4fc0*/  IMAD.X R70, RZ, RZ, RZ, P3 ;  /* 0x000000ffff467224 */ /* 0x000fe200018e06ff */
[----:B------:R-:W-:Y:S01]  /*4fd0*/  IADD3 R38, P3, PT, R61, R64, RZ ;  /* 0x000000403d267210 */ /* 0x000fe20007f7e0ff */
[----:B------:R-:W-:Y:S01]  /*4fe0*/  IMAD.IADD R65, R46, 0x1, R65 ;  /* 0x000000012e417824 */ /* 0x000fe200078e0241 */
[----:B------:R-:W-:Y:S01]  /*4ff0*/  IADD3.X R61, PT, PT, RZ, RZ, RZ, P5, !PT ;  /* 0x000000ffff3d7210 */ /* 0x000fe20002ffe4ff */
[----:B------:R-:W-:Y:S01]  /*5000*/  IMAD.IADD R63, R48, 0x1, R63 ;  /* 0x00000001303f7824 */ /* 0x000fe200078e023f */
[----:B------:R-:W-:Y:S01]  /*5010*/  IADD3 R70, P4, PT, R70, R71, RZ ;  /* 0x0000004746467210 */ /* 0x000fe20007f9e0ff */
[----:B------:R-:W-:Y:S01]  /*5020*/  IMAD.X R39, RZ, RZ, RZ, P3 ;  /* 0x000000ffff277224 */ /* 0x000fe200018e06ff */
[----:B------:R-:W-:Y:S01]  /*5030*/  IADD3 R64, P5, PT, R65, R62, RZ ;  /* 0x0000003e41407210 */ /* 0x000fe20007fbe0ff */
[----:B------:R-:W-:Y:S01]  /*5040*/  IMAD.WIDE.U32 R60, R58, R75, R60 ;  /* 0x0000004b3a3c7225 */ /* 0x000fe200078e003c */
[----:B------:R-:W-:Y:S02]  /*5050*/  IADD3 R62, P3, PT, R63, R66, RZ ;  /* 0x000000423f3e7210 */ /* 0x000fe40007f7e0ff */
[----:B------:R-:W-:Y:S01]  /*5060*/  IADD3.X R65, PT, PT, RZ, RZ, RZ, P5, !PT ;  /* 0x000000ffff417210 */ /* 0x000fe20002ffe4ff */
[----:B------:R-:W-:-:S04]  /*5070*/  IMAD.WIDE.U32 R38, R32, R77, R38 ;  /* 0x0000004d20267225 */ /* 0x000fc800078e0026 */
[----:B------:R-:W-:Y:S01]  /*5080*/  IMAD.IADD R35, R43, 0x1, R61 ;  /* 0x000000012b237824 */ /* 0x000fe200078e023d */
[----:B------:R-:W-:Y:S01]  /*5090*/  IADD3 R39, PT, PT, R45, R39, RZ ;  /* 0x000000272d277210 */ /* 0x000fe20007ffe0ff */
[----:B------:R-:W-:Y:S02]  /*50a0*/  IMAD.X R63, RZ, RZ, RZ, P3 ;  /* 0x000000ffff3f7224 */ /* 0x000fe400018e06ff */
[----:B------:R-:W-:Y:S01]  /*50b0*/  IMAD.WIDE.U32 R64, R73, R79, R64 ;  /* 0x0000004f49407225 */ /* 0x000fe200078e0040 */
[----:B------:R-:W-:-:S03]  /*50c0*/  IADD3 R38, P3, PT, R35, R38, RZ ;  /* 0x0000002623267210 */ /* 0x000fc60007f7e0ff */
[----:B------:R-:W-:Y:S01]  /*50d0*/  IMAD.WIDE.U32 R66, R41, R81, R62 ;  /* 0x0000005129427225 */ /* 0x000fe200078e003e */
[----:B------:R-:W-:Y:S02]  /*50e0*/  IADD3 R62, P5, PT, R39, R64, RZ ;  /* 0x00000040273e7210 */ /* 0x000fe40007fbe0ff */
[----:B------:R-:W-:Y:S01]  /*50f0*/  IADD3.X R39, PT, PT, RZ, RZ, RZ, P3, !PT ;  /* 0x000000ffff277210 */ /* 0x000fe20001ffe4ff */
[----:B------:R-:W-:Y:S02]  /*5100*/  IMAD R68, R60, R40, RZ ;  /* 0x000000283c447224 */ /* 0x000fe400078e02ff */
[----:B------:R-:W-:Y:S02]  /*5110*/  IMAD.MOV.U32 R61, RZ, RZ, RZ ;  /* 0x000000ffff3d7224 */ /* 0x000fe400078e00ff */
[----:B------:R-:W-:Y:S02]  /*5120*/  IMAD.IADD R65, R47, 0x1, R65 ;  /* 0x000000012f417824 */ /* 0x000fe400078e0241 */
[----:B------:R-:W-:-:S02]  /*5130*/  IMAD.IADD R35, R49, 0x1, R67 ;  /* 0x0000000131237824 */ /* 0x000fc400078e0243 */
[----:B------:R-:W-:Y:S01]  /*5140*/  IMAD.HI.U32 R41, R68, R74, R60 ;  /* 0x0000004a44297227 */ /* 0x000fe200078e003c */
[----:B------:R-:W-:Y:S02]  /*5150*/  IADD3 R66, P3, PT, R65, R66, RZ ;  /* 0x0000004241427210 */ /* 0x000fe40007f7e0ff */
[----:B------:R-:W-:Y:S01]  /*5160*/  IADD3 R65, P6, PT, R35, R70, RZ ;  /* 0x0000004623417210 */ /* 0x000fe20007fde0ff */
[----:B------:R-:W-:Y:S01]  /*5170*/  IMAD.X R63, RZ, RZ, RZ, P5 ;  /* 0x000000ffff3f7224 */ /* 0x000fe200028e06ff */
[----:B------:R-:W-:Y:S01]  /*5180*/  IADD3.X R67, PT, PT, RZ, RZ, RZ, P3, !PT ;  /* 0x000000ffff437210 */ /* 0x000fe20001ffe4ff */
[----:B------:R-:W-:-:S04]  /*5190*/  IMAD.WIDE.U32 R60, R58, R76, R38 ;  /* 0x0000004c3a3c7225 */ /* 0x000fc800078e0026 */
[----:B------:R-:W-:Y:S02]  /*51a0*/  IMAD.IADD R35, R42, 0x1, R41 ;  /* 0x000000012a237824 */ /* 0x000fe400078e0229 */
[----:B------:R-:W-:-:S03]  /*51b0*/  IMAD.WIDE.U32 R62, R32, R78, R62 ;  /* 0x0000004e203e7225 */ /* 0x000fc600078e003e */
[----:B------:R-:W-:Y:S01]  /*51c0*/  IADD3 R60, P5, PT, R35, R60, RZ ;  /* 0x0000003c233c7210 */ /* 0x000fe20007fbe0ff */
[----:B------:R-:W-:Y:S02]  /*51d0*/  IMAD.IADD R41, R44, 0x1, R61 ;  /* 0x000000012c297824 */ /* 0x000fe400078e023d */
[----:B------:R-:W-:Y:S01]  /*51e0*/  IMAD.X R36, RZ, RZ, RZ, P4 ;  /* 0x000000ffff247224 */ /* 0x000fe200020e06ff */
[----:B------:R-:W-:Y:S01]  /*51f0*/  IADD3.X R61, PT, PT, RZ, RZ, RZ, P5, !PT ;  /* 0x000000ffff3d7210 */ /* 0x000fe20002ffe4ff */
[----:B------:R-:W-:Y:S01]  /*5200*/  IMAD.WIDE.U32 R38, R73, R80, R66 ;  /* 0x0000005049267225 */ /* 0x000fe200078e0042 */
[----:B------:R-:W-:Y:S02]  /*5210*/  IADD3 R67, PT, PT, R46, R63, RZ ;  /* 0x0000003f2e437210 */ /* 0x000fe40007ffe0ff */
[----:B------:R-:W-:Y:S01]  /*5220*/  IADD3 R62, P3, PT, R41, R62, RZ ;  /* 0x0000003e293e7210 */ /* 0x000fe20007f7e0ff */
[----:B------:R-:W-:Y:S01]  /*5230*/  IMAD.IADD R64, R48, 0x1, R39 ;  /* 0x0000000130407824 */ /* 0x000fe200078e0227 */
[----:B------:R-:W-:Y:S01]  /*5240*/  IADD3 R36, P4, PT, R36, R59, RZ ;  /* 0x0000003b24247210 */ /* 0x000fe20007f9e0ff */
[----:B------:R-:W-:Y:S01]  /*5250*/  IMAD.X R59, RZ, RZ, RZ, P6 ;  /* 0x000000ffff3b7224 */ /* 0x000fe200030e06ff */
[----:B------:R-:W-:Y:S01]  /*5260*/  IADD3 R66, P6, PT, R67, R38, RZ ;  /* 0x0000002643427210 */ /* 0x000fe20007fde0ff */
[----:B------:R-:W-:Y:S01]  /*5270*/  IMAD.X R63, RZ, RZ, RZ, P3 ;  /* 0x000000ffff3f7224 */ /* 0x000fe200018e06ff */
[----:B------:R-:W-:Y:S01]  /*5280*/  IADD3 R64, P5, PT, R64, R65, RZ ;  /* 0x0000004140407210 */ /* 0x000fe20007fbe0ff */
[----:B------:R-:W-:Y:S01]  /*5290*/  IMAD.WIDE.U32 R60, R68, R75, R60 ;  /* 0x0000004b443c7225 */ /* 0x000fe200078e003c */
[----:B------:R-:W-:-:S02]  /*52a0*/  IADD3 R59, P3, PT, R59, R36, RZ ;  /* 0x000000243b3b7210 */ /* 0x000fc40007f7e0ff */
[----:B------:R-:W-:Y:S01]  /*52b0*/  IADD3.X R65, PT, PT, RZ, RZ, RZ, P5, !PT ;  /* 0x000000ffff417210 */ /* 0x000fe20002ffe4ff */
[----:B------:R-:W-:Y:S02]  /*52c0*/  IMAD.X R67, RZ, RZ, RZ, P6 ;  /* 0x000000ffff437224 */ /* 0x000fe400030e06ff */
[----:B------:R-:W-:-:S04]  /*52d0*/  IMAD.WIDE.U32 R38, R58, R77, R62 ;  /* 0x0000004d3a267225 */ /* 0x000fc800078e003e */
[----:B------:R-:W-:Y:S01]  /*52e0*/  IMAD.IADD R71, R43, 0x1, R61 ;  /* 0x000000012b477824 */ /* 0x000fe200078e023d */
[----:B------:R-:W-:Y:S01]  /*52f0*/  IADD3.X R61, PT, PT, RZ, RZ, RZ, P2, !PT ;  /* 0x000000ffff3d7210 */ /* 0x000fe200017fe4ff */
[----:B------:R-:W-:-:S03]  /*5300*/  IMAD.WIDE.U32 R62, R32, R79, R66 ;  /* 0x0000004f203e7225 */ /* 0x000fc600078e0042 */
[----:B------:R-:W-:Y:S01]  /*5310*/  IADD3 R70, P6, PT, R71, R38, RZ ;  /* 0x0000002647467210 */ /* 0x000fe20007fde0ff */
[----:B------:R-:W-:Y:S01]  /*5320*/  IMAD.IADD R39, R45, 0x1, R39 ;  /* 0x000000012d277824 */ /* 0x000fe200078e0227 */
[----:B------:R-:W-:Y:S01]  /*5330*/  IADD3 R41, PT, PT, R47, R63, RZ ;  /* 0x0000003f2f297210 */ /* 0x000fe20007ffe0ff */
[----:B------:R-:W-:-:S04]  /*5340*/  IMAD.WIDE.U32 R64, R73, R81, R64 ;  /* 0x0000005149407225 */ /* 0x000fc800078e0040 */
[----:B------:R-:W-:Y:S01]  /*5350*/  IMAD.X R35, RZ, RZ, RZ, P1 ;  /* 0x000000ffff237224 */ /* 0x000fe200008e06ff */
        /* <DEDUP_REMOVED lines=8> */
[----:B------:R-:W-:Y:S01]  /*53e0*/  IADD3 R61, P0, PT, R61, R38, RZ ;  /* 0x000000263d3d7210 */ /* 0x000fe20007f1e0ff */
[----:B------:R-:W-:Y:S02]  /*53f0*/  IMAD.IADD R36, R49, 0x1, R65 ;  /* 0x0000000131247824 */ /* 0x000fe400078e0241 */
[----:B------:R-:W-:Y:S02]  /*5400*/  IMAD.X R65, RZ, RZ, RZ, P5 ;  /* 0x000000ffff417224 */ /* 0x000fe400028e06ff */
[----:B------:R-:W-:Y:S01]  /*5410*/  IMAD.WIDE.U32 R34, R58, R78, R62 ;  /* 0x0000004e3a227225 */ /* 0x000fe200078e003e */
[----:B------:R-:W-:-:S03]  /*5420*/  IADD3 R36, P6, PT, R36, R59, RZ ;  /* 0x0000003b24247210 */ /* 0x000fc60007fde0ff */
[----:B------:R-:W-:Y:S02]  /*5430*/  IMAD.IADD R41, R44, 0x1, R71 ;  /* 0x000000012c297824 */ /* 0x000fe400078e0247 */
[----:B------:R-:W-:Y:S01]  /*5440*/  IMAD.WIDE.U32 R62, R32, R80, R64 ;  /* 0x00000050203e7225 */ /* 0x000fe200078e0040 */
[----:B------:R-:W-:Y:S02]  /*5450*/  IADD3 R65, PT, PT, R46, R35, RZ ;  /* 0x000000232e417210 */ /* 0x000fe40007ffe0ff */
[----:B------:R-:W-:Y:S01]  /*5460*/  IADD3 R34, P2, PT, R41, R34, RZ ;  /* 0x0000002229227210 */ /* 0x000fe20007f5e0ff */
[----:B------:R-:W-:Y:S01]  /*5470*/  IMAD.IADD R63, R48, 0x1, R63 ;  /* 0x00000001303f7824 */ /* 0x000fe200078e023f */
[----:B------:R-:W-:Y:S01]  /*5480*/  IADD3 R64, P5, PT, R65, R62, RZ ;  /* 0x0000003e41407210 */ /* 0x000fe20007fbe0ff */
[----:B------:R-:W-:Y:S01]  /*5490*/  IMAD.X R38, RZ, RZ, RZ, P4 ;  /* 0x000000ffff267224 */ /* 0x000fe200020e06ff */
[----:B------:R-:W-:Y:S02]  /*54a0*/  IADD3.X R35, PT, PT, RZ, RZ, RZ, P2, !PT ;  /* 0x000000ffff237210 */ /* 0x000fe400017fe4ff */
[----:B------:R-:W-:Y:S01]  /*54b0*/  IADD3 R62, P4, PT, R63, R36, RZ ;  /* 0x000000243f3e7210 */ /* 0x000fe20007f9e0ff */
[----:B------:R-:W-:Y:S01]  /*54c0*/  IMAD.X R65, RZ, RZ, RZ, P5 ;  /* 0x000000ffff417224 */ /* 0x000fe200028e06ff */
[----:B------:R-:W-:Y:S01]  /*54d0*/  IADD3 R36, P2, PT, R38, R61, RZ ;  /* 0x0000003d26247210 */ /* 0x000fe20007f5e0ff */
[----:B------:R-:W-:Y:S01]  /*54e0*/  IMAD.WIDE.U32 R34, R68, R77, R34 ;  /* 0x0000004d44227225 */ /* 0x000fe200078e0022 */
[----:B------:R-:W-:-:S03]  /*54f0*/  IADD3.X R61, PT, PT, RZ, RZ, RZ, P3, !PT ;  /* 0x000000ffff3d7210 */ /* 0x000fc60001ffe4ff */
[----:B------:R-:W-:Y:S01]  /*5500*/  IMAD.X R63, RZ, RZ, RZ, P4 ;  /* 0x000000ffff3f7224 */ /* 0x000fe200020e06ff */
[----:B------:R-:W-:Y:S01]  /*5510*/  IADD3 R61, P3, PT, R61, R36, RZ ;  /* 0x000000243d3d7210 */ /* 0x000fe20007f7e0ff */
[----:B------:R-:W-:-:S04]  /*5520*/  IMAD.WIDE.U32 R64, R58, R79, R64 ;  /* 0x0000004f3a407225 */ /* 0x000fc800078e0040 */
[----:B------:R-:W-:Y:S02]  /*5530*/  IMAD.IADD R41, R45, 0x1, R35 ;  /* 0x000000012d297824 */ /* 0x000fe400078e0223 */
[----:B------:R-:W-:Y:S01]  /*5540*/  IMAD.WIDE.U32 R62, R32, R81, R62 ;  /* 0x00000051203e7225 */ /* 0x000fe200078e003e */
[----:B------:R-:W-:Y:S02]  /*5550*/  IADD3.X R32, PT, PT, RZ, RZ, RZ, P6, !PT ;  /* 0x000000ffff207210 */ /* 0x000fe400037fe4ff */
[----:B------:R-:W-:Y:S01]  /*5560*/  IADD3 R36, P4, PT, R41, R64, RZ ;  /* 0x0000004029247210 */ /* 0x000fe20007f9e0ff */
[----:B------:R-:W-:Y:S01]  /*5570*/  IMAD.IADD R59, R47, 0x1, R65 ;  /* 0x000000012f3b7824 */ /* 0x000fe200078e0241 */
[----:B------:R-:W-:-:S04]  /*5580*/  IADD3 R65, PT, PT, R49, R63, RZ ;  /* 0x0000003f31417210 */ /* 0x000fc80007ffe0ff */
[----:B------:R-:W-:Y:S01]  /*5590*/  IADD3 R38, P5, PT, R59, R62, RZ ;  /* 0x0000003e3b267210 */ /* 0x000fe20007fbe0ff */
[----:B------:R-:W-:Y:S01]  /*55a0*/  IMAD.X R59, RZ, RZ, RZ, P1 ;  /* 0x000000ffff3b7224 */ /* 0x000fe200008e06ff */
[----:B------:R-:W-:Y:S01]  /*55b0*/  IADD3 R62, P6, PT, R37, R39, RZ ;  /* 0x00000027253e7210 */ /* 0x000fe20007fde0ff */
[----:B------:R-:W-:Y:S01]  /*55c0*/  IMAD.X R37, RZ, RZ, RZ, P4 ;  /* 0x000000ffff257224 */ /* 0x000fe200020e06ff */
[----:B------:R-:W-:Y:S01]  /*55d0*/  IADD3 R32, P4, PT, R32, R61, RZ ;  /* 0x0000003d20207210 */ /* 0x000fe20007f9e0ff */
[----:B------:R-:W-:Y:S01]  /*55e0*/  IMAD.X R39, RZ, RZ, RZ, P5 ;  /* 0x000000ffff277224 */ /* 0x000fe200028e06ff */
[----:B------:R-:W-:Y:S01]  /*55f0*/  MOV R61, R34 ;  /* 0x00000022003d7202 */ /* 0x000fe20000000f00 */
[----:B------:R-:W-:Y:S01]  /*5600*/  IMAD.WIDE.U32 R36, R68, R78, R36 ;  /* 0x0000004e44247225 */ /* 0x000fe200078e0024 */
[----:B------:R-:W-:-:S03]  /*5610*/  IADD3 R65, P5, PT, R65, R32, RZ ;  /* 0x0000002041417210 */ /* 0x000fc60007fbe0ff */
[----:B------:R-:W-:Y:S02]  /*5620*/  IMAD.X R63, RZ, RZ, RZ, P6 ;  /* 0x000000ffff3f7224 */ /* 0x000fe400030e06ff */
[----:B------:R-:W-:-:S04]  /*5630*/  IMAD.WIDE.U32 R38, R58, R80, R38 ;  /* 0x000000503a267225 */ /* 0x000fc800078e0026 */
[----:B------:R-:W-:Y:S01]  /*5640*/  IMAD.IADD R41, R46, 0x1, R37 ;  /* 0x000000012e297824 */ /* 0x000fe200078e0225 */
[----:B------:R-:W-:Y:S01]  /*5650*/  IADD3 R64, PT, PT, R48, R39, RZ ;  /* 0x0000002730407210 */ /* 0x000fe20007ffe0ff */
[----:B------:R-:W-:-:S03]  /*5660*/  IMAD.WIDE.U32 R62, R33, R33, R62 ;  /* 0x00000021213e7225 */ /* 0x000fc600078e003e */
[----:B------:R-:W-:Y:S01]  /*5670*/  IADD3 R38, P6, PT, R41, R38, RZ ;  /* 0x0000002629267210 */ /* 0x000fe20007fde0ff */
[----:B------:R-:W-:Y:S01]  /*5680*/  IMAD.X R32, RZ, RZ, RZ, P0 ;  /* 0x000000ffff207224 */ /* 0x000fe200000e06ff */
[----:B------:R-:W-:Y:S01]  /*5690*/  IADD3 R64, P1, PT, R64, R65, RZ ;  /* 0x0000004140407210 */ /* 0x000fe20007f3e0ff */
[----:B------:R-:W-:Y:S01]  /*56a0*/  IMAD.X R41, RZ, RZ, RZ, P2 ;  /* 0x000000ffff297224 */ /* 0x000fe200010e06ff */
[----:B------:R-:W-:Y:S02]  /*56b0*/  IADD3 R59, P0, PT, R62, R59, RZ ;  /* 0x0000003b3e3b7210 */ /* 0x000fe40007f1e0ff */
[----:B------:R-:W-:Y:S01]  /*56c0*/  IADD3.X R39, PT, PT, RZ, RZ, RZ, P6, !PT ;  /* 0x000000ffff277210 */ /* 0x000fe200037fe4ff */
[----:B------:R-:W-:Y:S01]  /*56d0*/  IMAD.X R65, RZ, RZ, RZ, P1 ;  /* 0x000000ffff417224 */ /* 0x000fe200008e06ff */
[----:B------:R-:W-:Y:S01]  /*56e0*/  IADD3 R32, P2, PT, R32, R59, RZ ;  /* 0x0000003b20207210 */ /* 0x000fe20007f5e0ff */
[----:B------:R-:W-:-:S03]  /*56f0*/  IMAD.WIDE.U32 R38, R68, R79, R38 ;  /* 0x0000004f44267225 */ /* 0x000fc600078e0026 */
[----:B------:R-:W-:Y:S02]  /*5700*/  IADD3 R41, P1, PT, R41, R32, RZ ;  /* 0x0000002029297210 */ /* 0x000fe40007f3e0ff */
[----:B------:R-:W-:Y:S01]  /*5710*/  IADD3.X R32, PT, PT, RZ, RZ, RZ, P3, !PT ;  /* 0x000000ffff207210 */ /* 0x000fe20001ffe4ff */
[----:B------:R-:W-:-:S03]  /*5720*/  IMAD.WIDE.U32 R58, R58, R81, R64 ;  /* 0x000000513a3a7225 */ /* 0x000fc600078e0040 */
[----:B------:R-:W-:Y:S01]  /*5730*/  IADD3 R32, P3, PT, R32, R41, RZ ;  /* 0x0000002920207210 */ /* 0x000fe20007f7e0ff */
[----:B------:R-:W-:Y:S02]  /*5740*/  IMAD.IADD R67, R47, 0x1, R39 ;  /* 0x000000012f437824 */ /* 0x000fe400078e0227 */
[----:B------:R-:W-:Y:S02]  /*5750*/  IMAD.X R41, RZ, RZ, RZ, P4 ;  /* 0x000000ffff297224 */ /* 0x000fe400020e06ff */
[----:B------:R-:W-:Y:S01]  /*5760*/  IMAD.IADD R59, R49, 0x1, R59 ;  /* 0x00000001313b7824 */ /* 0x000fe200078e023b */
[----:B------:R-:W-:Y:S01]  /*5770*/  IADD3 R66, P6, PT, R67, R58, RZ ;  /* 0x0000003a43427210 */ /* 0x000fe20007fde0ff */
[----:B------:R-:W-:Y:S01]  /*5780*/  IMAD.X R62, RZ, RZ, RZ, P2 ;  /* 0x000000ffff3e7224 */ /* 0x000fe200010e06ff */
[----:B------:R-:W-:Y:S02]  /*5790*/  IADD3 R41, P4, PT, R41, R32, RZ ;  /* 0x0000002029297210 */ /* 0x000fe40007f9e0ff */
[----:B------:R-:W-:Y:S01]  /*57a0*/  IADD3.X R32, PT, PT, RZ, RZ, RZ, P5, !PT ;  /* 0x000000ffff207210 */ /* 0x000fe20002ffe4ff */
[----:B------:R-:W-:-:S03]  /*57b0*/  IMAD.X R67, RZ, RZ, RZ, P6 ;  /* 0x000000ffff437224 */ /* 0x000fc600030e06ff */
[----:B------:R-:W-:Y:S01]  /*57c0*/  IADD3 R32, P5, PT, R32, R41, RZ ;  /* 0x0000002920207210 */ /* 0x000fe20007fbe0ff */
[----:B------:R-:W-:Y:S01]  /*57d0*/  IMAD.WIDE.U32 R66, R68, R80, R66 ;  /* 0x0000005044427225 */ /* 0x000fe200078e0042 */
[----:B------:R-:W-:Y:S02]  /*57e0*/  IADD3.X R41, PT, PT, RZ, RZ, RZ, P0, !PT ;  /* 0x000000ffff297210 */ /* 0x000fe400007fe4ff */
[----:B------:R-:W-:Y:S01]  /*57f0*/  IADD3 R59, P0, PT, R59, R32, RZ ;  /* 0x000000203b3b7210 */ /* 0x000fe20007f1e0ff */
[----:B------:R-:W-:Y:S01]  /*5800*/  IMAD.IADD R58, R48, 0x1, R67 ;  /* 0x00000001303a7824 */ /* 0x000fe200078e0243 */
[----:B------:R-:W-:Y:S01]  /*5810*/  IADD3 R62, PT, PT, R62, R63, R41 ;  /* 0x0000003f3e3e7210 */ /* 0x000fe20007ffe029 */
[----:B------:R-:W-:Y:S01]  /*5820*/  IMAD.X R41, RZ, RZ, RZ, P3 ;  /* 0x000000ffff297224 */ /* 0x000fe200018e06ff */
[----:B------:R-:W-:Y:S01]  /*5830*/  IADD3.X R32, PT, PT, RZ, RZ, RZ, P1, !PT ;  /* 0x000000ffff207210 */ /* 0x000fe20000ffe4ff */
[----:B------:R-:W-:Y:S01]  /*5840*/  IMAD.MOV.U32 R63, RZ, RZ, R38 ;  /* 0x000000ffff3f7224 */ /* 0x000fe200078e0026 */
[----:B------:R-:W-:-:S02]  /*5850*/  IADD3 R58, P2, PT, R58, R59, RZ ;  /* 0x0000003b3a3a7210 */ /* 0x000fc40007f5e0ff */
[----:B------:R-:W-:Y:S01]  /*5860*/  IADD3 R62, PT, PT, R41, R62, R32 ;  /* 0x0000003e293e7210 */ /* 0x000fe20007ffe020 */
[----:B------:R-:W-:Y:S01]  /*5870*/  IMAD.X R41, RZ, RZ, RZ, P5 ;  /* 0x000000ffff297224 */ /* 0x000fe200028e06ff */
[----:B------:R-:W-:Y:S01]  /*5880*/  IADD3.X R32, PT, PT, RZ, RZ, RZ, P4, !PT ;  /* 0x000000ffff207210 */ /* 0x000fe200027fe4ff */
[----:B------:R-:W-:Y:S01]  /*5890*/  IMAD.X R59, RZ, RZ, RZ, P2 ;  /* 0x000000ffff3b7224 */ /* 0x000fe200010e06ff */
[----:B------:R-:W-:Y:S02]  /*58a0*/  MOV R64, R66 ;  /* 0x0000004200407202 */ /* 0x000fe40000000f00 */
[----:B------:R-:W-:Y:S01]  /*58b0*/  IADD3 R62, PT, PT, R41, R62, R32 ;  /* 0x0000003e293e7210 */ /* 0x000fe20007ffe020 */
[----:B------:R-:W-:-:S04]  /*58c0*/  IMAD.WIDE.U32 R68, R68, R81, R58 ;  /* 0x0000005144447225 */ /* 0x000fc800078e003a */
[----:B------:R-:W-:Y:S01]  /*58d0*/  IMAD.X R58, RZ, RZ, RZ, P0 ;  /* 0x000000ffff3a7224 */ /* 0x000fe200000e06ff */
[----:B------:R-:W-:Y:S01]  /*58e0*/  IADD3 R41, PT, PT, R49, R69, RZ ;  /* 0x0000004531297210 */ /* 0x000fe20007ffe0ff */
[----:B------:R-:W-:Y:S02]  /*58f0*/  IMAD.MOV.U32 R59, RZ, RZ, R60 ;  /* 0x000000ffff3b7224 */ /* 0x000fe400078e003c */
[----:B------:R-:W-:Y:S01]  /*5900*/  IMAD.MOV.U32 R60, RZ, RZ, R70 ;  /* 0x000000ffff3c7224 */ /* 0x000fe200078e0046 */
[----:B------:R-:W-:Y:S01]  /*5910*/  IADD3 R58, PT, PT, R41, R62, R58 ;  /* 0x0000003e293a7210 */ /* 0x000fe20007ffe03a */
[----:B------:R-:W-:Y:S02]  /*5920*/  IMAD.MOV.U32 R62, RZ, RZ, R36 ;  /* 0x000000ffff3e7224 */ /* 0x000fe400078e0024 */
        /* <DEDUP_REMOVED lines=28> */
.L_x_24:
[----:B------:R-:W-:Y:S02]  /*5af0*/  IADD3 R59, P0, PT, R59, -R74, RZ ;  /* 0x8000004a3b3b7210 */ /* 0x000fe40007f1e0ff */
[----:B------:R-:W-:-:S03]  /*5b00*/  MOV R34, 0xffffffff ;  /* 0xffffffff00227802 */ /* 0x000fc60000000f00 */
[----:B------:R-:W-:-:S05]  /*5b10*/  IMAD.X R32, RZ, RZ, -0x1, P0 ;  /* 0xffffffffff207424 */ /* 0x000fca00000e06ff */
        /* <DEDUP_REMOVED lines=20> */
.L_x_25:
[----:B------:R-:W-:Y:S01]  /*5c60*/  CS2R R120, SRZ ;  /* 0x0000000000787805 */ /* 0x000fe2000001ff00 */
[----:B------:R-:W-:-:S04]  /*5c70*/  IMAD.WIDE.U32 R38, R59, R108, RZ ;  /* 0x0000006c3b267225 */ /* 0x000fc800078e00ff */
[----:B------:R-:W-:Y:S01]  /*5c80*/  HFMA2 R127, -RZ, RZ, 0, 0 ;  /* 0x00000000ff7f7431 */ /* 0x000fe200000001ff */
[----:B------:R-:W-:Y:S01]  /*5c90*/  MOV R35, RZ ;  /* 0x000000ff00237202 */ /* 0x000fe20000000f00 */
[----:B------:R-:W-:Y:S02]  /*5ca0*/  HFMA2 R115, -RZ, RZ, 0, 0 ;  /* 0x00000000ff737431 */ /* 0x000fe400000001ff */
[----:B------:R-:W-:Y:S02]  /*5cb0*/  IMAD.MOV.U32 R37, RZ, RZ, RZ ;  /* 0x000000ffff257224 */ /* 0x000fe400078e00ff */
[----:B------:R-:W-:Y:S02]  /*5cc0*/  HFMA2 R117, -RZ, RZ, 0, 0 ;  /* 0x00000000ff757431 */ /* 0x000fe400000001ff */
[----:B------:R-:W-:Y:S02]  /*5cd0*/  IMAD.IADD R36, R39, 0x1, R120 ;  /* 0x0000000127247824 */ /* 0x000fe400078e0278 */
[----:B------:R-:W-:-:S02]  /*5ce0*/  IMAD R71, R38, R40, RZ ;  /* 0x0000002826477224 */ /* 0x000fc400078e02ff */
[----:B------:R-:W-:-:S04]  /*5cf0*/  IMAD.WIDE.U32 R36, R108, R60, R36 ;  /* 0x0000003c6c247225 */ /* 0x000fc800078e0024 */
[----:B------:R-:W-:Y:S02]  /*5d00*/  IMAD.IADD R34, R37, 0x1, R127 ;  /* 0x0000000125227824 */ /* 0x000fe400078e027f */
[----:B------:R-:W-:Y:S02]  /*5d10*/  IMAD.MOV.U32 R37, RZ, RZ, RZ ;  /* 0x000000ffff257224 */ /* 0x000fe400078e00ff */
[----:B------:R-:W-:Y:S02]  /*5d20*/  IMAD.MOV.U32 R39, RZ, RZ, RZ ;  /* 0x000000ffff277224 */ /* 0x000fe400078e00ff */
[----:B------:R-:W-:-:S04]  /*5d30*/  IMAD.WIDE.U32 R36, R103, R59, R36 ;  /* 0x0000003b67247225 */ /* 0x000fc800078e0024 */
[----:B------:R-:W-:-:S04]  /*5d40*/  IMAD.WIDE.U32 R34, R108, R61, R34 ;  /* 0x0000003d6c227225 */ /* 0x000fc800078e0022 */
[----:B------:R-:W-:Y:S02]  /*5d50*/  IMAD.IADD R37, R120, 0x1, R37 ;  /* 0x0000000178257824 */ /* 0x000fe400078e0225 */
[----:B------:R-:W-:-:S03]  /*5d60*/  IMAD.HI.U32 R39, R71, R74, R38 ;  /* 0x0000004a47277227 */ /* 0x000fc600078e0026 */
[----:B------:R-:W-:Y:S01]  /*5d70*/  IADD3 R38, P0, PT, R37, R34, RZ ;  /* 0x0000002225267210 */ /* 0x000fe20007f1e0ff */
[----:B------:R-:W-:Y:S01]  /*5d80*/  IMAD.IADD R37, R42, 0x1, R39 ;  /* 0x000000012a257824 */ /* 0x000fe200078e0227 */
[----:B------:R-:W-:Y:S01]  /*5d90*/  IADD3 R34, PT, PT, R35, R115, RZ ;  /* 0x0000007323227210 */ /* 0x000fe20007ffe0ff */
[----:B------:R-:W-:Y:S02]  /*5da0*/  IMAD.MOV.U32 R35, RZ, RZ, RZ ;  /* 0x000000ffff237224 */ /* 0x000fe400078e00ff */
[----:B------:R-:W-:Y:S01]  /*5db0*/  IMAD.X R39, RZ, RZ, RZ, P0 ;  /* 0x000000ffff277224 */ /* 0x000fe200000e06ff */
[----:B------:R-:W-:Y:S01]  /*5dc0*/  IADD3 R36, P0, PT, R37, R36, RZ ;  /* 0x0000002425247210 */ /* 0x000fe20007f1e0ff */
[----:B------:R-:W-:-:S04]  /*5dd0*/  IMAD.WIDE.U32 R34, R108, R62, R34 ;  /* 0x0000003e6c227225 */ /* 0x000fc800078e0022 */
[----:B------:R-:W-:-:S04]  /*5de0*/  IMAD.WIDE.U32 R38, R103, R60, R38 ;  /* 0x0000003c67267225 */ /* 0x000fc800078e0026 */
[----:B------:R-:W-:Y:S01]  /*5df0*/  IMAD.X R37, RZ, RZ, RZ, P0 ;  /* 0x000000ffff257224 */ /* 0x000fe200000e06ff */
[----:B------:R-:W-:Y:S01]  /*5e00*/  IADD3 R67, PT, PT, R127, R39, RZ ;  /* 0x000000277f437210 */ /* 0x000fe20007ffe0ff */
[----:B------:R-:W-:Y:S01]  /*5e10*/  IMAD.MOV.U32 R123, RZ, RZ, RZ ;  /* 0x000000ffff7b7224 */ /* 0x000fe200078e00ff */
[----:B------:R-:W-:Y:S01]  /*5e20*/  MOV R39, RZ ;  /* 0x000000ff00277202 */ /* 0x000fe20000000f00 */
[----:B------:R-:W-:Y:S01]  /*5e30*/  IMAD.WIDE.U32 R36, R71, R75, R36 ;  /* 0x0000004b47247225 */ /* 0x000fe200078e0024 */
[----:B------:R-:W-:-:S03]  /*5e40*/  IADD3 R66, P0, PT, R67, R34, RZ ;  /* 0x0000002243427210 */ /* 0x000fc60007f1e0ff */
[----:B------:R-:W-:Y:S02]  /*5e50*/  IMAD.IADD R34, R35, 0x1, R121 ;  /* 0x0000000123227824 */ /* 0x000fe400078e0279 */
[----:B------:R-:W-:-:S04]  /*5e60*/  IMAD.WIDE.U32 R38, R106, R59, R38 ;  /* 0x0000003b6a267225 */ /* 0x000fc800078e0026 */
[----:B------:R-:W-:Y:S02]  /*5e70*/  IMAD.IADD R35, R43, 0x1, R37 ;  /* 0x000000012b237824 */ /* 0x000fe400078e0225 */
[----:B------:R-:W-:Y:S02]  /*5e80*/  HFMA2 R37, -RZ, RZ, 0, 0 ;  /* 0x00000000ff257431 */ /* 0x000fe400000001ff */
[----:B------:R-:W-:Y:S02]  /*5e90*/  IMAD.X R67, RZ, RZ, RZ, P0 ;  /* 0x000000ffff437224 */ /* 0x000fe400000e06ff */
[----:B------:R-:W-:Y:S01]  /*5ea0*/  IMAD R83, R36, R40, RZ ;  /* 0x0000002824537224 */ /* 0x000fe200078e02ff */
[----:B------:R-:W-:Y:S01]  /*5eb0*/  IADD3 R38, P0, PT, R35, R38, RZ ;  /* 0x0000002623267210 */ /* 0x000fe20007f1e0ff */
[----:B------:R-:W-:Y:S01]  /*5ec0*/  IMAD.WIDE.U32 R66, R103, R61, R66 ;  /* 0x0000003d67427225 */ /* 0x000fe200078e0042 */
[----:B------:R-:W-:-:S03]  /*5ed0*/  MOV R35, RZ ;  /* 0x000000ff00237202 */ /* 0x000fc60000000f00 */
[----:B------:R-:W-:Y:S02]  /*5ee0*/  IMAD.IADD R39, R120, 0x1, R39 ;  /* 0x0000000178277824 */ /* 0x000fe400078e0227 */
[----:B------:R-:W-:-:S03]  /*5ef0*/  IMAD.HI.U32 R37, R83, R74, R36 ;  /* 0x0000004a53257227 */ /* 0x000fc600078e0024 */
[----:B------:R-:W-:Y:S01]  /*5f00*/  IADD3 R36, P1, PT, R39, R66, RZ ;  /* 0x0000004227247210 */ /* 0x000fe20007f3e0ff */
[----:B------:R-:W-:Y:S02]  /*5f10*/  IMAD.IADD R67, R115, 0x1, R67 ;  /* 0x0000000173437824 */ /* 0x000fe400078e0243 */
[----:B------:R-:W-:-:S04]  /*5f20*/  IMAD.WIDE.U32 R34, R108, R63, R34 ;  /* 0x0000003f6c227225 */ /* 0x000fc800078e0022 */
[----:B------:R-:W-:Y:S01]  /*5f30*/  IMAD.X R39, RZ, RZ, RZ, P0 ;  /* 0x000000ffff277224 */ /* 0x000fe200000e06ff */
[----:B------:R-:W-:Y:S01]  /*5f40*/  IADD3 R66, P0, PT, R67, R34, RZ ;  /* 0x0000002243427210 */ /* 0x000fe20007f1e0ff */
[----:B------:R-:W-:Y:S01]  /*5f50*/  IMAD.IADD R41, R42, 0x1, R37 ;  /* 0x000000012a297824 */ /* 0x000fe200078e0225 */
[----:B------:R-:W-:Y:S01]  /*5f60*/  IADD3.X R37, PT, PT, RZ, RZ, RZ, P1, !PT ;  /* 0x000000ffff257210 */ /* 0x000fe20000ffe4ff */
[----:B------:R-:W-:-:S04]  /*5f70*/  IMAD.WIDE.U32 R38, R71, R76, R38 ;  /* 0x0000004c47267225 */ /* 0x000fc800078e0026 */
[----:B------:R-:W-:Y:S01]  /*5f80*/  IMAD.X R67, RZ, RZ, RZ, P0 ;  /* 0x000000ffff437224 */ /* 0x000fe200000e06ff */
[----:B------:R-:W-:Y:S01]  /*5f90*/  IADD3 R38, P1, PT, R41, R38, RZ ;  /* 0x0000002629267210 */ /* 0x000fe20007f3e0ff */
[----:B------:R-:W-:Y:S01]  /*5fa0*/  IMAD.WIDE.U32 R36, R106, R60, R36 ;  /* 0x0000003c6a247225 */ /* 0x000fe200078e0024 */
[----:B------:R-:W-:-:S03]  /*5fb0*/  IADD3 R41, PT, PT, R44, R39, RZ ;  /* 0x000000272c297210 */ /* 0x000fc60007ffe0ff */
[----:B------:R-:W-:-:S04]  /*5fc0*/  IMAD.WIDE.U32 R66, R103, R62, R66 ;  /* 0x0000003e67427225 */ /* 0x000fc800078e0042 */
[----:B------:R-:W-:Y:S02]  /*5fd0*/  IMAD.IADD R69, R127, 0x1, R37 ;  /* 0x000000017f457824 */ /* 0x000fe400078e0225 */
[----:B------:R-:W-:Y:S02]  /*5fe0*/  IMAD.IADD R34, R35, 0x1, R123 ;  /* 0x0000000123227824 */ /* 0x000fe400078e027b */
[----:B------:R-:W-:Y:S01]  /*5ff0*/  IMAD.MOV.U32 R35, RZ, RZ, RZ ;  /* 0x000000ffff237224 */ /* 0x000fe200078e00ff */
[----:B------:R-:W-:Y:S01]  /*6000*/  IADD3 R68, P0, PT, R69, R66, RZ ;  /* 0x0000004245447210 */ /* 0x000fe20007f1e0ff */
[----:B------:R-:W-:Y:S02]  /*6010*/  IMAD.MOV.U32 R37, RZ, RZ, RZ ;  /* 0x000000ffff257224 */ /* 0x000fe400078e00ff */
[----:B------:R-:W-:-:S04]  /*6020*/  IMAD.WIDE.U32 R34, R108, R64, R34 ;  /* 0x000000406c227225 */ /* 0x000fc800078e0022 */
[----:B------:R-:W-:Y:S01]  /*6030*/  IMAD.X R39, RZ, RZ, RZ, P1 ;  /* 0x000000ffff277224 */ /* 0x000fe200008e06ff */
[----:B------:R-:W-:Y:S01]  /*6040*/  IADD3 R66, PT, PT, R35, R117, RZ ;  /* 0x0000007523427210 */ /* 0x000fe20007ffe0ff */
[----:B------:R-:W-:Y:S02]  /*6050*/  IMAD.IADD R67, R121, 0x1, R67 ;  /* 0x0000000179437824 */ /* 0x000fe400078e0243 */
[----:B------:R-:W-:-:S04]  /*6060*/  IMAD.WIDE.U32 R36, R101, R59, R36 ;  /* 0x0000003b65247225 */ /* 0x000fc800078e0024 */
[----:B------:R-:W-:Y:S01]  /*6070*/  IMAD.WIDE.U32 R38, R83, R75, R38 ;  /* 0x0000004b53267225 */ /* 0x000fe200078e0026 */
[----:B------:R-:W-:Y:S02]  /*6080*/  IADD3 R36, P2, PT, R41, R36, RZ ;  /* 0x0000002429247210 */ /* 0x000fe40007f5e0ff */
[----:B------:R-:W-:Y:S01]  /*6090*/  IADD3 R37, PT, PT, R120, R37, RZ ;  /* 0x0000002578257210 */ /* 0x000fe20007ffe0ff */
[----:B------:R-:W-:Y:S01]  /*60a0*/  IMAD.X R69, RZ, RZ, RZ, P0 ;  /* 0x000000ffff457224 */ /* 0x000fe200000e06ff */
[----:B------:R-:W-:Y:S01]  /*60b0*/  IADD3 R34, P0, PT, R67, R34, RZ ;  /* 0x0000002243227210 */ /* 0x000fe20007f1e0ff */
[----:B------:R-:W-:Y:S01]  /*60c0*/  IMAD.IADD R41, R43, 0x1, R39 ;  /* 0x000000012b297824 */ /* 0x000fe200078e0227 */
[----:B------:R-:W-:Y:S01]  /*60d0*/  MOV R39, RZ ;  /* 0x000000ff00277202 */ /* 0x000fe20000000f00 */
[----:B------:R-:W-:Y:S02]  /*60e0*/  IMAD R85, R38, R40, RZ ;  /* 0x0000002826557224 */ /* 0x000fe400078e02ff */
[----:B------:R-:W-:-:S02]  /*60f0*/  HFMA2 R67, -RZ, RZ, 0, 0 ;  /* 0x00000000ff437431 */ /* 0x000fc400000001ff */
[----:B------:R-:W-:-:S04]  /*6100*/  IMAD.WIDE.U32 R68, R106, R61, R68 ;  /* 0x0000003d6a447225 */ /* 0x000fc800078e0044 */
[----:B------:R-:W-:Y:S02]  /*6110*/  IMAD.X R35, RZ, RZ, RZ, P0 ;  /* 0x000000ffff237224 */ /* 0x000fe400000e06ff */
[----:B------:R-:W-:Y:S01]  /*6120*/  IMAD.HI.U32 R87, R85, R74, R38 ;  /* 0x0000004a55577227 */ /* 0x000fe200078e0026 */
[----:B------:R-:W-:-:S03]  /*6130*/  IADD3 R38, P1, PT, R37, R68, RZ ;  /* 0x0000004425267210 */ /* 0x000fc60007f3e0ff */
[----:B------:R-:W-:Y:S01]  /*6140*/  IMAD.IADD R69, R115, 0x1, R69 ;  /* 0x0000000173457824 */ /* 0x000fe200078e0245 */
[----:B------:R-:W-:Y:S01]  /*6150*/  IADD3.X R39, PT, PT, RZ, RZ, RZ, P1, !PT ;  /* 0x000000ffff277210 */ /* 0x000fe20000ffe4ff */
[----:B------:R-:W-:-:S04]  /*6160*/  IMAD.WIDE.U32 R34, R103, R63, R34 ;  /* 0x0000003f67227225 */ /* 0x000fc800078e0022 */
[----:B------:R-:W-:Y:S01]  /*6170*/  IMAD.X R37, RZ, RZ, RZ, P2 ;  /* 0x000000ffff257224 */ /* 0x000fe200010e06ff */
[----:B------:R-:W-:Y:S01]  /*6180*/  IADD3 R34, P0, PT, R69, R34, RZ ;  /* 0x0000002245227210 */ /* 0x000fe20007f1e0ff */
[----:B------:R-:W-:-:S04]  /*6190*/  IMAD.WIDE.U32 R66, R108, R65, R66 ;  /* 0x000000416c427225 */ /* 0x000fc800078e0042 */
[----:B------:R-:W-:Y:S02]  /*61a0*/  IMAD.IADD R69, R123, 0x1, R35 ;  /* 0x000000017b457824 */ /* 0x000fe400078e0223 */
[----:B------:R-:W-:-:S04]  /*61b0*/  IMAD.WIDE.U32 R36, R71, R77, R36 ;  /* 0x0000004d47247225 */ /* 0x000fc800078e0024 */
[----:B------:R-:W-:Y:S01]  /*61c0*/  IMAD.X R35, RZ, RZ, RZ, P0 ;  /* 0x000000ffff237224 */ /* 0x000fe200000e06ff */
[----:B------:R-:W-:Y:S01]  /*61d0*/  IADD3 R66, P0, PT, R69, R66, RZ ;  /* 0x0000004245427210 */ /* 0x000fe20007f1e0ff */
[----:B------:R-:W-:Y:S01]  /*61e0*/  IMAD.WIDE.U32 R38, R101, R60, R38 ;  /* 0x0000003c65267225 */ /* 0x000fe200078e0026 */
[----:B------:R-:W-:-:S03]  /*61f0*/  IADD3 R36, P1, PT, R41, R36, RZ ;  /* 0x0000002429247210 */ /* 0x000fc60007f3e0ff */
[----:B------:R-:W-:Y:S01]  /*6200*/  IMAD.MOV.U32 R113, RZ, RZ, RZ ;  /* 0x000000ffff717224 */ /* 0x000fe200078e00ff */
[----:B------:R-:W-:Y:S01]  /*6210*/  IADD3 R39, PT, PT, R127, R39, RZ ;  /* 0x000000277f277210 */ /* 0x000fe20007ffe0ff */
[----:B------:R-:W-:-:S04]  /*6220*/  IMAD.WIDE.U32 R34, R106, R62, R34 ;  /* 0x0000003e6a227225 */ /* 0x000fc800078e0022 */
[----:B------:R-:W-:Y:S01]  /*6230*/  IMAD.IADD R72, R67, 0x1, R113 ;  /* 0x0000000143487824 */ /* 0x000fe200078e0271 */
[----:B------:R-:W-:Y:S01]  /*6240*/  IADD3.X R67, PT, PT, RZ, RZ, RZ, P0, !PT ;  /* 0x000000ffff437210 */ /* 0x000fe200007fe4ff */
[----:B------:R-:W-:Y:S01]  /*6250*/  IMAD.IADD R69, R45, 0x1, R37 ;  /* 0x000000012d457824 */ /* 0x000fe200078e0225 */
[----:B------:R-:W-:Y:S01]  /*6260*/  IADD3 R34, P0, PT, R39, R34, RZ ;  /* 0x0000002227227210 */ /* 0x000fe20007f1e0ff */
[----:B------:R-:W-:Y:S01]  /*6270*/  IMAD.X R37, RZ, RZ, RZ, P1 ;  /* 0x000000ffff257224 */ /* 0x000fe200008e06ff */
[----:B------:R-:W-:Y:S01]  /*6280*/  MOV R39, RZ ;  /* 0x000000ff00277202 */ /* 0x000fe20000000f00 */
[----:B------:R-:W-:Y:S02]  /*6290*/  IMAD.IADD R73, R121, 0x1, R35 ;  /* 0x0000000179497824 */ /* 0x000fe400078e0223 */
[----:B------:R-:W-:-:S04]  /*62a0*/  IMAD.WIDE.U32 R66, R103, R64, R66 ;  /* 0x0000004067427225 */ /* 0x000fc800078e0042 */
[----:B------:R-:W-:Y:S02]  /*62b0*/  IMAD.IADD R41, R42, 0x1, R87 ;  /* 0x000000012a297824 */ /* 0x000fe400078e0257 */
[----:B------:R-:W-:-:S04]  /*62c0*/  IMAD.WIDE.U32 R36, R83, R76, R36 ;  /* 0x0000004c53247225 */ /* 0x000fc800078e0024 */
[----:B------:R-:W-:Y:S01]  /*62d0*/  IMAD.WIDE.U32 R38, R96, R59, R38 ;  /* 0x0000003b60267225 */ /* 0x000fe200078e0026 */
[----:B------:R-:W-:-:S03]  /*62e0*/  IADD3 R36, P3, PT, R41, R36, RZ ;  /* 0x0000002429247210 */ /* 0x000fc60007f7e0ff */
[----:B------:R-:W-:Y:S01]  /*62f0*/  IMAD.X R35, RZ, RZ, RZ, P0 ;  /* 0x000000ffff237224 */ /* 0x000fe200000e06ff */
[----:B------:R-:W-:Y:S01]  /*6300*/  IADD3 R66, P0, PT, R73, R66, RZ ;  /* 0x0000004249427210 */ /* 0x000fe20007f1e0ff */
[----:B------:R-:W-:Y:S01]  /*6310*/  IMAD.MOV.U32 R73, RZ, RZ, RZ ;  /* 0x000000ffff497224 */ /* 0x000fe200078e00ff */
[----:B------:R-:W-:Y:S01]  /*6320*/  IADD3 R38, P2, PT, R69, R38, RZ ;  /* 0x0000002645267210 */ /* 0x000fe20007f5e0ff */
[----:B------:R-:W-:Y:S01]  /*6330*/  IMAD.IADD R41, R44, 0x1, R37 ;  /* 0x000000012c297824 */ /* 0x000fe200078e0225 */
[----:B------:R-:W-:Y:S01]  /*6340*/  IADD3 R37, PT, PT, R120, R39, RZ ;  /* 0x0000002778257210 */ /* 0x000fe20007ffe0ff */
[----:B------:R-:W-:-:S04]  /*6350*/  IMAD.WIDE.U32 R34, R101, R61, R34 ;  /* 0x0000003d65227225 */ /* 0x000fc800078e0022 */
[----:B------:R-:W-:Y:S01]  /*6360*/  IMAD.IADD R69, R117, 0x1, R67 ;  /* 0x0000000175457824 */ /* 0x000fe200078e0243 */
[----:B------:R-:W-:Y:S01]  /*6370*/  IADD3 R34, P1, PT, R37, R34, RZ ;  /* 0x0000002225227210 */ /* 0x000fe20007f3e0ff */
[----:B------:R-:W-:Y:S01]  /*6380*/  IMAD.WIDE.U32 R72, R58, R108, R72 ;  /* 0x0000006c3a487225 */ /* 0x000fe200078e0048 */
[----:B------:R-:W-:Y:S02]  /*6390*/  IADD3.X R37, PT, PT, RZ, RZ, RZ, P3, !PT ;  /* 0x000000ffff257210 */ /* 0x000fe40001ffe4ff */
[----:B------:R-:W-:Y:S01]  /*63a0*/  IADD3 R35, PT, PT, R115, R35, RZ ;  /* 0x0000002373237210 */ /* 0x000fe20007ffe0ff */
[----:B------:R-:W-:Y:S02]  /*63b0*/  IMAD.X R39, RZ, RZ, RZ, P2 ;  /* 0x000000ffff277224 */ /* 0x000fe400010e06ff */
[----:B------:R-:W-:Y:S01]  /*63c0*/  IMAD.X R67, RZ, RZ, RZ, P0 ;  /* 0x000000ffff437224 */ /* 0x000fe200000e06ff */
[----:B------:R-:W-:Y:S01]  /*63d0*/  IADD3 R68, P0, PT, R72, R69, RZ ;  /* 0x0000004548447210 */ /* 0x000fe20007f1e0ff */
[----:B------:R-:W-:-:S04]  /*63e0*/  IMAD.WIDE.U32 R38, R71, R78, R38 ;  /* 0x0000004e47267225 */ /* 0x000fc800078e0026 */
[----:B------:R-:W-:Y:S01]  /*63f0*/  IMAD.WIDE.U32 R66, R106, R63, R66 ;  /* 0x0000003f6a427225 */ /* 0x000fe200078e0042 */
[----:B------:R-:W-:Y:S02]  /*6400*/  IADD3 R38, P3, PT, R41, R38, RZ ;  /* 0x0000002629267210 */ /* 0x000fe40007f7e0ff */
[----:B------:R-:W-:Y:S01]  /*6410*/  IADD3 R89, PT, PT, R46, R39, RZ ;  /* 0x000000272e597210 */ /* 0x000fe20007ffe0ff */
[----:B------:R-:W-:Y:S01]  /*6420*/  IMAD.WIDE.U32 R36, R85, R75, R36 ;  /* 0x0000004b55247225 */ /* 0x000fe200078e0024 */
[----:B------:R-:W-:Y:S02]  /*6430*/  IADD3 R66, P2, PT, R35, R66, RZ ;  /* 0x0000004223427210 */ /* 0x000fe40007f5e0ff */
[----:B------:R-:W-:Y:S01]  /*6440*/  IADD3.X R35, PT, PT, RZ, RZ, RZ, P1, !PT ;  /* 0x000000ffff237210 */ /* 0x000fe20000ffe4ff */
[----:B------:R-:W-:Y:S01]  /*6450*/  IMAD.X R69, RZ, RZ, RZ, P0 ;  /* 0x000000ffff457224 */ /* 0x000fe200000e06ff */
[----:B------:R-:W-:Y:S01]  /*6460*/  IADD3.X R39, PT, PT, RZ, RZ, RZ, P3, !PT ;  /* 0x000000ffff277210 */ /* 0x000fe20001ffe4ff */
[----:B------:R-:W-:-:S02]  /*6470*/  IMAD.IADD R41, R43, 0x1, R37 ;  /* 0x000000012b297824 */ /* 0x000fc400078e0225 */
[----:B------:R-:W-:Y:S02]  /*6480*/  IMAD.IADD R67, R123, 0x1, R67 ;  /* 0x000000017b437824 */ /* 0x000fe400078e0243 */
[----:B------:R-:W-:Y:S02]  /*6490*/  IMAD R87, R36, R40, RZ ;  /* 0x0000002824577224 */ /* 0x000fe400078e02ff */
[----:B------:R-:W-:-:S04]  /*64a0*/  IMAD.WIDE.U32 R68, R103, R65, R68 ;  /* 0x0000004167447225 */ /* 0x000fc800078e0044 */
[----:B------:R-:W-:Y:S02]  /*64b0*/  IMAD.MOV.U32 R37, RZ, RZ, RZ ;  /* 0x000000ffff257224 */ /* 0x000fe400078e00ff */
[----:B------:R-:W-:-:S04]  /*64c0*/  IMAD.WIDE.U32 R34, R96, R60, R34 ;  /* 0x0000003c60227225 */ /* 0x000fc800078e0022 */
[----:B------:R-:W-:Y:S01]  /*64d0*/  IMAD.HI.U32 R93, R87, R74, R36 ;  /* 0x0000004a575d7227 */ /* 0x000fe200078e0024 */
[----:B------:R-:W-:-:S03]  /*64e0*/  IADD3 R36, P1, PT, R67, R68, RZ ;  /* 0x0000004443247210 */ /* 0x000fc60007f3e0ff */
[----:B------:R-:W-:Y:S02]  /*64f0*/  IMAD.X R67, RZ, RZ, RZ, P2 ;  /* 0x000000ffff437224 */ /* 0x000fe400010e06ff */
[----:B------:R-:W-:Y:S02]  /*6500*/  IMAD.IADD R69, R113, 0x1, R69 ;  /* 0x0000000171457824 */ /* 0x000fe400078e0245 */
[----:B------:R-:W-:-:S03]  /*6510*/  IMAD.WIDE.U32 R66, R101, R62, R66 ;  /* 0x0000003e65427225 */ /* 0x000fc600078e0042 */
[----:B------:R-:W-:Y:S01]  /*6520*/  IADD3 R72, P0, PT, R73, R69, RZ ;  /* 0x0000004549487210 */ /* 0x000fe20007f1e0ff */
[----:B------:R-:W-:Y:S01]  /*6530*/  IMAD.IADD R35, R127, 0x1, R35 ;  /* 0x000000017f237824 */ /* 0x000fe200078e0223 */
[----:B------:R-:W-:Y:S01]  /*6540*/  IADD3 R73, PT, PT, R121, R67, RZ ;  /* 0x0000004379497210 */ /* 0x000fe20007ffe0ff */
[----:B------:R-:W-:Y:S02]  /*6550*/  IMAD.X R37, RZ, RZ, RZ, P1 ;  /* 0x000000ffff257224 */ /* 0x000fe400008e06ff */
[----:B------:R-:W-:Y:S01]  /*6560*/  IMAD.WIDE.U32 R68, R83, R77, R38 ;  /* 0x0000004d53447225 */ /* 0x000fe200078e0026 */
[----:B------:R-:W-:-:S03]  /*6570*/  IADD3 R66, P1, PT, R35, R66, RZ ;  /* 0x0000004223427210 */ /* 0x000fc60007f3e0ff */
[----:B------:R-:W-:Y:S01]  /*6580*/  IMAD.WIDE.U32 R38, R106, R64, R36 ;  /* 0x000000406a267225 */ /* 0x000fe200078e0024 */
[----:B------:R-:W-:Y:S02]  /*6590*/  IADD3.X R67, PT, PT, RZ, RZ, RZ, P1, !PT ;  /* 0x000000ffff437210 */ /* 0x000fe40000ffe4ff */
[----:B------:R-:W-:Y:S01]  /*65a0*/  IADD3 R36, P2, PT, R41, R68, RZ ;  /* 0x0000004429247210 */ /* 0x000fe20007f5e0ff */
[----:B------:R-:W-:Y:S01]  /*65b0*/  IMAD.MOV.U32 R35, RZ, RZ, RZ ;  /* 0x000000ffff237224 */ /* 0x000fe200078e00ff */
[----:B------:R-:W-:Y:S01]  /*65c0*/  IADD3 R38, P1, PT, R73, R38, RZ ;  /* 0x0000002649267210 */ /* 0x000fe20007f3e0ff */
[----:B------:R-:W-:Y:S01]  /*65d0*/  IMAD.X R73, RZ, RZ, RZ, P0 ;  /* 0x000000ffff497224 */ /* 0x000fe200000e06ff */
[----:B------:R-:W-:Y:S01]  /*65e0*/  IADD3 R41, PT, PT, R42, R93, RZ ;  /* 0x0000005d2a297210 */ /* 0x000fe20007ffe0ff */
[----:B------:R-:W-:-:S04]  /*65f0*/  IMAD.WIDE.U32 R34, R95, R59, R34 ;  /* 0x0000003b5f227225 */ /* 0x000fc800078e0022 */
[----:B------:R-:W-:Y:S01]  /*6600*/  IMAD.WIDE.U32 R66, R96, R61, R66 ;  /* 0x0000003d60427225 */ /* 0x000fe200078e0042 */
[----:B------:R-:W-:Y:S02]  /*6610*/  IADD3 R35, PT, PT, R120, R35, RZ ;  /* 0x0000002378237210 */ /* 0x000fe40007ffe0ff */
[----:B------:R-:W-:Y:S01]  /*6620*/  IADD3 R34, P3, PT, R89, R34, RZ ;  /* 0x0000002259227210 */ /* 0x000fe20007f7e0ff */
[----:B------:R-:W-:Y:S02]  /*6630*/  IMAD.IADD R39, R117, 0x1, R39 ;  /* 0x0000000175277824 */ /* 0x000fe400078e0227 */
[----:B------:R-:W-:-:S04]  /*6640*/  IMAD.WIDE.U32 R72, R58, R103, R72 ;  /* 0x000000673a487225 */ /* 0x000fc800078e0048 */
[----:B------:R-:W-:Y:S01]  /*6650*/  IMAD.X R37, RZ, RZ, RZ, P2 ;  /* 0x000000ffff257224 */ /* 0x000fe200010e06ff */
[----:B------:R-:W-:Y:S01]  /*6660*/  IADD3 R68, P2, PT, R35, R66, RZ ;  /* 0x0000004223447210 */ /* 0x000fe20007f5e0ff */
[----:B------:R-:W-:Y:S01]  /*6670*/  IMAD.X R35, RZ, RZ, RZ, P3 ;  /* 0x000000ffff237224 */ /* 0x000fe200018e06ff */
[----:B------:R-:W-:Y:S01]  /*6680*/  IADD3 R66, P0, PT, R72, R39, RZ ;  /* 0x0000002748427210 */ /* 0x000fe20007f1e0ff */
[----:B------:R-:W-:Y:S02]  /*6690*/  IMAD.X R39, RZ, RZ, RZ, P1 ;  /* 0x000000ffff277224 */ /* 0x000fe400008e06ff */
[----:B------:R-:W-:Y:S02]  /*66a0*/  IMAD.IADD R89, R115, 0x1, R67 ;  /* 0x0000000173597824 */ /* 0x000fe400078e0243 */
[----:B------:R-:W-:Y:S02]  /*66b0*/  IMAD.IADD R69, R45, 0x1, R69 ;  /* 0x000000012d457824 */ /* 0x000fe400078e0245 */
[----:B------:R-:W-:-:S02]  /*66c0*/  IMAD.X R67, RZ, RZ, RZ, P0 ;  /* 0x000000ffff437224 */ /* 0x000fc400000e06ff */
[----:B------:R-:W-:-:S04]  /*66d0*/  IMAD.WIDE.U32 R38, R101, R63, R38 ;  /* 0x0000003f65267225 */ /* 0x000fc800078e0026 */
        /* <DEDUP_REMOVED lines=9> */
[----:B------:R-:W-:Y:S01]  /*6770*/  IADD3.X R37, PT, PT, RZ, RZ, RZ, P4, !PT ;  /* 0x000000ffff257210 */ /* 0x000fe200027fe4ff */
[----:B------:R-:W-:-:S02]  /*6780*/  IMAD.IADD R67, R113, 0x1, R67 ;  /* 0x0000000171437824 */ /* 0x000fc400078e0243 */
[----:B------:R-:W-:Y:S01]  /*6790*/  IMAD.WIDE.U32 R68, R95, R60, R68 ;  /* 0x0000003c5f447225 */ /* 0x000fe200078e0044 */
[----:B------:R-:W-:Y:S02]  /*67a0*/  IADD3 R66, P1, PT, R39, R66, RZ ;  /* 0x0000004227427210 */ /* 0x000fe40007f3e0ff */
[----:B------:R-:W-:Y:S01]  /*67b0*/  IADD3.X R39, PT, PT, RZ, RZ, RZ, P0, !PT ;  /* 0x000000ffff277210 */ /* 0x000fe200007fe4ff */
[----:B------:R-:W-:Y:S01]  /*67c0*/  IMAD.IADD R93, R47, 0x1, R35 ;  /* 0x000000012f5d7824 */ /* 0x000fe200078e0223 */
[----:B------:R-:W-:Y:S01]  /*67d0*/  IADD3 R72, P0, PT, R73, R67, RZ ;  /* 0x0000004349487210 */ /* 0x000fe20007f1e0ff */
[----:B------:R-:W-:Y:S02]  /*67e0*/  IMAD.X R35, RZ, RZ, RZ, P3 ;  /* 0x000000ffff237224 */ /* 0x000fe400018e06ff */
[----:B------:R-:W-:-:S04]  /*67f0*/  IMAD.WIDE.U32 R38, R96, R62, R38 ;  /* 0x0000003e60267225 */ /* 0x000fc800078e0026 */
[----:B------:R-:W-:Y:S02]  /*6800*/  IMAD.IADD R67, R127, 0x1, R69 ;  /* 0x000000017f437824 */ /* 0x000fe400078e0245 */
[----:B------:R-:W-:-:S03]  /*6810*/  IMAD.WIDE.U32 R34, R83, R78, R34 ;  /* 0x0000004e53227225 */ /* 0x000fc600078e0022 */
[----:B------:R-:W-:Y:S01]  /*6820*/  IADD3 R38, P3, PT, R67, R38, RZ ;  /* 0x0000002643267210 */ /* 0x000fe20007f7e0ff */
[----:B------:R-:W-:Y:S01]  /*6830*/  IMAD.WIDE.U32 R36, R87, R75, R36 ;  /* 0x0000004b57247225 */ /* 0x000fe200078e0024 */
[----:B------:R-:W-:-:S03]  /*6840*/  IADD3 R97, PT, PT, R46, R35, RZ ;  /* 0x000000232e617210 */ /* 0x000fc60007ffe0ff */
[----:B------:R-:W-:Y:S01]  /*6850*/  IMAD.X R67, RZ, RZ, RZ, P1 ;  /* 0x000000ffff437224 */ /* 0x000fe200008e06ff */
[----:B------:R-:W-:Y:S01]  /*6860*/  IADD3 R34, P1, PT, R41, R34, RZ ;  /* 0x0000002229227210 */ /* 0x000fe20007f3e0ff */
[----:B------:R-:W-:Y:S02]  /*6870*/  IMAD.IADD R89, R43, 0x1, R37 ;  /* 0x000000012b597824 */ /* 0x000fe400078e0225 */
[----:B------:R-:W-:Y:S02]  /*6880*/  IMAD R41, R36, R40, RZ ;  /* 0x0000002824297224 */ /* 0x000fe400078e02ff */
[----:B------:R-:W-:Y:S02]  /*6890*/  IMAD.MOV.U32 R37, RZ, RZ, RZ ;  /* 0x000000ffff257224 */ /* 0x000fe400078e00ff */
[----:B------:R-:W-:Y:S02]  /*68a0*/  IMAD.IADD R39, R121, 0x1, R39 ;  /* 0x0000000179277824 */ /* 0x000fe400078e0227 */
[----:B------:R-:W-:-:S04]  /*68b0*/  IMAD.WIDE.U32 R66, R101, R64, R66 ;  /* 0x0000004065427225 */ /* 0x000fc800078e0042 */
[----:B------:R-:W-:Y:S01]  /*68c0*/  IMAD.HI.U32 R99, R41, R74, R36 ;  /* 0x0000004a29637227 */ /* 0x000fe200078e0024 */
[----:B------:R-:W-:Y:S02]  /*68d0*/  MOV R36, R68 ;  /* 0x0000004400247202 */ /* 0x000fe40000000f00 */
[----:B------:R-:W-:Y:S01]  /*68e0*/  IADD3 R66, P2, PT, R39, R66, RZ ;  /* 0x0000004227427210 */ /* 0x000fe20007f5e0ff */
[----:B------:R-:W-:Y:S01]  /*68f0*/  IMAD.X R73, RZ, RZ, RZ, P0 ;  /* 0x000000ffff497224 */ /* 0x000fe200000e06ff */
[----:B------:R-:W-:Y:S01]  /*6900*/  IADD3.X R39, PT, PT, RZ, RZ, RZ, P3, !PT ;  /* 0x000000ffff277210 */ /* 0x000fe20001ffe4ff */
[----:B------:R-:W-:Y:S02]  /*6910*/  IMAD.IADD R67, R117, 0x1, R67 ;  /* 0x0000000175437824 */ /* 0x000fe400078e0243 */
[----:B------:R-:W-:-:S04]  /*6920*/  IMAD.WIDE.U32 R72, R58, R106, R72 ;  /* 0x0000006a3a487225 */ /* 0x000fc800078e0048 */
[----:B------:R-:W-:Y:S01]  /*6930*/  IMAD.WIDE.U32 R36, R94, R59, R36 ;  /* 0x0000003b5e247225 */ /* 0x000fe200078e0024 */
[----:B------:R-:W-:-:S03]  /*6940*/  IADD3 R68, P0, PT, R72, R67, RZ ;  /* 0x0000004348447210 */ /* 0x000fc60007f1e0ff */
[----:B------:R-:W-:Y:S01]  /*6950*/  IMAD.X R35, RZ, RZ, RZ, P1 ;  /* 0x000000ffff237224 */ /* 0x000fe200008e06ff */
[----:B------:R-:W-:Y:S01]  /*6960*/  IADD3 R36, P3, PT, R93, R36, RZ ;  /* 0x000000245d247210 */ /* 0x000fe20007f7e0ff */
[----:B------:R-:W-:Y:S01]  /*6970*/  IMAD.WIDE.U32 R38, R95, R61, R38 ;  /* 0x0000003d5f267225 */ /* 0x000fe200078e0026 */
[----:B------:R-:W-:-:S03]  /*6980*/  IADD3.X R69, PT, PT, RZ, RZ, RZ, P0, !PT ;  /* 0x000000ffff457210 */ /* 0x000fc600007fe4ff */
[----:B------:R-:W-:Y:S01]  /*6990*/  IMAD.IADD R37, R120, 0x1, R37 ;  /* 0x0000000178257824 */ /* 0x000fe200078e0225 */
[----:B------:R-:W-:Y:S01]  /*69a0*/  IADD3 R39, PT, PT, R115, R39, RZ ;  /* 0x0000002773277210 */ /* 0x000fe20007ffe0ff */
[----:B------:R-:W-:-:S03]  /*69b0*/  IMAD.WIDE.U32 R34, R85, R77, R34 ;  /* 0x0000004d55227225 */ /* 0x000fc600078e0022 */
[----:B------:R-:W-:Y:S01]  /*69c0*/  IADD3 R38, P1, PT, R37, R38, RZ ;  /* 0x0000002625267210 */ /* 0x000fe20007f3e0ff */
[----:B------:R-:W-:Y:S01]  /*69d0*/  IMAD.X R67, RZ, RZ, RZ, P2 ;  /* 0x000000ffff437224 */ /* 0x000fe200010e06ff */
[----:B------:R-:W-:Y:S01]  /*69e0*/  IADD3 R34, P0, PT, R89, R34, RZ ;  /* 0x0000002259227210 */ /* 0x000fe20007f1e0ff */
[----:B------:R-:W-:Y:S02]  /*69f0*/  IMAD.X R37, RZ, RZ, RZ, P3 ;  /* 0x000000ffff257224 */ /* 0x000fe400018e06ff */
[----:B------:R-:W-:-:S04]  /*6a00*/  IMAD.WIDE.U32 R66, R96, R63, R66 ;  /* 0x0000003f60427225 */ /* 0x000fc800078e0042 */
[----:B------:R-:W-:Y:S01]  /*6a10*/  IMAD.IADD R93, R45, 0x1, R35 ;  /* 0x000000012d5d7824 */ /* 0x000fe200078e0223 */
[----:B------:R-:W-:Y:S01]  /*6a20*/  IADD3 R66, P3, PT, R39, R66, RZ ;  /* 0x0000004227427210 */ /* 0x000fe20007f7e0ff */
[----:B------:R-:W-:Y:S01]  /*6a30*/  IMAD.WIDE.U32 R68, R101, R65, R68 ;  /* 0x0000004165447225 */ /* 0x000fe200078e0044 */
[----:B------:R-:W-:-:S03]  /*6a40*/  IADD3.X R35, PT, PT, RZ, RZ, RZ, P0, !PT ;  /* 0x000000ffff237210 */ /* 0x000fc600007fe4ff */
[----:B------:R-:W-:Y:S02]  /*6a50*/  IMAD.IADD R67, R123, 0x1, R67 ;  /* 0x000000017b437824 */ /* 0x000fe400078e0243 */
[----:B------:R-:W-:Y:S02]  /*6a60*/  IMAD.X R39, RZ, RZ, RZ, P1 ;  /* 0x000000ffff277224 */ /* 0x000fe400008e06ff */
[----:B------:R-:W-:Y:S01]  /*6a70*/  IMAD.WIDE.U32 R36, R71, R80, R36 ;  /* 0x0000005047247225 */ /* 0x000fe200078e0024 */
[----:B------:R-:W-:-:S03]  /*6a80*/  IADD3 R68, P2, PT, R67, R68, RZ ;  /* 0x0000004443447210 */ /* 0x000fc60007f5e0ff */
[----:B------:R-:W-:Y:S01]  /*6a90*/  IMAD.WIDE.U32 R34, R87, R76, R34 ;  /* 0x0000004c57227225 */ /* 0x000fe200078e0022 */
[----:B------:R-:W-:-:S03]  /*6aa0*/  IADD3 R36, P4, PT, R97, R36, RZ ;  /* 0x0000002461247210 */ /* 0x000fc60007f9e0ff */
[----:B------:R-:W-:Y:S02]  /*6ab0*/  IMAD.X R67, RZ, RZ, RZ, P3 ;  /* 0x000000ffff437224 */ /* 0x000fe400018e06ff */
[----:B------:R-:W-:-:S04]  /*6ac0*/  IMAD.WIDE.U32 R38, R94, R60, R38 ;  /* 0x0000003c5e267225 */ /* 0x000fc800078e0026 */
[----:B------:R-:W-:Y:S01]  /*6ad0*/  IMAD.IADD R72, R113, 0x1, R69 ;  /* 0x0000000171487824 */ /* 0x000fe200078e0245 */
[----:B------:R-:W-:Y:S01]  /*6ae0*/  IADD3 R69, PT, PT, R42, R99, RZ ;  /* 0x000000632a457210 */ /* 0x000fe20007ffe0ff */
[----:B------:R-:W-:Y:S01]  /*6af0*/  IMAD.IADD R89, R44, 0x1, R35 ;  /* 0x000000012c597824 */ /* 0x000fe200078e0223 */
[----:B------:R-:W-:Y:S01]  /*6b00*/  IADD3 R35, PT, PT, R127, R39, RZ ;  /* 0x000000277f237210 */ /* 0x000fe20007ffe0ff */
[----:B------:R-:W-:Y:S01]  /*6b10*/  IMAD.WIDE.U32 R66, R95, R62, R66 ;  /* 0x0000003e5f427225 */ /* 0x000fe200078e0042 */
[----:B------:R-:W-:Y:S02]  /*6b20*/  IADD3 R34, P1, PT, R69, R34, RZ ;  /* 0x0000002245227210 */ /* 0x000fe40007f3e0ff */
[----:B------:R-:W-:Y:S01]  /*6b30*/  IADD3 R72, P0, PT, R73, R72, RZ ;  /* 0x0000004849487210 */ /* 0x000fe20007f1e0ff */
[----:B------:R-:W-:Y:S01]  /*6b40*/  IMAD.IADD R97, R48, 0x1, R37 ;  /* 0x0000000130617824 */ /* 0x000fe200078e0225 */
[----:B------:R-:W-:Y:S01]  /*6b50*/  IADD3.X R37, PT, PT, RZ, RZ, RZ, P4, !PT ;  /* 0x000000ffff257210 */ /* 0x000fe200027fe4ff */
[----:B------:R-:W-:Y:S01]  /*6b60*/  IMAD.X R69, RZ, RZ, RZ, P2 ;  /* 0x000000ffff457224 */ /* 0x000fe200010e06ff */
[----:B------:R-:W-:Y:S01]  /*6b70*/  IADD3 R66, P2, PT, R35, R66, RZ ;  /* 0x0000004223427210 */ /* 0x000fe20007f5e0ff */
[----:B------:R-:W-:-:S02]  /*6b80*/  IMAD.MOV.U32 R39, RZ, RZ, RZ ;  /* 0x000000ffff277224 */ /* 0x000fc400078e00ff */
[----:B------:R-:W-:-:S04]  /*6b90*/  IMAD.WIDE.U32 R36, R83, R79, R36 ;  /* 0x0000004f53247225 */ /* 0x000fc800078e0024 */
[----:B------:R-:W-:Y:S01]  /*6ba0*/  IMAD.IADD R73, R121, 0x1, R67 ;  /* 0x0000000179497824 */ /* 0x000fe200078e0243 */
[----:B------:R-:W-:Y:S01]  /*6bb0*/  IADD3 R36, P4, PT, R93, R36, RZ ;  /* 0x000000245d247210 */ /* 0x000fe20007f9e0ff */
[----:B------:R-:W-:Y:S01]  /*6bc0*/  IMAD.WIDE.U32 R38, R91, R59, R38 ;  /* 0x0000003b5b267225 */ /* 0x000fe200078e0026 */
[----:B------:R-:W-:Y:S02]  /*6bd0*/  IADD3 R99, PT, PT, R47, R37, RZ ;  /* 0x000000252f637210 */ /* 0x000fe40007ffe0ff */
[----:B------:R-:W-:Y:S01]  /*6be0*/  IADD3.X R37, PT, PT, RZ, RZ, RZ, P4, !PT ;  /* 0x000000ffff257210 */ /* 0x000fe200027fe4ff */
[----:B------:R-:W-:Y:S01]  /*6bf0*/  IMAD.X R67, RZ, RZ, RZ, P2 ;  /* 0x000000ffff437224 */ /* 0x000fe200010e06ff */
[----:B------:R-:W-:Y:S01]  /*6c00*/  IADD3 R38, P3, PT, R97, R38, RZ ;  /* 0x0000002661267210 */ /* 0x000fe20007f7e0ff */
[----:B------:R-:W-:-:S04]  /*6c10*/  IMAD.WIDE.U32 R68, R96, R64, R68 ;  /* 0x0000004060447225 */ /* 0x000fc800078e0044 */
[----:B------:R-:W-:Y:S01]  /*6c20*/  IMAD.IADD R35, R120, 0x1, R39 ;  /* 0x0000000178237824 */ /* 0x000fe200078e0227 */
[----:B------:R-:W-:Y:S01]  /*6c30*/  IADD3 R68, P2, PT, R73, R68, RZ ;  /* 0x0000004449447210 */ /* 0x000fe20007f5e0ff */
[----:B------:R-:W-:Y:S01]  /*6c40*/  IMAD.WIDE.U32 R66, R94, R61, R66 ;  /* 0x0000003d5e427225 */ /* 0x000fe200078e0042 */
[----:B------:R-:W-:-:S03]  /*6c50*/  IADD3.X R39, PT, PT, RZ, RZ, RZ, P3, !PT ;  /* 0x000000ffff277210 */ /* 0x000fc60001ffe4ff */
[----:B------:R-:W-:Y:S01]  /*6c60*/  IMAD.X R73, RZ, RZ, RZ, P0 ;  /* 0x000000ffff497224 */ /* 0x000fe200000e06ff */
[----:B------:R-:W-:Y:S01]  /*6c70*/  IADD3 R66, P4, PT, R35, R66, RZ ;  /* 0x0000004223427210 */ /* 0x000fe20007f9e0ff */
[----:B------:R-:W-:Y:S02]  /*6c80*/  IMAD.X R35, RZ, RZ, RZ, P1 ;  /* 0x000000ffff237224 */ /* 0x000fe400008e06ff */
[----:B------:R-:W-:Y:S01]  /*6c90*/  IMAD.IADD R93, R117, 0x1, R69 ;  /* 0x00000001755d7824 */ /* 0x000fe200078e0245 */
[----:B------:R-:W-:Y:S01]  /*6ca0*/  IADD3.X R69, PT, PT, RZ, RZ, RZ, P2, !PT ;  /* 0x000000ffff457210 */ /* 0x000fe200017fe4ff */
[----:B------:R-:W-:-:S04]  /*6cb0*/  IMAD.WIDE.U32 R72, R58, R101, R72 ;  /* 0x000000653a487225 */ /* 0x000fc800078e0048 */
[----:B------:R-:W-:Y:S01]  /*6cc0*/  IMAD.WIDE.U32 R36, R85, R78, R36 ;  /* 0x0000004e55247225 */ /* 0x000fe200078e0024 */
[----:B------:R-:W-:-:S03]  /*6cd0*/  IADD3 R70, P0, PT, R72, R93, RZ ;  /* 0x0000005d48467210 */ /* 0x000fc60007f1e0ff */
[----:B------:R-:W-:Y:S01]  /*6ce0*/  IMAD.WIDE.U32 R34, R41, R75, R34 ;  /* 0x0000004b29227225 */ /* 0x000fe200078e0022 */
[----:B------:R-:W-:-:S03]  /*6cf0*/  IADD3 R36, P1, PT, R89, R36, RZ ;  /* 0x0000002459247210 */ /* 0x000fc60007f3e0ff */
[----:B------:R-:W-:Y:S01]  /*6d00*/  IMAD.WIDE.U32 R38, R71, R81, R38 ;  /* 0x0000005147267225 */ /* 0x000fe200078e0026 */
[----:B------:R-:W-:-:S03]  /*6d10*/  IADD3 R93, PT, PT, R43, R35, RZ ;  /* 0x000000232b5d7210 */ /* 0x000fc60007ffe0ff */
[----:B------:R-:W-:Y:S02]  /*6d20*/  IMAD R89, R34, R40, RZ ;  /* 0x0000002822597224 */ /* 0x000fe400078e02ff */
[----:B------:R-:W-:Y:S02]  /*6d30*/  IMAD.MOV.U32 R35, RZ, RZ, RZ ;  /* 0x000000ffff237224 */ /* 0x000fe400078e00ff */
[----:B------:R-:W-:Y:S02]  /*6d40*/  IMAD.IADD R67, R115, 0x1, R67 ;  /* 0x0000000173437824 */ /* 0x000fe400078e0243 */
[----:B------:R-:W-:-:S04]  /*6d50*/  IMAD.WIDE.U32 R68, R95, R63, R68 ;  /* 0x0000003f5f447225 */ /* 0x000fc800078e0044 */
[----:B------:R-:W-:Y:S02]  /*6d60*/  IMAD.X R71, RZ, RZ, RZ, P0 ;  /* 0x000000ffff477224 */ /* 0x000fe400000e06ff */
[----:B------:R-:W-:Y:S01]  /*6d70*/  IMAD.HI.U32 R119, R89, R74, R34 ;  /* 0x0000004a59777227 */ /* 0x000fe200078e0022 */
[----:B------:R-:W-:Y:S02]  /*6d80*/  IADD3 R34, P3, PT, R67, R68, RZ ;  /* 0x0000004443227210 */ /* 0x000fe40007f7e0ff */
[----:B------:R-:W-:Y:S01]  /*6d90*/  IADD3.X R67, PT, PT, RZ, RZ, RZ, P4, !PT ;  /* 0x000000ffff437210 */ /* 0x000fe200027fe4ff */
[----:B------:R-:W-:Y:S01]  /*6da0*/  IMAD.IADD R35, R123, 0x1, R69 ;  /* 0x000000017b237824 */ /* 0x000fe200078e0245 */
[----:B------:R-:W-:Y:S01]  /*6db0*/  IADD3 R38, P4, PT, R99, R38, RZ ;  /* 0x0000002663267210 */ /* 0x000fe20007f9e0ff */
[----:B------:R-:W-:-:S04]  /*6dc0*/  IMAD.WIDE.U32 R70, R96, R65, R70 ;  /* 0x0000004160467225 */ /* 0x000fc800078e0046 */
[----:B------:R-:W-:Y:S01]  /*6dd0*/  IMAD.IADD R97, R46, 0x1, R37 ;  /* 0x000000012e617824 */ /* 0x000fe200078e0225 */
[----:B------:R-:W-:Y:S01]  /*6de0*/  IADD3 R70, P2, PT, R35, R70, RZ ;  /* 0x0000004623467210 */ /* 0x000fe20007f5e0ff */
[----:B------:R-:W-:Y:S01]  /*6df0*/  IMAD.X R37, RZ, RZ, RZ, P1 ;  /* 0x000000ffff257224 */ /* 0x000fe200008e06ff */
[----:B------:R-:W-:Y:S01]  /*6e00*/  IADD3 R72, PT, PT, R113, R71, RZ ;  /* 0x0000004771487210 */ /* 0x000fe20007ffe0ff */
[----:B------:R-:W-:Y:S02]  /*6e10*/  IMAD.X R35, RZ, RZ, RZ, P3 ;  /* 0x000000ffff237224 */ /* 0x000fe400018e06ff */
[----:B------:R-:W-:Y:S01]  /*6e20*/  IMAD.WIDE.U32 R36, R87, R77, R36 ;  /* 0x0000004d57247225 */ /* 0x000fe200078e0024 */
[----:B------:R-:W-:-:S03]  /*6e30*/  IADD3 R72, P1, PT, R73, R72, RZ ;  /* 0x0000004849487210 */ /* 0x000fc60007f3e0ff */
[----:B------:R-:W-:-:S04]  /*6e40*/  IMAD.WIDE.U32 R66, R91, R60, R66 ;  /* 0x0000003c5b427225 */ /* 0x000fc800078e0042 */
[----:B------:R-:W-:Y:S01]  /*6e50*/  IMAD.IADD R69, R49, 0x1, R39 ;  /* 0x0000000131457824 */ /* 0x000fe200078e0227 */
[----:B------:R-:W-:Y:S01]  /*6e60*/  IADD3.X R39, PT, PT, RZ, RZ, RZ, P4, !PT ;  /* 0x000000ffff277210 */ /* 0x000fe200027fe4ff */
[----:B------:R-:W-:Y:S01]  /*6e70*/  IMAD.X R71, RZ, RZ, RZ, P2 ;  /* 0x000000ffff477224 */ /* 0x000fe200010e06ff */
[----:B------:R-:W-:Y:S01]  /*6e80*/  IADD3 R36, P2, PT, R93, R36, RZ ;  /* 0x000000245d247210 */ /* 0x000fe20007f5e0ff */
[----:B------:R-:W-:Y:S01]  /*6e90*/  IMAD.WIDE.U32 R34, R94, R62, R34 ;  /* 0x0000003e5e227225 */ /* 0x000fe200078e0022 */
[----:B------:R-:W-:-:S03]  /*6ea0*/  IADD3 R69, P0, PT, R69, R66, RZ ;  /* 0x0000004245457210 */ /* 0x000fc60007f1e0ff */
[----:B------:R-:W-:Y:S01]  /*6eb0*/  IMAD.IADD R67, R127, 0x1, R67 ;  /* 0x000000017f437824 */ /* 0x000fe200078e0243 */
[----:B------:R-:W-:Y:S01]  /*6ec0*/  IADD3 R35, PT, PT, R121, R35, RZ ;  /* 0x0000002379237210 */ /* 0x000fe20007ffe0ff */
[----:B------:R-:W-:-:S03]  /*6ed0*/  IMAD.WIDE.U32 R70, R95, R64, R70 ;  /* 0x000000405f467225 */ /* 0x000fc600078e0046 */
[----:B------:R-:W-:Y:S01]  /*6ee0*/  IADD3 R34, P3, PT, R67, R34, RZ ;  /* 0x0000002243227210 */ /* 0x000fe20007f7e0ff */
[----:B------:R-:W-:Y:S02]  /*6ef0*/  IMAD.IADD R93, R45, 0x1, R37 ;  /* 0x000000012d5d7824 */ /* 0x000fe400078e0225 */
[----:B------:R-:W-:-:S04]  /*6f00*/  IMAD.WIDE.U32 R38, R83, R80, R38 ;  /* 0x0000005053267225 */ /* 0x000fc800078e0026 */
[----:B------:R-:W-:Y:S01]  /*6f10*/  IMAD.X R37, RZ, RZ, RZ, P2 ;  /* 0x000000ffff257224 */ /* 0x000fe200010e06ff */
[----:B------:R-:W-:Y:S01]  /*6f20*/  IADD3 R66, P2, PT, R35, R70, RZ ;  /* 0x0000004623427210 */ /* 0x000fe20007f5e0ff */
[----:B------:R-:W-:Y:S01]  /*6f30*/  IMAD.IADD R68, R48, 0x1, R39 ;  /* 0x0000000130447824 */ /* 0x000fe200078e0227 */
[----:B------:R-:W-:Y:S01]  /*6f40*/  IADD3.X R35, PT, PT, RZ, RZ, RZ, P3, !PT ;  /* 0x000000ffff237210 */ /* 0x000fe20001ffe4ff */
[----:B------:R-:W-:Y:S01]  /*6f50*/  IMAD.WIDE.U32 R36, R41, R76, R36 ;  /* 0x0000004c29247225 */ /* 0x000fe200078e0024 */
[----:B------:R-:W-:Y:S02]  /*6f60*/  IADD3 R38, P4, PT, R97, R38, RZ ;  /* 0x0000002661267210 */ /* 0x000fe40007f9e0ff */
[----:B------:R-:W-:Y:S01]  /*6f70*/  IADD3 R97, PT, PT, R117, R71, RZ ;  /* 0x0000004775617210 */ /* 0x000fe20007ffe0ff */
[----:B------:R-:W-:Y:S01]  /*6f80*/  IMAD.IADD R39, R42, 0x1, R119 ;  /* 0x000000012a277824 */ /* 0x000fe200078e0277 */
[----:B------:R-:W-:Y:S01]  /*6f90*/  IADD3 R68, P3, PT, R68, R69, RZ ;  /* 0x0000004544447210 */ /* 0x000fe20007f7e0ff */
[----:B------:R-:W-:-:S02]  /*6fa0*/  IMAD.X R73, RZ, RZ, RZ, P1 ;  /* 0x000000ffff497224 */ /* 0x000fc400008e06ff */
[----:B------:R-:W-:Y:S01]  /*6fb0*/  IMAD.IADD R71, R44, 0x1, R37 ;  /* 0x000000012c477824 */ /* 0x000fe200078e0225 */
[----:B------:R-:W-:Y:S01]  /*6fc0*/  IADD3 R36, P1, PT, R39, R36, RZ ;  /* 0x0000002427247210 */ /* 0x000fe20007f3e0ff */
[----:B------:R-:W-:Y:S01]  /*6fd0*/  IMAD.WIDE.U32 R34, R91, R61, R34 ;  /* 0x0000003d5b227225 */ /* 0x000fe200078e0022 */
[----:B------:R-:W-:Y:S02]  /*6fe0*/  IADD3.X R39, PT, PT, RZ, RZ, RZ, P4, !PT ;  /* 0x000000ffff277210 */ /* 0x000fe400027fe4ff */
[----:B------:R-:W-:Y:S01]  /*6ff0*/  IADD3.X R69, PT, PT, RZ, RZ, RZ, P3, !PT ;  /* 0x000000ffff457210 */ /* 0x000fe20001ffe4ff */
[----:B------:R-:W-:Y:S02]  /*7000*/  IMAD.X R37, RZ, RZ, RZ, P0 ;  /* 0x000000ffff257224 */ /* 0x000fe400000e06ff */
[----:B------:R-:W-:-:S04]  /*7010*/  IMAD.WIDE.U32 R72, R58, R96, R72 ;  /* 0x000000603a487225 */ /* 0x000fc800078e0048 */
[----:B------:R-:W-:Y:S01]  /*7020*/  IMAD.X R67, RZ, RZ, RZ, P2 ;  /* 0x000000ffff437224 */ /* 0x000fe200010e06ff */
[----:B------:R-:W-:Y:S01]  /*7030*/  IADD3 R32, P2, PT, R37, R34, RZ ;  /* 0x0000002225207210 */ /* 0x000fe20007f5e0ff */
[----:B------:R-:W-:Y:S01]  /*7040*/  IMAD.WIDE.U32 R38, R85, R79, R38 ;  /* 0x0000004f55267225 */ /* 0x000fe200078e0026 */
[----:B------:R-:W-:-:S03]  /*7050*/  IADD3 R34, P0, PT, R72, R97, RZ ;  /* 0x0000006148227210 */ /* 0x000fc60007f1e0ff */
[----:B------:R-:W-:Y:S02]  /*7060*/  IMAD.IADD R37, R115, 0x1, R35 ;  /* 0x0000000173257824 */ /* 0x000fe400078e0223 */
[----:B------:R-:W-:-:S04]  /*7070*/  IMAD.WIDE.U32 R68, R83, R81, R68 ;  /* 0x0000005153447225 */ /* 0x000fc800078e0044 */
[----:B------:R-:W-:Y:S01]  /*7080*/  IMAD.X R35, RZ, RZ, RZ, P0 ;  /* 0x000000ffff237224 */ /* 0x000fe200000e06ff */
[----:B------:R-:W-:Y:S01]  /*7090*/  IADD3 R38, P0, PT, R93, R38, RZ ;  /* 0x000000265d267210 */ /* 0x000fe20007f1e0ff */
[----:B------:R-:W-:Y:S02]  /*70a0*/  IMAD.IADD R39, R47, 0x1, R39 ;  /* 0x000000012f277824 */ /* 0x000fe400078e0227 */
[----:B------:R-:W-:-:S03]  /*70b0*/  IMAD.WIDE.U32 R66, R94, R63, R66 ;  /* 0x0000003f5e427225 */ /* 0x000fc600078e0042 */
[----:B------:R-:W-:Y:S01]  /*70c0*/  IADD3 R68, P3, PT, R39, R68, RZ ;  /* 0x0000004427447210 */ /* 0x000fe20007f7e0ff */
[----:B------:R-:W-:Y:S01]  /*70d0*/  IMAD.X R39, RZ, RZ, RZ, P0 ;  /* 0x000000ffff277224 */ /* 0x000fe200000e06ff */
[----:B------:R-:W-:Y:S01]  /*70e0*/  IADD3 R66, P4, PT, R37, R66, RZ ;  /* 0x0000004225427210 */ /* 0x000fe20007f9e0ff */
[----:B------:R-:W-:Y:S01]  /*70f0*/  IMAD.WIDE.U32 R34, R95, R65, R34 ;  /* 0x000000415f227225 */ /* 0x000fe200078e0022 */
[----:B------:R-:W-:Y:S02]  /*7100*/  IADD3.X R37, PT, PT, RZ, RZ, RZ, P1, !PT ;  /* 0x000000ffff257210 */ /* 0x000fe40000ffe4ff */
[----:B------:R-:W-:Y:S01]  /*7110*/  IADD3 R67, PT, PT, R123, R67, RZ ;  /* 0x000000437b437210 */ /* 0x000fe20007ffe0ff */
[----:B------:R-:W-:-:S03]  /*7120*/  IMAD.WIDE.U32 R38, R87, R78, R38 ;  /* 0x0000004e57267225 */ /* 0x000fc600078e0026 */
[----:B------:R-:W-:Y:S01]  /*7130*/  IADD3 R34, P6, PT, R67, R34, RZ ;  /* 0x0000002243227210 */ /* 0x000fe20007fde0ff */
[----:B------:R-:W-:Y:S01]  /*7140*/  IMAD.WIDE.U32 R36, R89, R75, R36 ;  /* 0x0000004b59247225 */ /* 0x000fe200078e0024 */
[----:B------:R-:W-:Y:S02]  /*7150*/  IADD3 R38, P5, PT, R71, R38, RZ ;  /* 0x0000002647267210 */ /* 0x000fe40007fbe0ff */
[----:B------:R-:W-:Y:S01]  /*7160*/  IADD3.X R67, PT, PT, RZ, RZ, RZ, P4, !PT ;  /* 0x000000ffff437210 */ /* 0x000fe200027fe4ff */
[----:B------:R-:W-:Y:S01]  /*7170*/  IMAD.IADD R93, R49, 0x1, R69 ;  /* 0x00000001315d7824 */ /* 0x000fe200078e0245 */
[----:B------:R-:W-:Y:S01]  /*7180*/  IADD3.X R69, PT, PT, RZ, RZ, RZ, P3, !PT ;  /* 0x000000ffff457210 */ /* 0x000fe20001ffe4ff */
[----:B------:R-:W-:Y:S02]  /*7190*/  IMAD.IADD R35, R113, 0x1, R35 ;  /* 0x0000000171237824 */ /* 0x000fe400078e0223 */
[----:B------:R-:W-:Y:S01]  /*71a0*/  IMAD.IADD R71, R43, 0x1, R37 ;  /* 0x000000012b477824 */ /* 0x000fe200078e0225 */
[----:B------:R-:W-:Y:S01]  /*71b0*/  IADD3 R93, P1, PT, R93, R32, RZ ;  /* 0x000000205d5d7210 */ /* 0x000fe20007f3e0ff */
[----:B------:R-:W-:Y:S01]  /*71c0*/  IMAD R83, R36, R40, RZ ;  /* 0x0000002824537224 */ /* 0x000fe200078e02ff */
[----:B------:R-:W-:Y:S01]  /*71d0*/  IADD3 R72, P0, PT, R73, R35, RZ ;  /* 0x0000002349487210 */ /* 0x000fe20007f1e0ff */
[----:B------:R-:W-:Y:S01]  /*71e0*/  IMAD.MOV.U32 R37, RZ, RZ, RZ ;  /* 0x000000ffff257224 */ /* 0x000fe200078e00ff */
[----:B------:R-:W-:Y:S01]  /*71f0*/  IADD3.X R32, PT, PT, RZ, RZ, RZ, P1, !PT ;  /* 0x000000ffff207210 */ /* 0x000fe20000ffe4ff */
[----:B------:R-:W-:-:S02]  /*7200*/  IMAD.IADD R73, R46, 0x1, R39 ;  /* 0x000000012e497824 */ /* 0x000fc400078e0227 */
[----:B------:R-:W-:-:S04]  /*7210*/  IMAD.HI.U32 R97, R83, R74, R36 ;  /* 0x0000004a53617227 */ /* 0x000fc800078e0024 */
[----:B------:R-:W-:-:S04]  /*7220*/  IMAD.WIDE.U32 R66, R91, R62, R66 ;  /* 0x0000003e5b427225 */ /* 0x000fc800078e0042 */
[----:B------:R-:W-:Y:S01]  /*7230*/  IMAD.X R37, RZ, RZ, RZ, P2 ;  /* 0x000000ffff257224 */ /* 0x000fe200010e06ff */
[----:B------:R-:W-:Y:S01]  /*7240*/  IADD3 R67, PT, PT, R121, R67, RZ ;  /* 0x0000004379437210 */ /* 0x000fe20007ffe0ff */
[----:B------:R-:W-:Y:S02]  /*7250*/  IMAD.X R35, RZ, RZ, RZ, P6 ;  /* 0x000000ffff237224 */ /* 0x000fe400030e06ff */
[----:B------:R-:W-:Y:S01]  /*7260*/  IMAD.WIDE.U32 R68, R85, R80, R68 ;  /* 0x0000005055447225 */ /* 0x000fe200078e0044 */
[----:B------:R-:W-:-:S03]  /*7270*/  IADD3 R37, P2, PT, R37, R66, RZ ;  /* 0x0000004225257210 */ /* 0x000fc60007f5e0ff */
[----:B------:R-:W-:Y:S01]  /*7280*/  IMAD.WIDE.U32 R34, R94, R64, R34 ;  /* 0x000000405e227225 */ /* 0x000fe200078e0022 */
[----:B------:R-:W-:-:S03]  /*7290*/  IADD3 R36, P3, PT, R73, R68, RZ ;  /* 0x0000004449247210 */ /* 0x000fc60007f7e0ff */
[----:B------:R-:W-:Y:S01]  /*72a0*/  IMAD.IADD R66, R48, 0x1, R69 ;  /* 0x0000000130427824 */ /* 0x000fe200078e0245 */
[----:B------:R-:W-:Y:S01]  /*72b0*/  IADD3 R34, P4, PT, R67, R34, RZ ;  /* 0x0000002243227210 */ /* 0x000fe20007f9e0ff */
[----:B------:R-:W-:Y:S02]  /*72c0*/  IMAD.X R73, RZ, RZ, RZ, P0 ;  /* 0x000000ffff497224 */ /* 0x000fe400000e06ff */
[----:B------:R-:W-:Y:S01]  /*72d0*/  IMAD.X R39, RZ, RZ, RZ, P5 ;  /* 0x000000ffff277224 */ /* 0x000fe200028e06ff */
[----:B------:R-:W-:Y:S01]  /*72e0*/  IADD3 R66, P5, PT, R66, R93, RZ ;  /* 0x0000005d42427210 */ /* 0x000fe20007fbe0ff */
[----:B------:R-:W-:Y:S01]  /*72f0*/  IMAD.IADD R69, R117, 0x1, R35 ;  /* 0x0000000175457824 */ /* 0x000fe200078e0223 */
[----:B------:R-:W-:Y:S01]  /*7300*/  IADD3 R93, P1, PT, R32, R37, RZ ;  /* 0x00000025205d7210 */ /* 0x000fe20007f3e0ff */
[----:B------:R-:W-:Y:S01]  /*7310*/  IMAD.WIDE.U32 R72, R58, R95, R72 ;  /* 0x0000005f3a487225 */ /* 0x000fe200078e0048 */
[----:B------:R-:W-:-:S03]  /*7320*/  IADD3.X R35, PT, PT, RZ, RZ, RZ, P4, !PT ;  /* 0x000000ffff237210 */ /* 0x000fc600027fe4ff */
[----:B------:R-:W-:-:S04]  /*7330*/  IMAD.WIDE.U32 R38, R41, R77, R38 ;  /* 0x0000004d29267225 */ /* 0x000fc800078e0026 */
[----:B------:R-:W-:Y:S01]  /*7340*/  IMAD.X R37, RZ, RZ, RZ, P3 ;  /* 0x000000ffff257224 */ /* 0x000fe200018e06ff */
[----:B------:R-:W-:Y:S01]  /*7350*/  IADD3 R68, P3, PT, R72, R69, RZ ;  /* 0x0000004548447210 */ /* 0x000fe20007f7e0ff */
[----:B------:R-:W-:Y:S01]  /*7360*/  IMAD.X R67, RZ, RZ, RZ, P5 ;  /* 0x000000ffff437224 */ /* 0x000fe200028e06ff */
[----:B------:R-:W-:Y:S01]  /*7370*/  IADD3 R38, P0, PT, R71, R38, RZ ;  /* 0x0000002647267210 */ /* 0x000fe20007f1e0ff */
[----:B------:R-:W-:Y:S01]  /*7380*/  IMAD.WIDE.U32 R36, R87, R79, R36 ;  /* 0x0000004f57247225 */ /* 0x000fe200078e0024 */
[----:B------:R-:W-:-:S03]  /*7390*/  IADD3 R39, PT, PT, R45, R39, RZ ;  /* 0x000000272d277210 */ /* 0x000fc60007ffe0ff */
[----:B------:R-:W-:Y:S01]  /*73a0*/  IMAD.WIDE.U32 R34, R91, R63, R34 ;  /* 0x0000003f5b227225 */ /* 0x000fe200078e0022 */
[----:B------:R-:W-:Y:S02]  /*73b0*/  IADD3 R36, P4, PT, R39, R36, RZ ;  /* 0x0000002427247210 */ /* 0x000fe40007f9e0ff */
[----:B------:R-:W-:Y:S01]  /*73c0*/  IADD3 R37, PT, PT, R47, R37, RZ ;  /* 0x000000252f257210 */ /* 0x000fe20007ffe0ff */
[----:B------:R-:W-:Y:S02]  /*73d0*/  IMAD.X R71, RZ, RZ, RZ, P2 ;  /* 0x000000ffff477224 */ /* 0x000fe400010e06ff */
[----:B------:R-:W-:Y:S02]  /*73e0*/  IMAD.X R69, RZ, RZ, RZ, P3 ;  /* 0x000000ffff457224 */ /* 0x000fe400018e06ff */
[----:B------:R-:W-:Y:S01]  /*73f0*/  IMAD.WIDE.U32 R66, R85, R81, R66 ;  /* 0x0000005155427225 */ /* 0x000fe200078e0042 */
[----:B------:R-:W-:-:S03]  /*7400*/  IADD3 R70, P5, PT, R71, R34, RZ ;  /* 0x0000002247467210 */ /* 0x000fc60007fbe0ff */
[----:B------:R-:W-:Y:S01]  /*7410*/  IMAD.IADD R71, R123, 0x1, R35 ;  /* 0x000000017b477824 */ /* 0x000fe200078e0223 */
[----:B------:R-:W-:Y:S01]  /*7420*/  IADD3 R34, P6, PT, R37, R66, RZ ;  /* 0x0000004225227210 */ /* 0x000fe20007fde0ff */
[----:B------:R-:W-:Y:S01]  /*7430*/  IMAD.WIDE.U32 R68, R94, R65, R68 ;  /* 0x000000415e447225 */ /* 0x000fe200078e0044 */
[----:B------:R-:W-:-:S03]  /*7440*/  IADD3.X R35, PT, PT, RZ, RZ, RZ, P1, !PT ;  /* 0x000000ffff237210 */ /* 0x000fc60000ffe4ff */
[----:B------:R-:W-:Y:S01]  /*7450*/  IMAD.X R39, RZ, RZ, RZ, P0 ;  /* 0x000000ffff277224 */ /* 0x000fe200000e06ff */
[----:B------:R-:W-:Y:S01]  /*7460*/  IADD3 R66, P2, PT, R71, R68, RZ ;  /* 0x0000004447427210 */ /* 0x000fe20007f5e0ff */
[----:B------:R-:W-:Y:S01]  /*7470*/  IMAD.X R37, RZ, RZ, RZ, P4 ;  /* 0x000000ffff257224 */ /* 0x000fe200020e06ff */
[----:B------:R-:W-:Y:S01]  /*7480*/  IADD3 R68, P3, PT, R35, R70, RZ ;  /* 0x0000004623447210 */ /* 0x000fe20007f7e0ff */
[----:B------:R-:W-:Y:S01]  /*7490*/  IMAD.IADD R32, R49, 0x1, R67 ;  /* 0x0000000131207824 */ /* 0x000fe200078e0243 */
[----:B------:R-:W-:Y:S01]  /*74a0*/  IADD3 R67, PT, PT, R42, R97, RZ ;  /* 0x000000612a437210 */ /* 0x000fe20007ffe0ff */
[----:B------:R-:W-:Y:S01]  /*74b0*/  IMAD.WIDE.U32 R38, R89, R76, R38 ;  /* 0x0000004c59267225 */ /* 0x000fe200078e0026 */
[----:B------:R-:W-:Y:S02]  /*74c0*/  IADD3.X R71, PT, PT, RZ, RZ, RZ, P3, !PT ;  /* 0x000000ffff477210 */ /* 0x000fe40001ffe4ff */
[----:B------:R-:W-:Y:S01]  /*74d0*/  IADD3 R32, P1, PT, R32, R93, RZ ;  /* 0x0000005d20207210 */ /* 0x000fe20007f3e0ff */
[----:B------:R-:W-:Y:S01]  /*74e0*/  IMAD.X R35, RZ, RZ, RZ, P6 ;  /* 0x000000ffff237224 */ /* 0x000fe200030e06ff */
[----:B------:R-:W-:Y:S01]  /*74f0*/  IADD3 R38, P4, PT, R67, R38, RZ ;  /* 0x0000002643267210 */ /* 0x000fe20007f9e0ff */
[----:B------:R-:W-:-:S04]  /*7500*/  IMAD.WIDE.U32 R36, R41, R78, R36 ;  /* 0x0000004e29247225 */ /* 0x000fc800078e0024 */
[----:B------:R-:W-:Y:S01]  /*7510*/  IMAD.IADD R69, R113, 0x1, R69 ;  /* 0x0000000171457824 */ /* 0x000fe200078e0245 */
[----:B------:R-:W-:Y:S01]  /*7520*/  IADD3 R37, PT, PT, R46, R37, RZ ;  /* 0x000000252e257210 */ /* 0x000fe20007ffe0ff */
[----:B------:R-:W-:Y:S02]  /*7530*/  IMAD.IADD R39, R44, 0x1, R39 ;  /* 0x000000012c277824 */ /* 0x000fe400078e0227 */
[----:B------:R-:W-:Y:S01]  /*7540*/  IMAD.X R67, RZ, RZ, RZ, P2 ;  /* 0x000000ffff437224 */ /* 0x000fe200010e06ff */
[----:B------:R-:W-:Y:S01]  /*7550*/  IADD3 R72, P0, PT, R73, R69, RZ ;  /* 0x0000004549487210 */ /* 0x000fe20007f1e0ff */
[----:B------:R-:W-:Y:S01]  /*7560*/  IMAD.WIDE.U32 R34, R87, R80, R34 ;  /* 0x0000005057227225 */ /* 0x000fe200078e0022 */
[----:B------:R-:W-:Y:S02]  /*7570*/  IADD3.X R69, PT, PT, RZ, RZ, RZ, P1, !PT ;  /* 0x000000ffff457210 */ /* 0x000fe40000ffe4ff */
[----:B------:R-:W-:Y:S01]  /*7580*/  IADD3 R36, P2, PT, R39, R36, RZ ;  /* 0x0000002427247210 */ /* 0x000fe20007f5e0ff */
[----:B------:R-:W-:Y:S01]  /*7590*/  IMAD.X R73, RZ, RZ, RZ, P5 ;  /* 0x000000ffff497224 */ /* 0x000fe200028e06ff */
[----:B------:R-:W-:Y:S01]  /*75a0*/  IADD3 R34, P5, PT, R37, R34, RZ ;  /* 0x0000002225227210 */ /* 0x000fe20007fbe0ff */
[----:B------:R-:W-:Y:S01]  /*75b0*/  IMAD.WIDE.U32 R66, R91, R64, R66 ;  /* 0x000000405b427225 */ /* 0x000fe200078e0042 */
[----:B------:R-:W-:-:S02]  /*75c0*/  IADD3 R69, P1, PT, R69, R68, RZ ;  /* 0x0000004445457210 */ /* 0x000fc40007f3e0ff */
[----:B------:R-:W-:Y:S01]  /*75d0*/  IADD3.X R37, PT, PT, RZ, RZ, RZ, P2, !PT ;  /* 0x000000ffff257210 */ /* 0x000fe200017fe4ff */
[----:B------:R-:W-:Y:S01]  /*75e0*/  IMAD.IADD R35, R48, 0x1, R35 ;  /* 0x0000000130237824 */ /* 0x000fe200078e0223 */
[----:B------:R-:W-:Y:S01]  /*75f0*/  IADD3 R68, P3, PT, R73, R66, RZ ;  /* 0x0000004249447210 */ /* 0x000fe20007f7e0ff */
[----:B------:R-:W-:Y:S02]  /*7600*/  IMAD.X R39, RZ, RZ, RZ, P4 ;  /* 0x000000ffff277224 */ /* 0x000fe400020e06ff */
[----:B------:R-:W-:Y:S01]  /*7610*/  IMAD.WIDE.U32 R36, R89, R77, R36 ;  /* 0x0000004d59247225 */ /* 0x000fe200078e0024 */
[----:B------:R-:W-:Y:S02]  /*7620*/  IADD3 R66, P4, PT, R35, R32, RZ ;  /* 0x0000002023427210 */ /* 0x000fe40007f9e0ff */
[----:B------:R-:W-:Y:S01]  /*7630*/  IADD3 R71, P2, PT, R71, R68, RZ ;  /* 0x0000004447477210 */ /* 0x000fe20007f5e0ff */
[----:B------:R-:W-:-:S04]  /*7640*/  IMAD.WIDE.U32 R38, R83, R75, R38 ;  /* 0x0000004b53267225 */ /* 0x000fc800078e0026 */
[----:B------:R-:W-:Y:S01]  /*7650*/  IMAD.X R35, RZ, RZ, RZ, P5 ;  /* 0x000000ffff237224 */ /* 0x000fe200028e06ff */
[----:B------:R-:W-:Y:S01]  /*7660*/  IADD3 R39, PT, PT, R43, R39, RZ ;  /* 0x000000272b277210 */ /* 0x000fe20007ffe0ff */
[----:B------:R-:W-:Y:S02]  /*7670*/  IMAD.IADD R93, R117, 0x1, R67 ;  /* 0x00000001755d7824 */ /* 0x000fe400078e0243 */
[----:B------:R-:W-:Y:S01]  /*7680*/  IMAD.X R67, RZ, RZ, RZ, P4 ;  /* 0x000000ffff437224 */ /* 0x000fe200020e06ff */
[----:B------:R-:W-:Y:S01]  /*7690*/  IADD3 R36, P4, PT, R39, R36, RZ ;  /* 0x0000002427247210 */ /* 0x000fe20007f9e0ff */
[----:B------:R-:W-:-:S04]  /*76a0*/  IMAD.WIDE.U32 R34, R41, R79, R34 ;  /* 0x0000004f29227225 */ /* 0x000fc800078e0022 */
[----:B------:R-:W-:Y:S01]  /*76b0*/  IMAD.IADD R37, R45, 0x1, R37 ;  /* 0x000000012d257824 */ /* 0x000fe200078e0225 */
[----:B------:R-:W-:Y:S01]  /*76c0*/  IADD3 R35, PT, PT, R47, R35, RZ ;  /* 0x000000232f237210 */ /* 0x000fe20007ffe0ff */
[----:B------:R-:W-:-:S04]  /*76d0*/  IMAD.WIDE.U32 R66, R87, R81, R66 ;  /* 0x0000005157427225 */ /* 0x000fc800078e0042 */
[----:B------:R-:W-:Y:S01]  /*76e0*/  IMAD R85, R38, R40, RZ ;  /* 0x0000002826557224 */ /* 0x000fe200078e02ff */
[----:B------:R-:W-:Y:S01]  /*76f0*/  IADD3 R32, PT, PT, R49, R67, RZ ;  /* 0x0000004331207210 */ /* 0x000fe20007ffe0ff */
[----:B------:R-:W-:Y:S02]  /*7700*/  IMAD.MOV.U32 R39, RZ, RZ, RZ ;  /* 0x000000ffff277224 */ /* 0x000fe400078e00ff */
[----:B------:R-:W-:Y:S01]  /*7710*/  IMAD.X R68, RZ, RZ, RZ, P1 ;  /* 0x000000ffff447224 */ /* 0x000fe200008e06ff */
[----:B------:R-:W-:Y:S01]  /*7720*/  IADD3 R34, P1, PT, R37, R34, RZ ;  /* 0x0000002225227210 */ /* 0x000fe20007f3e0ff */
[----:B------:R-:W-:Y:S02]  /*7730*/  IMAD.X R37, RZ, RZ, RZ, P4 ;  /* 0x000000ffff257224 */ /* 0x000fe400020e06ff */
[----:B------:R-:W-:Y:S01]  /*7740*/  IMAD.HI.U32 R39, R85, R74, R38 ;  /* 0x0000004a55277227 */ /* 0x000fe200078e0026 */
[----:B------:R-:W-:Y:S02]  /*7750*/  IADD3 R38, P4, PT, R35, R66, RZ ;  /* 0x0000004223267210 */ /* 0x000fe40007f9e0ff */
[----:B------:R-:W-:Y:S01]  /*7760*/  IADD3 R68, P5, PT, R68, R71, RZ ;  /* 0x0000004744447210 */ /* 0x000fe20007fbe0ff */
[----:B------:R-:W-:Y:S01]  /*7770*/  IMAD.X R35, RZ, RZ, RZ, P1 ;  /* 0x000000ffff237224 */ /* 0x000fe200008e06ff */
[----:B------:R-:W-:Y:S01]  /*7780*/  IADD3 R32, P1, PT, R32, R69, RZ ;  /* 0x0000004520207210 */ /* 0x000fe20007f3e0ff */
[----:B------:R-:W-:-:S04]  /*7790*/  IMAD.WIDE.U32 R36, R83, R76, R36 ;  /* 0x0000004c53247225 */ /* 0x000fc800078e0024 */
[----:B------:R-:W-:Y:S01]  /*77a0*/  IMAD.IADD R67, R42, 0x1, R39 ;  /* 0x000000012a437824 */ /* 0x000fe200078e0227 */
[----:B------:R-:W-:Y:S01]  /*77b0*/  IADD3.X R39, PT, PT, RZ, RZ, RZ, P4, !PT ;  /* 0x000000ffff277210 */ /* 0x000fe200027fe4ff */
[----:B------:R-:W-:-:S03]  /*77c0*/  IMAD.WIDE.U32 R34, R89, R78, R34 ;  /* 0x0000004e59227225 */ /* 0x000fc600078e0022 */
[----:B------:R-:W-:Y:S01]  /*77d0*/  IADD3 R66, P6, PT, R67, R36, RZ ;  /* 0x0000002443427210 */ /* 0x000fe20007fde0ff */
[----:B------:R-:W-:Y:S01]  /*77e0*/  IMAD.IADD R37, R44, 0x1, R37 ;  /* 0x000000012c257824 */ /* 0x000fe200078e0225 */
[----:B------:R-:W-:Y:S01]  /*77f0*/  IADD3 R35, PT, PT, R46, R35, RZ ;  /* 0x000000232e237210 */ /* 0x000fe20007ffe0ff */
[----:B------:R-:W-:Y:S01]  /*7800*/  IMAD.WIDE.U32 R38, R41, R80, R38 ;  /* 0x0000005029267225 */ /* 0x000fe200078e0026 */
[----:B------:R-:W-:-:S03]  /*7810*/  IADD3.X R67, PT, PT, RZ, RZ, RZ, P6, !PT ;  /* 0x000000ffff437210 */ /* 0x000fc600037fe4ff */
[----:B------:R-:W-:Y:S01]  /*7820*/  IMAD.X R87, RZ, RZ, RZ, P1 ;  /* 0x000000ffff577224 */ /* 0x000fe200008e06ff */
[----:B------:R-:W-:Y:S01]  /*7830*/  IADD3 R70, P1, PT, R37, R34, RZ ;  /* 0x0000002225467210 */ /* 0x000fe20007f3e0ff */
[----:B------:R-:W-:Y:S02]  /*7840*/  IMAD.IADD R39, R48, 0x1, R39 ;  /* 0x0000000130277824 */ /* 0x000fe400078e0227 */
[----:B------:R-:W-:Y:S01]  /*7850*/  IMAD.X R73, RZ, RZ, RZ, P0 ;  /* 0x000000ffff497224 */ /* 0x000fe200000e06ff */
[----:B------:R-:W-:Y:S01]  /*7860*/  IADD3 R36, P0, PT, R35, R38, RZ ;  /* 0x0000002623247210 */ /* 0x000fe20007f1e0ff */
[----:B------:R-:W-:Y:S01]  /*7870*/  IMAD.X R71, RZ, RZ, RZ, P1 ;  /* 0x000000ffff477224 */ /* 0x000fe200008e06ff */
[----:B------:R-:W-:Y:S01]  /*7880*/  IADD3 R38, P1, PT, R39, R32, RZ ;  /* 0x0000002027267210 */ /* 0x000fe20007f3e0ff */
[----:B------:R-:W-:Y:S01]  /*7890*/  IMAD.WIDE.U32 R34, R58, R94, R72 ;  /* 0x0000005e3a227225 */ /* 0x000fe200078e0048 */
[----:B------:R-:W-:Y:S02]  /*78a0*/  IADD3 R87, P4, PT, R87, R68, RZ ;  /* 0x0000004457577210 */ /* 0x000fe40007f9e0ff */
[----:B------:R-:W-:Y:S01]  /*78b0*/  IADD3.X R39, PT, PT, RZ, RZ, RZ, P1, !PT ;  /* 0x000000ffff277210 */ /* 0x000fe20000ffe4ff */
[----:B------:R-:W-:-:S04]  /*78c0*/  IMAD.WIDE.U32 R72, R85, R75, R66 ;  /* 0x0000004b55487225 */ /* 0x000fc800078e0042 */
[----:B------:R-:W-:Y:S01]  /*78d0*/  IMAD.X R37, RZ, RZ, RZ, P0 ;  /* 0x000000ffff257224 */ /* 0x000fe200000e06ff */
[----:B------:R-:W-:Y:S01]  /*78e0*/  IADD3 R66, P0, PT, R34, R93, RZ ;  /* 0x0000005d22427210 */ /* 0x000fe20007f1e0ff */
[----:B------:R-:W-:-:S04]  /*78f0*/  IMAD.WIDE.U32 R70, R83, R77, R70 ;  /* 0x0000004d53467225 */ /* 0x000fc800078e0046 */
[----:B------:R-:W-:-:S04]  /*7900*/  IMAD.WIDE.U32 R38, R41, R81, R38 ;  /* 0x0000005129267225 */ /* 0x000fc800078e0026 */
[----:B------:R-:W-:Y:S02]  /*7910*/  IMAD.IADD R41, R43, 0x1, R73 ;  /* 0x000000012b297824 */ /* 0x000fe400078e0249 */
[----:B------:R-:W-:-:S03]  /*7920*/  IMAD.WIDE.U32 R36, R89, R79, R36 ;  /* 0x0000004f59247225 */ /* 0x000fc600078e0024 */
[----:B------:R-:W-:Y:S01]  /*7930*/  IADD3 R70, P6, PT, R41, R70, RZ ;  /* 0x0000004629467210 */ /* 0x000fe20007fde0ff */
[----:B------:R-:W-:Y:S01]  /*7940*/  IMAD.IADD R69, R45, 0x1, R71 ;  /* 0x000000012d457824 */ /* 0x000fe200078e0247 */
[----:B------:R-:W-:Y:S01]  /*7950*/  IADD3 R37, PT, PT, R47, R37, RZ ;  /* 0x000000252f257210 */ /* 0x000fe20007ffe0ff */
[----:B------:R-:W-:Y:S01]  /*7960*/  IMAD.X R67, RZ, RZ, RZ, P0 ;  /* 0x000000ffff437224 */ /* 0x000fe200000e06ff */
[----:B------:R-:W-:Y:S01]  /*7970*/  IADD3.X R41, PT, PT, RZ, RZ, RZ, P2, !PT ;  /* 0x000000ffff297210 */ /* 0x000fe200017fe4ff */
[----:B------:R-:W-:Y:S01]  /*7980*/  IMAD.IADD R32, R49, 0x1, R39 ;  /* 0x0000000131207824 */ /* 0x000fe200078e0227 */
[----:B------:R-:W-:Y:S01]  /*7990*/  IADD3 R36, P1, PT, R69, R36, RZ ;  /* 0x0000002445247210 */ /* 0x000fe20007f3e0ff */
[----:B------:R-:W-:Y:S01]  /*79a0*/  IMAD.WIDE.U32 R66, R91, R65, R66 ;  /* 0x000000415b427225 */ /* 0x000fe200078e0042 */
[----:B------:R-:W-:Y:S02]  /*79b0*/  IADD3 R38, P0, PT, R37, R38, RZ ;  /* 0x0000002625267210 */ /* 0x000fe40007f1e0ff */
[----:B------:R-:W-:Y:S01]  /*79c0*/  IADD3.X R39, PT, PT, RZ, RZ, RZ, P3, !PT ;  /* 0x000000ffff277210 */ /* 0x000fe20001ffe4ff */
[----:B------:R-:W-:Y:S01]  /*79d0*/  IMAD.X R71, RZ, RZ, RZ, P6 ;  /* 0x000000ffff477224 */ /* 0x000fe200030e06ff */
[----:B------:R-:W-:Y:S01]  /*79e0*/  IADD3 R32, P3, PT, R32, R87, RZ ;  /* 0x0000005720207210 */ /* 0x000fe20007f7e0ff */
[----:B------:R-:W-:Y:S01]  /*79f0*/  IMAD.X R37, RZ, RZ, RZ, P1 ;  /* 0x000000ffff257224 */ /* 0x000fe200008e06ff */
[----:B------:R-:W-:Y:S01]  /*7a00*/  IADD3 R34, P2, PT, R39, R66, RZ ;  /* 0x0000004227227210 */ /* 0x000fe20007f5e0ff */
[----:B------:R-:W-:Y:S01]  /*7a10*/  IMAD.WIDE.U32 R70, R85, R76, R70 ;  /* 0x0000004c55467225 */ /* 0x000fe200078e0046 */
[----:B------:R-:W-:-:S02]  /*7a20*/  IADD3.X R87, PT, PT, RZ, RZ, RZ, P4, !PT ;  /* 0x000000ffff577210 */ /* 0x000fc400027fe4ff */
[----:B------:R-:W-:Y:S01]  /*7a30*/  IADD3 R67, PT, PT, R113, R67, RZ ;  /* 0x0000004371437210 */ /* 0x000fe20007ffe0ff */
[----:B------:R-:W-:Y:S01]  /*7a40*/  IMAD.X R39, RZ, RZ, RZ, P0 ;  /* 0x000000ffff277224 */ /* 0x000fe200000e06ff */
[----:B------:R-:W-:Y:S01]  /*7a50*/  IADD3 R41, P0, PT, R41, R34, RZ ;  /* 0x0000002229297210 */ /* 0x000fe20007f1e0ff */
[----:B------:R-:W-:-:S04]  /*7a60*/  IMAD.WIDE.U32 R36, R83, R78, R36 ;  /* 0x0000004e53247225 */ /* 0x000fc800078e0024 */
[----:B------:R-:W-:Y:S01]  /*7a70*/  IMAD.IADD R69, R44, 0x1, R71 ;  /* 0x000000012c457824 */ /* 0x000fe200078e0247 */
[----:B------:R-:W-:Y:S01]  /*7a80*/  IADD3 R37, PT, PT, R46, R37, RZ ;  /* 0x000000252e257210 */ /* 0x000fe20007ffe0ff */
[----:B------:R-:W-:-:S03]  /*7a90*/  IMAD.WIDE.U32 R38, R89, R80, R38 ;  /* 0x0000005059267225 */ /* 0x000fc600078e0026 */
        /* <DEDUP_REMOVED lines=8> */
[----:B------:R-:W-:-:S03]  /*7b20*/  IMAD.WIDE.U32 R68, R85, R77, R68 ;  /* 0x0000004d55447225 */ /* 0x000fc600078e0044 */
[----:B------:R-:W-:Y:S01]  /*7b30*/  IADD3 R87, P4, PT, R87, R32, RZ ;  /* 0x0000002057577210 */ /* 0x000fe20007f9e0ff */
[----:B------:R-:W-:Y:S02]  /*7b40*/  IMAD.X R39, RZ, RZ, RZ, P5 ;  /* 0x000000ffff277224 */ /* 0x000fe400028e06ff */
[----:B------:R-:W-:-:S04]  /*7b50*/  IMAD.WIDE.U32 R36, R83, R79, R36 ;  /* 0x0000004f53247225 */ /* 0x000fc800078e0024 */
[----:B------:R-:W-:-:S04]  /*7b60*/  IMAD.WIDE.U32 R38, R89, R81, R38 ;  /* 0x0000005159267225 */ /* 0x000fc800078e0026 */
[----:B------:R-:W-:Y:S02]  /*7b70*/  IMAD.IADD R41, R45, 0x1, R69 ;  /* 0x000000012d297824 */ /* 0x000fe400078e0245 */
[----:B------:R-:W-:Y:S02]  /*7b80*/  IMAD.IADD R37, R47, 0x1, R37 ;  /* 0x000000012f257824 */ /* 0x000fe400078e0225 */
[----:B------:R-:W-:Y:S01]  /*7b90*/  IMAD.X R32, RZ, RZ, RZ, P3 ;  /* 0x000000ffff207224 */ /* 0x000fe200018e06ff */
[----:B------:R-:W-:Y:S02]  /*7ba0*/  IADD3 R66, P6, PT, R41, R36, RZ ;  /* 0x0000002429427210 */ /* 0x000fe40007fde0ff */
[----:B------:R-:W-:Y:S02]  /*7bb0*/  IADD3 R34, P5, PT, R37, R38, RZ ;  /* 0x0000002625227210 */ /* 0x000fe40007fbe0ff */
[----:B------:R-:W-:Y:S01]  /*7bc0*/  IADD3 R36, P3, PT, R35, R67, RZ ;  /* 0x0000004323247210 */ /* 0x000fe20007f7e0ff */
[----:B------:R-:W-:Y:S01]  /*7bd0*/  IMAD.X R67, RZ, RZ, RZ, P6 ;  /* 0x000000ffff437224 */ /* 0x000fe200030e06ff */
[----:B------:R-:W-:-:S02]  /*7be0*/  IADD3.X R35, PT, PT, RZ, RZ, RZ, P5, !PT ;  /* 0x000000ffff237210 */ /* 0x000fc40002ffe4ff */
[----:B------:R-:W-:Y:S01]  /*7bf0*/  IADD3 R32, P5, PT, R32, R87, RZ ;  /* 0x0000005720207210 */ /* 0x000fe20007fbe0ff */
[----:B------:R-:W-:Y:S02]  /*7c00*/  IMAD.IADD R87, R49, 0x1, R39 ;  /* 0x0000000131577824 */ /* 0x000fe400078e0227 */
[----:B------:R-:W-:-:S04]  /*7c10*/  IMAD.WIDE.U32 R66, R85, R78, R66 ;  /* 0x0000004e55427225 */ /* 0x000fc800078e0042 */
[----:B------:R-:W-:Y:S01]  /*7c20*/  IMAD.WIDE.U32 R38, R83, R80, R34 ;  /* 0x0000005053267225 */ /* 0x000fe200078e0022 */
[----:B------:R-:W-:-:S03]  /*7c30*/  IADD3 R41, PT, PT, R46, R67, RZ ;  /* 0x000000432e297210 */ /* 0x000fc60007ffe0ff */
[----:B------:R-:W-:Y:S01]  /*7c40*/  IMAD.X R37, RZ, RZ, RZ, P3 ;  /* 0x000000ffff257224 */ /* 0x000fe200018e06ff */
[----:B------:R-:W-:Y:S01]  /*7c50*/  IADD3 R87, P3, PT, R87, R32, RZ ;  /* 0x0000002057577210 */ /* 0x000fe20007f7e0ff */
[----:B------:R-:W-:Y:S01]  /*7c60*/  IMAD.IADD R32, R48, 0x1, R39 ;  /* 0x0000000130207824 */ /* 0x000fe200078e0227 */
[----:B------:R-:W-:Y:S01]  /*7c70*/  IADD3 R38, P6, PT, R41, R38, RZ ;  /* 0x0000002629267210 */ /* 0x000fe20007fde0ff */
[----:B------:R-:W-:-:S04]  /*7c80*/  IMAD.WIDE.U32 R34, R58, R91, R36 ;  /* 0x0000005b3a227225 */ /* 0x000fc800078e0024 */
[----:B------:R-:W-:Y:S01]  /*7c90*/  IMAD.X R37, RZ, RZ, RZ, P2 ;  /* 0x000000ffff257224 */ /* 0x000fe200010e06ff */
[----:B------:R-:W-:Y:S01]  /*7ca0*/  IADD3 R36, P2, PT, R32, R87, RZ ;  /* 0x0000005720247210 */ /* 0x000fe20007f5e0ff */
[----:B------:R-:W-:Y:S01]  /*7cb0*/  IMAD.X R39, RZ, RZ, RZ, P6 ;  /* 0x000000ffff277224 */ /* 0x000fe200030e06ff */
[----:B------:R-:W-:Y:S01]  /*7cc0*/  IADD3.X R32, PT, PT, RZ, RZ, RZ, P0, !PT ;  /* 0x000000ffff207210 */ /* 0x000fe200007fe4ff */
[----:B------:R-:W-:Y:S01]  /*7cd0*/  IMAD.X R41, RZ, RZ, RZ, P1 ;  /* 0x000000ffff297224 */ /* 0x000fe200008e06ff */
[----:B------:R-:W-:Y:S01]  /*7ce0*/  IADD3 R37, P0, PT, R34, R37, RZ ;  /* 0x0000002522257210 */ /* 0x000fe20007f1e0ff */
[----:B------:R-:W-:-:S03]  /*7cf0*/  IMAD.WIDE.U32 R38, R85, R79, R38 ;  /* 0x0000004f55267225 */ /* 0x000fc600078e0026 */
[----:B------:R-:W-:Y:S02]  /*7d00*/  IADD3 R32, P1, PT, R32, R37, RZ ;  /* 0x0000002520207210 */ /* 0x000fe40007f3e0ff */
[----:B------:R-:W-:Y:S02]  /*7d10*/  IADD3.X R37, PT, PT, RZ, RZ, RZ, P2, !PT ;  /* 0x000000ffff257210 */ /* 0x000fe400017fe4ff */
[----:B------:R-:W-:Y:S01]  /*7d20*/  IADD3 R41, P2, PT, R41, R32, RZ ;  /* 0x0000002029297210 */ /* 0x000fe20007f5e0ff */
[----:B------:R-:W-:Y:S02]  /*7d30*/  IMAD.X R32, RZ, RZ, RZ, P4 ;  /* 0x000000ffff207224 */ /* 0x000fe400020e06ff */
[----:B------:R-:W-:-:S03]  /*7d40*/  IMAD.WIDE.U32 R82, R83, R81, R36 ;  /* 0x0000005153527225 */ /* 0x000fc600078e0024 */
[----:B------:R-:W-:Y:S01]  /*7d50*/  IADD3 R32, P4, PT, R32, R41, RZ ;  /* 0x0000002920207210 */ /* 0x000fe20007f9e0ff */
[----:B------:R-:W-:Y:S01]  /*7d60*/  IMAD.IADD R37, R47, 0x1, R39 ;  /* 0x000000012f257824 */ /* 0x000fe200078e0227 */
[----:B------:R-:W-:-:S04]  /*7d70*/  IADD3.X R41, PT, PT, RZ, RZ, RZ, P5, !PT ;  /* 0x000000ffff297210 */ /* 0x000fc80002ffe4ff */
[----:B------:R-:W-:Y:S01]  /*7d80*/  IADD3 R36, P6, PT, R37, R82, RZ ;  /* 0x0000005225247210 */ /* 0x000fe20007fde0ff */
[----:B------:R-:W-:Y:S01]  /*7d90*/  IMAD.X R82, RZ, RZ, RZ, P0 ;  /* 0x000000ffff527224 */ /* 0x000fe200000e06ff */
[----:B------:R-:W-:Y:S01]  /*7da0*/  IADD3 R41, P5, PT, R41, R32, RZ ;  /* 0x0000002029297210 */ /* 0x000fe20007fbe0ff */
[----:B------:R-:W-:Y:S02]  /*7db0*/  IMAD.X R32, RZ, RZ, RZ, P3 ;  /* 0x000000ffff207224 */ /* 0x000fe400018e06ff */
[----:B------:R-:W-:-:S03]  /*7dc0*/  IMAD.X R37, RZ, RZ, RZ, P6 ;  /* 0x000000ffff257224 */ /* 0x000fc600030e06ff */
[----:B------:R-:W-:Y:S01]  /*7dd0*/  IADD3 R32, P3, PT, R32, R41, RZ ;  /* 0x0000002920207210 */ /* 0x000fe20007f7e0ff */
[----:B------:R-:W-:Y:S01]  /*7de0*/  IMAD.WIDE.U32 R36, R85, R80, R36 ;  /* 0x0000005055247225 */ /* 0x000fe200078e0024 */
[----:B------:R-:W-:-:S03]  /*7df0*/  IADD3 R41, PT, PT, R49, R83, RZ ;  /* 0x0000005331297210 */ /* 0x000fc60007ffe0ff */
[----:B------:R-:W-:Y:S01]  /*7e00*/  IMAD.X R83, RZ, RZ, RZ, P1 ;  /* 0x000000ffff537224 */ /* 0x000fe200008e06ff */
[----:B------:R-:W-:Y:S02]  /*7e10*/  IADD3 R41, P0, PT, R41, R32, RZ ;  /* 0x0000002029297210 */ /* 0x000fe40007f1e0ff */
[----:B------:R-:W-:Y:S02]  /*7e20*/  IADD3 R34, PT, PT, R48, R37, RZ ;  /* 0x0000002530227210 */ /* 0x000fe40007ffe0ff */
[----:B------:R-:W-:Y:S01]  /*7e30*/  IADD3 R32, PT, PT, R83, R35, R82 ;  /* 0x0000002353207210 */ /* 0x000fe20007ffe052 */
[----:B------:R-:W-:Y:S01]  /*7e40*/  IMAD.X R82, RZ, RZ, RZ, P2 ;  /* 0x000000ffff527224 */ /* 0x000fe200010e06ff */
[----:B------:R-:W-:Y:S01]  /*7e50*/  IADD3 R34, P1, PT, R34, R41, RZ ;  /* 0x0000002922227210 */ /* 0x000fe20007f3e0ff */
[----:B------:R-:W-:-:S03]  /*7e60*/  IMAD.X R41, RZ, RZ, RZ, P4 ;  /* 0x000000ffff297224 */ /* 0x000fc600020e06ff */
[----:B------:R-:W-:Y:S02]  /*7e70*/  IADD3.X R35, PT, PT, RZ, RZ, RZ, P1, !PT ;  /* 0x000000ffff237210 */ /* 0x000fe40000ffe4ff */
[----:B------:R-:W-:Y:S01]  /*7e80*/  IADD3 R32, PT, PT, R41, R32, R82 ;  /* 0x0000002029207210 */ /* 0x000fe20007ffe052 */
[----:B------:R-:W-:Y:S02]  /*7e90*/  IMAD.X R82, RZ, RZ, RZ, P5 ;  /* 0x000000ffff527224 */ /* 0x000fe400028e06ff */
[----:B------:R-:W-:Y:S02]  /*7ea0*/  IMAD.X R41, RZ, RZ, RZ, P3 ;  /* 0x000000ffff297224 */ /* 0x000fe400018e06ff */
[----:B------:R-:W-:-:S03]  /*7eb0*/  IMAD.WIDE.U32 R34, R85, R81, R34 ;  /* 0x0000005155227225 */ /* 0x000fc600078e0022 */
[----:B------:R-:W-:Y:S01]  /*7ec0*/  IADD3 R32, PT, PT, R41, R32, R82 ;  /* 0x0000002029207210 */ /* 0x000fe20007ffe052 */
[----:B------:R-:W-:Y:S01]  /*7ed0*/  IMAD.IADD R41, R49, 0x1, R35 ;  /* 0x0000000131297824 */ /* 0x000fe200078e0223 */
[----:B------:R-:W-:-:S04]  /*7ee0*/  IADD3.X R82, PT, PT, RZ, RZ, RZ, P0, !PT ;  /* 0x000000ffff527210 */ /* 0x000fc800007fe4ff */
[----:B------:R-:W-:-:S04]  /*7ef0*/  IADD3 R32, PT, PT, R41, R32, R82 ;  /* 0x0000002029207210 */ /* 0x000fc80007ffe052 */
[----:B------:R-:W-:-:S13]  /*7f00*/  ISETP.GT.U32.AND P0, PT, R32, R81, PT ;  /* 0x000000512000720c */ /* 0x000fda0003f04070 */
[----:B------:R-:W-:Y:S05]  /*7f10*/  @P0 BRA `(.L_x_26) ;  /* 0x0000000000800947 */ /* 0x000fea0003800000 */
[----:B------:R-:W-:Y:S01]  /*7f20*/  ISETP.GE.U32.AND P0, PT, R32, R81, PT ;  /* 0x000000512000720c */ /* 0x000fe20003f06070 */
[----:B------:R-:W-:Y:S01]  /*7f30*/  IMAD.MOV.U32 R92, RZ, RZ, R72 ;  /* 0x000000ffff5c7224 */ /* 0x000fe200078e0048 */
[----:B------:R-:W-:Y:S01]  /*7f40*/  MOV R86, R70 ;  /* 0x0000004600567202 */ /* 0x000fe20000000f00 */
[----:B------:R-:W-:Y:S01]  /*7f50*/  IMAD.MOV.U32 R134, RZ, RZ, R68 ;  /* 0x000000ffff867224 */ /* 0x000fe200078e0044 */
[----:B------:R-:W-:Y:S01]  /*7f60*/  MOV R130, R38 ;  /* 0x0000002600827202 */ /* 0x000fe20000000f00 */
[----:B------:R-:W-:Y:S02]  /*7f70*/  IMAD.MOV.U32 R132, RZ, RZ, R66 ;  /* 0x000000ffff847224 */ /* 0x000fe400078e0042 */
[----:B------:R-:W-:Y:S02]  /*7f80*/  IMAD.MOV.U32 R90, RZ, RZ, R36 ;  /* 0x000000ffff5a7224 */ /* 0x000fe400078e0024 */
[----:B------:R-:W-:-:S04]  /*7f90*/  IMAD.MOV.U32 R93, RZ, RZ, R34 ;  /* 0x000000ffff5d7224 */ /* 0x000fc800078e0022 */
        /* <DEDUP_REMOVED lines=24> */
.L_x_26:
        /* <DEDUP_REMOVED lines=23> */
.L_x_27:
[----:B------:R-:W-:Y:S01]  /*8290*/  CS2R R88, SRZ ;  /* 0x0000000000587805 */ /* 0x000fe2000001ff00 */
[----:B------:R-:W-:Y:S02]  /*82a0*/  HFMA2 R37, -RZ, RZ, 0, 0 ;  /* 0x00000000ff257431 */ /* 0x000fe400000001ff */
[----:B------:R-:W-:Y:S01]  /*82b0*/  IMAD.WIDE.U32 R38, R51, R8, RZ ;  /* 0x0000000833267225 */ /* 0x000fe200078e00ff */
[----:B------:R-:W-:-:S03]  /*82c0*/  MOV R35, RZ ;  /* 0x000000ff00237202 */ /* 0x000fc60000000f00 */
[----:B------:R-:W-:Y:S01]  /*82d0*/  HFMA2 R87, -RZ, RZ, 0, 0 ;  /* 0x00000000ff577431 */ /* 0x000fe200000001ff */
[----:B------:R-:W-:Y:S01]  /*82e0*/  CS2R R84, SRZ ;  /* 0x0000000000547805 */ /* 0x000fe2000001ff00 */
[----:B------:R-:W-:Y:S01]  /*82f0*/  IMAD.IADD R36, R39, 0x1, R89 ;  /* 0x0000000127247824 */ /* 0x000fe200078e0259 */
[----:B------:R-:W-:Y:S01]  /*8300*/  CS2R R82, SRZ ;  /* 0x0000000000527805 */ /* 0x000fe2000001ff00 */
[----:B------:R-:W-:Y:S02]  /*8310*/  IMAD R71, R38, R40, RZ ;  /* 0x0000002826477224 */ /* 0x000fe400078e02ff */
[----:B------:R-:W-:Y:S02]  /*8320*/  IMAD.MOV.U32 R39, RZ, RZ, RZ ;  /* 0x000000ffff277224 */ /* 0x000fe400078e00ff */
[----:B------:R-:W-:-:S04]  /*8330*/  IMAD.WIDE.U32 R36, R8, R52, R36 ;  /* 0x0000003408247225 */ /* 0x000fc800078e0024 */
[----:B------:R-:W-:Y:S02]  /*8340*/  IMAD.IADD R34, R37, 0x1, R88 ;  /* 0x0000000125227824 */ /* 0x000fe400078e0258 */
        /* <DEDUP_REMOVED lines=14> */
[----:B------:R-:W-:Y:S02]  /*8430*/  IADD3 R67, PT, PT, R88, R39, RZ ;  /* 0x0000002758437210 */ /* 0x000fe40007ffe0ff */
        /* <DEDUP_REMOVED lines=20> */
[----:B------:R-:W-:Y:S01]  /*8580*/  IADD3 R34, PT, PT, R35, R84, RZ ;  /* 0x0000005423227210 */ /* 0x000fe20007ffe0ff */
[----:B------:R-:W-:Y:S02]  /*8590*/  IMAD.X R37, RZ, RZ, RZ, P1 ;  /* 0x000000ffff257224 */ /* 0x000fe400008e06ff */
[----:B------:R-:W-:Y:S02]  /*85a0*/  HFMA2 R35, -RZ, RZ, 0, 0 ;  /* 0x00000000ff237431 */ /* 0x000fe400000001ff */
[----:B------:R-:W-:-:S04]  /*85b0*/  IMAD.WIDE.U32 R38, R71, R76, R38 ;  /* 0x0000004c47267225 */ /* 0x000fc800078e0026 */
[----:B------:R-:W-:Y:S01]  /*85c0*/  IMAD.X R67, RZ, RZ, RZ, P0 ;  /* 0x000000ffff437224 */ /* 0x000fe200000e06ff */
[----:B------:R-:W-:Y:S01]  /*85d0*/  IADD3 R38, P1, PT, R41, R38, RZ ;  /* 0x0000002629267210 */ /* 0x000fe20007f3e0ff */
[----:B------:R-:W-:-:S04]  /*85e0*/  IMAD.WIDE.U32 R36, R10, R52, R36 ;  /* 0x000000340a247225 */ /* 0x000fc800078e0024 */
[----:B------:R-:W-:-:S04]  /*85f0*/  IMAD.WIDE.U32 R66, R11, R54, R66 ;  /* 0x000000360b427225 */ /* 0x000fc800078e0042 */
[----:B------:R-:W-:Y:S01]  /*8600*/  IMAD.IADD R69, R88, 0x1, R37 ;  /* 0x0000000158457824 */ /* 0x000fe200078e0225 */
[----:B------:R-:W-:Y:S01]  /*8610*/  IADD3 R67, PT, PT, R85, R67, RZ ;  /* 0x0000004355437210 */ /* 0x000fe20007ffe0ff */
[----:B------:R-:W-:Y:S02]  /*8620*/  IMAD.MOV.U32 R37, RZ, RZ, RZ ;  /* 0x000000ffff257224 */ /* 0x000fe400078e00ff */
[----:B------:R-:W-:Y:S01]  /*8630*/  IMAD.IADD R41, R44, 0x1, R39 ;  /* 0x000000012c297824 */ /* 0x000fe200078e0227 */
[----:B------:R-:W-:Y:S01]  /*8640*/  IADD3 R68, P0, PT, R69, R66, RZ ;  /* 0x0000004245447210 */ /* 0x000fe20007f1e0ff */
[----:B------:R-:W-:-:S03]  /*8650*/  IMAD.WIDE.U32 R34, R8, R56, R34 ;  /* 0x0000003808227225 */ /* 0x000fc600078e0022 */
[----:B------:R-:W-:Y:S01]  /*8660*/  IADD3.X R69, PT, PT, RZ, RZ, RZ, P0, !PT ;  /* 0x000000ffff457210 */ /* 0x000fe200007fe4ff */
[----:B------:R-:W-:Y:S01]  /*8670*/  IMAD.X R39, RZ, RZ, RZ, P1 ;  /* 0x000000ffff277224 */ /* 0x000fe200008e06ff */
[----:B------:R-:W-:Y:S01]  /*8680*/  IADD3 R34, P0, PT, R67, R34, RZ ;  /* 0x0000002243227210 */ /* 0x000fe20007f1e0ff */
[----:B------:R-:W-:Y:S01]  /*8690*/  IMAD.WIDE.U32 R36, R13, R51, R36 ;  /* 0x000000330d247225 */ /* 0x000fe200078e0024 */
[----:B------:R-:W-:-:S03]  /*86a0*/  MOV R67, RZ ;  /* 0x000000ff00437202 */ /* 0x000fc60000000f00 */
[----:B------:R-:W-:Y:S01]  /*86b0*/  IMAD.WIDE.U32 R38, R99, R75, R38 ;  /* 0x0000004b63267225 */ /* 0x000fe200078e0026 */
[----:B------:R-:W-:-:S03]  /*86c0*/  IADD3 R36, P2, PT, R41, R36, RZ ;  /* 0x0000002429247210 */ /* 0x000fc60007f5e0ff */
[----:B------:R-:W-:Y:S01]  /*86d0*/  IMAD.IADD R66, R35, 0x1, R83 ;  /* 0x0000000123427824 */ /* 0x000fe200078e0253 */
[----:B------:R-:W-:Y:S01]  /*86e0*/  IADD3.X R35, PT, PT, RZ, RZ, RZ, P0, !PT ;  /* 0x000000ffff237210 */ /* 0x000fe200007fe4ff */
[----:B------:R-:W-:Y:S02]  /*86f0*/  IMAD.IADD R41, R43, 0x1, R39 ;  /* 0x000000012b297824 */ /* 0x000fe400078e0227 */
[----:B------:R-:W-:Y:S02]  /*8700*/  IMAD.IADD R37, R89, 0x1, R37 ;  /* 0x0000000159257824 */ /* 0x000fe400078e0225 */
[----:B------:R-:W-:Y:S02]  /*8710*/  IMAD R119, R38, R40, RZ ;  /* 0x0000002826777224 */ /* 0x000fe400078e02ff */
[----:B------:R-:W-:-:S04]  /*8720*/  IMAD.WIDE.U32 R68, R10, R53, R68 ;  /* 0x000000350a447225 */ /* 0x000fc800078e0044 */
[----:B------:R-:W-:Y:S02]  /*8730*/  IMAD.MOV.U32 R39, RZ, RZ, RZ ;  /* 0x000000ffff277224 */ /* 0x000fe400078e00ff */
[----:B------:R-:W-:Y:S02]  /*8740*/  IMAD.IADD R69, R87, 0x1, R69 ;  /* 0x0000000157457824 */ /* 0x000fe400078e0245 */
[----:B------:R-:W-:Y:S01]  /*8750*/  IMAD.HI.U32 R97, R119, R74, R38 ;  /* 0x0000004a77617227 */ /* 0x000fe200078e0026 */
[----:B------:R-:W-:-:S03]  /*8760*/  IADD3 R38, P1, PT, R37, R68, RZ ;  /* 0x0000004425267210 */ /* 0x000fc60007f3e0ff */
[----:B------:R-:W-:Y:S01]  /*8770*/  IMAD.WIDE.U32 R34, R11, R55, R34 ;  /* 0x000000370b227225 */ /* 0x000fe200078e0022 */
[----:B------:R-:W-:-:S03]  /*8780*/  IADD3.X R39, PT, PT, RZ, RZ, RZ, P1, !PT ;  /* 0x000000ffff277210 */ /* 0x000fc60000ffe4ff */
[----:B------:R-:W-:Y:S01]  /*8790*/  IMAD.WIDE.U32 R66, R8, R57, R66 ;  /* 0x0000003908427225 */ /* 0x000fe200078e0042 */
[----:B------:R-:W-:-:S03]  /*87a0*/  IADD3 R34, P0, PT, R69, R34, RZ ;  /* 0x0000002245227210 */ /* 0x000fc60007f1e0ff */
[----:B------:R-:W-:Y:S02]  /*87b0*/  IMAD.IADD R69, R84, 0x1, R35 ;  /* 0x0000000154457824 */ /* 0x000fe400078e0223 */
[----:B------:R-:W-:Y:S02]  /*87c0*/  IMAD.X R35, RZ, RZ, RZ, P0 ;  /* 0x000000ffff237224 */ /* 0x000fe400000e06ff */
[----:B------:R-:W-:Y:S01]  /*87d0*/  IMAD.WIDE.U32 R38, R13, R52, R38 ;  /* 0x000000340d267225 */ /* 0x000fe200078e0026 */
[----:B------:R-:W-:-:S03]  /*87e0*/  IADD3 R66, P0, PT, R69, R66, RZ ;  /* 0x0000004245427210 */ /* 0x000fc60007f1e0ff */
[----:B------:R-:W-:Y:S01]  /*87f0*/  IMAD.X R37, RZ, RZ, RZ, P2 ;  /* 0x000000ffff257224 */ /* 0x000fe200010e06ff */
[----:B------:R-:W-:Y:S01]  /*8800*/  IADD3 R39, PT, PT, R88, R39, RZ ;  /* 0x0000002758277210 */ /* 0x000fe20007ffe0ff */
[----:B------:R-:W-:-:S04]  /*8810*/  IMAD.WIDE.U32 R34, R10, R54, R34 ;  /* 0x000000360a227225 */ /* 0x000fc800078e0022 */
[----:B------:R-:W-:-:S04]  /*8820*/  IMAD.WIDE.U32 R36, R71, R77, R36 ;  /* 0x0000004d47247225 */ /* 0x000fc800078e0024 */
[----:B------:R-:W-:Y:S01]  /*8830*/  IMAD.IADD R72, R67, 0x1, R82 ;  /* 0x0000000143487824 */ /* 0x000fe200078e0252 */
[----:B------:R-:W-:Y:S01]  /*8840*/  IADD3.X R67, PT, PT, RZ, RZ, RZ, P0, !PT ;  /* 0x000000ffff437210 */ /* 0x000fe200007fe4ff */
[----:B------:R-:W-:Y:S01]  /*8850*/  IMAD.IADD R69, R45, 0x1, R37 ;  /* 0x000000012d457824 */ /* 0x000fe200078e0225 */
[----:B------:R-:W-:Y:S01]  /*8860*/  IADD3 R34, P0, PT, R39, R34, RZ ;  /* 0x0000002227227210 */ /* 0x000fe20007f1e0ff */
[----:B------:R-:W-:Y:S01]  /*8870*/  HFMA2 R39, -RZ, RZ, 0, 0 ;  /* 0x00000000ff277431 */ /* 0x000fe200000001ff */
[----:B------:R-:W-:Y:S01]  /*8880*/  IADD3 R36, P1, PT, R41, R36, RZ ;  /* 0x0000002429247210 */ /* 0x000fe20007f3e0ff */
[----:B------:R-:W-:Y:S02]  /*8890*/  IMAD.IADD R73, R85, 0x1, R35 ;  /* 0x0000000155497824 */ /* 0x000fe400078e0223 */
[----:B------:R-:W-:-:S04]  /*88a0*/  IMAD.WIDE.U32 R66, R11, R56, R66 ;  /* 0x000000380b427225 */ /* 0x000fc800078e0042 */
[----:B------:R-:W-:Y:S02]  /*88b0*/  IMAD.X R37, RZ, RZ, RZ, P1 ;  /* 0x000000ffff257224 */ /* 0x000fe400008e06ff */
        /* <DEDUP_REMOVED lines=97> */
[----:B------:R-:W-:Y:S01]  /*8ed0*/  IMAD.X R73, RZ, RZ, RZ, P0 ;  /* 0x000000ffff497224 */ /* 0x000fe200000e06ff */
[----:B------:R-:W-:Y:S01]  /*8ee0*/  IADD3 R66, P2, PT, R39, R66, RZ ;  /* 0x0000004227427210 */ /* 0x000fe20007f5e0ff */
[----:B------:R-:W-:Y:S01]  /*8ef0*/  IMAD.HI.U32 R97, R41, R74, R36 ;  /* 0x0000004a29617227 */ /* 0x000fe200078e0024 */
[----:B------:R-:W-:Y:S02]  /*8f00*/  MOV R36, R68 ;  /* 0x0000004400247202 */ /* 0x000fe40000000f00 */
[----:B------:R-:W-:Y:S01]  /*8f10*/  IADD3.X R39, PT, PT, RZ, RZ, RZ, P3, !PT ;  /* 0x000000ffff277210 */ /* 0x000fe20001ffe4ff */
[----:B------:R-:W-:Y:S01]  /*8f20*/  IMAD.IADD R67, R83, 0x1, R67 ;  /* 0x0000000153437824 */ /* 0x000fe200078e0243 */
[----:B------:R-:W-:Y:S01]  /*8f30*/  IADD3 R97, PT, PT, R42, R97, RZ ;  /* 0x000000612a617210 */ /* 0x000fe20007ffe0ff */
[----:B------:R-:W-:-:S04]  /*8f40*/  IMAD.WIDE.U32 R72, R50, R10, R72 ;  /* 0x0000000a32487225 */ /* 0x000fc800078e0048 */
[----:B------:R-:W-:Y:S01]  /*8f50*/  IMAD.X R35, RZ, RZ, RZ, P1 ;  /* 0x000000ffff237224 */ /* 0x000fe200008e06ff */
[----:B------:R-:W-:Y:S01]  /*8f60*/  IADD3 R68, P0, PT, R72, R67, RZ ;  /* 0x0000004348447210 */ /* 0x000fe20007f1e0ff */
[----:B------:R-:W-:-:S03]  /*8f70*/  IMAD.WIDE.U32 R36, R14, R51, R36 ;  /* 0x000000330e247225 */ /* 0x000fc600078e0024 */
[----:B------:R-:W-:Y:S01]  /*8f80*/  IADD3.X R69, PT, PT, RZ, RZ, RZ, P0, !PT ;  /* 0x000000ffff457210 */ /* 0x000fe200007fe4ff */
[----:B------:R-:W-:Y:S01]  /*8f90*/  IMAD.WIDE.U32 R34, R119, R77, R34 ;  /* 0x0000004d77227225 */ /* 0x000fe200078e0022 */
[----:B------:R-:W-:-:S03]  /*8fa0*/  IADD3 R36, P3, PT, R133, R36, RZ ;  /* 0x0000002485247210 */ /* 0x000fc60007f7e0ff */
[----:B------:R-:W-:Y:S01]  /*8fb0*/  IMAD.WIDE.U32 R38, R15, R53, R38 ;  /* 0x000000350f267225 */ /* 0x000fe200078e0026 */
[----:B------:R-:W-:-:S03]  /*8fc0*/  IADD3 R34, P0, PT, R129, R34, RZ ;  /* 0x0000002281227210 */ /* 0x000fc60007f1e0ff */
[----:B------:R-:W-:Y:S01]  /*8fd0*/  IMAD.IADD R37, R89, 0x1, R37 ;  /* 0x0000000159257824 */ /* 0x000fe200078e0225 */
[----:B------:R-:W-:Y:S01]  /*8fe0*/  IADD3 R39, PT, PT, R87, R39, RZ ;  /* 0x0000002757277210 */ /* 0x000fe20007ffe0ff */
[----:B------:R-:W-:Y:S02]  /*8ff0*/  IMAD.X R67, RZ, RZ, RZ, P2 ;  /* 0x000000ffff437224 */ /* 0x000fe400010e06ff */
[----:B------:R-:W-:Y:S01]  /*9000*/  IMAD.IADD R129, R45, 0x1, R35 ;  /* 0x000000012d817824 */ /* 0x000fe200078e0223 */
[----:B------:R-:W-:Y:S01]  /*9010*/  IADD3 R38, P1, PT, R37, R38, RZ ;  /* 0x0000002625267210 */ /* 0x000fe20007f3e0ff */
[----:B------:R-:W-:Y:S01]  /*9020*/  IMAD.WIDE.U32 R66, R12, R55, R66 ;  /* 0x000000370c427225 */ /* 0x000fe200078e0042 */
[----:B------:R-:W-:-:S03]  /*9030*/  IADD3.X R35, PT, PT, RZ, RZ, RZ, P0, !PT ;  /* 0x000000ffff237210 */ /* 0x000fc600007fe4ff */
[----:B------:R-:W-:Y:S01]  /*9040*/  IMAD.X R37, RZ, RZ, RZ, P3 ;  /* 0x000000ffff257224 */ /* 0x000fe200018e06ff */
[----:B------:R-:W-:Y:S01]  /*9050*/  IADD3 R66, P3, PT, R39, R66, RZ ;  /* 0x0000004227427210 */ /* 0x000fe20007f7e0ff */
[----:B------:R-:W-:-:S04]  /*9060*/  IMAD.WIDE.U32 R68, R13, R57, R68 ;  /* 0x000000390d447225 */ /* 0x000fc800078e0044 */
[----:B------:R-:W-:Y:S02]  /*9070*/  IMAD.IADD R67, R84, 0x1, R67 ;  /* 0x0000000154437824 */ /* 0x000fe400078e0243 */
[----:B------:R-:W-:Y:S02]  /*9080*/  IMAD.X R39, RZ, RZ, RZ, P1 ;  /* 0x000000ffff277224 */ /* 0x000fe400008e06ff */
[----:B------:R-:W-:Y:S01]  /*9090*/  IMAD.WIDE.U32 R34, R125, R76, R34 ;  /* 0x0000004c7d227225 */ /* 0x000fe200078e0022 */
[----:B------:R-:W-:-:S03]  /*90a0*/  IADD3 R68, P2, PT, R67, R68, RZ ;  /* 0x0000004443447210 */ /* 0x000fc60007f5e0ff */
[----:B------:R-:W-:Y:S01]  /*90b0*/  IMAD.WIDE.U32 R36, R71, R80, R36 ;  /* 0x0000005047247225 */ /* 0x000fe200078e0024 */
[----:B------:R-:W-:-:S03]  /*90c0*/  IADD3 R34, P1, PT, R97, R34, RZ ;  /* 0x0000002261227210 */ /* 0x000fc60007f3e0ff */
[----:B------:R-:W-:Y:S01]  /*90d0*/  IMAD.X R67, RZ, RZ, RZ, P3 ;  /* 0x000000ffff437224 */ /* 0x000fe200018e06ff */
[----:B------:R-:W-:Y:S01]  /*90e0*/  IADD3 R36, P4, PT, R131, R36, RZ ;  /* 0x0000002483247210 */ /* 0x000fe20007f9e0ff */
[----:B------:R-:W-:-:S04]  /*90f0*/  IMAD.WIDE.U32 R38, R14, R52, R38 ;  /* 0x000000340e267225 */ /* 0x000fc800078e0026 */
[----:B------:R-:W-:Y:S01]  /*9100*/  IMAD.IADD R97, R44, 0x1, R35 ;  /* 0x000000012c617824 */ /* 0x000fe200078e0223 */
[----:B------:R-:W-:Y:S01]  /*9110*/  IADD3 R35, PT, PT, R88, R39, RZ ;  /* 0x0000002758237210 */ /* 0x000fe20007ffe0ff */
[----:B------:R-:W-:-:S04]  /*9120*/  IMAD.WIDE.U32 R66, R15, R54, R66 ;  /* 0x000000360f427225 */ /* 0x000fc800078e0042 */
[----:B------:R-:W-:Y:S02]  /*9130*/  IMAD.IADD R72, R82, 0x1, R69 ;  /* 0x0000000152487824 */ /* 0x000fe400078e0245 */
[----:B------:R-:W-:Y:S01]  /*9140*/  IMAD.IADD R131, R48, 0x1, R37 ;  /* 0x0000000130837824 */ /* 0x000fe200078e0225 */
[----:B------:R-:W-:Y:S01]  /*9150*/  IADD3.X R37, PT, PT, RZ, RZ, RZ, P4, !PT ;  /* 0x000000ffff257210 */ /* 0x000fe200027fe4ff */
[----:B------:R-:W-:Y:S01]  /*9160*/  IMAD.X R69, RZ, RZ, RZ, P2 ;  /* 0x000000ffff457224 */ /* 0x000fe200010e06ff */
[----:B------:R-:W-:Y:S01]  /*9170*/  IADD3 R66, P2, PT, R35, R66, RZ ;  /* 0x0000004223427210 */ /* 0x000fe20007f5e0ff */
[----:B------:R-:W-:Y:S01]  /*9180*/  IMAD.MOV.U32 R39, RZ, RZ, RZ ;  /* 0x000000ffff277224 */ /* 0x000fe200078e00ff */
[----:B------:R-:W-:Y:S01]  /*9190*/  IADD3 R72, P0, PT, R73, R72, RZ ;  /* 0x0000004849487210 */ /* 0x000fe20007f1e0ff */
        /* <DEDUP_REMOVED lines=75> */
[----:B------:R-:W-:Y:S01]  /*9650*/  IMAD.IADD R37, R87, 0x1, R35 ;  /* 0x0000000157257824 */ /* 0x000fe200078e0223 */
[----:B------:R-:W-:Y:S01]  /*9660*/  IADD3 R34, P0, PT, R72, R131, RZ ;  /* 0x0000008348227210 */ /* 0x000fe20007f1e0ff */
[----:B------:R-:W-:-:S04]  /*9670*/  IMAD.WIDE.U32 R38, R119, R79, R38 ;  /* 0x0000004f77267225 */ /* 0x000fc800078e0026 */
[----:B------:R-:W-:-:S04]  /*9680*/  IMAD.WIDE.U32 R66, R14, R55, R66 ;  /* 0x000000370e427225 */ /* 0x000fc800078e0042 */
[----:B------:R-:W-:Y:S01]  /*9690*/  IMAD.WIDE.U32 R68, R99, R81, R68 ;  /* 0x0000005163447225 */ /* 0x000fe200078e0044 */
[----:B------:R-:W-:Y:S02]  /*96a0*/  IADD3 R66, P4, PT, R37, R66, RZ ;  /* 0x0000004225427210 */ /* 0x000fe40007f9e0ff */
[----:B------:R-:W-:Y:S01]  /*96b0*/  IADD3.X R37, PT, PT, RZ, RZ, RZ, P1, !PT ;  /* 0x000000ffff257210 */ /* 0x000fe20000ffe4ff */
[----:B------:R-:W-:Y:S01]  /*96c0*/  IMAD.X R35, RZ, RZ, RZ, P0 ;  /* 0x000000ffff237224 */ /* 0x000fe200000e06ff */
[----:B------:R-:W-:Y:S01]  /*96d0*/  IADD3 R38, P0, PT, R129, R38, RZ ;  /* 0x0000002681267210 */ /* 0x000fe20007f1e0ff */
[----:B------:R-:W-:Y:S01]  /*96e0*/  IMAD.IADD R39, R47, 0x1, R39 ;  /* 0x000000012f277824 */ /* 0x000fe200078e0227 */
[----:B------:R-:W-:Y:S01]  /*96f0*/  IADD3 R67, PT, PT, R84, R67, RZ ;  /* 0x0000004354437210 */ /* 0x000fe20007ffe0ff */
[----:B------:R-:W-:-:S03]  /*9700*/  IMAD.WIDE.U32 R34, R15, R57, R34 ;  /* 0x000000390f227225 */ /* 0x000fc600078e0022 */
[----:B------:R-:W-:Y:S01]  /*9710*/  IADD3 R68, P3, PT, R39, R68, RZ ;  /* 0x0000004427447210 */ /* 0x000fe20007f7e0ff */
[----:B------:R-:W-:Y:S01]  /*9720*/  IMAD.X R39, RZ, RZ, RZ, P0 ;  /* 0x000000ffff277224 */ /* 0x000fe200000e06ff */
[----:B------:R-:W-:Y:S01]  /*9730*/  IADD3 R34, P6, PT, R67, R34, RZ ;  /* 0x0000002243227210 */ /* 0x000fe20007fde0ff */
[----:B------:R-:W-:Y:S01]  /*9740*/  IMAD.WIDE.U32 R36, R97, R75, R36 ;  /* 0x0000004b61247225 */ /* 0x000fe200078e0024 */
[----:B------:R-:W-:-:S03]  /*9750*/  IADD3.X R67, PT, PT, RZ, RZ, RZ, P4, !PT ;  /* 0x000000ffff437210 */ /* 0x000fc600027fe4ff */
[----:B------:R-:W-:-:S04]  /*9760*/  IMAD.WIDE.U32 R38, R125, R78, R38 ;  /* 0x0000004e7d267225 */ /* 0x000fc800078e0026 */
[----:B------:R-:W-:Y:S01]  /*9770*/  IMAD.IADD R129, R43, 0x1, R37 ;  /* 0x000000012b817824 */ /* 0x000fe200078e0225 */
[----:B------:R-:W-:Y:S01]  /*9780*/  IADD3 R38, P5, PT, R71, R38, RZ ;  /* 0x0000002647267210 */ /* 0x000fe20007fbe0ff */
[----:B------:R-:W-:Y:S01]  /*9790*/  IMAD.IADD R131, R49, 0x1, R69 ;  /* 0x0000000131837824 */ /* 0x000fe200078e0245 */
[----:B------:R-:W-:Y:S01]  /*97a0*/  IADD3.X R69, PT, PT, RZ, RZ, RZ, P3, !PT ;  /* 0x000000ffff457210 */ /* 0x000fe20001ffe4ff */
[----:B------:R-:W-:Y:S02]  /*97b0*/  IMAD.IADD R35, R82, 0x1, R35 ;  /* 0x0000000152237824 */ /* 0x000fe400078e0223 */
[----:B------:R-:W-:Y:S01]  /*97c0*/  IMAD R99, R36, R40, RZ ;  /* 0x0000002824637224 */ /* 0x000fe200078e02ff */
[----:B------:R-:W-:Y:S01]  /*97d0*/  IADD3 R131, P1, PT, R131, R70, RZ ;  /* 0x0000004683837210 */ /* 0x000fe20007f3e0ff */
[----:B------:R-:W-:Y:S01]  /*97e0*/  IMAD.MOV.U32 R37, RZ, RZ, RZ ;  /* 0x000000ffff257224 */ /* 0x000fe200078e00ff */
[----:B------:R-:W-:Y:S01]  /*97f0*/  IADD3 R72, P0, PT, R73, R35, RZ ;  /* 0x0000002349487210 */ /* 0x000fe20007f1e0ff */
[----:B------:R-:W-:Y:S01]  /*9800*/  IMAD.WIDE.U32 R66, R17, R54, R66 ;  /* 0x0000003611427225 */ /* 0x000fe200078e0042 */
[----:B------:R-:W-:-:S03]  /*9810*/  IADD3.X R98, PT, PT, RZ, RZ, RZ, P1, !PT ;  /* 0x000000ffff627210 */ /* 0x000fc60000ffe4ff */
[----:B------:R-:W-:Y:S01]  /*9820*/  IMAD.HI.U32 R71, R99, R74, R36 ;  /* 0x0000004a63477227 */ /* 0x000fe200078e0024 */
[----:B------:R-:W-:-:S03]  /*9830*/  IADD3 R67, PT, PT, R85, R67, RZ ;  /* 0x0000004355437210 */ /* 0x000fc60007ffe0ff */
[----:B------:R-:W-:Y:S01]  /*9840*/  IMAD.X R37, RZ, RZ, RZ, P2 ;  /* 0x000000ffff257224 */ /* 0x000fe200010e06ff */
[----:B------:R-:W-:Y:S01]  /*9850*/  IADD3 R71, PT, PT, R42, R71, RZ ;  /* 0x000000472a477210 */ /* 0x000fe20007ffe0ff */
[----:B------:R-:W-:Y:S02]  /*9860*/  IMAD.IADD R73, R46, 0x1, R39 ;  /* 0x000000012e497824 */ /* 0x000fe400078e0227 */
[----:B------:R-:W-:Y:S01]  /*9870*/  IMAD.WIDE.U32 R68, R119, R80, R68 ;  /* 0x0000005077447225 */ /* 0x000fe200078e0044 */
[----:B------:R-:W-:-:S03]  /*9880*/  IADD3 R37, P2, PT, R37, R66, RZ ;  /* 0x0000004225257210 */ /* 0x000fc60007f5e0ff */
        /* <DEDUP_REMOVED lines=16> */
[----:B------:R-:W-:Y:S01]  /*9990*/  IMAD.X R67, RZ, RZ, RZ, P5 ;  /* 0x000000ffff437224 */ /* 0x000fe200028e06ff */
[----:B------:R-:W-:Y:S01]  /*99a0*/  IADD3 R39, PT, PT, R45, R39, RZ ;  /* 0x000000272d277210 */ /* 0x000fe20007ffe0ff */
[----:B------:R-:W-:Y:S01]  /*99b0*/  IMAD.WIDE.U32 R36, R125, R79, R36 ;  /* 0x0000004f7d247225 */ /* 0x000fe200078e0024 */
[----:B------:R-:W-:-:S03]  /*99c0*/  IADD3 R38, P0, PT, R129, R38, RZ ;  /* 0x0000002681267210 */ /* 0x000fc60007f1e0ff */
[----:B------:R-:W-:Y:S01]  /*99d0*/  IMAD.WIDE.U32 R66, R119, R81, R66 ;  /* 0x0000005177427225 */ /* 0x000fe200078e0042 */
[----:B------:R-:W-:Y:S02]  /*99e0*/  IADD3 R36, P4, PT, R39, R36, RZ ;  /* 0x0000002427247210 */ /* 0x000fe40007f9e0ff */
[----:B------:R-:W-:Y:S01]  /*99f0*/  IADD3 R37, PT, PT, R47, R37, RZ ;  /* 0x000000252f257210 */ /* 0x000fe20007ffe0ff */
[----:B------:R-:W-:-:S04]  /*9a00*/  IMAD.WIDE.U32 R34, R17, R55, R34 ;  /* 0x0000003711227225 */ /* 0x000fc800078e0022 */
[----:B------:R-:W-:Y:S02]  /*9a10*/  IMAD.X R119, RZ, RZ, RZ, P2 ;  /* 0x000000ffff777224 */ /* 0x000fe400010e06ff */
[----:B------:R-:W-:Y:S02]  /*9a20*/  IMAD.X R69, RZ, RZ, RZ, P3 ;  /* 0x000000ffff457224 */ /* 0x000fe400018e06ff */
[----:B------:R-:W-:Y:S01]  /*9a30*/  IMAD.IADD R35, R84, 0x1, R35 ;  /* 0x0000000154237824 */ /* 0x000fe200078e0223 */
[----:B------:R-:W-:Y:S01]  /*9a40*/  IADD3 R119, P5, PT, R119, R34, RZ ;  /* 0x0000002277777210 */ /* 0x000fe20007fbe0ff */
[----:B------:R-:W-:Y:S01]  /*9a50*/  IMAD.WIDE.U32 R68, R14, R57, R68 ;  /* 0x000000390e447225 */ /* 0x000fe200078e0044 */
[----:B------:R-:W-:Y:S02]  /*9a60*/  IADD3 R34, P6, PT, R37, R66, RZ ;  /* 0x0000004225227210 */ /* 0x000fe40007fde0ff */
[----:B------:R-:W-:Y:S01]  /*9a70*/  IADD3 R70, P3, PT, R70, R119, RZ ;  /* 0x0000007746467210 */ /* 0x000fe20007f7e0ff */
[----:B------:R-:W-:Y:S01]  /*9a80*/  IMAD.X R39, RZ, RZ, RZ, P0 ;  /* 0x000000ffff277224 */ /* 0x000fe200000e06ff */
[----:B------:R-:W-:Y:S01]  /*9a90*/  IADD3 R66, P2, PT, R35, R68, RZ ;  /* 0x0000004423427210 */ /* 0x000fe20007f5e0ff */
[----:B------:R-:W-:-:S02]  /*9aa0*/  IMAD.X R37, RZ, RZ, RZ, P4 ;  /* 0x000000ffff257224 */ /* 0x000fc400020e06ff */
[----:B------:R-:W-:Y:S02]  /*9ab0*/  IMAD.IADD R67, R49, 0x1, R67 ;  /* 0x0000000131437824 */ /* 0x000fe400078e0243 */
[----:B------:R-:W-:-:S03]  /*9ac0*/  IMAD.WIDE.U32 R38, R97, R76, R38 ;  /* 0x0000004c61267225 */ /* 0x000fc600078e0026 */
[----:B------:R-:W-:Y:S01]  /*9ad0*/  IADD3 R68, P1, PT, R67, R98, RZ ;  /* 0x0000006243447210 */ /* 0x000fe20007f3e0ff */
[----:B------:R-:W-:Y:S01]  /*9ae0*/  IMAD.X R35, RZ, RZ, RZ, P6 ;  /* 0x000000ffff237224 */ /* 0x000fe200030e06ff */
[----:B------:R-:W-:Y:S01]  /*9af0*/  IADD3 R38, P4, PT, R71, R38, RZ ;  /* 0x0000002647267210 */ /* 0x000fe20007f9e0ff */
[----:B------:R-:W-:Y:S01]  /*9b00*/  IMAD.WIDE.U32 R36, R41, R78, R36 ;  /* 0x0000004e29247225 */ /* 0x000fe200078e0024 */
[----:B------:R-:W-:-:S03]  /*9b10*/  IADD3.X R71, PT, PT, RZ, RZ, RZ, P1, !PT ;  /* 0x000000ffff477210 */ /* 0x000fc60000ffe4ff */
[----:B------:R-:W-:Y:S01]  /*9b20*/  IMAD.IADD R69, R82, 0x1, R69 ;  /* 0x0000000152457824 */ /* 0x000fe200078e0245 */
[----:B------:R-:W-:Y:S01]  /*9b30*/  IADD3 R37, PT, PT, R46, R37, RZ ;  /* 0x000000252e257210 */ /* 0x000fe20007ffe0ff */
[----:B------:R-:W-:Y:S01]  /*9b40*/  IMAD.IADD R39, R44, 0x1, R39 ;  /* 0x000000012c277824 */ /* 0x000fe200078e0227 */
[----:B------:R-:W-:Y:S01]  /*9b50*/  IADD3 R71, P1, PT, R71, R70, RZ ;  /* 0x0000004647477210 */ /* 0x000fe20007f3e0ff */
[----:B------:R-:W-:Y:S01]  /*9b60*/  IMAD.X R67, RZ, RZ, RZ, P2 ;  /* 0x000000ffff437224 */ /* 0x000fe200010e06ff */
[----:B------:R-:W-:Y:S01]  /*9b70*/  IADD3 R72, P0, PT, R73, R69, RZ ;  /* 0x0000004549487210 */ /* 0x000fe20007f1e0ff */
[----:B------:R-:W-:Y:S01]  /*9b80*/  IMAD.WIDE.U32 R34, R125, R80, R34 ;  /* 0x000000507d227225 */ /* 0x000fe200078e0022 */
[----:B------:R-:W-:Y:S02]  /*9b90*/  IADD3 R36, P2, PT, R39, R36, RZ ;  /* 0x0000002427247210 */ /* 0x000fe40007f5e0ff */
[----:B------:R-:W-:Y:S01]  /*9ba0*/  IADD3.X R73, PT, PT, RZ, RZ, RZ, P3, !PT ;  /* 0x000000ffff497210 */ /* 0x000fe20001ffe4ff */
[----:B------:R-:W-:Y:S01]  /*9bb0*/  IMAD.X R69, RZ, RZ, RZ, P5 ;  /* 0x000000ffff457224 */ /* 0x000fe200028e06ff */
[----:B------:R-:W-:Y:S01]  /*9bc0*/  IADD3 R34, P5, PT, R37, R34, RZ ;  /* 0x0000002225227210 */ /* 0x000fe20007fbe0ff */
[----:B------:R-:W-:Y:S01]  /*9bd0*/  IMAD.WIDE.U32 R66, R17, R56, R66 ;  /* 0x0000003811427225 */ /* 0x000fe200078e0042 */
[----:B------:R-:W-:-:S03]  /*9be0*/  IADD3.X R37, PT, PT, RZ, RZ, RZ, P2, !PT ;  /* 0x000000ffff257210 */ /* 0x000fc600017fe4ff */
        /* <DEDUP_REMOVED lines=46> */
[----:B------:R-:W-:Y:S01]  /*9ed0*/  IMAD.WIDE.U32 R72, R119, R75, R66 ;  /* 0x0000004b77487225 */ /* 0x000fe200078e0042 */
[----:B------:R-:W-:-:S03]  /*9ee0*/  IADD3.X R98, PT, PT, RZ, RZ, RZ, P4, !PT ;  /* 0x000000ffff627210 */ /* 0x000fc600027fe4ff */
        /* <DEDUP_REMOVED lines=40> */
[----:B------:R-:W-:Y:S02]  /*a170*/  IMAD.IADD R41, R45, 0x1, R69 ;  /* 0x000000012d297824 */ /* 0x000fe400078e0245 */
[----:B------:R-:W-:-:S03]  /*a180*/  IMAD.WIDE.U32 R38, R97, R81, R38 ;  /* 0x0000005161267225 */ /* 0x000fc600078e0026 */
[----:B------:R-:W-:Y:S01]  /*a190*/  IADD3 R66, P6, PT, R41, R36, RZ ;  /* 0x0000002429427210 */ /* 0x000fe20007fde0ff */
[----:B------:R-:W-:Y:S02]  /*a1a0*/  IMAD.IADD R37, R47, 0x1, R37 ;  /* 0x000000012f257824 */ /* 0x000fe400078e0225 */
[----:B------:R-:W-:Y:S01]  /*a1b0*/  IMAD.X R41, RZ, RZ, RZ, P3 ;  /* 0x000000ffff297224 */ /* 0x000fe200018e06ff */
[----:B------:R-:W-:Y:S01]  /*a1c0*/  IADD3 R36, P3, PT, R35, R67, RZ ;  /* 0x0000004323247210 */ /* 0x000fe20007f7e0ff */
[----:B------:R-:W-:Y:S01]  /*a1d0*/  IMAD.X R67, RZ, RZ, RZ, P6 ;  /* 0x000000ffff437224 */ /* 0x000fe200030e06ff */
[----:B------:R-:W-:Y:S01]  /*a1e0*/  IADD3 R34, P5, PT, R37, R38, RZ ;  /* 0x0000002625227210 */ /* 0x000fe20007fbe0ff */
[----:B------:R-:W-:Y:S02]  /*a1f0*/  IMAD.X R97, RZ, RZ, RZ, P2 ;  /* 0x000000ffff617224 */ /* 0x000fe400010e06ff */
[----:B------:R-:W-:Y:S01]  /*a200*/  IMAD.WIDE.U32 R66, R119, R78, R66 ;  /* 0x0000004e77427225 */ /* 0x000fe200078e0042 */
[----:B------:R-:W-:-:S02]  /*a210*/  IADD3.X R35, PT, PT, RZ, RZ, RZ, P5, !PT ;  /* 0x000000ffff237210 */ /* 0x000fc40002ffe4ff */
[----:B------:R-:W-:Y:S01]  /*a220*/  IADD3 R41, P5, PT, R41, R98, RZ ;  /* 0x0000006229297210 */ /* 0x000fe20007fbe0ff */
[----:B------:R-:W-:Y:S02]  /*a230*/  IMAD.IADD R98, R49, 0x1, R39 ;  /* 0x0000000131627824 */ /* 0x000fe400078e0227 */
[----:B------:R-:W-:Y:S02]  /*a240*/  IMAD.X R37, RZ, RZ, RZ, P3 ;  /* 0x000000ffff257224 */ /* 0x000fe400018e06ff */
[----:B------:R-:W-:Y:S01]  /*a250*/  IMAD.WIDE.U32 R38, R99, R80, R34 ;  /* 0x0000005063267225 */ /* 0x000fe200078e0022 */
[----:B------:R-:W-:Y:S02]  /*a260*/  IADD3 R98, P3, PT, R98, R41, RZ ;  /* 0x0000002962627210 */ /* 0x000fe40007f7e0ff */
[----:B------:R-:W-:Y:S01]  /*a270*/  IADD3 R41, PT, PT, R46, R67, RZ ;  /* 0x000000432e297210 */ /* 0x000fe20007ffe0ff */
[----:B------:R-:W-:Y:S01]  /*a280*/  IMAD.WIDE.U32 R34, R50, R17, R36 ;  /* 0x0000001132227225 */ /* 0x000fe200078e0024 */
[----:B------:R-:W-:-:S02]  /*a290*/  IADD3.X R37, PT, PT, RZ, RZ, RZ, P0, !PT ;  /* 0x000000ffff257210 */ /* 0x000fc400007fe4ff */
[----:B------:R-:W-:Y:S01]  /*a2a0*/  IADD3 R38, P6, PT, R41, R38, RZ ;  /* 0x0000002629267210 */ /* 0x000fe20007fde0ff */
[----:B------:R-:W-:Y:S01]  /*a2b0*/  IMAD.IADD R39, R48, 0x1, R39 ;  /* 0x0000000130277824 */ /* 0x000fe200078e0227 */
[----:B------:R-:W-:Y:S01]  /*a2c0*/  IADD3 R34, P0, PT, R34, R97, RZ ;  /* 0x0000006122227210 */ /* 0x000fe20007f1e0ff */
[----:B------:R-:W-:-:S03]  /*a2d0*/  IMAD.X R41, RZ, RZ, RZ, P1 ;  /* 0x000000ffff297224 */ /* 0x000fc600008e06ff */
[----:B------:R-:W-:Y:S01]  /*a2e0*/  IADD3 R36, P2, PT, R39, R98, RZ ;  /* 0x0000006227247210 */ /* 0x000fe20007f5e0ff */
[----:B------:R-:W-:Y:S01]  /*a2f0*/  IMAD.X R39, RZ, RZ, RZ, P6 ;  /* 0x000000ffff277224 */ /* 0x000fe200030e06ff */
[----:B------:R-:W-:Y:S02]  /*a300*/  IADD3 R34, P1, PT, R37, R34, RZ ;  /* 0x0000002225227210 */ /* 0x000fe40007f3e0ff */
[----:B------:R-:W-:Y:S01]  /*a310*/  IADD3.X R37, PT, PT, RZ, RZ, RZ, P2, !PT ;  /* 0x000000ffff257210 */ /* 0x000fe200017fe4ff */
[----:B------:R-:W-:Y:S01]  /*a320*/  IMAD.WIDE.U32 R38, R119, R79, R38 ;  /* 0x0000004f77267225 */ /* 0x000fe200078e0026 */
[----:B------:R-:W-:-:S03]  /*a330*/  IADD3 R41, P2, PT, R41, R34, RZ ;  /* 0x0000002229297210 */ /* 0x000fc60007f5e0ff */
[----:B------:R-:W-:Y:S02]  /*a340*/  IMAD.X R34, RZ, RZ, RZ, P4 ;  /* 0x000000ffff227224 */ /* 0x000fe400020e06ff */
[----:B------:R-:W-:-:S03]  /*a350*/  IMAD.WIDE.U32 R98, R99, R81, R36 ;  /* 0x0000005163627225 */ /* 0x000fc600078e0024 */
[----:B------:R-:W-:Y:S01]  /*a360*/  IADD3 R34, P4, PT, R34, R41, RZ ;  /* 0x0000002922227210 */ /* 0x000fe20007f9e0ff */
[----:B------:R-:W-:Y:S01]  /*a370*/  IMAD.IADD R37, R47, 0x1, R39 ;  /* 0x000000012f257824 */ /* 0x000fe200078e0227 */
[----:B------:R-:W-:Y:S02]  /*a380*/  IADD3.X R41, PT, PT, RZ, RZ, RZ, P5, !PT ;  /* 0x000000ffff297210 */ /* 0x000fe40002ffe4ff */
[----:B------:R-:W-:Y:S02]  /*a390*/  IADD3 R97, PT, PT, R49, R99, RZ ;  /* 0x0000006331617210 */ /* 0x000fe40007ffe0ff */
[----:B------:R-:W-:Y:S01]  /*a3a0*/  IADD3 R36, P6, PT, R37, R98, RZ ;  /* 0x0000006225247210 */ /* 0x000fe20007fde0ff */
[----:B------:R-:W-:Y:S01]  /*a3b0*/  IMAD.X R98, RZ, RZ, RZ, P0 ;  /* 0x000000ffff627224 */ /* 0x000fe200000e06ff */
[----:B------:R-:W-:Y:S01]  /*a3c0*/  IADD3 R41, P5, PT, R41, R34, RZ ;  /* 0x0000002229297210 */ /* 0x000fe20007fbe0ff */
[----:B------:R-:W-:Y:S02]  /*a3d0*/  IMAD.X R34, RZ, RZ, RZ, P3 ;  /* 0x000000ffff227224 */ /* 0x000fe400018e06ff */
[----:B------:R-:W-:-:S03]  /*a3e0*/  IMAD.X R37, RZ, RZ, RZ, P6 ;  /* 0x000000ffff257224 */ /* 0x000fc600030e06ff */
[----:B------:R-:W-:Y:S01]  /*a3f0*/  IADD3 R34, P3, PT, R34, R41, RZ ;  /* 0x0000002922227210 */ /* 0x000fe20007f7e0ff */
[----:B------:R-:W-:-:S03]  /*a400*/  IMAD.WIDE.U32 R36, R119, R80, R36 ;  /* 0x0000005077247225 */ /* 0x000fc600078e0024 */
[----:B------:R-:W-:Y:S01]  /*a410*/  IADD3 R97, P0, PT, R97, R34, RZ ;  /* 0x0000002261617210 */ /* 0x000fe20007f1e0ff */
[----:B------:R-:W-:Y:S01]  /*a420*/  IMAD.X R41, RZ, RZ, RZ, P1 ;  /* 0x000000ffff297224 */ /* 0x000fe200008e06ff */
[----:B------:R-:W-:-:S04]  /*a430*/  IADD3 R34, PT, PT, R48, R37, RZ ;  /* 0x0000002530227210 */ /* 0x000fc80007ffe0ff */
[----:B------:R-:W-:Y:S01]  /*a440*/  IADD3 R34, P1, PT, R34, R97, RZ ;  /* 0x0000006122227210 */ /* 0x000fe20007f3e0ff */
[----:B------:R-:W-:Y:S01]  /*a450*/  IMAD.X R97, RZ, RZ, RZ, P2 ;  /* 0x000000ffff617224 */ /* 0x000fe200010e06ff */
[----:B------:R-:W-:Y:S01]  /*a460*/  IADD3 R41, PT, PT, R41, R35, R98 ;  /* 0x0000002329297210 */ /* 0x000fe20007ffe062 */
[----:B------:R-:W-:Y:S01]  /*a470*/  IMAD.X R98, RZ, RZ, RZ, P4 ;  /* 0x000000ffff627224 */ /* 0x000fe200020e06ff */
[----:B------:R-:W-:-:S04]  /*a480*/  IADD3.X R35, PT, PT, RZ, RZ, RZ, P1, !PT ;  /* 0x000000ffff237210 */ /* 0x000fc80000ffe4ff */
        /* <DEDUP_REMOVED lines=42> */
.L_x_28:
        /* <DEDUP_REMOVED lines=23> */
.L_x_29:
[----:B------:R-:W-:Y:S02]  /*a8a0*/  HFMA2 R35, -RZ, RZ, 0, 0 ;  /* 0x00000000ff237431 */ /* 0x000fe400000001ff */
[----:B------:R-:W-:Y:S01]  /*a8b0*/  IMAD.WIDE.U32 R36, R59, R24, RZ ;  /* 0x000000183b247225 */ /* 0x000fe200078e00ff */
[----:B------:R-:W-:-:S03]  /*a8c0*/  MOV R72, RZ ;  /* 0x000000ff00487202 */ /* 0x000fc60000000f00 */
[----:B------:R-:W-:Y:S01]  /*a8d0*/  IMAD.IADD R34, R120, 0x1, R37 ;  /* 0x0000000178227824 */ /* 0x000fe200078e0225 */
[----:B------:R-:W-:Y:S01]  /*a8e0*/  MOV R37, RZ ;  /* 0x000000ff00257202 */ /* 0x000fe20000000f00 */
[----:B------:R-:W-:Y:S02]  /*a8f0*/  IMAD R131, R36, R40, RZ ;  /* 0x0000002824837224 */ /* 0x000fe400078e02ff */
[----:B------:R-:W-:Y:S02]  /*a900*/  IMAD.MOV.U32 R67, RZ, RZ, RZ ;  /* 0x000000ffff437224 */ /* 0x000fe400078e00ff */
[----:B------:R-:W-:-:S04]  /*a910*/  IMAD.WIDE.U32 R34, R24, R60, R34 ;  /* 0x0000003c18227225 */ /* 0x000fc800078e0022 */
[----:B------:R-:W-:Y:S02]  /*a920*/  IMAD.IADD R66, R127, 0x1, R35 ;  /* 0x000000017f427824 */ /* 0x000fe400078e0223 */
[----:B------:R-:W-:Y:S02]  /*a930*/  IMAD.MOV.U32 R35, RZ, RZ, RZ ;  /* 0x000000ffff237224 */ /* 0x000fe400078e00ff */
[----:B------:R-:W-:-:S04]  /*a940*/  IMAD.HI.U32 R39, R131, R74, R36 ;  /* 0x0000004a83277227 */ /* 0x000fc800078e0024 */
[----:B------:R-:W-:-:S04]  /*a950*/  IMAD.WIDE.U32 R34, R27, R59, R34 ;  /* 0x0000003b1b227225 */ /* 0x000fc800078e0022 */
[----:B------:R-:W-:-:S04]  /*a960*/  IMAD.WIDE.U32 R66, R24, R61, R66 ;  /* 0x0000003d18427225 */ /* 0x000fc800078e0042 */
[----:B------:R-:W-:Y:S01]  /*a970*/  IMAD.IADD R37, R120, 0x1, R35 ;  /* 0x0000000178257824 */ /* 0x000fe200078e0223 */
[----:B------:R-:W-:-:S04]  /*a980*/  IADD3 R35, PT, PT, R42, R39, RZ ;  /* 0x000000272a237210 */ /* 0x000fc80007ffe0ff */
[----:B------:R-:W-:Y:S02]  /*a990*/  IADD3 R36, P0, PT, R37, R66, RZ ;  /* 0x0000004225247210 */ /* 0x000fe40007f1e0ff */
[----:B------:R-:W-:Y:S02]  /*a9a0*/  IADD3 R34, P1, PT, R35, R34, RZ ;  /* 0x0000002223227210 */ /* 0x000fe40007f3e0ff */
[----:B------:R-:W-:Y:S01]  /*a9b0*/  IADD3 R66, PT, PT, R115, R67, RZ ;  /* 0x0000004373427210 */ /* 0x000fe20007ffe0ff */
[----:B------:R-:W-:Y:S02]  /*a9c0*/  IMAD.X R37, RZ, RZ, RZ, P0 ;  /* 0x000000ffff257224 */ /* 0x000fe400000e06ff */
[----:B------:R-:W-:Y:S02]  /*a9d0*/  IMAD.MOV.U32 R67, RZ, RZ, RZ ;  /* 0x000000ffff437224 */ /* 0x000fe400078e00ff */
[----:B------:R-:W-:-:S04]  /*a9e0*/  IMAD.WIDE.U32 R36, R27, R60, R36 ;  /* 0x0000003c1b247225 */ /* 0x000fc800078e0024 */
[----:B------:R-:W-:Y:S02]  /*a9f0*/  IMAD.IADD R39, R127, 0x1, R37 ;  /* 0x000000017f277824 */ /* 0x000fe400078e0225 */
[----:B------:R-:W-:Y:S02]  /*aa00*/  HFMA2 R37, -RZ, RZ, 0, 0 ;  /* 0x00000000ff257431 */ /* 0x000fe400000001ff */
[----:B------:R-:W-:Y:S02]  /*aa10*/  IMAD.X R35, RZ, RZ, RZ, P1 ;  /* 0x000000ffff237224 */ /* 0x000fe400008e06ff */
[----:B------:R-:W-:-:S04]  /*aa20*/  IMAD.WIDE.U32 R66, R24, R62, R66 ;  /* 0x0000003e18427225 */ /* 0x000fc800078e0042 */
[----:B------:R-:W-:Y:S01]  /*aa30*/  IMAD.WIDE.U32 R34, R131, R75, R34 ;  /* 0x0000004b83227225 */ /* 0x000fe200078e0022 */
[----:B------:R-:W-:Y:S02]  /*aa40*/  IADD3 R38, P0, PT, R39, R66, RZ ;  /* 0x0000004227267210 */ /* 0x000fe40007f1e0ff */
[----:B------:R-:W-:Y:S01]  /*aa50*/  IADD3 R66, PT, PT, R121, R67, RZ ;  /* 0x0000004379427210 */ /* 0x000fe20007ffe0ff */
[----:B------:R-:W-:Y:S01]  /*aa60*/  IMAD.WIDE.U32 R36, R26, R59, R36 ;  /* 0x0000003b1a247225 */ /* 0x000fe200078e0024 */
[----:B------:R-:W-:-:S03]  /*aa70*/  MOV R67, RZ ;  /* 0x000000ff00437202 */ /* 0x000fc60000000f00 */
[----:B------:R-:W-:Y:S02]  /*aa80*/  IMAD.IADD R35, R43, 0x1, R35 ;  /* 0x000000012b237824 */ /* 0x000fe400078e0223 */
[----:B------:R-:W-:Y:S02]  /*aa90*/  IMAD.X R39, RZ, RZ, RZ, P0 ;  /* 0x000000ffff277224 */ /* 0x000fe400000e06ff */
[----:B------:R-:W-:Y:S01]  /*aaa0*/  IMAD R129, R34, R40, RZ ;  /* 0x0000002822817224 */ /* 0x000fe200078e02ff */
[----:B------:R-:W-:Y:S01]  /*aab0*/  IADD3 R36, P0, PT, R35, R36, RZ ;  /* 0x0000002423247210 */ /* 0x000fe20007f1e0ff */
[----:B------:R-:W-:Y:S02]  /*aac0*/  IMAD.MOV.U32 R35, RZ, RZ, RZ ;  /* 0x000000ffff237224 */ /* 0x000fe400078e00ff */
[----:B------:R-:W-:Y:S02]  /*aad0*/  IMAD.IADD R37, R120, 0x1, R37 ;  /* 0x0000000178257824 */ /* 0x000fe400078e0225 */
[----:B------:R-:W-:-:S04]  /*aae0*/  IMAD.WIDE.U32 R38, R27, R61, R38 ;  /* 0x0000003d1b267225 */ /* 0x000fc800078e0026 */
[----:B------:R-:W-:Y:S01]  /*aaf0*/  IMAD.HI.U32 R69, R129, R74, R34 ;  /* 0x0000004a81457227 */ /* 0x000fe200078e0022 */
[----:B------:R-:W-:-:S03]  /*ab00*/  IADD3 R38, P1, PT, R37, R38, RZ ;  /* 0x0000002625267210 */ /* 0x000fc60007f3e0ff */
[----:B------:R-:W-:-:S04]  /*ab10*/  IMAD.WIDE.U32 R66, R24, R63, R66 ;  /* 0x0000003f18427225 */ /* 0x000fc800078e0042 */
[----:B------:R-:W-:Y:S01]  /*ab20*/  IMAD.IADD R35, R115, 0x1, R39 ;  /* 0x0000000173237824 */ /* 0x000fe200078e0227 */
[----:B------:R-:W-:Y:S01]  /*ab30*/  IADD3 R34, PT, PT, R123, R67, RZ ;  /* 0x000000437b227210 */ /* 0x000fe20007ffe0ff */
[----:B------:R-:W-:Y:S02]  /*ab40*/  IMAD.X R37, RZ, RZ, RZ, P0 ;  /* 0x000000ffff257224 */ /* 0x000fe400000e06ff */
[----:B------:R-:W-:Y:S01]  /*ab50*/  IMAD.X R39, RZ, RZ, RZ, P1 ;  /* 0x000000ffff277224 */ /* 0x000fe200008e06ff */
[----:B------:R-:W-:Y:S01]  /*ab60*/  IADD3 R66, P0, PT, R35, R66, RZ ;  /* 0x0000004223427210 */ /* 0x000fe20007f1e0ff */
[----:B------:R-:W-:Y:S02]  /*ab70*/  IMAD.IADD R69, R42, 0x1, R69 ;  /* 0x000000012a457824 */ /* 0x000fe400078e0245 */
[----:B------:R-:W-:Y:S01]  /*ab80*/  IMAD.WIDE.U32 R36, R131, R76, R36 ;  /* 0x0000004c83247225 */ /* 0x000fe200078e0024 */
[----:B------:R-:W-:-:S03]  /*ab90*/  IADD3.X R67, PT, PT, RZ, RZ, RZ, P0, !PT ;  /* 0x000000ffff437210 */ /* 0x000fc600007fe4ff */
[----:B------:R-:W-:Y:S01]  /*aba0*/  IMAD.WIDE.U32 R38, R26, R60, R38 ;  /* 0x0000003c1a267225 */ /* 0x000fe200078e0026 */
[----:B------:R-:W-:Y:S02]  /*abb0*/  IADD3 R36, P0, PT, R69, R36, RZ ;  /* 0x0000002445247210 */ /* 0x000fe40007f1e0ff */
[----:B------:R-:W-:Y:S01]  /*abc0*/  IADD3 R69, PT, PT, R44, R37, RZ ;  /* 0x000000252c457210 */ /* 0x000fe20007ffe0ff */
[----:B------:R-:W-:-:S04]  /*abd0*/  IMAD.WIDE.U32 R66, R27, R62, R66 ;  /* 0x0000003e1b427225 */ /* 0x000fc800078e0042 */
[----:B------:R-:W-:Y:S02]  /*abe0*/  IMAD.IADD R39, R127, 0x1, R39 ;  /* 0x000000017f277824 */ /* 0x000fe400078e0227 */
[----:B------:R-:W-:Y:S02]  /*abf0*/  IMAD.MOV.U32 R35, RZ, RZ, RZ ;  /* 0x000000ffff237224 */ /* 0x000fe400078e00ff */
[----:B------:R-:W-:Y:S01]  /*ac00*/  IMAD.IADD R67, R121, 0x1, R67 ;  /* 0x0000000179437824 */ /* 0x000fe200078e0243 */
[----:B------:R-:W-:Y:S01]  /*ac10*/  IADD3 R66, P1, PT, R39, R66, RZ ;  /* 0x0000004227427210 */ /* 0x000fe20007f3e0ff */
[----:B------:R-:W-:-:S04]  /*ac20*/  IMAD.WIDE.U32 R34, R24, R64, R34 ;  /* 0x0000004018227225 */ /* 0x000fc800078e0022 */
[----:B------:R-:W-:Y:S01]  /*ac30*/  IMAD.X R37, RZ, RZ, RZ, P0 ;  /* 0x000000ffff257224 */ /* 0x000fe200000e06ff */
[----:B------:R-:W-:Y:S01]  /*ac40*/  IADD3 R34, P0, PT, R67, R34, RZ ;  /* 0x0000002243227210 */ /* 0x000fe20007f1e0ff */
[----:B------:R-:W-:Y:S01]  /*ac50*/  IMAD.MOV.U32 R39, RZ, RZ, RZ ;  /* 0x000000ffff277224 */ /* 0x000fe200078e00ff */
[----:B------:R-:W-:Y:S01]  /*ac60*/  IADD3 R68, PT, PT, R117, R35, RZ ;  /* 0x0000002375447210 */ /* 0x000fe20007ffe0ff */
[----:B------:R-:W-:Y:S01]  /*ac70*/  IMAD.WIDE.U32 R36, R129, R75, R36 ;  /* 0x0000004b81247225 */ /* 0x000fe200078e0024 */
[----:B------:R-:W-:-:S03]  /*ac80*/  IADD3.X R35, PT, PT, RZ, RZ, RZ, P0, !PT ;  /* 0x000000ffff237210 */ /* 0x000fc600007fe4ff */
[----:B------:R-:W-:-:S04]  /*ac90*/  IMAD.WIDE.U32 R38, R29, R59, R38 ;  /* 0x0000003b1d267225 */ /* 0x000fc800078e0026 */
[----:B------:R-:W-:Y:S01]  /*aca0*/  IMAD.X R67, RZ, RZ, RZ, P1 ;  /* 0x000000ffff437224 */ /* 0x000fe200008e06ff */
[----:B------:R-:W-:Y:S01]  /*acb0*/  IADD3 R38, P1, PT, R69, R38, RZ ;  /* 0x0000002645267210 */ /* 0x000fe20007f3e0ff */
[----:B------:R-:W-:Y:S01]  /*acc0*/  IMAD.IADD R71, R43, 0x1, R37 ;  /* 0x000000012b477824 */ /* 0x000fe200078e0225 */
[----:B------:R-:W-:Y:S01]  /*acd0*/  IADD3 R69, PT, PT, R120, R39, RZ ;  /* 0x0000002778457210 */ /* 0x000fe20007ffe0ff */
[----:B------:R-:W-:Y:S02]  /*ace0*/  IMAD R125, R36, R40, RZ ;  /* 0x00000028247d7224 */ /* 0x000fe400078e02ff */
[----:B------:R-:W-:-:S04]  /*acf0*/  IMAD.WIDE.U32 R66, R26, R61, R66 ;  /* 0x0000003d1a427225 */ /* 0x000fc800078e0042 */
[----:B------:R-:W-:Y:S02]  /*ad00*/  IMAD.MOV.U32 R37, RZ, RZ, RZ ;  /* 0x000000ffff257224 */ /* 0x000fe400078e00ff */
[----:B------:R-:W-:Y:S02]  /*ad10*/  IMAD.IADD R67, R115, 0x1, R67 ;  /* 0x0000000173437824 */ /* 0x000fe400078e0243 */
[----:B------:R-:W-:Y:S01]  /*ad20*/  IMAD.HI.U32 R119, R125, R74, R36 ;  /* 0x0000004a7d777227 */ /* 0x000fe200078e0024 */
[----:B------:R-:W-:-:S03]  /*ad30*/  IADD3 R36, P0, PT, R69, R66, RZ ;  /* 0x0000004245247210 */ /* 0x000fc60007f1e0ff */
[----:B------:R-:W-:Y:S02]  /*ad40*/  HFMA2 R69, -RZ, RZ, 0, 0 ;  /* 0x00000000ff457431 */ /* 0x000fe400000001ff */
[----:B------:R-:W-:-:S04]  /*ad50*/  IMAD.WIDE.U32 R34, R27, R63, R34 ;  /* 0x0000003f1b227225 */ /* 0x000fc800078e0022 */
[----:B------:R-:W-:Y:S01]  /*ad60*/  IMAD.X R39, RZ, RZ, RZ, P1 ;  /* 0x000000ffff277224 */ /* 0x000fe200008e06ff */
[----:B------:R-:W-:Y:S01]  /*ad70*/  IADD3 R34, P1, PT, R67, R34, RZ ;  /* 0x0000002243227210 */ /* 0x000fe20007f3e0ff */
[----:B------:R-:W-:Y:S01]  /*ad80*/  IMAD.IADD R35, R123, 0x1, R35 ;  /* 0x000000017b237824 */ /* 0x000fe200078e0223 */
[----:B------:R-:W-:Y:S01]  /*ad90*/  IADD3 R67, PT, PT, R42, R119, RZ ;  /* 0x000000772a437210 */ /* 0x000fe20007ffe0ff */
[----:B------:R-:W-:-:S04]  /*ada0*/  IMAD.WIDE.U32 R68, R24, R65, R68 ;  /* 0x0000004118447225 */ /* 0x000fc800078e0044 */
[----:B------:R-:W-:Y:S01]  /*adb0*/  IMAD.X R37, RZ, RZ, RZ, P0 ;  /* 0x000000ffff257224 */ /* 0x000fe200000e06ff */
[----:B------:R-:W-:Y:S01]  /*adc0*/  IADD3 R68, P0, PT, R35, R68, RZ ;  /* 0x0000004423447210 */ /* 0x000fe20007f1e0ff */
[----:B------:R-:W-:Y:S01]  /*add0*/  IMAD.X R35, RZ, RZ, RZ, P1 ;  /* 0x000000ffff237224 */ /* 0x000fe200008e06ff */
[----:B------:R-:W-:Y:S01]  /*ade0*/  IADD3 R66, PT, PT, R113, R69, RZ ;  /* 0x0000004571427210 */ /* 0x000fe20007ffe0ff */
[----:B------:R-:W-:-:S04]  /*adf0*/  IMAD.WIDE.U32 R36, R29, R60, R36 ;  /* 0x0000003c1d247225 */ /* 0x000fc800078e0024 */
[----:B------:R-:W-:Y:S01]  /*ae00*/  IMAD.WIDE.U32 R38, R131, R77, R38 ;  /* 0x0000004d83267225 */ /* 0x000fe200078e0026 */
[----:B------:R-:W-:-:S03]  /*ae10*/  IADD3 R37, PT, PT, R127, R37, RZ ;  /* 0x000000257f257210 */ /* 0x000fc60007ffe0ff */
[----:B------:R-:W-:Y:S01]  /*ae20*/  IMAD.WIDE.U32 R34, R26, R62, R34 ;  /* 0x0000003e1a227225 */ /* 0x000fe200078e0022 */
[----:B------:R-:W-:-:S03]  /*ae30*/  IADD3 R38, P2, PT, R71, R38, RZ ;  /* 0x0000002647267210 */ /* 0x000fc60007f5e0ff */
[----:B------:R-:W-:Y:S01]  /*ae40*/  IMAD.X R69, RZ, RZ, RZ, P0 ;  /* 0x000000ffff457224 */ /* 0x000fe200000e06ff */
[----:B------:R-:W-:Y:S01]  /*ae50*/  IADD3 R34, P1, PT, R37, R34, RZ ;  /* 0x0000002225227210 */ /* 0x000fe20007f3e0ff */
[----:B------:R-:W-:Y:S02]  /*ae60*/  IMAD.IADD R73, R45, 0x1, R39 ;  /* 0x000000012d497824 */ /* 0x000fe400078e0227 */
[----:B------:R-:W-:-:S04]  /*ae70*/  IMAD.WIDE.U32 R68, R27, R64, R68 ;  /* 0x000000401b447225 */ /* 0x000fc800078e0044 */
        /* <DEDUP_REMOVED lines=8> */
[----:B------:R-:W-:Y:S01]  /*af00*/  IADD3 R36, P1, PT, R73, R36, RZ ;  /* 0x0000002449247210 */ /* 0x000fe20007f3e0ff */
[----:B------:R-:W-:Y:S01]  /*af10*/  IMAD.IADD R71, R44, 0x1, R39 ;  /* 0x000000012c477824 */ /* 0x000fe200078e0227 */
[----:B------:R-:W-:Y:S01]  /*af20*/  IADD3 R38, P2, PT, R67, R38, RZ ;  /* 0x0000002643267210 */ /* 0x000fe20007f5e0ff */
[----:B------:R-:W-:Y:S02]  /*af30*/  IMAD.IADD R39, R120, 0x1, R37 ;  /* 0x0000000178277824 */ /* 0x000fe400078e0225 */
[----:B------:R-:W-:-:S04]  /*af40*/  IMAD.WIDE.U32 R34, R29, R61, R34 ;  /* 0x0000003d1d227225 */ /* 0x000fc800078e0022 */
[----:B------:R-:W-:Y:S01]  /*af50*/  IMAD.MOV.U32 R67, RZ, RZ, RZ ;  /* 0x000000ffff437224 */ /* 0x000fe200078e00ff */
[----:B------:R-:W-:Y:S01]  /*af60*/  IADD3 R35, PT, PT, R115, R35, RZ ;  /* 0x0000002373237210 */ /* 0x000fe20007ffe0ff */
[----:B------:R-:W-:Y:S01]  /*af70*/  IMAD.X R37, RZ, RZ, RZ, P1 ;  /* 0x000000ffff257224 */ /* 0x000fe200008e06ff */
[----:B------:R-:W-:Y:S01]  /*af80*/  IADD3 R34, P1, PT, R39, R34, RZ ;  /* 0x0000002227227210 */ /* 0x000fe20007f3e0ff */
[----:B------:R-:W-:Y:S02]  /*af90*/  IMAD.X R39, RZ, RZ, RZ, P2 ;  /* 0x000000ffff277224 */ /* 0x000fe400010e06ff */
[----:B------:R-:W-:-:S04]  /*afa0*/  IMAD.WIDE.U32 R66, R58, R24, R66 ;  /* 0x000000183a427225 */ /* 0x000fc800078e0042 */
[----:B------:R-:W-:Y:S01]  /*afb0*/  IMAD.WIDE.U32 R38, R125, R75, R38 ;  /* 0x0000004b7d267225 */ /* 0x000fe200078e0026 */
[----:B------:R-:W-:-:S03]  /*afc0*/  IADD3 R135, PT, PT, R67, R72, RZ ;  /* 0x0000004843877210 */ /* 0x000fc60007ffe0ff */
[----:B------:R-:W-:Y:S01]  /*afd0*/  IMAD.X R69, RZ, RZ, RZ, P0 ;  /* 0x000000ffff457224 */ /* 0x000fe200000e06ff */
[----:B------:R-:W-:Y:S01]  /*afe0*/  IADD3 R66, P0, PT, R119, R66, RZ ;  /* 0x0000004277427210 */ /* 0x000fe20007f1e0ff */
[----:B------:R-:W-:Y:S02]  /*aff0*/  IMAD.IADD R119, R43, 0x1, R39 ;  /* 0x000000012b777824 */ /* 0x000fe400078e0227 */
[----:B------:R-:W-:Y:S02]  /*b000*/  HFMA2 R39, -RZ, RZ, 0, 0 ;  /* 0x00000000ff277431 */ /* 0x000fe400000001ff */
[----:B------:R-:W-:Y:S01]  /*b010*/  IMAD.WIDE.U32 R68, R26, R63, R68 ;  /* 0x0000003f1a447225 */ /* 0x000fe200078e0044 */
[----:B------:R-:W-:-:S03]  /*b020*/  IADD3.X R67, PT, PT, RZ, RZ, RZ, P0, !PT ;  /* 0x000000ffff437210 */ /* 0x000fc600007fe4ff */
[----:B------:R-:W-:Y:S01]  /*b030*/  IMAD.WIDE.U32 R36, R131, R78, R36 ;  /* 0x0000004e83247225 */ /* 0x000fe200078e0024 */
[----:B------:R-:W-:-:S03]  /*b040*/  IADD3 R68, P2, PT, R35, R68, RZ ;  /* 0x0000004423447210 */ /* 0x000fc60007f5e0ff */
[----:B------:R-:W-:Y:S01]  /*b050*/  IMAD.IADD R69, R123, 0x1, R69 ;  /* 0x000000017b457824 */ /* 0x000fe200078e0245 */
[----:B------:R-:W-:Y:S01]  /*b060*/  IADD3 R36, P3, PT, R71, R36, RZ ;  /* 0x0000002447247210 */ /* 0x000fe20007f7e0ff */
[----:B------:R-:W-:Y:S02]  /*b070*/  IMAD R73, R38, R40, RZ ;  /* 0x0000002826497224 */ /* 0x000fe400078e02ff */
[----:B------:R-:W-:-:S04]  /*b080*/  IMAD.WIDE.U32 R66, R27, R65, R66 ;  /* 0x000000411b427225 */ /* 0x000fc800078e0042 */
[----:B------:R-:W-:Y:S02]  /*b090*/  IMAD.X R35, RZ, RZ, RZ, P1 ;  /* 0x000000ffff237224 */ /* 0x000fe400008e06ff */
[----:B------:R-:W-:Y:S01]  /*b0a0*/  IMAD.HI.U32 R71, R73, R74, R38 ;  /* 0x0000004a49477227 */ /* 0x000fe200078e0026 */
[----:B------:R-:W-:Y:S02]  /*b0b0*/  IADD3 R38, P1, PT, R69, R66, RZ ;  /* 0x0000004245267210 */ /* 0x000fe40007f3e0ff */
[----:B------:R-:W-:Y:S01]  /*b0c0*/  IADD3.X R69, PT, PT, RZ, RZ, RZ, P2, !PT ;  /* 0x000000ffff457210 */ /* 0x000fe200017fe4ff */
[----:B------:R-:W-:Y:S01]  /*b0d0*/  IMAD.WIDE.U32 R34, R28, R60, R34 ;  /* 0x0000003c1c227225 */ /* 0x000fe200078e0022 */
[----:B------:R-:W-:Y:S02]  /*b0e0*/  IADD3.X R39, PT, PT, RZ, RZ, RZ, P1, !PT ;  /* 0x000000ffff277210 */ /* 0x000fe40000ffe4ff */
[----:B------:R-:W-:Y:S01]  /*b0f0*/  IADD3 R71, PT, PT, R42, R71, RZ ;  /* 0x000000472a477210 */ /* 0x000fe20007ffe0ff */
[----:B------:R-:W-:-:S02]  /*b100*/  IMAD.IADD R66, R113, 0x1, R67 ;  /* 0x0000000171427824 */ /* 0x000fc400078e0243 */
[----:B------:R-:W-:-:S03]  /*b110*/  IMAD.WIDE.U32 R68, R29, R62, R68 ;  /* 0x0000003e1d447225 */ /* 0x000fc600078e0044 */
[----:B------:R-:W-:Y:S01]  /*b120*/  IADD3 R66, P0, PT, R66, R135, RZ ;  /* 0x0000008742427210 */ /* 0x000fe20007f1e0ff */
[----:B------:R-:W-:Y:S02]  /*b130*/  IMAD.IADD R35, R127, 0x1, R35 ;  /* 0x000000017f237824 */ /* 0x000fe400078e0223 */
[----:B------:R-:W-:Y:S02]  /*b140*/  IMAD.IADD R69, R121, 0x1, R69 ;  /* 0x0000000179457824 */ /* 0x000fe400078e0245 */
[----:B------:R-:W-:Y:S01]  /*b150*/  IMAD.WIDE.U32 R38, R26, R64, R38 ;  /* 0x000000401a267225 */ /* 0x000fe200078e0026 */
[----:B------:R-:W-:Y:S02]  /*b160*/  IADD3 R68, P2, PT, R35, R68, RZ ;  /* 0x0000004423447210 */ /* 0x000fe40007f5e0ff */
[----:B------:R-:W-:Y:S01]  /*b170*/  MOV R35, RZ ;  /* 0x000000ff00237202 */ /* 0x000fe20000000f00 */
[----:B------:R-:W-:Y:S01]  /*b180*/  IMAD.X R67, RZ, RZ, RZ, P0 ;  /* 0x000000ffff437224 */ /* 0x000fe200000e06ff */
[----:B------:R-:W-:Y:S01]  /*b190*/  IADD3 R38, P1, PT, R69, R38, RZ ;  /* 0x0000002645267210 */ /* 0x000fe20007f3e0ff */
[----:B------:R-:W-:Y:S01]  /*b1a0*/  IMAD.IADD R133, R46, 0x1, R37 ;  /* 0x000000012e857824 */ /* 0x000fe200078e0225 */
[----:B------:R-:W-:Y:S01]  /*b1b0*/  IADD3 R39, PT, PT, R117, R39, RZ ;  /* 0x0000002775277210 */ /* 0x000fe20007ffe0ff */
[----:B------:R-:W-:-:S02]  /*b1c0*/  IMAD.X R37, RZ, RZ, RZ, P3 ;  /* 0x000000ffff257224 */ /* 0x000fc400018e06ff */
[----:B------:R-:W-:-:S04]  /*b1d0*/  IMAD.WIDE.U32 R34, R31, R59, R34 ;  /* 0x0000003b1f227225 */ /* 0x000fc800078e0022 */
[----:B------:R-:W-:Y:S01]  /*b1e0*/  IMAD.X R69, RZ, RZ, RZ, P2 ;  /* 0x000000ffff457224 */ /* 0x000fe200010e06ff */
[----:B------:R-:W-:Y:S01]  /*b1f0*/  IADD3 R34, P3, PT, R133, R34, RZ ;  /* 0x0000002285227210 */ /* 0x000fe20007f7e0ff */
[----:B------:R-:W-:-:S04]  /*b200*/  IMAD.WIDE.U32 R66, R58, R27, R66 ;  /* 0x0000001b3a427225 */ /* 0x000fc800078e0042 */
[----:B------:R-:W-:Y:S01]  /*b210*/  IMAD.WIDE.U32 R36, R129, R77, R36 ;  /* 0x0000004d81247225 */ /* 0x000fe200078e0024 */
[----:B------:R-:W-:-:S03]  /*b220*/  IADD3 R66, P0, PT, R39, R66, RZ ;  /* 0x0000004227427210 */ /* 0x000fc60007f1e0ff */
[----:B------:R-:W-:Y:S01]  /*b230*/  IMAD.WIDE.U32 R68, R28, R61, R68 ;  /* 0x0000003d1c447225 */ /* 0x000fe200078e0044 */
[----:B------:R-:W-:-:S03]  /*b240*/  IADD3 R36, P4, PT, R119, R36, RZ ;  /* 0x0000002477247210 */ /* 0x000fc60007f9e0ff */
[----:B------:R-:W-:Y:S02]  /*b250*/  IMAD.IADD R35, R120, 0x1, R35 ;  /* 0x0000000178237824 */ /* 0x000fe400078e0223 */
[----:B------:R-:W-:Y:S02]  /*b260*/  IMAD.X R39, RZ, RZ, RZ, P1 ;  /* 0x000000ffff277224 */ /* 0x000fe400008e06ff */
[----:B------:R-:W-:Y:S01]  /*b270*/  IMAD.IADD R119, R45, 0x1, R37 ;  /* 0x000000012d777824 */ /* 0x000fe200078e0225 */
[----:B------:R-:W-:Y:S01]  /*b280*/  IADD3 R68, P2, PT, R35, R68, RZ ;  /* 0x0000004423447210 */ /* 0x000fe20007f5e0ff */
[----:B------:R-:W-:Y:S01]  /*b290*/  IMAD.X R35, RZ, RZ, RZ, P3 ;  /* 0x000000ffff237224 */ /* 0x000fe200018e06ff */
[----:B------:R-:W-:Y:S01]  /*b2a0*/  IADD3.X R37, PT, PT, RZ, RZ, RZ, P4, !PT ;  /* 0x000000ffff257210 */ /* 0x000fe200027fe4ff */
[----:B------:R-:W-:Y:S02]  /*b2b0*/  IMAD.IADD R69, R115, 0x1, R69 ;  /* 0x0000000173457824 */ /* 0x000fe400078e0245 */
[----:B------:R-:W-:-:S04]  /*b2c0*/  IMAD.WIDE.U32 R38, R29, R63, R38 ;  /* 0x0000003f1d267225 */ /* 0x000fc800078e0026 */
[----:B------:R-:W-:Y:S02]  /*b2d0*/  IMAD.IADD R133, R72, 0x1, R67 ;  /* 0x0000000148857824 */ /* 0x000fe400078e0243 */
[----:B------:R-:W-:Y:S01]  /*b2e0*/  IMAD.X R67, RZ, RZ, RZ, P0 ;  /* 0x000000ffff437224 */ /* 0x000fe200000e06ff */
[----:B------:R-:W-:Y:S01]  /*b2f0*/  IADD3 R38, P0, PT, R69, R38, RZ ;  /* 0x0000002645267210 */ /* 0x000fe20007f1e0ff */
[----:B------:R-:W-:-:S04]  /*b300*/  IMAD.WIDE.U32 R34, R131, R79, R34 ;  /* 0x0000004f83227225 */ /* 0x000fc800078e0022 */
[----:B------:R-:W-:Y:S01]  /*b310*/  IMAD.WIDE.U32 R36, R125, R76, R36 ;  /* 0x0000004c7d247225 */ /* 0x000fe200078e0024 */
[----:B------:R-:W-:Y:S02]  /*b320*/  IADD3 R34, P3, PT, R119, R34, RZ ;  /* 0x0000002277227210 */ /* 0x000fe40007f7e0ff */
[----:B------:R-:W-:Y:S01]  /*b330*/  IADD3 R139, PT, PT, R47, R35, RZ ;  /* 0x000000232f8b7210 */ /* 0x000fe20007ffe0ff */
[----:B------:R-:W-:Y:S01]  /*b340*/  IMAD.X R69, RZ, RZ, RZ, P2 ;  /* 0x000000ffff457224 */ /* 0x000fe200010e06ff */
[----:B------:R-:W-:Y:S01]  /*b350*/  IADD3 R36, P4, PT, R71, R36, RZ ;  /* 0x0000002447247210 */ /* 0x000fe20007f9e0ff */
        /* <DEDUP_REMOVED lines=8> */
[----:B------:R-:W-:Y:S02]  /*b3e0*/  HFMA2 R69, -RZ, RZ, 0, 0 ;  /* 0x00000000ff457431 */ /* 0x000fe400000001ff */
[----:B------:R-:W-:Y:S01]  /*b3f0*/  IMAD.X R39, RZ, RZ, RZ, P0 ;  /* 0x000000ffff277224 */ /* 0x000fe200000e06ff */
[----:B------:R-:W-:Y:S01]  /*b400*/  IADD3 R66, P0, PT, R66, R133, RZ ;  /* 0x0000008542427210 */ /* 0x000fe20007f1e0ff */
[----:B------:R-:W-:Y:S02]  /*b410*/  IMAD.X R37, RZ, RZ, RZ, P4 ;  /* 0x000000ffff257224 */ /* 0x000fe400020e06ff */
[----:B------:R-:W-:-:S04]  /*b420*/  IMAD.WIDE.U32 R34, R129, R78, R34 ;  /* 0x0000004e81227225 */ /* 0x000fc800078e0022 */
[----:B------:R-:W-:Y:S01]  /*b430*/  IMAD.WIDE.U32 R38, R28, R62, R38 ;  /* 0x0000003e1c267225 */ /* 0x000fe200078e0026 */
[----:B------:R-:W-:-:S03]  /*b440*/  IADD3 R34, P4, PT, R71, R34, RZ ;  /* 0x0000002247227210 */ /* 0x000fc60007f9e0ff */
[----:B------:R-:W-:Y:S01]  /*b450*/  IMAD.WIDE.U32 R36, R73, R75, R36 ;  /* 0x0000004b49247225 */ /* 0x000fe200078e0024 */
[----:B------:R-:W-:Y:S02]  /*b460*/  IADD3 R38, P2, PT, R67, R38, RZ ;  /* 0x0000002643267210 */ /* 0x000fe40007f5e0ff */
[----:B------:R-:W-:Y:S01]  /*b470*/  IADD3.X R67, PT, PT, RZ, RZ, RZ, P0, !PT ;  /* 0x000000ffff437210 */ /* 0x000fe200007fe4ff */
[----:B------:R-:W-:Y:S01]  /*b480*/  IMAD.X R71, RZ, RZ, RZ, P1 ;  /* 0x000000ffff477224 */ /* 0x000fe200008e06ff */
[----:B------:R-:W-:Y:S01]  /*b490*/  IADD3 R141, PT, PT, R121, R39, RZ ;  /* 0x00000027798d7210 */ /* 0x000fe20007ffe0ff */
[----:B------:R-:W-:Y:S02]  /*b4a0*/  IMAD.IADD R137, R43, 0x1, R37 ;  /* 0x000000012b897824 */ /* 0x000fe400078e0225 */
[----:B------:R-:W-:Y:S02]  /*b4b0*/  IMAD R119, R36, R40, RZ ;  /* 0x0000002824777224 */ /* 0x000fe400078e02ff */
[----:B------:R-:W-:-:S02]  /*b4c0*/  IMAD.MOV.U32 R37, RZ, RZ, RZ ;  /* 0x000000ffff257224 */ /* 0x000fc400078e00ff */
[----:B------:R-:W-:-:S04]  /*b4d0*/  IMAD.WIDE.U32 R68, R30, R59, R68 ;  /* 0x0000003b1e447225 */ /* 0x000fc800078e0044 */
[----:B------:R-:W-:-:S04]  /*b4e0*/  IMAD.WIDE.U32 R70, R29, R64, R70 ;  /* 0x000000401d467225 */ /* 0x000fc800078e0046 */
[----:B------:R-:W-:Y:S01]  /*b4f0*/  IMAD.HI.U32 R135, R119, R74, R36 ;  /* 0x0000004a77877227 */ /* 0x000fe200078e0024 */
[----:B------:R-:W-:Y:S02]  /*b500*/  IADD3 R36, P3, PT, R139, R68, RZ ;  /* 0x000000448b247210 */ /* 0x000fe40007f7e0ff */
[----:B------:R-:W-:Y:S01]  /*b510*/  IADD3 R71, PT, PT, R117, R71, RZ ;  /* 0x0000004775477210 */ /* 0x000fe20007ffe0ff */
[----:B------:R-:W-:Y:S02]  /*b520*/  IMAD.IADD R37, R120, 0x1, R69 ;  /* 0x0000000178257824 */ /* 0x000fe400078e0245 */
[----:B------:R-:W-:Y:S01]  /*b530*/  IMAD.WIDE.U32 R68, R58, R26, R66 ;  /* 0x0000001a3a447225 */ /* 0x000fe200078e0042 */
[----:B------:R-:W-:-:S03]  /*b540*/  IADD3 R66, P1, PT, R141, R70, RZ ;  /* 0x000000468d427210 */ /* 0x000fc60007f3e0ff */
[----:B------:R-:W-:Y:S01]  /*b550*/  IMAD.X R39, RZ, RZ, RZ, P2 ;  /* 0x000000ffff277224 */ /* 0x000fe200010e06ff */
[----:B------:R-:W-:Y:S01]  /*b560*/  IADD3 R68, P0, PT, R71, R68, RZ ;  /* 0x0000004447447210 */ /* 0x000fe20007f1e0ff */
[----:B------:R-:W-:Y:S02]  /*b570*/  IMAD.X R67, RZ, RZ, RZ, P1 ;  /* 0x000000ffff437224 */ /* 0x000fe400008e06ff */
[----:B------:R-:W-:-:S04]  /*b580*/  IMAD.WIDE.U32 R38, R31, R61, R38 ;  /* 0x0000003d1f267225 */ /* 0x000fc800078e0026 */
[----:B------:R-:W-:Y:S01]  /*b590*/  IMAD.IADD R139, R72, 0x1, R69 ;  /* 0x00000001488b7824 */ /* 0x000fe200078e0245 */
[----:B------:R-:W-:Y:S01]  /*b5a0*/  IADD3 R38, P2, PT, R37, R38, RZ ;  /* 0x0000002625267210 */ /* 0x000fe20007f5e0ff */
[----:B------:R-:W-:Y:S01]  /*b5b0*/  IMAD.X R69, RZ, RZ, RZ, P0 ;  /* 0x000000ffff457224 */ /* 0x000fe200000e06ff */
[----:B------:R-:W-:Y:S01]  /*b5c0*/  IADD3 R39, PT, PT, R115, R39, RZ ;  /* 0x0000002773277210 */ /* 0x000fe20007ffe0ff */
[----:B------:R-:W-:-:S04]  /*b5d0*/  IMAD.WIDE.U32 R66, R28, R63, R66 ;  /* 0x0000003f1c427225 */ /* 0x000fc800078e0042 */
[----:B------:R-:W-:Y:S01]  /*b5e0*/  IMAD.X R37, RZ, RZ, RZ, P3 ;  /* 0x000000ffff257224 */ /* 0x000fe200018e06ff */
[----:B------:R-:W-:Y:S01]  /*b5f0*/  IADD3 R66, P0, PT, R39, R66, RZ ;  /* 0x0000004227427210 */ /* 0x000fe20007f1e0ff */
[----:B------:R-:W-:Y:S02]  /*b600*/  IMAD.IADD R133, R46, 0x1, R35 ;  /* 0x000000012e857824 */ /* 0x000fe400078e0223 */
[----:B------:R-:W-:Y:S02]  /*b610*/  IMAD.X R35, RZ, RZ, RZ, P4 ;  /* 0x000000ffff237224 */ /* 0x000fe400020e06ff */
[----:B------:R-:W-:-:S04]  /*b620*/  IMAD.WIDE.U32 R68, R29, R65, R68 ;  /* 0x000000411d447225 */ /* 0x000fc800078e0044 */
[----:B------:R-:W-:Y:S02]  /*b630*/  IMAD.IADD R67, R123, 0x1, R67 ;  /* 0x000000017b437824 */ /* 0x000fe400078e0243 */
[----:B------:R-:W-:-:S04]  /*b640*/  IMAD.WIDE.U32 R36, R131, R80, R36 ;  /* 0x0000005083247225 */ /* 0x000fc800078e0024 */
[----:B------:R-:W-:Y:S01]  /*b650*/  IMAD.X R39, RZ, RZ, RZ, P2 ;  /* 0x000000ffff277224 */ /* 0x000fe200010e06ff */
[----:B------:R-:W-:Y:S01]  /*b660*/  IADD3 R68, P2, PT, R67, R68, RZ ;  /* 0x0000004443447210 */ /* 0x000fe20007f5e0ff */
[----:B------:R-:W-:Y:S01]  /*b670*/  IMAD.WIDE.U32 R34, R125, R77, R34 ;  /* 0x0000004d7d227225 */ /* 0x000fe200078e0022 */
[----:B------:R-:W-:-:S03]  /*b680*/  IADD3 R36, P3, PT, R133, R36, RZ ;  /* 0x0000002485247210 */ /* 0x000fc60007f7e0ff */
[----:B------:R-:W-:Y:S01]  /*b690*/  IMAD.X R67, RZ, RZ, RZ, P0 ;  /* 0x000000ffff437224 */ /* 0x000fe200000e06ff */
[----:B------:R-:W-:Y:S01]  /*b6a0*/  IADD3 R34, P1, PT, R137, R34, RZ ;  /* 0x0000002289227210 */ /* 0x000fe20007f3e0ff */
[----:B------:R-:W-:Y:S01]  /*b6b0*/  IMAD.WIDE.U32 R38, R30, R60, R38 ;  /* 0x0000003c1e267225 */ /* 0x000fe200078e0026 */
[----:B------:R-:W-:Y:S02]  /*b6c0*/  IADD3 R137, PT, PT, R48, R37, RZ ;  /* 0x0000002530897210 */ /* 0x000fe40007ffe0ff */
[----:B------:R-:W-:Y:S01]  /*b6d0*/  IADD3.X R37, PT, PT, RZ, RZ, RZ, P3, !PT ;  /* 0x000000ffff257210 */ /* 0x000fe20001ffe4ff */
[----:B------:R-:W-:Y:S01]  /*b6e0*/  IMAD.WIDE.U32 R66, R31, R62, R66 ;  /* 0x0000003e1f427225 */ /* 0x000fe200078e0042 */
[----:B------:R-:W-:Y:S02]  /*b6f0*/  IADD3 R71, PT, PT, R45, R35, RZ ;  /* 0x000000232d477210 */ /* 0x000fe40007ffe0ff */
[----:B------:R-:W-:Y:S01]  /*b700*/  IADD3.X R35, PT, PT, RZ, RZ, RZ, P1, !PT ;  /* 0x000000ffff237210 */ /* 0x000fe20000ffe4ff */
[----:B------:R-:W-:Y:S01]  /*b710*/  IMAD.IADD R39, R127, 0x1, R39 ;  /* 0x000000017f277824 */ /* 0x000fe200078e0227 */
[----:B------:R-:W-:Y:S01]  /*b720*/  IADD3 R67, PT, PT, R121, R67, RZ ;  /* 0x0000004379437210 */ /* 0x000fe20007ffe0ff */
[----:B------:R-:W-:-:S02]  /*b730*/  IMAD.IADD R70, R113, 0x1, R69 ;  /* 0x0000000171467824 */ /* 0x000fc400078e0245 */
[----:B------:R-:W-:Y:S01]  /*b740*/  IMAD.WIDE.U32 R36, R129, R79, R36 ;  /* 0x0000004f81247225 */ /* 0x000fe200078e0024 */
[----:B------:R-:W-:Y:S02]  /*b750*/  IADD3 R66, P3, PT, R39, R66, RZ ;  /* 0x0000004227427210 */ /* 0x000fe40007f7e0ff */
[----:B------:R-:W-:Y:S01]  /*b760*/  IADD3 R70, P1, PT, R70, R139, RZ ;  /* 0x0000008b46467210 */ /* 0x000fe20007f3e0ff */
[----:B------:R-:W-:Y:S01]  /*b770*/  IMAD.MOV.U32 R39, RZ, RZ, RZ ;  /* 0x000000ffff277224 */ /* 0x000fe200078e00ff */
[----:B------:R-:W-:Y:S01]  /*b780*/  IADD3 R36, P4, PT, R71, R36, RZ ;  /* 0x0000002447247210 */ /* 0x000fe20007f9e0ff */
[----:B------:R-:W-:Y:S01]  /*b790*/  IMAD.X R69, RZ, RZ, RZ, P2 ;  /* 0x000000ffff457224 */ /* 0x000fe200010e06ff */
[----:B------:R-:W-:Y:S01]  /*b7a0*/  IADD3 R133, PT, PT, R47, R37, RZ ;  /* 0x000000252f857210 */ /* 0x000fe20007ffe0ff */
[----:B------:R-:W-:Y:S02]  /*b7b0*/  IMAD.IADD R135, R42, 0x1, R135 ;  /* 0x000000012a877824 */ /* 0x000fe400078e0287 */
[----:B------:R-:W-:-:S04]  /*b7c0*/  IMAD.WIDE.U32 R34, R73, R76, R34 ;  /* 0x0000004c49227225 */ /* 0x000fc800078e0022 */
[----:B------:R-:W-:Y:S01]  /*b7d0*/  IMAD.WIDE.U32 R38, R33, R59, R38 ;  /* 0x0000003b21267225 */ /* 0x000fe200078e0026 */
[----:B------:R-:W-:-:S03]  /*b7e0*/  IADD3 R34, P0, PT, R135, R34, RZ ;  /* 0x0000002287227210 */ /* 0x000fc60007f1e0ff */
[----:B------:R-:W-:Y:S01]  /*b7f0*/  IMAD.X R71, RZ, RZ, RZ, P1 ;  /* 0x000000ffff477224 */ /* 0x000fe200008e06ff */
[----:B------:R-:W-:Y:S01]  /*b800*/  IADD3 R38, P1, PT, R137, R38, RZ ;  /* 0x0000002689267210 */ /* 0x000fe20007f3e0ff */
[----:B------:R-:W-:-:S04]  /*b810*/  IMAD.WIDE.U32 R68, R28, R64, R68 ;  /* 0x000000401c447225 */ /* 0x000fc800078e0044 */
[----:B------:R-:W-:Y:S01]  /*b820*/  IMAD.IADD R135, R44, 0x1, R35 ;  /* 0x000000012c877824 */ /* 0x000fe200078e0223 */
[----:B------:R-:W-:Y:S01]  /*b830*/  IADD3 R35, PT, PT, R117, R69, RZ ;  /* 0x0000004575237210 */ /* 0x000fe20007ffe0ff */
[----:B------:R-:W-:Y:S01]  /*b840*/  IMAD.WIDE.U32 R70, R58, R29, R70 ;  /* 0x0000001d3a467225 */ /* 0x000fe200078e0046 */
[----:B------:R-:W-:-:S03]  /*b850*/  IADD3 R68, P2, PT, R67, R68, RZ ;  /* 0x0000004443447210 */ /* 0x000fc60007f5e0ff */
[----:B------:R-:W-:Y:S01]  /*b860*/  IMAD.IADD R139, R120, 0x1, R39 ;  /* 0x00000001788b7824 */ /* 0x000fe200078e0227 */
[----:B------:R-:W-:Y:S01]  /*b870*/  IADD3 R120, PT, PT, R72, R71, RZ ;  /* 0x0000004748787210 */ /* 0x000fe20007ffe0ff */
[----:B------:R-:W-:Y:S02]  /*b880*/  IMAD.X R67, RZ, RZ, RZ, P3 ;  /* 0x000000ffff437224 */ /* 0x000fe400018e06ff */
[----:B------:R-:W-:Y:S01]  /*b890*/  IMAD.X R39, RZ, RZ, RZ, P1 ;  /* 0x000000ffff277224 */ /* 0x000fe200008e06ff */
[----:B------:R-:W-:Y:S01]  /*b8a0*/  IADD3 R70, P1, PT, R35, R70, RZ ;  /* 0x0000004623467210 */ /* 0x000fe20007f3e0ff */
[----:B------:R-:W-:Y:S02]  /*b8b0*/  IMAD.X R35, RZ, RZ, RZ, P0 ;  /* 0x000000ffff237224 */ /* 0x000fe400000e06ff */
[----:B------:R-:W-:Y:S01]  /*b8c0*/  IMAD.WIDE.U32 R66, R30, R61, R66 ;  /* 0x0000003d1e427225 */ /* 0x000fe200078e0042 */
[----:B------:R-:W-:-:S03]  /*b8d0*/  IADD3.X R71, PT, PT, RZ, RZ, RZ, P1, !PT ;  /* 0x000000ffff477210 */ /* 0x000fc60000ffe4ff */
[----:B------:R-:W-:Y:S01]  /*b8e0*/  IMAD.X R37, RZ, RZ, RZ, P4 ;  /* 0x000000ffff257224 */ /* 0x000fe200020e06ff */
[----:B------:R-:W-:Y:S01]  /*b8f0*/  IADD3 R66, P0, PT, R139, R66, RZ ;  /* 0x000000428b427210 */ /* 0x000fe20007f1e0ff */
[----:B------:R-:W-:Y:S01]  /*b900*/  IMAD.WIDE.U32 R34, R119, R75, R34 ;  /* 0x0000004b77227225 */ /* 0x000fe200078e0022 */
[----:B------:R-:W-:-:S03]  /*b910*/  IADD3 R67, PT, PT, R115, R67, RZ ;  /* 0x0000004373437210 */ /* 0x000fc60007ffe0ff */
[----:B------:R-:W-:Y:S02]  /*b920*/  IMAD.X R69, RZ, RZ, RZ, P2 ;  /* 0x000000ffff457224 */ /* 0x000fe400010e06ff */
[----:B------:R-:W-:-:S04]  /*b930*/  IMAD.WIDE.U32 R36, R125, R78, R36 ;  /* 0x0000004e7d247225 */ /* 0x000fc800078e0024 */
[----:B------:R-:W-:Y:S01]  /*b940*/  IMAD.WIDE.U32 R38, R131, R81, R38 ;  /* 0x0000005183267225 */ /* 0x000fe200078e0026 */
[----:B------:R-:W-:-:S03]  /*b950*/  IADD3 R36, P2, PT, R135, R36, RZ ;  /* 0x0000002487247210 */ /* 0x000fc60007f5e0ff */
[----:B------:R-:W-:Y:S01]  /*b960*/  IMAD.IADD R139, R43, 0x1, R35 ;  /* 0x000000012b8b7824 */ /* 0x000fe200078e0223 */
[----:B------:R-:W-:Y:S01]  /*b970*/  IADD3 R38, P3, PT, R133, R38, RZ ;  /* 0x0000002685267210 */ /* 0x000fe20007f7e0ff */
[----:B------:R-:W-:Y:S02]  /*b980*/  IMAD R131, R34, R40, RZ ;  /* 0x0000002822837224 */ /* 0x000fe400078e02ff */
[----:B------:R-:W-:-:S04]  /*b990*/  IMAD.WIDE.U32 R68, R31, R63, R68 ;  /* 0x0000003f1f447225 */ /* 0x000fc800078e0044 */
[----:B------:R-:W-:Y:S01]  /*b9a0*/  IMAD.MOV.U32 R35, RZ, RZ, RZ ;  /* 0x000000ffff237224 */ /* 0x000fe200078e00ff */
[----:B------:R-:W-:Y:S01]  /*b9b0*/  IADD3 R69, PT, PT, R123, R69, RZ ;  /* 0x000000457b457210 */ /* 0x000fe20007ffe0ff */
[----:B------:R-:W-:-:S04]  /*b9c0*/  IMAD.WIDE.U32 R70, R28, R65, R70 ;  /* 0x000000411c467225 */ /* 0x000fc800078e0046 */
[----:B------:R-:W-:Y:S01]  /*b9d0*/  IMAD.HI.U32 R135, R131, R74, R34 ;  /* 0x0000004a83877227 */ /* 0x000fe200078e0022 */
[----:B------:R-:W-:-:S03]  /*b9e0*/  IADD3 R34, P1, PT, R67, R68, RZ ;  /* 0x0000004443227210 */ /* 0x000fc60007f3e0ff */
[----:B------:R-:W-:Y:S01]  /*b9f0*/  IMAD.X R67, RZ, RZ, RZ, P0 ;  /* 0x000000ffff437224 */ /* 0x000fe200000e06ff */
[----:B------:R-:W-:Y:S01]  /*ba00*/  IADD3 R135, PT, PT, R42, R135, RZ ;  /* 0x000000872a877210 */ /* 0x000fe20007ffe0ff */
[----:B------:R-:W-:Y:S01]  /*ba10*/  IMAD.IADD R137, R46, 0x1, R37 ;  /* 0x000000012e897824 */ /* 0x000fe200078e0225 */
[----:B------:R-:W-:Y:S01]  /*ba20*/  IADD3.X R37, PT, PT, RZ, RZ, RZ, P2, !PT ;  /* 0x000000ffff257210 */ /* 0x000fe200017fe4ff */
[----:B------:R-:W-:Y:S01]  /*ba30*/  IMAD.IADD R71, R113, 0x1, R71 ;  /* 0x0000000171477824 */ /* 0x000fe200078e0247 */
[----:B------:R-:W-:Y:S01]  /*ba40*/  IADD3 R68, P2, PT, R69, R70, RZ ;  /* 0x0000004645447210 */ /* 0x000fe20007f5e0ff */
[----:B------:R-:W-:Y:S02]  /*ba50*/  IMAD.IADD R39, R49, 0x1, R39 ;  /* 0x0000000131277824 */ /* 0x000fe400078e0227 */
[----:B------:R-:W-:Y:S01]  /*ba60*/  IMAD.WIDE.U32 R66, R33, R60, R66 ;  /* 0x0000003c21427225 */ /* 0x000fe200078e0042 */
[----:B------:R-:W-:Y:S02]  /*ba70*/  IADD3 R70, P0, PT, R71, R120, RZ ;  /* 0x0000007847467210 */ /* 0x000fe40007f1e0ff */
[----:B------:R-:W-:Y:S01]  /*ba80*/  IADD3.X R69, PT, PT, RZ, RZ, RZ, P2, !PT ;  /* 0x000000ffff457210 */ /* 0x000fe200017fe4ff */
[----:B------:R-:W-:Y:S01]  /*ba90*/  IMAD.X R35, RZ, RZ, RZ, P1 ;  /* 0x000000ffff237224 */ /* 0x000fe200008e06ff */
[----:B------:R-:W-:Y:S01]  /*baa0*/  IADD3 R71, PT, PT, R127, R67, RZ ;  /* 0x000000437f477210 */ /* 0x000fe20007ffe0ff */
[----:B------:R-:W-:Y:S01]  /*bab0*/  IMAD.WIDE.U32 R36, R73, R77, R36 ;  /* 0x0000004d49247225 */ /* 0x000fe200078e0024 */
[----:B------:R-:W-:-:S03]  /*bac0*/  IADD3 R120, P1, PT, R39, R66, RZ ;  /* 0x0000004227787210 */ /* 0x000fc60007f3e0ff */
[----:B------:R-:W-:-:S04]  /*bad0*/  IMAD.WIDE.U32 R66, R30, R62, R34 ;  /* 0x0000003e1e427225 */ /* 0x000fc800078e0022 */
[----:B------:R-:W-:Y:S01]  /*bae0*/  IMAD.X R39, RZ, RZ, RZ, P3 ;  /* 0x000000ffff277224 */ /* 0x000fe200018e06ff */
[----:B------:R-:W-:Y:S01]  /*baf0*/  IADD3 R34, P3, PT, R139, R36, RZ ;  /* 0x000000248b227210 */ /* 0x000fe20007f7e0ff */
[----:B------:R-:W-:Y:S01]  /*bb00*/  IMAD.WIDE.U32 R68, R31, R64, R68 ;  /* 0x000000401f447225 */ /* 0x000fe200078e0044 */
[----:B------:R-:W-:Y:S02]  /*bb10*/  IADD3 R36, P4, PT, R71, R66, RZ ;  /* 0x0000004247247210 */ /* 0x000fe40007f9e0ff */
[----:B------:R-:W-:Y:S01]  /*bb20*/  IADD3.X R71, PT, PT, RZ, RZ, RZ, P0, !PT ;  /* 0x000000ffff477210 */ /* 0x000fe200007fe4ff */
[----:B------:R-:W-:-:S04]  /*bb30*/  IMAD.WIDE.U32 R38, R129, R80, R38 ;  /* 0x0000005081267225 */ /* 0x000fc800078e0026 */
[----:B------:R-:W-:Y:S01]  /*bb40*/  IMAD.IADD R67, R121, 0x1, R67 ;  /* 0x0000000179437824 */ /* 0x000fe200078e0243 */
[----:B------:R-:W-:Y:S01]  /*bb50*/  IADD3 R38, P2, PT, R137, R38, RZ ;  /* 0x0000002689267210 */ /* 0x000fe20007f5e0ff */
[----:B------:R-:W-:Y:S02]  /*bb60*/  IMAD.X R35, RZ, RZ, RZ, P3 ;  /* 0x000000ffff237224 */ /* 0x000fe400018e06ff */
[----:B------:R-:W-:Y:S01]  /*bb70*/  IMAD.IADD R39, R48, 0x1, R39 ;  /* 0x0000000130277824 */ /* 0x000fe200078e0227 */
[----:B------:R-:W-:Y:S01]  /*bb80*/  IADD3 R68, P3, PT, R67, R68, RZ ;  /* 0x0000004443447210 */ /* 0x000fe20007f7e0ff */
[----:B------:R-:W-:Y:S02]  /*bb90*/  IMAD.IADD R69, R117, 0x1, R69 ;  /* 0x0000000175457824 */ /* 0x000fe400078e0245 */
[----:B------:R-:W-:Y:S01]  /*bba0*/  IMAD.WIDE.U32 R70, R58, R28, R70 ;  /* 0x0000001c3a467225 */ /* 0x000fe200078e0046 */
[----:B------:R-:W-:-:S03]  /*bbb0*/  IADD3 R66, P5, PT, R39, R120, RZ ;  /* 0x0000007827427210 */ /* 0x000fc60007fbe0ff */
[----:B------:R-:W-:-:S04]  /*bbc0*/  IMAD.WIDE.U32 R34, R119, R76, R34 ;  /* 0x0000004c77227225 */ /* 0x000fc800078e0022 */
[----:B------:R-:W-:Y:S01]  /*bbd0*/  IMAD.IADD R127, R45, 0x1, R37 ;  /* 0x000000012d7f7824 */ /* 0x000fe200078e0225 */
[----:B------:R-:W-:Y:S01]  /*bbe0*/  IADD3 R133, PT, PT, R44, R35, RZ ;  /* 0x000000232c857210 */ /* 0x000fe20007ffe0ff */
[----:B------:R-:W-:Y:S01]  /*bbf0*/  IMAD.X R37, RZ, RZ, RZ, P4 ;  /* 0x000000ffff257224 */ /* 0x000fe200020e06ff */
[----:B------:R-:W-:Y:S01]  /*bc00*/  IADD3 R70, P4, PT, R69, R70, RZ ;  /* 0x0000004645467210 */ /* 0x000fe20007f9e0ff */
[----:B------:R-:W-:Y:S01]  /*bc10*/  IMAD.X R39, RZ, RZ, RZ, P2 ;  /* 0x000000ffff277224 */ /* 0x000fe200010e06ff */
[----:B------:R-:W-:Y:S01]  /*bc20*/  IADD3.X R69, PT, PT, RZ, RZ, RZ, P3, !PT ;  /* 0x000000ffff457210 */ /* 0x000fe20001ffe4ff */
[----:B------:R-:W-:Y:S01]  /*bc30*/  IMAD.WIDE.U32 R36, R33, R61, R36 ;  /* 0x0000003d21247225 */ /* 0x000fe200078e0024 */
[----:B------:R-:W-:-:S03]  /*bc40*/  IADD3 R34, P0, PT, R135, R34, RZ ;  /* 0x0000002287227210 */ /* 0x000fc60007f1e0ff */
[----:B------:R-:W-:Y:S02]  /*bc50*/  IMAD.X R35, RZ, RZ, RZ, P1 ;  /* 0x000000ffff237224 */ /* 0x000fe400008e06ff */
[----:B------:R-:W-:Y:S02]  /*bc60*/  IMAD.X R67, RZ, RZ, RZ, P5 ;  /* 0x000000ffff437224 */ /* 0x000fe400028e06ff */
[----:B------:R-:W-:Y:S01]  /*bc70*/  IMAD.WIDE.U32 R38, R125, R79, R38 ;  /* 0x0000004f7d267225 */ /* 0x000fe200078e0026 */
[----:B------:R-:W-:-:S03]  /*bc80*/  IADD3 R120, P3, PT, R35, R36, RZ ;  /* 0x0000002423787210 */ /* 0x000fc60007f7e0ff */
[----:B------:R-:W-:Y:S01]  /*bc90*/  IMAD.IADD R137, R72, 0x1, R71 ;  /* 0x0000000148897824 */ /* 0x000fe200078e0247 */
[----:B------:R-:W-:Y:S01]  /*bca0*/  IADD3.X R71, PT, PT, RZ, RZ, RZ, P4, !PT ;  /* 0x000000ffff477210 */ /* 0x000fe200027fe4ff */
[----:B------:R-:W-:Y:S01]  /*bcb0*/  IMAD.WIDE.U32 R68, R30, R63, R68 ;  /* 0x0000003f1e447225 */ /* 0x000fe200078e0044 */
[----:B------:R-:W-:-:S03]  /*bcc0*/  IADD3 R36, P1, PT, R127, R38, RZ ;  /* 0x000000267f247210 */ /* 0x000fc60007f3e0ff */
[----:B------:R-:W-:Y:S01]  /*bcd0*/  IMAD.IADD R115, R115, 0x1, R37 ;  /* 0x0000000173737824 */ /* 0x000fe200078e0225 */
[----:B------:R-:W-:Y:S01]  /*bce0*/  IADD3.X R37, PT, PT, RZ, RZ, RZ, P1, !PT ;  /* 0x000000ffff257210 */ /* 0x000fe20000ffe4ff */
[----:B------:R-:W-:-:S03]  /*bcf0*/  IMAD.WIDE.U32 R66, R129, R81, R66 ;  /* 0x0000005181427225 */ /* 0x000fc600078e0042 */
[----:B------:R-:W-:Y:S01]  /*bd00*/  IADD3 R38, P4, PT, R115, R68, RZ ;  /* 0x0000004473267210 */ /* 0x000fe20007f9e0ff */
[----:B------:R-:W-:Y:S02]  /*bd10*/  IMAD.IADD R39, R47, 0x1, R39 ;  /* 0x000000012f277824 */ /* 0x000fe400078e0227 */
[----:B------:R-:W-:Y:S02]  /*bd20*/  IMAD.X R35, RZ, RZ, RZ, P0 ;  /* 0x000000ffff237224 */ /* 0x000fe400000e06ff */
[----:B------:R-:W-:Y:S01]  /*bd30*/  IMAD.IADD R69, R123, 0x1, R69 ;  /* 0x000000017b457824 */ /* 0x000fe200078e0245 */
[----:B------:R-:W-:Y:S01]  /*bd40*/  IADD3 R66, P5, PT, R39, R66, RZ ;  /* 0x0000004227427210 */ /* 0x000fe20007fbe0ff */
[----:B------:R-:W-:-:S04]  /*bd50*/  IMAD.WIDE.U32 R70, R31, R65, R70 ;  /* 0x000000411f467225 */ /* 0x000fc800078e0046 */
[----:B------:R-:W-:Y:S01]  /*bd60*/  IMAD.WIDE.U32 R34, R131, R75, R34 ;  /* 0x0000004b83227225 */ /* 0x000fe200078e0022 */
[----:B------:R-:W-:Y:S02]  /*bd70*/  IADD3 R68, P6, PT, R69, R70, RZ ;  /* 0x0000004645447210 */ /* 0x000fe40007fde0ff */
[----:B------:R-:W-:Y:S01]  /*bd80*/  IADD3 R70, PT, PT, R113, R71, RZ ;  /* 0x0000004771467210 */ /* 0x000fe20007ffe0ff */
[----:B------:R-:W-:Y:S01]  /*bd90*/  IMAD.IADD R135, R49, 0x1, R67 ;  /* 0x0000000131877824 */ /* 0x000fe200078e0243 */
[----:B------:R-:W-:Y:S01]  /*bda0*/  IADD3 R129, PT, PT, R43, R35, RZ ;  /* 0x000000232b817210 */ /* 0x000fe20007ffe0ff */
[----:B------:R-:W-:Y:S01]  /*bdb0*/  IMAD.WIDE.U32 R36, R73, R78, R36 ;  /* 0x0000004e49247225 */ /* 0x000fe200078e0024 */
[----:B------:R-:W-:Y:S02]  /*bdc0*/  IADD3 R70, P2, PT, R70, R137, RZ ;  /* 0x0000008946467210 */ /* 0x000fe40007f5e0ff */
[----:B------:R-:W-:Y:S01]  /*bdd0*/  IADD3.X R69, PT, PT, RZ, RZ, RZ, P6, !PT ;  /* 0x000000ffff457210 */ /* 0x000fe200037fe4ff */
[----:B------:R-:W-:Y:S01]  /*bde0*/  IMAD.X R39, RZ, RZ, RZ, P4 ;  /* 0x000000ffff277224 */ /* 0x000fe200020e06ff */
[----:B------:R-:W-:Y:S01]  /*bdf0*/  IADD3 R36, P0, PT, R133, R36, RZ ;  /* 0x0000002485247210 */ /* 0x000fe20007f1e0ff */
[----:B------:R-:W-:Y:S01]  /*be00*/  IMAD.X R67, RZ, RZ, RZ, P5 ;  /* 0x000000ffff437224 */ /* 0x000fe200028e06ff */
[----:B------:R-:W-:Y:S01]  /*be10*/  IADD3 R135, P1, PT, R135, R120, RZ ;  /* 0x0000007887877210 */ /* 0x000fe20007f3e0ff */
[----:B------:R-:W-:-:S02]  /*be20*/  IMAD R115, R34, R40, RZ ;  /* 0x0000002822737224 */ /* 0x000fc400078e02ff */
[----:B------:R-:W-:Y:S02]  /*be30*/  IMAD.MOV.U32 R35, RZ, RZ, RZ ;  /* 0x000000ffff237224 */ /* 0x000fe400078e00ff */
[----:B------:R-:W-:Y:S02]  /*be40*/  IMAD.IADD R37, R46, 0x1, R37 ;  /* 0x000000012e257824 */ /* 0x000fe400078e0225 */
[----:B------:R-:W-:-:S04]  /*be50*/  IMAD.WIDE.U32 R38, R33, R62, R38 ;  /* 0x0000003e21267225 */ /* 0x000fc800078e0026 */
[----:B------:R-:W-:-:S04]  /*be60*/  IMAD.WIDE.U32 R66, R125, R80, R66 ;  /* 0x000000507d427225 */ /* 0x000fc800078e0042 */
[----:B------:R-:W-:Y:S01]  /*be70*/  IMAD.HI.U32 R127, R115, R74, R34 ;  /* 0x0000004a737f7227 */ /* 0x000fe200078e0022 */
[----:B------:R-:W-:Y:S02]  /*be80*/  IADD3 R34, P4, PT, R37, R66, RZ ;  /* 0x0000004225227210 */ /* 0x000fe40007f9e0ff */
[----:B------:R-:W-:Y:S01]  /*be90*/  IADD3 R66, PT, PT, R48, R67, RZ ;  /* 0x0000004330427210 */ /* 0x000fe20007ffe0ff */
[----:B------:R-:W-:Y:S01]  /*bea0*/  IMAD.X R35, RZ, RZ, RZ, P3 ;  /* 0x000000ffff237224 */ /* 0x000fe200018e06ff */
[----:B------:R-:W-:Y:S01]  /*beb0*/  IADD3 R127, PT, PT, R42, R127, RZ ;  /* 0x0000007f2a7f7210 */ /* 0x000fe20007ffe0ff */
[----:B------:R-:W-:Y:S01]  /*bec0*/  IMAD.IADD R39, R121, 0x1, R39 ;  /* 0x0000000179277824 */ /* 0x000fe200078e0227 */
[----:B------:R-:W-:Y:S01]  /*bed0*/  IADD3.X R121, PT, PT, RZ, RZ, RZ, P1, !PT ;  /* 0x000000ffff797210 */ /* 0x000fe20000ffe4ff */
[----:B------:R-:W-:Y:S01]  /*bee0*/  IMAD.WIDE.U32 R68, R30, R64, R68 ;  /* 0x000000401e447225 */ /* 0x000fe200078e0044 */
[----:B------:R-:W-:Y:S02]  /*bef0*/  IADD3 R120, P3, PT, R35, R38, RZ ;  /* 0x0000002623787210 */ /* 0x000fe40007f7e0ff */
[----:B------:R-:W-:Y:S01]  /*bf00*/  IADD3 R66, P1, PT, R66, R135, RZ ;  /* 0x0000008742427210 */ /* 0x000fe20007f3e0ff */
[----:B------:R-:W-:Y:S01]  /*bf10*/  IMAD.X R71, RZ, RZ, RZ, P2 ;  /* 0x000000ffff477224 */ /* 0x000fe200010e06ff */
[----:B------:R-:W-:Y:S01]  /*bf20*/  IADD3 R38, P2, PT, R39, R68, RZ ;  /* 0x0000004427267210 */ /* 0x000fe20007f5e0ff */
[----:B------:R-:W-:Y:S01]  /*bf30*/  IMAD.X R37, RZ, RZ, RZ, P0 ;  /* 0x000000ffff257224 */ /* 0x000fe200000e06ff */
[----:B------:R-:W-:Y:S01]  /*bf40*/  IADD3.X R67, PT, PT, RZ, RZ, RZ, P1, !PT ;  /* 0x000000ffff437210 */ /* 0x000fe20000ffe4ff */
[----:B------:R-:W-:Y:S01]  /*bf50*/  IMAD.IADD R69, R117, 0x1, R69 ;  /* 0x0000000175457824 */ /* 0x000fe200078e0245 */
[----:B------:R-:W-:Y:S01]  /*bf60*/  IADD3.X R39, PT, PT, RZ, RZ, RZ, P2, !PT ;  /* 0x000000ffff277210 */ /* 0x000fe200017fe4ff */
[----:B------:R-:W-:Y:S01]  /*bf70*/  IMAD.WIDE.U32 R70, R58, R31, R70 ;  /* 0x0000001f3a467225 */ /* 0x000fe200078e0046 */
[----:B------:R-:W-:-:S03]  /*bf80*/  IADD3 R121, P0, PT, R121, R120, RZ ;  /* 0x0000007879797210 */ /* 0x000fc60007f1e0ff */
[----:B------:R-:W-:Y:S01]  /*bf90*/  IMAD.WIDE.U32 R36, R119, R77, R36 ;  /* 0x0000004d77247225 */ /* 0x000fe200078e0024 */
[----:B------:R-:W-:Y:S02]  /*bfa0*/  IADD3 R68, P5, PT, R69, R70, RZ ;  /* 0x0000004645447210 */ /* 0x000fe40007fbe0ff */
[----:B------:R-:W-:Y:S01]  /*bfb0*/  IADD3.X R120, PT, PT, RZ, RZ, RZ, P0, !PT ;  /* 0x000000ffff787210 */ /* 0x000fe200007fe4ff */
[----:B------:R-:W-:Y:S01]  /*bfc0*/  IMAD.X R35, RZ, RZ, RZ, P4 ;  /* 0x000000ffff237224 */ /* 0x000fe200020e06ff */
[----:B------:R-:W-:Y:S01]  /*bfd0*/  IADD3 R36, P1, PT, R129, R36, RZ ;  /* 0x0000002481247210 */ /* 0x000fe20007f3e0ff */
[----:B------:R-:W-:Y:S02]  /*bfe0*/  IMAD.IADD R37, R45, 0x1, R37 ;  /* 0x000000012d257824 */ /* 0x000fe400078e0225 */
[----:B------:R-:W-:-:S04]  /*bff0*/  IMAD.WIDE.U32 R34, R73, R79, R34 ;  /* 0x0000004f49227225 */ /* 0x000fc800078e0022 */
[----:B------:R-:W-:Y:S01]  /*c000*/  IMAD.IADD R133, R72, 0x1, R71 ;  /* 0x0000000148857824 */ /* 0x000fe200078e0247 */
[----:B------:R-:W-:Y:S01]  /*c010*/  IADD3 R35, PT, PT, R47, R35, RZ ;  /* 0x000000232f237210 */ /* 0x000fe20007ffe0ff */
[----:B------:R-:W-:-:S04]  /*c020*/  IMAD.WIDE.U32 R38, R33, R63, R38 ;  /* 0x0000003f21267225 */ /* 0x000fc800078e0026 */
[----:B------:R-:W-:Y:S01]  /*c030*/  IMAD.X R71, RZ, RZ, RZ, P3 ;  /* 0x000000ffff477224 */ /* 0x000fe200018e06ff */
[----:B------:R-:W-:Y:S01]  /*c040*/  IADD3 R34, P3, PT, R37, R34, RZ ;  /* 0x0000002225227210 */ /* 0x000fe20007f7e0ff */
[----:B------:R-:W-:Y:S02]  /*c050*/  IMAD.X R69, RZ, RZ, RZ, P5 ;  /* 0x000000ffff457224 */ /* 0x000fe400028e06ff */
[----:B------:R-:W-:-:S04]  /*c060*/  IMAD.WIDE.U32 R66, R125, R81, R66 ;  /* 0x000000517d427225 */ /* 0x000fc800078e0042 */
[----:B------:R-:W-:Y:S01]  /*c070*/  IMAD.IADD R123, R123, 0x1, R39 ;  /* 0x000000017b7b7824 */ /* 0x000fe200078e0227 */
[----:B------:R-:W-:Y:S01]  /*c080*/  IADD3 R39, P2, PT, R71, R38, RZ ;  /* 0x0000002647277210 */ /* 0x000fe20007f5e0ff */
[----:B------:R-:W-:Y:S01]  /*c090*/  IMAD.WIDE.U32 R68, R30, R65, R68 ;  /* 0x000000411e447225 */ /* 0x000fe200078e0044 */
[----:B------:R-:W-:-:S03]  /*c0a0*/  IADD3 R38, P6, PT, R35, R66, RZ ;  /* 0x0000004223267210 */ /* 0x000fc60007fde0ff */
[----:B------:R-:W-:Y:S01]  /*c0b0*/  IMAD.X R37, RZ, RZ, RZ, P1 ;  /* 0x000000ffff257224 */ /* 0x000fe200008e06ff */
[----:B------:R-:W-:Y:S01]  /*c0c0*/  IADD3 R66, P5, PT, R123, R68, RZ ;  /* 0x000000447b427210 */ /* 0x000fe20007fbe0ff */
[----:B------:R-:W-:Y:S01]  /*c0d0*/  IMAD.X R35, RZ, RZ, RZ, P3 ;  /* 0x000000ffff237224 */ /* 0x000fe200018e06ff */
[----:B------:R-:W-:Y:S01]  /*c0e0*/  IADD3 R120, P1, PT, R120, R39, RZ ;  /* 0x0000002778787210 */ /* 0x000fe20007f3e0ff */
[----:B------:R-:W-:-:S04]  /*c0f0*/  IMAD.WIDE.U32 R36, R131, R76, R36 ;  /* 0x0000004c83247225 */ /* 0x000fc800078e0024 */
[----:B------:R-:W-:Y:S01]  /*c100*/  IMAD.IADD R70, R49, 0x1, R67 ;  /* 0x0000000131467824 */ /* 0x000fe200078e0243 */
[----:B------:R-:W-:Y:S01]  /*c110*/  IADD3 R36, P3, PT, R127, R36, RZ ;  /* 0x000000247f247210 */ /* 0x000fe20007f7e0ff */
[----:B------:R-:W-:Y:S02]  /*c120*/  IMAD.X R39, RZ, RZ, RZ, P6 ;  /* 0x000000ffff277224 */ /* 0x000fe400030e06ff */
[----:B------:R-:W-:Y:S01]  /*c130*/  IMAD.WIDE.U32 R34, R119, R78, R34 ;  /* 0x0000004e77227225 */ /* 0x000fe200078e0022 */
[----:B------:R-:W-:-:S03]  /*c140*/  IADD3 R70, P4, PT, R70, R121, RZ ;  /* 0x0000007946467210 */ /* 0x000fc60007f9e0ff */
[----:B------:R-:W-:Y:S01]  /*c150*/  IMAD.IADD R37, R44, 0x1, R37 ;  /* 0x000000012c257824 */ /* 0x000fe200078e0225 */
[----:B------:R-:W-:Y:S01]  /*c160*/  IADD3 R35, PT, PT, R46, R35, RZ ;  /* 0x000000232e237210 */ /* 0x000fe20007ffe0ff */
[----:B------:R-:W-:Y:S01]  /*c170*/  IMAD.X R67, RZ, RZ, RZ, P5 ;  /* 0x000000ffff437224 */ /* 0x000fe200028e06ff */
[----:B------:R-:W-:Y:S01]  /*c180*/  IADD3.X R121, PT, PT, RZ, RZ, RZ, P4, !PT ;  /* 0x000000ffff797210 */ /* 0x000fe200027fe4ff */
[----:B------:R-:W-:Y:S01]  /*c190*/  IMAD.WIDE.U32 R38, R73, R80, R38 ;  /* 0x0000005049267225 */ /* 0x000fe200078e0026 */
[----:B------:R-:W-:Y:S02]  /*c1a0*/  IADD3 R34, P5, PT, R37, R34, RZ ;  /* 0x0000002225227210 */ /* 0x000fe40007fbe0ff */
[----:B------:R-:W-:Y:S01]  /*c1b0*/  IADD3 R121, P4, PT, R121, R120, RZ ;  /* 0x0000007879797210 */ /* 0x000fe20007f9e0ff */
[----:B------:R-:W-:Y:S01]  /*c1c0*/  IMAD.X R71, RZ, RZ, RZ, P2 ;  /* 0x000000ffff477224 */ /* 0x000fe200010e06ff */
[----:B------:R-:W-:Y:S01]  /*c1d0*/  IADD3 R38, P2, PT, R35, R38, RZ ;  /* 0x0000002623267210 */ /* 0x000fe20007f5e0ff */
[----:B------:R-:W-:Y:S01]  /*c1e0*/  IMAD.WIDE.U32 R66, R33, R64, R66 ;  /* 0x0000004021427225 */ /* 0x000fe200078e0042 */
[----:B------:R-:W-:-:S03]  /*c1f0*/  IADD3.X R35, PT, PT, RZ, RZ, RZ, P5, !PT ;  /* 0x000000ffff237210 */ /* 0x000fc60002ffe4ff */
[----:B------:R-:W-:Y:S02]  /*c200*/  IMAD.X R37, RZ, RZ, RZ, P3 ;  /* 0x000000ffff257224 */ /* 0x000fe400018e06ff */
[----:B------:R-:W-:Y:S02]  /*c210*/  IMAD.IADD R39, R48, 0x1, R39 ;  /* 0x0000000130277824 */ /* 0x000fe400078e0227 */
[----:B------:R-:W-:Y:S01]  /*c220*/  IMAD.IADD R68, R113, 0x1, R69 ;  /* 0x0000000171447824 */ /* 0x000fe200078e0245 */
[----:B------:R-:W-:Y:S01]  /*c230*/  IADD3.X R69, PT, PT, RZ, RZ, RZ, P1, !PT ;  /* 0x000000ffff457210 */ /* 0x000fe20000ffe4ff */
[----:B------:R-:W-:Y:S01]  /*c240*/  IMAD.WIDE.U32 R36, R115, R75, R36 ;  /* 0x0000004b73247225 */ /* 0x000fe200078e0024 */
[----:B------:R-:W-:Y:S02]  /*c250*/  IADD3 R120, P1, PT, R71, R66, RZ ;  /* 0x0000004247787210 */ /* 0x000fe40007f3e0ff */
[----:B------:R-:W-:Y:S01]  /*c260*/  IADD3 R66, P3, PT, R39, R70, RZ ;  /* 0x0000004627427210 */ /* 0x000fe20007f7e0ff */
[----:B------:R-:W-:Y:S01]  /*c270*/  IMAD.X R39, RZ, RZ, RZ, P2 ;  /* 0x000000ffff277224 */ /* 0x000fe200010e06ff */
[----:B------:R-:W-:Y:S01]  /*c280*/  IADD3 R37, PT, PT, R43, R37, RZ ;  /* 0x000000252b257210 */ /* 0x000fe20007ffe0ff */
[----:B------:R-:W-:Y:S01]  /*c290*/  IMAD.WIDE.U32 R34, R131, R77, R34 ;  /* 0x0000004d83227225 */ /* 0x000fe200078e0022 */
[----:B------:R-:W-:-:S02]  /*c2a0*/  IADD3 R70, P5, PT, R69, R120, RZ ;  /* 0x0000007845467210 */ /* 0x000fc40007fbe0ff */
[----:B------:R-:W-:Y:S01]  /*c2b0*/  IADD3 R68, P0, PT, R68, R133, RZ ;  /* 0x0000008544447210 */ /* 0x000fe20007f1e0ff */
[----:B------:R-:W-:Y:S02]  /*c2c0*/  IMAD.IADD R117, R117, 0x1, R67 ;  /* 0x0000000175757824 */ /* 0x000fe400078e0243 */
[----:B------:R-:W-:Y:S01]  /*c2d0*/  IMAD.X R67, RZ, RZ, RZ, P3 ;  /* 0x000000ffff437224 */ /* 0x000fe200018e06ff */
[----:B------:R-:W-:Y:S01]  /*c2e0*/  IADD3 R34, P3, PT, R37, R34, RZ ;  /* 0x0000002225227210 */ /* 0x000fe20007f7e0ff */
[----:B------:R-:W-:-:S04]  /*c2f0*/  IMAD.WIDE.U32 R38, R119, R79, R38 ;  /* 0x0000004f77267225 */ /* 0x000fc800078e0026 */
[----:B------:R-:W-:Y:S01]  /*c300*/  IMAD.IADD R35, R45, 0x1, R35 ;  /* 0x000000012d237824 */ /* 0x000fe200078e0223 */
[----:B------:R-:W-:Y:S01]  /*c310*/  IADD3 R39, PT, PT, R47, R39, RZ ;  /* 0x000000272f277210 */ /* 0x000fe20007ffe0ff */
[----:B------:R-:W-:-:S03]  /*c320*/  IMAD.WIDE.U32 R66, R73, R81, R66 ;  /* 0x0000005149427225 */ /* 0x000fc600078e0042 */
[----:B------:R-:W-:Y:S01]  /*c330*/  IADD3 R38, P2, PT, R35, R38, RZ ;  /* 0x0000002623267210 */ /* 0x000fe20007f5e0ff */
[----:B------:R-:W-:Y:S01]  /*c340*/  IMAD R71, R36, R40, RZ ;  /* 0x0000002824477224 */ /* 0x000fe200078e02ff */
[----:B------:R-:W-:Y:S01]  /*c350*/  IADD3 R120, PT, PT, R49, R67, RZ ;  /* 0x0000004331787210 */ /* 0x000fe20007ffe0ff */
[----:B------:R-:W-:Y:S02]  /*c360*/  IMAD.MOV.U32 R37, RZ, RZ, RZ ;  /* 0x000000ffff257224 */ /* 0x000fe400078e00ff */
[----:B------:R-:W-:Y:S01]  /*c370*/  IMAD.X R35, RZ, RZ, RZ, P3 ;  /* 0x000000ffff237224 */ /* 0x000fe200018e06ff */
[----:B------:R-:W-:Y:S01]  /*c380*/  IADD3 R66, P3, PT, R39, R66, RZ ;  /* 0x0000004227427210 */ /* 0x000fe20007f7e0ff */
[----:B------:R-:W-:-:S03]  /*c390*/  IMAD.HI.U32 R37, R71, R74, R36 ;  /* 0x0000004a47257227 */ /* 0x000fc600078e0024 */
[----:B------:R-:W-:Y:S01]  /*c3a0*/  IADD3.X R67, PT, PT, RZ, RZ, RZ, P3, !PT ;  /* 0x000000ffff437210 */ /* 0x000fe20001ffe4ff */
[----:B------:R-:W-:Y:S01]  /*c3b0*/  IMAD.X R39, RZ, RZ, RZ, P2 ;  /* 0x000000ffff277224 */ /* 0x000fe200010e06ff */
[----:B------:R-:W-:Y:S01]  /*c3c0*/  IADD3 R120, P2, PT, R120, R121, RZ ;  /* 0x0000007978787210 */ /* 0x000fe20007f5e0ff */
[----:B------:R-:W-:-:S04]  /*c3d0*/  IMAD.WIDE.U32 R34, R115, R76, R34 ;  /* 0x0000004c73227225 */ /* 0x000fc800078e0022 */
[----:B------:R-:W-:Y:S02]  /*c3e0*/  IMAD.X R69, RZ, RZ, RZ, P4 ;  /* 0x000000ffff457224 */ /* 0x000fe400020e06ff */
[----:B------:R-:W-:Y:S02]  /*c3f0*/  IMAD.IADD R123, R42, 0x1, R37 ;  /* 0x000000012a7b7824 */ /* 0x000fe400078e0225 */
[----:B------:R-:W-:Y:S01]  /*c400*/  IMAD.WIDE.U32 R38, R131, R78, R38 ;  /* 0x0000004e83267225 */ /* 0x000fe200078e0026 */
[----:B------:R-:W-:Y:S02]  /*c410*/  IADD3 R69, P4, PT, R69, R70, RZ ;  /* 0x0000004645457210 */ /* 0x000fe40007f9e0ff */
[----:B------:R-:W-:Y:S01]  /*c420*/  IADD3 R122, P6, PT, R123, R34, RZ ;  /* 0x000000227b7a7210 */ /* 0x000fe20007fde0ff */
[----:B------:R-:W-:Y:S02]  /*c430*/  IMAD.IADD R35, R44, 0x1, R35 ;  /* 0x000000012c237824 */ /* 0x000fe400078e0223 */
[----:B------:R-:W-:Y:S01]  /*c440*/  IMAD.X R70, RZ, RZ, RZ, P2 ;  /* 0x000000ffff467224 */ /* 0x000fe200010e06ff */
[----:B------:R-:W-:Y:S01]  /*c450*/  IADD3.X R123, PT, PT, RZ, RZ, RZ, P6, !PT ;  /* 0x000000ffff7b7210 */ /* 0x000fe200037fe4ff */
[----:B------:R-:W-:Y:S01]  /*c460*/  IMAD.WIDE.U32 R66, R119, R80, R66 ;  /* 0x0000005077427225 */ /* 0x000fe200078e0042 */
[----:B------:R-:W-:-:S02]  /*c470*/  IADD3 R36, P2, PT, R35, R38, RZ ;  /* 0x0000002623247210 */ /* 0x000fc40007f5e0ff */
[----:B------:R-:W-:Y:S01]  /*c480*/  IADD3 R35, PT, PT, R46, R39, RZ ;  /* 0x000000272e237210 */ /* 0x000fe20007ffe0ff */
[----:B------:R-:W-:Y:S01]  /*c490*/  IMAD.IADD R67, R48, 0x1, R67 ;  /* 0x0000000130437824 */ /* 0x000fe200078e0243 */
[----:B------:R-:W-:Y:S01]  /*c4a0*/  IADD3 R70, P3, PT, R70, R69, RZ ;  /* 0x0000004546467210 */ /* 0x000fe20007f7e0ff */
[----:B------:R-:W-:Y:S01]  /*c4b0*/  IMAD.X R69, RZ, RZ, RZ, P0 ;  /* 0x000000ffff457224 */ /* 0x000fe200000e06ff */
[----:B------:R-:W-:Y:S01]  /*c4c0*/  IADD3 R34, P0, PT, R35, R66, RZ ;  /* 0x0000004223227210 */ /* 0x000fe20007f1e0ff */
[----:B------:R-:W-:Y:S01]  /*c4d0*/  IMAD.X R37, RZ, RZ, RZ, P2 ;  /* 0x000000ffff257224 */ /* 0x000fe200010e06ff */
[----:B------:R-:W-:Y:S01]  /*c4e0*/  IADD3 R66, P2, PT, R67, R120, RZ ;  /* 0x0000007843427210 */ /* 0x000fe20007f5e0ff */
[----:B------:R-:W-:-:S03]  /*c4f0*/  IMAD.WIDE.U32 R68, R58, R30, R68 ;  /* 0x0000001e3a447225 */ /* 0x000fc600078e0044 */
[----:B------:R-:W-:Y:S01]  /*c500*/  IADD3.X R67, PT, PT, RZ, RZ, RZ, P2, !PT ;  /* 0x000000ffff437210 */ /* 0x000fe200017fe4ff */
[----:B------:R-:W-:-:S04]  /*c510*/  IMAD.WIDE.U32 R122, R71, R75, R122 ;  /* 0x0000004b477a7225 */ /* 0x000fc800078e007a */
[----:B------:R-:W-:Y:S01]  /*c520*/  IMAD.X R35, RZ, RZ, RZ, P0 ;  /* 0x000000ffff237224 */ /* 0x000fe200000e06ff */
[----:B------:R-:W-:Y:S01]  /*c530*/  IADD3 R38, P0, PT, R117, R68, RZ ;  /* 0x0000004475267210 */ /* 0x000fe20007f1e0ff */
[----:B------:R-:W-:-:S04]  /*c540*/  IMAD.WIDE.U32 R36, R115, R77, R36 ;  /* 0x0000004d73247225 */ /* 0x000fc800078e0024 */
[----:B------:R-:W-:Y:S02]  /*c550*/  IMAD.IADD R73, R43, 0x1, R123 ;  /* 0x000000012b497824 */ /* 0x000fe400078e027b */
[----:B------:R-:W-:-:S03]  /*c560*/  IMAD.WIDE.U32 R34, R131, R79, R34 ;  /* 0x0000004f83227225 */ /* 0x000fc600078e0022 */
        /* <DEDUP_REMOVED lines=11> */
[----:B------:R-:W-:Y:S01]  /*c620*/  IMAD.X R37, RZ, RZ, RZ, P6 ;  /* 0x000000ffff257224 */ /* 0x000fe200030e06ff */
[----:B------:R-:W-:Y:S01]  /*c630*/  IADD3 R38, P1, PT, R67, R38, RZ ;  /* 0x0000002643267210 */ /* 0x000fe20007f3e0ff */
[----:B------:R-:W-:Y:S01]  /*c640*/  IMAD.X R35, RZ, RZ, RZ, P2 ;  /* 0x000000ffff237224 */ /* 0x000fe200010e06ff */
[----:B------:R-:W-:Y:S01]  /*c650*/  IADD3 R117, P2, PT, R117, R70, RZ ;  /* 0x0000004675757210 */ /* 0x000fe20007f5e0ff */
[----:B------:R-:W-:-:S04]  /*c660*/  IMAD.WIDE.U32 R36, R71, R76, R36 ;  /* 0x0000004c47247225 */ /* 0x000fc800078e0024 */
        /* <DEDUP_REMOVED lines=10> */
[----:B------:R-:W-:Y:S01]  /*c710*/  IADD3.X R35, PT, PT, RZ, RZ, RZ, P5, !PT ;  /* 0x000000ffff237210 */ /* 0x000fe20002ffe4ff */
[----:B------:R-:W-:Y:S01]  /*c720*/  IMAD.IADD R120, R72, 0x1, R69 ;  /* 0x0000000148787824 */ /* 0x000fe200078e0245 */
[----:B------:R-:W-:Y:S01]  /*c730*/  IADD3 R68, P4, PT, R68, R117, RZ ;  /* 0x0000007544447210 */ /* 0x000fe20007f9e0ff */
[----:B------:R-:W-:Y:S01]  /*c740*/  IMAD.X R67, RZ, RZ, RZ, P6 ;  /* 0x000000ffff437224 */ /* 0x000fe200030e06ff */
[----:B------:R-:W-:Y:S01]  /*c750*/  IADD3 R117, P5, PT, R38, R119, RZ ;  /* 0x0000007726757210 */ /* 0x000fe20007fbe0ff */
[----:B------:R-:W-:Y:S01]  /*c760*/  IMAD.WIDE.U32 R34, R71, R77, R34 ;  /* 0x0000004d47227225 */ /* 0x000fe200078e0022 */
[----:B------:R-:W-:-:S03]  /*c770*/  IADD3.X R69, PT, PT, RZ, RZ, RZ, P4, !PT ;  /* 0x000000ffff457210 */ /* 0x000fc600027fe4ff */
[----:B------:R-:W-:Y:S01]  /*c780*/  IMAD.WIDE.U32 R66, R115, R79, R66 ;  /* 0x0000004f73427225 */ /* 0x000fe200078e0042 */
[----:B------:R-:W-:-:S03]  /*c790*/  MOV R133, R34 ;  /* 0x0000002200857202 */ /* 0x000fc60000000f00 */
[----:B------:R-:W-:Y:S01]  /*c7a0*/  IMAD.IADD R73, R45, 0x1, R35 ;  /* 0x000000012d497824 */ /* 0x000fe200078e0223 */
[----:B------:R-:W-:Y:S01]  /*c7b0*/  IADD3 R67, PT, PT, R47, R67, RZ ;  /* 0x000000432f437210 */ /* 0x000fe20007ffe0ff */
[----:B------:R-:W-:-:S03]  /*c7c0*/  IMAD.WIDE.U32 R68, R131, R81, R68 ;  /* 0x0000005183447225 */ /* 0x000fc600078e0044 */
[----:B------:R-:W-:Y:S01]  /*c7d0*/  IADD3 R66, P6, PT, R73, R66, RZ ;  /* 0x0000004249427210 */ /* 0x000fe20007fde0ff */
[----:B------:R-:W-:Y:S01]  /*c7e0*/  IMAD.X R70, RZ, RZ, RZ, P3 ;  /* 0x000000ffff467224 */ /* 0x000fe200018e06ff */
[----:B------:R-:W-:Y:S01]  /*c7f0*/  IADD3 R38, P4, PT, R67, R68, RZ ;  /* 0x0000004443267210 */ /* 0x000fe20007f9e0ff */
[----:B------:R-:W-:Y:S01]  /*c800*/  IMAD.IADD R39, R113, 0x1, R39 ;  /* 0x0000000171277824 */ /* 0x000fe200078e0227 */
[----:B------:R-:W-:Y:S01]  /*c810*/  IADD3.X R67, PT, PT, RZ, RZ, RZ, P6, !PT ;  /* 0x000000ffff437210 */ /* 0x000fe200037fe4ff */
[----:B------:R-:W-:Y:S01]  /*c820*/  IMAD.X R73, RZ, RZ, RZ, P2 ;  /* 0x000000ffff497224 */ /* 0x000fe200010e06ff */
[----:B------:R-:W-:Y:S01]  /*c830*/  IADD3 R70, P3, PT, R70, R117, RZ ;  /* 0x0000007546467210 */ /* 0x000fe20007f7e0ff */
[----:B------:R-:W-:Y:S01]  /*c840*/  IMAD.MOV.U32 R127, RZ, RZ, R122 ;  /* 0x000000ffff7f7224 */ /* 0x000fe200078e007a */
[----:B------:R-:W-:Y:S01]  /*c850*/  IADD3 R120, P2, PT, R39, R120, RZ ;  /* 0x0000007827787210 */ /* 0x000fe20007f5e0ff */
[----:B------:R-:W-:Y:S01]  /*c860*/  IMAD.X R39, RZ, RZ, RZ, P4 ;  /* 0x000000ffff277224 */ /* 0x000fe200020e06ff */
[----:B------:R-:W-:Y:S01]  /*c870*/  IADD3 R73, P4, PT, R73, R70, RZ ;  /* 0x0000004649497210 */ /* 0x000fe20007f9e0ff */
[----:B------:R-:W-:Y:S01]  /*c880*/  IMAD.IADD R70, R49, 0x1, R69 ;  /* 0x0000000131467824 */ /* 0x000fe200078e0245 */
[----:B------:R-:W-:Y:S01]  /*c890*/  IADD3.X R121, PT, PT, RZ, RZ, RZ, P2, !PT ;  /* 0x000000ffff797210 */ /* 0x000fe200017fe4ff */
[----:B------:R-:W-:-:S03]  /*c8a0*/  IMAD.WIDE.U32 R68, R71, R78, R66 ;  /* 0x0000004e47447225 */ /* 0x000fc600078e0042 */
[----:B------:R-:W-:Y:S01]  /*c8b0*/  IADD3 R70, P2, PT, R70, R73, RZ ;  /* 0x0000004946467210 */ /* 0x000fe20007f5e0ff */
[----:B------:R-:W-:Y:S01]  /*c8c0*/  IMAD.WIDE.U32 R38, R115, R80, R38 ;  /* 0x0000005073267225 */ /* 0x000fe200078e0026 */
[----:B------:R-:W-:-:S03]  /*c8d0*/  IADD3.X R73, PT, PT, RZ, RZ, RZ, P1, !PT ;  /* 0x000000ffff497210 */ /* 0x000fc60000ffe4ff */
[----:B------:R-:W-:Y:S02]  /*c8e0*/  IMAD.IADD R67, R46, 0x1, R69 ;  /* 0x000000012e437824 */ /* 0x000fe400078e0245 */
[----:B------:R-:W-:Y:S02]  /*c8f0*/  IMAD.IADD R39, R48, 0x1, R39 ;  /* 0x0000000130277824 */ /* 0x000fe400078e0227 */
        /* <DEDUP_REMOVED lines=8> */
[----:B------:R-:W-:Y:S01]  /*c980*/  IADD3 R70, P5, PT, R70, R39, RZ ;  /* 0x0000002746467210 */ /* 0x000fe20007fbe0ff */
[----:B------:R-:W-:Y:S01]  /*c990*/  IMAD.X R39, RZ, RZ, RZ, P1 ;  /* 0x000000ffff277224 */ /* 0x000fe200008e06ff */
[----:B------:R-:W-:Y:S01]  /*c9a0*/  IADD3.X R113, PT, PT, RZ, RZ, RZ, P0, !PT ;  /* 0x000000ffff717210 */ /* 0x000fe200007fe4ff */
[----:B------:R-:W-:Y:S01]  /*c9b0*/  IMAD.WIDE.U32 R66, R71, R79, R66 ;  /* 0x0000004f47427225 */ /* 0x000fe200078e0042 */
[----:B------:R-:W-:-:S03]  /*c9c0*/  IADD3 R73, P1, PT, R73, R70, RZ ;  /* 0x0000004649497210 */ /* 0x000fc60007f3e0ff */
[----:B------:R-:W-:Y:S02]  /*c9d0*/  IMAD.X R70, RZ, RZ, RZ, P3 ;  /* 0x000000ffff467224 */ /* 0x000fe400018e06ff */
[----:B------:R-:W-:Y:S01]  /*c9e0*/  IMAD.WIDE.U32 R124, R115, R81, R38 ;  /* 0x00000051737c7225 */ /* 0x000fe200078e0026 */
[----:B------:R-:W-:Y:S02]  /*c9f0*/  IADD3 R39, PT, PT, R47, R67, RZ ;  /* 0x000000432f277210 */ /* 0x000fe40007ffe0ff */
[----:B------:R-:W-:Y:S01]  /*ca00*/  IADD3 R70, P3, PT, R70, R73, RZ ;  /* 0x0000004946467210 */ /* 0x000fe20007f7e0ff */
[----:B------:R-:W-:Y:S01]  /*ca10*/  IMAD.X R73, RZ, RZ, RZ, P4 ;  /* 0x000000ffff497224 */ /* 0x000fe200020e06ff */
[----:B------:R-:W-:Y:S01]  /*ca20*/  IADD3 R38, P6, PT, R39, R124, RZ ;  /* 0x0000007c27267210 */ /* 0x000fe20007fde0ff */
[----:B------:R-:W-:Y:S01]  /*ca30*/  IMAD.MOV.U32 R128, RZ, RZ, R36 ;  /* 0x000000ffff807224 */ /* 0x000fe200078e0024 */
[----:B------:R-:W-:Y:S01]  /*ca40*/  IADD3.X R115, PT, PT, RZ, RZ, RZ, P1, !PT ;  /* 0x000000ffff737210 */ /* 0x000fe20000ffe4ff */
[----:B------:R-:W-:Y:S01]  /*ca50*/  IMAD.MOV.U32 R124, RZ, RZ, R68 ;  /* 0x000000ffff7c7224 */ /* 0x000fe200078e0044 */
[----:B------:R-:W-:Y:S01]  /*ca60*/  IADD3 R73, P4, PT, R73, R70, RZ ;  /* 0x0000004649497210 */ /* 0x000fe20007f9e0ff */
[----:B------:R-:W-:Y:S01]  /*ca70*/  IMAD.X R70, RZ, RZ, RZ, P2 ;  /* 0x000000ffff467224 */ /* 0x000fe200010e06ff */
[----:B------:R-:W-:-:S04]  /*ca80*/  IADD3.X R39, PT, PT, RZ, RZ, RZ, P6, !PT ;  /* 0x000000ffff277210 */ /* 0x000fc800037fe4ff */
[----:B------:R-:W-:Y:S01]  /*ca90*/  IADD3 R70, P6, PT, R70, R73, RZ ;  /* 0x0000004946467210 */ /* 0x000fe20007fde0ff */
[----:B------:R-:W-:Y:S02]  /*caa0*/  IMAD.IADD R73, R49, 0x1, R125 ;  /* 0x0000000131497824 */ /* 0x000fe400078e027d */
[----:B------:R-:W-:-:S03]  /*cab0*/  IMAD.WIDE.U32 R38, R71, R80, R38 ;  /* 0x0000005047267225 */ /* 0x000fc600078e0026 */
[----:B------:R-:W-:Y:S01]  /*cac0*/  IADD3 R73, P2, PT, R73, R70, RZ ;  /* 0x0000004649497210 */ /* 0x000fe20007f5e0ff */
[----:B------:R-:W-:Y:S01]  /*cad0*/  IMAD.IADD R72, R48, 0x1, R39 ;  /* 0x0000000130487824 */ /* 0x000fe200078e0227 */
[----:B------:R-:W-:Y:S01]  /*cae0*/  MOV R122, R38 ;  /* 0x00000026007a7202 */ /* 0x000fe20000000f00 */
[----:B------:R-:W-:Y:S02]  /*caf0*/  IMAD.X R70, RZ, RZ, RZ, P5 ;  /* 0x000000ffff467224 */ /* 0x000fe400028e06ff */
[----:B------:R-:W-:Y:S01]  /*cb00*/  IMAD.MOV.U32 R125, RZ, RZ, R66 ;  /* 0x000000ffff7d7224 */ /* 0x000fe200078e0042 */
[----:B------:R-:W-:Y:S02]  /*cb10*/  IADD3 R72, P0, PT, R72, R73, RZ ;  /* 0x0000004948487210 */ /* 0x000fe40007f1e0ff */
[----:B------:R-:W-:Y:S01]  /*cb20*/  IADD3 R70, PT, PT, R70, R120, R113 ;  /* 0x0000007846467210 */ /* 0x000fe20007ffe071 */
[----:B------:R-:W-:Y:S02]  /*cb30*/  IMAD.X R113, RZ, RZ, RZ, P3 ;  /* 0x000000ffff717224 */ /* 0x000fe400018e06ff */
[----:B------:R-:W-:-:S02]  /*cb40*/  IMAD.X R73, RZ, RZ, RZ, P0 ;  /* 0x000000ffff497224 */ /* 0x000fc400000e06ff */
[----:B------:R-:W-:Y:S01]  /*cb50*/  IMAD.X R120, RZ, RZ, RZ, P6 ;  /* 0x000000ffff787224 */ /* 0x000fe200030e06ff */
[----:B------:R-:W-:Y:S01]  /*cb60*/  IADD3 R113, PT, PT, R113, R70, R115 ;  /* 0x0000004671717210 */ /* 0x000fe20007ffe073 */
[----:B------:R-:W-:Y:S01]  /*cb70*/  IMAD.WIDE.U32 R70, R71, R81, R72 ;  /* 0x0000005147467225 */ /* 0x000fe200078e0048 */
[----:B------:R-:W-:-:S03]  /*cb80*/  IADD3.X R115, PT, PT, RZ, RZ, RZ, P4, !PT ;  /* 0x000000ffff737210 */ /* 0x000fc600027fe4ff */
[----:B------:R-:W-:Y:S01]  /*cb90*/  IMAD.X R72, RZ, RZ, RZ, P2 ;  /* 0x000000ffff487224 */ /* 0x000fe200010e06ff */
[----:B------:R-:W-:Y:S01]  /*cba0*/  IADD3 R113, PT, PT, R120, R113, R115 ;  /* 0x0000007178717210 */ /* 0x000fe20007ffe073 */
[----:B------:R-:W-:Y:S01]  /*cbb0*/  IMAD.MOV.U32 R121, RZ, RZ, R70 ;  /* 0x000000ffff797224 */ /* 0x000fe200078e0046 */
[----:B------:R-:W-:-:S04]  /*cbc0*/  IADD3 R120, PT, PT, R49, R71, RZ ;  /* 0x0000004731787210 */ /* 0x000fc80007ffe0ff */
        /* <DEDUP_REMOVED lines=28> */
.L_x_30:
        /* <DEDUP_REMOVED lines=23> */
.L_x_31:
[----:B------:R-:W-:Y:S02]  /*cf00*/  HFMA2 R37, -RZ, RZ, 0, 0 ;  /* 0x00000000ff257431 */ /* 0x000fe400000001ff */
[----:B------:R-:W-:Y:S01]  /*cf10*/  IMAD.WIDE.U32 R38, R127, R105, RZ ;  /* 0x000000697f267225 */ /* 0x000fe200078e00ff */
[----:B------:R-:W-:-:S03]  /*cf20*/  CS2R R72, SRZ ;  /* 0x0000000000487805 */ /* 0x000fc6000001ff00 */
[----:B------:R-:W-:Y:S02]  /*cf30*/  IMAD.MOV.U32 R137, RZ, RZ, RZ ;  /* 0x000000ffff897224 */ /* 0x000fe400078e00ff */
[----:B------:R-:W-:Y:S02]  /*cf40*/  IMAD.MOV.U32 R117, RZ, RZ, RZ ;  /* 0x000000ffff757224 */ /* 0x000fe400078e00ff */
[----:B------:R-:W-:Y:S02]  /*cf50*/  IMAD.IADD R36, R39, 0x1, R137 ;  /* 0x0000000127247824 */ /* 0x000fe400078e0289 */
[----:B------:R-:W-:Y:S02]  /*cf60*/  HFMA2 R39, -RZ, RZ, 0, 0 ;  /* 0x00000000ff277431 */ /* 0x000fe400000001ff */
[----:B------:R-:W-:Y:S02]  /*cf70*/  IMAD.MOV.U32 R35, RZ, RZ, RZ ;  /* 0x000000ffff237224 */ /* 0x000fe400078e00ff */
[----:B------:R-:W-:-:S04]  /*cf80*/  IMAD.WIDE.U32 R36, R105, R128, R36 ;  /* 0x0000008069247225 */ /* 0x000fc800078e0024 */
[----:B------:R-:W-:Y:S01]  /*cf90*/  IMAD.IADD R34, R37, 0x1, R117 ;  /* 0x0000000125227824 */ /* 0x000fe200078e0275 */
[----:B------:R-:W-:Y:S01]  /*cfa0*/  MOV R37, RZ ;  /* 0x000000ff00257202 */ /* 0x000fe20000000f00 */
[----:B------:R-:W-:Y:S02]  /*cfb0*/  IMAD R135, R38, R40, RZ ;  /* 0x0000002826877224 */ /* 0x000fe400078e02ff */
[----:B------:R-:W-:-:S04]  /*cfc0*/  IMAD.WIDE.U32 R34, R105, R133, R34 ;  /* 0x0000008569227225 */ /* 0x000fc800078e0022 */
[----:B------:R-:W-:-:S04]  /*cfd0*/  IMAD.WIDE.U32 R36, R110, R127, R36 ;  /* 0x0000007f6e247225 */ /* 0x000fc800078e0024 */
[----:B------:R-:W-:Y:S02]  /*cfe0*/  IMAD.IADD R37, R137, 0x1, R37 ;  /* 0x0000000189257824 */ /* 0x000fe400078e0225 */
[----:B------:R-:W-:-:S03]  /*cff0*/  IMAD.HI.U32 R39, R135, R74, R38 ;  /* 0x0000004a87277227 */ /* 0x000fc600078e0026 */
[----:B------:R-:W-:Y:S01]  /*d000*/  IADD3 R38, P0, PT, R37, R34, RZ ;  /* 0x0000002225267210 */ /* 0x000fe20007f1e0ff */
[----:B------:R-:W-:Y:S02]  /*d010*/  IMAD.MOV.U32 R131, RZ, RZ, RZ ;  /* 0x000000ffff837224 */ /* 0x000fe400078e00ff */
[----:B------:R-:W-:Y:S01]  /*d020*/  IMAD.IADD R37, R42, 0x1, R39 ;  /* 0x000000012a257824 */ /* 0x000fe200078e0227 */
[----:B------:R-:W-:Y:S01]  /*d030*/  IADD3.X R39, PT, PT, RZ, RZ, RZ, P0, !PT ;  /* 0x000000ffff277210 */ /* 0x000fe200007fe4ff */
[----:B------:R-:W-:Y:S01]  /*d040*/  IMAD.IADD R34, R35, 0x1, R131 ;  /* 0x0000000123227824 */ /* 0x000fe200078e0283 */
[----:B------:R-:W-:Y:S01]  /*d050*/  MOV R35, RZ ;  /* 0x000000ff00237202 */ /* 0x000fe20000000f00 */
[----:B------:R-:W-:Y:S01]  /*d060*/  IMAD.MOV.U32 R113, RZ, RZ, RZ ;  /* 0x000000ffff717224 */ /* 0x000fe200078e00ff */
[----:B------:R-:W-:Y:S01]  /*d070*/  IADD3 R36, P0, PT, R37, R36, RZ ;  /* 0x0000002425247210 */ /* 0x000fe20007f1e0ff */
[----:B------:R-:W-:-:S04]  /*d080*/  IMAD.WIDE.U32 R38, R110, R128, R38 ;  /* 0x000000806e267225 */ /* 0x000fc800078e0026 */
[----:B------:R-:W-:-:S04]  /*d090*/  IMAD.WIDE.U32 R34, R105, R124, R34 ;  /* 0x0000007c69227225 */ /* 0x000fc800078e0022 */
[----:B------:R-:W-:Y:S02]  /*d0a0*/  IMAD.IADD R67, R117, 0x1, R39 ;  /* 0x0000000175437824 */ /* 0x000fe400078e0227 */
[----:B------:R-:W-:Y:S02]  /*d0b0*/  IMAD.X R37, RZ, RZ, RZ, P0 ;  /* 0x000000ffff257224 */ /* 0x000fe400000e06ff */
[----:B------:R-:W-:Y:S01]  /*d0c0*/  IMAD.MOV.U32 R39, RZ, RZ, RZ ;  /* 0x000000ffff277224 */ /* 0x000fe200078e00ff */
[----:B------:R-:W-:Y:S01]  /*d0d0*/  IADD3 R66, P0, PT, R67, R34, RZ ;  /* 0x0000002243427210 */ /* 0x000fe20007f1e0ff */
[----:B------:R-:W-:-:S03]  /*d0e0*/  IMAD.WIDE.U32 R36, R135, R75, R36 ;  /* 0x0000004b87247225 */ /* 0x000fc600078e0024 */
[----:B------:R-:W-:Y:S01]  /*d0f0*/  IADD3.X R67, PT, PT, RZ, RZ, RZ, P0, !PT ;  /* 0x000000ffff437210 */ /* 0x000fe200007fe4ff */
[----:B------:R-:W-:Y:S02]  /*d100*/  IMAD.IADD R34, R35, 0x1, R72 ;  /* 0x0000000123227824 */ /* 0x000fe400078e0248 */
[----:B------:R-:W-:-:S04]  /*d110*/  IMAD.WIDE.U32 R38, R107, R127, R38 ;  /* 0x0000007f6b267225 */ /* 0x000fc800078e0026 */
[----:B------:R-:W-:Y:S01]  /*d120*/  IMAD.IADD R35, R43, 0x1, R37 ;  /* 0x000000012b237824 */ /* 0x000fe200078e0225 */
[----:B------:R-:W-:Y:S01]  /*d130*/  IADD3 R39, PT, PT, R137, R39, RZ ;  /* 0x0000002789277210 */ /* 0x000fe20007ffe0ff */
[----:B------:R-:W-:Y:S02]  /*d140*/  IMAD R126, R36, R40, RZ ;  /* 0x00000028247e7224 */ /* 0x000fe400078e02ff */
[----:B------:R-:W-:Y:S01]  /*d150*/  IMAD.WIDE.U32 R66, R110, R133, R66 ;  /* 0x000000856e427225 */ /* 0x000fe200078e0042 */
[----:B------:R-:W-:-:S03]  /*d160*/  IADD3 R38, P0, PT, R35, R38, RZ ;  /* 0x0000002623267210 */ /* 0x000fc60007f1e0ff */
[----:B------:R-:W-:Y:S02]  /*d170*/  IMAD.MOV.U32 R37, RZ, RZ, RZ ;  /* 0x000000ffff257224 */ /* 0x000fe400078e00ff */
[----:B------:R-:W-:Y:S02]  /*d180*/  IMAD.MOV.U32 R35, RZ, RZ, RZ ;  /* 0x000000ffff237224 */ /* 0x000fe400078e00ff */
[----:B------:R-:W-:Y:S01]  /*d190*/  IMAD.HI.U32 R69, R126, R74, R36 ;  /* 0x0000004a7e457227 */ /* 0x000fe200078e0024 */
[----:B------:R-:W-:Y:S02]  /*d1a0*/  IADD3 R36, P1, PT, R39, R66, RZ ;  /* 0x0000004227247210 */ /* 0x000fe40007f3e0ff */
[----:B------:R-:W-:Y:S01]  /*d1b0*/  IADD3.X R39, PT, PT, RZ, RZ, RZ, P0, !PT ;  /* 0x000000ffff277210 */ /* 0x000fe200007fe4ff */
[----:B------:R-:W-:Y:S01]  /*d1c0*/  IMAD.IADD R37, R131, 0x1, R67 ;  /* 0x0000000183257824 */ /* 0x000fe200078e0243 */
[----:B------:R-:W-:Y:S01]  /*d1d0*/  IADD3 R67, PT, PT, R42, R69, RZ ;  /* 0x000000452a437210 */ /* 0x000fe20007ffe0ff */
[----:B------:R-:W-:-:S04]  /*d1e0*/  IMAD.WIDE.U32 R34, R105, R125, R34 ;  /* 0x0000007d69227225 */ /* 0x000fc800078e0022 */
[----:B------:R-:W-:Y:S01]  /*d1f0*/  IMAD.WIDE.U32 R38, R135, R76, R38 ;  /* 0x0000004c87267225 */ /* 0x000fe200078e0026 */
[----:B------:R-:W-:-:S03]  /*d200*/  IADD3 R66, P0, PT, R37, R34, RZ ;  /* 0x0000002225427210 */ /* 0x000fc60007f1e0ff */
[----:B------:R-:W-:Y:S01]  /*d210*/  IMAD.X R37, RZ, RZ, RZ, P1 ;  /* 0x000000ffff257224 */ /* 0x000fe200008e06ff */
[----:B------:R-:W-:Y:S01]  /*d220*/  IADD3 R38, P1, PT, R67, R38, RZ ;  /* 0x0000002643267210 */ /* 0x000fe20007f3e0ff */
[----:B------:R-:W-:Y:S01]  /*d230*/  IMAD.IADD R71, R44, 0x1, R39 ;  /* 0x000000012c477824 */ /* 0x000fe200078e0227 */
[----:B------:R-:W-:Y:S01]  /*d240*/  IADD3.X R67, PT, PT, RZ, RZ, RZ, P0, !PT ;  /* 0x000000ffff437210 */ /* 0x000fe200007fe4ff */
[----:B------:R-:W-:-:S04]  /*d250*/  IMAD.WIDE.U32 R36, R107, R128, R36 ;  /* 0x000000806b247225 */ /* 0x000fc800078e0024 */
[----:B------:R-:W-:Y:S01]  /*d260*/  IMAD.WIDE.U32 R66, R110, R124, R66 ;  /* 0x0000007c6e427225 */ /* 0x000fe200078e0042 */
[----:B------:R-:W-:-:S03]  /*d270*/  IADD3 R69, PT, PT, R117, R37, RZ ;  /* 0x0000002575457210 */ /* 0x000fc60007ffe0ff */
[----:B------:R-:W-:Y:S01]  /*d280*/  IMAD.MOV.U32 R37, RZ, RZ, RZ ;  /* 0x000000ffff257224 */ /* 0x000fe200078e00ff */
[----:B------:R-:W-:Y:S01]  /*d290*/  IADD3 R68, P0, PT, R69, R66, RZ ;  /* 0x0000004245447210 */ /* 0x000fe20007f1e0ff */
[----:B------:R-:W-:Y:S02]  /*d2a0*/  IMAD.IADD R34, R35, 0x1, R113 ;  /* 0x0000000123227824 */ /* 0x000fe400078e0271 */
[----:B------:R-:W-:Y:S02]  /*d2b0*/  IMAD.X R39, RZ, RZ, RZ, P1 ;  /* 0x000000ffff277224 */ /* 0x000fe400008e06ff */
[----:B------:R-:W-:Y:S02]  /*d2c0*/  IMAD.MOV.U32 R35, RZ, RZ, RZ ;  /* 0x000000ffff237224 */ /* 0x000fe400078e00ff */
[----:B------:R-:W-:-:S04]  /*d2d0*/  IMAD.WIDE.U32 R36, R112, R127, R36 ;  /* 0x0000007f70247225 */ /* 0x000fc800078e0024 */
[----:B------:R-:W-:Y:S01]  /*d2e0*/  IMAD.WIDE.U32 R38, R126, R75, R38 ;  /* 0x0000004b7e267225 */ /* 0x000fe200078e0026 */
[----:B------:R-:W-:Y:S02]  /*d2f0*/  IADD3 R36, P2, PT, R71, R36, RZ ;  /* 0x0000002447247210 */ /* 0x000fe40007f5e0ff */
[----:B------:R-:W-:Y:S01]  /*d300*/  IADD3 R37, PT, PT, R137, R37, RZ ;  /* 0x0000002589257210 */ /* 0x000fe20007ffe0ff */
[----:B------:R-:W-:-:S04]  /*d310*/  IMAD.WIDE.U32 R34, R105, R122, R34 ;  /* 0x0000007a69227225 */ /* 0x000fc800078e0022 */
[----:B------:R-:W-:Y:S01]  /*d320*/  IMAD.IADD R67, R72, 0x1, R67 ;  /* 0x0000000148437824 */ /* 0x000fe200078e0243 */
[----:B------:R-:W-:Y:S01]  /*d330*/  IADD3 R66, PT, PT, R35, R73, RZ ;  /* 0x0000004923427210 */ /* 0x000fe20007ffe0ff */
[----:B------:R-:W-:Y:S02]  /*d340*/  IMAD.IADD R71, R43, 0x1, R39 ;  /* 0x000000012b477824 */ /* 0x000fe400078e0227 */
[----:B------:R-:W-:Y:S02]  /*d350*/  HFMA2 R39, -RZ, RZ, 0, 0 ;  /* 0x00000000ff277431 */ /* 0x000fe400000001ff */
[----:B------:R-:W-:Y:S01]  /*d360*/  IMAD.X R69, RZ, RZ, RZ, P0 ;  /* 0x000000ffff457224 */ /* 0x000fe200000e06ff */
[----:B------:R-:W-:Y:S01]  /*d370*/  IADD3 R34, P0, PT, R67, R34, RZ ;  /* 0x0000002243227210 */ /* 0x000fe20007f1e0ff */
[----:B------:R-:W-:Y:S01]  /*d380*/  IMAD R129, R38, R40, RZ ;  /* 0x0000002826817224 */ /* 0x000fe200078e02ff */
[----:B------:R-:W-:Y:S01]  /*d390*/  MOV R67, RZ ;  /* 0x000000ff00437202 */ /* 0x000fe20000000f00 */
[----:B------:R-:W-:-:S04]  /*d3a0*/  IMAD.WIDE.U32 R68, R107, R133, R68 ;  /* 0x000000856b447225 */ /* 0x000fc800078e0044 */
[----:B------:R-:W-:Y:S02]  /*d3b0*/  IMAD.X R35, RZ, RZ, RZ, P0 ;  /* 0x000000ffff237224 */ /* 0x000fe400000e06ff */
[----:B------:R-:W-:Y:S01]  /*d3c0*/  IMAD.HI.U32 R119, R129, R74, R38 ;  /* 0x0000004a81777227 */ /* 0x000fe200078e0026 */
[----:B------:R-:W-:-:S03]  /*d3d0*/  IADD3 R38, P1, PT, R37, R68, RZ ;  /* 0x0000004425267210 */ /* 0x000fc60007f3e0ff */
[----:B------:R-:W-:Y:S01]  /*d3e0*/  IMAD.IADD R69, R131, 0x1, R69 ;  /* 0x0000000183457824 */ /* 0x000fe200078e0245 */
[----:B------:R-:W-:Y:S01]  /*d3f0*/  IADD3.X R39, PT, PT, RZ, RZ, RZ, P1, !PT ;  /* 0x000000ffff277210 */ /* 0x000fe20000ffe4ff */
[----:B------:R-:W-:-:S04]  /*d400*/  IMAD.WIDE.U32 R34, R110, R125, R34 ;  /* 0x0000007d6e227225 */ /* 0x000fc800078e0022 */
[----:B------:R-:W-:Y:S01]  /*d410*/  IMAD.WIDE.U32 R66, R105, R121, R66 ;  /* 0x0000007969427225 */ /* 0x000fe200078e0042 */
[----:B------:R-:W-:-:S03]  /*d420*/  IADD3 R34, P0, PT, R69, R34, RZ ;  /* 0x0000002245227210 */ /* 0x000fc60007f1e0ff */
[----:B------:R-:W-:Y:S02]  /*d430*/  IMAD.IADD R69, R113, 0x1, R35 ;  /* 0x0000000171457824 */ /* 0x000fe400078e0223 */
[----:B------:R-:W-:Y:S02]  /*d440*/  IMAD.X R35, RZ, RZ, RZ, P0 ;  /* 0x000000ffff237224 */ /* 0x000fe400000e06ff */
[----:B------:R-:W-:Y:S01]  /*d450*/  IMAD.WIDE.U32 R38, R112, R128, R38 ;  /* 0x0000008070267225 */ /* 0x000fe200078e0026 */
[----:B------:R-:W-:-:S03]  /*d460*/  IADD3 R66, P0, PT, R69, R66, RZ ;  /* 0x0000004245427210 */ /* 0x000fc60007f1e0ff */
[----:B------:R-:W-:Y:S01]  /*d470*/  IMAD.MOV.U32 R115, RZ, RZ, RZ ;  /* 0x000000ffff737224 */ /* 0x000fe200078e00ff */
[----:B------:R-:W-:Y:S01]  /*d480*/  IADD3 R39, PT, PT, R117, R39, RZ ;  /* 0x0000002775277210 */ /* 0x000fe20007ffe0ff */
[----:B------:R-:W-:-:S04]  /*d490*/  IMAD.WIDE.U32 R34, R107, R124, R34 ;  /* 0x0000007c6b227225 */ /* 0x000fc800078e0022 */
[----:B------:R-:W-:Y:S02]  /*d4a0*/  IMAD.X R37, RZ, RZ, RZ, P2 ;  /* 0x000000ffff257224 */ /* 0x000fe400010e06ff */
[----:B------:R-:W-:Y:S01]  /*d4b0*/  IMAD.IADD R70, R67, 0x1, R115 ;  /* 0x0000000143467824 */ /* 0x000fe200078e0273 */
[----:B------:R-:W-:Y:S01]  /*d4c0*/  IADD3.X R67, PT, PT, RZ, RZ, RZ, P0, !PT ;  /* 0x000000ffff437210 */ /* 0x000fe200007fe4ff */
[----:B------:R-:W-:Y:S01]  /*d4d0*/  IMAD.WIDE.U32 R36, R135, R77, R36 ;  /* 0x0000004d87247225 */ /* 0x000fe200078e0024 */
[----:B------:R-:W-:-:S03]  /*d4e0*/  IADD3 R34, P0, PT, R39, R34, RZ ;  /* 0x0000002227227210 */ /* 0x000fc60007f1e0ff */
[----:B------:R-:W-:Y:S02]  /*d4f0*/  HFMA2 R39, -RZ, RZ, 0, 0 ;  /* 0x00000000ff277431 */ /* 0x000fe400000001ff */
[----:B------:R-:W-:Y:S01]  /*d500*/  IMAD.IADD R123, R72, 0x1, R35 ;  /* 0x00000001487b7824 */ /* 0x000fe200078e0223 */
[----:B------:R-:W-:Y:S01]  /*d510*/  IADD3 R36, P1, PT, R71, R36, RZ ;  /* 0x0000002447247210 */ /* 0x000fe20007f3e0ff */
[----:B------:R-:W-:Y:S02]  /*d520*/  IMAD.IADD R71, R45, 0x1, R37 ;  /* 0x000000012d477824 */ /* 0x000fe400078e0225 */
[----:B------:R-:W-:Y:S02]  /*d530*/  IMAD.IADD R69, R42, 0x1, R119 ;  /* 0x000000012a457824 */ /* 0x000fe400078e0277 */
[----:B------:R-:W-:Y:S02]  /*d540*/  IMAD.X R37, RZ, RZ, RZ, P1 ;  /* 0x000000ffff257224 */ /* 0x000fe400008e06ff */
[----:B------:R-:W-:-:S04]  /*d550*/  IMAD.WIDE.U32 R38, R109, R127, R38 ;  /* 0x0000007f6d267225 */ /* 0x000fc800078e0026 */
[----:B------:R-:W-:Y:S01]  /*d560*/  IMAD.WIDE.U32 R36, R126, R76, R36 ;  /* 0x0000004c7e247225 */ /* 0x000fe200078e0024 */
[----:B------:R-:W-:-:S03]  /*d570*/  IADD3 R38, P2, PT, R71, R38, RZ ;  /* 0x0000002647267210 */ /* 0x000fc60007f5e0ff */
[----:B------:R-:W-:Y:S01]  /*d580*/  IMAD.WIDE.U32 R66, R110, R122, R66 ;  /* 0x0000007a6e427225 */ /* 0x000fe200078e0042 */
[----:B------:R-:W-:-:S03]  /*d590*/  IADD3 R36, P3, PT, R69, R36, RZ ;  /* 0x0000002445247210 */ /* 0x000fc60007f7e0ff */
[----:B------:R-:W-:Y:S01]  /*d5a0*/  IMAD.X R35, RZ, RZ, RZ, P0 ;  /* 0x000000ffff237224 */ /* 0x000fe200000e06ff */
[----:B------:R-:W-:Y:S01]  /*d5b0*/  IADD3 R66, P0, PT, R123, R66, RZ ;  /* 0x000000427b427210 */ /* 0x000fe20007f1e0ff */
[----:B------:R-:W-:Y:S02]  /*d5c0*/  IMAD.MOV.U32 R71, RZ, RZ, RZ ;  /* 0x000000ffff477224 */ /* 0x000fe400078e00ff */
        /* <DEDUP_REMOVED lines=8> */
[----:B------:R-:W-:Y:S01]  /*d650*/  IMAD.X R67, RZ, RZ, RZ, P0 ;  /* 0x000000ffff437224 */ /* 0x000fe200000e06ff */
[----:B------:R-:W-:Y:S01]  /*d660*/  IADD3 R68, P0, PT, R70, R69, RZ ;  /* 0x0000004546447210 */ /* 0x000fe20007f1e0ff */
[----:B------:R-:W-:Y:S02]  /*d670*/  IMAD.X R39, RZ, RZ, RZ, P2 ;  /* 0x000000ffff277224 */ /* 0x000fe400010e06ff */
[----:B------:R-:W-:-:S04]  /*d680*/  IMAD.WIDE.U32 R66, R107, R125, R66 ;  /* 0x0000007d6b427225 */ /* 0x000fc800078e0042 */
[----:B------:R-:W-:Y:S01]  /*d690*/  IMAD.WIDE.U32 R36, R129, R75, R36 ;  /* 0x0000004b81247225 */ /* 0x000fe200078e0024 */
[----:B------:R-:W-:Y:S02]  /*d6a0*/  IADD3 R66, P2, PT, R35, R66, RZ ;  /* 0x0000004223427210 */ /* 0x000fe40007f5e0ff */
[----:B------:R-:W-:Y:S01]  /*d6b0*/  IADD3.X R35, PT, PT, RZ, RZ, RZ, P1, !PT ;  /* 0x000000ffff237210 */ /* 0x000fe20000ffe4ff */
[----:B------:R-:W-:Y:S02]  /*d6c0*/  IMAD.X R69, RZ, RZ, RZ, P0 ;  /* 0x000000ffff457224 */ /* 0x000fe400000e06ff */
[----:B------:R-:W-:-:S04]  /*d6d0*/  IMAD.WIDE.U32 R38, R135, R78, R38 ;  /* 0x0000004e87267225 */ /* 0x000fc800078e0026 */
[----:B------:R-:W-:Y:S01]  /*d6e0*/  IMAD.IADD R139, R43, 0x1, R37 ;  /* 0x000000012b8b7824 */ /* 0x000fe200078e0225 */
[----:B------:R-:W-:Y:S01]  /*d6f0*/  IADD3 R38, P3, PT, R119, R38, RZ ;  /* 0x0000002677267210 */ /* 0x000fe20007f7e0ff */
[----:B------:R-:W-:Y:S01]  /*d700*/  IMAD.IADD R67, R113, 0x1, R67 ;  /* 0x0000000171437824 */ /* 0x000fe200078e0243 */
[----:B------:R-:W-:Y:S01]  /*d710*/  IADD3 R141, PT, PT, R46, R39, RZ ;  /* 0x000000272e8d7210 */ /* 0x000fe20007ffe0ff */
[----:B------:R-:W-:Y:S01]  /*d720*/  IMAD R123, R36, R40, RZ ;  /* 0x00000028247b7224 */ /* 0x000fe200078e02ff */
[----:B------:R-:W-:Y:S01]  /*d730*/  IADD3.X R39, PT, PT, RZ, RZ, RZ, P3, !PT ;  /* 0x000000ffff277210 */ /* 0x000fe20001ffe4ff */
[----:B------:R-:W-:-:S04]  /*d740*/  IMAD.WIDE.U32 R68, R110, R121, R68 ;  /* 0x000000796e447225 */ /* 0x000fc800078e0044 */
[----:B------:R-:W-:Y:S02]  /*d750*/  IMAD.MOV.U32 R37, RZ, RZ, RZ ;  /* 0x000000ffff257224 */ /* 0x000fe400078e00ff */
[----:B------:R-:W-:-:S04]  /*d760*/  IMAD.WIDE.U32 R34, R109, R128, R34 ;  /* 0x000000806d227225 */ /* 0x000fc800078e0022 */
[----:B------:R-:W-:Y:S01]  /*d770*/  IMAD.HI.U32 R119, R123, R74, R36 ;  /* 0x0000004a7b777227 */ /* 0x000fe200078e0024 */
[----:B------:R-:W-:-:S03]  /*d780*/  IADD3 R36, P1, PT, R67, R68, RZ ;  /* 0x0000004443247210 */ /* 0x000fc60007f3e0ff */
[----:B------:R-:W-:Y:S01]  /*d790*/  IMAD.X R67, RZ, RZ, RZ, P2 ;  /* 0x000000ffff437224 */ /* 0x000fe200010e06ff */
[----:B------:R-:W-:Y:S01]  /*d7a0*/  IADD3 R119, PT, PT, R42, R119, RZ ;  /* 0x000000772a777210 */ /* 0x000fe20007ffe0ff */
[----:B------:R-:W-:Y:S02]  /*d7b0*/  IMAD.IADD R35, R117, 0x1, R35 ;  /* 0x0000000175237824 */ /* 0x000fe400078e0223 */
[----:B------:R-:W-:-:S04]  /*d7c0*/  IMAD.WIDE.U32 R66, R112, R124, R66 ;  /* 0x0000007c70427225 */ /* 0x000fc800078e0042 */
[----:B------:R-:W-:Y:S02]  /*d7d0*/  IMAD.IADD R69, R115, 0x1, R69 ;  /* 0x0000000173457824 */ /* 0x000fe400078e0245 */
[----:B------:R-:W-:Y:S01]  /*d7e0*/  IMAD.X R37, RZ, RZ, RZ, P1 ;  /* 0x000000ffff257224 */ /* 0x000fe200008e06ff */
[----:B------:R-:W-:Y:S01]  /*d7f0*/  IADD3 R66, P1, PT, R35, R66, RZ ;  /* 0x0000004223427210 */ /* 0x000fe20007f3e0ff */
[----:B------:R-:W-:Y:S01]  /*d800*/  IMAD.MOV.U32 R35, RZ, RZ, RZ ;  /* 0x000000ffff237224 */ /* 0x000fe200078e00ff */
[----:B------:R-:W-:Y:S01]  /*d810*/  IADD3 R70, P0, PT, R71, R69, RZ ;  /* 0x0000004547467210 */ /* 0x000fe20007f1e0ff */
[----:B------:R-:W-:Y:S01]  /*d820*/  IMAD.WIDE.U32 R68, R126, R77, R38 ;  /* 0x0000004d7e447225 */ /* 0x000fe200078e0026 */
[----:B------:R-:W-:Y:S02]  /*d830*/  IADD3 R71, PT, PT, R72, R67, RZ ;  /* 0x0000004348477210 */ /* 0x000fe40007ffe0ff */
[----:B------:R-:W-:Y:S01]  /*d840*/  IADD3.X R67, PT, PT, RZ, RZ, RZ, P1, !PT ;  /* 0x000000ffff437210 */ /* 0x000fe20000ffe4ff */
[----:B------:R-:W-:Y:S01]  /*d850*/  IMAD.WIDE.U32 R38, R107, R122, R36 ;  /* 0x0000007a6b267225 */ /* 0x000fe200078e0024 */
[----:B------:R-:W-:-:S03]  /*d860*/  IADD3 R36, P2, PT, R139, R68, RZ ;  /* 0x000000448b247210 */ /* 0x000fc60007f5e0ff */
[----:B------:R-:W-:Y:S01]  /*d870*/  IMAD.WIDE.U32 R34, R114, R127, R34 ;  /* 0x0000007f72227225 */ /* 0x000fe200078e0022 */
[----:B------:R-:W-:-:S03]  /*d880*/  IADD3 R38, P1, PT, R71, R38, RZ ;  /* 0x0000002647267210 */ /* 0x000fc60007f3e0ff */
[----:B------:R-:W-:Y:S01]  /*d890*/  IMAD.X R71, RZ, RZ, RZ, P0 ;  /* 0x000000ffff477224 */ /* 0x000fe200000e06ff */
[----:B------:R-:W-:Y:S01]  /*d8a0*/  IADD3 R34, P3, PT, R141, R34, RZ ;  /* 0x000000228d227210 */ /* 0x000fe20007f7e0ff */
[----:B------:R-:W-:Y:S01]  /*d8b0*/  IMAD.WIDE.U32 R66, R109, R133, R66 ;  /* 0x000000856d427225 */ /* 0x000fe200078e0042 */
[----:B------:R-:W-:-:S03]  /*d8c0*/  IADD3 R35, PT, PT, R137, R35, RZ ;  /* 0x0000002389237210 */ /* 0x000fc60007ffe0ff */
[----:B------:R-:W-:Y:S02]  /*d8d0*/  IMAD.IADD R39, R73, 0x1, R39 ;  /* 0x0000000149277824 */ /* 0x000fe400078e0227 */
[----:B------:R-:W-:Y:S01]  /*d8e0*/  IMAD.X R37, RZ, RZ, RZ, P2 ;  /* 0x000000ffff257224 */ /* 0x000fe200010e06ff */
[----:B------:R-:W-:Y:S01]  /*d8f0*/  IADD3 R66, P2, PT, R35, R66, RZ ;  /* 0x0000004223427210 */ /* 0x000fe20007f5e0ff */
[----:B------:R-:W-:-:S04]  /*d900*/  IMAD.WIDE.U32 R70, R120, R110, R70 ;  /* 0x0000006e78467225 */ /* 0x000fc800078e0046 */
[----:B------:R-:W-:Y:S01]  /*d910*/  IMAD.X R35, RZ, RZ, RZ, P3 ;  /* 0x000000ffff237224 */ /* 0x000fe200018e06ff */
[----:B------:R-:W-:Y:S01]  /*d920*/  IADD3 R68, P0, PT, R70, R39, RZ ;  /* 0x0000002746447210 */ /* 0x000fe20007f1e0ff */
[----:B------:R-:W-:Y:S02]  /*d930*/  IMAD.IADD R139, R45, 0x1, R69 ;  /* 0x000000012d8b7824 */ /* 0x000fe400078e0245 */
[----:B------:R-:W-:Y:S02]  /*d940*/  IMAD.X R39, RZ, RZ, RZ, P1 ;  /* 0x000000ffff277224 */ /* 0x000fe400008e06ff */
[----:B------:R-:W-:-:S04]  /*d950*/  IMAD.WIDE.U32 R34, R135, R79, R34 ;  /* 0x0000004f87227225 */ /* 0x000fc800078e0022 */
[----:B------:R-:W-:Y:S01]  /*d960*/  IMAD.WIDE.U32 R36, R129, R76, R36 ;  /* 0x0000004c81247225 */ /* 0x000fe200078e0024 */
[----:B------:R-:W-:-:S03]  /*d970*/  IADD3 R34, P3, PT, R139, R34, RZ ;  /* 0x000000228b227210 */ /* 0x000fc60007f7e0ff */
[----:B------:R-:W-:Y:S01]  /*d980*/  IMAD.IADD R67, R131, 0x1, R67 ;  /* 0x0000000183437824 */ /* 0x000fe200078e0243 */
[----:B------:R-:W-:Y:S01]  /*d990*/  IADD3 R36, P4, PT, R119, R36, RZ ;  /* 0x0000002477247210 */ /* 0x000fe20007f9e0ff */
[----:B------:R-:W-:Y:S01]  /*d9a0*/  IMAD.X R69, RZ, RZ, RZ, P0 ;  /* 0x000000ffff457224 */ /* 0x000fe200000e06ff */
[----:B------:R-:W-:Y:S01]  /*d9b0*/  IADD3 R119, PT, PT, R44, R37, RZ ;  /* 0x000000252c777210 */ /* 0x000fe20007ffe0ff */
[----:B------:R-:W-:Y:S01]  /*d9c0*/  IMAD.WIDE.U32 R38, R112, R125, R38 ;  /* 0x0000007d70267225 */ /* 0x000fe200078e0026 */
[----:B------:R-:W-:-:S03]  /*d9d0*/  IADD3.X R37, PT, PT, RZ, RZ, RZ, P4, !PT ;  /* 0x000000ffff257210 */ /* 0x000fc600027fe4ff */
[----:B------:R-:W-:Y:S01]  /*d9e0*/  IMAD.WIDE.U32 R68, R107, R121, R68 ;  /* 0x000000796b447225 */ /* 0x000fe200078e0044 */
[----:B------:R-:W-:Y:S02]  /*d9f0*/  IADD3 R38, P0, PT, R67, R38, RZ ;  /* 0x0000002643267210 */ /* 0x000fe40007f1e0ff */
[----:B------:R-:W-:Y:S01]  /*da00*/  IADD3.X R67, PT, PT, RZ, RZ, RZ, P2, !PT ;  /* 0x000000ffff437210 */ /* 0x000fe200017fe4ff */
[----:B------:R-:W-:Y:S02]  /*da10*/  IMAD.IADD R39, R113, 0x1, R39 ;  /* 0x0000000171277824 */ /* 0x000fe400078e0227 */
[----:B------:R-:W-:Y:S02]  /*da20*/  IMAD.IADD R143, R47, 0x1, R35 ;  /* 0x000000012f8f7824 */ /* 0x000fe400078e0223 */
[----:B------:R-:W-:Y:S01]  /*da30*/  IMAD.X R35, RZ, RZ, RZ, P3 ;  /* 0x000000ffff237224 */ /* 0x000fe200018e06ff */
[----:B------:R-:W-:Y:S01]  /*da40*/  IADD3 R68, P1, PT, R39, R68, RZ ;  /* 0x0000004427447210 */ /* 0x000fe20007f3e0ff */
[----:B------:R-:W-:Y:S01]  /*da50*/  IMAD.IADD R69, R115, 0x1, R69 ;  /* 0x0000000173457824 */ /* 0x000fe200078e0245 */
[----:B------:R-:W-:Y:S01]  /*da60*/  IADD3.X R39, PT, PT, RZ, RZ, RZ, P0, !PT ;  /* 0x000000ffff277210 */ /* 0x000fe200007fe4ff */
[----:B------:R-:W-:-:S03]  /*da70*/  IMAD.WIDE.U32 R34, R126, R78, R34 ;  /* 0x0000004e7e227225 */ /* 0x000fc600078e0022 */
[----:B------:R-:W-:Y:S01]  /*da80*/  IADD3 R70, P0, PT, R71, R69, RZ ;  /* 0x0000004547467210 */ /* 0x000fe20007f1e0ff */
[----:B------:R-:W-:Y:S01]  /*da90*/  IMAD.WIDE.U32 R66, R114, R128, R66 ;  /* 0x0000008072427225 */ /* 0x000fe200078e0042 */
[----:B------:R-:W-:Y:S02]  /*daa0*/  IADD3 R139, PT, PT, R46, R35, RZ ;  /* 0x000000232e8b7210 */ /* 0x000fe40007ffe0ff */
[----:B------:R-:W-:Y:S01]  /*dab0*/  IADD3.X R71, PT, PT, RZ, RZ, RZ, P0, !PT ;  /* 0x000000ffff477210 */ /* 0x000fe200007fe4ff */
[----:B------:R-:W-:-:S04]  /*dac0*/  IMAD.WIDE.U32 R36, R123, R75, R36 ;  /* 0x0000004b7b247225 */ /* 0x000fc800078e0024 */
[----:B------:R-:W-:Y:S01]  /*dad0*/  IMAD.X R69, RZ, RZ, RZ, P1 ;  /* 0x000000ffff457224 */ /* 0x000fe200008e06ff */
[----:B------:R-:W-:Y:S01]  /*dae0*/  IADD3 R34, P1, PT, R119, R34, RZ ;  /* 0x0000002277227210 */ /* 0x000fe20007f3e0ff */
[----:B------:R-:W-:-:S04]  /*daf0*/  IMAD.WIDE.U32 R38, R109, R124, R38 ;  /* 0x0000007c6d267225 */ /* 0x000fc800078e0026 */
[----:B------:R-:W-:Y:S02]  /*db00*/  IMAD.IADD R67, R117, 0x1, R67 ;  /* 0x0000000175437824 */ /* 0x000fe400078e0243 */
[----:B------:R-:W-:Y:S02]  /*db10*/  IMAD.IADD R145, R43, 0x1, R37 ;  /* 0x000000012b917824 */ /* 0x000fe400078e0225 */
[----:B------:R-:W-:Y:S01]  /*db20*/  IMAD R119, R36, R40, RZ ;  /* 0x0000002824777224 */ /* 0x000fe200078e02ff */
[----:B------:R-:W-:Y:S01]  /*db30*/  IADD3 R38, P3, PT, R67, R38, RZ ;  /* 0x0000002643267210 */ /* 0x000fe20007f7e0ff */
[----:B------:R-:W-:Y:S02]  /*db40*/  IMAD.MOV.U32 R37, RZ, RZ, RZ ;  /* 0x000000ffff257224 */ /* 0x000fe400078e00ff */
[----:B------:R-:W-:Y:S02]  /*db50*/  IMAD.IADD R39, R72, 0x1, R39 ;  /* 0x0000000148277824 */ /* 0x000fe400078e0227 */
[----:B------:R-:W-:-:S04]  /*db60*/  IMAD.WIDE.U32 R68, R112, R122, R68 ;  /* 0x0000007a70447225 */ /* 0x000fc800078e0044 */
[----:B------:R-:W-:Y:S01]  /*db70*/  IMAD.HI.U32 R141, R119, R74, R36 ;  /* 0x0000004a778d7227 */ /* 0x000fe200078e0024 */
[----:B------:R-:W-:Y:S02]  /*db80*/  MOV R36, R66 ;  /* 0x0000004200247202 */ /* 0x000fe40000000f00 */
[----:B------:R-:W-:Y:S01]  /*db90*/  IADD3 R66, P2, PT, R39, R68, RZ ;  /* 0x0000004427427210 */ /* 0x000fe20007f5e0ff */
[----:B------:R-:W-:Y:S02]  /*dba0*/  IMAD.X R39, RZ, RZ, RZ, P3 ;  /* 0x000000ffff277224 */ /* 0x000fe400018e06ff */
[----:B------:R-:W-:Y:S02]  /*dbb0*/  IMAD.X R35, RZ, RZ, RZ, P1 ;  /* 0x000000ffff237224 */ /* 0x000fe400008e06ff */
[----:B------:R-:W-:-:S04]  /*dbc0*/  IMAD.WIDE.U32 R36, R111, R127, R36 ;  /* 0x0000007f6f247225 */ /* 0x000fc800078e0024 */
[----:B------:R-:W-:Y:S01]  /*dbd0*/  IMAD.IADD R69, R73, 0x1, R69 ;  /* 0x0000000149457824 */ /* 0x000fe200078e0245 */
[----:B------:R-:W-:Y:S01]  /*dbe0*/  IADD3 R36, P3, PT, R143, R36, RZ ;  /* 0x000000248f247210 */ /* 0x000fe20007f7e0ff */
[----:B------:R-:W-:-:S04]  /*dbf0*/  IMAD.WIDE.U32 R70, R120, R107, R70 ;  /* 0x0000006b78467225 */ /* 0x000fc800078e0046 */
[----:B------:R-:W-:Y:S01]  /*dc00*/  IMAD.WIDE.U32 R38, R114, R133, R38 ;  /* 0x0000008572267225 */ /* 0x000fe200078e0026 */
[----:B------:R-:W-:-:S03]  /*dc10*/  IADD3 R68, P1, PT, R70, R69, RZ ;  /* 0x0000004546447210 */ /* 0x000fc60007f3e0ff */
[----:B------:R-:W-:Y:S01]  /*dc20*/  IMAD.WIDE.U32 R34, R129, R77, R34 ;  /* 0x0000004d81227225 */ /* 0x000fe200078e0022 */
[----:B------:R-:W-:-:S03]  /*dc30*/  IADD3 R39, PT, PT, R131, R39, RZ ;  /* 0x0000002783277210 */ /* 0x000fc60007ffe0ff */
[----:B------:R-:W-:Y:S01]  /*dc40*/  IMAD.X R67, RZ, RZ, RZ, P2 ;  /* 0x000000ffff437224 */ /* 0x000fe200010e06ff */
[----:B------:R-:W-:Y:S01]  /*dc50*/  IADD3 R34, P2, PT, R145, R34, RZ ;  /* 0x0000002291227210 */ /* 0x000fe20007f5e0ff */
[----:B------:R-:W-:Y:S01]  /*dc60*/  IMAD.IADD R37, R137, 0x1, R37 ;  /* 0x0000000189257824 */ /* 0x000fe200078e0225 */
[----:B------:R-:W-:Y:S01]  /*dc70*/  IADD3 R143, PT, PT, R45, R35, RZ ;  /* 0x000000232d8f7210 */ /* 0x000fe20007ffe0ff */
[----:B------:R-:W-:-:S03]  /*dc80*/  IMAD.WIDE.U32 R66, R109, R125, R66 ;  /* 0x0000007d6d427225 */ /* 0x000fc600078e0042 */
[----:B------:R-:W-:Y:S01]  /*dc90*/  IADD3 R38, P0, PT, R37, R38, RZ ;  /* 0x0000002625267210 */ /* 0x000fe20007f1e0ff */
[----:B------:R-:W-:Y:S02]  /*dca0*/  IMAD.X R37, RZ, RZ, RZ, P3 ;  /* 0x000000ffff257224 */ /* 0x000fe400018e06ff */
[----:B------:R-:W-:Y:S01]  /*dcb0*/  IMAD.X R69, RZ, RZ, RZ, P1 ;  /* 0x000000ffff457224 */ /* 0x000fe200008e06ff */
[----:B------:R-:W-:Y:S01]  /*dcc0*/  IADD3 R66, P1, PT, R39, R66, RZ ;  /* 0x0000004227427210 */ /* 0x000fe20007f3e0ff */
[----:B------:R-:W-:Y:S01]  /*dcd0*/  IMAD.X R35, RZ, RZ, RZ, P2 ;  /* 0x000000ffff237224 */ /* 0x000fe200010e06ff */
[----:B------:R-:W-:Y:S01]  /*dce0*/  IADD3.X R39, PT, PT, RZ, RZ, RZ, P0, !PT ;  /* 0x000000ffff277210 */ /* 0x000fe200007fe4ff */
[----:B------:R-:W-:-:S04]  /*dcf0*/  IMAD.WIDE.U32 R36, R135, R80, R36 ;  /* 0x0000005087247225 */ /* 0x000fc800078e0024 */
[----:B------:R-:W-:Y:S01]  /*dd00*/  IMAD.WIDE.U32 R68, R112, R121, R68 ;  /* 0x0000007970447225 */ /* 0x000fe200078e0044 */
[----:B------:R-:W-:Y:S02]  /*dd10*/  IADD3 R36, P3, PT, R139, R36, RZ ;  /* 0x000000248b247210 */ /* 0x000fe40007f7e0ff */
[----:B------:R-:W-:Y:S01]  /*dd20*/  IADD3 R145, PT, PT, R48, R37, RZ ;  /* 0x0000002530917210 */ /* 0x000fe20007ffe0ff */
[----:B------:R-:W-:Y:S01]  /*dd30*/  IMAD.IADD R67, R113, 0x1, R67 ;  /* 0x0000000171437824 */ /* 0x000fe200078e0243 */
[----:B------:R-:W-:Y:S01]  /*dd40*/  IADD3.X R37, PT, PT, RZ, RZ, RZ, P3, !PT ;  /* 0x000000ffff257210 */ /* 0x000fe20001ffe4ff */
[----:B------:R-:W-:-:S03]  /*dd50*/  IMAD.WIDE.U32 R34, R123, R76, R34 ;  /* 0x0000004c7b227225 */ /* 0x000fc600078e0022 */
[----:B------:R-:W-:Y:S01]  /*dd60*/  IADD3 R68, P2, PT, R67, R68, RZ ;  /* 0x0000004443447210 */ /* 0x000fe20007f5e0ff */
[----:B------:R-:W-:-:S04]  /*dd70*/  IMAD.WIDE.U32 R38, R111, R128, R38 ;  /* 0x000000806f267225 */ /* 0x000fc800078e0026 */
[----:B------:R-:W-:Y:S02]  /*dd80*/  IMAD.IADD R139, R44, 0x1, R35 ;  /* 0x000000012c8b7824 */ /* 0x000fe400078e0223 */
[----:B------:R-:W-:Y:S02]  /*dd90*/  IMAD.X R67, RZ, RZ, RZ, P1 ;  /* 0x000000ffff437224 */ /* 0x000fe400008e06ff */
[----:B------:R-:W-:Y:S02]  /*dda0*/  IMAD.IADD R35, R117, 0x1, R39 ;  /* 0x0000000175237824 */ /* 0x000fe400078e0227 */
[----:B------:R-:W-:Y:S02]  /*ddb0*/  HFMA2 R39, -RZ, RZ, 0, 0 ;  /* 0x00000000ff277431 */ /* 0x000fe400000001ff */
[----:B------:R-:W-:Y:S02]  /*ddc0*/  IMAD.IADD R70, R115, 0x1, R69 ;  /* 0x0000000173467824 */ /* 0x000fe400078e0245 */
[----:B------:R-:W-:-:S03]  /*ddd0*/  IMAD.WIDE.U32 R66, R114, R124, R66 ;  /* 0x0000007c72427225 */ /* 0x000fc600078e0042 */
[----:B------:R-:W-:Y:S01]  /*dde0*/  IADD3 R70, P0, PT, R71, R70, RZ ;  /* 0x0000004647467210 */ /* 0x000fe20007f1e0ff */
[----:B------:R-:W-:Y:S01]  /*ddf0*/  IMAD.IADD R141, R42, 0x1, R141 ;  /* 0x000000012a8d7824 */ /* 0x000fe200078e028d */
[----:B------:R-:W-:Y:S01]  /*de00*/  IADD3 R66, P3, PT, R35, R66, RZ ;  /* 0x0000004223427210 */ /* 0x000fe20007f7e0ff */
[----:B------:R-:W-:Y:S01]  /*de10*/  IMAD.X R69, RZ, RZ, RZ, P2 ;  /* 0x000000ffff457224 */ /* 0x000fe200010e06ff */
[----:B------:R-:W-:Y:S01]  /*de20*/  IADD3.X R71, PT, PT, RZ, RZ, RZ, P0, !PT ;  /* 0x000000ffff477210 */ /* 0x000fe200007fe4ff */
[----:B------:R-:W-:Y:S01]  /*de30*/  IMAD.WIDE.U32 R36, R126, R79, R36 ;  /* 0x0000004f7e247225 */ /* 0x000fe200078e0024 */
[----:B------:R-:W-:-:S03]  /*de40*/  IADD3 R34, P1, PT, R141, R34, RZ ;  /* 0x000000228d227210 */ /* 0x000fc60007f3e0ff */
[----:B------:R-:W-:Y:S01]  /*de50*/  IMAD.IADD R35, R72, 0x1, R67 ;  /* 0x0000000148237824 */ /* 0x000fe200078e0243 */
[----:B------:R-:W-:Y:S01]  /*de60*/  IADD3 R36, P4, PT, R143, R36, RZ ;  /* 0x000000248f247210 */ /* 0x000fe20007f9e0ff */
[----:B------:R-:W-:Y:S01]  /*de70*/  IMAD.WIDE.U32 R68, R109, R122, R68 ;  /* 0x0000007a6d447225 */ /* 0x000fe200078e0044 */
[----:B------:R-:W-:-:S03]  /*de80*/  IADD3.X R67, PT, PT, RZ, RZ, RZ, P3, !PT ;  /* 0x000000ffff437210 */ /* 0x000fc60001ffe4ff */
[----:B------:R-:W-:Y:S01]  /*de90*/  IMAD.WIDE.U32 R38, R116, R127, R38 ;  /* 0x0000007f74267225 */ /* 0x000fe200078e0026 */
[----:B------:R-:W-:Y:S02]  /*dea0*/  IADD3 R68, P3, PT, R35, R68, RZ ;  /* 0x0000004423447210 */ /* 0x000fe40007f7e0ff */
[----:B------:R-:W-:Y:S01]  /*deb0*/  IADD3 R141, PT, PT, R73, R69, RZ ;  /* 0x00000045498d7210 */ /* 0x000fe20007ffe0ff */
[----:B------:R-:W-:Y:S01]  /*dec0*/  IMAD.X R35, RZ, RZ, RZ, P1 ;  /* 0x000000ffff237224 */ /* 0x000fe200008e06ff */
[----:B------:R-:W-:Y:S01]  /*ded0*/  IADD3 R38, P2, PT, R145, R38, RZ ;  /* 0x0000002691267210 */ /* 0x000fe20007f5e0ff */
[----:B------:R-:W-:Y:S01]  /*dee0*/  IMAD.IADD R127, R47, 0x1, R37 ;  /* 0x000000012f7f7824 */ /* 0x000fe200078e0225 */
[----:B------:R-:W-:Y:S01]  /*def0*/  IADD3.X R69, PT, PT, RZ, RZ, RZ, P3, !PT ;  /* 0x000000ffff457210 */ /* 0x000fe20001ffe4ff */
[----:B------:R-:W-:-:S04]  /*df00*/  IMAD.WIDE.U32 R70, R120, R112, R70 ;  /* 0x0000007078467225 */ /* 0x000fc800078e0046 */
[----:B------:R-:W-:Y:S01]  /*df10*/  IMAD.X R37, RZ, RZ, RZ, P4 ;  /* 0x000000ffff257224 */ /* 0x000fe200020e06ff */
[----:B------:R-:W-:Y:S01]  /*df20*/  IADD3 R136, P0, PT, R70, R141, RZ ;  /* 0x0000008d46887210 */ /* 0x000fe20007f1e0ff */
[----:B------:R-:W-:Y:S02]  /*df30*/  IMAD.IADD R137, R137, 0x1, R39 ;  /* 0x0000000189897824 */ /* 0x000fe400078e0227 */
[----:B------:R-:W-:-:S04]  /*df40*/  IMAD.WIDE.U32 R34, R119, R75, R34 ;  /* 0x0000004b77227225 */ /* 0x000fc800078e0022 */
[----:B------:R-:W-:Y:S01]  /*df50*/  IMAD.WIDE.U32 R66, R111, R133, R66 ;  /* 0x000000856f427225 */ /* 0x000fe200078e0042 */
[----:B------:R-:W-:-:S03]  /*df60*/  IADD3 R143, PT, PT, R43, R35, RZ ;  /* 0x000000232b8f7210 */ /* 0x000fc60007ffe0ff */
[----:B------:R-:W-:Y:S01]  /*df70*/  IMAD.X R39, RZ, RZ, RZ, P2 ;  /* 0x000000ffff277224 */ /* 0x000fe200010e06ff */
[----:B------:R-:W-:Y:S01]  /*df80*/  IADD3 R66, P2, PT, R137, R66, RZ ;  /* 0x0000004289427210 */ /* 0x000fe20007f5e0ff */
[----:B------:R-:W-:-:S04]  /*df90*/  IMAD.WIDE.U32 R36, R129, R78, R36 ;  /* 0x0000004e81247225 */ /* 0x000fc800078e0024 */
[----:B------:R-:W-:Y:S01]  /*dfa0*/  IMAD.WIDE.U32 R38, R135, R81, R38 ;  /* 0x0000005187267225 */ /* 0x000fe200078e0026 */
[----:B------:R-:W-:-:S03]  /*dfb0*/  IADD3 R36, P1, PT, R139, R36, RZ ;  /* 0x000000248b247210 */ /* 0x000fc60007f3e0ff */
[----:B------:R-:W-:Y:S01]  /*dfc0*/  IMAD.IADD R67, R131, 0x1, R67 ;  /* 0x0000000183437824 */ /* 0x000fe200078e0243 */
[----:B------:R-:W-:Y:S01]  /*dfd0*/  IADD3 R38, P4, PT, R127, R38, RZ ;  /* 0x000000267f267210 */ /* 0x000fe20007f9e0ff */
[----:B------:R-:W-:Y:S02]  /*dfe0*/  IMAD R135, R34, R40, RZ ;  /* 0x0000002822877224 */ /* 0x000fe400078e02ff */
[----:B------:R-:W-:-:S04]  /*dff0*/  IMAD.WIDE.U32 R68, R114, R125, R68 ;  /* 0x0000007d72447225 */ /* 0x000fc800078e0044 */
[----:B------:R-:W-:Y:S02]  /*e000*/  IMAD.MOV.U32 R35, RZ, RZ, RZ ;  /* 0x000000ffff237224 */ /* 0x000fe400078e00ff */
[----:B------:R-:W-:Y:S02]  /*e010*/  IMAD.X R137, RZ, RZ, RZ, P0 ;  /* 0x000000ffff897224 */ /* 0x000fe400000e06ff */
[----:B------:R-:W-:Y:S01]  /*e020*/  IMAD.HI.U32 R141, R135, R74, R34 ;  /* 0x0000004a878d7227 */ /* 0x000fe200078e0022 */
[----:B------:R-:W-:Y:S02]  /*e030*/  IADD3 R34, P3, PT, R67, R68, RZ ;  /* 0x0000004443227210 */ /* 0x000fe40007f7e0ff */
[----:B------:R-:W-:Y:S01]  /*e040*/  IADD3.X R67, PT, PT, RZ, RZ, RZ, P2, !PT ;  /* 0x000000ffff437210 */ /* 0x000fe200017fe4ff */
[----:B------:R-:W-:Y:S02]  /*e050*/  IMAD.IADD R139, R46, 0x1, R37 ;  /* 0x000000012e8b7824 */ /* 0x000fe400078e0225 */
[----:B------:R-:W-:-:S02]  /*e060*/  IMAD.IADD R69, R113, 0x1, R69 ;  /* 0x0000000171457824 */ /* 0x000fc400078e0245 */
[----:B------:R-:W-:-:S04]  /*e070*/  IMAD.WIDE.U32 R136, R109, R121, R136 ;  /* 0x000000796d887225 */ /* 0x000fc800078e0088 */
[----:B------:R-:W-:Y:S01]  /*e080*/  IMAD.X R37, RZ, RZ, RZ, P1 ;  /* 0x000000ffff257224 */ /* 0x000fe200008e06ff */
[----:B------:R-:W-:Y:S01]  /*e090*/  IADD3 R136, P2, PT, R69, R136, RZ ;  /* 0x0000008845887210 */ /* 0x000fe20007f5e0ff */
[----:B------:R-:W-:Y:S01]  /*e0a0*/  IMAD.WIDE.U32 R66, R116, R128, R66 ;  /* 0x0000008074427225 */ /* 0x000fe200078e0042 */
[----:B------:R-:W-:-:S03]  /*e0b0*/  IADD3 R70, PT, PT, R115, R137, RZ ;  /* 0x0000008973467210 */ /* 0x000fc60007ffe0ff */
[----:B------:R-:W-:Y:S01]  /*e0c0*/  IMAD.WIDE.U32 R36, R123, R77, R36 ;  /* 0x0000004d7b247225 */ /* 0x000fe200078e0024 */
[----:B------:R-:W-:-:S03]  /*e0d0*/  IADD3 R70, P1, PT, R71, R70, RZ ;  /* 0x0000004647467210 */ /* 0x000fc60007f3e0ff */
[----:B------:R-:W-:Y:S01]  /*e0e0*/  IMAD.X R35, RZ, RZ, RZ, P3 ;  /* 0x000000ffff237224 */ /* 0x000fe200018e06ff */
[----:B------:R-:W-:Y:S01]  /*e0f0*/  IADD3 R36, P5, PT, R143, R36, RZ ;  /* 0x000000248f247210 */ /* 0x000fe20007fbe0ff */
[----:B------:R-:W-:Y:S01]  /*e100*/  IMAD.IADD R39, R49, 0x1, R39 ;  /* 0x0000000131277824 */ /* 0x000fe200078e0227 */
[----:B------:R-:W-:Y:S01]  /*e110*/  IADD3.X R71, PT, PT, RZ, RZ, RZ, P1, !PT ;  /* 0x000000ffff477210 */ /* 0x000fe20000ffe4ff */
[----:B------:R-:W-:Y:S02]  /*e120*/  IMAD.IADD R67, R117, 0x1, R67 ;  /* 0x0000000175437824 */ /* 0x000fe400078e0243 */
[----:B------:R-:W-:Y:S01]  /*e130*/  IMAD.X R137, RZ, RZ, RZ, P2 ;  /* 0x000000ffff897224 */ /* 0x000fe200010e06ff */
[----:B------:R-:W-:Y:S01]  /*e140*/  IADD3 R66, P0, PT, R39, R66, RZ ;  /* 0x0000004227427210 */ /* 0x000fe20007f1e0ff */
[----:B------:R-:W-:Y:S01]  /*e150*/  IMAD.WIDE.U32 R34, R111, R124, R34 ;  /* 0x0000007c6f227225 */ /* 0x000fe200078e0022 */
[----:B------:R-:W-:-:S03]  /*e160*/  IADD3.X R39, PT, PT, RZ, RZ, RZ, P4, !PT ;  /* 0x000000ffff277210 */ /* 0x000fc600027fe4ff */
[----:B------:R-:W-:Y:S01]  /*e170*/  IMAD.IADD R117, R45, 0x1, R37 ;  /* 0x000000012d757824 */ /* 0x000fe200078e0225 */
[----:B------:R-:W-:Y:S01]  /*e180*/  IADD3 R34, P4, PT, R67, R34, RZ ;  /* 0x0000002243227210 */ /* 0x000fe20007f9e0ff */
[----:B------:R-:W-:Y:S01]  /*e190*/  IMAD.WIDE.U32 R136, R114, R122, R136 ;  /* 0x0000007a72887225 */ /* 0x000fe200078e0088 */
[----:B------:R-:W-:-:S03]  /*e1a0*/  IADD3 R35, PT, PT, R72, R35, RZ ;  /* 0x0000002348237210 */ /* 0x000fc60007ffe0ff */
[----:B------:R-:W-:Y:S01]  /*e1b0*/  IMAD.X R37, RZ, RZ, RZ, P5 ;  /* 0x000000ffff257224 */ /* 0x000fe200028e06ff */
[----:B------:R-:W-:Y:S01]  /*e1c0*/  IADD3 R68, P2, PT, R35, R136, RZ ;  /* 0x0000008823447210 */ /* 0x000fe20007f5e0ff */
[----:B------:R-:W-:Y:S01]  /*e1d0*/  IMAD.WIDE.U32 R38, R126, R80, R38 ;  /* 0x000000507e267225 */ /* 0x000fe200078e0026 */
[----:B------:R-:W-:Y:S02]  /*e1e0*/  IADD3 R137, PT, PT, R73, R137, RZ ;  /* 0x0000008949897210 */ /* 0x000fe40007ffe0ff */
[----:B------:R-:W-:Y:S01]  /*e1f0*/  IADD3.X R69, PT, PT, RZ, RZ, RZ, P2, !PT ;  /* 0x000000ffff457210 */ /* 0x000fe200017fe4ff */
[----:B------:R-:W-:Y:S01]  /*e200*/  IMAD.WIDE.U32 R36, R119, R76, R36 ;  /* 0x0000004c77247225 */ /* 0x000fe200078e0024 */
[----:B------:R-:W-:-:S03]  /*e210*/  IADD3 R38, P3, PT, R139, R38, RZ ;  /* 0x000000268b267210 */ /* 0x000fc60007f7e0ff */
[----:B------:R-:W-:Y:S02]  /*e220*/  IMAD.X R35, RZ, RZ, RZ, P4 ;  /* 0x000000ffff237224 */ /* 0x000fe400020e06ff */
[----:B------:R-:W-:Y:S02]  /*e230*/  IMAD.IADD R39, R48, 0x1, R39 ;  /* 0x0000000130277824 */ /* 0x000fe400078e0227 */
[----:B------:R-:W-:Y:S02]  /*e240*/  IMAD.IADD R127, R44, 0x1, R37 ;  /* 0x000000012c7f7824 */ /* 0x000fe400078e0225 */
[----:B------:R-:W-:Y:S01]  /*e250*/  IMAD.WIDE.U32 R34, R116, R133, R34 ;  /* 0x0000008574227225 */ /* 0x000fe200078e0022 */
[----:B------:R-:W-:Y:S02]  /*e260*/  IADD3 R66, P5, PT, R39, R66, RZ ;  /* 0x0000004227427210 */ /* 0x000fe40007fbe0ff */
[----:B------:R-:W-:Y:S01]  /*e270*/  IADD3.X R39, PT, PT, RZ, RZ, RZ, P3, !PT ;  /* 0x000000ffff277210 */ /* 0x000fe20001ffe4ff */
[----:B------:R-:W-:-:S02]  /*e280*/  IMAD.X R37, RZ, RZ, RZ, P0 ;  /* 0x000000ffff257224 */ /* 0x000fc400000e06ff */
[----:B------:R-:W-:-:S03]  /*e290*/  IMAD.WIDE.U32 R70, R120, R109, R70 ;  /* 0x0000006d78467225 */ /* 0x000fc600078e0046 */
[----:B------:R-:W-:Y:S01]  /*e2a0*/  IADD3 R128, P3, PT, R37, R34, RZ ;  /* 0x0000002225807210 */ /* 0x000fe20007f7e0ff */
[----:B------:R-:W-:Y:S01]  /*e2b0*/  IMAD.IADD R131, R131, 0x1, R35 ;  /* 0x0000000183837824 */ /* 0x000fe200078e0223 */
[----:B------:R-:W-:Y:S01]  /*e2c0*/  IADD3 R34, P0, PT, R70, R137, RZ ;  /* 0x0000008946227210 */ /* 0x000fe20007f1e0ff */
[----:B------:R-:W-:Y:S02]  /*e2d0*/  IMAD.IADD R141, R42, 0x1, R141 ;  /* 0x000000012a8d7824 */ /* 0x000fe400078e028d */
[----:B------:R-:W-:-:S03]  /*e2e0*/  IMAD.WIDE.U32 R68, R111, R125, R68 ;  /* 0x0000007d6f447225 */ /* 0x000fc600078e0044 */
[----:B------:R-:W-:Y:S01]  /*e2f0*/  IADD3 R36, P1, PT, R141, R36, RZ ;  /* 0x000000248d247210 */ /* 0x000fe20007f3e0ff */
[----:B------:R-:W-:Y:S01]  /*e300*/  IMAD.X R35, RZ, RZ, RZ, P0 ;  /* 0x000000ffff237224 */ /* 0x000fe200000e06ff */
[----:B------:R-:W-:Y:S01]  /*e310*/  IADD3 R37, PT, PT, R113, R69, RZ ;  /* 0x0000004571257210 */ /* 0x000fe20007ffe0ff */
        /* <DEDUP_REMOVED lines=11> */
[----:B------:R-:W-:Y:S01]  /*e3d0*/  IMAD.WIDE.U32 R36, R135, R75, R36 ;  /* 0x0000004b87247225 */ /* 0x000fe200078e0024 */
[----:B------:R-:W-:Y:S02]  /*e3e0*/  IADD3.X R39, PT, PT, RZ, RZ, RZ, P0, !PT ;  /* 0x000000ffff277210 */ /* 0x000fe400007fe4ff */
[----:B------:R-:W-:Y:S01]  /*e3f0*/  IADD3 R137, P0, PT, R137, R128, RZ ;  /* 0x0000008089897210 */ /* 0x000fe20007f1e0ff */
[----:B------:R-:W-:-:S02]  /*e400*/  IMAD.IADD R35, R115, 0x1, R35 ;  /* 0x0000000173237824 */ /* 0x000fc400078e0223 */
[----:B------:R-:W-:Y:S01]  /*e410*/  IMAD.WIDE.U32 R38, R123, R78, R38 ;  /* 0x0000004e7b267225 */ /* 0x000fe200078e0026 */
[----:B------:R-:W-:Y:S02]  /*e420*/  IADD3.X R133, PT, PT, RZ, RZ, RZ, P0, !PT ;  /* 0x000000ffff857210 */ /* 0x000fe400007fe4ff */
[----:B------:R-:W-:Y:S01]  /*e430*/  IADD3 R70, P2, PT, R71, R35, RZ ;  /* 0x0000002347467210 */ /* 0x000fe20007f5e0ff */
[----:B------:R-:W-:Y:S01]  /*e440*/  IMAD.X R67, RZ, RZ, RZ, P5 ;  /* 0x000000ffff437224 */ /* 0x000fe200028e06ff */
[----:B------:R-:W-:Y:S01]  /*e450*/  IADD3 R71, PT, PT, R46, R39, RZ ;  /* 0x000000272e477210 */ /* 0x000fe20007ffe0ff */
[----:B------:R-:W-:Y:S01]  /*e460*/  IMAD.IADD R131, R43, 0x1, R37 ;  /* 0x000000012b837824 */ /* 0x000fe200078e0225 */
[----:B------:R-:W-:Y:S01]  /*e470*/  MOV R37, RZ ;  /* 0x000000ff00257202 */ /* 0x000fe20000000f00 */
[----:B------:R-:W-:Y:S01]  /*e480*/  IMAD.X R69, RZ, RZ, RZ, P4 ;  /* 0x000000ffff457224 */ /* 0x000fe200020e06ff */
[----:B------:R-:W-:Y:S01]  /*e490*/  IADD3 R38, P1, PT, R127, R38, RZ ;  /* 0x000000267f267210 */ /* 0x000fe20007f3e0ff */
[----:B------:R-:W-:-:S02]  /*e4a0*/  IMAD R117, R36, R40, RZ ;  /* 0x0000002824757224 */ /* 0x000fc400078e02ff */
[----:B------:R-:W-:-:S04]  /*e4b0*/  IMAD.WIDE.U32 R66, R129, R80, R66 ;  /* 0x0000005081427225 */ /* 0x000fc800078e0042 */
[----:B------:R-:W-:-:S04]  /*e4c0*/  IMAD.WIDE.U32 R68, R116, R124, R68 ;  /* 0x0000007c74447225 */ /* 0x000fc800078e0044 */
[----:B------:R-:W-:Y:S01]  /*e4d0*/  IMAD.HI.U32 R127, R117, R74, R36 ;  /* 0x0000004a757f7227 */ /* 0x000fe200078e0024 */
[----:B------:R-:W-:Y:S02]  /*e4e0*/  IADD3 R36, P4, PT, R71, R66, RZ ;  /* 0x0000004247247210 */ /* 0x000fe40007f9e0ff */
[----:B------:R-:W-:Y:S01]  /*e4f0*/  IADD3 R69, PT, PT, R72, R69, RZ ;  /* 0x0000004548457210 */ /* 0x000fe20007ffe0ff */
[----:B------:R-:W-:Y:S01]  /*e500*/  IMAD.X R35, RZ, RZ, RZ, P6 ;  /* 0x000000ffff237224 */ /* 0x000fe200030e06ff */
[----:B------:R-:W-:Y:S01]  /*e510*/  IADD3 R127, PT, PT, R42, R127, RZ ;  /* 0x0000007f2a7f7210 */ /* 0x000fe20007ffe0ff */
[----:B------:R-:W-:Y:S02]  /*e520*/  IMAD.IADD R66, R48, 0x1, R67 ;  /* 0x0000000130427824 */ /* 0x000fe400078e0243 */
[----:B------:R-:W-:-:S03]  /*e530*/  IMAD.WIDE.U32 R34, R111, R122, R34 ;  /* 0x0000007a6f227225 */ /* 0x000fc600078e0022 */
[----:B------:R-:W-:Y:S01]  /*e540*/  IADD3 R66, P5, PT, R66, R137, RZ ;  /* 0x0000008942427210 */ /* 0x000fe20007fbe0ff */
[----:B------:R-:W-:Y:S01]  /*e550*/  IMAD.X R37, RZ, RZ, RZ, P3 ;  /* 0x000000ffff257224 */ /* 0x000fe200018e06ff */
[----:B------:R-:W-:Y:S01]  /*e560*/  IADD3 R34, P0, PT, R69, R34, RZ ;  /* 0x0000002245227210 */ /* 0x000fe20007f1e0ff */
[----:B------:R-:W-:Y:S01]  /*e570*/  IMAD.X R71, RZ, RZ, RZ, P2 ;  /* 0x000000ffff477224 */ /* 0x000fe200010e06ff */
[----:B------:R-:W-:Y:S01]  /*e580*/  IADD3.X R67, PT, PT, RZ, RZ, RZ, P5, !PT ;  /* 0x000000ffff437210 */ /* 0x000fe20002ffe4ff */
[----:B------:R-:W-:Y:S01]  /*e590*/  IMAD.IADD R69, R73, 0x1, R35 ;  /* 0x0000000149457824 */ /* 0x000fe200078e0223 */
[----:B------:R-:W-:Y:S01]  /*e5a0*/  IADD3 R68, P3, PT, R37, R68, RZ ;  /* 0x0000004425447210 */ /* 0x000fe20007f7e0ff */
[----:B------:R-:W-:-:S04]  /*e5b0*/  IMAD.WIDE.U32 R70, R120, R114, R70 ;  /* 0x0000007278467225 */ /* 0x000fc800078e0046 */
[----:B------:R-:W-:Y:S01]  /*e5c0*/  IMAD.X R39, RZ, RZ, RZ, P1 ;  /* 0x000000ffff277224 */ /* 0x000fe200008e06ff */
[----:B------:R-:W-:Y:S01]  /*e5d0*/  IADD3 R133, P1, PT, R133, R68, RZ ;  /* 0x0000004485857210 */ /* 0x000fe20007f3e0ff */
[----:B------:R-:W-:Y:S01]  /*e5e0*/  IMAD.X R35, RZ, RZ, RZ, P0 ;  /* 0x000000ffff237224 */ /* 0x000fe200000e06ff */
[----:B------:R-:W-:Y:S01]  /*e5f0*/  IADD3 R68, P0, PT, R70, R69, RZ ;  /* 0x0000004546447210 */ /* 0x000fe20007f1e0ff */
[----:B------:R-:W-:Y:S02]  /*e600*/  IMAD.X R37, RZ, RZ, RZ, P4 ;  /* 0x000000ffff257224 */ /* 0x000fe400020e06ff */
[----:B------:R-:W-:-:S04]  /*e610*/  IMAD.WIDE.U32 R66, R129, R81, R66 ;  /* 0x0000005181427225 */ /* 0x000fc800078e0042 */
[----:B------:R-:W-:-:S04]  /*e620*/  IMAD.WIDE.U32 R38, R119, R77, R38 ;  /* 0x0000004d77267225 */ /* 0x000fc800078e0026 */
[----:B------:R-:W-:Y:S01]  /*e630*/  IMAD.WIDE.U32 R36, R123, R79, R36 ;  /* 0x0000004f7b247225 */ /* 0x000fe200078e0024 */
[----:B------:R-:W-:Y:S02]  /*e640*/  IADD3 R39, PT, PT, R45, R39, RZ ;  /* 0x000000272d277210 */ /* 0x000fe40007ffe0ff */
[----:B------:R-:W-:Y:S01]  /*e650*/  IADD3 R38, P2, PT, R131, R38, RZ ;  /* 0x0000002683267210 */ /* 0x000fe20007f5e0ff */
[----:B------:R-:W-:Y:S01]  /*e660*/  IMAD.WIDE.U32 R34, R116, R125, R34 ;  /* 0x0000007d74227225 */ /* 0x000fe200078e0022 */
[----:B------:R-:W-:-:S03]  /*e670*/  IADD3 R37, PT, PT, R47, R37, RZ ;  /* 0x000000252f257210 */ /* 0x000fc60007ffe0ff */
[----:B------:R-:W-:Y:S01]  /*e680*/  IMAD.X R69, RZ, RZ, RZ, P0 ;  /* 0x000000ffff457224 */ /* 0x000fe200000e06ff */
[----:B------:R-:W-:Y:S01]  /*e690*/  IADD3 R36, P0, PT, R39, R36, RZ ;  /* 0x0000002427247210 */ /* 0x000fe20007f1e0ff */
[----:B------:R-:W-:Y:S01]  /*e6a0*/  IMAD.IADD R72, R49, 0x1, R67 ;  /* 0x0000000131487824 */ /* 0x000fe200078e0243 */
[----:B------:R-:W-:Y:S01]  /*e6b0*/  IADD3.X R67, PT, PT, RZ, RZ, RZ, P1, !PT ;  /* 0x000000ffff437210 */ /* 0x000fe20000ffe4ff */
        /* <DEDUP_REMOVED lines=8> */
[----:B------:R-:W-:Y:S01]  /*e740*/  IMAD.X R68, RZ, RZ, RZ, P6 ;  /* 0x000000ffff447224 */ /* 0x000fe200030e06ff */
[----:B------:R-:W-:Y:S01]  /*e750*/  IADD3 R67, P3, PT, R67, R70, RZ ;  /* 0x0000004643437210 */ /* 0x000fe20007f7e0ff */
[----:B------:R-:W-:-:S02]  /*e760*/  IMAD.X R37, RZ, RZ, RZ, P0 ;  /* 0x000000ffff257224 */ /* 0x000fc400000e06ff */
[----:B------:R-:W-:-:S04]  /*e770*/  IMAD.WIDE.U32 R38, R135, R76, R38 ;  /* 0x0000004c87267225 */ /* 0x000fc800078e0026 */
[----:B------:R-:W-:Y:S01]  /*e780*/  IMAD.X R35, RZ, RZ, RZ, P4 ;  /* 0x000000ffff237224 */ /* 0x000fe200020e06ff */
[----:B------:R-:W-:Y:S01]  /*e790*/  IADD3 R68, P4, PT, R68, R67, RZ ;  /* 0x0000004344447210 */ /* 0x000fe20007f9e0ff */
[----:B------:R-:W-:Y:S01]  /*e7a0*/  IMAD.IADD R69, R115, 0x1, R69 ;  /* 0x0000000173457824 */ /* 0x000fe200078e0245 */
[----:B------:R-:W-:Y:S01]  /*e7b0*/  IADD3 R39, PT, PT, R44, R39, RZ ;  /* 0x000000272c277210 */ /* 0x000fe20007ffe0ff */
[----:B------:R-:W-:Y:S01]  /*e7c0*/  IMAD.WIDE.U32 R36, R119, R78, R36 ;  /* 0x0000004e77247225 */ /* 0x000fe200078e0024 */
[----:B------:R-:W-:Y:S02]  /*e7d0*/  IADD3 R38, P0, PT, R127, R38, RZ ;  /* 0x000000267f267210 */ /* 0x000fe40007f1e0ff */
[----:B------:R-:W-:Y:S01]  /*e7e0*/  IADD3 R70, P2, PT, R71, R69, RZ ;  /* 0x0000004547467210 */ /* 0x000fe20007f5e0ff */
[----:B------:R-:W-:Y:S01]  /*e7f0*/  IMAD.X R67, RZ, RZ, RZ, P1 ;  /* 0x000000ffff437224 */ /* 0x000fe200008e06ff */
[----:B------:R-:W-:Y:S01]  /*e800*/  IADD3 R37, PT, PT, R46, R37, RZ ;  /* 0x000000252e257210 */ /* 0x000fe20007ffe0ff */
[----:B------:R-:W-:Y:S01]  /*e810*/  IMAD.WIDE.U32 R34, R123, R80, R34 ;  /* 0x000000507b227225 */ /* 0x000fe200078e0022 */
[----:B------:R-:W-:-:S02]  /*e820*/  IADD3 R36, P1, PT, R39, R36, RZ ;  /* 0x0000002427247210 */ /* 0x000fc40007f3e0ff */
[----:B------:R-:W-:Y:S01]  /*e830*/  IADD3.X R39, PT, PT, RZ, RZ, RZ, P0, !PT ;  /* 0x000000ffff277210 */ /* 0x000fe200007fe4ff */
[----:B------:R-:W-:Y:S01]  /*e840*/  IMAD.WIDE.U32 R66, R116, R122, R66 ;  /* 0x0000007a74427225 */ /* 0x000fe200078e0042 */
[----:B------:R-:W-:-:S03]  /*e850*/  IADD3.X R71, PT, PT, RZ, RZ, RZ, P2, !PT ;  /* 0x000000ffff477210 */ /* 0x000fc600017fe4ff */
        /* <DEDUP_REMOVED lines=9> */
[----:B------:R-:W-:Y:S02]  /*e8f0*/  IADD3.X R35, PT, PT, RZ, RZ, RZ, P5, !PT ;  /* 0x000000ffff237210 */ /* 0x000fe40002ffe4ff */
[----:B------:R-:W-:Y:S01]  /*e900*/  IADD3 R67, P1, PT, R67, R122, RZ ;  /* 0x0000007a43437210 */ /* 0x000fe20007f3e0ff */
[----:B------:R-:W-:-:S02]  /*e910*/  IMAD.X R72, RZ, RZ, RZ, P4 ;  /* 0x000000ffff487224 */ /* 0x000fc400020e06ff */
[----:B------:R-:W-:-:S03]  /*e920*/  IMAD.WIDE.U32 R36, R135, R77, R36 ;  /* 0x0000004d87247225 */ /* 0x000fc600078e0024 */
[----:B------:R-:W-:Y:S01]  /*e930*/  IADD3 R72, P4, PT, R72, R67, RZ ;  /* 0x0000004348487210 */ /* 0x000fe20007f9e0ff */
[----:B------:R-:W-:Y:S02]  /*e940*/  IMAD.IADD R39, R43, 0x1, R39 ;  /* 0x000000012b277824 */ /* 0x000fe400078e0227 */
[----:B------:R-:W-:Y:S02]  /*e950*/  IMAD.X R67, RZ, RZ, RZ, P3 ;  /* 0x000000ffff437224 */ /* 0x000fe400018e06ff */
[----:B------:R-:W-:Y:S01]  /*e960*/  IMAD.IADD R37, R45, 0x1, R37 ;  /* 0x000000012d257824 */ /* 0x000fe200078e0225 */
[----:B------:R-:W-:Y:S01]  /*e970*/  IADD3 R36, P3, PT, R39, R36, RZ ;  /* 0x0000002427247210 */ /* 0x000fe20007f7e0ff */
[----:B------:R-:W-:-:S04]  /*e980*/  IMAD.WIDE.U32 R34, R119, R79, R34 ;  /* 0x0000004f77227225 */ /* 0x000fc800078e0022 */
[----:B------:R-:W-:Y:S01]  /*e990*/  IMAD R73, R38, R40, RZ ;  /* 0x0000002826497224 */ /* 0x000fe200078e02ff */
[----:B------:R-:W-:Y:S01]  /*e9a0*/  IADD3 R34, P5, PT, R37, R34, RZ ;  /* 0x0000002225227210 */ /* 0x000fe20007fbe0ff */
[----:B------:R-:W-:-:S04]  /*e9b0*/  IMAD.WIDE.U32 R66, R123, R81, R66 ;  /* 0x000000517b427225 */ /* 0x000fc800078e0042 */
[----:B------:R-:W-:Y:S01]  /*e9c0*/  IMAD.MOV.U32 R39, RZ, RZ, RZ ;  /* 0x000000ffff277224 */ /* 0x000fe200078e00ff */
[----:B------:R-:W-:Y:S01]  /*e9d0*/  IADD3 R113, PT, PT, R49, R67, RZ ;  /* 0x0000004331717210 */ /* 0x000fe20007ffe0ff */
[----:B------:R-:W-:Y:S02]  /*e9e0*/  IMAD.IADD R35, R47, 0x1, R35 ;  /* 0x000000012f237824 */ /* 0x000fe400078e0223 */
[----:B------:R-:W-:Y:S01]  /*e9f0*/  IMAD.HI.U32 R69, R73, R74, R38 ;  /* 0x0000004a49457227 */ /* 0x000fe200078e0026 */
[----:B------:R-:W-:-:S03]  /*ea00*/  IADD3 R113, P2, PT, R113, R68, RZ ;  /* 0x0000004471717210 */ /* 0x000fc60007f5e0ff */
[----:B------:R-:W-:Y:S01]  /*ea10*/  IMAD.X R37, RZ, RZ, RZ, P3 ;  /* 0x000000ffff257224 */ /* 0x000fe200018e06ff */
[----:B------:R-:W-:Y:S01]  /*ea20*/  IADD3 R38, P3, PT, R35, R66, RZ ;  /* 0x0000004223267210 */ /* 0x000fe20007f7e0ff */
[----:B------:R-:W-:Y:S02]  /*ea30*/  IMAD.X R35, RZ, RZ, RZ, P5 ;  /* 0x000000ffff237224 */ /* 0x000fe400028e06ff */
[----:B------:R-:W-:Y:S01]  /*ea40*/  IMAD.WIDE.U32 R70, R120, R111, R70 ;  /* 0x0000006f78467225 */ /* 0x000fe200078e0046 */
[----:B------:R-:W-:-:S03]  /*ea50*/  IADD3.X R39, PT, PT, RZ, RZ, RZ, P3, !PT ;  /* 0x000000ffff277210 */ /* 0x000fc60001ffe4ff */
[----:B------:R-:W-:Y:S01]  /*ea60*/  IMAD.WIDE.U32 R36, R117, R76, R36 ;  /* 0x0000004c75247225 */ /* 0x000fe200078e0024 */
[----:B------:R-:W-:-:S03]  /*ea70*/  IADD3 R66, P6, PT, R70, R125, RZ ;  /* 0x0000007d46427210 */ /* 0x000fc60007fde0ff */
[----:B------:R-:W-:Y:S02]  /*ea80*/  IMAD.IADD R67, R42, 0x1, R69 ;  /* 0x000000012a437824 */ /* 0x000fe400078e0245 */
[----:B------:R-:W-:-:S03]  /*ea90*/  IMAD.WIDE.U32 R68, R135, R78, R34 ;  /* 0x0000004e87447225 */ /* 0x000fc600078e0022 */
[----:B------:R-:W-:Y:S01]  /*eaa0*/  IADD3 R34, P5, PT, R67, R36, RZ ;  /* 0x0000002443227210 */ /* 0x000fe20007fbe0ff */
        /* <DEDUP_REMOVED lines=8> */
[----:B------:R-:W-:Y:S02]  /*eb30*/  IMAD.X R37, RZ, RZ, RZ, P3 ;  /* 0x000000ffff257224 */ /* 0x000fe400018e06ff */
[----:B------:R-:W-:Y:S01]  /*eb40*/  IMAD.X R39, RZ, RZ, RZ, P6 ;  /* 0x000000ffff277224 */ /* 0x000fe200030e06ff */
[----:B------:R-:W-:Y:S01]  /*eb50*/  IADD3 R68, P3, PT, R68, R113, RZ ;  /* 0x0000007144447210 */ /* 0x000fe20007f7e0ff */
[----:B------:R-:W-:-:S03]  /*eb60*/  IMAD.WIDE.U32 R34, R73, R75, R34 ;  /* 0x0000004b49227225 */ /* 0x000fc600078e0022 */
[----:B------:R-:W-:Y:S01]  /*eb70*/  IADD3.X R69, PT, PT, RZ, RZ, RZ, P3, !PT ;  /* 0x000000ffff457210 */ /* 0x000fe20001ffe4ff */
[----:B------:R-:W-:-:S04]  /*eb80*/  IMAD.WIDE.U32 R36, R117, R77, R36 ;  /* 0x0000004d75247225 */ /* 0x000fc800078e0024 */
[----:B------:R-:W-:Y:S01]  /*eb90*/  IMAD.WIDE.U32 R38, R135, R79, R38 ;  /* 0x0000004f87267225 */ /* 0x000fe200078e0026 */
[----:B------:R-:W-:-:S03]  /*eba0*/  IADD3 R123, PT, PT, R45, R37, RZ ;  /* 0x000000252d7b7210 */ /* 0x000fc60007ffe0ff */
[----:B------:R-:W-:Y:S01]  /*ebb0*/  IMAD.IADD R113, R43, 0x1, R35 ;  /* 0x000000012b717824 */ /* 0x000fe200078e0223 */
[----:B------:R-:W-:Y:S01]  /*ebc0*/  IADD3 R122, P5, PT, R123, R38, RZ ;  /* 0x000000267b7a7210 */ /* 0x000fe20007fbe0ff */
[----:B------:R-:W-:-:S03]  /*ebd0*/  IMAD.WIDE.U32 R68, R119, R81, R68 ;  /* 0x0000005177447225 */ /* 0x000fc600078e0044 */
[----:B------:R-:W-:Y:S01]  /*ebe0*/  IADD3 R36, P6, PT, R113, R36, RZ ;  /* 0x0000002471247210 */ /* 0x000fe20007fde0ff */
[----:B------:R-:W-:Y:S01]  /*ebf0*/  IMAD.IADD R37, R47, 0x1, R39 ;  /* 0x000000012f257824 */ /* 0x000fe200078e0227 */
[----:B------:R-:W-:Y:S01]  /*ec00*/  IADD3.X R113, PT, PT, RZ, RZ, RZ, P0, !PT ;  /* 0x000000ffff717210 */ /* 0x000fe200007fe4ff */
[----:B------:R-:W-:Y:S02]  /*ec10*/  IMAD.X R119, RZ, RZ, RZ, P2 ;  /* 0x000000ffff777224 */ /* 0x000fe400010e06ff */
[----:B------:R-:W-:Y:S01]  /*ec20*/  IMAD.WIDE.U32 R66, R116, R121, R66 ;  /* 0x0000007974427225 */ /* 0x000fe200078e0042 */
[----:B------:R-:W-:Y:S02]  /*ec30*/  IADD3 R68, P2, PT, R37, R68, RZ ;  /* 0x0000004425447210 */ /* 0x000fe40007f5e0ff */
[----:B------:R-:W-:Y:S01]  /*ec40*/  IADD3 R119, P3, PT, R119, R72, RZ ;  /* 0x0000004877777210 */ /* 0x000fe20007f7e0ff */
[----:B------:R-:W-:Y:S01]  /*ec50*/  IMAD.X R37, RZ, RZ, RZ, P6 ;  /* 0x000000ffff257224 */ /* 0x000fe200030e06ff */
[----:B------:R-:W-:Y:S01]  /*ec60*/  IADD3.X R72, PT, PT, RZ, RZ, RZ, P1, !PT ;  /* 0x000000ffff487210 */ /* 0x000fe20000ffe4ff */
[----:B------:R-:W-:Y:S01]  /*ec70*/  IMAD.X R123, RZ, RZ, RZ, P5 ;  /* 0x000000ffff7b7224 */ /* 0x000fe200028e06ff */
[----:B------:R-:W-:Y:S01]  /*ec80*/  IADD3 R113, P1, PT, R113, R66, RZ ;  /* 0x0000004271717210 */ /* 0x000fe20007f3e0ff */
[----:B------:R-:W-:Y:S01]  /*ec90*/  IMAD.IADD R70, R49, 0x1, R69 ;  /* 0x0000000131467824 */ /* 0x000fe200078e0245 */
[----:B------:R-:W-:Y:S01]  /*eca0*/  IADD3 R67, PT, PT, R115, R67, RZ ;  /* 0x0000004373437210 */ /* 0x000fe20007ffe0ff */
[----:B------:R-:W-:Y:S01]  /*ecb0*/  IMAD.WIDE.U32 R38, R73, R76, R36 ;  /* 0x0000004c49267225 */ /* 0x000fe200078e0024 */
[----:B------:R-:W-:-:S03]  /*ecc0*/  IADD3 R72, P0, PT, R72, R113, RZ ;  /* 0x0000007148487210 */ /* 0x000fc60007f1e0ff */
        /* <DEDUP_REMOVED lines=20> */
[----:B------:R-:W-:-:S03]  /*ee10*/  IMAD.WIDE.U32 R122, R135, R81, R122 ;  /* 0x00000051877a7225 */ /* 0x000fc600078e007a */
[----:B------:R-:W-:Y:S01]  /*ee20*/  IADD3 R68, P6, PT, R113, R68, RZ ;  /* 0x0000004471447210 */ /* 0x000fe20007fde0ff */
[----:B------:R-:W-:Y:S02]  /*ee30*/  IMAD.IADD R69, R47, 0x1, R69 ;  /* 0x000000012f457824 */ /* 0x000fe400078e0245 */
[----:B------:R-:W-:Y:S01]  /*ee40*/  IMAD.X R113, RZ, RZ, RZ, P2 ;  /* 0x000000ffff717224 */ /* 0x000fe200010e06ff */
[----:B------:R-:W-:Y:S02]  /*ee50*/  IADD3 R70, P2, PT, R71, R67, RZ ;  /* 0x0000004347467210 */ /* 0x000fe40007f5e0ff */
[----:B------:R-:W-:Y:S01]  /*ee60*/  IADD3 R66, P4, PT, R69, R122, RZ ;  /* 0x0000007a45427210 */ /* 0x000fe20007f9e0ff */
[----:B------:R-:W-:Y:S02]  /*ee70*/  IMAD.X R69, RZ, RZ, RZ, P6 ;  /* 0x000000ffff457224 */ /* 0x000fe400030e06ff */
[----:B------:R-:W-:Y:S01]  /*ee80*/  IMAD.X R71, RZ, RZ, RZ, P2 ;  /* 0x000000ffff477224 */ /* 0x000fe200010e06ff */
[----:B------:R-:W-:-:S02]  /*ee90*/  IADD3.X R67, PT, PT, RZ, RZ, RZ, P4, !PT ;  /* 0x000000ffff437210 */ /* 0x000fc400027fe4ff */
[----:B------:R-:W-:Y:S01]  /*eea0*/  IADD3 R113, P4, PT, R113, R72, RZ ;  /* 0x0000004871717210 */ /* 0x000fe20007f9e0ff */
[----:B------:R-:W-:Y:S02]  /*eeb0*/  IMAD.IADD R72, R49, 0x1, R123 ;  /* 0x0000000131487824 */ /* 0x000fe400078e027b */
[----:B------:R-:W-:-:S03]  /*eec0*/  IMAD.WIDE.U32 R122, R73, R78, R68 ;  /* 0x0000004e497a7225 */ /* 0x000fc600078e0044 */
[----:B------:R-:W-:Y:S01]  /*eed0*/  IADD3 R68, P2, PT, R72, R113, RZ ;  /* 0x0000007148447210 */ /* 0x000fe20007f5e0ff */
[----:B------:R-:W-:Y:S01]  /*eee0*/  IMAD.WIDE.U32 R66, R117, R80, R66 ;  /* 0x0000005075427225 */ /* 0x000fe200078e0042 */
[----:B------:R-:W-:-:S03]  /*eef0*/  IADD3 R127, PT, PT, R46, R123, RZ ;  /* 0x0000007b2e7f7210 */ /* 0x000fc60007ffe0ff */
[----:B------:R-:W-:Y:S01]  /*ef00*/  IMAD.IADD R67, R48, 0x1, R67 ;  /* 0x0000000130437824 */ /* 0x000fe200078e0243 */
[----:B------:R-:W-:Y:S01]  /*ef10*/  IADD3 R126, P6, PT, R127, R66, RZ ;  /* 0x000000427f7e7210 */ /* 0x000fe20007fde0ff */
[----:B------:R-:W-:-:S04]  /*ef20*/  IMAD.WIDE.U32 R70, R120, R116, R70 ;  /* 0x0000007478467225 */ /* 0x000fc800078e0046 */
[----:B------:R-:W-:Y:S01]  /*ef30*/  IMAD.X R69, RZ, RZ, RZ, P1 ;  /* 0x000000ffff457224 */ /* 0x000fe200008e06ff */
[----:B------:R-:W-:Y:S01]  /*ef40*/  IADD3 R66, P1, PT, R67, R68, RZ ;  /* 0x0000004443427210 */ /* 0x000fe20007f3e0ff */
[----:B------:R-:W-:Y:S01]  /*ef50*/  IMAD.X R127, RZ, RZ, RZ, P6 ;  /* 0x000000ffff7f7224 */ /* 0x000fe200030e06ff */
[----:B------:R-:W-:Y:S02]  /*ef60*/  IADD3.X R68, PT, PT, RZ, RZ, RZ, P0, !PT ;  /* 0x000000ffff447210 */ /* 0x000fe400007fe4ff */
[----:B------:R-:W-:Y:S01]  /*ef70*/  IADD3 R67, P0, PT, R70, R69, RZ ;  /* 0x0000004546437210 */ /* 0x000fe20007f1e0ff */
[----:B------:R-:W-:Y:S02]  /*ef80*/  IMAD.X R69, RZ, RZ, RZ, P5 ;  /* 0x000000ffff457224 */ /* 0x000fe400028e06ff */
[----:B------:R-:W-:Y:S01]  /*ef90*/  IMAD.WIDE.U32 R126, R73, R79, R126 ;  /* 0x0000004f497e7225 */ /* 0x000fe200078e007e */
[----:B------:R-:W-:Y:S02]  /*efa0*/  IADD3 R68, P5, PT, R68, R67, RZ ;  /* 0x0000004344447210 */ /* 0x000fe40007fbe0ff */
[----:B------:R-:W-:Y:S01]  /*efb0*/  IADD3.X R67, PT, PT, RZ, RZ, RZ, P1, !PT ;  /* 0x000000ffff437210 */ /* 0x000fe20000ffe4ff */
[----:B------:R-:W-:Y:S01]  /*efc0*/  IMAD.IADD R125, R47, 0x1, R127 ;  /* 0x000000012f7d7824 */ /* 0x000fe200078e027f */
[----:B------:R-:W-:Y:S01]  /*efd0*/  IADD3 R69, P1, PT, R69, R68, RZ ;  /* 0x0000004445457210 */ /* 0x000fe20007f3e0ff */
[----:B------:R-:W-:-:S02]  /*efe0*/  IMAD.X R68, RZ, RZ, RZ, P3 ;  /* 0x000000ffff447224 */ /* 0x000fc400018e06ff */
[----:B------:R-:W-:-:S03]  /*eff0*/  IMAD.WIDE.U32 R66, R117, R81, R66 ;  /* 0x0000005175427225 */ /* 0x000fc600078e0042 */
[----:B------:R-:W-:Y:S01]  /*f000*/  IADD3 R68, P3, PT, R68, R69, RZ ;  /* 0x0000004544447210 */ /* 0x000fe20007f7e0ff */
[----:B------:R-:W-:Y:S01]  /*f010*/  IMAD.X R70, RZ, RZ, RZ, P5 ;  /* 0x000000ffff467224 */ /* 0x000fe200028e06ff */
[----:B------:R-:W-:Y:S01]  /*f020*/  IADD3 R124, P6, PT, R125, R66, RZ ;  /* 0x000000427d7c7210 */ /* 0x000fe20007fde0ff */
[----:B------:R-:W-:Y:S01]  /*f030*/  IMAD.X R66, RZ, RZ, RZ, P2 ;  /* 0x000000ffff427224 */ /* 0x000fe200010e06ff */
[----:B------:R-:W-:Y:S02]  /*f040*/  IADD3.X R69, PT, PT, RZ, RZ, RZ, P4, !PT ;  /* 0x000000ffff457210 */ /* 0x000fe400027fe4ff */
[----:B------:R-:W-:Y:S01]  /*f050*/  IADD3 R121, PT, PT, R49, R67, RZ ;  /* 0x0000004331797210 */ /* 0x000fe20007ffe0ff */
[----:B------:R-:W-:Y:S01]  /*f060*/  IMAD.X R125, RZ, RZ, RZ, P6 ;  /* 0x000000ffff7d7224 */ /* 0x000fe200030e06ff */
[----:B------:R-:W-:Y:S01]  /*f070*/  IADD3 R69, P4, PT, R69, R68, RZ ;  /* 0x0000004445457210 */ /* 0x000fe20007f9e0ff */
[----:B------:R-:W-:Y:S02]  /*f080*/  IMAD.X R67, RZ, RZ, RZ, P0 ;  /* 0x000000ffff437224 */ /* 0x000fe400000e06ff */
[----:B------:R-:W-:Y:S01]  /*f090*/  IMAD.WIDE.U32 R124, R73, R80, R124 ;  /* 0x00000050497c7225 */ /* 0x000fe200078e007c */
[----:B------:R-:W-:-:S02]  /*f0a0*/  IADD3 R66, P2, PT, R66, R69, RZ ;  /* 0x0000004542427210 */ /* 0x000fc40007f5e0ff */
[----:B------:R-:W-:Y:S01]  /*f0b0*/  IADD3 R70, PT, PT, R70, R71, R67 ;  /* 0x0000004746467210 */ /* 0x000fe20007ffe043 */
[----:B------:R-:W-:Y:S01]  /*f0c0*/  IMAD.X R67, RZ, RZ, RZ, P3 ;  /* 0x000000ffff437224 */ /* 0x000fe200018e06ff */
[----:B------:R-:W-:Y:S01]  /*f0d0*/  IADD3 R121, P0, PT, R121, R66, RZ ;  /* 0x0000004279797210 */ /* 0x000fe20007f1e0ff */
[----:B------:R-:W-:Y:S01]  /*f0e0*/  IMAD.X R66, RZ, RZ, RZ, P1 ;  /* 0x000000ffff427224 */ /* 0x000fe200008e06ff */
[----:B------:R-:W-:-:S04]  /*f0f0*/  IADD3 R120, PT, PT, R48, R125, RZ ;  /* 0x0000007d30787210 */ /* 0x000fc80007ffe0ff */
[----:B------:R-:W-:Y:S02]  /*f100*/  IADD3 R120, P5, PT, R120, R121, RZ ;  /* 0x0000007978787210 */ /* 0x000fe40007fbe0ff */
[----:B------:R-:W-:Y:S01]  /*f110*/  IADD3 R70, PT, PT, R67, R70, R66 ;  /* 0x0000004643467210 */ /* 0x000fe20007ffe042 */
[----:B------:R-:W-:Y:S01]  /*f120*/  IMAD.X R66, RZ, RZ, RZ, P4 ;  /* 0x000000ffff427224 */ /* 0x000fe200020e06ff */
[----:B------:R-:W-:Y:S01]  /*f130*/  IADD3.X R121, PT, PT, RZ, RZ, RZ, P5, !PT ;  /* 0x000000ffff797210 */ /* 0x000fe20002ffe4ff */
[----:B------:R-:W-:Y:S02]  /*f140*/  IMAD.X R67, RZ, RZ, RZ, P2 ;  /* 0x000000ffff437224 */ /* 0x000fe400010e06ff */
[----:B------:R-:W-:-:S03]  /*f150*/  IMAD.WIDE.U32 R120, R73, R81, R120 ;  /* 0x0000005149787225 */ /* 0x000fc600078e0078 */
[----:B------:R-:W-:Y:S02]  /*f160*/  IADD3 R70, PT, PT, R67, R70, R66 ;  /* 0x0000004643467210 */ /* 0x000fe40007ffe042 */
[----:B------:R-:W-:Y:S01]  /*f170*/  IADD3.X R66, PT, PT, RZ, RZ, RZ, P0, !PT ;  /* 0x000000ffff427210 */ /* 0x000fe200007fe4ff */
[----:B------:R-:W-:-:S05]  /*f180*/  IMAD.IADD R67, R49, 0x1, R121 ;  /* 0x0000000131437824 */ /* 0x000fca00078e0279 */
        /* <DEDUP_REMOVED lines=35> */
.L_x_32:
        /* <DEDUP_REMOVED lines=23> */
.L_x_33:
[----:B------:R-:W-:Y:S02]  /*f530*/  HFMA2 R35, -RZ, RZ, 0, 0 ;  /* 0x00000000ff237431 */ /* 0x000fe400000001ff */
[----:B------:R-:W-:-:S04]  /*f540*/  IMAD.WIDE.U32 R36, R51, R9, RZ ;  /* 0x0000000933247225 */ /* 0x000fc800078e00ff */
[----:B------:R-:W-:Y:S02]  /*f550*/  HFMA2 R123, -RZ, RZ, 0, 0 ;  /* 0x00000000ff7b7431 */ /* 0x000fe400000001ff */
        /* <DEDUP_REMOVED lines=45> */
[----:B------:R-:W-:-:S04]  /*f830*/  IMAD.WIDE.U32 R36, R129, R76, R36 ;  /* 0x0000004c81247225 */ /* 0x000fc800078e0024 */
[----:B------:R-:W-:Y:S01]  /*f840*/  IMAD.WIDE.U32 R120, R6, R54, R120 ;  /* 0x0000003606787225 */ /* 0x000fe200078e0078 */
[----:B------:R-:W-:Y:S02]  /*f850*/  IADD3 R36, P0, PT, R113, R36, RZ ;  /* 0x0000002471247210 */ /* 0x000fe40007f1e0ff */
[----:B------:R-:W-:Y:S01]  /*f860*/  IADD3 R113, PT, PT, R44, R37, RZ ;  /* 0x000000252c717210 */ /* 0x000fe20007ffe0ff */
[----:B------:R-:W-:Y:S02]  /*f870*/  IMAD.IADD R39, R88, 0x1, R39 ;  /* 0x0000000158277824 */ /* 0x000fe400078e0227 */
[----:B------:R-:W-:Y:S02]  /*f880*/  IMAD.MOV.U32 R35, RZ, RZ, RZ ;  /* 0x000000ffff237224 */ /* 0x000fe400078e00ff */
[----:B------:R-:W-:Y:S01]  /*f890*/  IMAD.IADD R121, R85, 0x1, R121 ;  /* 0x0000000155797824 */ /* 0x000fe200078e0279 */
[----:B------:R-:W-:Y:S01]  /*f8a0*/  IADD3 R120, P1, PT, R39, R120, RZ ;  /* 0x0000007827787210 */ /* 0x000fe20007f3e0ff */
[----:B------:R-:W-:-:S02]  /*f8b0*/  IMAD.MOV.U32 R39, RZ, RZ, RZ ;  /* 0x000000ffff277224 */ /* 0x000fc400078e00ff */
[----:B------:R-:W-:-:S04]  /*f8c0*/  IMAD.WIDE.U32 R34, R9, R56, R34 ;  /* 0x0000003809227225 */ /* 0x000fc800078e0022 */
[----:B------:R-:W-:Y:S01]  /*f8d0*/  IMAD.X R37, RZ, RZ, RZ, P0 ;  /* 0x000000ffff257224 */ /* 0x000fe200000e06ff */
[----:B------:R-:W-:Y:S01]  /*f8e0*/  IADD3 R34, P0, PT, R121, R34, RZ ;  /* 0x0000002279227210 */ /* 0x000fe20007f1e0ff */
[----:B------:R-:W-:Y:S01]  /*f8f0*/  IMAD.WIDE.U32 R38, R4, R51, R38 ;  /* 0x0000003304267225 */ /* 0x000fe200078e0026 */
[----:B------:R-:W-:Y:S02]  /*f900*/  IADD3 R122, PT, PT, R83, R35, RZ ;  /* 0x00000023537a7210 */ /* 0x000fe40007ffe0ff */
[----:B------:R-:W-:Y:S01]  /*f910*/  IADD3.X R35, PT, PT, RZ, RZ, RZ, P0, !PT ;  /* 0x000000ffff237210 */ /* 0x000fe200007fe4ff */
[----:B------:R-:W-:Y:S01]  /*f920*/  IMAD.WIDE.U32 R36, R127, R75, R36 ;  /* 0x0000004b7f247225 */ /* 0x000fe200078e0024 */
[----:B------:R-:W-:-:S03]  /*f930*/  IADD3 R115, PT, PT, R89, R39, RZ ;  /* 0x0000002759737210 */ /* 0x000fc60007ffe0ff */
[----:B------:R-:W-:Y:S01]  /*f940*/  IMAD.X R121, RZ, RZ, RZ, P1 ;  /* 0x000000ffff797224 */ /* 0x000fe200008e06ff */
[----:B------:R-:W-:Y:S01]  /*f950*/  IADD3 R38, P1, PT, R113, R38, RZ ;  /* 0x0000002671267210 */ /* 0x000fe20007f3e0ff */
[----:B------:R-:W-:Y:S02]  /*f960*/  IMAD.IADD R113, R43, 0x1, R37 ;  /* 0x000000012b717824 */ /* 0x000fe400078e0225 */
[----:B------:R-:W-:Y:S02]  /*f970*/  IMAD R119, R36, R40, RZ ;  /* 0x0000002824777224 */ /* 0x000fe400078e02ff */
[----:B------:R-:W-:-:S04]  /*f980*/  IMAD.WIDE.U32 R120, R7, R53, R120 ;  /* 0x0000003507787225 */ /* 0x000fc800078e0078 */
[----:B------:R-:W-:Y:S02]  /*f990*/  IMAD.MOV.U32 R37, RZ, RZ, RZ ;  /* 0x000000ffff257224 */ /* 0x000fe400078e00ff */
[----:B------:R-:W-:Y:S02]  /*f9a0*/  IMAD.IADD R121, R87, 0x1, R121 ;  /* 0x0000000157797824 */ /* 0x000fe400078e0279 */
[----:B------:R-:W-:Y:S01]  /*f9b0*/  IMAD.HI.U32 R125, R119, R74, R36 ;  /* 0x0000004a777d7227 */ /* 0x000fe200078e0024 */
[----:B------:R-:W-:-:S03]  /*f9c0*/  IADD3 R36, P0, PT, R115, R120, RZ ;  /* 0x0000007873247210 */ /* 0x000fc60007f1e0ff */
[----:B------:R-:W-:-:S04]  /*f9d0*/  IMAD.WIDE.U32 R34, R6, R55, R34 ;  /* 0x0000003706227225 */ /* 0x000fc800078e0022 */
[----:B------:R-:W-:Y:S01]  /*f9e0*/  IMAD.X R39, RZ, RZ, RZ, P1 ;  /* 0x000000ffff277224 */ /* 0x000fe200008e06ff */
[----:B------:R-:W-:Y:S01]  /*f9f0*/  IADD3 R34, P1, PT, R121, R34, RZ ;  /* 0x0000002279227210 */ /* 0x000fe20007f3e0ff */
[----:B------:R-:W-:-:S04]  /*fa00*/  IMAD.WIDE.U32 R122, R9, R57, R122 ;  /* 0x00000039097a7225 */ /* 0x000fc800078e007a */
[----:B------:R-:W-:Y:S01]  /*fa10*/  IMAD.IADD R35, R84, 0x1, R35 ;  /* 0x0000000154237824 */ /* 0x000fe200078e0223 */
[----:B------:R-:W-:Y:S01]  /*fa20*/  IADD3 R120, PT, PT, R82, R123, RZ ;  /* 0x0000007b52787210 */ /* 0x000fe20007ffe0ff */
[----:B------:R-:W-:Y:S02]  /*fa30*/  IMAD.X R37, RZ, RZ, RZ, P0 ;  /* 0x000000ffff257224 */ /* 0x000fe400000e06ff */
[----:B------:R-:W-:Y:S01]  /*fa40*/  IMAD.WIDE.U32 R38, R129, R77, R38 ;  /* 0x0000004d81267225 */ /* 0x000fe200078e0026 */
[----:B------:R-:W-:-:S03]  /*fa50*/  IADD3 R122, P0, PT, R35, R122, RZ ;  /* 0x0000007a237a7210 */ /* 0x000fc60007f1e0ff */
[----:B------:R-:W-:Y:S01]  /*fa60*/  IMAD.X R35, RZ, RZ, RZ, P1 ;  /* 0x000000ffff237224 */ /* 0x000fe200008e06ff */
[----:B------:R-:W-:Y:S01]  /*fa70*/  IADD3 R38, P2, PT, R113, R38, RZ ;  /* 0x0000002671267210 */ /* 0x000fe20007f5e0ff */
[----:B------:R-:W-:Y:S01]  /*fa80*/  IMAD.WIDE.U32 R36, R4, R52, R36 ;  /* 0x0000003404247225 */ /* 0x000fe200078e0024 */
[----:B------:R-:W-:-:S03]  /*fa90*/  IADD3 R113, PT, PT, R42, R125, RZ ;  /* 0x0000007d2a717210 */ /* 0x000fc60007ffe0ff */
[----:B------:R-:W-:Y:S01]  /*faa0*/  IMAD.WIDE.U32 R34, R7, R54, R34 ;  /* 0x0000003607227225 */ /* 0x000fe200078e0022 */
[----:B------:R-:W-:-:S03]  /*fab0*/  IADD3 R37, PT, PT, R88, R37, RZ ;  /* 0x0000002558257210 */ /* 0x000fc60007ffe0ff */
        /* <DEDUP_REMOVED lines=15> */
[----:B------:R-:W-:Y:S01]  /*fbb0*/  IMAD.IADD R39, R89, 0x1, R37 ;  /* 0x0000000159277824 */ /* 0x000fe200078e0225 */
[----:B------:R-:W-:Y:S01]  /*fbc0*/  MOV R113, RZ ;  /* 0x000000ff00717202 */ /* 0x000fe20000000f00 */
        /* <DEDUP_REMOVED lines=25> */
[----:B------:R-:W-:Y:S01]  /*fd60*/  IMAD.IADD R120, R82, 0x1, R121 ;  /* 0x0000000152787824 */ /* 0x000fe200078e0279 */
[----:B------:R-:W-:Y:S01]  /*fd70*/  IADD3.X R39, PT, PT, RZ, RZ, RZ, P1, !PT ;  /* 0x000000ffff277210 */ /* 0x000fe20000ffe4ff */
[----:B------:R-:W-:Y:S01]  /*fd80*/  IMAD.WIDE.U32 R34, R5, R52, R34 ;  /* 0x0000003405227225 */ /* 0x000fe200078e0022 */
[----:B------:R-:W-:Y:S02]  /*fd90*/  IADD3 R117, PT, PT, R42, R117, RZ ;  /* 0x000000752a757210 */ /* 0x000fe40007ffe0ff */
[----:B------:R-:W-:Y:S01]  /*fda0*/  IADD3 R120, P0, PT, R120, R133, RZ ;  /* 0x0000008578787210 */ /* 0x000fe20007f1e0ff */
[----:B------:R-:W-:-:S04]  /*fdb0*/  IMAD.WIDE.U32 R122, R4, R54, R122 ;  /* 0x00000036047a7225 */ /* 0x000fc800078e007a */
        /* <DEDUP_REMOVED lines=11> */
[----:B------:R-:W-:Y:S01]  /*fe70*/  IMAD.WIDE.U32 R34, R2, R51, R34 ;  /* 0x0000003302227225 */ /* 0x000fe200078e0022 */
[----:B------:R-:W-:-:S03]  /*fe80*/  IADD3 R120, P0, PT, R39, R120, RZ ;  /* 0x0000007827787210 */ /* 0x000fc60007f1e0ff */
[----:B------:R-:W-:Y:S01]  /*fe90*/  IMAD.X R123, RZ, RZ, RZ, P2 ;  /* 0x000000ffff7b7224 */ /* 0x000fe200010e06ff */
[----:B------:R-:W-:Y:S01]  /*fea0*/  IADD3 R34, P3, PT, R131, R34, RZ ;  /* 0x0000002283227210 */ /* 0x000fe20007f7e0ff */
[----:B------:R-:W-:-:S04]  /*feb0*/  IMAD.WIDE.U32 R36, R127, R77, R36 ;  /* 0x0000004d7f247225 */ /* 0x000fc800078e0024 */
[----:B------:R-:W-:Y:S01]  /*fec0*/  IMAD.WIDE.U32 R122, R5, R53, R122 ;  /* 0x00000035057a7225 */ /* 0x000fe200078e007a */
[----:B------:R-:W-:-:S03]  /*fed0*/  IADD3 R36, P4, PT, R125, R36, RZ ;  /* 0x000000247d247210 */ /* 0x000fc60007f9e0ff */
[----:B------:R-:W-:Y:S02]  /*fee0*/  IMAD.IADD R35, R89, 0x1, R35 ;  /* 0x0000000159237824 */ /* 0x000fe400078e0223 */
[----:B------:R-:W-:Y:S02]  /*fef0*/  IMAD.X R39, RZ, RZ, RZ, P1 ;  /* 0x000000ffff277224 */ /* 0x000fe400008e06ff */
[----:B------:R-:W-:Y:S01]  /*ff00*/  IMAD.IADD R125, R45, 0x1, R37 ;  /* 0x000000012d7d7824 */ /* 0x000fe200078e0225 */
[----:B------:R-:W-:Y:S01]  /*ff10*/  IADD3 R122, P2, PT, R35, R122, RZ ;  /* 0x0000007a237a7210 */ /* 0x000fe20007f5e0ff */
[----:B------:R-:W-:Y:S01]  /*ff20*/  IMAD.IADD R123, R87, 0x1, R123 ;  /* 0x00000001577b7824 */ /* 0x000fe200078e027b */
[----:B------:R-:W-:Y:S01]  /*ff30*/  IADD3.X R37, PT, PT, RZ, RZ, RZ, P4, !PT ;  /* 0x000000ffff257210 */ /* 0x000fe200027fe4ff */
[----:B------:R-:W-:-:S04]  /*ff40*/  IMAD.WIDE.U32 R38, R4, R55, R38 ;  /* 0x0000003704267225 */ /* 0x000fc800078e0026 */
[----:B------:R-:W-:Y:S02]  /*ff50*/  IMAD.X R35, RZ, RZ, RZ, P3 ;  /* 0x000000ffff237224 */ /* 0x000fe400018e06ff */
        /* <DEDUP_REMOVED lines=125> */
[----:B------:R-:W-:Y:S01]  /*10730*/  IADD3 R126, P1, PT, R39, R120, RZ ;  /* 0x00000078277e7210 */ /* 0x000fe20007f3e0ff */
[----:B------:R-:W-:Y:S01]  /*10740*/  IMAD.WIDE.U32 R36, R115, R77, R36 ;  /* 0x0000004d73247225 */ /* 0x000fe200078e0024 */
[----:B------:R-:W-:-:S02]  /*10750*/  IADD3 R121, PT, PT, R88, R121, RZ ;  /* 0x0000007958797210 */ /* 0x000fc40007ffe0ff */
[----:B------:R-:W-:Y:S01]  /*10760*/  IADD3.X R125, PT, PT, RZ, RZ, RZ, P0, !PT ;  /* 0x000000ffff7d7210 */ /* 0x000fe200007fe4ff */
[----:B------:R-:W-:Y:S02]  /*10770*/  IMAD.X R39, RZ, RZ, RZ, P3 ;  /* 0x000000ffff277224 */ /* 0x000fe400018e06ff */
[----:B------:R-:W-:Y:S01]  /*10780*/  IMAD.WIDE.U32 R88, R3, R54, R34 ;  /* 0x0000003603587225 */ /* 0x000fe200078e0022 */
[----:B------:R-:W-:-:S03]  /*10790*/  IADD3 R34, P3, PT, R137, R36, RZ ;  /* 0x0000002489227210 */ /* 0x000fc60007f7e0ff */
[----:B------:R-:W-:Y:S01]  /*107a0*/  IMAD.WIDE.U32 R38, R127, R80, R38 ;  /* 0x000000507f267225 */ /* 0x000fe200078e0026 */
[----:B------:R-:W-:-:S03]  /*107b0*/  IADD3 R36, P4, PT, R121, R88, RZ ;  /* 0x0000005879247210 */ /* 0x000fc60007f9e0ff */
[----:B------:R-:W-:Y:S01]  /*107c0*/  IMAD.X R35, RZ, RZ, RZ, P3 ;  /* 0x000000ffff237224 */ /* 0x000fe200018e06ff */
[----:B------:R-:W-:Y:S01]  /*107d0*/  IADD3 R38, P2, PT, R135, R38, RZ ;  /* 0x0000002687267210 */ /* 0x000fe20007f5e0ff */
[----:B------:R-:W-:Y:S02]  /*107e0*/  IMAD.IADD R39, R48, 0x1, R39 ;  /* 0x0000000130277824 */ /* 0x000fe400078e0227 */
[----:B------:R-:W-:Y:S02]  /*107f0*/  IMAD.IADD R89, R85, 0x1, R89 ;  /* 0x0000000155597824 */ /* 0x000fe400078e0259 */
[----:B------:R-:W-:Y:S01]  /*10800*/  IMAD.WIDE.U32 R122, R2, R56, R122 ;  /* 0x00000038027a7225 */ /* 0x000fe200078e007a */
[----:B------:R-:W-:-:S03]  /*10810*/  IADD3 R88, P5, PT, R39, R126, RZ ;  /* 0x0000007e27587210 */ /* 0x000fc60007fbe0ff */
[----:B------:R-:W-:Y:S01]  /*10820*/  IMAD.WIDE.U32 R124, R50, R5, R124 ;  /* 0x00000005327c7225 */ /* 0x000fe200078e007c */
[----:B------:R-:W-:-:S03]  /*10830*/  IADD3 R120, P3, PT, R89, R122, RZ ;  /* 0x0000007a59787210 */ /* 0x000fc60007f7e0ff */
[----:B------:R-:W-:Y:S01]  /*10840*/  IMAD.WIDE.U32 R34, R117, R76, R34 ;  /* 0x0000004c75227225 */ /* 0x000fe200078e0022 */
[----:B------:R-:W-:-:S03]  /*10850*/  IADD3.X R121, PT, PT, RZ, RZ, RZ, P3, !PT ;  /* 0x000000ffff797210 */ /* 0x000fc60001ffe4ff */
[----:B------:R-:W-:Y:S01]  /*10860*/  IMAD.IADD R131, R45, 0x1, R37 ;  /* 0x000000012d837824 */ /* 0x000fe200078e0225 */
[----:B------:R-:W-:Y:S01]  /*10870*/  IADD3 R34, P0, PT, R133, R34, RZ ;  /* 0x0000002285227210 */ /* 0x000fe20007f1e0ff */
[----:B------:R-:W-:Y:S02]  /*10880*/  IMAD.X R37, RZ, RZ, RZ, P4 ;  /* 0x000000ffff257224 */ /* 0x000fe400020e06ff */
[----:B------:R-:W-:Y:S02]  /*10890*/  IMAD.IADD R123, R83, 0x1, R123 ;  /* 0x00000001537b7824 */ /* 0x000fe400078e027b */
[----:B------:R-:W-:Y:S02]  /*108a0*/  IMAD.X R39, RZ, RZ, RZ, P2 ;  /* 0x000000ffff277224 */ /* 0x000fe400010e06ff */
[----:B------:R-:W-:Y:S01]  /*108b0*/  IMAD.IADD R135, R113, 0x1, R125 ;  /* 0x0000000171877824 */ /* 0x000fe200078e027d */
[----:B------:R-:W-:Y:S01]  /*108c0*/  IADD3 R125, PT, PT, R44, R35, RZ ;  /* 0x000000232c7d7210 */ /* 0x000fe20007ffe0ff */
[----:B------:R-:W-:Y:S01]  /*108d0*/  IMAD.WIDE.U32 R36, R0, R53, R36 ;  /* 0x0000003500247225 */ /* 0x000fe200078e0024 */
[----:B------:R-:W-:-:S03]  /*108e0*/  IADD3 R122, P4, PT, R123, R124, RZ ;  /* 0x0000007c7b7a7210 */ /* 0x000fc60007f9e0ff */
[----:B------:R-:W-:Y:S01]  /*108f0*/  IMAD.X R35, RZ, RZ, RZ, P1 ;  /* 0x000000ffff237224 */ /* 0x000fe200008e06ff */
[----:B------:R-:W-:Y:S01]  /*10900*/  IADD3.X R123, PT, PT, RZ, RZ, RZ, P4, !PT ;  /* 0x000000ffff7b7210 */ /* 0x000fe200027fe4ff */
[----:B------:R-:W-:Y:S02]  /*10910*/  IMAD.X R89, RZ, RZ, RZ, P5 ;  /* 0x000000ffff597224 */ /* 0x000fe400028e06ff */
[----:B------:R-:W-:Y:S01]  /*10920*/  IMAD.WIDE.U32 R38, R119, R79, R38 ;  /* 0x0000004f77267225 */ /* 0x000fe200078e0026 */
[----:B------:R-:W-:-:S03]  /*10930*/  IADD3 R124, P3, PT, R35, R36, RZ ;  /* 0x00000024237c7210 */ /* 0x000fc60007f7e0ff */
[----:B------:R-:W-:Y:S01]  /*10940*/  IMAD.WIDE.U32 R88, R127, R81, R88 ;  /* 0x000000517f587225 */ /* 0x000fe200078e0058 */
[----:B------:R-:W-:-:S03]  /*10950*/  IADD3 R36, P1, PT, R131, R38, RZ ;  /* 0x0000002683247210 */ /* 0x000fc60007f3e0ff */
[----:B------:R-:W-:Y:S02]  /*10960*/  IMAD.IADD R39, R47, 0x1, R39 ;  /* 0x000000012f277824 */ /* 0x000fe400078e0227 */
[----:B------:R-:W-:Y:S01]  /*10970*/  IMAD.IADD R87, R87, 0x1, R37 ;  /* 0x0000000157577824 */ /* 0x000fe200078e0225 */
[----:B------:R-:W-:Y:S01]  /*10980*/  IADD3.X R37, PT, PT, RZ, RZ, RZ, P1, !PT ;  /* 0x000000ffff257210 */ /* 0x000fe20000ffe4ff */
[----:B------:R-:W-:Y:S01]  /*10990*/  IMAD.WIDE.U32 R120, R3, R55, R120 ;  /* 0x0000003703787225 */ /* 0x000fe200078e0078 */
[----:B------:R-:W-:-:S03]  /*109a0*/  IADD3 R88, P5, PT, R39, R88, RZ ;  /* 0x0000005827587210 */ /* 0x000fc60007fbe0ff */
[----:B------:R-:W-:Y:S01]  /*109b0*/  IMAD.X R35, RZ, RZ, RZ, P0 ;  /* 0x000000ffff237224 */ /* 0x000fe200000e06ff */
[----:B------:R-:W-:Y:S01]  /*109c0*/  IADD3 R38, P4, PT, R87, R120, RZ ;  /* 0x0000007857267210 */ /* 0x000fe20007f9e0ff */
[----:B------:R-:W-:Y:S02]  /*109d0*/  IMAD.IADD R121, R84, 0x1, R121 ;  /* 0x0000000154797824 */ /* 0x000fe400078e0279 */
[----:B------:R-:W-:-:S04]  /*109e0*/  IMAD.WIDE.U32 R122, R2, R57, R122 ;  /* 0x00000039027a7225 */ /* 0x000fc800078e007a */
[----:B------:R-:W-:Y:S01]  /*109f0*/  IMAD.WIDE.U32 R34, R129, R75, R34 ;  /* 0x0000004b81227225 */ /* 0x000fe200078e0022 */
[----:B------:R-:W-:Y:S02]  /*10a00*/  IADD3 R120, P6, PT, R121, R122, RZ ;  /* 0x0000007a79787210 */ /* 0x000fe40007fde0ff */
[----:B------:R-:W-:Y:S01]  /*10a10*/  IADD3 R122, PT, PT, R82, R123, RZ ;  /* 0x0000007b527a7210 */ /* 0x000fe20007ffe0ff */
[----:B------:R-:W-:Y:S01]  /*10a20*/  IMAD.IADD R131, R49, 0x1, R89 ;  /* 0x0000000131837824 */ /* 0x000fe200078e0259 */
[----:B------:R-:W-:Y:S01]  /*10a30*/  IADD3 R127, PT, PT, R43, R35, RZ ;  /* 0x000000232b7f7210 */ /* 0x000fe20007ffe0ff */
[----:B------:R-:W-:Y:S01]  /*10a40*/  IMAD.WIDE.U32 R36, R115, R78, R36 ;  /* 0x0000004e73247225 */ /* 0x000fe200078e0024 */
[----:B------:R-:W-:Y:S02]  /*10a50*/  IADD3.X R121, PT, PT, RZ, RZ, RZ, P6, !PT ;  /* 0x000000ffff797210 */ /* 0x000fe400037fe4ff */
[----:B------:R-:W-:Y:S01]  /*10a60*/  IADD3 R122, P2, PT, R122, R135, RZ ;  /* 0x000000877a7a7210 */ /* 0x000fe20007f5e0ff */
[----:B------:R-:W-:Y:S01]  /*10a70*/  IMAD.X R89, RZ, RZ, RZ, P5 ;  /* 0x000000ffff597224 */ /* 0x000fe200028e06ff */
[----:B------:R-:W-:Y:S01]  /*10a80*/  IADD3 R36, P0, PT, R125, R36, RZ ;  /* 0x000000247d247210 */ /* 0x000fe20007f1e0ff */
[----:B------:R-:W-:Y:S01]  /*10a90*/  IMAD.X R39, RZ, RZ, RZ, P4 ;  /* 0x000000ffff277224 */ /* 0x000fe200020e06ff */
[----:B------:R-:W-:Y:S01]  /*10aa0*/  IADD3 R131, P1, PT, R131, R124, RZ ;  /* 0x0000007c83837210 */ /* 0x000fe20007f3e0ff */
[----:B------:R-:W-:-:S02]  /*10ab0*/  IMAD.IADD R37, R46, 0x1, R37 ;  /* 0x000000012e257824 */ /* 0x000fc400078e0225 */
[----:B------:R-:W-:Y:S02]  /*10ac0*/  IMAD R87, R34, R40, RZ ;  /* 0x0000002822577224 */ /* 0x000fe400078e02ff */
[----:B------:R-:W-:Y:S02]  /*10ad0*/  IMAD.MOV.U32 R35, RZ, RZ, RZ ;  /* 0x000000ffff237224 */ /* 0x000fe400078e00ff */
        /* <DEDUP_REMOVED lines=27> */
[----:B------:R-:W-:Y:S01]  /*10c90*/  IMAD.WIDE.U32 R88, R119, R81, R88 ;  /* 0x0000005177587225 */ /* 0x000fe200078e0058 */
[----:B------:R-:W-:-:S03]  /*10ca0*/  IADD3 R35, PT, PT, R47, R35, RZ ;  /* 0x000000232f237210 */ /* 0x000fc60007ffe0ff */
[----:B------:R-:W-:-:S04]  /*10cb0*/  IMAD.WIDE.U32 R38, R0, R55, R38 ;  /* 0x0000003700267225 */ /* 0x000fc800078e0026 */
[----:B------:R-:W-:Y:S01]  /*10cc0*/  IMAD.X R119, RZ, RZ, RZ, P3 ;  /* 0x000000ffff777224 */ /* 0x000fe200018e06ff */
[----:B------:R-:W-:Y:S01]  /*10cd0*/  IADD3 R34, P3, PT, R37, R34, RZ ;  /* 0x0000002225227210 */ /* 0x000fe20007f7e0ff */
[----:B------:R-:W-:Y:S02]  /*10ce0*/  IMAD.X R121, RZ, RZ, RZ, P5 ;  /* 0x000000ffff797224 */ /* 0x000fe400028e06ff */
[----:B------:R-:W-:Y:S02]  /*10cf0*/  IMAD.IADD R124, R113, 0x1, R123 ;  /* 0x00000001717c7824 */ /* 0x000fe400078e027b */
[----:B------:R-:W-:Y:S01]  /*10d00*/  IMAD.IADD R123, R84, 0x1, R39 ;  /* 0x00000001547b7824 */ /* 0x000fe200078e0227 */
[----:B------:R-:W-:Y:S01]  /*10d10*/  IADD3 R39, P2, PT, R119, R38, RZ ;  /* 0x0000002677277210 */ /* 0x000fe20007f5e0ff */
[----:B------:R-:W-:Y:S01]  /*10d20*/  IMAD.X R37, RZ, RZ, RZ, P1 ;  /* 0x000000ffff257224 */ /* 0x000fe200008e06ff */
[----:B------:R-:W-:Y:S01]  /*10d30*/  IADD3 R38, P6, PT, R35, R88, RZ ;  /* 0x0000005823267210 */ /* 0x000fe20007fde0ff */
[----:B------:R-:W-:Y:S01]  /*10d40*/  IMAD.WIDE.U32 R120, R3, R57, R120 ;  /* 0x0000003903787225 */ /* 0x000fe200078e0078 */
[----:B------:R-:W-:-:S03]  /*10d50*/  IADD3 R122, P1, PT, R122, R39, RZ ;  /* 0x000000277a7a7210 */ /* 0x000fc60007f3e0ff */
        /* <DEDUP_REMOVED lines=8> */
[----:B------:R-:W-:-:S03]  /*10de0*/  IADD3 R120, P4, PT, R88, R85, RZ ;  /* 0x0000005558787210 */ /* 0x000fc60007f9e0ff */
[----:B------:R-:W-:Y:S01]  /*10df0*/  IMAD.IADD R37, R44, 0x1, R37 ;  /* 0x000000012c257824 */ /* 0x000fe200078e0225 */
[----:B------:R-:W-:Y:S01]  /*10e00*/  IADD3 R35, PT, PT, R46, R35, RZ ;  /* 0x000000232e237210 */ /* 0x000fe20007ffe0ff */
[----:B------:R-:W-:Y:S02]  /*10e10*/  IMAD.IADD R89, R82, 0x1, R121 ;  /* 0x0000000152597824 */ /* 0x000fe400078e0279 */
[----:B------:R-:W-:Y:S01]  /*10e20*/  IMAD.X R85, RZ, RZ, RZ, P5 ;  /* 0x000000ffff557224 */ /* 0x000fe200028e06ff */
[----:B------:R-:W-:Y:S01]  /*10e30*/  IADD3 R34, P5, PT, R37, R34, RZ ;  /* 0x0000002225227210 */ /* 0x000fe20007fbe0ff */
[----:B------:R-:W-:Y:S01]  /*10e40*/  IMAD.WIDE.U32 R38, R115, R80, R38 ;  /* 0x0000005073267225 */ /* 0x000fe200078e0026 */
[----:B------:R-:W-:Y:S02]  /*10e50*/  IADD3 R88, P0, PT, R89, R124, RZ ;  /* 0x0000007c59587210 */ /* 0x000fe40007f1e0ff */
[----:B------:R-:W-:Y:S01]  /*10e60*/  IADD3.X R89, PT, PT, RZ, RZ, RZ, P4, !PT ;  /* 0x000000ffff597210 */ /* 0x000fe200027fe4ff */
[----:B------:R-:W-:-:S02]  /*10e70*/  IMAD.X R37, RZ, RZ, RZ, P3 ;  /* 0x000000ffff257224 */ /* 0x000fc400018e06ff */
[----:B------:R-:W-:Y:S01]  /*10e80*/  IMAD.X R121, RZ, RZ, RZ, P2 ;  /* 0x000000ffff797224 */ /* 0x000fe200010e06ff */
[----:B------:R-:W-:Y:S01]  /*10e90*/  IADD3 R38, P2, PT, R35, R38, RZ ;  /* 0x0000002623267210 */ /* 0x000fe20007f5e0ff */
[----:B------:R-:W-:Y:S01]  /*10ea0*/  IMAD.WIDE.U32 R84, R0, R56, R84 ;  /* 0x0000003800547225 */ /* 0x000fe200078e0054 */
[----:B------:R-:W-:Y:S02]  /*10eb0*/  IADD3.X R35, PT, PT, RZ, RZ, RZ, P5, !PT ;  /* 0x000000ffff237210 */ /* 0x000fe40002ffe4ff */
[----:B------:R-:W-:Y:S01]  /*10ec0*/  IADD3 R89, P4, PT, R89, R122, RZ ;  /* 0x0000007a59597210 */ /* 0x000fe20007f9e0ff */
[----:B------:R-:W-:Y:S01]  /*10ed0*/  IMAD.IADD R39, R48, 0x1, R39 ;  /* 0x0000000130277824 */ /* 0x000fe200078e0227 */
[----:B------:R-:W-:Y:S01]  /*10ee0*/  IADD3 R122, P1, PT, R121, R84, RZ ;  /* 0x00000054797a7210 */ /* 0x000fe20007f3e0ff */
[----:B------:R-:W-:-:S03]  /*10ef0*/  IMAD.WIDE.U32 R36, R87, R75, R36 ;  /* 0x0000004b57247225 */ /* 0x000fc600078e0024 */
[----:B------:R-:W-:Y:S01]  /*10f00*/  IADD3 R84, P3, PT, R39, R120, RZ ;  /* 0x0000007827547210 */ /* 0x000fe20007f7e0ff */
[----:B------:R-:W-:Y:S01]  /*10f10*/  IMAD.X R39, RZ, RZ, RZ, P2 ;  /* 0x000000ffff277224 */ /* 0x000fe200010e06ff */
[----:B------:R-:W-:Y:S01]  /*10f20*/  IADD3 R37, PT, PT, R43, R37, RZ ;  /* 0x000000252b257210 */ /* 0x000fe20007ffe0ff */
[----:B------:R-:W-:Y:S01]  /*10f30*/  IMAD.WIDE.U32 R34, R129, R77, R34 ;  /* 0x0000004d81227225 */ /* 0x000fe200078e0022 */
[----:B------:R-:W-:-:S03]  /*10f40*/  IADD3 R120, P5, PT, R119, R122, RZ ;  /* 0x0000007a77787210 */ /* 0x000fc60007fbe0ff */
        /* <DEDUP_REMOVED lines=29> */
[----:B------:R-:W-:Y:S01]  /*11120*/  IMAD.X R89, RZ, RZ, RZ, P0 ;  /* 0x000000ffff597224 */ /* 0x000fe200000e06ff */
[----:B------:R-:W-:Y:S01]  /*11130*/  IADD3 R120, P3, PT, R120, R119, RZ ;  /* 0x0000007778787210 */ /* 0x000fe20007f7e0ff */
[----:B------:R-:W-:Y:S01]  /*11140*/  IMAD.IADD R85, R48, 0x1, R85 ;  /* 0x0000000130557824 */ /* 0x000fe200078e0255 */
[----:B------:R-:W-:Y:S01]  /*11150*/  IADD3 R34, P0, PT, R35, R84, RZ ;  /* 0x0000005423227210 */ /* 0x000fe20007f1e0ff */
[----:B------:R-:W-:Y:S01]  /*11160*/  IMAD.X R37, RZ, RZ, RZ, P2 ;  /* 0x000000ffff257224 */ /* 0x000fe200010e06ff */
[----:B------:R-:W-:Y:S01]  /*11170*/  IADD3.X R119, PT, PT, RZ, RZ, RZ, P5, !PT ;  /* 0x000000ffff777210 */ /* 0x000fe20002ffe4ff */
[----:B------:R-:W-:Y:S01]  /*11180*/  IMAD.WIDE.U32 R88, R50, R3, R88 ;  /* 0x0000000332587225 */ /* 0x000fe200078e0058 */
[----:B------:R-:W-:-:S03]  /*11190*/  IADD3 R84, P2, PT, R85, R124, RZ ;  /* 0x0000007c55547210 */ /* 0x000fc60007f5e0ff */
        /* <DEDUP_REMOVED lines=15> */
[----:B------:R-:W-:Y:S02]  /*11290*/  IMAD.X R37, RZ, RZ, RZ, P6 ;  /* 0x000000ffff257224 */ /* 0x000fe400030e06ff */
[----:B------:R-:W-:-:S02]  /*112a0*/  IMAD.X R35, RZ, RZ, RZ, P2 ;  /* 0x000000ffff237224 */ /* 0x000fc400010e06ff */
[----:B------:R-:W-:-:S04]  /*112b0*/  IMAD.WIDE.U32 R38, R0, R57, R38 ;  /* 0x0000003900267225 */ /* 0x000fc800078e0026 */
[----:B------:R-:W-:Y:S01]  /*112c0*/  IMAD.IADD R117, R49, 0x1, R85 ;  /* 0x0000000131757824 */ /* 0x000fe200078e0255 */
[----:B------:R-:W-:Y:S01]  /*112d0*/  IADD3 R38, P1, PT, R83, R38, RZ ;  /* 0x0000002653267210 */ /* 0x000fe20007f3e0ff */
[----:B------:R-:W-:-:S03]  /*112e0*/  IMAD.WIDE.U32 R36, R115, R76, R36 ;  /* 0x0000004c73247225 */ /* 0x000fc600078e0024 */
[----:B------:R-:W-:Y:S01]  /*112f0*/  IADD3 R117, P2, PT, R117, R120, RZ ;  /* 0x0000007875757210 */ /* 0x000fe20007f5e0ff */
        /* <DEDUP_REMOVED lines=19> */
[----:B------:R-:W-:Y:S01]  /*11430*/  IMAD.X R38, RZ, RZ, RZ, P3 ;  /* 0x000000ffff267224 */ /* 0x000fe200018e06ff */
[----:B------:R-:W-:Y:S01]  /*11440*/  IADD3 R85, PT, PT, R47, R85, RZ ;  /* 0x000000552f557210 */ /* 0x000fe20007ffe0ff */
[----:B------:R-:W-:Y:S02]  /*11450*/  IMAD.IADD R83, R45, 0x1, R35 ;  /* 0x000000012d537824 */ /* 0x000fe400078e0223 */
[----:B------:R-:W-:-:S03]  /*11460*/  IMAD.WIDE.U32 R88, R129, R81, R88 ;  /* 0x0000005181587225 */ /* 0x000fc600078e0058 */
[----:B------:R-:W-:Y:S01]  /*11470*/  IADD3 R84, P6, PT, R83, R84, RZ ;  /* 0x0000005453547210 */ /* 0x000fe20007fde0ff */
[----:B------:R-:W-:Y:S01]  /*11480*/  IMAD.IADD R39, R82, 0x1, R39 ;  /* 0x0000000152277824 */ /* 0x000fe200078e0227 */
        /* <DEDUP_REMOVED lines=8> */
[----:B------:R-:W-:Y:S01]  /*11510*/  IADD3 R83, P4, PT, R83, R82, RZ ;  /* 0x0000005253537210 */ /* 0x000fe20007f9e0ff */
[----:B------:R-:W-:Y:S01]  /*11520*/  IMAD.IADD R120, R49, 0x1, R89 ;  /* 0x0000000131787824 */ /* 0x000fe200078e0259 */
[----:B------:R-:W-:Y:S01]  /*11530*/  IADD3.X R89, PT, PT, RZ, RZ, RZ, P2, !PT ;  /* 0x000000ffff597210 */ /* 0x000fe200017fe4ff */
[----:B------:R-:W-:Y:S01]  /*11540*/  IMAD.WIDE.U32 R84, R115, R78, R84 ;  /* 0x0000004e73547225 */ /* 0x000fe200078e0054 */
[----:B------:R-:W-:-:S02]  /*11550*/  IADD3.X R117, PT, PT, RZ, RZ, RZ, P1, !PT ;  /* 0x000000ffff757210 */ /* 0x000fc40000ffe4ff */
[----:B------:R-:W-:Y:S01]  /*11560*/  IADD3 R120, P2, PT, R120, R83, RZ ;  /* 0x0000005378787210 */ /* 0x000fe20007f5e0ff */
[----:B------:R-:W-:-:S04]  /*11570*/  IMAD.WIDE.U32 R38, R87, R80, R38 ;  /* 0x0000005057267225 */ /* 0x000fc800078e0026 */
        /* <DEDUP_REMOVED lines=11> */
[----:B------:R-:W-:-:S02]  /*11630*/  IMAD.X R39, RZ, RZ, RZ, P1 ;  /* 0x000000ffff277224 */ /* 0x000fc400008e06ff */
        /* <DEDUP_REMOVED lines=8> */
[----:B------:R-:W-:Y:S02]  /*116c0*/  IMAD.IADD R120, R49, 0x1, R121 ;  /* 0x0000000131787824 */ /* 0x000fe400078e0279 */
[----:B------:R-:W-:Y:S01]  /*116d0*/  IMAD.MOV.U32 R124, RZ, RZ, R84 ;  /* 0x000000ffff7c7224 */ /* 0x000fe200078e0054 */
[----:B------:R-:W-:Y:S01]  /*116e0*/  IADD3 R88, P4, PT, R88, R87, RZ ;  /* 0x0000005758587210 */ /* 0x000fe20007f9e0ff */
[----:B------:R-:W-:Y:S01]  /*116f0*/  IMAD.X R87, RZ, RZ, RZ, P2 ;  /* 0x000000ffff577224 */ /* 0x000fe200010e06ff */
[----:B------:R-:W-:Y:S01]  /*11700*/  IADD3.X R39, PT, PT, RZ, RZ, RZ, P6, !PT ;  /* 0x000000ffff277210 */ /* 0x000fe200037fe4ff */
[----:B------:R-:W-:-:S03]  /*11710*/  IMAD.MOV.U32 R127, RZ, RZ, R82 ;  /* 0x000000ffff7f7224 */ /* 0x000fc600078e0052 */
[----:B------:R-:W-:Y:S01]  /*11720*/  IADD3 R87, P6, PT, R87, R88, RZ ;  /* 0x0000005857577210 */ /* 0x000fe20007fde0ff */
[----:B------:R-:W-:-:S03]  /*11730*/  IMAD.WIDE.U32 R38, R115, R80, R38 ;  /* 0x0000005073267225 */ /* 0x000fc600078e0026 */
[----:B------:R-:W-:Y:S01]  /*11740*/  IADD3 R89, P2, PT, R120, R87, RZ ;  /* 0x0000005778597210 */ /* 0x000fe20007f5e0ff */
[----:B------:R-:W-:Y:S01]  /*11750*/  IMAD.X R87, RZ, RZ, RZ, P5 ;  /* 0x000000ffff577224 */ /* 0x000fe200028e06ff */
[----:B------:R-:W-:Y:S01]  /*11760*/  IADD3.X R120, PT, PT, RZ, RZ, RZ, P0, !PT ;  /* 0x000000ffff787210 */ /* 0x000fe200007fe4ff */
[----:B------:R-:W-:Y:S01]  /*11770*/  IMAD.IADD R88, R48, 0x1, R39 ;  /* 0x0000000130587824 */ /* 0x000fe200078e0227 */
[----:B------:R-:W-:Y:S02]  /*11780*/  MOV R122, R38 ;  /* 0x00000026007a7202 */ /* 0x000fe40000000f00 */
[----:B------:R-:W-:Y:S01]  /*11790*/  IADD3 R87, PT, PT, R87, R113, R120 ;  /* 0x0000007157577210 */ /* 0x000fe20007ffe078 */
[----:B------:R-:W-:Y:S01]  /*117a0*/  IMAD.X R120, RZ, RZ, RZ, P3 ;  /* 0x000000ffff787224 */ /* 0x000fe200018e06ff */
[----:B------:R-:W-:Y:S02]  /*117b0*/  IADD3 R88, P0, PT, R88, R89, RZ ;  /* 0x0000005958587210 */ /* 0x000fe40007f1e0ff */
[----:B------:R-:W-:-:S03]  /*117c0*/  IADD3.X R113, PT, PT, RZ, RZ, RZ, P1, !PT ;  /* 0x000000ffff717210 */ /* 0x000fc60000ffe4ff */
[----:B------:R-:W-:Y:S01]  /*117d0*/  IMAD.X R89, RZ, RZ, RZ, P0 ;  /* 0x000000ffff597224 */ /* 0x000fe200000e06ff */
[----:B------:R-:W-:Y:S01]  /*117e0*/  IADD3 R87, PT, PT, R120, R87, R113 ;  /* 0x0000005778577210 */ /* 0x000fe20007ffe071 */
[----:B------:R-:W-:Y:S01]  /*117f0*/  IMAD.X R120, RZ, RZ, RZ, P6 ;  /* 0x000000ffff787224 */ /* 0x000fe200030e06ff */
[----:B------:R-:W-:Y:S01]  /*11800*/  IADD3.X R113, PT, PT, RZ, RZ, RZ, P4, !PT ;  /* 0x000000ffff717210 */ /* 0x000fe200027fe4ff */
[----:B------:R-:W-:-:S03]  /*11810*/  IMAD.WIDE.U32 R88, R115, R81, R88 ;  /* 0x0000005173587225 */ /* 0x000fc600078e0058 */
[----:B------:R-:W-:Y:S01]  /*11820*/  IADD3 R87, PT, PT, R120, R87, R113 ;  /* 0x0000005778577210 */ /* 0x000fe20007ffe071 */
[----:B------:R-:W-:Y:S01]  /*11830*/  IMAD.X R113, RZ, RZ, RZ, P2 ;  /* 0x000000ffff717224 */ /* 0x000fe200010e06ff */
[----:B------:R-:W-:Y:S01]  /*11840*/  IADD3 R120, PT, PT, R49, R89, RZ ;  /* 0x0000005931787210 */ /* 0x000fe20007ffe0ff */
[----:B------:R-:W-:-:S03]  /*11850*/  IMAD.MOV.U32 R123, RZ, RZ, R88 ;  /* 0x000000ffff7b7224 */ /* 0x000fc600078e0058 */
        /* <DEDUP_REMOVED lines=28> */
.L_x_34:
        /* <DEDUP_REMOVED lines=23> */
.L_x_35:
[----:B------:R-:W-:Y:S02]  /*11b90*/  HFMA2 R37, -RZ, RZ, 0, 0 ;  /* 0x00000000ff257431 */ /* 0x000fe400000001ff */
[----:B------:R-:W-:-:S04]  /*11ba0*/  IMAD.WIDE.U32 R34, R129, R16, RZ ;  /* 0x0000001081227225 */ /* 0x000fc800078e00ff */
[----:B------:R-:W-:Y:S02]  /*11bb0*/  HFMA2 R115, -RZ, RZ, 0, 0 ;  /* 0x00000000ff737431 */ /* 0x000fe400000001ff */
[----:B------:R-:W-:Y:S02]  /*11bc0*/  IMAD.MOV.U32 R139, RZ, RZ, RZ ;  /* 0x000000ffff8b7224 */ /* 0x000fe400078e00ff */
[----:B------:R-:W-:Y:S02]  /*11bd0*/  IMAD.MOV.U32 R119, RZ, RZ, RZ ;  /* 0x000000ffff777224 */ /* 0x000fe400078e00ff */
[----:B------:R-:W-:Y:S02]  /*11be0*/  IMAD.IADD R36, R35, 0x1, R139 ;  /* 0x0000000123247824 */ /* 0x000fe400078e028b */
[----:B------:R-:W-:Y:S02]  /*11bf0*/  HFMA2 R35, -RZ, RZ, 0, 0 ;  /* 0x00000000ff237431 */ /* 0x000fe400000001ff */
[----:B------:R-:W-:-:S02]  /*11c00*/  IMAD.MOV.U32 R39, RZ, RZ, RZ ;  /* 0x000000ffff277224 */ /* 0x000fc400078e00ff */
        /* <DEDUP_REMOVED lines=17> */
[----:B------:R-:W-:Y:S02]  /*11d20*/  IMAD.X R37, RZ, RZ, RZ, P0 ;  /* 0x000000ffff257224 */ /* 0x000fe400000e06ff */
[----:B------:R-:W-:-:S04]  /*11d30*/  IMAD.WIDE.U32 R38, R16, R124, R38 ;  /* 0x0000007c10267225 */ /* 0x000fc800078e0026 */
[----:B------:R-:W-:Y:S02]  /*11d40*/  IMAD.IADD R83, R119, 0x1, R35 ;  /* 0x0000000177537824 */ /* 0x000fe400078e0223 */
[----:B------:R-:W-:-:S03]  /*11d50*/  IMAD.WIDE.U32 R36, R137, R75, R36 ;  /* 0x0000004b89247225 */ /* 0x000fc600078e0024 */
[----:B------:R-:W-:Y:S01]  /*11d60*/  IADD3 R82, P0, PT, R83, R38, RZ ;  /* 0x0000002653527210 */ /* 0x000fe20007f1e0ff */
[----:B------:R-:W-:Y:S01]  /*11d70*/  IMAD.MOV.U32 R35, RZ, RZ, RZ ;  /* 0x000000ffff237224 */ /* 0x000fe200078e00ff */
[----:B------:R-:W-:Y:S01]  /*11d80*/  IADD3 R37, PT, PT, R43, R37, RZ ;  /* 0x000000252b257210 */ /* 0x000fe20007ffe0ff */
[----:B------:R-:W-:Y:S01]  /*11d90*/  IMAD R126, R36, R40, RZ ;  /* 0x00000028247e7224 */ /* 0x000fe200078e02ff */
[----:B------:R-:W-:Y:S01]  /*11da0*/  IADD3 R38, PT, PT, R39, R87, RZ ;  /* 0x0000005727267210 */ /* 0x000fe20007ffe0ff */
[----:B------:R-:W-:-:S04]  /*11db0*/  IMAD.WIDE.U32 R34, R18, R129, R34 ;  /* 0x0000008112227225 */ /* 0x000fc800078e0022 */
[----:B------:R-:W-:Y:S01]  /*11dc0*/  IMAD.X R83, RZ, RZ, RZ, P0 ;  /* 0x000000ffff537224 */ /* 0x000fe200000e06ff */
[----:B------:R-:W-:Y:S01]  /*11dd0*/  IADD3 R34, P0, PT, R37, R34, RZ ;  /* 0x0000002225227210 */ /* 0x000fe20007f1e0ff */
[----:B------:R-:W-:Y:S02]  /*11de0*/  IMAD.IADD R35, R139, 0x1, R35 ;  /* 0x000000018b237824 */ /* 0x000fe400078e0223 */
[----:B------:R-:W-:-:S04]  /*11df0*/  IMAD.WIDE.U32 R82, R19, R135, R82 ;  /* 0x0000008713527225 */ /* 0x000fc800078e0052 */
[----:B------:R-:W-:Y:S02]  /*11e00*/  IMAD.MOV.U32 R37, RZ, RZ, RZ ;  /* 0x000000ffff257224 */ /* 0x000fe400078e00ff */
[----:B------:R-:W-:Y:S02]  /*11e10*/  IMAD.MOV.U32 R39, RZ, RZ, RZ ;  /* 0x000000ffff277224 */ /* 0x000fe400078e00ff */
[----:B------:R-:W-:Y:S01]  /*11e20*/  IMAD.HI.U32 R85, R126, R74, R36 ;  /* 0x0000004a7e557227 */ /* 0x000fe200078e0024 */
[----:B------:R-:W-:Y:S02]  /*11e30*/  IADD3 R36, P1, PT, R35, R82, RZ ;  /* 0x0000005223247210 */ /* 0x000fe40007f3e0ff */
[----:B------:R-:W-:Y:S01]  /*11e40*/  IADD3 R37, PT, PT, R133, R83, RZ ;  /* 0x0000005385257210 */ /* 0x000fe20007ffe0ff */
[----:B------:R-:W-:-:S04]  /*11e50*/  IMAD.WIDE.U32 R38, R16, R127, R38 ;  /* 0x0000007f10267225 */ /* 0x000fc800078e0026 */
[----:B------:R-:W-:Y:S01]  /*11e60*/  IMAD.X R35, RZ, RZ, RZ, P0 ;  /* 0x000000ffff237224 */ /* 0x000fe200000e06ff */
[----:B------:R-:W-:Y:S01]  /*11e70*/  IADD3 R82, P0, PT, R37, R38, RZ ;  /* 0x0000002625527210 */ /* 0x000fe20007f1e0ff */
[----:B------:R-:W-:Y:S01]  /*11e80*/  IMAD.IADD R83, R42, 0x1, R85 ;  /* 0x000000012a537824 */ /* 0x000fe200078e0255 */
[----:B------:R-:W-:Y:S01]  /*11e90*/  IADD3 R38, PT, PT, R39, R115, RZ ;  /* 0x0000007327267210 */ /* 0x000fe20007ffe0ff */
[----:B------:R-:W-:Y:S01]  /*11ea0*/  IMAD.WIDE.U32 R34, R137, R76, R34 ;  /* 0x0000004c89227225 */ /* 0x000fe200078e0022 */
[----:B------:R-:W-:-:S03]  /*11eb0*/  MOV R39, RZ ;  /* 0x000000ff00277202 */ /* 0x000fc60000000f00 */
[----:B------:R-:W-:Y:S01]  /*11ec0*/  IMAD.X R37, RZ, RZ, RZ, P1 ;  /* 0x000000ffff257224 */ /* 0x000fe200008e06ff */
[----:B------:R-:W-:Y:S01]  /*11ed0*/  IADD3 R34, P1, PT, R83, R34, RZ ;  /* 0x0000002253227210 */ /* 0x000fe20007f3e0ff */
[----:B------:R-:W-:Y:S02]  /*11ee0*/  IMAD.X R83, RZ, RZ, RZ, P0 ;  /* 0x000000ffff537224 */ /* 0x000fe400000e06ff */
[----:B------:R-:W-:-:S04]  /*11ef0*/  IMAD.WIDE.U32 R36, R18, R128, R36 ;  /* 0x0000008012247225 */ /* 0x000fc800078e0024 */
[----:B------:R-:W-:Y:S02]  /*11f00*/  IMAD.IADD R85, R119, 0x1, R37 ;  /* 0x0000000177557824 */ /* 0x000fe400078e0225 */
[----:B------:R-:W-:Y:S02]  /*11f10*/  HFMA2 R37, -RZ, RZ, 0, 0 ;  /* 0x00000000ff257431 */ /* 0x000fe400000001ff */
[----:B------:R-:W-:-:S04]  /*11f20*/  IMAD.WIDE.U32 R82, R19, R124, R82 ;  /* 0x0000007c13527225 */ /* 0x000fc800078e0052 */
[----:B------:R-:W-:Y:S01]  /*11f30*/  IMAD.IADD R89, R44, 0x1, R35 ;  /* 0x000000012c597824 */ /* 0x000fe200078e0223 */
[----:B------:R-:W-:Y:S01]  /*11f40*/  IADD3.X R35, PT, PT, RZ, RZ, RZ, P1, !PT ;  /* 0x000000ffff237210 */ /* 0x000fe20000ffe4ff */
[----:B------:R-:W-:Y:S01]  /*11f50*/  IMAD.WIDE.U32 R38, R16, R122, R38 ;  /* 0x0000007a10267225 */ /* 0x000fe200078e0026 */
[----:B------:R-:W-:-:S03]  /*11f60*/  IADD3 R84, P0, PT, R85, R82, RZ ;  /* 0x0000005255547210 */ /* 0x000fc60007f1e0ff */
[----:B------:R-:W-:Y:S02]  /*11f70*/  IMAD.IADD R83, R87, 0x1, R83 ;  /* 0x0000000157537824 */ /* 0x000fe400078e0253 */
[----:B------:R-:W-:-:S04]  /*11f80*/  IMAD.WIDE.U32 R36, R21, R129, R36 ;  /* 0x0000008115247225 */ /* 0x000fc800078e0024 */
[----:B------:R-:W-:Y:S01]  /*11f90*/  IMAD.WIDE.U32 R34, R126, R75, R34 ;  /* 0x0000004b7e227225 */ /* 0x000fe200078e0022 */
[----:B------:R-:W-:-:S03]  /*11fa0*/  IADD3 R36, P2, PT, R89, R36, RZ ;  /* 0x0000002459247210 */ /* 0x000fc60007f5e0ff */
[----:B------:R-:W-:Y:S01]  /*11fb0*/  IMAD.X R85, RZ, RZ, RZ, P0 ;  /* 0x000000ffff557224 */ /* 0x000fe200000e06ff */
[----:B------:R-:W-:Y:S01]  /*11fc0*/  IADD3 R38, P0, PT, R83, R38, RZ ;  /* 0x0000002653267210 */ /* 0x000fe20007f1e0ff */
[----:B------:R-:W-:Y:S01]  /*11fd0*/  IMAD.MOV.U32 R113, RZ, RZ, RZ ;  /* 0x000000ffff717224 */ /* 0x000fe200078e00ff */
[----:B------:R-:W-:Y:S01]  /*11fe0*/  IADD3 R89, PT, PT, R43, R35, RZ ;  /* 0x000000232b597210 */ /* 0x000fe20007ffe0ff */
[----:B------:R-:W-:Y:S02]  /*11ff0*/  IMAD.IADD R37, R139, 0x1, R37 ;  /* 0x000000018b257824 */ /* 0x000fe400078e0225 */
[----:B------:R-:W-:Y:S02]  /*12000*/  IMAD.IADD R82, R39, 0x1, R113 ;  /* 0x0000000127527824 */ /* 0x000fe400078e0271 */
[----:B------:R-:W-:Y:S02]  /*12010*/  IMAD R131, R34, R40, RZ ;  /* 0x0000002822837224 */ /* 0x000fe400078e02ff */
[----:B------:R-:W-:-:S04]  /*12020*/  IMAD.WIDE.U32 R84, R18, R135, R84 ;  /* 0x0000008712547225 */ /* 0x000fc800078e0054 */
[----:B------:R-:W-:Y:S01]  /*12030*/  IMAD.X R39, RZ, RZ, RZ, P0 ;  /* 0x000000ffff277224 */ /* 0x000fe200000e06ff */
[----:B------:R-:W-:Y:S01]  /*12040*/  IADD3 R85, PT, PT, R133, R85, RZ ;  /* 0x0000005585557210 */ /* 0x000fe20007ffe0ff */
[----:B------:R-:W-:Y:S02]  /*12050*/  IMAD.MOV.U32 R35, RZ, RZ, RZ ;  /* 0x000000ffff237224 */ /* 0x000fe400078e00ff */
[----:B------:R-:W-:-:S04]  /*12060*/  IMAD.WIDE.U32 R38, R19, R127, R38 ;  /* 0x0000007f13267225 */ /* 0x000fc800078e0026 */
[----:B------:R-:W-:Y:S01]  /*12070*/  IMAD.HI.U32 R121, R131, R74, R34 ;  /* 0x0000004a83797227 */ /* 0x000fe200078e0022 */
[----:B------:R-:W-:Y:S02]  /*12080*/  IADD3 R34, P1, PT, R37, R84, RZ ;  /* 0x0000005425227210 */ /* 0x000fe40007f3e0ff */
[----:B------:R-:W-:Y:S01]  /*12090*/  IADD3 R38, P0, PT, R85, R38, RZ ;  /* 0x0000002655267210 */ /* 0x000fe20007f1e0ff */
[----:B------:R-:W-:Y:S01]  /*120a0*/  IMAD.MOV.U32 R83, RZ, RZ, RZ ;  /* 0x000000ffff537224 */ /* 0x000fe200078e00ff */
[----:B------:R-:W-:Y:S01]  /*120b0*/  IADD3.X R37, PT, PT, RZ, RZ, RZ, P2, !PT ;  /* 0x000000ffff257210 */ /* 0x000fe200017fe4ff */
[----:B------:R-:W-:Y:S02]  /*120c0*/  IMAD.X R35, RZ, RZ, RZ, P1 ;  /* 0x000000ffff237224 */ /* 0x000fe400008e06ff */
[----:B------:R-:W-:-:S04]  /*120d0*/  IMAD.WIDE.U32 R82, R16, R123, R82 ;  /* 0x0000007b10527225 */ /* 0x000fc800078e0052 */
[----:B------:R-:W-:Y:S02]  /*120e0*/  IMAD.IADD R85, R115, 0x1, R39 ;  /* 0x0000000173557824 */ /* 0x000fe400078e0227 */
[----:B------:R-:W-:Y:S02]  /*120f0*/  IMAD.X R39, RZ, RZ, RZ, P0 ;  /* 0x000000ffff277224 */ /* 0x000fe400000e06ff */
[----:B------:R-:W-:Y:S01]  /*12100*/  IMAD.WIDE.U32 R34, R21, R128, R34 ;  /* 0x0000008015227225 */ /* 0x000fe200078e0022 */
[----:B------:R-:W-:-:S03]  /*12110*/  IADD3 R82, P0, PT, R85, R82, RZ ;  /* 0x0000005255527210 */ /* 0x000fc60007f1e0ff */
[----:B------:R-:W-:Y:S02]  /*12120*/  IMAD.MOV.U32 R117, RZ, RZ, RZ ;  /* 0x000000ffff757224 */ /* 0x000fe400078e00ff */
[----:B------:R-:W-:-:S03]  /*12130*/  IMAD.WIDE.U32 R38, R18, R124, R38 ;  /* 0x0000007c12267225 */ /* 0x000fc600078e0026 */
[----:B------:R-:W-:Y:S01]  /*12140*/  IADD3 R88, PT, PT, R83, R117, RZ ;  /* 0x0000007553587210 */ /* 0x000fe20007ffe0ff */
[----:B------:R-:W-:Y:S01]  /*12150*/  IMAD.IADD R35, R119, 0x1, R35 ;  /* 0x0000000177237824 */ /* 0x000fe200078e0223 */
[----:B------:R-:W-:Y:S01]  /*12160*/  IADD3 R125, PT, PT, R87, R39, RZ ;  /* 0x00000027577d7210 */ /* 0x000fe20007ffe0ff */
[----:B------:R-:W-:-:S04]  /*12170*/  IMAD.WIDE.U32 R36, R137, R77, R36 ;  /* 0x0000004d89247225 */ /* 0x000fc800078e0024 */
[----:B------:R-:W-:Y:S01]  /*12180*/  IMAD.X R83, RZ, RZ, RZ, P0 ;  /* 0x000000ffff537224 */ /* 0x000fe200000e06ff */
[----:B------:R-:W-:Y:S01]  /*12190*/  IADD3 R38, P0, PT, R35, R38, RZ ;  /* 0x0000002623267210 */ /* 0x000fe20007f1e0ff */
[----:B------:R-:W-:Y:S01]  /*121a0*/  IMAD.MOV.U32 R35, RZ, RZ, RZ ;  /* 0x000000ffff237224 */ /* 0x000fe200078e00ff */
[----:B------:R-:W-:Y:S01]  /*121b0*/  IADD3 R36, P1, PT, R89, R36, RZ ;  /* 0x0000002459247210 */ /* 0x000fe20007f3e0ff */
[----:B------:R-:W-:Y:S01]  /*121c0*/  IMAD.IADD R85, R42, 0x1, R121 ;  /* 0x000000012a557824 */ /* 0x000fe200078e0279 */
[----:B------:R-:W-:Y:S01]  /*121d0*/  IADD3 R89, PT, PT, R45, R37, RZ ;  /* 0x000000252d597210 */ /* 0x000fe20007ffe0ff */
[----:B------:R-:W-:Y:S01]  /*121e0*/  IMAD.WIDE.U32 R34, R20, R129, R34 ;  /* 0x0000008114227225 */ /* 0x000fe200078e0022 */
[----:B------:R-:W-:-:S03]  /*121f0*/  IADD3.X R39, PT, PT, RZ, RZ, RZ, P0, !PT ;  /* 0x000000ffff277210 */ /* 0x000fc600007fe4ff */
[----:B------:R-:W-:Y:S01]  /*12200*/  IMAD.X R37, RZ, RZ, RZ, P1 ;  /* 0x000000ffff257224 */ /* 0x000fe200008e06ff */
[----:B------:R-:W-:Y:S01]  /*12210*/  IADD3 R34, P2, PT, R89, R34, RZ ;  /* 0x0000002259227210 */ /* 0x000fe20007f5e0ff */
[----:B------:R-:W-:Y:S01]  /*12220*/  IMAD.WIDE.U32 R82, R19, R122, R82 ;  /* 0x0000007a13527225 */ /* 0x000fe200078e0052 */
[----:B------:R-:W-:-:S03]  /*12230*/  MOV R89, RZ ;  /* 0x000000ff00597202 */ /* 0x000fc60000000f00 */
[----:B------:R-:W-:Y:S01]  /*12240*/  IMAD.WIDE.U32 R36, R126, R76, R36 ;  /* 0x0000004c7e247225 */ /* 0x000fe200078e0024 */
[----:B------:R-:W-:-:S03]  /*12250*/  IADD3 R82, P0, PT, R125, R82, RZ ;  /* 0x000000527d527210 */ /* 0x000fc60007f1e0ff */
[----:B------:R-:W-:Y:S01]  /*12260*/  IMAD.WIDE.U32 R88, R120, R16, R88 ;  /* 0x0000001078587225 */ /* 0x000fe200078e0058 */
[----:B------:R-:W-:Y:S02]  /*12270*/  IADD3 R36, P3, PT, R85, R36, RZ ;  /* 0x0000002455247210 */ /* 0x000fe40007f7e0ff */
[----:B------:R-:W-:Y:S01]  /*12280*/  IADD3 R85, PT, PT, R113, R83, RZ ;  /* 0x0000005371557210 */ /* 0x000fe20007ffe0ff */
[----:B------:R-:W-:-:S04]  /*12290*/  IMAD.WIDE.U32 R38, R21, R135, R38 ;  /* 0x0000008715267225 */ /* 0x000fc800078e0026 */
[----:B------:R-:W-:Y:S02]  /*122a0*/  IMAD.IADD R35, R139, 0x1, R35 ;  /* 0x000000018b237824 */ /* 0x000fe400078e0223 */
[----:B------:R-:W-:Y:S02]  /*122b0*/  IMAD.IADD R121, R44, 0x1, R37 ;  /* 0x000000012c797824 */ /* 0x000fe400078e0225 */
[----:B------:R-:W-:Y:S01]  /*122c0*/  IMAD.X R83, RZ, RZ, RZ, P0 ;  /* 0x000000ffff537224 */ /* 0x000fe200000e06ff */
[----:B------:R-:W-:Y:S01]  /*122d0*/  IADD3 R84, P0, PT, R88, R85, RZ ;  /* 0x0000005558547210 */ /* 0x000fe20007f1e0ff */
[----:B------:R-:W-:Y:S01]  /*122e0*/  IMAD.X R37, RZ, RZ, RZ, P3 ;  /* 0x000000ffff257224 */ /* 0x000fe200018e06ff */
[----:B------:R-:W-:Y:S01]  /*122f0*/  IADD3 R38, P1, PT, R35, R38, RZ ;  /* 0x0000002623267210 */ /* 0x000fe20007f3e0ff */
[----:B------:R-:W-:Y:S02]  /*12300*/  IMAD.X R35, RZ, RZ, RZ, P2 ;  /* 0x000000ffff237224 */ /* 0x000fe400010e06ff */
[----:B------:R-:W-:-:S04]  /*12310*/  IMAD.WIDE.U32 R36, R131, R75, R36 ;  /* 0x0000004b83247225 */ /* 0x000fc800078e0024 */
[----:B------:R-:W-:Y:S01]  /*12320*/  IMAD.IADD R39, R133, 0x1, R39 ;  /* 0x0000000185277824 */ /* 0x000fe200078e0227 */
[----:B------:R-:W-:Y:S01]  /*12330*/  IADD3 R141, PT, PT, R43, R37, RZ ;  /* 0x000000252b8d7210 */ /* 0x000fe20007ffe0ff */
[----:B------:R-:W-:-:S04]  /*12340*/  IMAD.WIDE.U32 R82, R18, R127, R82 ;  /* 0x0000007f12527225 */ /* 0x000fc800078e0052 */
[----:B------:R-:W-:Y:S01]  /*12350*/  IMAD.X R85, RZ, RZ, RZ, P0 ;  /* 0x000000ffff557224 */ /* 0x000fe200000e06ff */
[----:B------:R-:W-:Y:S01]  /*12360*/  IADD3 R82, P2, PT, R39, R82, RZ ;  /* 0x0000005227527210 */ /* 0x000fe20007f5e0ff */
[----:B------:R-:W-:Y:S01]  /*12370*/  IMAD.WIDE.U32 R34, R137, R78, R34 ;  /* 0x0000004e89227225 */ /* 0x000fe200078e0022 */
[----:B------:R-:W-:-:S03]  /*12380*/  IADD3 R83, PT, PT, R115, R83, RZ ;  /* 0x0000005373537210 */ /* 0x000fc60007ffe0ff */
[----:B------:R-:W-:Y:S01]  /*12390*/  IMAD R125, R36, R40, RZ ;  /* 0x00000028247d7224 */ /* 0x000fe200078e02ff */
[----:B------:R-:W-:Y:S01]  /*123a0*/  IADD3 R34, P3, PT, R121, R34, RZ ;  /* 0x0000002279227210 */ /* 0x000fe20007f7e0ff */
[----:B------:R-:W-:-:S04]  /*123b0*/  IMAD.WIDE.U32 R84, R19, R123, R84 ;  /* 0x0000007b13547225 */ /* 0x000fc800078e0054 */
[----:B------:R-:W-:Y:S01]  /*123c0*/  IMAD.MOV.U32 R37, RZ, RZ, RZ ;  /* 0x000000ffff257224 */ /* 0x000fe200078e00ff */
[----:B------:R-:W-:Y:S01]  /*123d0*/  IADD3 R85, PT, PT, R117, R85, RZ ;  /* 0x0000005575557210 */ /* 0x000fe20007ffe0ff */
[----:B------:R-:W-:Y:S02]  /*123e0*/  IMAD.X R39, RZ, RZ, RZ, P1 ;  /* 0x000000ffff277224 */ /* 0x000fe400008e06ff */
[----:B------:R-:W-:Y:S01]  /*123f0*/  IMAD.HI.U32 R121, R125, R74, R36 ;  /* 0x0000004a7d797227 */ /* 0x000fe200078e0024 */
[----:B------:R-:W-:Y:S02]  /*12400*/  IADD3 R36, P1, PT, R83, R84, RZ ;  /* 0x0000005453247210 */ /* 0x000fe40007f3e0ff */
[----:B------:R-:W-:Y:S01]  /*12410*/  IADD3 R88, P0, PT, R89, R85, RZ ;  /* 0x0000005559587210 */ /* 0x000fe20007f1e0ff */
[----:B------:R-:W-:Y:S01]  /*12420*/  IMAD.X R83, RZ, RZ, RZ, P2 ;  /* 0x000000ffff537224 */ /* 0x000fe200010e06ff */
[----:B------:R-:W-:Y:S01]  /*12430*/  IADD3 R121, PT, PT, R42, R121, RZ ;  /* 0x000000792a797210 */ /* 0x000fe20007ffe0ff */
[----:B------:R-:W-:-:S04]  /*12440*/  IMAD.WIDE.U32 R38, R20, R128, R38 ;  /* 0x0000008014267225 */ /* 0x000fc800078e0026 */
[----:B------:R-:W-:Y:S01]  /*12450*/  IMAD.IADD R143, R46, 0x1, R35 ;  /* 0x000000012e8f7824 */ /* 0x000fe200078e0223 */
[----:B------:R-:W-:Y:S01]  /*12460*/  IADD3 R39, PT, PT, R119, R39, RZ ;  /* 0x0000002777277210 */ /* 0x000fe20007ffe0ff */
[----:B------:R-:W-:Y:S02]  /*12470*/  IMAD.X R35, RZ, RZ, RZ, P3 ;  /* 0x000000ffff237224 */ /* 0x000fe400018e06ff */
[----:B------:R-:W-:-:S04]  /*12480*/  IMAD.WIDE.U32 R84, R21, R124, R82 ;  /* 0x0000007c15547225 */ /* 0x000fc800078e0052 */
[----:B------:R-:W-:Y:S02]  /*12490*/  IMAD.X R37, RZ, RZ, RZ, P1 ;  /* 0x000000ffff257224 */ /* 0x000fe400008e06ff */
[----:B------:R-:W-:Y:S01]  /*124a0*/  IMAD.WIDE.U32 R82, R126, R77, R34 ;  /* 0x0000004d7e527225 */ /* 0x000fe200078e0022 */
[----:B------:R-:W-:-:S03]  /*124b0*/  IADD3 R34, P1, PT, R39, R84, RZ ;  /* 0x0000005427227210 */ /* 0x000fc60007f3e0ff */
[----:B------:R-:W-:Y:S01]  /*124c0*/  IMAD.IADD R39, R87, 0x1, R85 ;  /* 0x0000000157277824 */ /* 0x000fe200078e0255 */
[----:B------:R-:W-:Y:S01]  /*124d0*/  IADD3.X R35, PT, PT, RZ, RZ, RZ, P1, !PT ;  /* 0x000000ffff237210 */ /* 0x000fe20000ffe4ff */
[----:B------:R-:W-:Y:S01]  /*124e0*/  IMAD.WIDE.U32 R84, R18, R122, R36 ;  /* 0x0000007a12547225 */ /* 0x000fe200078e0024 */
[----:B------:R-:W-:Y:S02]  /*124f0*/  IADD3 R36, P2, PT, R141, R82, RZ ;  /* 0x000000528d247210 */ /* 0x000fe40007f5e0ff */
[----:B------:R-:W-:Y:S01]  /*12500*/  IADD3 R141, PT, PT, R45, R83, RZ ;  /* 0x000000532d8d7210 */ /* 0x000fe20007ffe0ff */
[----:B------:R-:W-:Y:S01]  /*12510*/  IMAD.MOV.U32 R82, RZ, RZ, R38 ;  /* 0x000000ffff527224 */ /* 0x000fe200078e0026 */
[----:B------:R-:W-:Y:S01]  /*12520*/  IADD3 R38, P1, PT, R39, R84, RZ ;  /* 0x0000005427267210 */ /* 0x000fe20007f3e0ff */
[----:B------:R-:W-:Y:S02]  /*12530*/  IMAD.MOV.U32 R83, RZ, RZ, RZ ;  /* 0x000000ffff537224 */ /* 0x000fe400078e00ff */
[----:B------:R-:W-:-:S02]  /*12540*/  IMAD.X R89, RZ, RZ, RZ, P0 ;  /* 0x000000ffff597224 */ /* 0x000fc400000e06ff */
[----:B------:R-:W-:-:S04]  /*12550*/  IMAD.WIDE.U32 R82, R23, R129, R82 ;  /* 0x0000008117527225 */ /* 0x000fc800078e0052 */
[----:B------:R-:W-:Y:S01]  /*12560*/  IMAD.IADD R85, R113, 0x1, R85 ;  /* 0x0000000171557824 */ /* 0x000fe200078e0255 */
[----:B------:R-:W-:Y:S01]  /*12570*/  IADD3 R84, P3, PT, R143, R82, RZ ;  /* 0x000000528f547210 */ /* 0x000fe20007f7e0ff */
[----:B------:R-:W-:Y:S01]  /*12580*/  IMAD.WIDE.U32 R88, R120, R19, R88 ;  /* 0x0000001378587225 */ /* 0x000fe200078e0058 */
[----:B------:R-:W-:-:S03]  /*12590*/  IADD3 R83, PT, PT, R139, R83, RZ ;  /* 0x000000538b537210 */ /* 0x000fc60007ffe0ff */
[----:B------:R-:W-:Y:S01]  /*125a0*/  IMAD.WIDE.U32 R34, R20, R135, R34 ;  /* 0x0000008714227225 */ /* 0x000fe200078e0022 */
[----:B------:R-:W-:-:S03]  /*125b0*/  IADD3 R82, P0, PT, R88, R85, RZ ;  /* 0x0000005558527210 */ /* 0x000fc60007f1e0ff */
[----:B------:R-:W-:Y:S02]  /*125c0*/  IMAD.X R39, RZ, RZ, RZ, P1 ;  /* 0x000000ffff277224 */ /* 0x000fe400008e06ff */
[----:B------:R-:W-:Y:S01]  /*125d0*/  IMAD.X R37, RZ, RZ, RZ, P2 ;  /* 0x000000ffff257224 */ /* 0x000fe200010e06ff */
[----:B------:R-:W-:Y:S01]  /*125e0*/  IADD3 R34, P2, PT, R83, R34, RZ ;  /* 0x0000002253227210 */ /* 0x000fe20007f5e0ff */
[----:B------:R-:W-:Y:S02]  /*125f0*/  IMAD.IADD R35, R133, 0x1, R35 ;  /* 0x0000000185237824 */ /* 0x000fe400078e0223 */
[----:B------:R-:W-:Y:S02]  /*12600*/  IMAD.X R85, RZ, RZ, RZ, P3 ;  /* 0x000000ffff557224 */ /* 0x000fe400018e06ff */
[----:B------:R-:W-:Y:S02]  /*12610*/  IMAD.X R83, RZ, RZ, RZ, P0 ;  /* 0x000000ffff537224 */ /* 0x000fe400000e06ff */
[----:B------:R-:W-:-:S04]  /*12620*/  IMAD.WIDE.U32 R38, R21, R127, R38 ;  /* 0x0000007f15267225 */ /* 0x000fc800078e0026 */
[----:B------:R-:W-:Y:S01]  /*12630*/  IMAD.WIDE.U32 R84, R137, R79, R84 ;  /* 0x0000004f89547225 */ /* 0x000fe200078e0054 */
[----:B------:R-:W-:Y:S02]  /*12640*/  IADD3 R38, P0, PT, R35, R38, RZ ;  /* 0x0000002623267210 */ /* 0x000fe40007f1e0ff */
[----:B------:R-:W-:Y:S01]  /*12650*/  IADD3.X R35, PT, PT, RZ, RZ, RZ, P2, !PT ;  /* 0x000000ffff237210 */ /* 0x000fe200017fe4ff */
[----:B------:R-:W-:Y:S01]  /*12660*/  IMAD.WIDE.U32 R82, R18, R123, R82 ;  /* 0x0000007b12527225 */ /* 0x000fe200078e0052 */
[----:B------:R-:W-:-:S03]  /*12670*/  IADD3 R84, P3, PT, R141, R84, RZ ;  /* 0x000000548d547210 */ /* 0x000fc60007f7e0ff */
[----:B------:R-:W-:Y:S02]  /*12680*/  IMAD.IADD R39, R115, 0x1, R39 ;  /* 0x0000000173277824 */ /* 0x000fe400078e0227 */
[----:B------:R-:W-:-:S03]  /*12690*/  IMAD.WIDE.U32 R36, R131, R76, R36 ;  /* 0x0000004c83247225 */ /* 0x000fc600078e0024 */
[----:B------:R-:W-:Y:S01]  /*126a0*/  IADD3 R82, P1, PT, R39, R82, RZ ;  /* 0x0000005227527210 */ /* 0x000fe20007f3e0ff */
[----:B------:R-:W-:Y:S01]  /*126b0*/  IMAD.WIDE.U32 R34, R23, R128, R34 ;  /* 0x0000008017227225 */ /* 0x000fe200078e0022 */
[----:B------:R-:W-:Y:S02]  /*126c0*/  IADD3 R36, P4, PT, R121, R36, RZ ;  /* 0x0000002479247210 */ /* 0x000fe40007f9e0ff */
[----:B------:R-:W-:Y:S01]  /*126d0*/  IADD3.X R39, PT, PT, RZ, RZ, RZ, P0, !PT ;  /* 0x000000ffff277210 */ /* 0x000fe200007fe4ff */
[----:B------:R-:W-:Y:S01]  /*126e0*/  IMAD.IADD R145, R47, 0x1, R85 ;  /* 0x000000012f917824 */ /* 0x000fe200078e0255 */
[----:B------:R-:W-:Y:S01]  /*126f0*/  IADD3 R121, PT, PT, R44, R37, RZ ;  /* 0x000000252c797210 */ /* 0x000fe20007ffe0ff */
[----:B------:R-:W-:Y:S01]  /*12700*/  IMAD.IADD R83, R117, 0x1, R83 ;  /* 0x0000000175537824 */ /* 0x000fe200078e0253 */
[----:B------:R-:W-:Y:S01]  /*12710*/  IADD3.X R37, PT, PT, RZ, RZ, RZ, P4, !PT ;  /* 0x000000ffff257210 */ /* 0x000fe200027fe4ff */
[----:B------:R-:W-:Y:S02]  /*12720*/  IMAD.X R85, RZ, RZ, RZ, P3 ;  /* 0x000000ffff557224 */ /* 0x000fe400018e06ff */
[----:B------:R-:W-:Y:S01]  /*12730*/  IMAD.WIDE.U32 R38, R20, R124, R38 ;  /* 0x0000007c14267225 */ /* 0x000fe200078e0026 */
[----:B------:R-:W-:-:S03]  /*12740*/  IADD3 R88, P0, PT, R89, R83, RZ ;  /* 0x0000005359587210 */ /* 0x000fc60007f1e0ff */
[----:B------:R-:W-:Y:S01]  /*12750*/  IMAD.IADD R35, R119, 0x1, R35 ;  /* 0x0000000177237824 */ /* 0x000fe200078e0223 */
[----:B------:R-:W-:Y:S01]  /*12760*/  IADD3.X R89, PT, PT, RZ, RZ, RZ, P0, !PT ;  /* 0x000000ffff597210 */ /* 0x000fe200007fe4ff */
[----:B------:R-:W-:-:S03]  /*12770*/  IMAD.WIDE.U32 R84, R126, R78, R84 ;  /* 0x0000004e7e547225 */ /* 0x000fc600078e0054 */
[----:B------:R-:W-:Y:S01]  /*12780*/  IADD3 R38, P3, PT, R35, R38, RZ ;  /* 0x0000002623267210 */ /* 0x000fe20007f7e0ff */
[----:B------:R-:W-:-:S04]  /*12790*/  IMAD.WIDE.U32 R36, R125, R75, R36 ;  /* 0x0000004b7d247225 */ /* 0x000fc800078e0024 */
[----:B------:R-:W-:Y:S01]  /*127a0*/  HFMA2 R35, -RZ, RZ, 0, 0 ;  /* 0x00000000ff237431 */ /* 0x000fe200000001ff */
[----:B------:R-:W-:Y:S01]  /*127b0*/  IADD3 R141, PT, PT, R46, R85, RZ ;  /* 0x000000552e8d7210 */ /* 0x000fe20007ffe0ff */
[----:B------:R-:W-:Y:S01]  /*127c0*/  IMAD.X R83, RZ, RZ, RZ, P1 ;  /* 0x000000ffff537224 */ /* 0x000fe200008e06ff */
[----:B------:R-:W-:Y:S01]  /*127d0*/  IADD3 R84, P1, PT, R121, R84, RZ ;  /* 0x0000005479547210 */ /* 0x000fe20007f3e0ff */
        /* <DEDUP_REMOVED lines=9> */
[----:B------:R-:W-:Y:S02]  /*12870*/  IMAD.X R39, RZ, RZ, RZ, P3 ;  /* 0x000000ffff277224 */ /* 0x000fe400018e06ff */
[----:B------:R-:W-:-:S04]  /*12880*/  IMAD.WIDE.U32 R34, R22, R129, R34 ;  /* 0x0000008116227225 */ /* 0x000fc800078e0022 */
[----:B------:R-:W-:Y:S01]  /*12890*/  IMAD.X R85, RZ, RZ, RZ, P1 ;  /* 0x000000ffff557224 */ /* 0x000fe200008e06ff */
[----:B------:R-:W-:Y:S01]  /*128a0*/  IADD3 R82, P1, PT, R88, R83, RZ ;  /* 0x0000005358527210 */ /* 0x000fe20007f3e0ff */
[----:B------:R-:W-:Y:S01]  /*128b0*/  IMAD.WIDE.U32 R38, R23, R135, R38 ;  /* 0x0000008717267225 */ /* 0x000fe200078e0026 */
[----:B------:R-:W-:-:S03]  /*128c0*/  IADD3 R34, P3, PT, R145, R34, RZ ;  /* 0x0000002291227210 */ /* 0x000fc60007f7e0ff */
[----:B------:R-:W-:Y:S01]  /*128d0*/  IMAD.X R37, RZ, RZ, RZ, P2 ;  /* 0x000000ffff257224 */ /* 0x000fe200010e06ff */
[----:B------:R-:W-:Y:S01]  /*128e0*/  IADD3 R39, PT, PT, R133, R39, RZ ;  /* 0x0000002785277210 */ /* 0x000fe20007ffe0ff */
[----:B------:R-:W-:Y:S02]  /*128f0*/  IMAD.IADD R35, R139, 0x1, R35 ;  /* 0x000000018b237824 */ /* 0x000fe400078e0223 */
[----:B------:R-:W-:-:S03]  /*12900*/  IMAD.WIDE.U32 R84, R131, R77, R84 ;  /* 0x0000004d83547225 */ /* 0x000fc600078e0054 */
[----:B------:R-:W-:Y:S01]  /*12910*/  IADD3 R38, P0, PT, R35, R38, RZ ;  /* 0x0000002623267210 */ /* 0x000fe20007f1e0ff */
        /* <DEDUP_REMOVED lines=8> */
[----:B------:R-:W-:Y:S02]  /*129a0*/  IMAD.X R35, RZ, RZ, RZ, P3 ;  /* 0x000000ffff237224 */ /* 0x000fe400018e06ff */
[----:B------:R-:W-:Y:S01]  /*129b0*/  IMAD.X R85, RZ, RZ, RZ, P2 ;  /* 0x000000ffff557224 */ /* 0x000fe200010e06ff */
[----:B------:R-:W-:Y:S01]  /*129c0*/  IADD3 R82, P2, PT, R37, R82, RZ ;  /* 0x0000005225527210 */ /* 0x000fe20007f5e0ff */
[----:B------:R-:W-:-:S04]  /*129d0*/  IMAD.WIDE.U32 R34, R137, R80, R34 ;  /* 0x0000005089227225 */ /* 0x000fc800078e0022 */
[----:B------:R-:W-:Y:S01]  /*129e0*/  IMAD.X R37, RZ, RZ, RZ, P1 ;  /* 0x000000ffff257224 */ /* 0x000fe200008e06ff */
[----:B------:R-:W-:Y:S01]  /*129f0*/  IADD3 R34, P3, PT, R141, R34, RZ ;  /* 0x000000228d227210 */ /* 0x000fe20007f7e0ff */
[----:B------:R-:W-:Y:S01]  /*12a00*/  IMAD.WIDE.U32 R38, R22, R128, R38 ;  /* 0x0000008016267225 */ /* 0x000fe200078e0026 */
[----:B------:R-:W-:Y:S02]  /*12a10*/  IADD3 R145, PT, PT, R48, R35, RZ ;  /* 0x0000002330917210 */ /* 0x000fe40007ffe0ff */
[----:B------:R-:W-:Y:S01]  /*12a20*/  IADD3.X R35, PT, PT, RZ, RZ, RZ, P3, !PT ;  /* 0x000000ffff237210 */ /* 0x000fe20001ffe4ff */
[----:B------:R-:W-:Y:S02]  /*12a30*/  IMAD.IADD R88, R117, 0x1, R83 ;  /* 0x0000000175587824 */ /* 0x000fe400078e0253 */
[----:B------:R-:W-:-:S03]  /*12a40*/  IMAD.WIDE.U32 R36, R23, R124, R36 ;  /* 0x0000007c17247225 */ /* 0x000fc600078e0024 */
[----:B------:R-:W-:Y:S01]  /*12a50*/  IADD3 R88, P0, PT, R89, R88, RZ ;  /* 0x0000005859587210 */ /* 0x000fe20007f1e0ff */
[----:B------:R-:W-:Y:S01]  /*12a60*/  IMAD.IADD R83, R119, 0x1, R39 ;  /* 0x0000000177537824 */ /* 0x000fe200078e0227 */
[----:B------:R-:W-:Y:S01]  /*12a70*/  MOV R39, RZ ;  /* 0x000000ff00277202 */ /* 0x000fe20000000f00 */
[----:B------:R-:W-:Y:S01]  /*12a80*/  IMAD.WIDE.U32 R84, R125, R76, R84 ;  /* 0x0000004c7d547225 */ /* 0x000fe200078e0054 */
[----:B------:R-:W-:Y:S02]  /*12a90*/  IADD3.X R89, PT, PT, RZ, RZ, RZ, P0, !PT ;  /* 0x000000ffff597210 */ /* 0x000fe400007fe4ff */
[----:B------:R-:W-:Y:S01]  /*12aa0*/  IADD3 R36, P3, PT, R83, R36, RZ ;  /* 0x0000002453247210 */ /* 0x000fe20007f7e0ff */
[----:B------:R-:W-:Y:S02]  /*12ab0*/  IMAD.X R83, RZ, RZ, RZ, P2 ;  /* 0x000000ffff537224 */ /* 0x000fe400010e06ff */
[----:B------:R-:W-:Y:S02]  /*12ac0*/  IMAD.IADD R141, R44, 0x1, R85 ;  /* 0x000000012c8d7824 */ /* 0x000fe400078e0255 */
[----:B------:R-:W-:-:S04]  /*12ad0*/  IMAD.WIDE.U32 R34, R126, R79, R34 ;  /* 0x0000004f7e227225 */ /* 0x000fc800078e0022 */
[----:B------:R-:W-:Y:S01]  /*12ae0*/  IMAD.IADD R85, R87, 0x1, R37 ;  /* 0x0000000157557824 */ /* 0x000fe200078e0225 */
[----:B------:R-:W-:Y:S01]  /*12af0*/  IADD3 R34, P4, PT, R136, R34, RZ ;  /* 0x0000002288227210 */ /* 0x000fe20007f9e0ff */
[----:B------:R-:W-:Y:S01]  /*12b00*/  IMAD.WIDE.U32 R82, R20, R122, R82 ;  /* 0x0000007a14527225 */ /* 0x000fe200078e0052 */
[----:B------:R-:W-:-:S03]  /*12b10*/  IADD3.X R37, PT, PT, RZ, RZ, RZ, P3, !PT ;  /* 0x000000ffff257210 */ /* 0x000fc60001ffe4ff */
[----:B------:R-:W-:Y:S01]  /*12b20*/  IMAD.IADD R143, R42, 0x1, R143 ;  /* 0x000000012a8f7824 */ /* 0x000fe200078e028f */
[----:B------:R-:W-:Y:S01]  /*12b30*/  IADD3 R82, P3, PT, R85, R82, RZ ;  /* 0x0000005255527210 */ /* 0x000fe20007f7e0ff */
[----:B------:R-:W-:-:S03]  /*12b40*/  IMAD.WIDE.U32 R38, R25, R129, R38 ;  /* 0x0000008119267225 */ /* 0x000fc600078e0026 */
[----:B------:R-:W-:Y:S01]  /*12b50*/  IADD3 R84, P1, PT, R143, R84, RZ ;  /* 0x000000548f547210 */ /* 0x000fe20007f3e0ff */
        /* <DEDUP_REMOVED lines=8> */
[----:B------:R-:W-:Y:S02]  /*12be0*/  IMAD.IADD R139, R139, 0x1, R39 ;  /* 0x000000018b8b7824 */ /* 0x000fe400078e0227 */
[----:B------:R-:W-:Y:S02]  /*12bf0*/  IMAD.X R39, RZ, RZ, RZ, P2 ;  /* 0x000000ffff277224 */ /* 0x000fe400010e06ff */
[----:B------:R-:W-:Y:S01]  /*12c00*/  IMAD.WIDE.U32 R34, R131, R78, R34 ;  /* 0x0000004e83227225 */ /* 0x000fe200078e0022 */
[----:B------:R-:W-:-:S03]  /*12c10*/  IADD3 R36, P2, PT, R139, R36, RZ ;  /* 0x000000248b247210 */ /* 0x000fc60007f5e0ff */
[----:B------:R-:W-:Y:S02]  /*12c20*/  IMAD.IADD R37, R133, 0x1, R37 ;  /* 0x0000000185257824 */ /* 0x000fe400078e0225 */
[----:B------:R-:W-:-:S04]  /*12c30*/  IMAD.WIDE.U32 R82, R23, R127, R82 ;  /* 0x0000007f17527225 */ /* 0x000fc800078e0052 */
[----:B------:R-:W-:Y:S01]  /*12c40*/  IMAD.WIDE.U32 R38, R137, R81, R38 ;  /* 0x0000005189267225 */ /* 0x000fe200078e0026 */
[----:B------:R-:W-:Y:S02]  /*12c50*/  IADD3 R82, P3, PT, R37, R82, RZ ;  /* 0x0000005225527210 */ /* 0x000fe40007f7e0ff */
[----:B------:R-:W-:Y:S01]  /*12c60*/  IADD3.X R37, PT, PT, RZ, RZ, RZ, P2, !PT ;  /* 0x000000ffff257210 */ /* 0x000fe200017fe4ff */
[----:B------:R-:W-:Y:S01]  /*12c70*/  IMAD.X R85, RZ, RZ, RZ, P1 ;  /* 0x000000ffff557224 */ /* 0x000fe200008e06ff */
[----:B------:R-:W-:Y:S01]  /*12c80*/  IADD3 R34, P1, PT, R141, R34, RZ ;  /* 0x000000228d227210 */ /* 0x000fe20007f3e0ff */
[----:B------:R-:W-:Y:S01]  /*12c90*/  IMAD.X R137, RZ, RZ, RZ, P0 ;  /* 0x000000ffff897224 */ /* 0x000fe200000e06ff */
[----:B------:R-:W-:Y:S01]  /*12ca0*/  IADD3 R38, P4, PT, R129, R38, RZ ;  /* 0x0000002681267210 */ /* 0x000fe20007f9e0ff */
[----:B------:R-:W-:Y:S02]  /*12cb0*/  IMAD.IADD R141, R46, 0x1, R35 ;  /* 0x000000012e8d7824 */ /* 0x000fe400078e0223 */
[----:B------:R-:W-:-:S02]  /*12cc0*/  IMAD.IADD R83, R115, 0x1, R83 ;  /* 0x0000000173537824 */ /* 0x000fc400078e0253 */
[----:B------:R-:W-:-:S04]  /*12cd0*/  IMAD.WIDE.U32 R136, R20, R123, R136 ;  /* 0x0000007b14887225 */ /* 0x000fc800078e0088 */
[----:B------:R-:W-:Y:S01]  /*12ce0*/  IMAD.WIDE.U32 R84, R121, R75, R84 ;  /* 0x0000004b79547225 */ /* 0x000fe200078e0054 */
[----:B------:R-:W-:Y:S02]  /*12cf0*/  IADD3 R136, P2, PT, R83, R136, RZ ;  /* 0x0000008853887210 */ /* 0x000fe40007f5e0ff */
[----:B------:R-:W-:Y:S01]  /*12d00*/  IADD3 R88, PT, PT, R117, R137, RZ ;  /* 0x0000008975587210 */ /* 0x000fe20007ffe0ff */
[----:B------:R-:W-:Y:S01]  /*12d10*/  IMAD.X R35, RZ, RZ, RZ, P1 ;  /* 0x000000ffff237224 */ /* 0x000fe200008e06ff */
[----:B------:R-:W-:Y:S01]  /*12d20*/  IADD3 R143, PT, PT, R43, R85, RZ ;  /* 0x000000552b8f7210 */ /* 0x000fe20007ffe0ff */
[----:B------:R-:W-:Y:S01]  /*12d30*/  IMAD.IADD R39, R49, 0x1, R39 ;  /* 0x0000000131277824 */ /* 0x000fe200078e0227 */
[----:B------:R-:W-:Y:S01]  /*12d40*/  IADD3 R88, P1, PT, R89, R88, RZ ;  /* 0x0000005859587210 */ /* 0x000fe20007f3e0ff */
[----:B------:R-:W-:-:S03]  /*12d50*/  IMAD.WIDE.U32 R36, R25, R128, R36 ;  /* 0x0000008019247225 */ /* 0x000fc600078e0024 */
[----:B------:R-:W-:Y:S01]  /*12d60*/  IADD3.X R89, PT, PT, RZ, RZ, RZ, P1, !PT ;  /* 0x000000ffff597210 */ /* 0x000fe20000ffe4ff */
        /* <DEDUP_REMOVED lines=8> */
[----:B------:R-:W-:Y:S01]  /*12df0*/  IADD3 R36, P4, PT, R37, R82, RZ ;  /* 0x0000005225247210 */ /* 0x000fe20007f9e0ff */
[----:B------:R-:W-:Y:S01]  /*12e00*/  IMAD.WIDE.U32 R38, R126, R80, R38 ;  /* 0x000000507e267225 */ /* 0x000fe200078e0026 */
[----:B------:R-:W-:-:S03]  /*12e10*/  IADD3 R83, PT, PT, R87, R83, RZ ;  /* 0x0000005357537210 */ /* 0x000fc60007ffe0ff */
[----:B------:R-:W-:Y:S01]  /*12e20*/  IMAD.X R35, RZ, RZ, RZ, P5 ;  /* 0x000000ffff237224 */ /* 0x000fe200028e06ff */
[----:B------:R-:W-:Y:S01]  /*12e30*/  IADD3 R38, P3, PT, R141, R38, RZ ;  /* 0x000000268d267210 */ /* 0x000fe20007f7e0ff */
[----:B------:R-:W-:Y:S02]  /*12e40*/  IMAD.X R137, RZ, RZ, RZ, P2 ;  /* 0x000000ffff897224 */ /* 0x000fe400010e06ff */
[----:B------:R-:W-:Y:S02]  /*12e50*/  IMAD.IADD R39, R48, 0x1, R39 ;  /* 0x0000000130277824 */ /* 0x000fe400078e0227 */
[----:B------:R-:W-:-:S03]  /*12e60*/  IMAD.WIDE.U32 R34, R121, R76, R34 ;  /* 0x0000004c79227225 */ /* 0x000fc600078e0022 */
[----:B------:R-:W-:Y:S01]  /*12e70*/  IADD3 R82, P5, PT, R39, R128, RZ ;  /* 0x0000008027527210 */ /* 0x000fe20007fbe0ff */
[----:B------:R-:W-:Y:S01]  /*12e80*/  IMAD.X R37, RZ, RZ, RZ, P4 ;  /* 0x000000ffff257224 */ /* 0x000fe200020e06ff */
[----:B------:R-:W-:Y:S01]  /*12e90*/  IADD3.X R39, PT, PT, RZ, RZ, RZ, P3, !PT ;  /* 0x000000ffff277210 */ /* 0x000fe20001ffe4ff */
[----:B------:R-:W-:-:S04]  /*12ea0*/  IMAD.WIDE.U32 R136, R23, R122, R136 ;  /* 0x0000007a17887225 */ /* 0x000fc800078e0088 */
[----:B------:R-:W-:Y:S01]  /*12eb0*/  IMAD R139, R84, R40, RZ ;  /* 0x00000028548b7224 */ /* 0x000fe200078e02ff */
[----:B------:R-:W-:Y:S01]  /*12ec0*/  IADD3 R137, PT, PT, R113, R137, RZ ;  /* 0x0000008971897210 */ /* 0x000fe20007ffe0ff */
[----:B------:R-:W-:Y:S02]  /*12ed0*/  IMAD.MOV.U32 R85, RZ, RZ, RZ ;  /* 0x000000ffff557224 */ /* 0x000fe400078e00ff */
[----:B------:R-:W-:Y:S02]  /*12ee0*/  IMAD.IADD R129, R44, 0x1, R35 ;  /* 0x000000012c817824 */ /* 0x000fe400078e0223 */
[----:B------:R-:W-:-:S04]  /*12ef0*/  IMAD.WIDE.U32 R36, R25, R135, R36 ;  /* 0x0000008719247225 */ /* 0x000fc800078e0024 */
[----:B------:R-:W-:Y:S02]  /*12f00*/  IMAD.X R35, RZ, RZ, RZ, P0 ;  /* 0x000000ffff237224 */ /* 0x000fe400000e06ff */
[----:B------:R-:W-:-:S03]  /*12f10*/  IMAD.WIDE.U32 R88, R120, R20, R88 ;  /* 0x0000001478587225 */ /* 0x000fc600078e0058 */
[----:B------:R-:W-:Y:S01]  /*12f20*/  IADD3 R35, P3, PT, R35, R36, RZ ;  /* 0x0000002423237210 */ /* 0x000fe20007f7e0ff */
[----:B------:R-:W-:Y:S01]  /*12f30*/  IMAD.HI.U32 R85, R139, R74, R84 ;  /* 0x0000004a8b557227 */ /* 0x000fe200078e0054 */
[----:B------:R-:W-:Y:S02]  /*12f40*/  IADD3 R84, P2, PT, R83, R136, RZ ;  /* 0x0000008853547210 */ /* 0x000fe40007f5e0ff */
[----:B------:R-:W-:Y:S01]  /*12f50*/  IADD3 R36, P0, PT, R88, R137, RZ ;  /* 0x0000008958247210 */ /* 0x000fe20007f1e0ff */
[----:B------:R-:W-:Y:S02]  /*12f60*/  IMAD.X R83, RZ, RZ, RZ, P5 ;  /* 0x000000ffff537224 */ /* 0x000fe400028e06ff */
[----:B------:R-:W-:-:S04]  /*12f70*/  IMAD.WIDE.U32 R38, R131, R79, R38 ;  /* 0x0000004f83267225 */ /* 0x000fc800078e0026 */
[----:B------:R-:W-:Y:S02]  /*12f80*/  IMAD.IADD R85, R42, 0x1, R85 ;  /* 0x000000012a557824 */ /* 0x000fe400078e0255 */
[----:B------:R-:W-:-:S03]  /*12f90*/  IMAD.WIDE.U32 R82, R126, R81, R82 ;  /* 0x000000517e527225 */ /* 0x000fc600078e0052 */
[----:B------:R-:W-:Y:S01]  /*12fa0*/  IADD3 R34, P1, PT, R85, R34, RZ ;  /* 0x0000002255227210 */ /* 0x000fe20007f3e0ff */
[----:B------:R-:W-:Y:S01]  /*12fb0*/  IMAD.IADD R133, R133, 0x1, R37 ;  /* 0x0000000185857824 */ /* 0x000fe200078e0225 */
[----:B------:R-:W-:Y:S01]  /*12fc0*/  IADD3.X R85, PT, PT, RZ, RZ, RZ, P2, !PT ;  /* 0x000000ffff557210 */ /* 0x000fe200017fe4ff */
[----:B------:R-:W-:Y:S02]  /*12fd0*/  IMAD.IADD R39, R47, 0x1, R39 ;  /* 0x000000012f277824 */ /* 0x000fe400078e0227 */
[----:B------:R-:W-:Y:S01]  /*12fe0*/  IMAD.X R37, RZ, RZ, RZ, P0 ;  /* 0x000000ffff257224 */ /* 0x000fe200000e06ff */
[----:B------:R-:W-:Y:S01]  /*12ff0*/  IADD3 R38, P0, PT, R119, R38, RZ ;  /* 0x0000002677267210 */ /* 0x000fe20007f1e0ff */
[----:B------:R-:W-:Y:S01]  /*13000*/  IMAD.IADD R126, R49, 0x1, R83 ;  /* 0x00000001317e7824 */ /* 0x000fe200078e0253 */
[----:B------:R-:W-:Y:S01]  /*13010*/  IADD3 R82, P5, PT, R39, R82, RZ ;  /* 0x0000005227527210 */ /* 0x000fe20007fbe0ff */
[----:B------:R-:W-:Y:S01]  /*13020*/  IMAD.WIDE.U32 R84, R22, R127, R84 ;  /* 0x0000007f16547225 */ /* 0x000fe200078e0054 */
[----:B------:R-:W-:-:S02]  /*13030*/  IADD3.X R39, PT, PT, RZ, RZ, RZ, P0, !PT ;  /* 0x000000ffff277210 */ /* 0x000fc400007fe4ff */
[----:B------:R-:W-:Y:S01]  /*13040*/  IADD3 R126, P0, PT, R126, R35, RZ ;  /* 0x000000237e7e7210 */ /* 0x000fe20007f1e0ff */
[----:B------:R-:W-:Y:S01]  /*13050*/  IMAD.X R35, RZ, RZ, RZ, P1 ;  /* 0x000000ffff237224 */ /* 0x000fe200008e06ff */
[----:B------:R-:W-:Y:S01]  /*13060*/  IADD3 R85, PT, PT, R115, R85, RZ ;  /* 0x0000005573557210 */ /* 0x000fe20007ffe0ff */
[----:B------:R-:W-:Y:S01]  /*13070*/  IMAD.WIDE.U32 R36, R23, R123, R36 ;  /* 0x0000007b17247225 */ /* 0x000fe200078e0024 */
[----:B------:R-:W-:-:S03]  /*13080*/  IADD3 R84, P4, PT, R133, R84, RZ ;  /* 0x0000005485547210 */ /* 0x000fc60007f9e0ff */
[----:B------:R-:W-:Y:S01]  /*13090*/  IMAD.WIDE.U32 R34, R139, R75, R34 ;  /* 0x0000004b8b227225 */ /* 0x000fe200078e0022 */
[----:B------:R-:W-:-:S03]  /*130a0*/  IADD3 R36, P6, PT, R85, R36, RZ ;  /* 0x0000002455247210 */ /* 0x000fc60007fde0ff */
[----:B------:R-:W-:Y:S02]  /*130b0*/  IMAD.IADD R133, R43, 0x1, R35 ;  /* 0x000000012b857824 */ /* 0x000fe400078e0223 */
[----:B------:R-:W-:Y:S02]  /*130c0*/  HFMA2 R35, -RZ, RZ, 0, 0 ;  /* 0x00000000ff237431 */ /* 0x000fe400000001ff */
[----:B------:R-:W-:Y:S02]  /*130d0*/  IMAD.IADD R37, R117, 0x1, R37 ;  /* 0x0000000175257824 */ /* 0x000fe400078e0225 */
[----:B------:R-:W-:Y:S02]  /*130e0*/  IMAD.X R83, RZ, RZ, RZ, P5 ;  /* 0x000000ffff537224 */ /* 0x000fe400028e06ff */
[----:B------:R-:W-:Y:S01]  /*130f0*/  IMAD.X R85, RZ, RZ, RZ, P4 ;  /* 0x000000ffff557224 */ /* 0x000fe200020e06ff */
[----:B------:R-:W-:Y:S01]  /*13100*/  IADD3 R88, P2, PT, R89, R37, RZ ;  /* 0x0000002559587210 */ /* 0x000fe20007f5e0ff */
[----:B------:R-:W-:-:S04]  /*13110*/  IMAD.WIDE.U32 R38, R125, R78, R38 ;  /* 0x0000004e7d267225 */ /* 0x000fc800078e0026 */
[----:B------:R-:W-:Y:S01]  /*13120*/  IMAD.WIDE.U32 R82, R131, R80, R82 ;  /* 0x0000005083527225 */ /* 0x000fe200078e0052 */
[----:B------:R-:W-:Y:S02]  /*13130*/  IADD3 R89, PT, PT, R46, R39, RZ ;  /* 0x000000272e597210 */ /* 0x000fe40007ffe0ff */
[----:B------:R-:W-:Y:S01]  /*13140*/  IADD3 R38, P1, PT, R129, R38, RZ ;  /* 0x0000002681267210 */ /* 0x000fe20007f3e0ff */
[----:B------:R-:W-:-:S04]  /*13150*/  IMAD.WIDE.U32 R84, R25, R124, R84 ;  /* 0x0000007c19547225 */ /* 0x000fc800078e0054 */
[----:B------:R-:W-:Y:S01]  /*13160*/  IMAD R119, R34, R40, RZ ;  /* 0x0000002822777224 */ /* 0x000fe200078e02ff */
[----:B------:R-:W-:Y:S01]  /*13170*/  IADD3 R85, PT, PT, R87, R85, RZ ;  /* 0x0000005557557210 */ /* 0x000fe20007ffe0ff */
[----:B------:R-:W-:Y:S01]  /*13180*/  IMAD.X R37, RZ, RZ, RZ, P6 ;  /* 0x000000ffff257224 */ /* 0x000fe200030e06ff */
[----:B------:R-:W-:Y:S01]  /*13190*/  IADD3.X R87, PT, PT, RZ, RZ, RZ, P0, !PT ;  /* 0x000000ffff577210 */ /* 0x000fe200007fe4ff */
[----:B------:R-:W-:Y:S02]  /*131a0*/  IMAD.IADD R83, R48, 0x1, R83 ;  /* 0x0000000130537824 */ /* 0x000fe400078e0253 */
[----:B------:R-:W-:Y:S01]  /*131b0*/  IMAD.HI.U32 R129, R119, R74, R34 ;  /* 0x0000004a77817227 */ /* 0x000fe200078e0022 */
[----:B------:R-:W-:Y:S02]  /*131c0*/  IADD3 R34, P4, PT, R89, R82, RZ ;  /* 0x0000005259227210 */ /* 0x000fe40007f9e0ff */
[----:B------:R-:W-:Y:S01]  /*131d0*/  IADD3 R82, P5, PT, R83, R126, RZ ;  /* 0x0000007e53527210 */ /* 0x000fe20007fbe0ff */
[----:B------:R-:W-:Y:S01]  /*131e0*/  IMAD.WIDE.U32 R36, R22, R122, R36 ;  /* 0x0000007a16247225 */ /* 0x000fe200078e0024 */
[----:B------:R-:W-:-:S02]  /*131f0*/  IADD3 R129, PT, PT, R42, R129, RZ ;  /* 0x000000812a817210 */ /* 0x000fc40007ffe0ff */
[----:B------:R-:W-:Y:S01]  /*13200*/  IADD3.X R83, PT, PT, RZ, RZ, RZ, P5, !PT ;  /* 0x000000ffff537210 */ /* 0x000fe20002ffe4ff */
[----:B------:R-:W-:Y:S01]  /*13210*/  IMAD.X R35, RZ, RZ, RZ, P3 ;  /* 0x000000ffff237224 */ /* 0x000fe200018e06ff */
[----:B------:R-:W-:Y:S01]  /*13220*/  IADD3 R36, P0, PT, R85, R36, RZ ;  /* 0x0000002455247210 */ /* 0x000fe20007f1e0ff */
[----:B------:R-:W-:Y:S02]  /*13230*/  IMAD.X R89, RZ, RZ, RZ, P2 ;  /* 0x000000ffff597224 */ /* 0x000fe400010e06ff */
[----:B------:R-:W-:Y:S01]  /*13240*/  IMAD.IADD R85, R113, 0x1, R37 ;  /* 0x0000000171557824 */ /* 0x000fe200078e0225 */
[----:B------:R-:W-:Y:S01]  /*13250*/  IADD3 R84, P3, PT, R35, R84, RZ ;  /* 0x0000005423547210 */ /* 0x000fe20007f7e0ff */
[----:B------:R-:W-:-:S04]  /*13260*/  IMAD.WIDE.U32 R88, R120, R23, R88 ;  /* 0x0000001778587225 */ /* 0x000fc800078e0058 */
[----:B------:R-:W-:Y:S01]  /*13270*/  IMAD.X R39, RZ, RZ, RZ, P1 ;  /* 0x000000ffff277224 */ /* 0x000fe200008e06ff */
[----:B------:R-:W-:Y:S01]  /*13280*/  IADD3 R87, P1, PT, R87, R84, RZ ;  /* 0x0000005457577210 */ /* 0x000fe20007f3e0ff */
[----:B------:R-:W-:Y:S01]  /*13290*/  IMAD.X R37, RZ, RZ, RZ, P0 ;  /* 0x000000ffff257224 */ /* 0x000fe200000e06ff */
[----:B------:R-:W-:Y:S01]  /*132a0*/  IADD3 R84, P0, PT, R88, R85, RZ ;  /* 0x0000005558547210 */ /* 0x000fe20007f1e0ff */
[----:B------:R-:W-:-:S04]  /*132b0*/  IMAD.WIDE.U32 R38, R121, R77, R38 ;  /* 0x0000004d79267225 */ /* 0x000fc800078e0026 */
[----:B------:R-:W-:Y:S01]  /*132c0*/  IMAD.X R35, RZ, RZ, RZ, P4 ;  /* 0x000000ffff237224 */ /* 0x000fe200020e06ff */
[----:B------:R-:W-:Y:S01]  /*132d0*/  IADD3 R39, PT, PT, R45, R39, RZ ;  /* 0x000000272d277210 */ /* 0x000fe20007ffe0ff */
[----:B------:R-:W-:Y:S01]  /*132e0*/  IMAD.WIDE.U32 R82, R131, R81, R82 ;  /* 0x0000005183527225 */ /* 0x000fe200078e0052 */
[----:B------:R-:W-:-:S03]  /*132f0*/  IADD3 R38, P2, PT, R133, R38, RZ ;  /* 0x0000002685267210 */ /* 0x000fc60007f5e0ff */
[----:B------:R-:W-:-:S04]  /*13300*/  IMAD.WIDE.U32 R34, R125, R79, R34 ;  /* 0x0000004f7d227225 */ /* 0x000fc800078e0022 */
        /* <DEDUP_REMOVED lines=16> */
[----:B------:R-:W-:-:S04]  /*13410*/  IMAD.WIDE.U32 R38, R139, R76, R38 ;  /* 0x0000004c8b267225 */ /* 0x000fc800078e0026 */
[----:B------:R-:W-:Y:S01]  /*13420*/  IMAD.X R84, RZ, RZ, RZ, P6 ;  /* 0x000000ffff547224 */ /* 0x000fe200030e06ff */
[----:B------:R-:W-:Y:S01]  /*13430*/  IADD3 R39, PT, PT, R44, R39, RZ ;  /* 0x000000272c277210 */ /* 0x000fe20007ffe0ff */
[----:B------:R-:W-:Y:S01]  /*13440*/  IMAD.X R37, RZ, RZ, RZ, P4 ;  /* 0x000000ffff257224 */ /* 0x000fe200020e06ff */
[----:B------:R-:W-:Y:S01]  /*13450*/  IADD3 R38, P0, PT, R129, R38, RZ ;  /* 0x0000002681267210 */ /* 0x000fe20007f1e0ff */
[----:B------:R-:W-:Y:S01]  /*13460*/  IMAD.WIDE.U32 R34, R121, R78, R34 ;  /* 0x0000004e79227225 */ /* 0x000fe200078e0022 */
[----:B------:R-:W-:-:S03]  /*13470*/  IADD3 R84, P4, PT, R84, R83, RZ ;  /* 0x0000005354547210 */ /* 0x000fc60007f9e0ff */
[----:B------:R-:W-:Y:S01]  /*13480*/  IMAD.IADD R85, R117, 0x1, R85 ;  /* 0x0000000175557824 */ /* 0x000fe200078e0255 */
[----:B------:R-:W-:Y:S01]  /*13490*/  IADD3 R35, PT, PT, R46, R35, RZ ;  /* 0x000000232e237210 */ /* 0x000fe20007ffe0ff */
        /* <DEDUP_REMOVED lines=18> */
[----:B------:R-:W-:-:S03]  /*135c0*/  IMAD.WIDE.U32 R34, R139, R77, R34 ;  /* 0x0000004d8b227225 */ /* 0x000fc600078e0022 */
[----:B------:R-:W-:Y:S01]  /*135d0*/  IADD3.X R124, PT, PT, RZ, RZ, RZ, P1, !PT ;  /* 0x000000ffff7c7210 */ /* 0x000fe20000ffe4ff */
        /* <DEDUP_REMOVED lines=11> */
[----:B------:R-:W-:Y:S01]  /*13690*/  IMAD.X R35, RZ, RZ, RZ, P3 ;  /* 0x000000ffff237224 */ /* 0x000fe200018e06ff */
[----:B------:R-:W-:Y:S01]  /*136a0*/  IADD3 R85, P2, PT, R85, R84, RZ ;  /* 0x0000005455557210 */ /* 0x000fe20007f5e0ff */
[----:B------:R-:W-:Y:S01]  /*136b0*/  IMAD.HI.U32 R125, R87, R74, R38 ;  /* 0x0000004a577d7227 */ /* 0x000fe200078e0026 */
[----:B------:R-:W-:-:S03]  /*136c0*/  IADD3 R38, P3, PT, R37, R82, RZ ;  /* 0x0000005225267210 */ /* 0x000fc60007f7e0ff */
[----:B------:R-:W-:Y:S01]  /*136d0*/  IMAD.X R37, RZ, RZ, RZ, P5 ;  /* 0x000000ffff257224 */ /* 0x000fe200028e06ff */
[----:B------:R-:W-:Y:S01]  /*136e0*/  IADD3.X R39, PT, PT, RZ, RZ, RZ, P3, !PT ;  /* 0x000000ffff277210 */ /* 0x000fe20001ffe4ff */
[----:B------:R-:W-:-:S04]  /*136f0*/  IMAD.WIDE.U32 R34, R119, R76, R34 ;  /* 0x0000004c77227225 */ /* 0x000fc800078e0022 */
[----:B------:R-:W-:-:S04]  /*13700*/  IMAD.WIDE.U32 R88, R120, R22, R88 ;  /* 0x0000001678587225 */ /* 0x000fc800078e0058 */
[----:B------:R-:W-:Y:S01]  /*13710*/  IMAD.IADD R83, R42, 0x1, R125 ;  /* 0x000000012a537824 */ /* 0x000fe200078e027d */
[----:B------:R-:W-:Y:S01]  /*13720*/  IADD3 R82, P6, PT, R88, R115, RZ ;  /* 0x0000007358527210 */ /* 0x000fe20007fde0ff */
        /* <DEDUP_REMOVED lines=16> */
[----:B------:R-:W-:Y:S02]  /*13830*/  IMAD.X R113, RZ, RZ, RZ, P4 ;  /* 0x000000ffff717224 */ /* 0x000fe400020e06ff */
[----:B------:R-:W-:-:S03]  /*13840*/  IMAD.WIDE.U32 R38, R139, R79, R38 ;  /* 0x0000004f8b267225 */ /* 0x000fc600078e0026 */
[----:B------:R-:W-:Y:S01]  /*13850*/  IADD3 R113, P4, PT, R113, R122, RZ ;  /* 0x0000007a71717210 */ /* 0x000fe20007f9e0ff */
[----:B------:R-:W-:Y:S02]  /*13860*/  IMAD.IADD R115, R43, 0x1, R35 ;  /* 0x000000012b737824 */ /* 0x000fe400078e0223 */
[----:B------:R-:W-:Y:S01]  /*13870*/  IMAD.WIDE.U32 R82, R25, R123, R82 ;  /* 0x0000007b19527225 */ /* 0x000fe200078e0052 */
[----:B------:R-:W-:Y:S02]  /*13880*/  IADD3 R123, PT, PT, R45, R37, RZ ;  /* 0x000000252d7b7210 */ /* 0x000fe40007ffe0ff */
[----:B------:R-:W-:Y:S01]  /*13890*/  IADD3 R36, P6, PT, R115, R36, RZ ;  /* 0x0000002473247210 */ /* 0x000fe20007fde0ff */
[----:B------:R-:W-:Y:S01]  /*138a0*/  IMAD.WIDE.U32 R84, R121, R81, R84 ;  /* 0x0000005179547225 */ /* 0x000fe200078e0054 */
[----:B------:R-:W-:Y:S02]  /*138b0*/  IADD3 R122, P5, PT, R123, R38, RZ ;  /* 0x000000267b7a7210 */ /* 0x000fe40007fbe0ff */
[----:B------:R-:W-:Y:S01]  /*138c0*/  IADD3 R83, PT, PT, R117, R83, RZ ;  /* 0x0000005375537210 */ /* 0x000fe20007ffe0ff */
[----:B------:R-:W-:-:S02]  /*138d0*/  IMAD.IADD R37, R47, 0x1, R39 ;  /* 0x000000012f257824 */ /* 0x000fc400078e0227 */
[----:B------:R-:W-:Y:S02]  /*138e0*/  IMAD.X R88, RZ, RZ, RZ, P2 ;  /* 0x000000ffff587224 */ /* 0x000fe400010e06ff */
[----:B------:R-:W-:Y:S01]  /*138f0*/  IMAD.X R123, RZ, RZ, RZ, P5 ;  /* 0x000000ffff7b7224 */ /* 0x000fe200028e06ff */
[----:B------:R-:W-:Y:S01]  /*13900*/  IADD3 R84, P2, PT, R37, R84, RZ ;  /* 0x0000005425547210 */ /* 0x000fe20007f5e0ff */
[----:B------:R-:W-:Y:S01]  /*13910*/  IMAD.X R37, RZ, RZ, RZ, P6 ;  /* 0x000000ffff257224 */ /* 0x000fe200030e06ff */
[----:B------:R-:W-:Y:S01]  /*13920*/  IADD3 R121, P3, PT, R88, R113, RZ ;  /* 0x0000007158797210 */ /* 0x000fe20007f7e0ff */
[----:B------:R-:W-:Y:S01]  /*13930*/  IMAD.IADD R88, R49, 0x1, R85 ;  /* 0x0000000131587824 */ /* 0x000fe200078e0255 */
[----:B------:R-:W-:Y:S01]  /*13940*/  IADD3.X R113, PT, PT, RZ, RZ, RZ, P0, !PT ;  /* 0x000000ffff717210 */ /* 0x000fe200007fe4ff */
[----:B------:R-:W-:-:S03]  /*13950*/  IMAD.WIDE.U32 R38, R87, R76, R36 ;  /* 0x0000004c57267225 */ /* 0x000fc600078e0024 */
[----:B------:R-:W-:Y:S01]  /*13960*/  IADD3 R113, P1, PT, R113, R82, RZ ;  /* 0x0000005271717210 */ /* 0x000fe20007f3e0ff */
        /* <DEDUP_REMOVED lines=29> */
[----:B------:R-:W-:Y:S02]  /*13b40*/  IMAD.IADD R122, R49, 0x1, R123 ;  /* 0x00000001317a7824 */ /* 0x000fe400078e027b */
[----:B------:R-:W-:Y:S01]  /*13b50*/  IMAD.WIDE.U32 R82, R87, R78, R82 ;  /* 0x0000004e57527225 */ /* 0x000fe200078e0052 */
[----:B------:R-:W-:-:S02]  /*13b60*/  IADD3.X R85, PT, PT, RZ, RZ, RZ, P4, !PT ;  /* 0x000000ffff557210 */ /* 0x000fc400027fe4ff */
[----:B------:R-:W-:Y:S01]  /*13b70*/  IADD3 R113, P4, PT, R113, R124, RZ ;  /* 0x0000007c71717210 */ /* 0x000fe20007f9e0ff */
[----:B------:R-:W-:Y:S02]  /*13b80*/  IMAD.X R89, RZ, RZ, RZ, P2 ;  /* 0x000000ffff597224 */ /* 0x000fe400010e06ff */
[----:B------:R-:W-:Y:S01]  /*13b90*/  IMAD.WIDE.U32 R84, R119, R80, R84 ;  /* 0x0000005077547225 */ /* 0x000fe200078e0054 */
[----:B------:R-:W-:Y:S02]  /*13ba0*/  IADD3 R122, P2, PT, R122, R113, RZ ;  /* 0x000000717a7a7210 */ /* 0x000fe40007f5e0ff */
[----:B------:R-:W-:Y:S01]  /*13bb0*/  IADD3 R113, PT, PT, R46, R83, RZ ;  /* 0x000000532e717210 */ /* 0x000fe20007ffe0ff */
[----:B------:R-:W-:Y:S02]  /*13bc0*/  IMAD.IADD R121, R48, 0x1, R85 ;  /* 0x0000000130797824 */ /* 0x000fe400078e0255 */
[----:B------:R-:W-:Y:S01]  /*13bd0*/  IMAD.WIDE.U32 R88, R120, R25, R88 ;  /* 0x0000001978587225 */ /* 0x000fe200078e0058 */
[----:B------:R-:W-:-:S03]  /*13be0*/  IADD3 R84, P6, PT, R113, R84, RZ ;  /* 0x0000005471547210 */ /* 0x000fc60007fde0ff */
[----:B------:R-:W-:Y:S01]  /*13bf0*/  IMAD.X R85, RZ, RZ, RZ, P1 ;  /* 0x000000ffff557224 */ /* 0x000fe200008e06ff */
[----:B------:R-:W-:Y:S01]  /*13c00*/  IADD3 R120, P1, PT, R121, R122, RZ ;  /* 0x0000007a79787210 */ /* 0x000fe20007f3e0ff */
[----:B------:R-:W-:-:S03]  /*13c10*/  IMAD.X R113, RZ, RZ, RZ, P5 ;  /* 0x000000ffff717224 */ /* 0x000fc600028e06ff */
[----:B------:R-:W-:Y:S01]  /*13c20*/  IADD3 R88, P0, PT, R88, R85, RZ ;  /* 0x0000005558587210 */ /* 0x000fe20007f1e0ff */
[----:B------:R-:W-:Y:S01]  /*13c30*/  IMAD.X R85, RZ, RZ, RZ, P6 ;  /* 0x000000ffff557224 */ /* 0x000fe200030e06ff */
[----:B------:R-:W-:Y:S02]  /*13c40*/  IADD3.X R121, PT, PT, RZ, RZ, RZ, P1, !PT ;  /* 0x000000ffff797210 */ /* 0x000fe40000ffe4ff */
[----:B------:R-:W-:Y:S01]  /*13c50*/  IADD3 R88, P5, PT, R115, R88, RZ ;  /* 0x0000005873587210 */ /* 0x000fe20007fbe0ff */
[----:B------:R-:W-:-:S03]  /*13c60*/  IMAD.WIDE.U32 R84, R87, R79, R84 ;  /* 0x0000004f57547225 */ /* 0x000fc600078e0054 */
[----:B------:R-:W-:Y:S01]  /*13c70*/  IADD3 R113, P1, PT, R113, R88, RZ ;  /* 0x0000005871717210 */ /* 0x000fe20007f3e0ff */
[----:B------:R-:W-:Y:S02]  /*13c80*/  IMAD.X R88, RZ, RZ, RZ, P3 ;  /* 0x000000ffff587224 */ /* 0x000fe400018e06ff */
[----:B------:R-:W-:-:S03]  /*13c90*/  IMAD.WIDE.U32 R122, R119, R81, R120 ;  /* 0x00000051777a7225 */ /* 0x000fc600078e0078 */
[----:B------:R-:W-:Y:S01]  /*13ca0*/  IADD3 R88, P3, PT, R88, R113, RZ ;  /* 0x0000007158587210 */ /* 0x000fe20007f7e0ff */
[----:B------:R-:W-:Y:S01]  /*13cb0*/  IMAD.IADD R121, R47, 0x1, R85 ;  /* 0x000000012f797824 */ /* 0x000fe200078e0255 */
[----:B------:R-:W-:Y:S01]  /*13cc0*/  IADD3.X R113, PT, PT, RZ, RZ, RZ, P4, !PT ;  /* 0x000000ffff717210 */ /* 0x000fe200027fe4ff */
[----:B------:R-:W-:Y:S01]  /*13cd0*/  IMAD.X R117, RZ, RZ, RZ, P0 ;  /* 0x000000ffff757224 */ /* 0x000fe200000e06ff */
        /* <DEDUP_REMOVED lines=13> */
[----:B------:R-:W-:Y:S02]  /*13db0*/  IADD3 R113, PT, PT, R113, R89, R117 ;  /* 0x0000005971717210 */ /* 0x000fe40007ffe075 */
[----:B------:R-:W-:Y:S02]  /*13dc0*/  IADD3.X R89, PT, PT, RZ, RZ, RZ, P5, !PT ;  /* 0x000000ffff597210 */ /* 0x000fe40002ffe4ff */
[----:B------:R-:W-:Y:S01]  /*13dd0*/  IADD3 R113, PT, PT, R122, R113, R115 ;  /* 0x000000717a717210 */ /* 0x000fe20007ffe073 */
[----:B------:R-:W-:Y:S02]  /*13de0*/  IMAD.X R115, RZ, RZ, RZ, P4 ;  /* 0x000000ffff737224 */ /* 0x000fe400020e06ff */
[----:B------:R-:W-:Y:S02]  /*13df0*/  IMAD.X R122, RZ, RZ, RZ, P2 ;  /* 0x000000ffff7a7224 */ /* 0x000fe400010e06ff */
[----:B------:R-:W-:Y:S01]  /*13e00*/  IMAD.WIDE.U32 R88, R87, R81, R88 ;  /* 0x0000005157587225 */ /* 0x000fe200078e0058 */
[----:B------:R-:W-:-:S02]  /*13e10*/  IADD3.X R87, PT, PT, RZ, RZ, RZ, P0, !PT ;  /* 0x000000ffff577210 */ /* 0x000fc400007fe4ff */
[----:B------:R-:W-:Y:S01]  /*13e20*/  IADD3 R113, PT, PT, R122, R113, R115 ;  /* 0x000000717a717210 */ /* 0x000fe20007ffe073 */
        /* <DEDUP_REMOVED lines=36> */
.L_x_36:
        /* <DEDUP_REMOVED lines=23> */
.L_x_37:
[----:B------:R-:W-:-:S13]  /*141e0*/  ISETP.GT.U32.AND P0, PT, R32, R102, PT ;  /* 0x000000662000720c */ /* 0x000fda0003f04070 */
[----:B------:R-:W-:Y:S05]  /*141f0*/  @P0 BRA `(.L_x_38) ;  /* 0x00000148006c0947 */ /* 0x000fea0003800000 */
[----:B------:R-:W-:-:S04]  /*14200*/  ISETP.NE.AND P0, PT, R90, R100, PT ;  /* 0x000000645a00720c */ /* 0x000fc80003f05270 */
[----:B------:R-:W-:-:S04]  /*14210*/  ISETP.NE.OR P0, PT, R93, R104, P0 ;  /* 0x000000685d00720c */ /* 0x000fc80000705670 */
[----:B------:R-:W-:-:S04]  /*14220*/  ISETP.LT.U32.OR P0, PT, R32, R102, P0 ;  /* 0x000000662000720c */ /* 0x000fc80000701470 */
[----:B------:R-:W-:-:S04]  /*14230*/  ISETP.NE.OR P0, PT, R130, R99, P0 ;  /* 0x000000638200720c */ /* 0x000fc80000705670 */
[----:B------:R-:W-:-:S04]  /*14240*/  ISETP.NE.OR P0, PT, R132, R98, P0 ;  /* 0x000000628400720c */ /* 0x000fc80000705670 */
[----:B------:R-:W-:-:S04]  /*14250*/  ISETP.NE.OR P0, PT, R134, R97, P0 ;  /* 0x000000618600720c */ /* 0x000fc80000705670 */
[----:B------:R-:W-:-:S04]  /*14260*/  ISETP.NE.OR P0, PT, R86, R118, P0 ;  /* 0x000000765600720c */ /* 0x000fc80000705670 */
[----:B------:R-:W-:-:S13]  /*14270*/  ISETP.NE.OR P0, PT, R92, R41, P0 ;  /* 0x000000295c00720c */ /* 0x000fda0000705670 */
[----:B------:R-:W-:Y:S05]  /*14280*/  @P0 BRA `(.L_x_38) ;  /* 0x0000014800480947 */ /* 0x000fea0003800000 */
[----:B------:R-:W0:Y:S01]  /*14290*/  LDC R118, c[0x3][0x1a4] ;  /* 0x00c06900ff767b82 */ /* 0x000e220000000800 */
[----:B------:R-:W-:Y:S01]  /*142a0*/  ISETP.GT.U32.AND P0, PT, R66, R87, PT ;  /* 0x000000574200720c */ /* 0x000fe20003f04070 */
[----:B------:R-:W-:Y:S01]  /*142b0*/  UMOV UR5, 0x1 ;  /* 0x0000000100057882 */ /* 0x000fe20000000000 */
[----:B------:R-:W-:Y:S02]  /*142c0*/  CS2R R50, SRZ ;  /* 0x0000000000327805 */ /* 0x000fe4000001ff00 */
[----:B------:R-:W-:Y:S02]  /*142d0*/  CS2R R52, SRZ ;  /* 0x0000000000347805 */ /* 0x000fe4000001ff00 */
[----:B------:R-:W-:Y:S02]  /*142e0*/  CS2R R54, SRZ ;  /* 0x0000000000367805 */ /* 0x000fe4000001ff00 */
[----:B------:R-:W-:Y:S01]  /*142f0*/  CS2R R56, SRZ ;  /* 0x0000000000387805 */ /* 0x000fe2000001ff00 */
[----:B------:R-:W1:Y:S08]  /*14300*/  LDC R82, c[0x3][0x1a0] ;  /* 0x00c06800ff527b82 */ /* 0x000e700000000800 */
[----:B------:R-:W2:Y:S08]  /*14310*/  LDC R39, c[0x3][0x19c] ;  /* 0x00c06700ff277b82 */ /* 0x000eb00000000800 */
[----:B------:R-:W3:Y:S01]  /*14320*/  LDC R38, c[0x3][0x198] ;  /* 0x00c06600ff267b82 */ /* 0x000ee20000000800 */
[----:B0-----:R-:W-:-:S07]  /*14330*/  IMAD.MOV.U32 R32, RZ, RZ, R118 ;  /* 0x000000ffff207224 */ /* 0x001fce00078e0076 */
[----:B------:R-:W0:Y:S01]  /*14340*/  LDC R37, c[0x3][0x194] ;  /* 0x00c06500ff257b82 */ /* 0x000e220000000800 */
[----:B-1----:R-:W-:-:S07]  /*14350*/  MOV R93, R82 ;  /* 0x00000052005d7202 */ /* 0x002fce0000000f00 */
[----:B------:R-:W1:Y:S01]  /*14360*/  LDC R36, c[0x3][0x190] ;  /* 0x00c06400ff247b82 */ /* 0x000e620000000800 */
[----:B--2---:R-:W-:-:S07]  /*14370*/  IMAD.MOV.U32 R92, RZ, RZ, R39 ;  /* 0x000000ffff5c7224 */ /* 0x004fce00078e0027 */
[----:B------:R-:W2:Y:S01]  /*14380*/  LDC R34, c[0x3][0x18c] ;  /* 0x00c06300ff227b82 */ /* 0x000ea20000000800 */
[----:B---3--:R-:W-:-:S07]  /*14390*/  IMAD.MOV.U32 R90, RZ, RZ, R38 ;  /* 0x000000ffff5a7224 */ /* 0x008fce00078e0026 */
[----:B------:R-:W3:Y:S01]  /*143a0*/  LDC R41, c[0x3][0x188] ;  /* 0x00c06200ff297b82 */ /* 0x000ee20000000800 */
[----:B0-----:R-:W-:Y:S01]  /*143b0*/  MOV R89, R37 ;  /* 0x0000002500597202 */ /* 0x001fe20000000f00 */
[----:B-1----:R-:W-:Y:S02]  /*143c0*/  IMAD.MOV.U32 R88, RZ, RZ, R36 ;  /* 0x000000ffff587224 */ /* 0x002fe400078e0024 */
[----:B--2---:R-:W-:Y:S01]  /*143d0*/  IMAD.MOV.U32 R124, RZ, RZ, R34 ;  /* 0x000000ffff7c7224 */ /* 0x004fe200078e0022 */
[----:B---3--:R-:W-:Y:S01]  /*143e0*/  MOV R35, R41 ;  /* 0x0000002900237202 */ /* 0x008fe20000000f00 */
[----:B------:R-:W-:Y:S06]  /*143f0*/  @P0 BRA `(.L_x_21) ;  /* 0x000002ac00840947 */ /* 0x000fec0003800000 */
[----:B------:R-:W-:Y:S01]  /*14400*/  ISETP.NE.AND P0, PT, R72, R142, PT ;  /* 0x0000008e4800720c */ /* 0x000fe20003f05270 */
[----:B------:R-:W-:Y:S01]  /*14410*/  IMAD.MOV.U32 R35, RZ, RZ, R41 ;  /* 0x000000ffff237224 */ /* 0x000fe200078e0029 */
[----:B------:R-:W-:Y:S01]  /*14420*/  MOV R93, R82 ;  /* 0x00000052005d7202 */ /* 0x000fe20000000f00 */
[----:B------:R-:W-:Y:S01]  /*14430*/  IMAD.MOV.U32 R32, RZ, RZ, R118 ;  /* 0x000000ffff207224 */ /* 0x000fe200078e0076 */
[----:B------:R-:W-:Y:S01]  /*14440*/  ISETP.NE.OR P0, PT, R73, R144, P0 ;  /* 0x000000904900720c */ /* 0x000fe20000705670 */
[----:B------:R-:W-:Y:S01]  /*14450*/  IMAD.MOV.U32 R92, RZ, RZ, R39 ;  /* 0x000000ffff5c7224 */ /* 0x000fe200078e0027 */
[----:B------:R-:W-:Y:S01]  /*14460*/  MOV R89, R37 ;  /* 0x0000002500597202 */ /* 0x000fe20000000f00 */
[----:B------:R-:W-:Y:S01]  /*14470*/  IMAD.MOV.U32 R90, RZ, RZ, R38 ;  /* 0x000000ffff5a7224 */ /* 0x000fe200078e0026 */
[----:B------:R-:W-:Y:S01]  /*14480*/  ISETP.LT.U32.OR P0, PT, R66, R87, P0 ;  /* 0x000000574200720c */ /* 0x000fe20000701470 */
[----:B------:R-:W-:Y:S02]  /*14490*/  IMAD.MOV.U32 R88, RZ, RZ, R36 ;  /* 0x000000ffff587224 */ /* 0x000fe400078e0024 */
[----:B------:R-:W-:Y:S01]  /*144a0*/  IMAD.MOV.U32 R124, RZ, RZ, R34 ;  /* 0x000000ffff7c7224 */ /* 0x000fe200078e0022 */
[----:B------:R-:W-:-:S04]  /*144b0*/  ISETP.NE.OR P0, PT, R71, R140, P0 ;  /* 0x0000008c4700720c */ /* 0x000fc80000705670 */
[----:B------:R-:W-:-:S04]  /*144c0*/  ISETP.NE.OR P0, PT, R70, R138, P0 ;  /* 0x0000008a4600720c */ /* 0x000fc80000705670 */
[----:B------:R-:W-:-:S04]  /*144d0*/  ISETP.NE.OR P0, PT, R69, R136, P0 ;  /* 0x000000884500720c */ /* 0x000fc80000705670 */
[----:B------:R-:W-:-:S04]  /*144e0*/  ISETP.NE.OR P0, PT, R68, R128, P0 ;  /* 0x000000804400720c */ /* 0x000fc80000705670 */
[----:B------:R-:W-:-:S13]  /*144f0*/  ISETP.NE.OR P0, PT, R67, R126, P0 ;  /* 0x0000007e4300720c */ /* 0x000fda0000705670 */
[----:B------:R-:W-:Y:S05]  /*14500*/  @P0 BRA `(.L_x_21) ;  /* 0x000002ac00400947 */ /* 0x000fea0003800000 */
        /* <DEDUP_REMOVED lines=9> */
[----:B------:R-:W-:Y:S01]  /*145a0*/  IMAD.MOV.U32 R51, RZ, RZ, RZ ;  /* 0x000000ffff337224 */ /* 0x000fe200078e00ff */
[----:B------:R-:W-:-:S02]  /*145b0*/  MOV R32, R118 ;  /* 0x0000007600207202 */ /* 0x000fc40000000f00 */
[----:B------:R-:W-:Y:S02]  /*145c0*/  CS2R R52, SRZ ;  /* 0x0000000000347805 */ /* 0x000fe4000001ff00 */
[----:B------:R-:W-:Y:S01]  /*145d0*/  LOP3.LUT P0, RZ, R35, R116, RZ, 0xfc, !PT ;  /* 0x0000007423ff7212 */ /* 0x000fe2000780fcff */
[----:B------:R-:W-:Y:S01]  /*145e0*/  IMAD.MOV.U32 R35, RZ, RZ, R41 ;  /* 0x000000ffff237224 */ /* 0x000fe200078e0029 */
[----:B------:R-:W-:Y:S02]  /*145f0*/  CS2R R54, SRZ ;  /* 0x0000000000367805 */ /* 0x000fe4000001ff00 */
[----:B------:R-:W-:-:S09]  /*14600*/  CS2R R56, SRZ ;  /* 0x0000000000387805 */ /* 0x000fd2000001ff00 */
[----:B------:R-:W-:Y:S05]  /*14610*/  @!P0 BRA `(.L_x_21) ;  /* 0x000002a800fc8947 */ /* 0x000fea0003800000 */
[----:B------:R-:W-:Y:S02]  /*14620*/  HFMA2 R37, -RZ, RZ, 0, 0 ;  /* 0x00000000ff257431 */ /* 0x000fe400000001ff */
[----:B------:R-:W-:-:S04]  /*14630*/  IMAD.WIDE.U32 R34, R105, R105, RZ ;  /* 0x0000006969227225 */ /* 0x000fc800078e00ff */
[----:B------:R-:W-:Y:S01]  /*14640*/  HFMA2 R51, -RZ, RZ, 0, 0 ;  /* 0x00000000ff337431 */ /* 0x000fe200000001ff */
[----:B------:R-:W-:Y:S01]  /*14650*/  MOV R53, RZ ;  /* 0x000000ff00357202 */ /* 0x000fe20000000f00 */
[----:B------:R-:W-:Y:S02]  /*14660*/  IMAD.MOV.U32 R39, RZ, RZ, RZ ;  /* 0x000000ffff277224 */ /* 0x000fe400078e00ff */
[----:B------:R-:W-:Y:S02]  /*14670*/  IMAD R41, R34, R40, RZ ;  /* 0x0000002822297224 */ /* 0x000fe400078e02ff */
[----:B------:R-:W-:Y:S02]  /*14680*/  IMAD.MOV.U32 R65, RZ, RZ, RZ ;  /* 0x000000ffff417224 */ /* 0x000fe400078e00ff */
[----:B------:R-:W-:Y:S01]  /*14690*/  IMAD.IADD R36, R35, 0x1, R37 ;  /* 0x0000000123247824 */ /* 0x000fe200078e0225 */
[----:B------:R-:W-:Y:S01]  /*146a0*/  MOV R35, RZ ;  /* 0x000000ff00237202 */ /* 0x000fe20000000f00 */
[----:B------:R-:W-:-:S02]  /*146b0*/  IMAD.MOV.U32 R37, RZ, RZ, RZ ;  /* 0x000000ffff257224 */ /* 0x000fc400078e00ff */
[----:B------:R-:W-:Y:S02]  /*146c0*/  IMAD.MOV.U32 R32, RZ, RZ, RZ ;  /* 0x000000ffff207224 */ /* 0x000fe400078e00ff */
[----:B------:R-:W-:-:S04]  /*146d0*/  IMAD.WIDE.U32 R36, R110, R105, R36 ;  /* 0x000000696e247225 */ /* 0x000fc800078e0024 */
[----:B------:R-:W-:Y:S02]  /*146e0*/  IMAD.MOV.U32 R50, RZ, RZ, R36 ;  /* 0x000000ffff327224 */ /* 0x000fe400078e0024 */
[----:B------:R-:W-:Y:S02]  /*146f0*/  IMAD.IADD R38, R37, 0x1, R53 ;  /* 0x0000000125267824 */ /* 0x000fe400078e0235 */
[----:B------:R-:W-:-:S04]  /*14700*/  IMAD.WIDE.U32 R50, R110, R105, R50 ;  /* 0x000000696e327225 */ /* 0x000fc800078e0032 */
[----:B------:R-:W-:-:S04]  /*14710*/  IMAD.WIDE.U32 R36, R107, R105, R38 ;  /* 0x000000696b247225 */ /* 0x000fc800078e0026 */
[----:B------:R-:W-:Y:S02]  /*14720*/  IMAD.IADD R39, R53, 0x1, R51 ;  /* 0x0000000135277824 */ /* 0x000fe400078e0233 */
[----:B------:R-:W-:-:S03]  /*14730*/  IMAD.HI.U32 R35, R41, R74, R34 ;  /* 0x0000004a29237227 */ /* 0x000fc600078e0022 */
[----:B------:R-:W-:Y:S01]  /*14740*/  IADD3 R38, P0, PT, R39, R36, RZ ;  /* 0x0000002427267210 */ /* 0x000fe20007f1e0ff */
[----:B------:R-:W-:Y:S02]  /*14750*/  IMAD.IADD R55, R42, 0x1, R35 ;  /* 0x000000012a377824 */ /* 0x000fe400078e0223 */
[----:B------:R-:W-:Y:S02]  /*14760*/  HFMA2 R35, -RZ, RZ, 0, 0 ;  /* 0x00000000ff237431 */ /* 0x000fe400000001ff */
[----:B------:R-:W-:Y:S01]  /*14770*/  IMAD.IADD R34, R37, 0x1, R65 ;  /* 0x0000000125227824 */ /* 0x000fe200078e0241 */
[----:B------:R-:W-:Y:S02]  /*14780*/  IADD3.X R39, PT, PT, RZ, RZ, RZ, P0, !PT ;  /* 0x000000ffff277210 */ /* 0x000fe400007fe4ff */
[----:B------:R-:W-:Y:S01]  /*14790*/  IADD3 R54, P0, PT, R55, R50, RZ ;  /* 0x0000003237367210 */ /* 0x000fe20007f1e0ff */
[----:B------:R-:W-:-:S04]  /*147a0*/  IMAD.WIDE.U32 R36, R110, R110, R38 ;  /* 0x0000006e6e247225 */ /* 0x000fc800078e0026 */
[----:B------:R-:W-:Y:S02]  /*147b0*/  IMAD.X R55, RZ, RZ, RZ, P0 ;  /* 0x000000ffff377224 */ /* 0x000fe400000e06ff */
[----:B------:R-:W-:-:S04]  /*147c0*/  IMAD.WIDE.U32 R34, R112, R105, R34 ;  /* 0x0000006970227225 */ /* 0x000fc800078e0022 */
[----:B------:R-:W-:Y:S01]  /*147d0*/  IMAD.IADD R51, R53, 0x1, R37 ;  /* 0x0000000135337824 */ /* 0x000fe200078e0225 */
[----:B------:R-:W-:Y:S01]  /*147e0*/  MOV R53, RZ ;  /* 0x000000ff00357202 */ /* 0x000fe20000000f00 */
[----:B------:R-:W-:Y:S02]  /*147f0*/  IMAD.MOV.U32 R37, RZ, RZ, RZ ;  /* 0x000000ffff257224 */ /* 0x000fe400078e00ff */
[----:B------:R-:W-:Y:S01]  /*14800*/  IMAD.WIDE.U32 R54, R41, R75, R54 ;  /* 0x0000004b29367225 */ /* 0x000fe200078e0036 */
[----:B------:R-:W-:Y:S02]  /*14810*/  IADD3 R50, P0, PT, R51, R34, RZ ;  /* 0x0000002233327210 */ /* 0x000fe40007f1e0ff */
[----:B------:R-:W-:Y:S01]  /*14820*/  IADD3 R34, PT, PT, R35, R37, RZ ;  /* 0x0000002523227210 */ /* 0x000fe20007ffe0ff */
[----:B------:R-:W-:Y:S02]  /*14830*/  IMAD.MOV.U32 R52, RZ, RZ, R36 ;  /* 0x000000ffff347224 */ /* 0x000fe400078e0024 */
[----:B------:R-:W-:-:S02]  /*14840*/  IMAD.IADD R35, R43, 0x1, R55 ;  /* 0x000000012b237824 */ /* 0x000fc400078e0237 */
[----:B------:R-:W-:Y:S02]  /*14850*/  HFMA2 R55, -RZ, RZ, 0, 0 ;  /* 0x00000000ff377431 */ /* 0x000fe400000001ff */
[----:B------:R-:W-:-:S04]  /*14860*/  IMAD.WIDE.U32 R52, R107, R105, R52 ;  /* 0x000000696b347225 */ /* 0x000fc800078e0034 */
[----:B------:R-:W-:Y:S01]  /*14870*/  IMAD.X R51, RZ, RZ, RZ, P0 ;  /* 0x000000ffff337224 */ /* 0x000fe200000e06ff */
[----:B------:R-:W-:Y:S01]  /*14880*/  IADD3 R52, P0, PT, R35, R52, RZ ;  /* 0x0000003423347210 */ /* 0x000fe20007f1e0ff */
[----:B------:R-:W-:Y:S01]  /*14890*/  IMAD R38, R54, R40, RZ ;  /* 0x0000002836267224 */ /* 0x000fe200078e02ff */
[----:B------:R-:W-:Y:S01]  /*148a0*/  MOV R35, RZ ;  /* 0x000000ff00237202 */ /* 0x000fe20000000f00 */
[----:B------:R-:W-:-:S04]  /*148b0*/  IMAD.WIDE.U32 R50, R107, R110, R50 ;  /* 0x0000006e6b327225 */ /* 0x000fc800078e0032 */
[----:B------:R-:W-:Y:S02]  /*148c0*/  IMAD.IADD R57, R65, 0x1, R53 ;  /* 0x0000000141397824 */ /* 0x000fe400078e0235 */
[----:B------:R-:W-:-:S03]  /*148d0*/  IMAD.HI.U32 R55, R38, R74, R54 ;  /* 0x0000004a26377227 */ /* 0x000fc600078e0036 */
[----:B------:R-:W-:Y:S01]  /*148e0*/  IADD3 R56, P1, PT, R57, R50, RZ ;  /* 0x0000003239387210 */ /* 0x000fe20007f3e0ff */
[----:B------:R-:W-:Y:S02]  /*148f0*/  IMAD.IADD R39, R65, 0x1, R51 ;  /* 0x0000000141277824 */ /* 0x000fe400078e0233 */
[----:B------:R-:W-:Y:S01]  /*14900*/  IMAD.X R53, RZ, RZ, RZ, P0 ;  /* 0x000000ffff357224 */ /* 0x000fe200000e06ff */
[----:B------:R-:W-:Y:S01]  /*14910*/  IADD3.X R57, PT, PT, RZ, RZ, RZ, P1, !PT ;  /* 0x000000ffff397210 */ /* 0x000fe20000ffe4ff */
[----:B------:R-:W-:-:S04]  /*14920*/  IMAD.WIDE.U32 R34, R109, R105, R34 ;  /* 0x000000696d227225 */ /* 0x000fc800078e0022 */
[----:B------:R-:W-:Y:S02]  /*14930*/  IMAD.IADD R59, R42, 0x1, R55 ;  /* 0x000000012a3b7824 */ /* 0x000fe400078e0237 */
[----:B------:R-:W-:Y:S01]  /*14940*/  IMAD.WIDE.U32 R54, R41, R76, R52 ;  /* 0x0000004c29367225 */ /* 0x000fe200078e0034 */
[----:B------:R-:W-:-:S03]  /*14950*/  IADD3 R52, P0, PT, R39, R34, RZ ;  /* 0x0000002227347210 */ /* 0x000fc60007f1e0ff */
[----:B------:R-:W-:Y:S02]  /*14960*/  HFMA2 R39, -RZ, RZ, 0, 0 ;  /* 0x00000000ff277431 */ /* 0x000fe400000001ff */
[----:B------:R-:W-:Y:S01]  /*14970*/  IMAD.MOV.U32 R51, RZ, RZ, RZ ;  /* 0x000000ffff337224 */ /* 0x000fe200078e00ff */
[----:B------:R-:W-:Y:S01]  /*14980*/  IADD3 R58, P1, PT, R59, R54, RZ ;  /* 0x000000363b3a7210 */ /* 0x000fe20007f3e0ff */
[----:B------:R-:W-:Y:S01]  /*14990*/  IMAD.X R53, RZ, RZ, RZ, P0 ;  /* 0x000000ffff357224 */ /* 0x000fe200000e06ff */
[----:B------:R-:W-:Y:S01]  /*149a0*/  IADD3 R63, PT, PT, R44, R55, RZ ;  /* 0x000000372c3f7210 */ /* 0x000fe20007ffe0ff */
[----:B------:R-:W-:Y:S02]  /*149b0*/  IMAD.IADD R34, R35, 0x1, R51 ;  /* 0x0000000123227824 */ /* 0x000fe400078e0233 */
[----:B------:R-:W-:-:S04]  /*149c0*/  IMAD.WIDE.U32 R56, R107, R110, R56 ;  /* 0x0000006e6b387225 */ /* 0x000fc800078e0038 */
[----:B------:R-:W-:Y:S02]  /*149d0*/  IMAD.MOV.U32 R35, RZ, RZ, RZ ;  /* 0x000000ffff237224 */ /* 0x000fe400078e00ff */
[----:B------:R-:W-:-:S04]  /*149e0*/  IMAD.WIDE.U32 R52, R112, R110, R52 ;  /* 0x0000006e70347225 */ /* 0x000fc800078e0034 */
[----:B------:R-:W-:Y:S02]  /*149f0*/  IMAD.IADD R61, R65, 0x1, R57 ;  /* 0x00000001413d7824 */ /* 0x000fe400078e0239 */
[----:B------:R-:W-:-:S04]  /*14a00*/  IMAD.WIDE.U32 R54, R114, R105, R34 ;  /* 0x0000006972367225 */ /* 0x000fc800078e0022 */
[----:B------:R-:W-:Y:S02]  /*14a10*/  IMAD.MOV.U32 R34, RZ, RZ, R56 ;  /* 0x000000ffff227224 */ /* 0x000fe400078e0038 */
[----:B------:R-:W-:Y:S01]  /*14a20*/  IMAD.X R59, RZ, RZ, RZ, P1 ;  /* 0x000000ffff3b7224 */ /* 0x000fe200008e06ff */
[----:B------:R-:W-:Y:S01]  /*14a30*/  IADD3 R60, P1, PT, R61, R52, RZ ;  /* 0x000000343d3c7210 */ /* 0x000fe20007f3e0ff */
[----:B------:R-:W-:Y:S01]  /*14a40*/  IMAD.WIDE.U32 R34, R112, R105, R34 ;  /* 0x0000006970227225 */ /* 0x000fe200078e0022 */
[----:B------:R-:W-:-:S03]  /*14a50*/  IADD3 R52, PT, PT, R55, R39, RZ ;  /* 0x0000002737347210 */ /* 0x000fc60007ffe0ff */
[C---:B------:R-:W-:Y:S01]  /*14a60*/  IMAD.IADD R53, R37.reuse, 0x1, R53 ;  /* 0x0000000125357824 */ /* 0x040fe200078e0235 */
[----:B------:R-:W-:Y:S01]  /*14a70*/  IADD3 R35, PT, PT, R37, R35, RZ ;  /* 0x0000002325237210 */ /* 0x000fe20007ffe0ff */
[----:B------:R-:W-:-:S03]  /*14a80*/  IMAD.WIDE.U32 R56, R38, R75, R58 ;  /* 0x0000004b26387225 */ /* 0x000fc600078e003a */
[----:B------:R-:W-:Y:S01]  /*14a90*/  IADD3 R54, P0, PT, R53, R54, RZ ;  /* 0x0000003635367210 */ /* 0x000fe20007f1e0ff */
[----:B------:R-:W-:Y:S01]  /*14aa0*/  IMAD.X R61, RZ, RZ, RZ, P1 ;  /* 0x000000ffff3d7224 */ /* 0x000fe200008e06ff */
[----:B------:R-:W-:Y:S01]  /*14ab0*/  IADD3 R58, P1, PT, R63, R34, RZ ;  /* 0x000000223f3a7210 */ /* 0x000fe20007f3e0ff */
[----:B------:R-:W-:Y:S01]  /*14ac0*/  IMAD.IADD R63, R43, 0x1, R57 ;  /* 0x000000012b3f7824 */ /* 0x000fe200078e0239 */
[----:B------:R-:W-:Y:S01]  /*14ad0*/  IADD3.X R55, PT, PT, RZ, RZ, RZ, P0, !PT ;  /* 0x000000ffff377210 */ /* 0x000fe200007fe4ff */
[----:B------:R-:W-:Y:S02]  /*14ae0*/  IMAD R36, R56, R40, RZ ;  /* 0x0000002838247224 */ /* 0x000fe400078e02ff */
[----:B------:R-:W-:Y:S02]  /*14af0*/  IMAD.X R59, RZ, RZ, RZ, P1 ;  /* 0x000000ffff3b7224 */ /* 0x000fe400008e06ff */
[----:B------:R-:W-:Y:S02]  /*14b00*/  IMAD.MOV.U32 R57, RZ, RZ, RZ ;  /* 0x000000ffff397224 */ /* 0x000fe400078e00ff */
[----:B------:R-:W-:-:S04]  /*14b10*/  IMAD.WIDE.U32 R60, R107, R107, R60 ;  /* 0x0000006b6b3c7225 */ /* 0x000fc800078e003c */
[----:B------:R-:W-:Y:S01]  /*14b20*/  IMAD.WIDE.U32 R58, R41, R77, R58 ;  /* 0x0000004d293a7225 */ /* 0x000fe200078e003a */
[----:B------:R-:W-:Y:S02]  /*14b30*/  IADD3 R60, P0, PT, R35, R60, RZ ;  /* 0x0000003c233c7210 */ /* 0x000fe40007f1e0ff */
[----:B------:R-:W-:Y:S01]  /*14b40*/  MOV R35, RZ ;  /* 0x000000ff00237202 */ /* 0x000fe20000000f00 */
[----:B------:R-:W-:Y:S01]  /*14b50*/  IMAD.HI.U32 R69, R36, R74, R56 ;  /* 0x0000004a24457227 */ /* 0x000fe200078e0038 */
[----:B------:R-:W-:Y:S02]  /*14b60*/  IADD3 R62, P2, PT, R63, R58, RZ ;  /* 0x0000003a3f3e7210 */ /* 0x000fe40007f5e0ff */
[----:B------:R-:W-:Y:S01]  /*14b70*/  IADD3 R67, PT, PT, R45, R59, RZ ;  /* 0x0000003b2d437210 */ /* 0x000fe20007ffe0ff */
[----:B------:R-:W-:Y:S02]  /*14b80*/  IMAD.IADD R57, R65, 0x1, R61 ;  /* 0x0000000141397824 */ /* 0x000fe400078e023d */
[----:B------:R-:W-:-:S04]  /*14b90*/  IMAD.WIDE.U32 R54, R109, R110, R54 ;  /* 0x0000006e6d367225 */ /* 0x000fc800078e0036 */
[----:B------:R-:W-:Y:S01]  /*14ba0*/  IMAD.MOV.U32 R53, RZ, RZ, RZ ;  /* 0x000000ffff357224 */ /* 0x000fe200078e00ff */
[----:B------:R-:W-:Y:S01]  /*14bb0*/  IADD3 R56, P1, PT, R57, R54, RZ ;  /* 0x0000003639387210 */ /* 0x000fe20007f3e0ff */
[----:B------:R-:W-:Y:S02]  /*14bc0*/  IMAD.IADD R55, R51, 0x1, R55 ;  /* 0x0000000133377824 */ /* 0x000fe400078e0237 */
[----:B------:R-:W-:Y:S01]  /*14bd0*/  IMAD.WIDE.U32 R52, R111, R105, R52 ;  /* 0x000000696f347225 */ /* 0x000fe200078e0034 */
[----:B------:R-:W-:-:S03]  /*14be0*/  IADD3.X R57, PT, PT, RZ, RZ, RZ, P1, !PT ;  /* 0x000000ffff397210 */ /* 0x000fc60000ffe4ff */
[----:B------:R-:W-:Y:S01]  /*14bf0*/  IMAD.X R61, RZ, RZ, RZ, P0 ;  /* 0x000000ffff3d7224 */ /* 0x000fe200000e06ff */
[----:B------:R-:W-:Y:S01]  /*14c00*/  IADD3 R58, P0, PT, R55, R52, RZ ;  /* 0x00000034373a7210 */ /* 0x000fe20007f1e0ff */
[----:B------:R-:W-:Y:S02]  /*14c10*/  IMAD.X R63, RZ, RZ, RZ, P2 ;  /* 0x000000ffff3f7224 */ /* 0x000fe400010e06ff */
[----:B------:R-:W-:Y:S01]  /*14c20*/  IMAD.WIDE.U32 R60, R112, R110, R60 ;  /* 0x0000006e703c7225 */ /* 0x000fe200078e003c */
[----:B------:R-:W-:-:S03]  /*14c30*/  IADD3.X R59, PT, PT, RZ, RZ, RZ, P0, !PT ;  /* 0x000000ffff3b7210 */ /* 0x000fc600007fe4ff */
[----:B------:R-:W-:Y:S02]  /*14c40*/  IMAD.IADD R54, R53, 0x1, R35 ;  /* 0x0000000135367824 */ /* 0x000fe400078e0223 */
[----:B------:R-:W-:Y:S02]  /*14c50*/  IMAD.IADD R55, R42, 0x1, R69 ;  /* 0x000000012a377824 */ /* 0x000fe400078e0245 */
[----:B------:R-:W-:-:S04]  /*14c60*/  IMAD.WIDE.U32 R52, R38, R76, R62 ;  /* 0x0000004c26347225 */ /* 0x000fc800078e003e */
[----:B------:R-:W-:Y:S01]  /*14c70*/  IMAD.WIDE.U32 R56, R112, R107, R56 ;  /* 0x0000006b70387225 */ /* 0x000fe200078e0038 */
[----:B------:R-:W-:-:S03]  /*14c80*/  IADD3 R52, P2, PT, R55, R52, RZ ;  /* 0x0000003437347210 */ /* 0x000fc60007f5e0ff */
[----:B------:R-:W-:Y:S01]  /*14c90*/  HFMA2 R55, -RZ, RZ, 0, 0 ;  /* 0x00000000ff377431 */ /* 0x000fe200000001ff */
[----:B------:R-:W-:Y:S01]  /*14ca0*/  IADD3 R65, PT, PT, R44, R53, RZ ;  /* 0x000000352c417210 */ /* 0x000fe20007ffe0ff */
[----:B------:R-:W-:Y:S02]  /*14cb0*/  IMAD.IADD R61, R37, 0x1, R61 ;  /* 0x00000001253d7824 */ /* 0x000fe400078e023d */
[----:B------:R-:W-:-:S03]  /*14cc0*/  IMAD.WIDE.U32 R58, R114, R110, R58 ;  /* 0x0000006e723a7225 */ /* 0x000fc600078e003a */
[----:B------:R-:W-:Y:S01]  /*14cd0*/  IADD3 R56, P1, PT, R61, R56, RZ ;  /* 0x000000383d387210 */ /* 0x000fe20007f3e0ff */
[----:B------:R-:W-:Y:S02]  /*14ce0*/  IMAD.MOV.U32 R61, RZ, RZ, RZ ;  /* 0x000000ffff3d7224 */ /* 0x000fe400078e00ff */
[----:B------:R-:W-:Y:S02]  /*14cf0*/  IMAD.IADD R57, R37, 0x1, R57 ;  /* 0x0000000125397824 */ /* 0x000fe400078e0239 */
        /* <DEDUP_REMOVED lines=11> */
[----:B------:R-:W-:Y:S01]  /*14db0*/  IMAD.WIDE.U32 R58, R109, R107, R58 ;  /* 0x0000006b6d3a7225 */ /* 0x000fe200078e003a */
[----:B------:R-:W-:-:S03]  /*14dc0*/  IADD3 R54, P1, PT, R61, R56, RZ ;  /* 0x000000383d367210 */ /* 0x000fc60007f3e0ff */
[----:B------:R-:W-:Y:S01]  /*14dd0*/  IMAD.IADD R57, R37, 0x1, R57 ;  /* 0x0000000125397824 */ /* 0x000fe200078e0239 */
[----:B------:R-:W-:Y:S01]  /*14de0*/  IADD3 R59, PT, PT, R51, R59, RZ ;  /* 0x0000003b333b7210 */ /* 0x000fe20007ffe0ff */
[----:B------:R-:W-:-:S04]  /*14df0*/  IMAD.WIDE.U32 R62, R41, R78, R62 ;  /* 0x0000004e293e7225 */ /* 0x000fc800078e003e */
[----:B------:R-:W-:Y:S02]  /*14e00*/  IMAD.X R61, RZ, RZ, RZ, P0 ;  /* 0x000000ffff3d7224 */ /* 0x000fe400000e06ff */
[----:B------:R-:W-:Y:S01]  /*14e10*/  IMAD.X R53, RZ, RZ, RZ, P2 ;  /* 0x000000ffff357224 */ /* 0x000fe200010e06ff */
[----:B------:R-:W-:Y:S01]  /*14e20*/  IADD3 R56, P2, PT, R57, R58, RZ ;  /* 0x0000003a39387210 */ /* 0x000fe20007f5e0ff */
[----:B------:R-:W-:Y:S01]  /*14e30*/  IMAD.WIDE.U32 R60, R111, R110, R60 ;  /* 0x0000006e6f3c7225 */ /* 0x000fe200078e003c */
[----:B------:R-:W-:-:S03]  /*14e40*/  IADD3 R58, P3, PT, R65, R62, RZ ;  /* 0x0000003e413a7210 */ /* 0x000fc60007f7e0ff */
[----:B------:R-:W-:Y:S01]  /*14e50*/  IMAD.IADD R69, R55, 0x1, R32 ;  /* 0x0000000137457824 */ /* 0x000fe200078e0220 */
[----:B------:R-:W-:Y:S01]  /*14e60*/  IADD3 R50, PT, PT, R35, R61, RZ ;  /* 0x0000003d23327210 */ /* 0x000fe20007ffe0ff */
[----:B------:R-:W-:-:S04]  /*14e70*/  IMAD.WIDE.U32 R52, R36, R75, R52 ;  /* 0x0000004b24347225 */ /* 0x000fc800078e0034 */
[----:B------:R-:W-:Y:S01]  /*14e80*/  IMAD.X R55, RZ, RZ, RZ, P1 ;  /* 0x000000ffff377224 */ /* 0x000fe200008e06ff */
[----:B------:R-:W-:Y:S01]  /*14e90*/  IADD3 R60, P1, PT, R59, R60, RZ ;  /* 0x0000003c3b3c7210 */ /* 0x000fe20007f3e0ff */
[----:B------:R-:W-:Y:S02]  /*14ea0*/  IMAD.X R59, RZ, RZ, RZ, P3 ;  /* 0x000000ffff3b7224 */ /* 0x000fe400018e06ff */
[----:B------:R-:W-:Y:S01]  /*14eb0*/  IMAD.IADD R67, R46, 0x1, R63 ;  /* 0x000000012e437824 */ /* 0x000fe200078e023f */
[----:B------:R-:W-:Y:S01]  /*14ec0*/  IADD3 R63, PT, PT, R43, R53, RZ ;  /* 0x000000352b3f7210 */ /* 0x000fe20007ffe0ff */
[----:B------:R-:W-:Y:S01]  /*14ed0*/  IMAD R34, R52, R40, RZ ;  /* 0x0000002834227224 */ /* 0x000fe200078e02ff */
[----:B------:R-:W-:Y:S01]  /*14ee0*/  IADD3.X R61, PT, PT, RZ, RZ, RZ, P1, !PT ;  /* 0x000000ffff3d7210 */ /* 0x000fe20000ffe4ff */
[----:B------:R-:W-:Y:S02]  /*14ef0*/  IMAD.MOV.U32 R53, RZ, RZ, RZ ;  /* 0x000000ffff357224 */ /* 0x000fe400078e00ff */
[----:B------:R-:W-:-:S02]  /*14f00*/  IMAD.X R57, RZ, RZ, RZ, P2 ;  /* 0x000000ffff397224 */ /* 0x000fc400010e06ff */
[----:B------:R-:W-:-:S04]  /*14f10*/  IMAD.WIDE.U32 R54, R109, R110, R54 ;  /* 0x0000006e6d367225 */ /* 0x000fc800078e0036 */
[----:B------:R-:W-:-:S04]  /*14f20*/  IMAD.WIDE.U32 R58, R38, R77, R58 ;  /* 0x0000004d263a7225 */ /* 0x000fc800078e003a */
[----:B------:R-:W-:Y:S01]  /*14f30*/  IMAD.HI.U32 R71, R34, R74, R52 ;  /* 0x0000004a22477227 */ /* 0x000fe200078e0034 */
[----:B------:R-:W-:Y:S02]  /*14f40*/  IADD3 R52, P0, PT, R50, R69, RZ ;  /* 0x0000004532347210 */ /* 0x000fe40007f1e0ff */
[----:B------:R-:W-:Y:S01]  /*14f50*/  IADD3 R58, P4, PT, R63, R58, RZ ;  /* 0x0000003a3f3a7210 */ /* 0x000fe20007f9e0ff */
[----:B------:R-:W-:Y:S01]  /*14f60*/  IMAD.WIDE.U32 R56, R112, R112, R56 ;  /* 0x0000007070387225 */ /* 0x000fe200078e0038 */
[----:B------:R-:W-:Y:S02]  /*14f70*/  MOV R63, RZ ;  /* 0x000000ff003f7202 */ /* 0x000fe40000000f00 */
[----:B------:R-:W-:Y:S01]  /*14f80*/  IADD3 R65, PT, PT, R45, R59, RZ ;  /* 0x0000003b2d417210 */ /* 0x000fe20007ffe0ff */
[----:B------:R-:W-:Y:S02]  /*14f90*/  IMAD.IADD R53, R51, 0x1, R55 ;  /* 0x0000000133357824 */ /* 0x000fe400078e0237 */
[----:B------:R-:W-:-:S02]  /*14fa0*/  IMAD.MOV.U32 R62, RZ, RZ, R54 ;  /* 0x000000ffff3e7224 */ /* 0x000fc400078e0036 */
[----:B------:R-:W-:Y:S01]  /*14fb0*/  IMAD.IADD R37, R37, 0x1, R57 ;  /* 0x0000000125257824 */ /* 0x000fe200078e0239 */
[----:B------:R-:W-:Y:S01]  /*14fc0*/  IADD3 R56, P2, PT, R53, R56, RZ ;  /* 0x0000003835387210 */ /* 0x000fe20007f5e0ff */
[----:B------:R-:W-:-:S04]  /*14fd0*/  IMAD.WIDE.U32 R60, R114, R107, R60 ;  /* 0x0000006b723c7225 */ /* 0x000fc800078e003c */
[----:B------:R-:W-:Y:S01]  /*14fe0*/  IMAD.X R53, RZ, RZ, RZ, P0 ;  /* 0x000000ffff357224 */ /* 0x000fe200000e06ff */
[----:B------:R-:W-:Y:S01]  /*14ff0*/  IADD3 R54, P1, PT, R37, R60, RZ ;  /* 0x0000003c25367210 */ /* 0x000fe20007f3e0ff */
[----:B------:R-:W-:Y:S01]  /*15000*/  IMAD.WIDE.U32 R62, R114, R105, R62 ;  /* 0x00000069723e7225 */ /* 0x000fe200078e003e */
[----:B------:R-:W-:-:S03]  /*15010*/  IADD3 R37, PT, PT, R42, R71, RZ ;  /* 0x000000472a257210 */ /* 0x000fc60007ffe0ff */
[----:B------:R-:W-:Y:S01]  /*15020*/  IMAD.IADD R61, R39, 0x1, R61 ;  /* 0x00000001273d7824 */ /* 0x000fe200078e023d */
[----:B------:R-:W-:Y:S01]  /*15030*/  IADD3 R60, P3, PT, R67, R62, RZ ;  /* 0x0000003e433c7210 */ /* 0x000fe20007f7e0ff */
[----:B------:R-:W-:Y:S01]  /*15040*/  IMAD.WIDE.U32 R52, R116, R110, R52 ;  /* 0x0000006e74347225 */ /* 0x000fe200078e0034 */
[----:B------:R-:W-:-:S03]  /*15050*/  IADD3 R63, PT, PT, R39, R63, RZ ;  /* 0x0000003f273f7210 */ /* 0x000fc60007ffe0ff */
[----:B------:R-:W-:Y:S01]  /*15060*/  IMAD.X R57, RZ, RZ, RZ, P2 ;  /* 0x000000ffff397224 */ /* 0x000fe200010e06ff */
[----:B------:R-:W-:Y:S01]  /*15070*/  IADD3 R62, P0, PT, R61, R52, RZ ;  /* 0x000000343d3e7210 */ /* 0x000fe20007f1e0ff */
[----:B------:R-:W-:Y:S01]  /*15080*/  IMAD.X R59, RZ, RZ, RZ, P4 ;  /* 0x000000ffff3b7224 */ /* 0x000fe200020e06ff */
[----:B------:R-:W-:Y:S01]  /*15090*/  IADD3.X R61, PT, PT, RZ, RZ, RZ, P3, !PT ;  /* 0x000000ffff3d7210 */ /* 0x000fe20001ffe4ff */
[----:B------:R-:W-:-:S04]  /*150a0*/  IMAD.WIDE.U32 R56, R109, R107, R56 ;  /* 0x0000006b6d387225 */ /* 0x000fc800078e0038 */
[----:B------:R-:W-:Y:S02]  /*150b0*/  IMAD.IADD R67, R32, 0x1, R53 ;  /* 0x0000000120437824 */ /* 0x000fe400078e0235 */
[----:B------:R-:W-:Y:S01]  /*150c0*/  IMAD.WIDE.U32 R52, R36, R76, R58 ;  /* 0x0000004c24347225 */ /* 0x000fe200078e003a */
[----:B------:R-:W-:-:S03]  /*150d0*/  IADD3 R58, P2, PT, R63, R56, RZ ;  /* 0x000000383f3a7210 */ /* 0x000fc60007f5e0ff */
[----:B------:R-:W-:Y:S01]  /*150e0*/  IMAD.X R55, RZ, RZ, RZ, P1 ;  /* 0x000000ffff377224 */ /* 0x000fe200008e06ff */
[----:B------:R-:W-:Y:S01]  /*150f0*/  IADD3 R52, P4, PT, R37, R52, RZ ;  /* 0x0000003425347210 */ /* 0x000fe20007f9e0ff */
[----:B------:R-:W-:Y:S02]  /*15100*/  IMAD.X R63, RZ, RZ, RZ, P0 ;  /* 0x000000ffff3f7224 */ /* 0x000fe400000e06ff */
[----:B------:R-:W-:-:S04]  /*15110*/  IMAD.WIDE.U32 R60, R41, R79, R60 ;  /* 0x0000004f293c7225 */ /* 0x000fc800078e003c */
[----:B------:R-:W-:Y:S02]  /*15120*/  IMAD.IADD R59, R51, 0x1, R57 ;  /* 0x00000001333b7824 */ /* 0x000fe400078e0239 */
[----:B------:R-:W-:-:S04]  /*15130*/  IMAD.WIDE.U32 R56, R109, R112, R54 ;  /* 0x000000706d387225 */ /* 0x000fc800078e0036 */
[----:B------:R-:W-:Y:S01]  /*15140*/  IMAD.WIDE.U32 R54, R111, R107, R62 ;  /* 0x0000006b6f367225 */ /* 0x000fe200078e003e */
[----:B------:R-:W-:Y:S02]  /*15150*/  IADD3 R62, P3, PT, R65, R60, RZ ;  /* 0x0000003c413e7210 */ /* 0x000fe40007f7e0ff */
[----:B------:R-:W-:Y:S01]  /*15160*/  IADD3 R56, P0, PT, R59, R56, RZ ;  /* 0x000000383b387210 */ /* 0x000fe20007f1e0ff */
[----:B------:R-:W-:Y:S01]  /*15170*/  IMAD.X R59, RZ, RZ, RZ, P2 ;  /* 0x000000ffff3b7224 */ /* 0x000fe200010e06ff */
[----:B------:R-:W-:Y:S01]  /*15180*/  IADD3 R57, PT, PT, R51, R57, RZ ;  /* 0x0000003933397210 */ /* 0x000fe20007ffe0ff */
[----:B------:R-:W-:Y:S02]  /*15190*/  IMAD.X R63, RZ, RZ, RZ, P3 ;  /* 0x000000ffff3f7224 */ /* 0x000fe400018e06ff */
[----:B------:R-:W-:Y:S01]  /*151a0*/  IMAD.WIDE.U32 R58, R114, R110, R58 ;  /* 0x0000006e723a7225 */ /* 0x000fe200078e003a */
[----:B------:R-:W-:Y:S02]  /*151b0*/  IADD3 R60, P1, PT, R57, R54, RZ ;  /* 0x00000036393c7210 */ /* 0x000fe40007f3e0ff */
[----:B------:R-:W-:Y:S01]  /*151c0*/  IADD3 R54, PT, PT, R35, R55, RZ ;  /* 0x0000003723367210 */ /* 0x000fe20007ffe0ff */
[----:B------:R-:W-:Y:S01]  /*151d0*/  IMAD.X R57, RZ, RZ, RZ, P0 ;  /* 0x000000ffff397224 */ /* 0x000fe200000e06ff */
[----:B------:R-:W-:Y:S01]  /*151e0*/  IADD3 R55, PT, PT, R39, R59, RZ ;  /* 0x0000003b27377210 */ /* 0x000fe20007ffe0ff */
[----:B------:R-:W-:Y:S01]  /*151f0*/  IMAD.IADD R37, R44, 0x1, R53 ;  /* 0x000000012c257824 */ /* 0x000fe200078e0235 */
[----:B------:R-:W-:Y:S01]  /*15200*/  IADD3 R54, P0, PT, R54, R67, RZ ;  /* 0x0000004336367210 */ /* 0x000fe20007f1e0ff */
[----:B------:R-:W-:Y:S01]  /*15210*/  IMAD.IADD R71, R47, 0x1, R61 ;  /* 0x000000012f477824 */ /* 0x000fe200078e023d */
[----:B------:R-:W-:Y:S01]  /*15220*/  IADD3.X R61, PT, PT, RZ, RZ, RZ, P1, !PT ;  /* 0x000000ffff3d7210 */ /* 0x000fe20000ffe4ff */
[----:B------:R-:W-:-:S02]  /*15230*/  IMAD.X R53, RZ, RZ, RZ, P4 ;  /* 0x000000ffff357224 */ /* 0x000fc400020e06ff */
[----:B------:R-:W-:-:S04]  /*15240*/  IMAD.WIDE.U32 R62, R38, R78, R62 ;  /* 0x0000004e263e7225 */ /* 0x000fc800078e003e */
[----:B------:R-:W-:-:S04]  /*15250*/  IMAD.WIDE.U32 R56, R109, R112, R56 ;  /* 0x000000706d387225 */ /* 0x000fc800078e0038 */
[----:B------:R-:W-:Y:S01]  /*15260*/  IMAD.WIDE.U32 R64, R34, R75, R52 ;  /* 0x0000004b22407225 */ /* 0x000fe200078e0034 */
[----:B------:R-:W-:Y:S02]  /*15270*/  IADD3 R52, P4, PT, R37, R62, RZ ;  /* 0x0000003e25347210 */ /* 0x000fe40007f9e0ff */
[----:B------:R-:W-:Y:S01]  /*15280*/  IADD3 R56, P2, PT, R55, R56, RZ ;  /* 0x0000003837387210 */ /* 0x000fe20007f5e0ff */
[----:B------:R-:W-:Y:S01]  /*15290*/  IMAD.IADD R69, R46, 0x1, R63 ;  /* 0x000000012e457824 */ /* 0x000fe200078e023f */
[----:B------:R-:W-:Y:S01]  /*152a0*/  MOV R63, RZ ;  /* 0x000000ff003f7202 */ /* 0x000fe20000000f00 */
[----:B------:R-:W-:Y:S02]  /*152b0*/  IMAD.IADD R57, R51, 0x1, R57 ;  /* 0x0000000133397824 */ /* 0x000fe400078e0239 */
[----:B------:R-:W-:-:S04]  /*152c0*/  IMAD.WIDE.U32 R60, R114, R112, R60 ;  /* 0x00000070723c7225 */ /* 0x000fc800078e003c */
[----:B------:R-:W-:Y:S01]  /*152d0*/  IMAD.MOV.U32 R62, RZ, RZ, R58 ;  /* 0x000000ffff3e7224 */ /* 0x000fe200078e003a */
[----:B------:R-:W-:Y:S01]  /*152e0*/  IADD3 R58, P1, PT, R57, R60, RZ ;  /* 0x0000003c393a7210 */ /* 0x000fe20007f3e0ff */
[----:B------:R-:W-:Y:S02]  /*152f0*/  IMAD.X R55, RZ, RZ, RZ, P0 ;  /* 0x000000ffff377224 */ /* 0x000fe400000e06ff */
[----:B------:R-:W-:-:S04]  /*15300*/  IMAD.WIDE.U32 R62, R111, R105, R62 ;  /* 0x000000696f3e7225 */ /* 0x000fc800078e003e */
[----:B------:R-:W-:Y:S01]  /*15310*/  IMAD.X R57, RZ, RZ, RZ, P2 ;  /* 0x000000ffff397224 */ /* 0x000fe200010e06ff */
[----:B------:R-:W-:Y:S01]  /*15320*/  IADD3 R60, P3, PT, R71, R62, RZ ;  /* 0x0000003e473c7210 */ /* 0x000fe20007f7e0ff */
[----:B------:R-:W-:Y:S01]  /*15330*/  IMAD.IADD R61, R39, 0x1, R61 ;  /* 0x00000001273d7824 */ /* 0x000fe200078e023d */
[----:B------:R-:W-:Y:S01]  /*15340*/  IADD3 R59, PT, PT, R35, R63, RZ ;  /* 0x0000003f233b7210 */ /* 0x000fe20007ffe0ff */
[----:B------:R-:W-:-:S04]  /*15350*/  IMAD.WIDE.U32 R54, R116, R107, R54 ;  /* 0x0000006b74367225 */ /* 0x000fc800078e0036 */
[----:B------:R-:W-:Y:S01]  /*15360*/  IMAD.WIDE.U32 R62, R114, R107, R56 ;  /* 0x0000006b723e7225 */ /* 0x000fe200078e0038 */
[----:B------:R-:W-:-:S03]  /*15370*/  IADD3 R56, P0, PT, R61, R54, RZ ;  /* 0x000000363d387210 */ /* 0x000fc60007f1e0ff */
[----:B------:R-:W-:Y:S01]  /*15380*/  IMAD.IADD R67, R43, 0x1, R65 ;  /* 0x000000012b437824 */ /* 0x000fe200078e0241 */
[----:B------:R-:W-:Y:S01]  /*15390*/  IADD3 R54, P2, PT, R59, R62, RZ ;  /* 0x0000003e3b367210 */ /* 0x000fe20007f5e0ff */
[----:B------:R-:W-:Y:S02]  /*153a0*/  IMAD.X R53, RZ, RZ, RZ, P4 ;  /* 0x000000ffff357224 */ /* 0x000fe400020e06ff */
[----:B------:R-:W-:Y:S02]  /*153b0*/  HFMA2 R65, -RZ, RZ, 0, 0 ;  /* 0x00000000ff417431 */ /* 0x000fe400000001ff */
[----:B------:R-:W-:Y:S01]  /*153c0*/  IMAD.X R59, RZ, RZ, RZ, P1 ;  /* 0x000000ffff3b7224 */ /* 0x000fe200008e06ff */
[----:B------:R-:W-:Y:S01]  /*153d0*/  IADD3 R63, PT, PT, R39, R63, RZ ;  /* 0x0000003f273f7210 */ /* 0x000fe20007ffe0ff */
[----:B------:R-:W-:-:S04]  /*153e0*/  IMAD.WIDE.U32 R52, R36, R77, R52 ;  /* 0x0000004d24347225 */ /* 0x000fc800078e0034 */
[----:B------:R-:W-:Y:S01]  /*153f0*/  IMAD.X R57, RZ, RZ, RZ, P0 ;  /* 0x000000ffff397224 */ /* 0x000fe200000e06ff */
[----:B------:R-:W-:Y:S01]  /*15400*/  IADD3 R50, P1, PT, R67, R52, RZ ;  /* 0x0000003443327210 */ /* 0x000fe20007f3e0ff */
[----:B------:R-:W-:Y:S01]  /*15410*/  IMAD.WIDE.U32 R58, R109, R109, R58 ;  /* 0x0000006d6d3a7225 */ /* 0x000fe200078e003a */
[----:B------:R-:W-:-:S03]  /*15420*/  IADD3 R67, PT, PT, R45, R53, RZ ;  /* 0x000000352d437210 */ /* 0x000fc60007ffe0ff */
[----:B------:R-:W-:Y:S02]  /*15430*/  IMAD R37, R64, R40, RZ ;  /* 0x0000002840257224 */ /* 0x000fe400078e02ff */
[----:B------:R-:W-:Y:S02]  /*15440*/  IMAD.X R61, RZ, RZ, RZ, P3 ;  /* 0x000000ffff3d7224 */ /* 0x000fe400018e06ff */
[----:B------:R-:W-:-:S04]  /*15450*/  IMAD.WIDE.U32 R56, R111, R112, R56 ;  /* 0x000000706f387225 */ /* 0x000fc800078e0038 */
[----:B------:R-:W-:Y:S02]  /*15460*/  IMAD.IADD R51, R51, 0x1, R59 ;  /* 0x0000000133337824 */ /* 0x000fe400078e023b */
[----:B------:R-:W-:-:S04]  /*15470*/  IMAD.HI.U32 R73, R37, R74, R64 ;  /* 0x0000004a25497227 */ /* 0x000fc800078e0040 */
[----:B------:R-:W-:Y:S01]  /*15480*/  IMAD.WIDE.U32 R52, R41, R80, R60 ;  /* 0x0000005029347225 */ /* 0x000fe200078e003c */
[----:B------:R-:W-:-:S03]  /*15490*/  IADD3 R60, P0, PT, R63, R58, RZ ;  /* 0x0000003a3f3c7210 */ /* 0x000fc60007f1e0ff */
[----:B------:R-:W-:Y:S01]  /*154a0*/  IMAD.IADD R65, R32, 0x1, R55 ;  /* 0x0000000120417824 */ /* 0x000fe200078e0237 */
[----:B------:R-:W-:Y:S01]  /*154b0*/  IADD3 R58, P3, PT, R69, R52, RZ ;  /* 0x00000034453a7210 */ /* 0x000fe20007f7e0ff */
[----:B------:R-:W-:Y:S01]  /*154c0*/  IMAD.X R55, RZ, RZ, RZ, P2 ;  /* 0x000000ffff377224 */ /* 0x000fe200010e06ff */
[----:B------:R-:W-:Y:S01]  /*154d0*/  IADD3 R56, P2, PT, R51, R56, RZ ;  /* 0x0000003833387210 */ /* 0x000fe20007f5e0ff */
[----:B------:R-:W-:Y:S01]  /*154e0*/  IMAD.X R61, RZ, RZ, RZ, P0 ;  /* 0x000000ffff3d7224 */ /* 0x000fe200000e06ff */
[----:B------:R-:W-:Y:S01]  /*154f0*/  IADD3.X R51, PT, PT, RZ, RZ, RZ, P1, !PT ;  /* 0x000000ffff337210 */ /* 0x000fe20000ffe4ff */
[----:B------:R-:W-:Y:S01]  /*15500*/  IMAD.IADD R52, R35, 0x1, R57 ;  /* 0x0000000123347824 */ /* 0x000fe200078e0239 */
[----:B------:R-:W-:Y:S01]  /*15510*/  IADD3 R71, PT, PT, R48, R53, RZ ;  /* 0x0000003530477210 */ /* 0x000fe20007ffe0ff */
[----:B------:R-:W-:Y:S01]  /*15520*/  IMAD.WIDE.U32 R60, R114, R112, R60 ;  /* 0x00000070723c7225 */ /* 0x000fe200078e003c */
[----:B------:R-:W-:Y:S02]  /*15530*/  IADD3.X R59, PT, PT, RZ, RZ, RZ, P3, !PT ;  /* 0x000000ffff3b7210 */ /* 0x000fe40001ffe4ff */
[----:B------:R-:W-:Y:S01]  /*15540*/  IADD3 R52, P1, PT, R52, R65, RZ ;  /* 0x0000004134347210 */ /* 0x000fe20007f3e0ff */
[----:B------:R-:W-:Y:S01]  /*15550*/  IMAD.WIDE.U32 R50, R34, R76, R50 ;  /* 0x0000004c22327225 */ /* 0x000fe200078e0032 */
[----:B------:R-:W-:-:S03]  /*15560*/  IADD3.X R57, PT, PT, RZ, RZ, RZ, P2, !PT ;  /* 0x000000ffff397210 */ /* 0x000fc600017fe4ff */
[----:B------:R-:W-:-:S04]  /*15570*/  IMAD.WIDE.U32 R62, R111, R110, R54 ;  /* 0x0000006e6f3e7225 */ /* 0x000fc800078e0036 */
[----:B------:R-:W-:Y:S02]  /*15580*/  IMAD.IADD R65, R44, 0x1, R51 ;  /* 0x000000012c417824 */ /* 0x000fe400078e0233 */
[----:B------:R-:W-:Y:S02]  /*15590*/  IMAD.IADD R51, R39, 0x1, R61 ;  /* 0x0000000127337824 */ /* 0x000fe400078e023d */
[----:B------:R-:W-:Y:S02]  /*155a0*/  HFMA2 R61, -RZ, RZ, 0, 0 ;  /* 0x00000000ff3d7431 */ /* 0x000fe400000001ff */
[----:B------:R-:W-:Y:S02]  /*155b0*/  IMAD.IADD R55, R35, 0x1, R63 ;  /* 0x0000000123377824 */ /* 0x000fe400078e023f */
[----:B------:R-:W-:Y:S02]  /*155c0*/  IMAD.IADD R53, R42, 0x1, R73 ;  /* 0x000000012a357824 */ /* 0x000fe400078e0249 */
[----:B------:R-:W-:Y:S01]  /*155d0*/  IMAD.WIDE.U32 R56, R114, R109, R56 ;  /* 0x0000006d72387225 */ /* 0x000fe200078e0038 */
[----:B------:R-:W-:-:S02]  /*155e0*/  IADD3 R54, P3, PT, R55, R60, RZ ;  /* 0x0000003c37367210 */ /* 0x000fc40007f7e0ff */
[----:B------:R-:W-:Y:S01]  /*155f0*/  IADD3 R50, P0, PT, R53, R50, RZ ;  /* 0x0000003235327210 */ /* 0x000fe20007f1e0ff */
[----:B------:R-:W-:Y:S01]  /*15600*/  IMAD.MOV.U32 R60, RZ, RZ, R62 ;  /* 0x000000ffff3c7224 */ /* 0x000fe200078e003e */
[----:B------:R-:W-:Y:S01]  /*15610*/  IADD3 R56, P2, PT, R51, R56, RZ ;  /* 0x0000003833387210 */ /* 0x000fe20007f5e0ff */
[----:B------:R-:W-:Y:S01]  /*15620*/  IMAD.X R53, RZ, RZ, RZ, P1 ;  /* 0x000000ffff357224 */ /* 0x000fe200008e06ff */
[----:B------:R-:W-:Y:S01]  /*15630*/  IADD3 R51, PT, PT, R39, R57, RZ ;  /* 0x0000003927337210 */ /* 0x000fe20007ffe0ff */
[----:B------:R-:W-:-:S04]  /*15640*/  IMAD.WIDE.U32 R60, R116, R105, R60 ;  /* 0x00000069743c7225 */ /* 0x000fc800078e003c */
[----:B------:R-:W-:Y:S01]  /*15650*/  IMAD.WIDE.U32 R52, R116, R112, R52 ;  /* 0x0000007074347225 */ /* 0x000fe200078e0034 */
[----:B------:R-:W-:-:S03]  /*15660*/  IADD3 R60, P1, PT, R71, R60, RZ ;  /* 0x0000003c473c7210 */ /* 0x000fc60007f3e0ff */
[----:B------:R-:W-:-:S04]  /*15670*/  IMAD.WIDE.U32 R58, R38, R79, R58 ;  /* 0x0000004f263a7225 */ /* 0x000fc800078e003a */
[----:B------:R-:W-:Y:S01]  /*15680*/  IMAD.IADD R57, R32, 0x1, R61 ;  /* 0x0000000120397824 */ /* 0x000fe200078e023d */
[----:B------:R-:W-:Y:S01]  /*15690*/  IADD3.X R61, PT, PT, RZ, RZ, RZ, P1, !PT ;  /* 0x000000ffff3d7210 */ /* 0x000fe20000ffe4ff */
[----:B------:R-:W-:Y:S01]  /*156a0*/  IMAD.X R55, RZ, RZ, RZ, P3 ;  /* 0x000000ffff377224 */ /* 0x000fe200018e06ff */
[----:B------:R-:W-:Y:S01]  /*156b0*/  IADD3 R52, P1, PT, R51, R52, RZ ;  /* 0x0000003433347210 */ /* 0x000fe20007f3e0ff */
[----:B------:R-:W-:Y:S01]  /*156c0*/  IMAD.IADD R69, R47, 0x1, R59 ;  /* 0x000000012f457824 */ /* 0x000fe200078e023b */
[----:B------:R-:W-:Y:S01]  /*156d0*/  IADD3.X R51, PT, PT, RZ, RZ, RZ, P0, !PT ;  /* 0x000000ffff337210 */ /* 0x000fe200007fe4ff */
[----:B------:R-:W-:Y:S01]  /*156e0*/  IMAD.WIDE.U32 R62, R111, R107, R54 ;  /* 0x0000006b6f3e7225 */ /* 0x000fe200078e0036 */
[----:B------:R-:W-:-:S03]  /*156f0*/  IADD3 R58, P4, PT, R67, R58, RZ ;  /* 0x0000003a433a7210 */ /* 0x000fc60007f9e0ff */
[----:B------:R-:W-:-:S04]  /*15700*/  IMAD.WIDE.U32 R50, R37, R75, R50 ;  /* 0x0000004b25327225 */ /* 0x000fc800078e0032 */
[----:B------:R-:W-:Y:S02]  /*15710*/  IMAD.X R59, RZ, RZ, RZ, P4 ;  /* 0x000000ffff3b7224 */ /* 0x000fe400020e06ff */
[----:B------:R-:W-:Y:S01]  /*15720*/  IMAD.WIDE.U32 R54, R41, R81, R60 ;  /* 0x0000005129367225 */ /* 0x000fe200078e003c */
[----:B------:R-:W-:-:S03]  /*15730*/  IADD3 R60, P0, PT, R57, R62, RZ ;  /* 0x0000003e393c7210 */ /* 0x000fc60007f1e0ff */
[----:B------:R-:W-:Y:S02]  /*15740*/  IMAD.IADD R61, R35, 0x1, R63 ;  /* 0x00000001233d7824 */ /* 0x000fe400078e023f */
[----:B------:R-:W-:Y:S02]  /*15750*/  IMAD.X R57, RZ, RZ, RZ, P2 ;  /* 0x000000ffff397224 */ /* 0x000fe400010e06ff */
[----:B------:R-:W-:Y:S01]  /*15760*/  IMAD.IADD R63, R43, 0x1, R51 ;  /* 0x000000012b3f7824 */ /* 0x000fe200078e0233 */
[----:B------:R-:W-:Y:S01]  /*15770*/  MOV R51, RZ ;  /* 0x000000ff00337202 */ /* 0x000fe20000000f00 */
[----:B------:R-:W-:-:S04]  /*15780*/  IMAD.WIDE.U32 R58, R36, R78, R58 ;  /* 0x0000004e243a7225 */ /* 0x000fc800078e003a */
[----:B------:R-:W-:Y:S01]  /*15790*/  IMAD.IADD R64, R32, 0x1, R53 ;  /* 0x0000000120407824 */ /* 0x000fe200078e0235 */
[----:B------:R-:W-:Y:S01]  /*157a0*/  IADD3 R58, P2, PT, R65, R58, RZ ;  /* 0x0000003a413a7210 */ /* 0x000fe20007f5e0ff */
[----:B------:R-:W-:Y:S01]  /*157b0*/  IMAD R41, R50, R40, RZ ;  /* 0x0000002832297224 */ /* 0x000fe200078e02ff */
[----:B------:R-:W-:Y:S01]  /*157c0*/  IADD3 R67, PT, PT, R46, R59, RZ ;  /* 0x0000003b2e437210 */ /* 0x000fe20007ffe0ff */
[----:B------:R-:W-:-:S04]  /*157d0*/  IMAD.WIDE.U32 R56, R114, R109, R56 ;  /* 0x0000006d72387225 */ /* 0x000fc800078e0038 */
[----:B------:R-:W-:Y:S01]  /*157e0*/  IMAD.X R53, RZ, RZ, RZ, P1 ;  /* 0x000000ffff357224 */ /* 0x000fe200008e06ff */
[----:B------:R-:W-:Y:S01]  /*157f0*/  IADD3 R56, P1, PT, R61, R56, RZ ;  /* 0x000000383d387210 */ /* 0x000fe20007f3e0ff */
[----:B------:R-:W-:-:S04]  /*15800*/  IMAD.HI.U32 R71, R41, R74, R50 ;  /* 0x0000004a29477227 */ /* 0x000fc800078e0032 */
[----:B------:R-:W-:Y:S02]  /*15810*/  IMAD.IADD R57, R39, 0x1, R57 ;  /* 0x0000000127397824 */ /* 0x000fe400078e0239 */
[----:B------:R-:W-:Y:S01]  /*15820*/  IMAD.WIDE.U32 R50, R111, R109, R52 ;  /* 0x0000006d6f327225 */ /* 0x000fe200078e0034 */
[----:B------:R-:W-:Y:S02]  /*15830*/  IADD3 R52, P3, PT, R69, R54, RZ ;  /* 0x0000003645347210 */ /* 0x000fe40007f7e0ff */
[----:B------:R-:W-:Y:S01]  /*15840*/  IADD3 R69, PT, PT, R49, R55, RZ ;  /* 0x0000003731457210 */ /* 0x000fe20007ffe0ff */
[----:B------:R-:W-:Y:S01]  /*15850*/  IMAD.X R59, RZ, RZ, RZ, P2 ;  /* 0x000000ffff3b7224 */ /* 0x000fe200010e06ff */
[----:B------:R-:W-:Y:S01]  /*15860*/  IADD3 R54, P2, PT, R57, R50, RZ ;  /* 0x0000003239367210 */ /* 0x000fe20007f5e0ff */
[----:B------:R-:W-:Y:S01]  /*15870*/  IMAD.X R61, RZ, RZ, RZ, P0 ;  /* 0x000000ffff3d7224 */ /* 0x000fe200000e06ff */
[----:B------:R-:W-:Y:S01]  /*15880*/  IADD3.X R57, PT, PT, RZ, RZ, RZ, P1, !PT ;  /* 0x000000ffff397210 */ /* 0x000fe20000ffe4ff */
[----:B------:R-:W-:-:S02]  /*15890*/  IMAD.IADD R51, R35, 0x1, R51 ;  /* 0x0000000123337824 */ /* 0x000fc400078e0233 */
[----:B------:R-:W-:-:S03]  /*158a0*/  IMAD.WIDE.U32 R58, R34, R77, R58 ;  /* 0x0000004d223a7225 */ /* 0x000fc600078e003a */
[----:B------:R-:W-:Y:S01]  /*158b0*/  IADD3 R50, P0, PT, R51, R64, RZ ;  /* 0x0000004033327210 */ /* 0x000fe20007f1e0ff */
[----:B------:R-:W-:Y:S01]  /*158c0*/  IMAD.WIDE.U32 R60, R116, R110, R60 ;  /* 0x0000006e743c7225 */ /* 0x000fe200078e003c */
[----:B------:R-:W-:-:S03]  /*158d0*/  IADD3 R65, PT, PT, R45, R59, RZ ;  /* 0x0000003b2d417210 */ /* 0x000fc60007ffe0ff */
[----:B------:R-:W-:Y:S01]  /*158e0*/  IMAD.X R53, RZ, RZ, RZ, P3 ;  /* 0x000000ffff357224 */ /* 0x000fe200018e06ff */
[----:B------:R-:W-:Y:S01]  /*158f0*/  IADD3 R62, P3, PT, R63, R58, RZ ;  /* 0x0000003a3f3e7210 */ /* 0x000fe20007f7e0ff */
[----:B------:R-:W-:Y:S01]  /*15900*/  IMAD.WIDE.U32 R56, R111, R112, R56 ;  /* 0x000000706f387225 */ /* 0x000fe200078e0038 */
[----:B------:R-:W-:-:S03]  /*15910*/  IADD3 R69, P1, PT, R69, R60, RZ ;  /* 0x0000003c45457210 */ /* 0x000fc60007f3e0ff */
[----:B------:R-:W-:Y:S02]  /*15920*/  IMAD.X R55, RZ, RZ, RZ, P2 ;  /* 0x000000ffff377224 */ /* 0x000fe400010e06ff */
[----:B------:R-:W-:Y:S02]  /*15930*/  IMAD.IADD R61, R32, 0x1, R61 ;  /* 0x00000001203d7824 */ /* 0x000fe400078e023d */
        /* <DEDUP_REMOVED lines=8> */
[----:B------:R-:W-:Y:S01]  /*159c0*/  IADD3 R55, PT, PT, R39, R55, RZ ;  /* 0x0000003727377210 */ /* 0x000fe20007ffe0ff */
[----:B------:R-:W-:Y:S01]  /*159d0*/  IMAD.X R63, RZ, RZ, RZ, P3 ;  /* 0x000000ffff3f7224 */ /* 0x000fe200018e06ff */
[----:B------:R-:W-:Y:S01]  /*159e0*/  IADD3 R60, P3, PT, R57, R54, RZ ;  /* 0x00000036393c7210 */ /* 0x000fe20007f7e0ff */
[----:B------:R-:W-:Y:S01]  /*159f0*/  IMAD.WIDE.U32 R50, R116, R109, R50 ;  /* 0x0000006d74327225 */ /* 0x000fe200078e0032 */
[----:B------:R-:W-:-:S03]  /*15a00*/  IADD3 R56, P5, PT, R56, R69, RZ ;  /* 0x0000004538387210 */ /* 0x000fc60007fbe0ff */
[----:B------:R-:W-:Y:S01]  /*15a10*/  IMAD.X R53, RZ, RZ, RZ, P4 ;  /* 0x000000ffff357224 */ /* 0x000fe200020e06ff */
[----:B------:R-:W-:Y:S01]  /*15a20*/  IADD3 R54, P4, PT, R55, R50, RZ ;  /* 0x0000003237367210 */ /* 0x000fe20007f9e0ff */
[----:B------:R-:W-:Y:S01]  /*15a30*/  IMAD.WIDE.U32 R62, R37, R76, R62 ;  /* 0x0000004c253e7225 */ /* 0x000fe200078e003e */
[----:B------:R-:W-:-:S03]  /*15a40*/  IADD3 R67, PT, PT, R32, R51, RZ ;  /* 0x0000003320437210 */ /* 0x000fc60007ffe0ff */
[----:B------:R-:W-:Y:S02]  /*15a50*/  IMAD.IADD R39, R42, 0x1, R71 ;  /* 0x000000012a277824 */ /* 0x000fe400078e0247 */
        /* <DEDUP_REMOVED lines=16> */
[----:B------:R-:W-:-:S03]  /*15b60*/  IMAD.WIDE.U32 R54, R111, R114, R54 ;  /* 0x000000726f367225 */ /* 0x000fc600078e0036 */
[----:B------:R-:W-:Y:S01]  /*15b70*/  IADD3 R58, P5, PT, R59, R56, RZ ;  /* 0x000000383b3a7210 */ /* 0x000fe20007fbe0ff */
[----:B------:R-:W-:Y:S01]  /*15b80*/  IMAD.X R39, RZ, RZ, RZ, P1 ;  /* 0x000000ffff277224 */ /* 0x000fe200008e06ff */
[----:B------:R-:W-:Y:S01]  /*15b90*/  IADD3 R56, P6, PT, R61, R54, RZ ;  /* 0x000000363d387210 */ /* 0x000fe20007fde0ff */
[----:B------:R-:W-:Y:S01]  /*15ba0*/  IMAD.WIDE.U32 R60, R41, R75, R50 ;  /* 0x0000004b293c7225 */ /* 0x000fe200078e0032 */
[----:B------:R-:W-:Y:S02]  /*15bb0*/  IADD3.X R53, PT, PT, RZ, RZ, RZ, P4, !PT ;  /* 0x000000ffff357210 */ /* 0x000fe400027fe4ff */
[----:B------:R-:W-:Y:S01]  /*15bc0*/  IADD3.X R59, PT, PT, RZ, RZ, RZ, P5, !PT ;  /* 0x000000ffff3b7210 */ /* 0x000fe20002ffe4ff */
[----:B------:R-:W-:Y:S02]  /*15bd0*/  IMAD.IADD R54, R35, 0x1, R55 ;  /* 0x0000000123367824 */ /* 0x000fe400078e0237 */
[----:B------:R-:W-:Y:S02]  /*15be0*/  IMAD.IADD R51, R43, 0x1, R61 ;  /* 0x000000012b337824 */ /* 0x000fe400078e023d */
[----:B------:R-:W-:Y:S01]  /*15bf0*/  IMAD R50, R60, R40, RZ ;  /* 0x000000283c327224 */ /* 0x000fe200078e02ff */
[----:B------:R-:W-:Y:S01]  /*15c00*/  IADD3 R54, P2, PT, R54, R67, RZ ;  /* 0x0000004336367210 */ /* 0x000fe20007f5e0ff */
[----:B------:R-:W-:-:S02]  /*15c10*/  IMAD.MOV.U32 R61, RZ, RZ, RZ ;  /* 0x000000ffff3d7224 */ /* 0x000fc400078e00ff */
[----:B------:R-:W-:Y:S02]  /*15c20*/  IMAD.IADD R65, R49, 0x1, R57 ;  /* 0x0000000131417824 */ /* 0x000fe400078e0239 */
[----:B------:R-:W-:Y:S02]  /*15c30*/  IMAD.IADD R63, R44, 0x1, R63 ;  /* 0x000000012c3f7824 */ /* 0x000fe400078e023f */
[----:B------:R-:W-:Y:S01]  /*15c40*/  IMAD.WIDE.U32 R38, R34, R78, R38 ;  /* 0x0000004e22267225 */ /* 0x000fe200078e0026 */
[----:B------:R-:W-:-:S03]  /*15c50*/  IADD3 R65, P1, PT, R65, R62, RZ ;  /* 0x0000003e41417210 */ /* 0x000fc60007f3e0ff */
[----:B------:R-:W-:Y:S01]  /*15c60*/  IMAD.HI.U32 R67, R50, R74, R60 ;  /* 0x0000004a32437227 */ /* 0x000fe200078e003c */
[----:B------:R-:W-:-:S03]  /*15c70*/  IADD3 R38, P0, PT, R63, R38, RZ ;  /* 0x000000263f267210 */ /* 0x000fc60007f1e0ff */
[----:B------:R-:W-:Y:S02]  /*15c80*/  IMAD.X R55, RZ, RZ, RZ, P3 ;  /* 0x000000ffff377224 */ /* 0x000fe400018e06ff */
[----:B------:R-:W-:-:S04]  /*15c90*/  IMAD.WIDE.U32 R60, R116, R112, R52 ;  /* 0x00000070743c7225 */ /* 0x000fc800078e0034 */
[----:B------:R-:W-:Y:S01]  /*15ca0*/  IMAD.IADD R39, R46, 0x1, R39 ;  /* 0x000000012e277824 */ /* 0x000fe200078e0227 */
[----:B------:R-:W-:Y:S01]  /*15cb0*/  IADD3 R60, P3, PT, R55, R60, RZ ;  /* 0x0000003c373c7210 */ /* 0x000fe20007f7e0ff */
[----:B------:R-:W-:Y:S01]  /*15cc0*/  IMAD.X R57, RZ, RZ, RZ, P6 ;  /* 0x000000ffff397224 */ /* 0x000fe200030e06ff */
[----:B------:R-:W-:Y:S01]  /*15cd0*/  IADD3 R61, PT, PT, R32, R61, RZ ;  /* 0x0000003d203d7210 */ /* 0x000fe20007ffe0ff */
[----:B------:R-:W-:-:S04]  /*15ce0*/  IMAD.WIDE.U32 R58, R36, R80, R58 ;  /* 0x00000050243a7225 */ /* 0x000fc800078e003a */
[----:B------:R-:W-:Y:S01]  /*15cf0*/  IMAD.WIDE.U32 R52, R111, R114, R56 ;  /* 0x000000726f347225 */ /* 0x000fe200078e0038 */
[----:B------:R-:W-:-:S03]  /*15d00*/  IADD3 R56, P4, PT, R39, R58, RZ ;  /* 0x0000003a27387210 */ /* 0x000fc60007f9e0ff */
[----:B------:R-:W-:Y:S01]  /*15d10*/  IMAD.X R55, RZ, RZ, RZ, P2 ;  /* 0x000000ffff377224 */ /* 0x000fe200010e06ff */
[----:B------:R-:W-:Y:S01]  /*15d20*/  IADD3 R52, P2, PT, R61, R52, RZ ;  /* 0x000000343d347210 */ /* 0x000fe20007f5e0ff */
[----:B------:R-:W-:Y:S01]  /*15d30*/  IMAD.X R63, RZ, RZ, RZ, P1 ;  /* 0x000000ffff3f7224 */ /* 0x000fe200008e06ff */
[----:B------:R-:W-:Y:S01]  /*15d40*/  IADD3 R53, PT, PT, R35, R53, RZ ;  /* 0x0000003523357210 */ /* 0x000fe20007ffe0ff */
[----:B------:R-:W-:Y:S02]  /*15d50*/  IMAD.IADD R58, R48, 0x1, R59 ;  /* 0x00000001303a7824 */ /* 0x000fe400078e023b */
[----:B------:R-:W-:Y:S01]  /*15d60*/  IMAD.X R39, RZ, RZ, RZ, P0 ;  /* 0x000000ffff277224 */ /* 0x000fe200000e06ff */
[----:B------:R-:W-:Y:S01]  /*15d70*/  IADD3 R63, P0, PT, R63, R60, RZ ;  /* 0x0000003c3f3f7210 */ /* 0x000fe20007f1e0ff */
[----:B------:R-:W-:Y:S01]  /*15d80*/  IMAD.WIDE.U32 R54, R116, R114, R54 ;  /* 0x0000007274367225 */ /* 0x000fe200078e0036 */
[----:B------:R-:W-:-:S03]  /*15d90*/  IADD3 R60, P1, PT, R58, R65, RZ ;  /* 0x000000413a3c7210 */ /* 0x000fc60007f3e0ff */
[----:B------:R-:W-:Y:S01]  /*15da0*/  IMAD.WIDE.U32 R38, R37, R77, R38 ;  /* 0x0000004d25267225 */ /* 0x000fe200078e0026 */
[----:B------:R-:W-:Y:S02]  /*15db0*/  IADD3 R58, P5, PT, R53, R54, RZ ;  /* 0x00000036353a7210 */ /* 0x000fe40007fbe0ff */
[----:B------:R-:W-:Y:S01]  /*15dc0*/  IADD3 R62, PT, PT, R32, R55, RZ ;  /* 0x00000037203e7210 */ /* 0x000fe20007ffe0ff */
[----:B------:R-:W-:Y:S01]  /*15dd0*/  IMAD.X R57, RZ, RZ, RZ, P4 ;  /* 0x000000ffff397224 */ /* 0x000fe200020e06ff */
[----:B------:R-:W-:Y:S01]  /*15de0*/  IADD3 R39, PT, PT, R45, R39, RZ ;  /* 0x000000272d277210 */ /* 0x000fe20007ffe0ff */
[----:B------:R-:W-:Y:S01]  /*15df0*/  IMAD.X R53, RZ, RZ, RZ, P2 ;  /* 0x000000ffff357224 */ /* 0x000fe200010e06ff */
[----:B------:R-:W-:Y:S01]  /*15e00*/  IADD3.X R59, PT, PT, RZ, RZ, RZ, P5, !PT ;  /* 0x000000ffff3b7210 */ /* 0x000fe20002ffe4ff */
[----:B------:R-:W-:-:S04]  /*15e10*/  IMAD.WIDE.U32 R56, R34, R79, R56 ;  /* 0x0000004f22387225 */ /* 0x000fc800078e0038 */
[----:B------:R-:W-:Y:S01]  /*15e20*/  IMAD.X R61, RZ, RZ, RZ, P1 ;  /* 0x000000ffff3d7224 */ /* 0x000fe200008e06ff */
[----:B------:R-:W-:Y:S01]  /*15e30*/  IADD3 R38, P1, PT, R51, R38, RZ ;  /* 0x0000002633267210 */ /* 0x000fe20007f3e0ff */
[----:B------:R-:W-:-:S04]  /*15e40*/  IMAD.WIDE.U32 R52, R116, R109, R52 ;  /* 0x0000006d74347225 */ /* 0x000fc800078e0034 */
[----:B------:R-:W-:Y:S01]  /*15e50*/  IMAD.X R51, RZ, RZ, RZ, P3 ;  /* 0x000000ffff337224 */ /* 0x000fe200018e06ff */
[----:B------:R-:W-:Y:S01]  /*15e60*/  IADD3 R54, P3, PT, R39, R56, RZ ;  /* 0x0000003827367210 */ /* 0x000fe20007f7e0ff */
[----:B------:R-:W-:-:S03]  /*15e70*/  IMAD.WIDE.U32 R60, R36, R81, R60 ;  /* 0x00000051243c7225 */ /* 0x000fc600078e003c */
[----:B------:R-:W-:Y:S01]  /*15e80*/  IADD3 R52, P2, PT, R51, R52, RZ ;  /* 0x0000003433347210 */ /* 0x000fe20007f5e0ff */
[----:B------:R-:W-:Y:S01]  /*15e90*/  IMAD.IADD R39, R47, 0x1, R57 ;  /* 0x000000012f277824 */ /* 0x000fe200078e0239 */
[----:B------:R-:W-:Y:S01]  /*15ea0*/  IADD3 R36, PT, PT, R49, R61, RZ ;  /* 0x0000003d31247210 */ /* 0x000fe20007ffe0ff */
[----:B------:R-:W-:-:S03]  /*15eb0*/  IMAD.WIDE.U32 R56, R111, R111, R58 ;  /* 0x0000006f6f387225 */ /* 0x000fc600078e003a */
[----:B------:R-:W-:Y:S01]  /*15ec0*/  IADD3 R58, P6, PT, R39, R60, RZ ;  /* 0x0000003c273a7210 */ /* 0x000fe20007fde0ff */
[----:B------:R-:W-:Y:S01]  /*15ed0*/  IMAD.IADD R53, R32, 0x1, R53 ;  /* 0x0000000120357824 */ /* 0x000fe200078e0235 */
[----:B------:R-:W-:Y:S01]  /*15ee0*/  IADD3 R55, PT, PT, R35, R57, RZ ;  /* 0x0000003923377210 */ /* 0x000fe20007ffe0ff */
[----:B------:R-:W-:Y:S01]  /*15ef0*/  IMAD.X R51, RZ, RZ, RZ, P0 ;  /* 0x000000ffff337224 */ /* 0x000fe200000e06ff */
[----:B------:R-:W-:Y:S01]  /*15f00*/  IADD3.X R59, PT, PT, RZ, RZ, RZ, P6, !PT ;  /* 0x000000ffff3b7210 */ /* 0x000fe200037fe4ff */
[----:B------:R-:W-:Y:S01]  /*15f10*/  IMAD.X R39, RZ, RZ, RZ, P1 ;  /* 0x000000ffff277224 */ /* 0x000fe200008e06ff */
[----:B------:R-:W-:Y:S01]  /*15f20*/  IADD3 R56, P5, PT, R53, R56, RZ ;  /* 0x0000003835387210 */ /* 0x000fe20007fbe0ff */
[----:B------:R-:W-:Y:S01]  /*15f30*/  IMAD.IADD R35, R42, 0x1, R67 ;  /* 0x000000012a237824 */ /* 0x000fe200078e0243 */
[----:B------:R-:W-:Y:S01]  /*15f40*/  IADD3 R51, P1, PT, R51, R52, RZ ;  /* 0x0000003433337210 */ /* 0x000fe20007f3e0ff */
[----:B------:R-:W-:Y:S01]  /*15f50*/  IMAD.WIDE.U32 R52, R41, R76, R38 ;  /* 0x0000004c29347225 */ /* 0x000fe200078e0026 */
[----:B------:R-:W-:-:S02]  /*15f60*/  IADD3 R38, P0, PT, R55, R62, RZ ;  /* 0x0000003e37267210 */ /* 0x000fc40007f1e0ff */
[----:B------:R-:W-:Y:S01]  /*15f70*/  IADD3.X R57, PT, PT, RZ, RZ, RZ, P5, !PT ;  /* 0x000000ffff397210 */ /* 0x000fe20002ffe4ff */
[----:B------:R-:W-:Y:S01]  /*15f80*/  IMAD.X R55, RZ, RZ, RZ, P3 ;  /* 0x000000ffff377224 */ /* 0x000fe200018e06ff */
[----:B------:R-:W-:Y:S01]  /*15f90*/  IADD3 R52, P3, PT, R35, R52, RZ ;  /* 0x0000003423347210 */ /* 0x000fe20007f7e0ff */
[----:B------:R-:W-:Y:S01]  /*15fa0*/  IMAD.IADD R53, R44, 0x1, R53 ;  /* 0x000000012c357824 */ /* 0x000fe200078e0235 */
[----:B------:R-:W-:Y:S01]  /*15fb0*/  IADD3 R36, P4, PT, R36, R63, RZ ;  /* 0x0000003f24247210 */ /* 0x000fe20007f9e0ff */
[----:B------:R-:W-:-:S04]  /*15fc0*/  IMAD.WIDE.U32 R54, R37, R78, R54 ;  /* 0x0000004e25367225 */ /* 0x000fc800078e0036 */
[----:B------:R-:W-:Y:S01]  /*15fd0*/  IMAD.WIDE.U32 R58, R34, R80, R58 ;  /* 0x00000050223a7225 */ /* 0x000fe200078e003a */
[----:B------:R-:W-:-:S03]  /*15fe0*/  IADD3 R54, P5, PT, R53, R54, RZ ;  /* 0x0000003635367210 */ /* 0x000fc60007fbe0ff */
[----:B------:R-:W-:Y:S01]  /*15ff0*/  IMAD.IADD R55, R46, 0x1, R55 ;  /* 0x000000012e377824 */ /* 0x000fe200078e0237 */
[----:B------:R-:W-:Y:S01]  /*16000*/  IADD3 R59, PT, PT, R48, R59, RZ ;  /* 0x0000003b303b7210 */ /* 0x000fe20007ffe0ff */
[----:B------:R-:W-:Y:S02]  /*16010*/  IMAD.X R35, RZ, RZ, RZ, P2 ;  /* 0x000000ffff237224 */ /* 0x000fe400010e06ff */
[----:B------:R-:W-:Y:S01]  /*16020*/  IMAD.WIDE.U32 R56, R116, R114, R56 ;  /* 0x0000007274387225 */ /* 0x000fe200078e0038 */
[----:B------:R-:W-:-:S03]  /*16030*/  IADD3 R58, P2, PT, R55, R58, RZ ;  /* 0x0000003a373a7210 */ /* 0x000fc60007f5e0ff */
        /* <DEDUP_REMOVED lines=14> */
[----:B------:R-:W-:Y:S02]  /*16120*/  IMAD.X R57, RZ, RZ, RZ, P3 ;  /* 0x000000ffff397224 */ /* 0x000fe400018e06ff */
[----:B------:R-:W-:Y:S01]  /*16130*/  IMAD.WIDE.U32 R58, R37, R79, R58 ;  /* 0x0000004f253a7225 */ /* 0x000fe200078e003a */
[----:B------:R-:W-:Y:S02]  /*16140*/  IADD3 R54, P3, PT, R35, R54, RZ ;  /* 0x0000003623367210 */ /* 0x000fe40007f7e0ff */
[----:B------:R-:W-:Y:S01]  /*16150*/  IADD3 R35, PT, PT, R45, R55, RZ ;  /* 0x000000372d237210 */ /* 0x000fe20007ffe0ff */
[----:B------:R-:W-:Y:S01]  /*16160*/  IMAD.WIDE.U32 R56, R34, R81, R56 ;  /* 0x0000005122387225 */ /* 0x000fe200078e0038 */
[----:B------:R-:W-:Y:S02]  /*16170*/  IADD3 R60, P4, PT, R60, R39, RZ ;  /* 0x000000273c3c7210 */ /* 0x000fe40007f9e0ff */
[----:B------:R-:W-:Y:S01]  /*16180*/  IADD3 R34, P2, PT, R35, R58, RZ ;  /* 0x0000003a23227210 */ /* 0x000fe20007f5e0ff */
[----:B------:R-:W-:Y:S01]  /*16190*/  IMAD.IADD R59, R47, 0x1, R59 ;  /* 0x000000012f3b7824 */ /* 0x000fe200078e023b */
[----:B------:R-:W-:Y:S01]  /*161a0*/  IADD3.X R55, PT, PT, RZ, RZ, RZ, P3, !PT ;  /* 0x000000ffff377210 */ /* 0x000fe20001ffe4ff */
[----:B------:R-:W-:-:S02]  /*161b0*/  IMAD R36, R52, R40, RZ ;  /* 0x0000002834247224 */ /* 0x000fc400078e02ff */
[----:B------:R-:W-:Y:S02]  /*161c0*/  IMAD.MOV.U32 R53, RZ, RZ, RZ ;  /* 0x000000ffff357224 */ /* 0x000fe400078e00ff */
[----:B------:R-:W-:Y:S02]  /*161d0*/  IMAD.IADD R61, R49, 0x1, R57 ;  /* 0x00000001313d7824 */ /* 0x000fe400078e0239 */
[----:B------:R-:W-:Y:S01]  /*161e0*/  IMAD.HI.U32 R39, R36, R74, R52 ;  /* 0x0000004a24277227 */ /* 0x000fe200078e0034 */
[----:B------:R-:W-:-:S03]  /*161f0*/  IADD3 R52, P3, PT, R59, R56, RZ ;  /* 0x000000383b347210 */ /* 0x000fc60007f7e0ff */
[----:B------:R-:W-:Y:S01]  /*16200*/  IMAD.X R35, RZ, RZ, RZ, P2 ;  /* 0x000000ffff237224 */ /* 0x000fe200010e06ff */
[----:B------:R-:W-:Y:S01]  /*16210*/  IADD3 R61, P2, PT, R61, R62, RZ ;  /* 0x0000003e3d3d7210 */ /* 0x000fe20007f5e0ff */
[----:B------:R-:W-:Y:S01]  /*16220*/  IMAD.WIDE.U32 R56, R50, R76, R54 ;  /* 0x0000004c32387225 */ /* 0x000fe200078e0036 */
[----:B------:R-:W-:Y:S02]  /*16230*/  IADD3 R39, PT, PT, R42, R39, RZ ;  /* 0x000000272a277210 */ /* 0x000fe40007ffe0ff */
[----:B------:R-:W-:Y:S01]  /*16240*/  IADD3.X R51, PT, PT, RZ, RZ, RZ, P2, !PT ;  /* 0x000000ffff337210 */ /* 0x000fe200017fe4ff */
[----:B------:R-:W-:Y:S02]  /*16250*/  IMAD.X R53, RZ, RZ, RZ, P3 ;  /* 0x000000ffff357224 */ /* 0x000fe400018e06ff */
[----:B------:R-:W-:Y:S01]  /*16260*/  IMAD.WIDE.U32 R54, R41, R78, R34 ;  /* 0x0000004e29367225 */ /* 0x000fe200078e0022 */
[----:B------:R-:W-:Y:S02]  /*16270*/  IADD3 R34, P6, PT, R39, R56, RZ ;  /* 0x0000003827227210 */ /* 0x000fe40007fde0ff */
[----:B------:R-:W-:Y:S01]  /*16280*/  IADD3 R51, P3, PT, R51, R60, RZ ;  /* 0x0000003c33337210 */ /* 0x000fe20007f7e0ff */
[----:B------:R-:W-:-:S02]  /*16290*/  IMAD.IADD R57, R44, 0x1, R57 ;  /* 0x000000012c397824 */ /* 0x000fc400078e0239 */
[----:B------:R-:W-:-:S03]  /*162a0*/  IMAD.WIDE.U32 R52, R37, R80, R52 ;  /* 0x0000005025347225 */ /* 0x000fc600078e0034 */
[----:B------:R-:W-:Y:S01]  /*162b0*/  IADD3 R58, P2, PT, R57, R54, RZ ;  /* 0x00000036393a7210 */ /* 0x000fe20007f5e0ff */
[----:B------:R-:W-:Y:S01]  /*162c0*/  IMAD.IADD R55, R46, 0x1, R55 ;  /* 0x000000012e377824 */ /* 0x000fe200078e0237 */
[----:B------:R-:W-:Y:S01]  /*162d0*/  IADD3 R54, PT, PT, R48, R53, RZ ;  /* 0x0000003530367210 */ /* 0x000fe20007ffe0ff */
[----:B------:R-:W-:Y:S02]  /*162e0*/  IMAD.X R39, RZ, RZ, RZ, P0 ;  /* 0x000000ffff277224 */ /* 0x000fe400000e06ff */
[----:B------:R-:W-:Y:S01]  /*162f0*/  IMAD.X R59, RZ, RZ, RZ, P2 ;  /* 0x000000ffff3b7224 */ /* 0x000fe200010e06ff */
[----:B------:R-:W-:Y:S01]  /*16300*/  IADD3 R54, P2, PT, R54, R61, RZ ;  /* 0x0000003d36367210 */ /* 0x000fe20007f5e0ff */
[----:B------:R-:W-:Y:S01]  /*16310*/  IMAD.X R35, RZ, RZ, RZ, P6 ;  /* 0x000000ffff237224 */ /* 0x000fe200030e06ff */
[----:B------:R-:W-:Y:S01]  /*16320*/  IADD3 R56, P0, PT, R55, R52, RZ ;  /* 0x0000003437387210 */ /* 0x000fe20007f1e0ff */
[----:B------:R-:W-:-:S03]  /*16330*/  IMAD.WIDE.U32 R52, R116, R111, R38 ;  /* 0x0000006f74347225 */ /* 0x000fc600078e0026 */
[----:B------:R-:W-:Y:S01]  /*16340*/  IADD3.X R57, PT, PT, RZ, RZ, RZ, P0, !PT ;  /* 0x000000ffff397210 */ /* 0x000fe200007fe4ff */
[----:B------:R-:W-:Y:S01]  /*16350*/  IMAD.X R55, RZ, RZ, RZ, P2 ;  /* 0x000000ffff377224 */ /* 0x000fe200010e06ff */
[----:B------:R-:W-:Y:S01]  /*16360*/  IADD3 R64, PT, PT, R32, R53, RZ ;  /* 0x0000003520407210 */ /* 0x000fe20007ffe0ff */
[----:B------:R-:W-:-:S04]  /*16370*/  IMAD.WIDE.U32 R38, R36, R75, R34 ;  /* 0x0000004b24267225 */ /* 0x000fc800078e0022 */
[----:B------:R-:W-:-:S04]  /*16380*/  IMAD.WIDE.U32 R58, R50, R77, R58 ;  /* 0x0000004d323a7225 */ /* 0x000fc800078e003a */
[----:B------:R-:W-:Y:S01]  /*16390*/  IMAD.WIDE.U32 R34, R37, R81, R54 ;  /* 0x0000005125227225 */ /* 0x000fe200078e0036 */
[----:B------:R-:W-:Y:S02]  /*163a0*/  IADD3 R54, P0, PT, R63, R52, RZ ;  /* 0x000000343f367210 */ /* 0x000fe40007f1e0ff */
[----:B------:R-:W-:Y:S01]  /*163b0*/  IADD3 R59, PT, PT, R45, R59, RZ ;  /* 0x0000003b2d3b7210 */ /* 0x000fe20007ffe0ff */
[----:B------:R-:W-:Y:S01]  /*163c0*/  IMAD.IADD R61, R43, 0x1, R39 ;  /* 0x000000012b3d7824 */ /* 0x000fe200078e0227 */
[----:B------:R-:W-:Y:S01]  /*163d0*/  IADD3 R52, PT, PT, R49, R35, RZ ;  /* 0x0000002331347210 */ /* 0x000fe20007ffe0ff */
[----:B------:R-:W-:-:S03]  /*163e0*/  IMAD.WIDE.U32 R56, R41, R79, R56 ;  /* 0x0000004f29387225 */ /* 0x000fc600078e0038 */
[----:B------:R-:W-:Y:S01]  /*163f0*/  IADD3 R60, P6, PT, R61, R58, RZ ;  /* 0x0000003a3d3c7210 */ /* 0x000fe20007fde0ff */
[----:B------:R-:W-:Y:S01]  /*16400*/  IMAD.X R55, RZ, RZ, RZ, P0 ;  /* 0x000000ffff377224 */ /* 0x000fe200000e06ff */
[----:B------:R-:W-:Y:S01]  /*16410*/  IADD3 R58, P2, PT, R59, R56, RZ ;  /* 0x000000383b3a7210 */ /* 0x000fe20007f5e0ff */
[----:B------:R-:W-:Y:S02]  /*16420*/  IMAD.IADD R57, R47, 0x1, R57 ;  /* 0x000000012f397824 */ /* 0x000fe400078e0239 */
[----:B------:R-:W-:Y:S01]  /*16430*/  IMAD.WIDE.U32 R54, R116, R111, R54 ;  /* 0x0000006f74367225 */ /* 0x000fe200078e0036 */
[----:B------:R-:W-:Y:S02]  /*16440*/  IADD3.X R59, PT, PT, RZ, RZ, RZ, P2, !PT ;  /* 0x000000ffff3b7210 */ /* 0x000fe400017fe4ff */
[----:B------:R-:W-:Y:S01]  /*16450*/  IADD3 R56, P0, PT, R57, R34, RZ ;  /* 0x0000002239387210 */ /* 0x000fe20007f1e0ff */
[----:B------:R-:W-:Y:S01]  /*16460*/  IMAD.X R35, RZ, RZ, RZ, P1 ;  /* 0x000000ffff237224 */ /* 0x000fe200008e06ff */
[----:B------:R-:W-:Y:S01]  /*16470*/  IADD3 R52, P2, PT, R52, R51, RZ ;  /* 0x0000003334347210 */ /* 0x000fe20007f5e0ff */
[----:B------:R-:W-:-:S02]  /*16480*/  IMAD.X R61, RZ, RZ, RZ, P6 ;  /* 0x000000ffff3d7224 */ /* 0x000fc400030e06ff */
[----:B------:R-:W-:Y:S01]  /*16490*/  IMAD.X R57, RZ, RZ, RZ, P0 ;  /* 0x000000ffff397224 */ /* 0x000fe200000e06ff */
[----:B------:R-:W-:Y:S01]  /*164a0*/  IADD3 R54, P1, PT, R35, R54, RZ ;  /* 0x0000003623367210 */ /* 0x000fe20007f3e0ff */
[----:B------:R-:W-:Y:S01]  /*164b0*/  IMAD.WIDE.U32 R34, R36, R76, R60 ;  /* 0x0000004c24227225 */ /* 0x000fe200078e003c */
[----:B------:R-:W-:-:S03]  /*164c0*/  IADD3.X R62, PT, PT, RZ, RZ, RZ, P2, !PT ;  /* 0x000000ffff3e7210 */ /* 0x000fc600017fe4ff */
[----:B------:R-:W-:Y:S01]  /*164d0*/  IMAD.WIDE.U32 R58, R50, R78, R58 ;  /* 0x0000004e323a7225 */ /* 0x000fe200078e003a */
[----:B------:R-:W-:-:S03]  /*164e0*/  IADD3 R61, PT, PT, R44, R35, RZ ;  /* 0x000000232c3d7210 */ /* 0x000fc60007ffe0ff */
[----:B------:R-:W-:-:S04]  /*164f0*/  IMAD.WIDE.U32 R56, R41, R80, R56 ;  /* 0x0000005029387225 */ /* 0x000fc800078e0038 */
[----:B------:R-:W-:Y:S02]  /*16500*/  IMAD.IADD R59, R46, 0x1, R59 ;  /* 0x000000012e3b7824 */ /* 0x000fe400078e023b */
[----:B------:R-:W-:Y:S01]  /*16510*/  IMAD.X R37, RZ, RZ, RZ, P5 ;  /* 0x000000ffff257224 */ /* 0x000fe200028e06ff */
[----:B------:R-:W-:Y:S01]  /*16520*/  IADD3 R60, P5, PT, R61, R58, RZ ;  /* 0x0000003a3d3c7210 */ /* 0x000fe20007fbe0ff */
[----:B------:R-:W-:Y:S01]  /*16530*/  IMAD.IADD R57, R48, 0x1, R57 ;  /* 0x0000000130397824 */ /* 0x000fe200078e0239 */
        /* <DEDUP_REMOVED lines=13> */
[----:B------:R-:W-:Y:S01]  /*16610*/  IMAD.WIDE.U32 R56, R41, R81, R56 ;  /* 0x0000005129387225 */ /* 0x000fe200078e0038 */
[----:B------:R-:W-:-:S03]  /*16620*/  IADD3 R54, P6, PT, R37, R58, RZ ;  /* 0x0000003a25367210 */ /* 0x000fc60007fde0ff */
[----:B------:R-:W-:Y:S01]  /*16630*/  IMAD.IADD R61, R47, 0x1, R59 ;  /* 0x000000012f3d7824 */ /* 0x000fe200078e023b */
[----:B------:R-:W-:Y:S01]  /*16640*/  IADD3 R37, PT, PT, R49, R57, RZ ;  /* 0x0000003931257210 */ /* 0x000fe20007ffe0ff */
[----:B------:R-:W-:Y:S02]  /*16650*/  IMAD.IADD R55, R32, 0x1, R55 ;  /* 0x0000000120377824 */ /* 0x000fe400078e0237 */
[----:B------:R-:W-:Y:S01]  /*16660*/  IMAD.X R41, RZ, RZ, RZ, P1 ;  /* 0x000000ffff297224 */ /* 0x000fe200008e06ff */
[----:B------:R-:W-:Y:S01]  /*16670*/  IADD3 R60, P4, PT, R61, R56, RZ ;  /* 0x000000383d3c7210 */ /* 0x000fe20007f9e0ff */
[----:B------:R-:W-:Y:S01]  /*16680*/  IMAD.MOV.U32 R93, RZ, RZ, R38 ;  /* 0x000000ffff5d7224 */ /* 0x000fe200078e0026 */
[----:B------:R-:W-:Y:S01]  /*16690*/  IADD3 R58, P2, PT, R55, R64, RZ ;  /* 0x00000040373a7210 */ /* 0x000fe20007f5e0ff */
[----:B------:R-:W-:Y:S02]  /*166a0*/  IMAD.X R55, RZ, RZ, RZ, P6 ;  /* 0x000000ffff377224 */ /* 0x000fe400030e06ff */
[----:B------:R-:W-:Y:S01]  /*166b0*/  IMAD.X R61, RZ, RZ, RZ, P4 ;  /* 0x000000ffff3d7224 */ /* 0x000fe200020e06ff */
[----:B------:R-:W-:Y:S01]  /*166c0*/  IADD3 R62, P4, PT, R62, R39, RZ ;  /* 0x000000273e3e7210 */ /* 0x000fe20007f9e0ff */
[----:B------:R-:W-:-:S02]  /*166d0*/  IMAD.X R59, RZ, RZ, RZ, P2 ;  /* 0x000000ffff3b7224 */ /* 0x000fc400010e06ff */
[----:B------:R-:W-:-:S04]  /*166e0*/  IMAD.WIDE.U32 R54, R36, R78, R54 ;  /* 0x0000004e24367225 */ /* 0x000fc800078e0036 */
[----:B------:R-:W-:Y:S01]  /*166f0*/  IMAD.WIDE.U32 R56, R50, R80, R60 ;  /* 0x0000005032387225 */ /* 0x000fe200078e003c */
[----:B------:R-:W-:Y:S02]  /*16700*/  IADD3 R61, P2, PT, R37, R62, RZ ;  /* 0x0000003e253d7210 */ /* 0x000fe40007f5e0ff */
[----:B------:R-:W-:Y:S01]  /*16710*/  MOV R62, R34 ;  /* 0x00000022003e7202 */ /* 0x000fe20000000f00 */
[----:B------:R-:W-:Y:S01]  /*16720*/  IMAD.IADD R37, R46, 0x1, R55 ;  /* 0x000000012e257824 */ /* 0x000fe200078e0237 */
[----:B------:R-:W-:Y:S01]  /*16730*/  IADD3 R60, PT, PT, R48, R57, RZ ;  /* 0x00000039303c7210 */ /* 0x000fe20007ffe0ff */
[----:B------:R-:W-:-:S03]  /*16740*/  IMAD.WIDE.U32 R58, R116, R116, R58 ;  /* 0x00000074743a7225 */ /* 0x000fc600078e003a */
[----:B------:R-:W-:Y:S01]  /*16750*/  IADD3 R56, P6, PT, R37, R56, RZ ;  /* 0x0000003825387210 */ /* 0x000fe20007fde0ff */
[----:B------:R-:W-:Y:S01]  /*16760*/  IMAD.X R39, RZ, RZ, RZ, P0 ;  /* 0x000000ffff277224 */ /* 0x000fe200000e06ff */
        /* <DEDUP_REMOVED lines=8> */
[----:B------:R-:W-:Y:S01]  /*167f0*/  IADD3 R39, PT, PT, R32, R59, RZ ;  /* 0x0000003b20277210 */ /* 0x000fe20007ffe0ff */
[----:B------:R-:W-:Y:S01]  /*16800*/  IMAD.WIDE.U32 R56, R36, R79, R56 ;  /* 0x0000004f24387225 */ /* 0x000fe200078e0038 */
[----:B------:R-:W-:-:S02]  /*16810*/  IADD3 R37, P1, PT, R37, R58, RZ ;  /* 0x0000003a25257210 */ /* 0x000fc40007f3e0ff */
[----:B------:R-:W-:Y:S01]  /*16820*/  IADD3.X R58, PT, PT, RZ, RZ, RZ, P3, !PT ;  /* 0x000000ffff3a7210 */ /* 0x000fe20001ffe4ff */
[----:B------:R-:W-:Y:S01]  /*16830*/  IMAD.WIDE.U32 R50, R50, R81, R60 ;  /* 0x0000005132327225 */ /* 0x000fe200078e003c */
[----:B------:R-:W-:Y:S02]  /*16840*/  MOV R67, R56 ;  /* 0x0000003800437202 */ /* 0x000fe40000000f00 */
[----:B------:R-:W-:Y:S01]  /*16850*/  IADD3 R58, P3, PT, R58, R37, RZ ;  /* 0x000000253a3a7210 */ /* 0x000fe20007f7e0ff */
[----:B------:R-:W-:Y:S02]  /*16860*/  IMAD.IADD R61, R47, 0x1, R57 ;  /* 0x000000012f3d7824 */ /* 0x000fe400078e0239 */
[----:B------:R-:W-:Y:S02]  /*16870*/  IMAD.X R37, RZ, RZ, RZ, P4 ;  /* 0x000000ffff257224 */ /* 0x000fe400020e06ff */
[----:B------:R-:W-:Y:S01]  /*16880*/  IMAD.X R32, RZ, RZ, RZ, P5 ;  /* 0x000000ffff207224 */ /* 0x000fe200028e06ff */
[----:B------:R-:W-:-:S02]  /*16890*/  IADD3 R60, P6, PT, R61, R50, RZ ;  /* 0x000000323d3c7210 */ /* 0x000fc40007fde0ff */
[----:B------:R-:W-:Y:S02]  /*168a0*/  IADD3 R37, P4, PT, R37, R58, RZ ;  /* 0x0000003a25257210 */ /* 0x000fe40007f9e0ff */
[----:B------:R-:W-:Y:S01]  /*168b0*/  IADD3.X R58, PT, PT, RZ, RZ, RZ, P2, !PT ;  /* 0x000000ffff3a7210 */ /* 0x000fe200017fe4ff */
[----:B------:R-:W-:-:S03]  /*168c0*/  IMAD.X R61, RZ, RZ, RZ, P6 ;  /* 0x000000ffff3d7224 */ /* 0x000fc600030e06ff */
[----:B------:R-:W-:Y:S01]  /*168d0*/  IADD3 R58, P6, PT, R58, R37, RZ ;  /* 0x000000253a3a7210 */ /* 0x000fe20007fde0ff */
[----:B------:R-:W-:Y:S02]  /*168e0*/  IMAD.IADD R37, R49, 0x1, R51 ;  /* 0x0000000131257824 */ /* 0x000fe400078e0233 */
[----:B------:R-:W-:-:S03]  /*168f0*/  IMAD.WIDE.U32 R50, R36, R80, R60 ;  /* 0x0000005024327225 */ /* 0x000fc600078e003c */
[----:B------:R-:W-:Y:S01]  /*16900*/  IADD3 R59, P2, PT, R37, R58, RZ ;  /* 0x0000003a253b7210 */ /* 0x000fe20007f5e0ff */
[----:B------:R-:W-:Y:S01]  /*16910*/  IMAD.X R37, RZ, RZ, RZ, P0 ;  /* 0x000000ffff257224 */ /* 0x000fe200000e06ff */
[----:B------:R-:W-:Y:S01]  /*16920*/  IADD3 R58, PT, PT, R48, R51, RZ ;  /* 0x00000033303a7210 */ /* 0x000fe20007ffe0ff */
[----:B------:R-:W-:-:S03]  /*16930*/  IMAD.MOV.U32 R65, RZ, RZ, R50 ;  /* 0x000000ffff417224 */ /* 0x000fc600078e0032 */
        /* <DEDUP_REMOVED lines=8> */
[----:B------:R-:W-:Y:S01]  /*169c0*/  IMAD.WIDE.U32 R58, R36, R81, R58 ;  /* 0x00000051243a7225 */ /* 0x000fe200078e003a */
[----:B------:R-:W-:Y:S02]  /*169d0*/  IADD3.X R36, PT, PT, RZ, RZ, RZ, P2, !PT ;  /* 0x000000ffff247210 */ /* 0x000fe400017fe4ff */
[----:B------:R-:W-:Y:S01]  /*169e0*/  IADD3 R32, PT, PT, R37, R32, R39 ;  /* 0x0000002025207210 */ /* 0x000fe20007ffe027 */
[----:B------:R-:W-:-:S02]  /*169f0*/  IMAD.IADD R37, R49, 0x1, R59 ;  /* 0x0000000131257824 */ /* 0x000fc400078e023b */
        /* <DEDUP_REMOVED lines=29> */
.L_x_39:
        /* <DEDUP_REMOVED lines=23> */
.L_x_40:
[----:B------:R-:W-:-:S04]  /*16d40*/  IMAD.WIDE.U32 R34, R93, R108, RZ ;  /* 0x0000006c5d227225 */ /* 0x000fc800078e00ff */
[----:B------:R-:W-:Y:S01]  /*16d50*/  HFMA2 R51, -RZ, RZ, 0, 0 ;  /* 0x00000000ff337431 */ /* 0x000fe200000001ff */
[----:B------:R-:W-:Y:S01]  /*16d60*/  MOV R32, RZ ;  /* 0x000000ff00207202 */ /* 0x000fe20000000f00 */
[----:B------:R-:W-:Y:S02]  /*16d70*/  IMAD.MOV.U32 R85, RZ, RZ, RZ ;  /* 0x000000ffff557224 */ /* 0x000fe400078e00ff */
[----:B------:R-:W-:Y:S02]  /*16d80*/  IMAD.MOV.U32 R39, RZ, RZ, RZ ;  /* 0x000000ffff277224 */ /* 0x000fe400078e00ff */
[----:B------:R-:W-:Y:S01]  /*16d90*/  IMAD.MOV.U32 R37, RZ, RZ, RZ ;  /* 0x000000ffff257224 */ /* 0x000fe200078e00ff */
[----:B------:R-:W-:Y:S01]  /*16da0*/  IADD3 R38, PT, PT, R35, R85, RZ ;  /* 0x0000005523267210 */ /* 0x000fe20007ffe0ff */
[----:B------:R-:W-:Y:S02]  /*16db0*/  IMAD.MOV.U32 R53, RZ, RZ, RZ ;  /* 0x000000ffff357224 */ /* 0x000fe400078e00ff */
[----:B------:R-:W-:-:S02]  /*16dc0*/  IMAD R87, R34, R40, RZ ;  /* 0x0000002822577224 */ /* 0x000fc400078e02ff */
[----:B------:R-:W-:-:S04]  /*16dd0*/  IMAD.WIDE.U32 R38, R108, R62, R38 ;  /* 0x0000003e6c267225 */ /* 0x000fc800078e0026 */
[----:B------:R-:W-:Y:S01]  /*16de0*/  IMAD.MOV.U32 R52, RZ, RZ, R38 ;  /* 0x000000ffff347224 */ /* 0x000fe200078e0026 */
[----:B------:R-:W-:Y:S01]  /*16df0*/  IADD3 R50, PT, PT, R39, R37, RZ ;  /* 0x0000002527327210 */ /* 0x000fe20007ffe0ff */
[----:B------:R-:W-:Y:S02]  /*16e00*/  IMAD.MOV.U32 R35, RZ, RZ, RZ ;  /* 0x000000ffff237224 */ /* 0x000fe400078e00ff */
[----:B------:R-:W-:-:S04]  /*16e10*/  IMAD.WIDE.U32 R52, R103, R93, R52 ;  /* 0x0000005d67347225 */ /* 0x000fc800078e0034 */
[----:B------:R-:W-:-:S04]  /*16e20*/  IMAD.WIDE.U32 R38, R108, R83, R50 ;  /* 0x000000536c267225 */ /* 0x000fc800078e0032 */
[----:B------:R-:W-:Y:S02]  /*16e30*/  IMAD.IADD R51, R85, 0x1, R53 ;  /* 0x0000000155337824 */ /* 0x000fe400078e0235 */
[----:B------:R-:W-:Y:S01]  /*16e40*/  IMAD.HI.U32 R35, R87, R74, R34 ;  /* 0x0000004a57237227 */ /* 0x000fe200078e0022 */
[----:B------:R-:W-:Y:S02]  /*16e50*/  IADD3 R34, PT, PT, R39, R32, RZ ;  /* 0x0000002027227210 */ /* 0x000fe40007ffe0ff */
[----:B------:R-:W-:Y:S01]  /*16e60*/  IADD3 R50, P0, PT, R51, R38, RZ ;  /* 0x0000002633327210 */ /* 0x000fe20007f1e0ff */
[----:B------:R-:W-:Y:S02]  /*16e70*/  IMAD.IADD R35, R42, 0x1, R35 ;  /* 0x000000012a237824 */ /* 0x000fe400078e0223 */
[----:B------:R-:W-:Y:S02]  /*16e80*/  IMAD.MOV.U32 R64, RZ, RZ, RZ ;  /* 0x000000ffff407224 */ /* 0x000fe400078e00ff */
[----:B------:R-:W-:Y:S01]  /*16e90*/  IMAD.X R51, RZ, RZ, RZ, P0 ;  /* 0x000000ffff337224 */ /* 0x000fe200000e06ff */
[----:B------:R-:W-:Y:S01]  /*16ea0*/  IADD3 R38, P0, PT, R35, R52, RZ ;  /* 0x0000003423267210 */ /* 0x000fe20007f1e0ff */
[----:B------:R-:W-:-:S02]  /*16eb0*/  IMAD.MOV.U32 R35, RZ, RZ, RZ ;  /* 0x000000ffff237224 */ /* 0x000fc400078e00ff */
[----:B------:R-:W-:-:S04]  /*16ec0*/  IMAD.WIDE.U32 R52, R103, R62, R50 ;  /* 0x0000003e67347225 */ /* 0x000fc800078e0032 */
[----:B------:R-:W-:Y:S01]  /*16ed0*/  IMAD.WIDE.U32 R34, R108, R66, R34 ;  /* 0x000000426c227225 */ /* 0x000fe200078e0022 */
[----:B------:R-:W-:-:S03]  /*16ee0*/  IADD3 R51, PT, PT, R37, R53, RZ ;  /* 0x0000003525337210 */ /* 0x000fc60007ffe0ff */
[----:B------:R-:W-:Y:S01]  /*16ef0*/  IMAD.X R39, RZ, RZ, RZ, P0 ;  /* 0x000000ffff277224 */ /* 0x000fe200000e06ff */
[----:B------:R-:W-:Y:S01]  /*16f00*/  IADD3 R50, P0, PT, R51, R34, RZ ;  /* 0x0000002233327210 */ /* 0x000fe20007f1e0ff */
[----:B------:R-:W-:Y:S02]  /*16f10*/  IMAD.MOV.U32 R54, RZ, RZ, R52 ;  /* 0x000000ffff367224 */ /* 0x000fe400078e0034 */
[----:B------:R-:W-:Y:S01]  /*16f20*/  IMAD.WIDE.U32 R38, R87, R75, R38 ;  /* 0x0000004b57267225 */ /* 0x000fe200078e0026 */
[----:B------:R-:W-:-:S03]  /*16f30*/  IADD3.X R51, PT, PT, RZ, RZ, RZ, P0, !PT ;  /* 0x000000ffff337210 */ /* 0x000fc600007fe4ff */
[----:B------:R-:W-:Y:S02]  /*16f40*/  IMAD.MOV.U32 R55, RZ, RZ, RZ ;  /* 0x000000ffff377224 */ /* 0x000fe400078e00ff */
[----:B------:R-:W-:Y:S01]  /*16f50*/  IMAD.IADD R34, R35, 0x1, R64 ;  /* 0x0000000123227824 */ /* 0x000fe200078e0240 */
[----:B------:R-:W-:Y:S01]  /*16f60*/  IADD3 R35, PT, PT, R43, R39, RZ ;  /* 0x000000272b237210 */ /* 0x000fe20007ffe0ff */
[----:B------:R-:W-:-:S04]  /*16f70*/  IMAD.WIDE.U32 R54, R106, R93, R54 ;  /* 0x0000005d6a367225 */ /* 0x000fc800078e0036 */
[----:B------:R-:W-:Y:S01]  /*16f80*/  IMAD.WIDE.U32 R52, R103, R83, R50 ;  /* 0x0000005367347225 */ /* 0x000fe200078e0032 */
[----:B------:R-:W-:-:S03]  /*16f90*/  IADD3 R50, P0, PT, R35, R54, RZ ;  /* 0x0000003623327210 */ /* 0x000fc60007f1e0ff */
[----:B------:R-:W-:Y:S01]  /*16fa0*/  IMAD.IADD R51, R85, 0x1, R55 ;  /* 0x0000000155337824 */ /* 0x000fe200078e0237 */
[----:B------:R-:W-:Y:S01]  /*16fb0*/  IADD3 R53, PT, PT, R32, R53, RZ ;  /* 0x0000003520357210 */ /* 0x000fe20007ffe0ff */
[----:B------:R-:W-:Y:S02]  /*16fc0*/  IMAD.MOV.U32 R35, RZ, RZ, RZ ;  /* 0x000000ffff237224 */ /* 0x000fe400078e00ff */
[----:B------:R-:W-:Y:S01]  /*16fd0*/  IMAD R73, R38, R40, RZ ;  /* 0x0000002826497224 */ /* 0x000fe200078e02ff */
[----:B------:R-:W-:Y:S01]  /*16fe0*/  IADD3 R52, P1, PT, R51, R52, RZ ;  /* 0x0000003433347210 */ /* 0x000fe20007f3e0ff */
[----:B------:R-:W-:Y:S02]  /*16ff0*/  IMAD.MOV.U32 R39, RZ, RZ, RZ ;  /* 0x000000ffff277224 */ /* 0x000fe400078e00ff */
[----:B------:R-:W-:-:S04]  /*17000*/  IMAD.WIDE.U32 R54, R108, R67, R34 ;  /* 0x000000436c367225 */ /* 0x000fc800078e0022 */
[----:B------:R-:W-:Y:S01]  /*17010*/  IMAD.HI.U32 R57, R73, R74, R38 ;  /* 0x0000004a49397227 */ /* 0x000fe200078e0026 */
[----:B------:R-:W-:-:S03]  /*17020*/  CS2R R38, SRZ ;  /* 0x0000000000267805 */ /* 0x000fc6000001ff00 */
[----:B------:R-:W-:Y:S01]  /*17030*/  IMAD.X R51, RZ, RZ, RZ, P0 ;  /* 0x000000ffff337224 */ /* 0x000fe200000e06ff */
[----:B------:R-:W-:Y:S01]  /*17040*/  IADD3 R54, P0, PT, R53, R54, RZ ;  /* 0x0000003635367210 */ /* 0x000fe20007f1e0ff */
[----:B------:R-:W-:Y:S01]  /*17050*/  IMAD.X R53, RZ, RZ, RZ, P1 ;  /* 0x000000ffff357224 */ /* 0x000fe200008e06ff */
[----:B------:R-:W-:Y:S01]  /*17060*/  IADD3 R57, PT, PT, R42, R57, RZ ;  /* 0x000000392a397210 */ /* 0x000fe20007ffe0ff */
[----:B------:R-:W-:-:S04]  /*17070*/  IMAD.WIDE.U32 R34, R87, R76, R50 ;  /* 0x0000004c57227225 */ /* 0x000fc800078e0032 */
[----:B------:R-:W-:Y:S01]  /*17080*/  IMAD.IADD R50, R55, 0x1, R39 ;  /* 0x0000000137327824 */ /* 0x000fe200078e0227 */
[----:B------:R-:W-:Y:S01]  /*17090*/  IADD3.X R55, PT, PT, RZ, RZ, RZ, P0, !PT ;  /* 0x000000ffff377210 */ /* 0x000fe200007fe4ff */
[----:B------:R-:W-:Y:S01]  /*170a0*/  IMAD.WIDE.U32 R52, R106, R62, R52 ;  /* 0x0000003e6a347225 */ /* 0x000fe200078e0034 */
[----:B------:R-:W-:-:S03]  /*170b0*/  IADD3 R34, P1, PT, R57, R34, RZ ;  /* 0x0000002239227210 */ /* 0x000fc60007f3e0ff */
[----:B------:R-:W-:Y:S01]  /*170c0*/  IMAD.WIDE.U32 R54, R103, R66, R54 ;  /* 0x0000004267367225 */ /* 0x000fe200078e0036 */
[----:B------:R-:W-:-:S03]  /*170d0*/  IADD3 R53, PT, PT, R37, R53, RZ ;  /* 0x0000003525357210 */ /* 0x000fc60007ffe0ff */
[----:B------:R-:W-:Y:S02]  /*170e0*/  IMAD.IADD R57, R44, 0x1, R35 ;  /* 0x000000012c397824 */ /* 0x000fe400078e0223 */
[----:B------:R-:W-:Y:S02]  /*170f0*/  IMAD.MOV.U32 R51, RZ, RZ, RZ ;  /* 0x000000ffff337224 */ /* 0x000fe400078e00ff */
[----:B------:R-:W-:Y:S01]  /*17100*/  IMAD.X R35, RZ, RZ, RZ, P1 ;  /* 0x000000ffff237224 */ /* 0x000fe200008e06ff */
[----:B------:R-:W-:Y:S01]  /*17110*/  IADD3 R54, P1, PT, R53, R54, RZ ;  /* 0x0000003635367210 */ /* 0x000fe20007f3e0ff */
[----:B------:R-:W-:Y:S02]  /*17120*/  IMAD.MOV.U32 R53, RZ, RZ, RZ ;  /* 0x000000ffff357224 */ /* 0x000fe400078e00ff */
[----:B------:R-:W-:-:S04]  /*17130*/  IMAD.WIDE.U32 R50, R108, R65, R50 ;  /* 0x000000416c327225 */ /* 0x000fc800078e0032 */
[----:B------:R-:W-:Y:S01]  /*17140*/  IMAD.IADD R55, R64, 0x1, R55 ;  /* 0x0000000140377824 */ /* 0x000fe200078e0237 */
[----:B------:R-:W-:Y:S01]  /*17150*/  IADD3 R58, PT, PT, R51, R38, RZ ;  /* 0x00000026333a7210 */ /* 0x000fe20007ffe0ff */
[----:B------:R-:W-:-:S03]  /*17160*/  IMAD.WIDE.U32 R52, R101, R93, R52 ;  /* 0x0000005d65347225 */ /* 0x000fc600078e0034 */
[----:B------:R-:W-:Y:S01]  /*17170*/  IADD3 R50, P0, PT, R55, R50, RZ ;  /* 0x0000003237327210 */ /* 0x000fe20007f1e0ff */
[----:B------:R-:W-:Y:S01]  /*17180*/  IMAD.X R55, RZ, RZ, RZ, P1 ;  /* 0x000000ffff377224 */ /* 0x000fe200008e06ff */
[----:B------:R-:W-:Y:S01]  /*17190*/  IADD3 R52, P1, PT, R57, R52, RZ ;  /* 0x0000003439347210 */ /* 0x000fe20007f3e0ff */
[----:B------:R-:W-:Y:S01]  /*171a0*/  IMAD.WIDE.U32 R34, R73, R75, R34 ;  /* 0x0000004b49227225 */ /* 0x000fe200078e0022 */
[----:B------:R-:W-:Y:S02]  /*171b0*/  IADD3 R59, PT, PT, R85, R53, RZ ;  /* 0x00000035553b7210 */ /* 0x000fe40007ffe0ff */
[----:B------:R-:W-:Y:S01]  /*171c0*/  IADD3.X R51, PT, PT, RZ, RZ, RZ, P0, !PT ;  /* 0x000000ffff337210 */ /* 0x000fe200007fe4ff */
[----:B------:R-:W-:-:S04]  /*171d0*/  IMAD.WIDE.U32 R54, R106, R83, R54 ;  /* 0x000000536a367225 */ /* 0x000fc800078e0036 */
[----:B------:R-:W-:Y:S01]  /*171e0*/  IMAD.IADD R57, R43, 0x1, R35 ;  /* 0x000000012b397824 */ /* 0x000fe200078e0223 */
[----:B------:R-:W-:Y:S01]  /*171f0*/  IADD3 R56, P0, PT, R59, R54, RZ ;  /* 0x000000363b387210 */ /* 0x000fe20007f1e0ff */
[----:B------:R-:W-:Y:S02]  /*17200*/  IMAD.X R53, RZ, RZ, RZ, P1 ;  /* 0x000000ffff357224 */ /* 0x000fe400008e06ff */
[----:B------:R-:W-:Y:S02]  /*17210*/  IMAD R71, R34, R40, RZ ;  /* 0x0000002822477224 */ /* 0x000fe400078e02ff */
[----:B------:R-:W-:Y:S02]  /*17220*/  IMAD.MOV.U32 R35, RZ, RZ, RZ ;  /* 0x000000ffff237224 */ /* 0x000fe400078e00ff */
[----:B------:R-:W-:-:S04]  /*17230*/  IMAD.WIDE.U32 R50, R103, R67, R50 ;  /* 0x0000004367327225 */ /* 0x000fc800078e0032 */
[----:B------:R-:W-:Y:S02]  /*17240*/  IMAD.MOV.U32 R59, RZ, RZ, RZ ;  /* 0x000000ffff3b7224 */ /* 0x000fe400078e00ff */
[----:B------:R-:W-:Y:S02]  /*17250*/  IMAD.IADD R55, R32, 0x1, R55 ;  /* 0x0000000120377824 */ /* 0x000fe400078e0237 */
[----:B------:R-:W-:-:S03]  /*17260*/  IMAD.WIDE.U32 R52, R87, R77, R52 ;  /* 0x0000004d57347225 */ /* 0x000fc600078e0034 */
[----:B------:R-:W-:Y:S01]  /*17270*/  IADD3 R50, P1, PT, R55, R50, RZ ;  /* 0x0000003237327210 */ /* 0x000fe20007f3e0ff */
[----:B------:R-:W-:-:S04]  /*17280*/  IMAD.HI.U32 R35, R71, R74, R34 ;  /* 0x0000004a47237227 */ /* 0x000fc800078e0022 */
[----:B------:R-:W-:Y:S01]  /*17290*/  HFMA2 R34, -RZ, RZ, 0, 0 ;  /* 0x00000000ff227431 */ /* 0x000fe200000001ff */
[----:B------:R-:W-:Y:S01]  /*172a0*/  IADD3 R52, P2, PT, R57, R52, RZ ;  /* 0x0000003439347210 */ /* 0x000fe20007f5e0ff */
[----:B------:R-:W-:Y:S01]  /*172b0*/  IMAD.WIDE.U32 R58, R108, R41, R58 ;  /* 0x000000296c3a7225 */ /* 0x000fe200078e003a */
[----:B------:R-:W-:-:S03]  /*172c0*/  IADD3 R63, PT, PT, R45, R53, RZ ;  /* 0x000000352d3f7210 */ /* 0x000fc60007ffe0ff */
[----:B------:R-:W-:Y:S02]  /*172d0*/  IMAD.IADD R51, R39, 0x1, R51 ;  /* 0x0000000127337824 */ /* 0x000fe400078e0233 */
[----:B------:R-:W-:Y:S02]  /*172e0*/  IMAD.X R57, RZ, RZ, RZ, P0 ;  /* 0x000000ffff397224 */ /* 0x000fe400000e06ff */
[----:B------:R-:W-:Y:S01]  /*172f0*/  IMAD.IADD R54, R59, 0x1, R34 ;  /* 0x000000013b367824 */ /* 0x000fe200078e0222 */
[----:B------:R-:W-:Y:S01]  /*17300*/  IADD3 R58, P0, PT, R51, R58, RZ ;  /* 0x0000003a333a7210 */ /* 0x000fe20007f1e0ff */
[----:B------:R-:W-:Y:S01]  /*17310*/  IMAD.WIDE.U32 R56, R101, R62, R56 ;  /* 0x0000003e65387225 */ /* 0x000fe200078e0038 */
[----:B------:R-:W-:Y:S02]  /*17320*/  IADD3.X R51, PT, PT, RZ, RZ, RZ, P1, !PT ;  /* 0x000000ffff337210 */ /* 0x000fe40000ffe4ff */
[----:B------:R-:W-:Y:S01]  /*17330*/  IADD3.X R59, PT, PT, RZ, RZ, RZ, P0, !PT ;  /* 0x000000ffff3b7210 */ /* 0x000fe200007fe4ff */
[----:B------:R-:W-:-:S02]  /*17340*/  IMAD.IADD R55, R37, 0x1, R57 ;  /* 0x0000000125377824 */ /* 0x000fc400078e0239 */
[----:B------:R-:W-:-:S04]  /*17350*/  IMAD.WIDE.U32 R50, R106, R66, R50 ;  /* 0x000000426a327225 */ /* 0x000fc800078e0032 */
[----:B------:R-:W-:Y:S01]  /*17360*/  IMAD.WIDE.U32 R58, R103, R65, R58 ;  /* 0x00000041673a7225 */ /* 0x000fe200078e003a */
[----:B------:R-:W-:Y:S02]  /*17370*/  IADD3 R50, P1, PT, R55, R50, RZ ;  /* 0x0000003237327210 */ /* 0x000fe40007f3e0ff */
[----:B------:R-:W-:Y:S01]  /*17380*/  MOV R55, RZ ;  /* 0x000000ff00377202 */ /* 0x000fe20000000f00 */
[----:B------:R-:W-:Y:S02]  /*17390*/  IMAD.IADD R51, R64, 0x1, R51 ;  /* 0x0000000140337824 */ /* 0x000fe400078e0233 */
[----:B------:R-:W-:Y:S02]  /*173a0*/  IMAD.X R53, RZ, RZ, RZ, P2 ;  /* 0x000000ffff357224 */ /* 0x000fe400010e06ff */
[----:B------:R-:W-:Y:S01]  /*173b0*/  IMAD.MOV.U32 R57, RZ, RZ, RZ ;  /* 0x000000ffff397224 */ /* 0x000fe200078e00ff */
[----:B------:R-:W-:Y:S01]  /*173c0*/  IADD3 R58, P0, PT, R51, R58, RZ ;  /* 0x0000003a333a7210 */ /* 0x000fe20007f1e0ff */
[----:B------:R-:W-:-:S04]  /*173d0*/  IMAD.WIDE.U32 R52, R73, R76, R52 ;  /* 0x0000004c49347225 */ /* 0x000fc800078e0034 */
[----:B------:R-:W-:Y:S01]  /*173e0*/  IMAD.WIDE.U32 R56, R96, R93, R56 ;  /* 0x0000005d60387225 */ /* 0x000fe200078e0038 */
[----:B------:R-:W-:-:S03]  /*173f0*/  IADD3 R61, PT, PT, R44, R53, RZ ;  /* 0x000000352c3d7210 */ /* 0x000fc60007ffe0ff */
[----:B------:R-:W-:Y:S01]  /*17400*/  IMAD.IADD R35, R42, 0x1, R35 ;  /* 0x000000012a237824 */ /* 0x000fe200078e0223 */
[----:B------:R-:W-:Y:S01]  /*17410*/  IADD3 R53, PT, PT, R85, R57, RZ ;  /* 0x0000003955357210 */ /* 0x000fe20007ffe0ff */
        /* <DEDUP_REMOVED lines=9> */
[----:B------:R-:W-:Y:S01]  /*174b0*/  IMAD.MOV.U32 R35, RZ, RZ, RZ ;  /* 0x000000ffff237224 */ /* 0x000fe200078e00ff */
[----:B------:R-:W-:Y:S01]  /*174c0*/  IADD3 R50, P1, PT, R53, R50, RZ ;  /* 0x0000003235327210 */ /* 0x000fe20007f3e0ff */
[----:B------:R-:W-:Y:S02]  /*174d0*/  IMAD.X R53, RZ, RZ, RZ, P2 ;  /* 0x000000ffff357224 */ /* 0x000fe400010e06ff */
[----:B------:R-:W-:Y:S02]  /*174e0*/  IMAD.IADD R97, R55, 0x1, R35 ;  /* 0x0000000137617824 */ /* 0x000fe400078e0223 */
[----:B------:R-:W-:-:S04]  /*174f0*/  IMAD.WIDE.U32 R58, R106, R67, R58 ;  /* 0x000000436a3a7225 */ /* 0x000fc800078e003a */
[----:B------:R-:W-:Y:S01]  /*17500*/  IMAD.IADD R51, R32, 0x1, R51 ;  /* 0x0000000120337824 */ /* 0x000fe200078e0233 */
[----:B------:R-:W-:Y:S01]  /*17510*/  IADD3 R59, PT, PT, R39, R59, RZ ;  /* 0x0000003b273b7210 */ /* 0x000fe20007ffe0ff */
[----:B------:R-:W-:Y:S02]  /*17520*/  IMAD.X R55, RZ, RZ, RZ, P0 ;  /* 0x000000ffff377224 */ /* 0x000fe400000e06ff */
[----:B------:R-:W-:Y:S01]  /*17530*/  IMAD.WIDE.U32 R56, R87, R78, R56 ;  /* 0x0000004e57387225 */ /* 0x000fe200078e0038 */
[----:B------:R-:W-:-:S03]  /*17540*/  IADD3 R58, P2, PT, R51, R58, RZ ;  /* 0x0000003a333a7210 */ /* 0x000fc60007f5e0ff */
[----:B------:R-:W-:Y:S01]  /*17550*/  IMAD.WIDE.U32 R52, R71, R75, R52 ;  /* 0x0000004b47347225 */ /* 0x000fe200078e0034 */
[----:B------:R-:W-:-:S03]  /*17560*/  IADD3 R56, P3, PT, R61, R56, RZ ;  /* 0x000000383d387210 */ /* 0x000fc60007f7e0ff */
[----:B------:R-:W-:Y:S01]  /*17570*/  IMAD.WIDE.U32 R54, R103, R41, R54 ;  /* 0x0000002967367225 */ /* 0x000fe200078e0036 */
[----:B------:R-:W-:-:S03]  /*17580*/  IADD3 R61, PT, PT, R43, R53, RZ ;  /* 0x000000352b3d7210 */ /* 0x000fc60007ffe0ff */
[----:B------:R-:W-:Y:S01]  /*17590*/  IMAD.X R51, RZ, RZ, RZ, P1 ;  /* 0x000000ffff337224 */ /* 0x000fe200008e06ff */
[----:B------:R-:W-:Y:S01]  /*175a0*/  IADD3 R54, P1, PT, R59, R54, RZ ;  /* 0x000000363b367210 */ /* 0x000fe20007f3e0ff */
[----:B------:R-:W-:Y:S02]  /*175b0*/  IMAD R63, R52, R40, RZ ;  /* 0x00000028343f7224 */ /* 0x000fe400078e02ff */
[----:B------:R-:W-:Y:S02]  /*175c0*/  IMAD.MOV.U32 R53, RZ, RZ, RZ ;  /* 0x000000ffff357224 */ /* 0x000fe400078e00ff */
[----:B------:R-:W-:Y:S02]  /*175d0*/  IMAD.X R59, RZ, RZ, RZ, P2 ;  /* 0x000000ffff3b7224 */ /* 0x000fe400010e06ff */
[----:B------:R-:W-:-:S04]  /*175e0*/  IMAD.WIDE.U32 R50, R96, R62, R50 ;  /* 0x0000003e60327225 */ /* 0x000fc800078e0032 */
[----:B------:R-:W-:Y:S01]  /*175f0*/  IMAD.HI.U32 R113, R63, R74, R52 ;  /* 0x0000004a3f717227 */ /* 0x000fe200078e0034 */
[----:B------:R-:W-:Y:S02]  /*17600*/  IADD3 R52, PT, PT, R34, R55, RZ ;  /* 0x0000003722347210 */ /* 0x000fe40007ffe0ff */
[----:B------:R-:W-:Y:S01]  /*17610*/  IADD3 R51, PT, PT, R37, R51, RZ ;  /* 0x0000003325337210 */ /* 0x000fe20007ffe0ff */
[----:B------:R-:W-:Y:S01]  /*17620*/  IMAD.WIDE.U32 R58, R101, R66, R58 ;  /* 0x00000042653a7225 */ /* 0x000fe200078e003a */
[----:B------:R-:W-:-:S03]  /*17630*/  IADD3 R52, P0, PT, R52, R97, RZ ;  /* 0x0000006134347210 */ /* 0x000fc60007f1e0ff */
[----:B------:R-:W-:Y:S01]  /*17640*/  IMAD.X R55, RZ, RZ, RZ, P1 ;  /* 0x000000ffff377224 */ /* 0x000fe200008e06ff */
[----:B------:R-:W-:Y:S01]  /*17650*/  IADD3 R58, P2, PT, R51, R58, RZ ;  /* 0x0000003a333a7210 */ /* 0x000fe20007f5e0ff */
[----:B------:R-:W-:Y:S02]  /*17660*/  IMAD.IADD R89, R46, 0x1, R57 ;  /* 0x000000012e597824 */ /* 0x000fe400078e0239 */
[----:B------:R-:W-:Y:S02]  /*17670*/  IMAD.X R57, RZ, RZ, RZ, P3 ;  /* 0x000000ffff397224 */ /* 0x000fe400018e06ff */
[----:B------:R-:W-:Y:S02]  /*17680*/  IMAD.IADD R59, R64, 0x1, R59 ;  /* 0x00000001403b7824 */ /* 0x000fe400078e023b */
[----:B------:R-:W-:-:S04]  /*17690*/  IMAD.WIDE.U32 R54, R106, R65, R54 ;  /* 0x000000416a367225 */ /* 0x000fc800078e0036 */
[----:B------:R-:W-:Y:S01]  /*176a0*/  IMAD.MOV.U32 R51, RZ, RZ, RZ ;  /* 0x000000ffff337224 */ /* 0x000fe200078e00ff */
        /* <DEDUP_REMOVED lines=8> */
[----:B------:R-:W-:-:S04]  /*17730*/  IMAD.WIDE.U32 R58, R96, R83, R58 ;  /* 0x00000053603a7225 */ /* 0x000fc800078e003a */
[----:B------:R-:W-:Y:S02]  /*17740*/  IMAD.IADD R51, R85, 0x1, R51 ;  /* 0x0000000155337824 */ /* 0x000fe400078e0233 */
[----:B------:R-:W-:Y:S02]  /*17750*/  IMAD.IADD R55, R38, 0x1, R55 ;  /* 0x0000000126377824 */ /* 0x000fe400078e0237 */
[----:B------:R-:W-:Y:S01]  /*17760*/  IMAD.WIDE.U32 R52, R36, R103, R52 ;  /* 0x0000006724347225 */ /* 0x000fe200078e0034 */
[----:B------:R-:W-:-:S03]  /*17770*/  IADD3 R58, P2, PT, R51, R58, RZ ;  /* 0x0000003a333a7210 */ /* 0x000fc60007f5e0ff */
[----:B------:R-:W-:Y:S01]  /*17780*/  IMAD.X R57, RZ, RZ, RZ, P4 ;  /* 0x000000ffff397224 */ /* 0x000fe200020e06ff */
[----:B------:R-:W-:Y:S01]  /*17790*/  IADD3 R52, P0, PT, R55, R52, RZ ;  /* 0x0000003437347210 */ /* 0x000fe20007f1e0ff */
[----:B------:R-:W-:Y:S01]  /*177a0*/  IMAD.IADD R89, R32, 0x1, R59 ;  /* 0x0000000120597824 */ /* 0x000fe200078e023b */
[----:B------:R-:W-:Y:S01]  /*177b0*/  IADD3.X R55, PT, PT, RZ, RZ, RZ, P1, !PT ;  /* 0x000000ffff377210 */ /* 0x000fe20000ffe4ff */
[----:B------:R-:W-:Y:S01]  /*177c0*/  IMAD.X R51, RZ, RZ, RZ, P3 ;  /* 0x000000ffff337224 */ /* 0x000fe200018e06ff */
[----:B------:R-:W-:Y:S01]  /*177d0*/  IADD3 R99, PT, PT, R35, R53, RZ ;  /* 0x0000003523637210 */ /* 0x000fe20007ffe0ff */
[----:B------:R-:W-:Y:S01]  /*177e0*/  IMAD.IADD R59, R42, 0x1, R113 ;  /* 0x000000012a3b7824 */ /* 0x000fe200078e0271 */
[----:B------:R-:W-:Y:S01]  /*177f0*/  IADD3.X R53, PT, PT, RZ, RZ, RZ, P0, !PT ;  /* 0x000000ffff357210 */ /* 0x000fe200007fe4ff */
[----:B------:R-:W-:-:S04]  /*17800*/  IMAD.WIDE.U32 R56, R71, R76, R56 ;  /* 0x0000004c47387225 */ /* 0x000fc800078e0038 */
[----:B------:R-:W-:Y:S01]  /*17810*/  IMAD.WIDE.U32 R50, R87, R79, R50 ;  /* 0x0000004f57327225 */ /* 0x000fe200078e0032 */
[----:B------:R-:W-:Y:S02]  /*17820*/  IADD3 R56, P4, PT, R59, R56, RZ ;  /* 0x000000383b387210 */ /* 0x000fe40007f9e0ff */
[----:B------:R-:W-:Y:S01]  /*17830*/  IADD3.X R59, PT, PT, RZ, RZ, RZ, P2, !PT ;  /* 0x000000ffff3b7210 */ /* 0x000fe200017fe4ff */
[----:B------:R-:W-:Y:S01]  /*17840*/  IMAD.WIDE.U32 R54, R101, R67, R54 ;  /* 0x0000004365367225 */ /* 0x000fe200078e0036 */
[----:B------:R-:W-:-:S03]  /*17850*/  IADD3 R50, P3, PT, R69, R50, RZ ;  /* 0x0000003245327210 */ /* 0x000fc60007f7e0ff */
[----:B------:R-:W-:Y:S01]  /*17860*/  IMAD.IADD R61, R44, 0x1, R57 ;  /* 0x000000012c3d7824 */ /* 0x000fe200078e0239 */
[----:B------:R-:W-:Y:S01]  /*17870*/  IADD3.X R57, PT, PT, RZ, RZ, RZ, P4, !PT ;  /* 0x000000ffff397210 */ /* 0x000fe200027fe4ff */
[----:B------:R-:W-:Y:S01]  /*17880*/  IMAD.WIDE.U32 R52, R106, R41, R52 ;  /* 0x000000296a347225 */ /* 0x000fe200078e0034 */
[----:B------:R-:W-:-:S03]  /*17890*/  IADD3 R54, P0, PT, R89, R54, RZ ;  /* 0x0000003659367210 */ /* 0x000fc60007f1e0ff */
[----:B------:R-:W-:Y:S02]  /*178a0*/  IMAD.IADD R55, R39, 0x1, R55 ;  /* 0x0000000127377824 */ /* 0x000fe400078e0237 */
[----:B------:R-:W-:Y:S02]  /*178b0*/  IMAD.IADD R97, R47, 0x1, R51 ;  /* 0x000000012f617824 */ /* 0x000fe400078e0233 */
[----:B------:R-:W-:Y:S01]  /*178c0*/  IMAD.X R51, RZ, RZ, RZ, P3 ;  /* 0x000000ffff337224 */ /* 0x000fe200018e06ff */
[----:B------:R-:W-:Y:S01]  /*178d0*/  IADD3 R60, P1, PT, R55, R52, RZ ;  /* 0x00000034373c7210 */ /* 0x000fe20007f3e0ff */
[----:B------:R-:W-:Y:S01]  /*178e0*/  IMAD.WIDE.U32 R56, R63, R75, R56 ;  /* 0x0000004b3f387225 */ /* 0x000fe200078e0038 */
[----:B------:R-:W-:-:S03]  /*178f0*/  IADD3.X R55, PT, PT, RZ, RZ, RZ, P0, !PT ;  /* 0x000000ffff377210 */ /* 0x000fc600007fe4ff */
[----:B------:R-:W-:-:S04]  /*17900*/  IMAD.WIDE.U32 R58, R95, R62, R58 ;  /* 0x0000003e5f3a7225 */ /* 0x000fc800078e003a */
[----:B------:R-:W-:Y:S02]  /*17910*/  IMAD.IADD R52, R34, 0x1, R53 ;  /* 0x0000000122347824 */ /* 0x000fe400078e0235 */
[----:B------:R-:W-:-:S03]  /*17920*/  IMAD.WIDE.U32 R50, R73, R78, R50 ;  /* 0x0000004e49327225 */ /* 0x000fc600078e0032 */
[----:B------:R-:W-:Y:S01]  /*17930*/  IADD3 R52, P0, PT, R52, R99, RZ ;  /* 0x0000006334347210 */ /* 0x000fe20007f1e0ff */
[----:B------:R-:W-:Y:S02]  /*17940*/  IMAD.IADD R89, R43, 0x1, R57 ;  /* 0x000000012b597824 */ /* 0x000fe400078e0239 */
[----:B------:R-:W-:Y:S02]  /*17950*/  HFMA2 R57, -RZ, RZ, 0, 0 ;  /* 0x00000000ff397431 */ /* 0x000fe400000001ff */
[----:B------:R-:W-:Y:S01]  /*17960*/  IMAD.IADD R53, R37, 0x1, R59 ;  /* 0x0000000125357824 */ /* 0x000fe200078e023b */
[----:B------:R-:W-:Y:S01]  /*17970*/  IADD3 R50, P4, PT, R61, R50, RZ ;  /* 0x000000323d327210 */ /* 0x000fe20007f9e0ff */
[----:B------:R-:W-:Y:S01]  /*17980*/  IMAD.WIDE.U32 R54, R96, R66, R54 ;  /* 0x0000004260367225 */ /* 0x000fe200078e0036 */
[----:B------:R-:W-:-:S03]  /*17990*/  IADD3.X R61, PT, PT, RZ, RZ, RZ, P1, !PT ;  /* 0x000000ffff3d7210 */ /* 0x000fc60000ffe4ff */
[----:B------:R-:W-:Y:S01]  /*179a0*/  IMAD.MOV.U32 R59, RZ, RZ, RZ ;  /* 0x000000ffff3b7224 */ /* 0x000fe200078e00ff */
[----:B------:R-:W-:Y:S01]  /*179b0*/  IADD3 R54, P2, PT, R53, R54, RZ ;  /* 0x0000003635367210 */ /* 0x000fe20007f5e0ff */
[----:B------:R-:W-:Y:S02]  /*179c0*/  IMAD R69, R56, R40, RZ ;  /* 0x0000002838457224 */ /* 0x000fe400078e02ff */
[----:B------:R-:W-:-:S04]  /*179d0*/  IMAD.WIDE.U32 R58, R94, R93, R58 ;  /* 0x0000005d5e3a7225 */ /* 0x000fc800078e003a */
[----:B------:R-:W-:Y:S02]  /*179e0*/  IMAD.X R53, RZ, RZ, RZ, P0 ;  /* 0x000000ffff357224 */ /* 0x000fe400000e06ff */
[----:B------:R-:W-:Y:S01]  /*179f0*/  IMAD.IADD R113, R64, 0x1, R55 ;  /* 0x0000000140717824 */ /* 0x000fe200078e0237 */
[----:B------:R-:W-:Y:S01]  /*17a00*/  IADD3.X R55, PT, PT, RZ, RZ, RZ, P2, !PT ;  /* 0x000000ffff377210 */ /* 0x000fe200017fe4ff */
[----:B------:R-:W-:-:S04]  /*17a10*/  IMAD.WIDE.U32 R60, R101, R65, R60 ;  /* 0x00000041653c7225 */ /* 0x000fc800078e003c */
[----:B------:R-:W-:Y:S01]  /*17a20*/  IMAD.HI.U32 R115, R69, R74, R56 ;  /* 0x0000004a45737227 */ /* 0x000fe200078e0038 */
[----:B------:R-:W-:-:S03]  /*17a30*/  IADD3 R56, P3, PT, R97, R58, RZ ;  /* 0x0000003a61387210 */ /* 0x000fc60007f7e0ff */
[----:B------:R-:W-:Y:S02]  /*17a40*/  IMAD.IADD R57, R85, 0x1, R59 ;  /* 0x0000000155397824 */ /* 0x000fe400078e023b */
[----:B------:R-:W-:Y:S01]  /*17a50*/  IMAD.WIDE.U32 R58, R36, R106, R52 ;  /* 0x0000006a243a7225 */ /* 0x000fe200078e0034 */
[----:B------:R-:W-:-:S03]  /*17a60*/  IADD3 R52, P1, PT, R113, R60, RZ ;  /* 0x0000003c71347210 */ /* 0x000fc60007f3e0ff */
        /* <DEDUP_REMOVED lines=9> */
[----:B------:R-:W-:Y:S01]  /*17b00*/  IADD3.X R59, PT, PT, RZ, RZ, RZ, P2, !PT ;  /* 0x000000ffff3b7210 */ /* 0x000fe200017fe4ff */
[----:B------:R-:W-:Y:S02]  /*17b10*/  IMAD.X R55, RZ, RZ, RZ, P0 ;  /* 0x000000ffff377224 */ /* 0x000fe400000e06ff */
[----:B------:R-:W-:-:S04]  /*17b20*/  IMAD.WIDE.U32 R52, R96, R67, R52 ;  /* 0x0000004360347225 */ /* 0x000fc800078e0034 */
[----:B------:R-:W-:Y:S01]  /*17b30*/  IMAD.IADD R61, R32, 0x1, R61 ;  /* 0x00000001203d7824 */ /* 0x000fe200078e023d */
[----:B------:R-:W-:Y:S01]  /*17b40*/  IADD3 R53, PT, PT, R39, R53, RZ ;  /* 0x0000003527357210 */ /* 0x000fe20007ffe0ff */
[----:B------:R-:W-:-:S03]  /*17b50*/  IMAD.WIDE.U32 R50, R71, R77, R50 ;  /* 0x0000004d47327225 */ /* 0x000fc600078e0032 */
[----:B------:R-:W-:Y:S01]  /*17b60*/  IADD3 R52, P0, PT, R61, R52, RZ ;  /* 0x000000343d347210 */ /* 0x000fe20007f1e0ff */
        /* <DEDUP_REMOVED lines=8> */
[----:B------:R-:W-:Y:S02]  /*17bf0*/  IMAD.X R51, RZ, RZ, RZ, P1 ;  /* 0x000000ffff337224 */ /* 0x000fe400008e06ff */
[----:B------:R-:W-:-:S04]  /*17c00*/  IMAD.WIDE.U32 R52, R95, R66, R52 ;  /* 0x000000425f347225 */ /* 0x000fc800078e0034 */
[----:B------:R-:W-:Y:S02]  /*17c10*/  IMAD.IADD R59, R37, 0x1, R59 ;  /* 0x00000001253b7824 */ /* 0x000fe400078e023b */
[----:B------:R-:W-:Y:S02]  /*17c20*/  IMAD.IADD R60, R34, 0x1, R55 ;  /* 0x00000001223c7824 */ /* 0x000fe400078e0237 */
[----:B------:R-:W-:Y:S02]  /*17c30*/  IMAD.IADD R55, R42, 0x1, R115 ;  /* 0x000000012a377824 */ /* 0x000fe400078e0273 */
[----:B------:R-:W-:Y:S01]  /*17c40*/  IMAD.WIDE.U32 R50, R63, R76, R50 ;  /* 0x0000004c3f327225 */ /* 0x000fe200078e0032 */
[----:B------:R-:W-:-:S03]  /*17c50*/  IADD3 R60, P1, PT, R60, R113, RZ ;  /* 0x000000713c3c7210 */ /* 0x000fc60007f3e0ff */
[----:B------:R-:W-:Y:S01]  /*17c60*/  IMAD.IADD R99, R48, 0x1, R57 ;  /* 0x0000000130637824 */ /* 0x000fe200078e0239 */
[----:B------:R-:W-:Y:S01]  /*17c70*/  IADD3 R50, P0, PT, R55, R50, RZ ;  /* 0x0000003237327210 */ /* 0x000fe20007f1e0ff */
[----:B------:R-:W-:Y:S01]  /*17c80*/  IMAD.X R57, RZ, RZ, RZ, P3 ;  /* 0x000000ffff397224 */ /* 0x000fe200018e06ff */
[----:B------:R-:W-:Y:S01]  /*17c90*/  IADD3 R52, P3, PT, R59, R52, RZ ;  /* 0x000000343b347210 */ /* 0x000fe20007f7e0ff */
[----:B------:R-:W-:Y:S01]  /*17ca0*/  IMAD.X R55, RZ, RZ, RZ, P2 ;  /* 0x000000ffff377224 */ /* 0x000fe200010e06ff */
[----:B------:R-:W-:Y:S01]  /*17cb0*/  MOV R59, RZ ;  /* 0x000000ff003b7202 */ /* 0x000fe20000000f00 */
[----:B------:R-:W-:Y:S01]  /*17cc0*/  IMAD.WIDE.U32 R56, R73, R79, R56 ;  /* 0x0000004f49387225 */ /* 0x000fe200078e0038 */
[----:B------:R-:W-:-:S03]  /*17cd0*/  IADD3 R89, PT, PT, R44, R51, RZ ;  /* 0x000000332c597210 */ /* 0x000fc60007ffe0ff */
        /* <DEDUP_REMOVED lines=10> */
[----:B------:R-:W-:Y:S01]  /*17d80*/  IADD3.X R59, PT, PT, RZ, RZ, RZ, P1, !PT ;  /* 0x000000ffff3b7210 */ /* 0x000fe20000ffe4ff */
[----:B------:R-:W-:Y:S01]  /*17d90*/  IMAD.X R53, RZ, RZ, RZ, P3 ;  /* 0x000000ffff357224 */ /* 0x000fe200018e06ff */
[----:B------:R-:W-:Y:S01]  /*17da0*/  IADD3 R60, P1, PT, R51, R60, RZ ;  /* 0x0000003c333c7210 */ /* 0x000fe20007f3e0ff */
[----:B------:R-:W-:Y:S01]  /*17db0*/  IMAD.IADD R97, R47, 0x1, R57 ;  /* 0x000000012f617824 */ /* 0x000fe200078e0239 */
[----:B------:R-:W-:Y:S01]  /*17dc0*/  IADD3.X R51, PT, PT, RZ, RZ, RZ, P0, !PT ;  /* 0x000000ffff337210 */ /* 0x000fe200007fe4ff */
[----:B------:R-:W-:Y:S02]  /*17dd0*/  IMAD.X R57, RZ, RZ, RZ, P4 ;  /* 0x000000ffff397224 */ /* 0x000fe400020e06ff */
[----:B------:R-:W-:-:S04]  /*17de0*/  IMAD.WIDE.U32 R52, R94, R83, R52 ;  /* 0x000000535e347225 */ /* 0x000fc800078e0034 */
[----:B------:R-:W-:Y:S01]  /*17df0*/  IMAD.WIDE.U32 R56, R71, R78, R56 ;  /* 0x0000004e47387225 */ /* 0x000fe200078e0038 */
[----:B------:R-:W-:-:S03]  /*17e00*/  IADD3 R52, P0, PT, R55, R52, RZ ;  /* 0x0000003437347210 */ /* 0x000fc60007f1e0ff */
[----:B------:R-:W-:Y:S01]  /*17e10*/  IMAD.WIDE.U32 R50, R69, R75, R50 ;  /* 0x0000004b45327225 */ /* 0x000fe200078e0032 */
[----:B------:R-:W-:-:S03]  /*17e20*/  IADD3 R99, PT, PT, R46, R57, RZ ;  /* 0x000000392e637210 */ /* 0x000fc60007ffe0ff */
[----:B------:R-:W-:Y:S01]  /*17e30*/  IMAD.X R55, RZ, RZ, RZ, P2 ;  /* 0x000000ffff377224 */ /* 0x000fe200010e06ff */
[----:B------:R-:W-:Y:S01]  /*17e40*/  IADD3 R56, P2, PT, R89, R56, RZ ;  /* 0x0000003859387210 */ /* 0x000fe20007f5e0ff */
[----:B------:R-:W-:Y:S02]  /*17e50*/  IMAD.IADD R89, R43, 0x1, R51 ;  /* 0x000000012b597824 */ /* 0x000fe400078e0233 */
[----:B------:R-:W-:Y:S02]  /*17e60*/  HFMA2 R51, -RZ, RZ, 0, 0 ;  /* 0x00000000ff337431 */ /* 0x000fe400000001ff */
[----:B------:R-:W-:Y:S02]  /*17e70*/  IMAD.IADD R68, R35, 0x1, R61 ;  /* 0x0000000123447824 */ /* 0x000fe400078e023d */
[----:B------:R-:W-:Y:S02]  /*17e80*/  IMAD.X R61, RZ, RZ, RZ, P1 ;  /* 0x000000ffff3d7224 */ /* 0x000fe400008e06ff */
[----:B------:R-:W-:-:S04]  /*17e90*/  IMAD.WIDE.U32 R58, R87, R81, R58 ;  /* 0x00000051573a7225 */ /* 0x000fc800078e003a */
[----:B------:R-:W-:Y:S01]  /*17ea0*/  IMAD.IADD R53, R32, 0x1, R53 ;  /* 0x0000000120357824 */ /* 0x000fe200078e0235 */
[----:B------:R-:W-:Y:S01]  /*17eb0*/  IADD3 R59, PT, PT, R49, R59, RZ ;  /* 0x0000003b313b7210 */ /* 0x000fe20007ffe0ff */
[----:B------:R-:W-:Y:S02]  /*17ec0*/  IMAD R87, R50, R40, RZ ;  /* 0x0000002832577224 */ /* 0x000fe400078e02ff */
[----:B------:R-:W-:-:S04]  /*17ed0*/  IMAD.WIDE.U32 R54, R95, R67, R54 ;  /* 0x000000435f367225 */ /* 0x000fc800078e0036 */
[----:B------:R-:W-:-:S04]  /*17ee0*/  IMAD.WIDE.U32 R60, R96, R41, R60 ;  /* 0x00000029603c7225 */ /* 0x000fc800078e003c */
[----:B------:R-:W-:Y:S01]  /*17ef0*/  IMAD.HI.U32 R113, R87, R74, R50 ;  /* 0x0000004a57717227 */ /* 0x000fe200078e0032 */
[----:B------:R-:W-:Y:S02]  /*17f00*/  IADD3 R50, P1, PT, R53, R54, RZ ;  /* 0x0000003635327210 */ /* 0x000fe40007f3e0ff */
[----:B------:R-:W-:Y:S01]  /*17f10*/  IADD3 R54, P3, PT, R97, R58, RZ ;  /* 0x0000003a61367210 */ /* 0x000fe20007f7e0ff */
[----:B------:R-:W-:Y:S02]  /*17f20*/  IMAD.IADD R55, R39, 0x1, R55 ;  /* 0x0000000127377824 */ /* 0x000fe400078e0237 */
[----:B------:R-:W-:Y:S02]  /*17f30*/  IMAD.X R53, RZ, RZ, RZ, P0 ;  /* 0x000000ffff357224 */ /* 0x000fe400000e06ff */
[----:B------:R-:W-:Y:S02]  /*17f40*/  IMAD.IADD R51, R34, 0x1, R61 ;  /* 0x0000000122337824 */ /* 0x000fe400078e023d */
[----:B------:R-:W-:Y:S01]  /*17f50*/  IMAD.X R57, RZ, RZ, RZ, P2 ;  /* 0x000000ffff397224 */ /* 0x000fe200010e06ff */
[----:B------:R-:W-:Y:S01]  /*17f60*/  IADD3 R58, P2, PT, R55, R60, RZ ;  /* 0x0000003c373a7210 */ /* 0x000fe20007f5e0ff */
[----:B------:R-:W-:Y:S01]  /*17f70*/  IMAD.WIDE.U32 R60, R91, R62, R52 ;  /* 0x0000003e5b3c7225 */ /* 0x000fe200078e0034 */
[----:B------:R-:W-:-:S02]  /*17f80*/  IADD3 R52, P0, PT, R51, R68, RZ ;  /* 0x0000004433347210 */ /* 0x000fc40007f1e0ff */
[----:B------:R-:W-:Y:S01]  /*17f90*/  IADD3.X R51, PT, PT, RZ, RZ, RZ, P1, !PT ;  /* 0x000000ffff337210 */ /* 0x000fe20000ffe4ff */
[----:B------:R-:W-:Y:S01]  /*17fa0*/  IMAD.WIDE.U32 R56, R63, R77, R56 ;  /* 0x0000004d3f387225 */ /* 0x000fe200078e0038 */
[----:B------:R-:W-:-:S03]  /*17fb0*/  IADD3 R68, P1, PT, R59, R60, RZ ;  /* 0x0000003c3b447210 */ /* 0x000fc60007f3e0ff */
[----:B------:R-:W-:Y:S01]  /*17fc0*/  IMAD.X R55, RZ, RZ, RZ, P3 ;  /* 0x000000ffff377224 */ /* 0x000fe200018e06ff */
[----:B------:R-:W-:Y:S01]  /*17fd0*/  IADD3 R97, PT, PT, R45, R57, RZ ;  /* 0x000000392d617210 */ /* 0x000fe20007ffe0ff */
[----:B------:R-:W-:Y:S02]  /*17fe0*/  IMAD.IADD R53, R37, 0x1, R61 ;  /* 0x0000000125357824 */ /* 0x000fe400078e023d */
[----:B------:R-:W-:Y:S01]  /*17ff0*/  IMAD.WIDE.U32 R60, R94, R66, R50 ;  /* 0x000000425e3c7225 */ /* 0x000fe200078e0032 */
[----:B------:R-:W-:-:S03]  /*18000*/  IADD3 R50, P3, PT, R89, R56, RZ ;  /* 0x0000003859327210 */ /* 0x000fc60007f7e0ff */
[----:B------:R-:W-:Y:S02]  /*18010*/  IMAD.X R59, RZ, RZ, RZ, P2 ;  /* 0x000000ffff3b7224 */ /* 0x000fe400010e06ff */
[----:B------:R-:W-:Y:S01]  /*18020*/  IMAD.WIDE.U32 R56, R73, R80, R54 ;  /* 0x0000005049387225 */ /* 0x000fe200078e0036 */
[----:B------:R-:W-:-:S03]  /*18030*/  IADD3 R54, P4, PT, R53, R60, RZ ;  /* 0x0000003c35367210 */ /* 0x000fc60007f9e0ff */
[----:B------:R-:W-:Y:S01]  /*18040*/  IMAD.IADD R61, R64, 0x1, R61 ;  /* 0x00000001403d7824 */ /* 0x000fe200078e023d */
[----:B------:R-:W-:Y:S01]  /*18050*/  IADD3 R57, PT, PT, R48, R57, RZ ;  /* 0x0000003930397210 */ /* 0x000fe20007ffe0ff */
[----:B------:R-:W-:Y:S01]  /*18060*/  IMAD.WIDE.U32 R58, R95, R65, R58 ;  /* 0x000000415f3a7225 */ /* 0x000fe200078e003a */
[----:B------:R-:W-:-:S03]  /*18070*/  IADD3 R56, P2, PT, R99, R56, RZ ;  /* 0x0000003863387210 */ /* 0x000fc60007f5e0ff */
[----:B------:R-:W-:Y:S01]  /*18080*/  IMAD.X R51, RZ, RZ, RZ, P3 ;  /* 0x000000ffff337224 */ /* 0x000fe200018e06ff */
[----:B------:R-:W-:Y:S01]  /*18090*/  IADD3 R60, P3, PT, R61, R58, RZ ;  /* 0x0000003a3d3c7210 */ /* 0x000fe20007f7e0ff */
[----:B------:R-:W-:Y:S01]  /*180a0*/  IMAD.X R53, RZ, RZ, RZ, P0 ;  /* 0x000000ffff357224 */ /* 0x000fe200000e06ff */
[----:B------:R-:W-:Y:S01]  /*180b0*/  IADD3 R58, P5, PT, R57, R68, RZ ;  /* 0x00000044393a7210 */ /* 0x000fe20007fbe0ff */
[----:B------:R-:W-:Y:S01]  /*180c0*/  IMAD.WIDE.U32 R50, R69, R76, R50 ;  /* 0x0000004c45327225 */ /* 0x000fe200078e0032 */
[----:B------:R-:W-:-:S03]  /*180d0*/  IADD3 R59, PT, PT, R38, R59, RZ ;  /* 0x0000003b263b7210 */ /* 0x000fc60007ffe0ff */
[----:B------:R-:W-:Y:S02]  /*180e0*/  IMAD.IADD R57, R42, 0x1, R113 ;  /* 0x000000012a397824 */ /* 0x000fe400078e0271 */
[----:B------:R-:W-:Y:S02]  /*180f0*/  IMAD.X R55, RZ, RZ, RZ, P4 ;  /* 0x000000ffff377224 */ /* 0x000fe400020e06ff */
[----:B------:R-:W-:Y:S01]  /*18100*/  IMAD.WIDE.U32 R52, R36, R96, R52 ;  /* 0x0000006024347225 */ /* 0x000fe200078e0034 */
[----:B------:R-:W-:Y:S02]  /*18110*/  IADD3 R50, P0, PT, R57, R50, RZ ;  /* 0x0000003239327210 */ /* 0x000fe40007f1e0ff */
[----:B------:R-:W-:Y:S01]  /*18120*/  IADD3.X R57, PT, PT, RZ, RZ, RZ, P2, !PT ;  /* 0x000000ffff397210 */ /* 0x000fe200017fe4ff */
[----:B------:R-:W-:Y:S01]  /*18130*/  IMAD.WIDE.U32 R54, R91, R83, R54 ;  /* 0x000000535b367225 */ /* 0x000fe200078e0036 */
[----:B------:R-:W-:Y:S02]  /*18140*/  IADD3 R52, P4, PT, R59, R52, RZ ;  /* 0x000000343b347210 */ /* 0x000fe40007f9e0ff */
[----:B------:R-:W-:Y:S01]  /*18150*/  IADD3 R113, PT, PT, R35, R53, RZ ;  /* 0x0000003523717210 */ /* 0x000fe20007ffe0ff */
[----:B------:R-:W-:Y:S01]  /*18160*/  IMAD.X R99, RZ, RZ, RZ, P1 ;  /* 0x000000ffff637224 */ /* 0x000fe200008e06ff */
[----:B------:R-:W-:Y:S01]  /*18170*/  IADD3 R55, PT, PT, R32, R55, RZ ;  /* 0x0000003720377210 */ /* 0x000fe20007ffe0ff */
[----:B------:R-:W-:-:S02]  /*18180*/  IMAD.X R61, RZ, RZ, RZ, P3 ;  /* 0x000000ffff3d7224 */ /* 0x000fc400018e06ff */
[----:B------:R-:W-:Y:S01]  /*18190*/  IMAD.WIDE.U32 R56, R71, R79, R56 ;  /* 0x0000004f47387225 */ /* 0x000fe200078e0038 */
[----:B------:R-:W-:-:S03]  /*181a0*/  IADD3 R99, P3, PT, R99, R54, RZ ;  /* 0x0000003663637210 */ /* 0x000fc60007f7e0ff */
[----:B------:R-:W-:Y:S01]  /*181b0*/  IMAD.WIDE.U32 R60, R94, R67, R60 ;  /* 0x000000435e3c7225 */ /* 0x000fe200078e003c */
[----:B------:R-:W-:-:S03]  /*181c0*/  IADD3 R54, P1, PT, R97, R56, RZ ;  /* 0x0000003861367210 */ /* 0x000fc60007f3e0ff */
[----:B------:R-:W-:Y:S02]  /*181d0*/  IMAD.X R59, RZ, RZ, RZ, P5 ;  /* 0x000000ffff3b7224 */ /* 0x000fe400028e06ff */
[----:B------:R-:W-:Y:S01]  /*181e0*/  IMAD.X R53, RZ, RZ, RZ, P4 ;  /* 0x000000ffff357224 */ /* 0x000fe200020e06ff */
[----:B------:R-:W-:Y:S01]  /*181f0*/  IADD3 R56, P4, PT, R55, R60, RZ ;  /* 0x0000003c37387210 */ /* 0x000fe20007f9e0ff */
[----:B------:R-:W-:Y:S01]  /*18200*/  IMAD.IADD R89, R44, 0x1, R51 ;  /* 0x000000012c597824 */ /* 0x000fe200078e0233 */
[----:B------:R-:W-:Y:S01]  /*18210*/  IADD3.X R51, PT, PT, RZ, RZ, RZ, P0, !PT ;  /* 0x000000ffff337210 */ /* 0x000fe200007fe4ff */
[----:B------:R-:W-:Y:S02]  /*18220*/  IMAD.X R55, RZ, RZ, RZ, P1 ;  /* 0x000000ffff377224 */ /* 0x000fe400008e06ff */
[----:B------:R-:W-:Y:S01]  /*18230*/  IMAD.WIDE.U32 R58, R73, R81, R58 ;  /* 0x00000051493a7225 */ /* 0x000fe200078e003a */
[----:B------:R-:W-:-:S03]  /*18240*/  IADD3 R73, PT, PT, R39, R61, RZ ;  /* 0x0000003d27497210 */ /* 0x000fc60007ffe0ff */
[----:B------:R-:W-:Y:S02]  /*18250*/  IMAD.IADD R57, R47, 0x1, R57 ;  /* 0x000000012f397824 */ /* 0x000fe400078e0239 */
[----:B------:R-:W-:-:S03]  /*18260*/  IMAD.WIDE.U32 R60, R95, R41, R52 ;  /* 0x000000295f3c7225 */ /* 0x000fc600078e0034 */
[----:B------:R-:W-:Y:S01]  /*18270*/  IADD3 R52, P5, PT, R57, R58, RZ ;  /* 0x0000003a39347210 */ /* 0x000fe20007fbe0ff */
[----:B------:R-:W-:Y:S01]  /*18280*/  IMAD.WIDE.U32 R54, R63, R78, R54 ;  /* 0x0000004e3f367225 */ /* 0x000fe200078e0036 */
[----:B------:R-:W-:Y:S02]  /*18290*/  IADD3 R58, P6, PT, R73, R60, RZ ;  /* 0x0000003c493a7210 */ /* 0x000fe40007fde0ff */
[----:B------:R-:W-:Y:S01]  /*182a0*/  IADD3.X R57, PT, PT, RZ, RZ, RZ, P4, !PT ;  /* 0x000000ffff397210 */ /* 0x000fe200027fe4ff */
[----:B------:R-:W-:Y:S01]  /*182b0*/  IMAD.WIDE.U32 R50, R87, R75, R50 ;  /* 0x0000004b57327225 */ /* 0x000fe200078e0032 */
[----:B------:R-:W-:Y:S02]  /*182c0*/  IADD3 R54, P0, PT, R89, R54, RZ ;  /* 0x0000003659367210 */ /* 0x000fe40007f1e0ff */
[----:B------:R-:W-:Y:S01]  /*182d0*/  IADD3.X R53, PT, PT, RZ, RZ, RZ, P5, !PT ;  /* 0x000000ffff357210 */ /* 0x000fe20002ffe4ff */
[----:B------:R-:W-:Y:S02]  /*182e0*/  IMAD.IADD R60, R34, 0x1, R61 ;  /* 0x00000001223c7824 */ /* 0x000fe400078e023d */
[----:B------:R-:W-:-:S02]  /*182f0*/  IMAD.IADD R68, R49, 0x1, R59 ;  /* 0x0000000131447824 */ /* 0x000fc400078e023b */
[----:B------:R-:W-:Y:S01]  /*18300*/  IMAD.IADD R89, R43, 0x1, R51 ;  /* 0x000000012b597824 */ /* 0x000fe200078e0233 */
[----:B------:R-:W-:Y:S01]  /*18310*/  IADD3 R60, P2, PT, R60, R113, RZ ;  /* 0x000000713c3c7210 */ /* 0x000fe20007f5e0ff */
[----:B------:R-:W-:Y:S01]  /*18320*/  IMAD R73, R50, R40, RZ ;  /* 0x0000002832497224 */ /* 0x000fe200078e02ff */
[----:B------:R-:W-:Y:S01]  /*18330*/  IADD3 R68, P1, PT, R68, R99, RZ ;  /* 0x0000006344447210 */ /* 0x000fe20007f3e0ff */
[----:B------:R-:W-:Y:S02]  /*18340*/  IMAD.MOV.U32 R51, RZ, RZ, RZ ;  /* 0x000000ffff337224 */ /* 0x000fe400078e00ff */
[----:B------:R-:W-:Y:S02]  /*18350*/  IMAD.X R59, RZ, RZ, RZ, P6 ;  /* 0x000000ffff3b7224 */ /* 0x000fe400030e06ff */
[----:B------:R-:W-:-:S04]  /*18360*/  IMAD.HI.U32 R113, R73, R74, R50 ;  /* 0x0000004a49717227 */ /* 0x000fc800078e0032 */
[----:B------:R-:W-:Y:S02]  /*18370*/  IMAD.X R51, RZ, RZ, RZ, P3 ;  /* 0x000000ffff337224 */ /* 0x000fe400018e06ff */
[----:B------:R-:W-:-:S04]  /*18380*/  IMAD.WIDE.U32 R56, R91, R66, R56 ;  /* 0x000000425b387225 */ /* 0x000fc800078e0038 */
[----:B------:R-:W-:Y:S01]  /*18390*/  IMAD.IADD R55, R46, 0x1, R55 ;  /* 0x000000012e377824 */ /* 0x000fe200078e0237 */
[----:B------:R-:W-:Y:S01]  /*183a0*/  IADD3 R56, P3, PT, R51, R56, RZ ;  /* 0x0000003833387210 */ /* 0x000fe20007f7e0ff */
[----:B------:R-:W-:Y:S01]  /*183b0*/  IMAD.WIDE.U32 R52, R71, R80, R52 ;  /* 0x0000005047347225 */ /* 0x000fe200078e0034 */
[----:B------:R-:W-:-:S03]  /*183c0*/  IADD3 R57, PT, PT, R64, R57, RZ ;  /* 0x0000003940397210 */ /* 0x000fc60007ffe0ff */
        /* <DEDUP_REMOVED lines=18> */
[----:B------:R-:W-:Y:S01]  /*184f0*/  IMAD.X R57, RZ, RZ, RZ, P1 ;  /* 0x000000ffff397224 */ /* 0x000fe200008e06ff */
[----:B------:R-:W-:Y:S01]  /*18500*/  IADD3 R54, P1, PT, R89, R54, RZ ;  /* 0x0000003659367210 */ /* 0x000fe20007f3e0ff */
[----:B------:R-:W-:-:S04]  /*18510*/  IMAD.WIDE.U32 R50, R63, R79, R50 ;  /* 0x0000004f3f327225 */ /* 0x000fc800078e0032 */
[----:B------:R-:W-:-:S04]  /*18520*/  IMAD.WIDE.U32 R52, R91, R67, R52 ;  /* 0x000000435b347225 */ /* 0x000fc800078e0034 */
[----:B------:R-:W-:Y:S01]  /*18530*/  IMAD.X R61, RZ, RZ, RZ, P3 ;  /* 0x000000ffff3d7224 */ /* 0x000fe200018e06ff */
[----:B------:R-:W-:Y:S01]  /*18540*/  IADD3 R50, P3, PT, R55, R50, RZ ;  /* 0x0000003237327210 */ /* 0x000fe20007f7e0ff */
[----:B------:R-:W-:-:S03]  /*18550*/  IMAD.WIDE.U32 R56, R71, R81, R56 ;  /* 0x0000005147387225 */ /* 0x000fc600078e0038 */
[----:B------:R-:W-:Y:S01]  /*18560*/  IADD3 R61, P2, PT, R61, R52, RZ ;  /* 0x000000343d3d7210 */ /* 0x000fe20007f5e0ff */
[----:B------:R-:W-:Y:S01]  /*18570*/  IMAD.IADD R51, R47, 0x1, R51 ;  /* 0x000000012f337824 */ /* 0x000fe200078e0233 */
[----:B------:R-:W-:Y:S01]  /*18580*/  IADD3 R60, PT, PT, R49, R57, RZ ;  /* 0x00000039313c7210 */ /* 0x000fe20007ffe0ff */
[----:B------:R-:W-:Y:S02]  /*18590*/  IMAD.X R55, RZ, RZ, RZ, P1 ;  /* 0x000000ffff377224 */ /* 0x000fe400008e06ff */
[----:B------:R-:W-:Y:S01]  /*185a0*/  IMAD.IADD R53, R39, 0x1, R53 ;  /* 0x0000000127357824 */ /* 0x000fe200078e0235 */
[----:B------:R-:W-:Y:S01]  /*185b0*/  IADD3 R52, P6, PT, R51, R56, RZ ;  /* 0x0000003833347210 */ /* 0x000fe20007fde0ff */
[----:B------:R-:W-:Y:S01]  /*185c0*/  IMAD.WIDE.U32 R58, R94, R41, R58 ;  /* 0x000000295e3a7225 */ /* 0x000fe200078e003a */
[----:B------:R-:W-:-:S03]  /*185d0*/  IADD3 R60, P4, PT, R60, R97, RZ ;  /* 0x000000613c3c7210 */ /* 0x000fc60007f9e0ff */
[----:B------:R-:W-:Y:S01]  /*185e0*/  IMAD.WIDE.U32 R54, R87, R76, R54 ;  /* 0x0000004c57367225 */ /* 0x000fe200078e0036 */
[----:B------:R-:W-:Y:S02]  /*185f0*/  IADD3 R56, P5, PT, R53, R58, RZ ;  /* 0x0000003a35387210 */ /* 0x000fe40007fbe0ff */
[----:B------:R-:W-:Y:S01]  /*18600*/  IADD3.X R53, PT, PT, RZ, RZ, RZ, P6, !PT ;  /* 0x000000ffff357210 */ /* 0x000fe200037fe4ff */
[----:B------:R-:W-:Y:S01]  /*18610*/  IMAD.IADD R57, R42, 0x1, R113 ;  /* 0x000000012a397824 */ /* 0x000fe200078e0271 */
[----:B------:R-:W-:Y:S01]  /*18620*/  IADD3 R58, PT, PT, R34, R59, RZ ;  /* 0x0000003b223a7210 */ /* 0x000fe20007ffe0ff */
[----:B------:R-:W-:Y:S02]  /*18630*/  IMAD.X R51, RZ, RZ, RZ, P3 ;  /* 0x000000ffff337224 */ /* 0x000fe400018e06ff */
[----:B------:R-:W-:Y:S01]  /*18640*/  IMAD.X R68, RZ, RZ, RZ, P0 ;  /* 0x000000ffff447224 */ /* 0x000fe200000e06ff */
[----:B------:R-:W-:Y:S01]  /*18650*/  IADD3 R54, P3, PT, R57, R54, RZ ;  /* 0x0000003639367210 */ /* 0x000fe20007f7e0ff */
[----:B------:R-:W-:Y:S01]  /*18660*/  IMAD.WIDE.U32 R50, R69, R78, R50 ;  /* 0x0000004e45327225 */ /* 0x000fe200078e0032 */
[----:B------:R-:W-:-:S02]  /*18670*/  IADD3.X R57, PT, PT, RZ, RZ, RZ, P5, !PT ;  /* 0x000000ffff397210 */ /* 0x000fc40002ffe4ff */
[----:B------:R-:W-:Y:S01]  /*18680*/  IADD3 R68, P1, PT, R68, R61, RZ ;  /* 0x0000003d44447210 */ /* 0x000fe20007f3e0ff */
[----:B------:R-:W-:Y:S01]  /*18690*/  IMAD.IADD R55, R44, 0x1, R55 ;  /* 0x000000012c377824 */ /* 0x000fe200078e0237 */
[----:B------:R-:W-:Y:S01]  /*186a0*/  IADD3 R58, P0, PT, R58, R99, RZ ;  /* 0x000000633a3a7210 */ /* 0x000fe20007f1e0ff */
[----:B------:R-:W-:-:S03]  /*186b0*/  IMAD.WIDE.U32 R52, R63, R80, R52 ;  /* 0x000000503f347225 */ /* 0x000fc600078e0034 */
[----:B------:R-:W-:Y:S01]  /*186c0*/  IADD3 R50, P5, PT, R55, R50, RZ ;  /* 0x0000003237327210 */ /* 0x000fe20007fbe0ff */
[----:B------:R-:W-:Y:S01]  /*186d0*/  IMAD.IADD R51, R46, 0x1, R51 ;  /* 0x000000012e337824 */ /* 0x000fe200078e0233 */
[----:B------:R-:W-:Y:S01]  /*186e0*/  IADD3 R53, PT, PT, R48, R53, RZ ;  /* 0x0000003530357210 */ /* 0x000fe20007ffe0ff */
[----:B------:R-:W-:Y:S02]  /*186f0*/  IMAD.X R59, RZ, RZ, RZ, P4 ;  /* 0x000000ffff3b7224 */ /* 0x000fe400020e06ff */
[----:B------:R-:W-:Y:S01]  /*18700*/  IMAD.X R71, RZ, RZ, RZ, P2 ;  /* 0x000000ffff477224 */ /* 0x000fe200010e06ff */
[----:B------:R-:W-:Y:S01]  /*18710*/  IADD3 R52, P2, PT, R51, R52, RZ ;  /* 0x0000003433347210 */ /* 0x000fe20007f5e0ff */
[----:B------:R-:W-:Y:S01]  /*18720*/  IMAD.WIDE.U32 R56, R91, R65, R56 ;  /* 0x000000415b387225 */ /* 0x000fe200078e0038 */
[----:B------:R-:W-:-:S03]  /*18730*/  IADD3 R59, P4, PT, R59, R68, RZ ;  /* 0x000000443b3b7210 */ /* 0x000fc60007f9e0ff */
[----:B------:R-:W-:Y:S02]  /*18740*/  IMAD.X R55, RZ, RZ, RZ, P3 ;  /* 0x000000ffff377224 */ /* 0x000fe400018e06ff */
[----:B------:R-:W-:Y:S01]  /*18750*/  IMAD.X R61, RZ, RZ, RZ, P1 ;  /* 0x000000ffff3d7224 */ /* 0x000fe200008e06ff */
[----:B------:R-:W-:Y:S01]  /*18760*/  IADD3 R68, P1, PT, R71, R56, RZ ;  /* 0x0000003847447210 */ /* 0x000fe20007f3e0ff */
[----:B------:R-:W-:Y:S01]  /*18770*/  IMAD.X R51, RZ, RZ, RZ, P5 ;  /* 0x000000ffff337224 */ /* 0x000fe200028e06ff */
[----:B------:R-:W-:Y:S01]  /*18780*/  IADD3 R56, P3, PT, R53, R60, RZ ;  /* 0x0000003c35387210 */ /* 0x000fe20007f7e0ff */
[----:B------:R-:W-:Y:S01]  /*18790*/  IMAD.WIDE.U32 R54, R73, R75, R54 ;  /* 0x0000004b49367225 */ /* 0x000fe200078e0036 */
[----:B------:R-:W-:Y:S02]  /*187a0*/  IADD3 R71, PT, PT, R38, R57, RZ ;  /* 0x0000003926477210 */ /* 0x000fe40007ffe0ff */
[----:B------:R-:W-:Y:S01]  /*187b0*/  IADD3 R60, P5, PT, R61, R68, RZ ;  /* 0x000000443d3c7210 */ /* 0x000fe20007fbe0ff */
[----:B------:R-:W-:Y:S01]  /*187c0*/  IMAD.X R53, RZ, RZ, RZ, P2 ;  /* 0x000000ffff357224 */ /* 0x000fe200010e06ff */
[----:B------:R-:W-:Y:S01]  /*187d0*/  IADD3.X R61, PT, PT, RZ, RZ, RZ, P4, !PT ;  /* 0x000000ffff3d7210 */ /* 0x000fe200027fe4ff */
        /* <DEDUP_REMOVED lines=10> */
[----:B------:R-:W-:Y:S02]  /*18880*/  IMAD.IADD R53, R47, 0x1, R53 ;  /* 0x000000012f357824 */ /* 0x000fe400078e0235 */
[----:B------:R-:W-:Y:S02]  /*18890*/  IMAD R63, R54, R40, RZ ;  /* 0x00000028363f7224 */ /* 0x000fe400078e02ff */
[----:B------:R-:W-:Y:S01]  /*188a0*/  IMAD.MOV.U32 R55, RZ, RZ, RZ ;  /* 0x000000ffff377224 */ /* 0x000fe200078e00ff */
[----:B------:R-:W-:Y:S01]  /*188b0*/  IADD3 R56, P3, PT, R53, R56, RZ ;  /* 0x0000003835387210 */ /* 0x000fe20007f7e0ff */
[----:B------:R-:W-:-:S02]  /*188c0*/  IMAD.IADD R60, R49, 0x1, R57 ;  /* 0x00000001313c7824 */ /* 0x000fc400078e0239 */
[----:B------:R-:W-:-:S04]  /*188d0*/  IMAD.HI.U32 R55, R63, R74, R54 ;  /* 0x0000004a3f377227 */ /* 0x000fc800078e0036 */
        /* <DEDUP_REMOVED lines=24> */
[----:B------:R-:W-:-:S04]  /*18a60*/  IMAD.WIDE.U32 R50, R73, R77, R50 ;  /* 0x0000004d49327225 */ /* 0x000fc800078e0032 */
[----:B------:R-:W-:Y:S01]  /*18a70*/  IMAD.WIDE.U32 R56, R69, R81, R56 ;  /* 0x0000005145387225 */ /* 0x000fe200078e0038 */
[----:B------:R-:W-:-:S03]  /*18a80*/  IADD3 R51, PT, PT, R45, R51, RZ ;  /* 0x000000332d337210 */ /* 0x000fc60007ffe0ff */
[----:B------:R-:W-:-:S04]  /*18a90*/  IMAD.WIDE.U32 R54, R87, R79, R54 ;  /* 0x0000004f57367225 */ /* 0x000fc800078e0036 */
[----:B------:R-:W-:Y:S01]  /*18aa0*/  IMAD.IADD R69, R43, 0x1, R53 ;  /* 0x000000012b457824 */ /* 0x000fe200078e0235 */
[----:B------:R-:W-:Y:S01]  /*18ab0*/  IADD3 R54, P2, PT, R51, R54, RZ ;  /* 0x0000003633367210 */ /* 0x000fe20007f5e0ff */
[----:B------:R-:W-:Y:S02]  /*18ac0*/  IMAD.IADD R55, R47, 0x1, R55 ;  /* 0x000000012f377824 */ /* 0x000fe400078e0237 */
[----:B------:R-:W-:Y:S01]  /*18ad0*/  IMAD.X R61, RZ, RZ, RZ, P0 ;  /* 0x000000ffff3d7224 */ /* 0x000fe200000e06ff */
[----:B------:R-:W-:Y:S01]  /*18ae0*/  IADD3 R50, P6, PT, R69, R50, RZ ;  /* 0x0000003245327210 */ /* 0x000fe20007fde0ff */
[----:B------:R-:W-:Y:S01]  /*18af0*/  IMAD.X R71, RZ, RZ, RZ, P5 ;  /* 0x000000ffff477224 */ /* 0x000fe200028e06ff */
[----:B------:R-:W-:Y:S01]  /*18b00*/  IADD3 R69, PT, PT, R49, R57, RZ ;  /* 0x0000003931457210 */ /* 0x000fe20007ffe0ff */
[----:B------:R-:W-:Y:S01]  /*18b10*/  IMAD.WIDE.U32 R60, R91, R41, R60 ;  /* 0x000000295b3c7225 */ /* 0x000fe200078e003c */
[----:B------:R-:W-:Y:S02]  /*18b20*/  IADD3 R56, P0, PT, R55, R56, RZ ;  /* 0x0000003837387210 */ /* 0x000fe40007f1e0ff */
[----:B------:R-:W-:Y:S01]  /*18b30*/  IADD3.X R55, PT, PT, RZ, RZ, RZ, P2, !PT ;  /* 0x000000ffff377210 */ /* 0x000fe200017fe4ff */
[----:B------:R-:W-:Y:S01]  /*18b40*/  IMAD.X R57, RZ, RZ, RZ, P1 ;  /* 0x000000ffff397224 */ /* 0x000fe200008e06ff */
[----:B------:R-:W-:Y:S01]  /*18b50*/  IADD3 R69, P2, PT, R69, R68, RZ ;  /* 0x0000004445457210 */ /* 0x000fe20007f5e0ff */
[----:B------:R-:W-:Y:S01]  /*18b60*/  IMAD.X R51, RZ, RZ, RZ, P6 ;  /* 0x000000ffff337224 */ /* 0x000fe200030e06ff */
[----:B------:R-:W-:Y:S01]  /*18b70*/  IADD3 R68, PT, PT, R35, R59, RZ ;  /* 0x0000003b23447210 */ /* 0x000fe20007ffe0ff */
[----:B------:R-:W-:Y:S01]  /*18b80*/  IMAD.WIDE.U32 R54, R73, R78, R54 ;  /* 0x0000004e49367225 */ /* 0x000fe200078e0036 */
[----:B------:R-:W-:-:S02]  /*18b90*/  IADD3 R58, P1, PT, R57, R60, RZ ;  /* 0x0000003c393a7210 */ /* 0x000fc40007f3e0ff */
[----:B------:R-:W-:Y:S01]  /*18ba0*/  IADD3.X R60, PT, PT, RZ, RZ, RZ, P4, !PT ;  /* 0x000000ffff3c7210 */ /* 0x000fe200027fe4ff */
[----:B------:R-:W-:Y:S01]  /*18bb0*/  IMAD.X R57, RZ, RZ, RZ, P0 ;  /* 0x000000ffff397224 */ /* 0x000fe200000e06ff */
[----:B------:R-:W-:Y:S01]  /*18bc0*/  IADD3 R71, P0, PT, R71, R58, RZ ;  /* 0x0000003a47477210 */ /* 0x000fe20007f1e0ff */
[----:B------:R-:W-:-:S04]  /*18bd0*/  IMAD.WIDE.U32 R50, R63, R76, R50 ;  /* 0x0000004c3f327225 */ /* 0x000fc800078e0032 */
[----:B------:R-:W-:Y:S01]  /*18be0*/  IMAD.WIDE.U32 R56, R87, R80, R56 ;  /* 0x0000005057387225 */ /* 0x000fe200078e0038 */
[----:B------:R-:W-:-:S03]  /*18bf0*/  IADD3 R89, PT, PT, R44, R51, RZ ;  /* 0x000000332c597210 */ /* 0x000fc60007ffe0ff */
[----:B------:R-:W-:Y:S01]  /*18c00*/  IMAD.IADD R55, R46, 0x1, R55 ;  /* 0x000000012e377824 */ /* 0x000fe200078e0237 */
[----:B------:R-:W-:Y:S01]  /*18c10*/  IADD3 R54, P5, PT, R89, R54, RZ ;  /* 0x0000003659367210 */ /* 0x000fe20007fbe0ff */
[----:B------:R-:W-:Y:S02]  /*18c20*/  IMAD.IADD R58, R48, 0x1, R57 ;  /* 0x00000001303a7824 */ /* 0x000fe400078e0239 */
[----:B------:R-:W-:Y:S01]  /*18c30*/  IMAD.X R70, RZ, RZ, RZ, P3 ;  /* 0x000000ffff467224 */ /* 0x000fe200018e06ff */
[----:B------:R-:W-:Y:S01]  /*18c40*/  IADD3 R56, P6, PT, R55, R56, RZ ;  /* 0x0000003837387210 */ /* 0x000fe20007fde0ff */
[----:B------:R-:W-:Y:S01]  /*18c50*/  IMAD.X R55, RZ, RZ, RZ, P5 ;  /* 0x000000ffff377224 */ /* 0x000fe200028e06ff */
[----:B------:R-:W-:Y:S01]  /*18c60*/  IADD3 R58, P4, PT, R58, R69, RZ ;  /* 0x000000453a3a7210 */ /* 0x000fe20007f9e0ff */
[----:B------:R-:W-:Y:S01]  /*18c70*/  IMAD.IADD R61, R34, 0x1, R61 ;  /* 0x00000001223d7824 */ /* 0x000fe200078e023d */
[----:B------:R-:W-:Y:S01]  /*18c80*/  IADD3 R69, P5, PT, R60, R71, RZ ;  /* 0x000000473c457210 */ /* 0x000fe20007fbe0ff */
[----:B------:R-:W-:Y:S01]  /*18c90*/  IMAD.X R57, RZ, RZ, RZ, P6 ;  /* 0x000000ffff397224 */ /* 0x000fe200030e06ff */
[----:B------:R-:W-:Y:S01]  /*18ca0*/  IADD3.X R71, PT, PT, RZ, RZ, RZ, P2, !PT ;  /* 0x000000ffff477210 */ /* 0x000fe200017fe4ff */
[----:B------:R-:W-:Y:S01]  /*18cb0*/  IMAD.X R59, RZ, RZ, RZ, P4 ;  /* 0x000000ffff3b7224 */ /* 0x000fe200020e06ff */
[----:B------:R-:W-:Y:S01]  /*18cc0*/  IADD3 R70, P3, PT, R70, R69, RZ ;  /* 0x0000004546467210 */ /* 0x000fe20007f7e0ff */
[----:B------:R-:W-:Y:S01]  /*18cd0*/  IMAD.WIDE.U32 R54, R63, R77, R54 ;  /* 0x0000004d3f367225 */ /* 0x000fe200078e0036 */
[----:B------:R-:W-:-:S03]  /*18ce0*/  IADD3 R68, P2, PT, R61, R68, RZ ;  /* 0x000000443d447210 */ /* 0x000fc60007f5e0ff */
[----:B------:R-:W-:Y:S01]  /*18cf0*/  IMAD.WIDE.U32 R56, R73, R79, R56 ;  /* 0x0000004f49387225 */ /* 0x000fe200078e0038 */
[----:B------:R-:W-:-:S03]  /*18d00*/  MOV R90, R54 ;  /* 0x00000036005a7202 */ /* 0x000fc60000000f00 */
[----:B------:R-:W-:Y:S01]  /*18d10*/  IMAD.WIDE.U32 R58, R87, R81, R58 ;  /* 0x00000051573a7225 */ /* 0x000fe200078e003a */
[----:B------:R-:W-:-:S03]  /*18d20*/  IADD3 R87, PT, PT, R45, R55, RZ ;  /* 0x000000372d577210 */ /* 0x000fc60007ffe0ff */
[----:B------:R-:W-:Y:S01]  /*18d30*/  IMAD.IADD R57, R47, 0x1, R57 ;  /* 0x000000012f397824 */ /* 0x000fe200078e0239 */
[----:B------:R-:W-:Y:S01]  /*18d40*/  IADD3 R60, P6, PT, R87, R56, RZ ;  /* 0x00000038573c7210 */ /* 0x000fe20007fde0ff */
[----:B------:R-:W-:Y:S02]  /*18d50*/  IMAD.X R69, RZ, RZ, RZ, P2 ;  /* 0x000000ffff457224 */ /* 0x000fe400010e06ff */
[----:B------:R-:W-:Y:S01]  /*18d60*/  IMAD.X R97, RZ, RZ, RZ, P5 ;  /* 0x000000ffff617224 */ /* 0x000fe200028e06ff */
[----:B------:R-:W-:Y:S01]  /*18d70*/  IADD3 R56, P4, PT, R57, R58, RZ ;  /* 0x0000003a39387210 */ /* 0x000fe20007f9e0ff */
[----:B------:R-:W-:Y:S02]  /*18d80*/  IMAD.X R61, RZ, RZ, RZ, P6 ;  /* 0x000000ffff3d7224 */ /* 0x000fe400030e06ff */
[----:B------:R-:W-:-:S04]  /*18d90*/  IMAD.WIDE.U32 R68, R36, R91, R68 ;  /* 0x0000005b24447225 */ /* 0x000fc800078e0044 */
[----:B------:R-:W-:Y:S01]  /*18da0*/  IMAD.X R57, RZ, RZ, RZ, P4 ;  /* 0x000000ffff397224 */ /* 0x000fe200020e06ff */
[----:B------:R-:W-:Y:S01]  /*18db0*/  IADD3 R71, P4, PT, R71, R70, RZ ;  /* 0x0000004647477210 */ /* 0x000fe20007f9e0ff */
[----:B------:R-:W-:Y:S01]  /*18dc0*/  IMAD.MOV.U32 R82, RZ, RZ, R50 ;  /* 0x000000ffff527224 */ /* 0x000fe200078e0032 */
[----:B------:R-:W-:Y:S01]  /*18dd0*/  IADD3 R70, PT, PT, R49, R59, RZ ;  /* 0x0000003b31467210 */ /* 0x000fe20007ffe0ff */
[----:B------:R-:W-:-:S03]  /*18de0*/  IMAD.WIDE.U32 R58, R63, R78, R60 ;  /* 0x0000004e3f3a7225 */ /* 0x000fc600078e003c */
[----:B------:R-:W-:Y:S01]  /*18df0*/  IADD3 R61, P2, PT, R70, R71, RZ ;  /* 0x00000047463d7210 */ /* 0x000fe20007f5e0ff */
[----:B------:R-:W-:-:S04]  /*18e00*/  IMAD.WIDE.U32 R56, R73, R80, R56 ;  /* 0x0000005049387225 */ /* 0x000fc800078e0038 */
[----:B------:R-:W-:Y:S01]  /*18e10*/  IMAD.IADD R115, R46, 0x1, R59 ;  /* 0x000000012e737824 */ /* 0x000fe200078e023b */
[----:B------:R-:W-:Y:S01]  /*18e20*/  IADD3 R60, PT, PT, R48, R57, RZ ;  /* 0x00000039303c7210 */ /* 0x000fe20007ffe0ff */
[----:B------:R-:W-:Y:S02]  /*18e30*/  IMAD.X R57, RZ, RZ, RZ, P1 ;  /* 0x000000ffff397224 */ /* 0x000fe400008e06ff */
[----:B------:R-:W-:Y:S01]  /*18e40*/  IMAD.MOV.U32 R88, RZ, RZ, R58 ;  /* 0x000000ffff587224 */ /* 0x000fe200078e003a */
[----:B------:R-:W-:Y:S02]  /*18e50*/  IADD3 R56, P6, PT, R115, R56, RZ ;  /* 0x0000003873387210 */ /* 0x000fe40007fde0ff */
[----:B------:R-:W-:Y:S01]  /*18e60*/  IADD3 R60, P1, PT, R60, R61, RZ ;  /* 0x0000003d3c3c7210 */ /* 0x000fe20007f3e0ff */
[----:B------:R-:W-:Y:S01]  /*18e70*/  IMAD.X R61, RZ, RZ, RZ, P0 ;  /* 0x000000ffff3d7224 */ /* 0x000fe200000e06ff */
[----:B------:R-:W-:Y:S02]  /*18e80*/  IADD3 R68, P0, PT, R57, R68, RZ ;  /* 0x0000004439447210 */ /* 0x000fe40007f1e0ff */
[----:B------:R-:W-:-:S02]  /*18e90*/  IADD3.X R57, PT, PT, RZ, RZ, RZ, P6, !PT ;  /* 0x000000ffff397210 */ /* 0x000fc400037fe4ff */
[----:B------:R-:W-:Y:S01]  /*18ea0*/  IADD3 R68, P5, PT, R61, R68, RZ ;  /* 0x000000443d447210 */ /* 0x000fe20007fbe0ff */
[----:B------:R-:W-:Y:S02]  /*18eb0*/  IMAD.X R61, RZ, RZ, RZ, P1 ;  /* 0x000000ffff3d7224 */ /* 0x000fe400008e06ff */
[----:B------:R-:W-:Y:S01]  /*18ec0*/  IMAD.WIDE.U32 R56, R63, R79, R56 ;  /* 0x0000004f3f387225 */ /* 0x000fe200078e0038 */
[----:B------:R-:W-:Y:S02]  /*18ed0*/  IADD3 R97, P1, PT, R97, R68, RZ ;  /* 0x0000004461617210 */ /* 0x000fe40007f3e0ff */
[----:B------:R-:W-:Y:S01]  /*18ee0*/  IADD3.X R68, PT, PT, RZ, RZ, RZ, P3, !PT ;  /* 0x000000ffff447210 */ /* 0x000fe20001ffe4ff */
[----:B------:R-:W-:Y:S01]  /*18ef0*/  IMAD.WIDE.U32 R70, R73, R81, R60 ;  /* 0x0000005149467225 */ /* 0x000fe200078e003c */
[----:B------:R-:W-:Y:S02]  /*18f00*/  IADD3.X R73, PT, PT, RZ, RZ, RZ, P2, !PT ;  /* 0x000000ffff497210 */ /* 0x000fe400017fe4ff */
[----:B------:R-:W-:Y:S01]  /*18f10*/  IADD3 R61, P3, PT, R68, R97, RZ ;  /* 0x00000061443d7210 */ /* 0x000fe20007f7e0ff */
[----:B------:R-:W-:-:S02]  /*18f20*/  IMAD.IADD R113, R47, 0x1, R57 ;  /* 0x000000012f717824 */ /* 0x000fc400078e0239 */
[----:B------:R-:W-:Y:S02]  /*18f30*/  IMAD.X R68, RZ, RZ, RZ, P4 ;  /* 0x000000ffff447224 */ /* 0x000fe400020e06ff */
[----:B------:R-:W-:Y:S01]  /*18f40*/  IMAD.X R72, RZ, RZ, RZ, P1 ;  /* 0x000000ffff487224 */ /* 0x000fe200008e06ff */
[----:B------:R-:W-:Y:S01]  /*18f50*/  IADD3 R60, P6, PT, R113, R70, RZ ;  /* 0x00000046713c7210 */ /* 0x000fe20007fde0ff */
[----:B------:R-:W-:Y:S01]  /*18f60*/  IMAD.IADD R70, R49, 0x1, R71 ;  /* 0x0000000131467824 */ /* 0x000fe200078e0247 */
[----:B------:R-:W-:Y:S01]  /*18f70*/  IADD3 R68, P4, PT, R68, R61, RZ ;  /* 0x0000003d44447210 */ /* 0x000fe20007f9e0ff */
[----:B------:R-:W-:Y:S02]  /*18f80*/  IMAD.X R71, RZ, RZ, RZ, P0 ;  /* 0x000000ffff477224 */ /* 0x000fe400000e06ff */
[----:B------:R-:W-:Y:S01]  /*18f90*/  IMAD.X R61, RZ, RZ, RZ, P6 ;  /* 0x000000ffff3d7224 */ /* 0x000fe200030e06ff */
[----:B------:R-:W-:Y:S01]  /*18fa0*/  IADD3 R73, P6, PT, R73, R68, RZ ;  /* 0x0000004449497210 */ /* 0x000fe20007fde0ff */
[----:B------:R-:W-:Y:S01]  /*18fb0*/  IMAD.MOV.U32 R86, RZ, RZ, R56 ;  /* 0x000000ffff567224 */ /* 0x000fe200078e0038 */
[----:B------:R-:W-:Y:S01]  /*18fc0*/  IADD3 R68, PT, PT, R35, R69, RZ ;  /* 0x0000004523447210 */ /* 0x000fe20007ffe0ff */
[----:B------:R-:W-:Y:S01]  /*18fd0*/  IMAD.WIDE.U32 R60, R63, R80, R60 ;  /* 0x000000503f3c7225 */ /* 0x000fe200078e003c */
[----:B------:R-:W-:-:S03]  /*18fe0*/  IADD3 R69, P2, PT, R70, R73, RZ ;  /* 0x0000004946457210 */ /* 0x000fc60007f5e0ff */
[----:B------:R-:W-:Y:S01]  /*18ff0*/  IMAD.X R70, RZ, RZ, RZ, P5 ;  /* 0x000000ffff467224 */ /* 0x000fe200028e06ff */
[----:B------:R-:W-:Y:S02]  /*19000*/  IADD3 R84, PT, PT, R48, R61, RZ ;  /* 0x0000003d30547210 */ /* 0x000fe40007ffe0ff */
[----:B------:R-:W-:Y:S02]  /*19010*/  MOV R73, R60 ;  /* 0x0000003c00497202 */ /* 0x000fe40000000f00 */
[----:B------:R-:W-:Y:S01]  /*19020*/  IADD3 R70, PT, PT, R70, R68, R71 ;  /* 0x0000004446467210 */ /* 0x000fe20007ffe047 */
[----:B------:R-:W-:Y:S01]  /*19030*/  IMAD.X R71, RZ, RZ, RZ, P3 ;  /* 0x000000ffff477224 */ /* 0x000fe200018e06ff */
[----:B------:R-:W-:-:S04]  /*19040*/  IADD3 R68, P0, PT, R84, R69, RZ ;  /* 0x0000004554447210 */ /* 0x000fc80007f1e0ff */
        /* <DEDUP_REMOVED lines=17> */
[----:B------:R-:W-:-:S08]  /*19160*/  IMAD.MOV.U32 R87, RZ, RZ, R113 ;  /* 0x000000ffff577224 */ /* 0x000fd000078e0071 */
        /* <DEDUP_REMOVED lines=24> */
.L_x_41:
[----:B------:R-:W-:Y:S01]  /*192f0*/  IADD3 R63, P0, PT, R52, -R74, RZ ;  /* 0x8000004a343f7210 */ /* 0x000fe20007f1e0ff */
[----:B------:R-:W-:-:S04]  /*19300*/  IMAD.MOV.U32 R72, RZ, RZ, -0x1 ;  /* 0xffffffffff487424 */ /* 0x000fc800078e00ff */
        /* <DEDUP_REMOVED lines=21> */
.L_x_42:
[----:B------:R-:W-:Y:S01]  /*19460*/  SHF.L.U64.HI R50, R71, 0x1, R72 ;  /* 0x0000000147327819 */ /* 0x000fe20000010248 */
[----:B------:R-:W-:Y:S01]  /*19470*/  IMAD.SHL.U32 R59, R90, 0x2, RZ ;  /* 0x000000025a3b7824 */ /* 0x000fe200078e00ff */
[----:B------:R-:W-:Y:S01]  /*19480*/  SHF.L.U32 R52, R82, 0x1, RZ ;  /* 0x0000000152347819 */ /* 0x000fe200000006ff */
[----:B------:R-:W-:Y:S01]  /*19490*/  IMAD.SHL.U32 R55, R73, 0x2, RZ ;  /* 0x0000000249377824 */ /* 0x000fe200078e00ff */
[----:B------:R-:W-:Y:S01]  /*194a0*/  SHF.R.U32.HI R51, RZ, 0x1f, R63 ;  /* 0x0000001fff337819 */ /* 0x000fe2000001163f */
[----:B------:R-:W-:Y:S01]  /*194b0*/  IMAD.SHL.U32 R56, R86, 0x2, RZ ;  /* 0x0000000256387824 */ /* 0x000fe200078e00ff */
[----:B------:R-:W-:Y:S01]  /*194c0*/  LOP3.LUT R50, R50, 0x1, RZ, 0xc0, !PT ;  /* 0x0000000132327812 */ /* 0x000fe200078ec0ff */
[----:B------:R-:W-:Y:S01]  /*194d0*/  IMAD.SHL.U32 R63, R63, 0x2, RZ ;  /* 0x000000023f3f7824 */ /* 0x000fe200078e00ff */
[----:B------:R-:W-:Y:S01]  /*194e0*/  LOP3.LUT R92, R51, 0xfffffffe, R52, 0xf8, !PT ;  /* 0xfffffffe335c7812 */ /* 0x000fe200078ef834 */
[----:B------:R-:W-:Y:S01]  /*194f0*/  IMAD.MOV.U32 R51, RZ, RZ, RZ ;  /* 0x000000ffff337224 */ /* 0x000fe200078e00ff */
[----:B------:R-:W-:-:S02]  /*19500*/  SHF.L.U64.HI R60, R82, 0x1, R99 ;  /* 0x00000001523c7819 */ /* 0x000fc40000010263 */
[----:B------:R-:W-:Y:S01]  /*19510*/  SHF.L.U64.HI R82, R90, 0x1, R97 ;  /* 0x000000015a527819 */ /* 0x000fe20000010261 */
[----:B------:R-:W-:Y:S01]  /*19520*/  IMAD.WIDE.U32 R52, R70, 0x2, R50 ;  /* 0x0000000246347825 */ /* 0x000fe200078e0032 */
[----:B------:R-:W-:Y:S02]  /*19530*/  SHF.L.U64.HI R72, R86, 0x1, R87 ;  /* 0x0000000156487819 */ /* 0x000fe40000010257 */
[----:B------:R-:W-:Y:S02]  /*19540*/  SHF.L.U64.HI R58, R88, 0x1, R89 ;  /* 0x00000001583a7819 */ /* 0x000fe40000010259 */
[C---:B------:R-:W-:Y:S02]  /*19550*/  ISETP.LE.U32.AND P0, PT, R52.reuse, R81, PT ;  /* 0x000000513400720c */ /* 0x040fe40003f03070 */
[----:B------:R-:W-:Y:S02]  /*19560*/  ISETP.GT.U32.AND P1, PT, R52, -0x1, PT ;  /* 0xffffffff3400780c */ /* 0x000fe40003f24070 */
[----:B------:R-:W-:-:S02]  /*19570*/  SHF.L.U64.HI R70, R73, 0x1, R84 ;  /* 0x0000000149467819 */ /* 0x000fc40000010254 */
[----:B------:R-:W-:Y:S02]  /*19580*/  ISETP.GT.U32.OR.EX P0, PT, R53, RZ, !P0, P1 ;  /* 0x000000ff3500720c */ /* 0x000fe40004704510 */
[----:B------:R-:W-:Y:S02]  /*19590*/  LOP3.LUT R60, R60, 0x1, RZ, 0xc0, !PT ;  /* 0x000000013c3c7812 */ /* 0x000fe400078ec0ff */
[----:B------:R-:W-:Y:S02]  /*195a0*/  SHF.L.U32 R57, R88, 0x1, RZ ;  /* 0x0000000158397819 */ /* 0x000fe400000006ff */
[----:B------:R-:W-:Y:S02]  /*195b0*/  LOP3.LUT R82, R82, 0x1, RZ, 0xc0, !PT ;  /* 0x0000000152527812 */ /* 0x000fe400078ec0ff */
[----:B------:R-:W-:Y:S02]  /*195c0*/  LOP3.LUT R72, R72, 0x1, RZ, 0xc0, !PT ;  /* 0x0000000148487812 */ /* 0x000fe400078ec0ff */
[----:B------:R-:W-:-:S02]  /*195d0*/  SHF.L.U32 R54, R71, 0x1, RZ ;  /* 0x0000000147367819 */ /* 0x000fc400000006ff */
[----:B------:R-:W-:Y:S02]  /*195e0*/  LOP3.LUT R58, R58, 0x1, RZ, 0xc0, !PT ;  /* 0x000000013a3a7812 */ /* 0x000fe400078ec0ff */
[----:B------:R-:W-:Y:S02]  /*195f0*/  LOP3.LUT R70, R70, 0x1, RZ, 0xc0, !PT ;  /* 0x0000000146467812 */ /* 0x000fe400078ec0ff */
[----:B------:R-:W-:Y:S01]  /*19600*/  LOP3.LUT R87, R60, 0xfffffffe, R59, 0xf8, !PT ;  /* 0xfffffffe3c577812 */ /* 0x000fe200078ef83b */
[----:B------:R-:W-:Y:S01]  /*19610*/  IMAD.MOV.U32 R59, RZ, RZ, R52 ;  /* 0x000000ffff3b7224 */ /* 0x000fe200078e0034 */
[----:B------:R-:W-:Y:S01]  /*19620*/  LOP3.LUT R73, R82, 0xfffffffe, R57, 0xf8, !PT ;  /* 0xfffffffe52497812 */ /* 0x000fe200078ef839 */
[----:B------:R-:W-:Y:S01]  /*19630*/  IMAD.MOV.U32 R57, RZ, RZ, R92 ;  /* 0x000000ffff397224 */ /* 0x000fe200078e005c */
[----:B------:R-:W-:Y:S02]  /*19640*/  LOP3.LUT R69, R72, 0xfffffffe, R55, 0xf8, !PT ;  /* 0xfffffffe48457812 */ /* 0x000fe400078ef837 */
[----:B------:R-:W-:-:S02]  /*19650*/  LOP3.LUT R71, R58, 0xfffffffe, R56, 0xf8, !PT ;  /* 0xfffffffe3a477812 */ /* 0x000fc400078ef838 */
[----:B------:R-:W-:Y:S02]  /*19660*/  LOP3.LUT R61, R70, 0xfffffffe, R54, 0xf8, !PT ;  /* 0xfffffffe463d7812 */ /* 0x000fe400078ef836 */
[----:B------:R-:W-:Y:S01]  /*19670*/  MOV R55, R87 ;  /* 0x0000005700377202 */ /* 0x000fe20000000f00 */
[----:B------:R-:W-:Y:S06]  /*19680*/  @P0 BRA `(.L_x_43) ;  /* 0x0000000000700947 */ /* 0x000fec0003800000 */
[----:B------:R-:W-:Y:S01]  /*19690*/  ISETP.LT.U32.AND P0, PT, R52, R81, PT ;  /* 0x000000513400720c */ /* 0x000fe20003f01070 */
[----:B------:R-:W-:Y:S01]  /*196a0*/  IMAD.MOV.U32 R68, RZ, RZ, R53 ;  /* 0x000000ffff447224 */ /* 0x000fe200078e0035 */
[----:B------:R-:W-:Y:S01]  /*196b0*/  MOV R56, R82 ;  /* 0x0000005200387202 */ /* 0x000fe20000000f00 */
[----:B------:R-:W-:-:S10]  /*196c0*/  IMAD.MOV.U32 R54, RZ, RZ, R50 ;  /* 0x000000ffff367224 */ /* 0x000fd400078e0032 */
        /* <DEDUP_REMOVED lines=19> */
[----:B------:R-:W-:-:S04]  /*19800*/  ISETP.GE.U32.AND P0, PT, R63, R74, PT ;  /* 0x0000004a3f00720c */ /* 0x000fc80003f06070 */
[----:B------:R-:W-:-:S04]  /*19810*/  ISETP.GT.U32.OR P0, PT, R75, R92, !P0 ;  /* 0x0000005c4b00720c */ /* 0x000fc80004704470 */
[----:B------:R-:W-:-:S04]  /*19820*/  ISETP.LE.U32.AND P0, PT, R92, R75, P0 ;  /* 0x0000004b5c00720c */ /* 0x000fc80000703070 */
[----:B------:R-:W-:-:S13]  /*19830*/  ISETP.LT.U32.OR P0, PT, R87, R76, P0 ;  /* 0x0000004c5700720c */ /* 0x000fda0000701470 */
[----:B------:R-:W-:Y:S05]  /*19840*/  @P0 BRA `(.L_x_44) ;  /* 0x0000000000600947 */ /* 0x000fea0003800000 */
.L_x_43:
        /* <DEDUP_REMOVED lines=23> */
[----:B------:R-:W-:-:S09]  /*199c0*/  IADD3.X R68, PT, PT, RZ, -0x1, R68, P0, P1 ;  /* 0xffffffffff447810 */ /* 0x000fd200007e2444 */
.L_x_44:
[----:B------:R-:W-:Y:S01]  /*199d0*/  SHF.L.U64.HI R54, R61, 0x1, R54 ;  /* 0x000000013d367819 */ /* 0x000fe20000010236 */
[----:B------:R-:W-:Y:S01]  /*199e0*/  IMAD.SHL.U32 R51, R59, 0x2, RZ ;  /* 0x000000023b337824 */ /* 0x000fe200078e00ff */
[C---:B------:R-:W-:Y:S01]  /*199f0*/  SHF.L.U64.HI R60, R57.reuse, 0x1, R60 ;  /* 0x00000001393c7819 */ /* 0x040fe2000001023c */
[----:B------:R-:W-:Y:S01]  /*19a00*/  IMAD.SHL.U32 R57, R57, 0x2, RZ ;  /* 0x0000000239397824 */ /* 0x000fe200078e00ff */
[----:B------:R-:W-:Y:S01]  /*19a10*/  LOP3.LUT R54, R54, 0x1, RZ, 0xc0, !PT ;  /* 0x0000000136367812 */ /* 0x000fe200078ec0ff */
[----:B------:R-:W-:Y:S01]  /*19a20*/  IMAD.SHL.U32 R115, R63, 0x2, RZ ;  /* 0x000000023f737824 */ /* 0x000fe200078e00ff */
[----:B------:R-:W-:Y:S02]  /*19a30*/  SHF.L.U64.HI R52, R59, 0x1, R68 ;  /* 0x000000013b347819 */ /* 0x000fe40000010244 */
[----:B------:R-:W-:Y:S02]  /*19a40*/  SHF.R.U32.HI R50, RZ, 0x1f, R63 ;  /* 0x0000001fff327819 */ /* 0x000fe4000001163f */
[----:B------:R-:W-:Y:S01]  /*19a50*/  LOP3.LUT R68, R54, 0xfffffffe, R51, 0xf8, !PT ;  /* 0xfffffffe36447812 */ /* 0x000fe200078ef833 */
[----:B------:R-:W-:Y:S01]  /*19a60*/  IMAD.SHL.U32 R51, R61, 0x2, RZ ;  /* 0x000000023d337824 */ /* 0x000fe200078e00ff */
[----:B------:R-:W-:-:S02]  /*19a70*/  LOP3.LUT R82, R50, 0xfffffffe, R57, 0xf8, !PT ;  /* 0xfffffffe32527812 */ /* 0x000fc400078ef839 */
[----:B------:R-:W-:Y:S02]  /*19a80*/  LOP3.LUT R50, R52, 0x1, RZ, 0xc0, !PT ;  /* 0x0000000134327812 */ /* 0x000fe400078ec0ff */
[C---:B------:R-:W-:Y:S02]  /*19a90*/  ISETP.LE.U32.AND P0, PT, R68.reuse, R81, PT ;  /* 0x000000514400720c */ /* 0x040fe40003f03070 */
[----:B------:R-:W-:Y:S02]  /*19aa0*/  ISETP.GT.U32.AND P1, PT, R68, -0x1, PT ;  /* 0xffffffff4400780c */ /* 0x000fe40003f24070 */
[C---:B------:R-:W-:Y:S01]  /*19ab0*/  SHF.L.U64.HI R56, R55.reuse, 0x1, R56 ;  /* 0x0000000137387819 */ /* 0x040fe20000010238 */
[----:B------:R-:W-:Y:S01]  /*19ac0*/  IMAD.SHL.U32 R55, R55, 0x2, RZ ;  /* 0x0000000237377824 */ /* 0x000fe200078e00ff */
[----:B------:R-:W-:Y:S02]  /*19ad0*/  ISETP.GT.U32.OR.EX P0, PT, R50, RZ, !P0, P1 ;  /* 0x000000ff3200720c */ /* 0x000fe40004704510 */
[----:B------:R-:W-:-:S02]  /*19ae0*/  LOP3.LUT R60, R60, 0x1, RZ, 0xc0, !PT ;  /* 0x000000013c3c7812 */ /* 0x000fc400078ec0ff */
[----:B------:R-:W-:Y:S02]  /*19af0*/  SHF.L.U32 R53, R73, 0x1, RZ ;  /* 0x0000000149357819 */ /* 0x000fe400000006ff */
[----:B------:R-:W-:Y:S02]  /*19b00*/  LOP3.LUT R56, R56, 0x1, RZ, 0xc0, !PT ;  /* 0x0000000138387812 */ /* 0x000fe400078ec0ff */
[----:B------:R-:W-:Y:S01]  /*19b10*/  LOP3.LUT R113, R60, 0xfffffffe, R55, 0xf8, !PT ;  /* 0xfffffffe3c717812 */ /* 0x000fe200078ef837 */
[----:B------:R-:W-:Y:S01]  /*19b20*/  IMAD.SHL.U32 R55, R71, 0x2, RZ ;  /* 0x0000000247377824 */ /* 0x000fe200078e00ff */
[----:B------:R-:W-:Y:S02]  /*19b30*/  LOP3.LUT R60, R56, 0xfffffffe, R53, 0xf8, !PT ;  /* 0xfffffffe383c7812 */ /* 0x000fe400078ef835 */
[----:B------:R-:W-:Y:S02]  /*19b40*/  SHF.L.U64.HI R58, R73, 0x1, R58 ;  /* 0x00000001493a7819 */ /* 0x000fe4000001023a */
[----:B------:R-:W-:-:S02]  /*19b50*/  SHF.L.U64.HI R56, R71, 0x1, R72 ;  /* 0x0000000147387819 */ /* 0x000fc40000010248 */
[C---:B------:R-:W-:Y:S01]  /*19b60*/  SHF.L.U64.HI R54, R69.reuse, 0x1, R70 ;  /* 0x0000000145367819 */ /* 0x040fe20000010246 */
[----:B------:R-:W-:Y:S01]  /*19b70*/  IMAD.MOV.U32 R70, RZ, RZ, R60 ;  /* 0x000000ffff467224 */ /* 0x000fe200078e003c */
[----:B------:R-:W-:Y:S02]  /*19b80*/  SHF.L.U32 R53, R69, 0x1, RZ ;  /* 0x0000000145357819 */ /* 0x000fe400000006ff */
[----:B------:R-:W-:Y:S02]  /*19b90*/  LOP3.LUT R58, R58, 0x1, RZ, 0xc0, !PT ;  /* 0x000000013a3a7812 */ /* 0x000fe400078ec0ff */
[----:B------:R-:W-:Y:S02]  /*19ba0*/  LOP3.LUT R56, R56, 0x1, RZ, 0xc0, !PT ;  /* 0x0000000138387812 */ /* 0x000fe400078ec0ff */
[----:B------:R-:W-:Y:S02]  /*19bb0*/  LOP3.LUT R54, R54, 0x1, RZ, 0xc0, !PT ;  /* 0x0000000136367812 */ /* 0x000fe400078ec0ff */
[----:B------:R-:W-:-:S02]  /*19bc0*/  LOP3.LUT R99, R58, 0xfffffffe, R55, 0xf8, !PT ;  /* 0xfffffffe3a637812 */ /* 0x000fc400078ef837 */
[----:B------:R-:W-:Y:S02]  /*19bd0*/  LOP3.LUT R86, R56, 0xfffffffe, R53, 0xf8, !PT ;  /* 0xfffffffe38567812 */ /* 0x000fe400078ef835 */
[----:B------:R-:W-:Y:S02]  /*19be0*/  LOP3.LUT R84, R54, 0xfffffffe, R51, 0xf8, !PT ;  /* 0xfffffffe36547812 */ /* 0x000fe400078ef833 */
[----:B------:R-:W-:Y:S01]  /*19bf0*/  MOV R69, R82 ;  /* 0x0000005200457202 */ /* 0x000fe20000000f00 */
[----:B------:R-:W-:Y:S06]  /*19c00*/  @P0 BRA `(.L_x_45) ;  /* 0x0000000000640947 */ /* 0x000fec0003800000 */
        /* <DEDUP_REMOVED lines=25> */
.L_x_45:
        /* <DEDUP_REMOVED lines=23> */
.L_x_46:
[----:B------:R-:W-:-:S04]  /*19f10*/  IMAD.WIDE.U32 R52, R93, R93, RZ ;  /* 0x0000005d5d347225 */ /* 0x000fc800078e00ff */
[----:B------:R-:W-:Y:S02]  /*19f20*/  HFMA2 R57, -RZ, RZ, 0, 0 ;  /* 0x00000000ff397431 */ /* 0x000fe400000001ff */
[----:B------:R-:W-:Y:S02]  /*19f30*/  IMAD.IADD R50, R85, 0x1, R53 ;  /* 0x0000000155327824 */ /* 0x000fe400078e0235 */
[----:B------:R-:W-:Y:S02]  /*19f40*/  IMAD.MOV.U32 R51, RZ, RZ, RZ ;  /* 0x000000ffff337224 */ /* 0x000fe400078e00ff */
[----:B------:R-:W-:Y:S02]  /*19f50*/  IMAD R87, R52, R40, RZ ;  /* 0x0000002834577224 */ /* 0x000fe400078e02ff */
[----:B------:R-:W-:-:S04]  /*19f60*/  IMAD.WIDE.U32 R50, R93, R62, R50 ;  /* 0x0000003e5d327225 */ /* 0x000fc800078e0032 */
[----:B------:R-:W-:Y:S01]  /*19f70*/  IMAD.MOV.U32 R53, RZ, RZ, RZ ;  /* 0x000000ffff357224 */ /* 0x000fe200078e00ff */
[----:B------:R-:W-:Y:S01]  /*19f80*/  IADD3 R56, PT, PT, R37, R51, RZ ;  /* 0x0000003325387210 */ /* 0x000fe20007ffe0ff */
[----:B------:R-:W-:Y:S02]  /*19f90*/  IMAD.MOV.U32 R51, RZ, RZ, RZ ;  /* 0x000000ffff337224 */ /* 0x000fe400078e00ff */
[----:B------:R-:W-:-:S04]  /*19fa0*/  IMAD.HI.U32 R53, R87, R74, R52 ;  /* 0x0000004a57357227 */ /* 0x000fc800078e0034 */
[----:B------:R-:W-:-:S04]  /*19fb0*/  IMAD.WIDE.U32 R50, R93, R62, R50 ;  /* 0x0000003e5d327225 */ /* 0x000fc800078e0032 */
[----:B------:R-:W-:-:S04]  /*19fc0*/  IMAD.WIDE.U32 R56, R93, R83, R56 ;  /* 0x000000535d387225 */ /* 0x000fc800078e0038 */
[----:B------:R-:W-:Y:S02]  /*19fd0*/  IMAD.IADD R55, R37, 0x1, R51 ;  /* 0x0000000125377824 */ /* 0x000fe400078e0233 */
[----:B------:R-:W-:-:S03]  /*19fe0*/  IMAD.IADD R51, R42, 0x1, R53 ;  /* 0x000000012a337824 */ /* 0x000fc600078e0235 */
[----:B------:R-:W-:Y:S01]  /*19ff0*/  IADD3 R54, P0, PT, R55, R56, RZ ;  /* 0x0000003837367210 */ /* 0x000fe20007f1e0ff */
[----:B------:R-:W-:Y:S01]  /*1a000*/  IMAD.IADD R56, R32, 0x1, R57 ;  /* 0x0000000120387824 */ /* 0x000fe200078e0239 */
[----:B------:R-:W-:Y:S02]  /*1a010*/  IADD3 R50, P1, PT, R51, R50, RZ ;  /* 0x0000003233327210 */ /* 0x000fe40007f3e0ff */
[----:B------:R-:W-:Y:S02]  /*1a020*/  IADD3.X R55, PT, PT, RZ, RZ, RZ, P0, !PT ;  /* 0x000000ffff377210 */ /* 0x000fe400007fe4ff */
[----:B------:R-:W-:Y:S01]  /*1a030*/  MOV R57, RZ ;  /* 0x000000ff00397202 */ /* 0x000fe20000000f00 */
[----:B------:R-:W-:Y:S02]  /*1a040*/  IMAD.X R51, RZ, RZ, RZ, P1 ;  /* 0x000000ffff337224 */ /* 0x000fe400008e06ff */
[----:B------:R-:W-:-:S04]  /*1a050*/  IMAD.WIDE.U32 R54, R62, R62, R54 ;  /* 0x0000003e3e367225 */ /* 0x000fc800078e0036 */
[----:B------:R-:W-:-:S04]  /*1a060*/  IMAD.WIDE.U32 R56, R93, R66, R56 ;  /* 0x000000425d387225 */ /* 0x000fc800078e0038 */
[----:B------:R-:W-:Y:S02]  /*1a070*/  IMAD.IADD R53, R37, 0x1, R55 ;  /* 0x0000000125357824 */ /* 0x000fe400078e0237 */
[----:B------:R-:W-:-:S03]  /*1a080*/  IMAD.WIDE.U32 R50, R87, R75, R50 ;  /* 0x0000004b57327225 */ /* 0x000fc600078e0032 */
[----:B------:R-:W-:Y:S01]  /*1a090*/  IADD3 R52, P0, PT, R53, R56, RZ ;  /* 0x0000003835347210 */ /* 0x000fe20007f1e0ff */
[----:B------:R-:W-:Y:S01]  /*1a0a0*/  IMAD.MOV.U32 R55, RZ, RZ, RZ ;  /* 0x000000ffff377224 */ /* 0x000fe200078e00ff */
[----:B------:R-:W-:Y:S01]  /*1a0b0*/  IADD3 R51, PT, PT, R43, R51, RZ ;  /* 0x000000332b337210 */ /* 0x000fe20007ffe0ff */
[----:B------:R-:W-:Y:S02]  /*1a0c0*/  IMAD.IADD R56, R64, 0x1, R57 ;  /* 0x0000000140387824 */ /* 0x000fe400078e0239 */
[----:B------:R-:W-:-:S04]  /*1a0d0*/  IMAD.WIDE.U32 R54, R93, R83, R54 ;  /* 0x000000535d367225 */ /* 0x000fc800078e0036 */
[----:B------:R-:W-:Y:S01]  /*1a0e0*/  IMAD.X R53, RZ, RZ, RZ, P0 ;  /* 0x000000ffff357224 */ /* 0x000fe200000e06ff */
[----:B------:R-:W-:Y:S01]  /*1a0f0*/  IADD3 R54, P0, PT, R51, R54, RZ ;  /* 0x0000003633367210 */ /* 0x000fe20007f1e0ff */
[----:B------:R-:W-:Y:S01]  /*1a100*/  IMAD R73, R50, R40, RZ ;  /* 0x0000002832497224 */ /* 0x000fe200078e02ff */
[----:B------:R-:W-:Y:S01]  /*1a110*/  IADD3 R55, PT, PT, R32, R55, RZ ;  /* 0x0000003720377210 */ /* 0x000fe20007ffe0ff */
[----:B------:R-:W-:-:S04]  /*1a120*/  IMAD.WIDE.U32 R52, R62, R83, R52 ;  /* 0x000000533e347225 */ /* 0x000fc800078e0034 */
[----:B------:R-:W-:Y:S01]  /*1a130*/  IMAD.MOV.U32 R51, RZ, RZ, RZ ;  /* 0x000000ffff337224 */ /* 0x000fe200078e00ff */
[----:B------:R-:W-:Y:S01]  /*1a140*/  IADD3 R52, P1, PT, R55, R52, RZ ;  /* 0x0000003437347210 */ /* 0x000fe20007f3e0ff */
[----:B------:R-:W-:Y:S02]  /*1a150*/  IMAD.MOV.U32 R57, RZ, RZ, RZ ;  /* 0x000000ffff397224 */ /* 0x000fe400078e00ff */
[----:B------:R-:W-:Y:S01]  /*1a160*/  IMAD.HI.U32 R59, R73, R74, R50 ;  /* 0x0000004a493b7227 */ /* 0x000fe200078e0032 */
[----:B------:R-:W-:Y:S02]  /*1a170*/  IADD3 R51, PT, PT, R32, R53, RZ ;  /* 0x0000003520337210 */ /* 0x000fe40007ffe0ff */
[----:B------:R-:W-:Y:S01]  /*1a180*/  IADD3.X R53, PT, PT, RZ, RZ, RZ, P1, !PT ;  /* 0x000000ffff357210 */ /* 0x000fe20000ffe4ff */
[----:B------:R-:W-:-:S04]  /*1a190*/  IMAD.WIDE.U32 R56, R93, R67, R56 ;  /* 0x000000435d387225 */ /* 0x000fc800078e0038 */
[----:B------:R-:W-:Y:S01]  /*1a1a0*/  IMAD.X R55, RZ, RZ, RZ, P0 ;  /* 0x000000ffff377224 */ /* 0x000fe200000e06ff */
[----:B------:R-:W-:Y:S01]  /*1a1b0*/  IADD3 R56, P0, PT, R51, R56, RZ ;  /* 0x0000003833387210 */ /* 0x000fe20007f1e0ff */
[----:B------:R-:W-:Y:S02]  /*1a1c0*/  IMAD.IADD R50, R39, 0x1, R57 ;  /* 0x0000000127327824 */ /* 0x000fe400078e0239 */
[----:B------:R-:W-:Y:S02]  /*1a1d0*/  HFMA2 R51, -RZ, RZ, 0, 0 ;  /* 0x00000000ff337431 */ /* 0x000fe400000001ff */
[----:B------:R-:W-:-:S04]  /*1a1e0*/  IMAD.WIDE.U32 R52, R62, R83, R52 ;  /* 0x000000533e347225 */ /* 0x000fc800078e0034 */
[----:B------:R-:W-:Y:S02]  /*1a1f0*/  IMAD.X R57, RZ, RZ, RZ, P0 ;  /* 0x000000ffff397224 */ /* 0x000fe400000e06ff */
[----:B------:R-:W-:Y:S02]  /*1a200*/  IMAD.IADD R53, R32, 0x1, R53 ;  /* 0x0000000120357824 */ /* 0x000fe400078e0235 */
[----:B------:R-:W-:-:S04]  /*1a210*/  IMAD.WIDE.U32 R56, R62, R66, R56 ;  /* 0x000000423e387225 */ /* 0x000fc800078e0038 */
[----:B------:R-:W-:Y:S01]  /*1a220*/  IMAD.IADD R59, R42, 0x1, R59 ;  /* 0x000000012a3b7824 */ /* 0x000fe200078e023b */
[----:B------:R-:W-:Y:S01]  /*1a230*/  IADD3 R56, P1, PT, R53, R56, RZ ;  /* 0x0000003835387210 */ /* 0x000fe20007f3e0ff */
[----:B------:R-:W-:Y:S01]  /*1a240*/  IMAD.WIDE.U32 R54, R87, R76, R54 ;  /* 0x0000004c57367225 */ /* 0x000fe200078e0036 */
[----:B------:R-:W-:-:S03]  /*1a250*/  MOV R53, RZ ;  /* 0x000000ff00357202 */ /* 0x000fc60000000f00 */
        /* <DEDUP_REMOVED lines=10> */
[----:B------:R-:W-:Y:S01]  /*1a300*/  IMAD.IADD R59, R64, 0x1, R53 ;  /* 0x00000001403b7824 */ /* 0x000fe200078e0235 */
[----:B------:R-:W-:Y:S01]  /*1a310*/  IADD3.X R53, PT, PT, RZ, RZ, RZ, P1, !PT ;  /* 0x000000ffff357210 */ /* 0x000fe20000ffe4ff */
[----:B------:R-:W-:-:S04]  /*1a320*/  IMAD.WIDE.U32 R56, R83, R83, R56 ;  /* 0x0000005353387225 */ /* 0x000fc800078e0038 */
[----:B------:R-:W-:Y:S01]  /*1a330*/  IMAD.X R51, RZ, RZ, RZ, P0 ;  /* 0x000000ffff337224 */ /* 0x000fe200000e06ff */
[----:B------:R-:W-:Y:S01]  /*1a340*/  IADD3 R56, P1, PT, R59, R56, RZ ;  /* 0x000000383b387210 */ /* 0x000fe20007f3e0ff */
[----:B------:R-:W-:-:S04]  /*1a350*/  IMAD.WIDE.U32 R54, R73, R75, R54 ;  /* 0x0000004b49367225 */ /* 0x000fc800078e0036 */
[----:B------:R-:W-:Y:S01]  /*1a360*/  IMAD.IADD R57, R32, 0x1, R57 ;  /* 0x0000000120397824 */ /* 0x000fe200078e0239 */
[----:B------:R-:W-:Y:S01]  /*1a370*/  IADD3 R61, PT, PT, R43, R55, RZ ;  /* 0x000000372b3d7210 */ /* 0x000fe20007ffe0ff */
[----:B------:R-:W-:-:S04]  /*1a380*/  IMAD.WIDE.U32 R50, R62, R67, R50 ;  /* 0x000000433e327225 */ /* 0x000fc800078e0032 */
[----:B------:R-:W-:Y:S01]  /*1a390*/  IMAD R71, R54, R40, RZ ;  /* 0x0000002836477224 */ /* 0x000fe200078e02ff */
[----:B------:R-:W-:Y:S01]  /*1a3a0*/  IADD3 R50, P0, PT, R57, R50, RZ ;  /* 0x0000003239327210 */ /* 0x000fe20007f1e0ff */
[----:B------:R-:W-:Y:S02]  /*1a3b0*/  IMAD.MOV.U32 R55, RZ, RZ, RZ ;  /* 0x000000ffff377224 */ /* 0x000fe400078e00ff */
[----:B------:R-:W-:Y:S02]  /*1a3c0*/  IMAD.X R57, RZ, RZ, RZ, P1 ;  /* 0x000000ffff397224 */ /* 0x000fe400008e06ff */
[----:B------:R-:W-:Y:S02]  /*1a3d0*/  IMAD.MOV.U32 R59, RZ, RZ, RZ ;  /* 0x000000ffff3b7224 */ /* 0x000fe400078e00ff */
[----:B------:R-:W-:Y:S01]  /*1a3e0*/  IMAD.HI.U32 R89, R71, R74, R54 ;  /* 0x0000004a47597227 */ /* 0x000fe200078e0036 */
[----:B------:R-:W-:-:S03]  /*1a3f0*/  IADD3 R55, PT, PT, R39, R51, RZ ;  /* 0x0000003327377210 */ /* 0x000fc60007ffe0ff */
[----:B------:R-:W-:-:S04]  /*1a400*/  IMAD.WIDE.U32 R52, R87, R77, R52 ;  /* 0x0000004d57347225 */ /* 0x000fc800078e0034 */
[----:B------:R-:W-:Y:S01]  /*1a410*/  IMAD.X R51, RZ, RZ, RZ, P0 ;  /* 0x000000ffff337224 */ /* 0x000fe200000e06ff */
[----:B------:R-:W-:Y:S01]  /*1a420*/  IADD3 R52, P2, PT, R61, R52, RZ ;  /* 0x000000343d347210 */ /* 0x000fe20007f5e0ff */
[----:B------:R-:W-:-:S04]  /*1a430*/  IMAD.WIDE.U32 R56, R62, R66, R56 ;  /* 0x000000423e387225 */ /* 0x000fc800078e0038 */
[----:B------:R-:W-:Y:S01]  /*1a440*/  IMAD.WIDE.U32 R58, R93, R41, R58 ;  /* 0x000000295d3a7225 */ /* 0x000fe200078e003a */
[----:B------:R-:W-:-:S03]  /*1a450*/  IADD3 R57, PT, PT, R64, R57, RZ ;  /* 0x0000003940397210 */ /* 0x000fc60007ffe0ff */
[----:B------:R-:W-:Y:S01]  /*1a460*/  IMAD.WIDE.U32 R50, R83, R66, R50 ;  /* 0x0000004253327225 */ /* 0x000fe200078e0032 */
[----:B------:R-:W-:Y:S02]  /*1a470*/  IADD3 R58, P0, PT, R55, R58, RZ ;  /* 0x0000003a373a7210 */ /* 0x000fe40007f1e0ff */
[----:B------:R-:W-:Y:S01]  /*1a480*/  IADD3 R54, PT, PT, R34, R59, RZ ;  /* 0x0000003b22367210 */ /* 0x000fe20007ffe0ff */
[----:B------:R-:W-:Y:S01]  /*1a490*/  IMAD.IADD R63, R45, 0x1, R53 ;  /* 0x000000012d3f7824 */ /* 0x000fe200078e0235 */
[----:B------:R-:W-:Y:S01]  /*1a4a0*/  IADD3 R50, P1, PT, R57, R50, RZ ;  /* 0x0000003239327210 */ /* 0x000fe20007f3e0ff */
[----:B------:R-:W-:Y:S02]  /*1a4b0*/  IMAD.X R53, RZ, RZ, RZ, P2 ;  /* 0x000000ffff357224 */ /* 0x000fe400010e06ff */
[----:B------:R-:W-:Y:S02]  /*1a4c0*/  HFMA2 R57, -RZ, RZ, 0, 0 ;  /* 0x00000000ff397431 */ /* 0x000fe400000001ff */
[----:B------:R-:W-:Y:S01]  /*1a4d0*/  IMAD.X R59, RZ, RZ, RZ, P0 ;  /* 0x000000ffff3b7224 */ /* 0x000fe200000e06ff */
[----:B------:R-:W-:Y:S01]  /*1a4e0*/  IADD3 R51, PT, PT, R64, R51, RZ ;  /* 0x0000003340337210 */ /* 0x000fe20007ffe0ff */
[----:B------:R-:W-:-:S04]  /*1a4f0*/  IMAD.WIDE.U32 R52, R73, R76, R52 ;  /* 0x0000004c49347225 */ /* 0x000fc800078e0034 */
[----:B------:R-:W-:Y:S02]  /*1a500*/  IMAD.IADD R55, R42, 0x1, R89 ;  /* 0x000000012a377824 */ /* 0x000fe400078e0259 */
[----:B------:R-:W-:-:S03]  /*1a510*/  IMAD.WIDE.U32 R58, R62, R65, R58 ;  /* 0x000000413e3a7225 */ /* 0x000fc600078e003a */
[----:B------:R-:W-:Y:S01]  /*1a520*/  IADD3 R52, P2, PT, R55, R52, RZ ;  /* 0x0000003437347210 */ /* 0x000fe20007f5e0ff */
[----:B------:R-:W-:Y:S01]  /*1a530*/  IMAD.MOV.U32 R55, RZ, RZ, RZ ;  /* 0x000000ffff377224 */ /* 0x000fe200078e00ff */
[----:B------:R-:W-:Y:S01]  /*1a540*/  IADD3 R58, P0, PT, R51, R58, RZ ;  /* 0x0000003a333a7210 */ /* 0x000fe20007f1e0ff */
[----:B------:R-:W-:-:S04]  /*1a550*/  IMAD.WIDE.U32 R56, R93, R67, R56 ;  /* 0x000000435d387225 */ /* 0x000fc800078e0038 */
[----:B------:R-:W-:Y:S01]  /*1a560*/  IMAD.X R51, RZ, RZ, RZ, P1 ;  /* 0x000000ffff337224 */ /* 0x000fe200008e06ff */
[----:B------:R-:W-:Y:S01]  /*1a570*/  IADD3 R56, P1, PT, R63, R56, RZ ;  /* 0x000000383f387210 */ /* 0x000fe20007f3e0ff */
[----:B------:R-:W-:-:S04]  /*1a580*/  IMAD.WIDE.U32 R54, R36, R93, R54 ;  /* 0x0000005d24367225 */ /* 0x000fc800078e0036 */
[----:B------:R-:W-:Y:S02]  /*1a590*/  IMAD.IADD R89, R38, 0x1, R59 ;  /* 0x0000000126597824 */ /* 0x000fe400078e023b */
[----:B------:R-:W-:Y:S01]  /*1a5a0*/  IMAD.IADD R61, R44, 0x1, R53 ;  /* 0x000000012c3d7824 */ /* 0x000fe200078e0235 */
[----:B------:R-:W-:Y:S01]  /*1a5b0*/  IADD3 R53, PT, PT, R39, R57, RZ ;  /* 0x0000003927357210 */ /* 0x000fe20007ffe0ff */
[----:B------:R-:W-:Y:S01]  /*1a5c0*/  IMAD.WIDE.U32 R50, R83, R66, R50 ;  /* 0x0000004253327225 */ /* 0x000fe200078e0032 */
[----:B------:R-:W-:-:S03]  /*1a5d0*/  IADD3.X R57, PT, PT, RZ, RZ, RZ, P1, !PT ;  /* 0x000000ffff397210 */ /* 0x000fc60000ffe4ff */
[----:B------:R-:W-:Y:S01]  /*1a5e0*/  IMAD.X R59, RZ, RZ, RZ, P0 ;  /* 0x000000ffff3b7224 */ /* 0x000fe200000e06ff */
[----:B------:R-:W-:Y:S01]  /*1a5f0*/  IADD3 R54, P0, PT, R89, R54, RZ ;  /* 0x0000003659367210 */ /* 0x000fe20007f1e0ff */
[----:B------:R-:W-:Y:S01]  /*1a600*/  IMAD.IADD R97, R85, 0x1, R55 ;  /* 0x0000000155617824 */ /* 0x000fe200078e0237 */
[----:B------:R-:W-:Y:S01]  /*1a610*/  IADD3 R50, P1, PT, R53, R50, RZ ;  /* 0x0000003235327210 */ /* 0x000fe20007f3e0ff */
[----:B------:R-:W-:Y:S02]  /*1a620*/  IMAD.X R53, RZ, RZ, RZ, P2 ;  /* 0x000000ffff357224 */ /* 0x000fe400010e06ff */
        /* <DEDUP_REMOVED lines=24> */
[----:B------:R-:W-:-:S04]  /*1a7b0*/  IMAD.WIDE.U32 R54, R83, R65, R54 ;  /* 0x0000004153367225 */ /* 0x000fc800078e0036 */
[----:B------:R-:W-:Y:S01]  /*1a7c0*/  IMAD.IADD R89, R46, 0x1, R57 ;  /* 0x000000012e597824 */ /* 0x000fe200078e0239 */
[----:B------:R-:W-:Y:S01]  /*1a7d0*/  IADD3 R54, P1, PT, R59, R54, RZ ;  /* 0x000000363b367210 */ /* 0x000fe20007f3e0ff */
[----:B------:R-:W-:Y:S01]  /*1a7e0*/  IMAD.MOV.U32 R51, RZ, RZ, RZ ;  /* 0x000000ffff337224 */ /* 0x000fe200078e00ff */
[----:B------:R-:W-:Y:S01]  /*1a7f0*/  IADD3 R55, PT, PT, R38, R55, RZ ;  /* 0x0000003726377210 */ /* 0x000fe20007ffe0ff */
[----:B------:R-:W-:Y:S02]  /*1a800*/  IMAD.X R57, RZ, RZ, RZ, P3 ;  /* 0x000000ffff397224 */ /* 0x000fe400018e06ff */
[----:B------:R-:W-:-:S04]  /*1a810*/  IMAD.WIDE.U32 R50, R93, R65, R50 ;  /* 0x000000415d327225 */ /* 0x000fc800078e0032 */
[----:B------:R-:W-:Y:S01]  /*1a820*/  IMAD.X R59, RZ, RZ, RZ, P2 ;  /* 0x000000ffff3b7224 */ /* 0x000fe200010e06ff */
        /* <DEDUP_REMOVED lines=9> */
[----:B------:R-:W-:Y:S01]  /*1a8c0*/  IMAD.X R51, RZ, RZ, RZ, P3 ;  /* 0x000000ffff337224 */ /* 0x000fe200018e06ff */
[----:B------:R-:W-:Y:S01]  /*1a8d0*/  IADD3 R59, PT, PT, R39, R59, RZ ;  /* 0x0000003b273b7210 */ /* 0x000fe20007ffe0ff */
[----:B------:R-:W-:-:S04]  /*1a8e0*/  IMAD.WIDE.U32 R52, R36, R62, R52 ;  /* 0x0000003e24347225 */ /* 0x000fc800078e0034 */
[----:B------:R-:W-:Y:S01]  /*1a8f0*/  IMAD.WIDE.U32 R50, R87, R79, R50 ;  /* 0x0000004f57327225 */ /* 0x000fe200078e0032 */
[----:B------:R-:W-:-:S03]  /*1a900*/  IADD3 R52, P0, PT, R55, R52, RZ ;  /* 0x0000003437347210 */ /* 0x000fc60007f1e0ff */
[----:B------:R-:W-:Y:S01]  /*1a910*/  IMAD.IADD R61, R42, 0x1, R117 ;  /* 0x000000012a3d7824 */ /* 0x000fe200078e0275 */
[----:B------:R-:W-:Y:S01]  /*1a920*/  IADD3 R50, P3, PT, R97, R50, RZ ;  /* 0x0000003261327210 */ /* 0x000fe20007f7e0ff */
[----:B------:R-:W-:-:S04]  /*1a930*/  IMAD.WIDE.U32 R56, R71, R76, R56 ;  /* 0x0000004c47387225 */ /* 0x000fc800078e0038 */
[----:B------:R-:W-:Y:S01]  /*1a940*/  IMAD.X R55, RZ, RZ, RZ, P1 ;  /* 0x000000ffff377224 */ /* 0x000fe200008e06ff */
[----:B------:R-:W-:Y:S01]  /*1a950*/  IADD3 R60, P4, PT, R61, R56, RZ ;  /* 0x000000383d3c7210 */ /* 0x000fe20007f9e0ff */
[----:B------:R-:W-:Y:S01]  /*1a960*/  IMAD.IADD R119, R37, 0x1, R53 ;  /* 0x0000000125777824 */ /* 0x000fe200078e0235 */
[----:B------:R-:W-:Y:S01]  /*1a970*/  IADD3 R89, PT, PT, R44, R57, RZ ;  /* 0x000000392c597210 */ /* 0x000fe20007ffe0ff */
[----:B------:R-:W-:Y:S01]  /*1a980*/  IMAD.X R53, RZ, RZ, RZ, P0 ;  /* 0x000000ffff357224 */ /* 0x000fe200000e06ff */
[----:B------:R-:W-:Y:S01]  /*1a990*/  IADD3.X R61, PT, PT, RZ, RZ, RZ, P4, !PT ;  /* 0x000000ffff3d7210 */ /* 0x000fe200027fe4ff */
[----:B------:R-:W-:-:S04]  /*1a9a0*/  IMAD.WIDE.U32 R54, R66, R67, R54 ;  /* 0x0000004342367225 */ /* 0x000fc800078e0036 */
[----:B------:R-:W-:Y:S01]  /*1a9b0*/  IMAD.IADD R117, R47, 0x1, R51 ;  /* 0x000000012f757824 */ /* 0x000fe200078e0233 */
[----:B------:R-:W-:Y:S01]  /*1a9c0*/  IADD3 R54, P0, PT, R59, R54, RZ ;  /* 0x000000363b367210 */ /* 0x000fe20007f1e0ff */
[----:B------:R-:W-:Y:S01]  /*1a9d0*/  IMAD.X R51, RZ, RZ, RZ, P3 ;  /* 0x000000ffff337224 */ /* 0x000fe200018e06ff */
[----:B------:R-:W-:Y:S01]  /*1a9e0*/  IADD3.X R59, PT, PT, RZ, RZ, RZ, P2, !PT ;  /* 0x000000ffff3b7210 */ /* 0x000fe200017fe4ff */
[----:B------:R-:W-:-:S04]  /*1a9f0*/  IMAD.WIDE.U32 R52, R83, R41, R52 ;  /* 0x0000002953347225 */ /* 0x000fc800078e0034 */
[----:B------:R-:W-:Y:S02]  /*1aa00*/  IMAD.IADD R55, R39, 0x1, R55 ;  /* 0x0000000127377824 */ /* 0x000fe400078e0237 */
[----:B------:R-:W-:-:S03]  /*1aa10*/  IMAD.WIDE.U32 R50, R73, R78, R50 ;  /* 0x0000004e49327225 */ /* 0x000fc600078e0032 */
[----:B------:R-:W-:Y:S01]  /*1aa20*/  IADD3 R56, P1, PT, R55, R52, RZ ;  /* 0x0000003437387210 */ /* 0x000fe20007f3e0ff */
[----:B------:R-:W-:Y:S01]  /*1aa30*/  IMAD.WIDE.U32 R60, R63, R75, R60 ;  /* 0x0000004b3f3c7225 */ /* 0x000fe200078e003c */
[----:B------:R-:W-:Y:S02]  /*1aa40*/  IADD3.X R55, PT, PT, RZ, RZ, RZ, P0, !PT ;  /* 0x000000ffff377210 */ /* 0x000fe400007fe4ff */
[----:B------:R-:W-:Y:S01]  /*1aa50*/  IADD3 R50, P3, PT, R89, R50, RZ ;  /* 0x0000003259327210 */ /* 0x000fe20007f7e0ff */
[----:B------:R-:W-:Y:S02]  /*1aa60*/  IMAD.IADD R52, R34, 0x1, R53 ;  /* 0x0000000122347824 */ /* 0x000fe400078e0235 */
[----:B------:R-:W-:-:S03]  /*1aa70*/  IMAD.WIDE.U32 R58, R62, R65, R58 ;  /* 0x000000413e3a7225 */ /* 0x000fc600078e003a */
[----:B------:R-:W-:Y:S01]  /*1aa80*/  IADD3 R52, P0, PT, R52, R119, RZ ;  /* 0x0000007734347210 */ /* 0x000fe20007f1e0ff */
[----:B------:R-:W-:Y:S01]  /*1aa90*/  IMAD.IADD R97, R43, 0x1, R61 ;  /* 0x000000012b617824 */ /* 0x000fe200078e023d */
[----:B------:R-:W-:Y:S01]  /*1aaa0*/  IADD3 R119, PT, PT, R46, R51, RZ ;  /* 0x000000332e777210 */ /* 0x000fe20007ffe0ff */
[----:B------:R-:W-:Y:S02]  /*1aab0*/  IMAD R89, R60, R40, RZ ;  /* 0x000000283c597224 */ /* 0x000fe400078e02ff */
[----:B------:R-:W-:Y:S02]  /*1aac0*/  IMAD.MOV.U32 R61, RZ, RZ, RZ ;  /* 0x000000ffff3d7224 */ /* 0x000fe400078e00ff */
[----:B------:R-:W-:-:S04]  /*1aad0*/  IMAD.WIDE.U32 R54, R66, R67, R54 ;  /* 0x0000004342367225 */ /* 0x000fc800078e0036 */
[----:B------:R-:W-:Y:S02]  /*1aae0*/  IMAD.IADD R53, R38, 0x1, R59 ;  /* 0x0000000126357824 */ /* 0x000fe400078e023b */
[----:B------:R-:W-:Y:S02]  /*1aaf0*/  IMAD.X R57, RZ, RZ, RZ, P1 ;  /* 0x000000ffff397224 */ /* 0x000fe400008e06ff */
[----:B------:R-:W-:Y:S01]  /*1ab00*/  IMAD.HI.U32 R121, R89, R74, R60 ;  /* 0x0000004a59797227 */ /* 0x000fe200078e003c */
[----:B------:R-:W-:Y:S02]  /*1ab10*/  MOV R60, R58 ;  /* 0x0000003a003c7202 */ /* 0x000fe40000000f00 */
[----:B------:R-:W-:Y:S01]  /*1ab20*/  IADD3 R54, P2, PT, R53, R54, RZ ;  /* 0x0000003635367210 */ /* 0x000fe20007f5e0ff */
[----:B------:R-:W-:Y:S02]  /*1ab30*/  IMAD.IADD R55, R39, 0x1, R55 ;  /* 0x0000000127377824 */ /* 0x000fe400078e0237 */
[----:B------:R-:W-:-:S04]  /*1ab40*/  IMAD.WIDE.U32 R56, R66, R65, R56 ;  /* 0x0000004142387225 */ /* 0x000fc800078e0038 */
[----:B------:R-:W-:Y:S01]  /*1ab50*/  IMAD.X R53, RZ, RZ, RZ, P0 ;  /* 0x000000ffff357224 */ /* 0x000fe200000e06ff */
[----:B------:R-:W-:Y:S01]  /*1ab60*/  IADD3 R58, P1, PT, R55, R56, RZ ;  /* 0x00000038373a7210 */ /* 0x000fe20007f3e0ff */
[----:B------:R-:W-:Y:S01]  /*1ab70*/  IMAD.WIDE.U32 R60, R93, R41, R60 ;  /* 0x000000295d3c7225 */ /* 0x000fe200078e003c */
[----:B------:R-:W-:-:S03]  /*1ab80*/  IADD3.X R55, PT, PT, RZ, RZ, RZ, P2, !PT ;  /* 0x000000ffff377210 */ /* 0x000fc600017fe4ff */
[----:B------:R-:W-:Y:S02]  /*1ab90*/  IMAD.IADD R59, R38, 0x1, R57 ;  /* 0x00000001263b7824 */ /* 0x000fe400078e0239 */
[----:B------:R-:W-:Y:S01]  /*1aba0*/  IMAD.WIDE.U32 R56, R36, R83, R52 ;  /* 0x0000005324387225 */ /* 0x000fe200078e0034 */
[----:B------:R-:W-:-:S03]  /*1abb0*/  IADD3 R52, P2, PT, R117, R60, RZ ;  /* 0x0000003c75347210 */ /* 0x000fc60007f5e0ff */
[----:B------:R-:W-:Y:S01]  /*1abc0*/  IMAD.X R51, RZ, RZ, RZ, P3 ;  /* 0x000000ffff337224 */ /* 0x000fe200018e06ff */
[----:B------:R-:W-:Y:S01]  /*1abd0*/  IADD3 R56, P0, PT, R59, R56, RZ ;  /* 0x000000383b387210 */ /* 0x000fe20007f1e0ff */
[----:B------:R-:W-:Y:S01]  /*1abe0*/  IMAD.X R59, RZ, RZ, RZ, P1 ;  /* 0x000000ffff3b7224 */ /* 0x000fe200008e06ff */
[----:B------:R-:W-:Y:S01]  /*1abf0*/  IADD3.X R53, PT, PT, RZ, RZ, RZ, P2, !PT ;  /* 0x000000ffff357210 */ /* 0x000fe200017fe4ff */
[----:B------:R-:W-:Y:S01]  /*1ac00*/  IMAD.WIDE.U32 R50, R71, R77, R50 ;  /* 0x0000004d47327225 */ /* 0x000fe200078e0032 */
[----:B------:R-:W-:-:S03]  /*1ac10*/  IADD3 R72, PT, PT, R32, R57, RZ ;  /* 0x0000003920487210 */ /* 0x000fc60007ffe0ff */
[----:B------:R-:W-:Y:S01]  /*1ac20*/  IMAD.IADD R61, R34, 0x1, R61 ;  /* 0x00000001223d7824 */ /* 0x000fe200078e023d */
[----:B------:R-:W-:Y:S01]  /*1ac30*/  IADD3 R50, P2, PT, R97, R50, RZ ;  /* 0x0000003261327210 */ /* 0x000fe20007f5e0ff */
[----:B------:R-:W-:-:S04]  /*1ac40*/  IMAD.WIDE.U32 R54, R83, R65, R54 ;  /* 0x0000004153367225 */ /* 0x000fc800078e0036 */
[----:B------:R-:W-:Y:S01]  /*1ac50*/  IMAD.X R57, RZ, RZ, RZ, P0 ;  /* 0x000000ffff397224 */ /* 0x000fe200000e06ff */
[----:B------:R-:W-:Y:S01]  /*1ac60*/  IADD3 R54, P1, PT, R61, R54, RZ ;  /* 0x000000363d367210 */ /* 0x000fe20007f3e0ff */
[----:B------:R-:W-:-:S04]  /*1ac70*/  IMAD.WIDE.U32 R58, R67, R67, R58 ;  /* 0x00000043433a7225 */ /* 0x000fc800078e003a */
[----:B------:R-:W-:Y:S01]  /*1ac80*/  IMAD.WIDE.U32 R52, R87, R80, R52 ;  /* 0x0000005057347225 */ /* 0x000fe200078e0034 */
[----:B------:R-:W-:-:S03]  /*1ac90*/  IADD3 R59, PT, PT, R39, R59, RZ ;  /* 0x0000003b273b7210 */ /* 0x000fc60007ffe0ff */
[----:B------:R-:W-:Y:S01]  /*1aca0*/  IMAD.IADD R55, R38, 0x1, R55 ;  /* 0x0000000126377824 */ /* 0x000fe200078e0237 */
[----:B------:R-:W-:Y:S01]  /*1acb0*/  IADD3 R52, P3, PT, R119, R52, RZ ;  /* 0x0000003477347210 */ /* 0x000fe20007f7e0ff */
[----:B------:R-:W-:-:S03]  /*1acc0*/  IMAD.WIDE.U32 R56, R66, R41, R56 ;  /* 0x0000002942387225 */ /* 0x000fc600078e0038 */
[----:B------:R-:W-:Y:S01]  /*1acd0*/  IADD3 R60, P0, PT, R55, R58, RZ ;  /* 0x0000003a373c7210 */ /* 0x000fe20007f1e0ff */
[----:B------:R-:W-:Y:S02]  /*1ace0*/  IMAD.IADD R117, R45, 0x1, R51 ;  /* 0x000000012d757824 */ /* 0x000fe400078e0233 */
[----:B------:R-:W-:Y:S01]  /*1acf0*/  IMAD.X R51, RZ, RZ, RZ, P2 ;  /* 0x000000ffff337224 */ /* 0x000fe200010e06ff */
[----:B------:R-:W-:Y:S01]  /*1ad00*/  IADD3 R58, P2, PT, R59, R56, RZ ;  /* 0x000000383b3a7210 */ /* 0x000fe20007f5e0ff */
[----:B------:R-:W-:Y:S01]  /*1ad10*/  IMAD.IADD R119, R48, 0x1, R53 ;  /* 0x0000000130777824 */ /* 0x000fe200078e0235 */
[----:B------:R-:W-:Y:S01]  /*1ad20*/  IADD3 R53, PT, PT, R34, R57, RZ ;  /* 0x0000003922357210 */ /* 0x000fe20007ffe0ff */
[----:B------:R-:W-:Y:S01]  /*1ad30*/  IMAD.X R55, RZ, RZ, RZ, P1 ;  /* 0x000000ffff377224 */ /* 0x000fe200008e06ff */
[----:B------:R-:W-:Y:S01]  /*1ad40*/  IADD3.X R61, PT, PT, RZ, RZ, RZ, P0, !PT ;  /* 0x000000ffff3d7210 */ /* 0x000fe200007fe4ff */
[----:B------:R-:W-:Y:S01]  /*1ad50*/  IMAD.WIDE.U32 R56, R63, R76, R50 ;  /* 0x0000004c3f387225 */ /* 0x000fe200078e0032 */
[----:B------:R-:W-:-:S02]  /*1ad60*/  IADD3.X R59, PT, PT, RZ, RZ, RZ, P2, !PT ;  /* 0x000000ffff3b7210 */ /* 0x000fc400017fe4ff */
[----:B------:R-:W-:Y:S01]  /*1ad70*/  IADD3 R50, P1, PT, R53, R72, RZ ;  /* 0x0000004835327210 */ /* 0x000fe20007f3e0ff */
[----:B------:R-:W-:Y:S02]  /*1ad80*/  IMAD.IADD R51, R42, 0x1, R121 ;  /* 0x000000012a337824 */ /* 0x000fe400078e0279 */
[----:B------:R-:W-:-:S03]  /*1ad90*/  IMAD.WIDE.U32 R54, R62, R41, R54 ;  /* 0x000000293e367225 */ /* 0x000fc600078e0036 */
[----:B------:R-:W-:Y:S01]  /*1ada0*/  IADD3 R56, P0, PT, R51, R56, RZ ;  /* 0x0000003833387210 */ /* 0x000fe20007f1e0ff */
[----:B------:R-:W-:-:S04]  /*1adb0*/  IMAD.WIDE.U32 R60, R66, R65, R60 ;  /* 0x00000041423c7225 */ /* 0x000fc800078e003c */
[----:B------:R-:W-:Y:S01]  /*1adc0*/  IMAD.IADD R51, R34, 0x1, R55 ;  /* 0x0000000122337824 */ /* 0x000fe200078e0237 */
[----:B------:R-:W-:Y:S01]  /*1add0*/  IADD3 R61, PT, PT, R38, R61, RZ ;  /* 0x0000003d263d7210 */ /* 0x000fe20007ffe0ff */
[----:B------:R-:W-:Y:S02]  /*1ade0*/  IMAD.MOV.U32 R55, RZ, RZ, RZ ;  /* 0x000000ffff377224 */ /* 0x000fe400078e00ff */
        /* <DEDUP_REMOVED lines=8> */
[----:B------:R-:W-:Y:S02]  /*1ae70*/  IMAD.IADD R97, R44, 0x1, R57 ;  /* 0x000000012c617824 */ /* 0x000fe400078e0239 */
[----:B------:R-:W-:-:S04]  /*1ae80*/  IMAD.WIDE.U32 R52, R73, R79, R52 ;  /* 0x0000004f49347225 */ /* 0x000fc800078e0034 */
[----:B------:R-:W-:Y:S01]  /*1ae90*/  IMAD.X R57, RZ, RZ, RZ, P0 ;  /* 0x000000ffff397224 */ /* 0x000fe200000e06ff */
[----:B------:R-:W-:Y:S01]  /*1aea0*/  IADD3 R52, P4, PT, R117, R52, RZ ;  /* 0x0000003475347210 */ /* 0x000fe20007f9e0ff */
[----:B------:R-:W-:Y:S02]  /*1aeb0*/  IMAD.X R51, RZ, RZ, RZ, P1 ;  /* 0x000000ffff337224 */ /* 0x000fe400008e06ff */
[----:B------:R-:W-:Y:S02]  /*1aec0*/  IMAD.IADD R85, R85, 0x1, R55 ;  /* 0x0000000155557824 */ /* 0x000fe400078e0237 */
[----:B------:R-:W-:Y:S02]  /*1aed0*/  IMAD.X R55, RZ, RZ, RZ, P3 ;  /* 0x000000ffff377224 */ /* 0x000fe400018e06ff */
[----:B------:R-:W-:-:S04]  /*1aee0*/  IMAD.WIDE.U32 R56, R89, R75, R56 ;  /* 0x0000004b59387225 */ /* 0x000fc800078e0038 */
[----:B------:R-:W-:-:S04]  /*1aef0*/  IMAD.WIDE.U32 R50, R36, R66, R50 ;  /* 0x0000004224327225 */ /* 0x000fc800078e0032 */
[----:B------:R-:W-:Y:S01]  /*1af00*/  IMAD.WIDE.U32 R54, R87, R81, R54 ;  /* 0x0000005157367225 */ /* 0x000fe200078e0036 */
[----:B------:R-:W-:Y:S02]  /*1af10*/  IADD3 R50, P1, PT, R59, R50, RZ ;  /* 0x000000323b327210 */ /* 0x000fe40007f3e0ff */
[----:B------:R-:W-:Y:S01]  /*1af20*/  IADD3 R119, PT, PT, R64, R51, RZ ;  /* 0x0000003340777210 */ /* 0x000fe20007ffe0ff */
[----:B------:R-:W-:Y:S01]  /*1af30*/  IMAD.IADD R117, R47, 0x1, R53 ;  /* 0x000000012f757824 */ /* 0x000fe200078e0235 */
[----:B------:R-:W-:Y:S01]  /*1af40*/  IADD3 R55, PT, PT, R49, R55, RZ ;  /* 0x0000003731377210 */ /* 0x000fe20007ffe0ff */
[----:B------:R-:W-:Y:S02]  /*1af50*/  IMAD.IADD R87, R43, 0x1, R57 ;  /* 0x000000012b577824 */ /* 0x000fe400078e0239 */
[----:B------:R-:W-:Y:S02]  /*1af60*/  HFMA2 R57, -RZ, RZ, 0, 0 ;  /* 0x00000000ff397431 */ /* 0x000fe400000001ff */
[----:B------:R-:W-:-:S04]  /*1af70*/  IMAD.WIDE.U32 R60, R83, R41, R60 ;  /* 0x00000029533c7225 */ /* 0x000fc800078e003c */
[----:B------:R-:W-:Y:S01]  /*1af80*/  IMAD.X R53, RZ, RZ, RZ, P4 ;  /* 0x000000ffff357224 */ /* 0x000fe200020e06ff */
[----:B------:R-:W-:Y:S01]  /*1af90*/  IADD3 R60, P3, PT, R85, R60, RZ ;  /* 0x0000003c553c7210 */ /* 0x000fe20007f7e0ff */
[----:B------:R-:W-:Y:S01]  /*1afa0*/  IMAD.X R59, RZ, RZ, RZ, P2 ;  /* 0x000000ffff3b7224 */ /* 0x000fe200010e06ff */
[----:B------:R-:W-:Y:S01]  /*1afb0*/  IADD3 R61, PT, PT, R34, R61, RZ ;  /* 0x0000003d223d7210 */ /* 0x000fe20007ffe0ff */
[----:B------:R-:W-:Y:S01]  /*1afc0*/  IMAD.WIDE.U32 R52, R71, R78, R52 ;  /* 0x0000004e47347225 */ /* 0x000fe200078e0034 */
[----:B------:R-:W-:-:S03]  /*1afd0*/  IADD3 R54, P2, PT, R117, R54, RZ ;  /* 0x0000003675367210 */ /* 0x000fc60007f5e0ff */
[----:B------:R-:W-:Y:S01]  /*1afe0*/  IMAD R85, R56, R40, RZ ;  /* 0x0000002838557224 */ /* 0x000fe200078e02ff */
[----:B------:R-:W-:Y:S01]  /*1aff0*/  IADD3 R52, P4, PT, R97, R52, RZ ;  /* 0x0000003461347210 */ /* 0x000fe20007f9e0ff */
[----:B------:R-:W-:Y:S01]  /*1b000*/  IMAD.WIDE.U32 R58, R67, R65, R58 ;  /* 0x00000041433a7225 */ /* 0x000fe200078e003a */
[----:B------:R-:W-:-:S03]  /*1b010*/  IADD3 R93, PT, PT, R46, R53, RZ ;  /* 0x000000352e5d7210 */ /* 0x000fc60007ffe0ff */
        /* <DEDUP_REMOVED lines=8> */
[----:B------:R-:W-:Y:S02]  /*1b0a0*/  IMAD.X R53, RZ, RZ, RZ, P4 ;  /* 0x000000ffff357224 */ /* 0x000fe400020e06ff */
[----:B------:R-:W-:-:S04]  /*1b0b0*/  IMAD.WIDE.U32 R60, R36, R62, R60 ;  /* 0x0000003e243c7225 */ /* 0x000fc800078e003c */
[----:B------:R-:W-:Y:S01]  /*1b0c0*/  IMAD.IADD R58, R34, 0x1, R51 ;  /* 0x00000001223a7824 */ /* 0x000fe200078e0233 */
[----:B------:R-:W-:Y:S01]  /*1b0d0*/  IADD3 R62, P0, PT, R55, R60, RZ ;  /* 0x0000003c373e7210 */ /* 0x000fe20007f1e0ff */
[----:B------:R-:W-:-:S03]  /*1b0e0*/  IMAD.WIDE.U32 R52, R63, R77, R52 ;  /* 0x0000004d3f347225 */ /* 0x000fc600078e0034 */
[----:B------:R-:W-:Y:S01]  /*1b0f0*/  IADD3 R58, P1, PT, R58, R119, RZ ;  /* 0x000000773a3a7210 */ /* 0x000fe20007f3e0ff */
[----:B------:R-:W-:Y:S02]  /*1b100*/  IMAD.IADD R37, R37, 0x1, R61 ;  /* 0x0000000125257824 */ /* 0x000fe400078e023d */
[----:B------:R-:W-:Y:S01]  /*1b110*/  IMAD.X R55, RZ, RZ, RZ, P2 ;  /* 0x000000ffff377224 */ /* 0x000fe200010e06ff */
[----:B------:R-:W-:Y:S01]  /*1b120*/  IADD3 R52, P2, PT, R87, R52, RZ ;  /* 0x0000003457347210 */ /* 0x000fe20007f5e0ff */
[----:B------:R-:W-:Y:S01]  /*1b130*/  IMAD.WIDE.U32 R56, R66, R41, R56 ;  /* 0x0000002942387225 */ /* 0x000fe200078e0038 */
[----:B------:R-:W-:Y:S02]  /*1b140*/  IADD3.X R59, PT, PT, RZ, RZ, RZ, P1, !PT ;  /* 0x000000ffff3b7210 */ /* 0x000fe40000ffe4ff */
[----:B------:R-:W-:Y:S01]  /*1b150*/  IADD3 R87, PT, PT, R45, R53, RZ ;  /* 0x000000352d577210 */ /* 0x000fe20007ffe0ff */
[----:B------:R-:W-:Y:S01]  /*1b160*/  IMAD.X R51, RZ, RZ, RZ, P3 ;  /* 0x000000ffff337224 */ /* 0x000fe200018e06ff */
[----:B------:R-:W-:Y:S01]  /*1b170*/  IADD3 R56, P3, PT, R37, R56, RZ ;  /* 0x0000003825387210 */ /* 0x000fe20007f7e0ff */
[----:B------:R-:W-:Y:S01]  /*1b180*/  IMAD.WIDE.U32 R54, R73, R80, R54 ;  /* 0x0000005049367225 */ /* 0x000fe200078e0036 */
[----:B------:R-:W-:-:S02]  /*1b190*/  IADD3.X R53, PT, PT, RZ, RZ, RZ, P2, !PT ;  /* 0x000000ffff357210 */ /* 0x000fc400017fe4ff */
[----:B------:R-:W-:Y:S01]  /*1b1a0*/  IADD3 R37, PT, PT, R42, R97, RZ ;  /* 0x000000612a257210 */ /* 0x000fe20007ffe0ff */
[----:B------:R-:W-:Y:S01]  /*1b1b0*/  IMAD.IADD R57, R34, 0x1, R57 ;  /* 0x0000000122397824 */ /* 0x000fe200078e0239 */
[----:B------:R-:W-:Y:S01]  /*1b1c0*/  IADD3 R54, P6, PT, R93, R54, RZ ;  /* 0x000000365d367210 */ /* 0x000fe20007fde0ff */
[----:B------:R-:W-:-:S04]  /*1b1d0*/  IMAD.WIDE.U32 R50, R65, R65, R50 ;  /* 0x0000004141327225 */ /* 0x000fc800078e0032 */
        /* <DEDUP_REMOVED lines=8> */
[----:B------:R-:W-:-:S03]  /*1b260*/  IADD3 R58, P5, PT, R51, R58, RZ ;  /* 0x0000003a333a7210 */ /* 0x000fc60007fbe0ff */
[----:B------:R-:W-:Y:S01]  /*1b270*/  IMAD.IADD R93, R39, 0x1, R59 ;  /* 0x00000001275d7824 */ /* 0x000fe200078e023b */
[----:B------:R-:W-:Y:S01]  /*1b280*/  IADD3 R52, P3, PT, R37, R52, RZ ;  /* 0x0000003425347210 */ /* 0x000fe20007f7e0ff */
[----:B------:R-:W-:Y:S01]  /*1b290*/  IMAD.WIDE.U32 R56, R36, R83, R56 ;  /* 0x0000005324387225 */ /* 0x000fe200078e0038 */
[----:B------:R-:W-:-:S03]  /*1b2a0*/  IADD3 R37, PT, PT, R44, R53, RZ ;  /* 0x000000352c257210 */ /* 0x000fc60007ffe0ff */
[----:B------:R-:W-:Y:S02]  /*1b2b0*/  IMAD.X R59, RZ, RZ, RZ, P0 ;  /* 0x000000ffff3b7224 */ /* 0x000fe400000e06ff */
[----:B------:R-:W-:Y:S02]  /*1b2c0*/  IMAD.X R55, RZ, RZ, RZ, P6 ;  /* 0x000000ffff377224 */ /* 0x000fe400030e06ff */
[----:B------:R-:W-:Y:S02]  /*1b2d0*/  IMAD.X R51, RZ, RZ, RZ, P4 ;  /* 0x000000ffff337224 */ /* 0x000fe400020e06ff */
[----:B------:R-:W-:Y:S01]  /*1b2e0*/  IMAD.IADD R53, R32, 0x1, R57 ;  /* 0x0000000120357824 */ /* 0x000fe200078e0239 */
[----:B------:R-:W-:Y:S01]  /*1b2f0*/  IADD3 R57, P2, PT, R59, R56, RZ ;  /* 0x000000383b397210 */ /* 0x000fe20007f5e0ff */
[----:B------:R-:W-:-:S04]  /*1b300*/  IMAD.WIDE.U32 R54, R71, R79, R54 ;  /* 0x0000004f47367225 */ /* 0x000fc800078e0036 */
[----:B------:R-:W-:Y:S01]  /*1b310*/  IMAD.X R59, RZ, RZ, RZ, P5 ;  /* 0x000000ffff3b7224 */ /* 0x000fe200028e06ff */
[----:B------:R-:W-:Y:S01]  /*1b320*/  IADD3 R54, P0, PT, R87, R54, RZ ;  /* 0x0000003657367210 */ /* 0x000fe20007f1e0ff */
[----:B------:R-:W-:-:S04]  /*1b330*/  IMAD.WIDE.U32 R60, R67, R41, R60 ;  /* 0x00000029433c7225 */ /* 0x000fc800078e003c */
[----:B------:R-:W-:Y:S01]  /*1b340*/  IMAD.WIDE.U32 R50, R73, R81, R50 ;  /* 0x0000005149327225 */ /* 0x000fe200078e0032 */
[----:B------:R-:W-:Y:S02]  /*1b350*/  IADD3 R61, PT, PT, R34, R61, RZ ;  /* 0x0000003d223d7210 */ /* 0x000fe40007ffe0ff */
[----:B------:R-:W-:Y:S01]  /*1b360*/  IADD3 R60, P1, PT, R53, R60, RZ ;  /* 0x0000003c353c7210 */ /* 0x000fe20007f3e0ff */
[----:B------:R-:W-:Y:S02]  /*1b370*/  IMAD.IADD R55, R47, 0x1, R55 ;  /* 0x000000012f377824 */ /* 0x000fe400078e0237 */
[----:B------:R-:W-:-:S03]  /*1b380*/  IMAD.WIDE.U32 R58, R65, R41, R58 ;  /* 0x00000029413a7225 */ /* 0x000fc600078e003a */
[----:B------:R-:W-:Y:S01]  /*1b390*/  IADD3 R50, P4, PT, R55, R50, RZ ;  /* 0x0000003237327210 */ /* 0x000fe20007f9e0ff */
[----:B------:R-:W-:Y:S01]  /*1b3a0*/  IMAD.X R53, RZ, RZ, RZ, P3 ;  /* 0x000000ffff357224 */ /* 0x000fe200018e06ff */
[----:B------:R-:W-:Y:S01]  /*1b3b0*/  IADD3.X R55, PT, PT, RZ, RZ, RZ, P0, !PT ;  /* 0x000000ffff377210 */ /* 0x000fe200007fe4ff */
[----:B------:R-:W-:Y:S01]  /*1b3c0*/  IMAD.IADD R32, R49, 0x1, R51 ;  /* 0x0000000131207824 */ /* 0x000fe200078e0233 */
[----:B------:R-:W-:Y:S01]  /*1b3d0*/  IADD3 R56, P5, PT, R61, R58, RZ ;  /* 0x0000003a3d387210 */ /* 0x000fe20007fbe0ff */
        /* <DEDUP_REMOVED lines=8> */
[----:B------:R-:W-:Y:S02]  /*1b460*/  IMAD.X R51, RZ, RZ, RZ, P4 ;  /* 0x000000ffff337224 */ /* 0x000fe400020e06ff */
[----:B------:R-:W-:-:S04]  /*1b470*/  IMAD.WIDE.U32 R60, R36, R66, R60 ;  /* 0x00000042243c7225 */ /* 0x000fc800078e003c */
[----:B------:R-:W-:Y:S01]  /*1b480*/  IMAD.X R57, RZ, RZ, RZ, P5 ;  /* 0x000000ffff397224 */ /* 0x000fe200028e06ff */
[----:B------:R-:W-:Y:S01]  /*1b490*/  IADD3 R61, PT, PT, R64, R61, RZ ;  /* 0x0000003d403d7210 */ /* 0x000fe20007ffe0ff */
[----:B------:R-:W-:Y:S01]  /*1b4a0*/  IMAD.IADD R73, R43, 0x1, R53 ;  /* 0x000000012b497824 */ /* 0x000fe200078e0235 */
[----:B------:R-:W-:Y:S01]  /*1b4b0*/  MOV R53, RZ ;  /* 0x000000ff00357202 */ /* 0x000fe20000000f00 */
[----:B------:R-:W-:Y:S02]  /*1b4c0*/  IMAD R37, R52, R40, RZ ;  /* 0x0000002834257224 */ /* 0x000fe400078e02ff */
[----:B------:R-:W-:-:S04]  /*1b4d0*/  IMAD.WIDE.U32 R50, R71, R80, R50 ;  /* 0x0000005047327225 */ /* 0x000fc800078e0032 */
[----:B------:R-:W-:Y:S01]  /*1b4e0*/  IMAD.WIDE.U32 R56, R65, R41, R56 ;  /* 0x0000002941387225 */ /* 0x000fe200078e0038 */
[----:B------:R-:W-:-:S03]  /*1b4f0*/  IADD3 R50, P4, PT, R55, R50, RZ ;  /* 0x0000003237327210 */ /* 0x000fc60007f9e0ff */
[----:B------:R-:W-:Y:S01]  /*1b500*/  IMAD.X R59, RZ, RZ, RZ, P1 ;  /* 0x000000ffff3b7224 */ /* 0x000fe200008e06ff */
[----:B------:R-:W-:Y:S01]  /*1b510*/  IADD3 R57, PT, PT, R34, R57, RZ ;  /* 0x0000003922397210 */ /* 0x000fe20007ffe0ff */
[----:B------:R-:W-:Y:S01]  /*1b520*/  IMAD.HI.U32 R87, R37, R74, R52 ;  /* 0x0000004a25577227 */ /* 0x000fe200078e0034 */
[----:B------:R-:W-:-:S03]  /*1b530*/  IADD3 R52, P1, PT, R61, R56, RZ ;  /* 0x000000383d347210 */ /* 0x000fc60007f3e0ff */
[----:B------:R-:W-:Y:S02]  /*1b540*/  IMAD.IADD R51, R48, 0x1, R51 ;  /* 0x0000000130337824 */ /* 0x000fe400078e0233 */
[----:B------:R-:W-:Y:S02]  /*1b550*/  IMAD.X R53, RZ, RZ, RZ, P2 ;  /* 0x000000ffff357224 */ /* 0x000fe400010e06ff */
[----:B------:R-:W-:Y:S01]  /*1b560*/  IMAD.WIDE.U32 R58, R36, R65, R58 ;  /* 0x00000041243a7225 */ /* 0x000fe200078e003a */
[----:B------:R-:W-:Y:S02]  /*1b570*/  IADD3 R56, P6, PT, R51, R32, RZ ;  /* 0x0000002033387210 */ /* 0x000fe40007fde0ff */
[----:B------:R-:W-:Y:S01]  /*1b580*/  IADD3 R60, P2, PT, R53, R60, RZ ;  /* 0x0000003c353c7210 */ /* 0x000fe20007f5e0ff */
[----:B------:R-:W-:Y:S01]  /*1b590*/  IMAD.X R55, RZ, RZ, RZ, P3 ;  /* 0x000000ffff377224 */ /* 0x000fe200018e06ff */
[----:B------:R-:W-:Y:S01]  /*1b5a0*/  IADD3 R58, P5, PT, R57, R58, RZ ;  /* 0x0000003a393a7210 */ /* 0x000fe20007fbe0ff */
[----:B------:R-:W-:Y:S01]  /*1b5b0*/  IMAD.X R51, RZ, RZ, RZ, P4 ;  /* 0x000000ffff337224 */ /* 0x000fe200020e06ff */
[----:B------:R-:W-:Y:S01]  /*1b5c0*/  IADD3 R83, PT, PT, R38, R59, RZ ;  /* 0x0000003b26537210 */ /* 0x000fe20007ffe0ff */
[----:B------:R-:W-:Y:S01]  /*1b5d0*/  IMAD.WIDE.U32 R54, R89, R77, R54 ;  /* 0x0000004d59367225 */ /* 0x000fe200078e0036 */
[----:B------:R-:W-:-:S03]  /*1b5e0*/  IADD3.X R59, PT, PT, RZ, RZ, RZ, P5, !PT ;  /* 0x000000ffff3b7210 */ /* 0x000fc60002ffe4ff */
[----:B------:R-:W-:Y:S01]  /*1b5f0*/  IMAD.X R53, RZ, RZ, RZ, P1 ;  /* 0x000000ffff357224 */ /* 0x000fe200008e06ff */
[----:B------:R-:W-:Y:S01]  /*1b600*/  IADD3 R55, PT, PT, R45, R55, RZ ;  /* 0x000000372d377210 */ /* 0x000fe20007ffe0ff */
[----:B------:R-:W-:Y:S01]  /*1b610*/  IMAD.X R61, RZ, RZ, RZ, P0 ;  /* 0x000000ffff3d7224 */ /* 0x000fe200000e06ff */
[----:B------:R-:W-:Y:S01]  /*1b620*/  IADD3 R54, P3, PT, R73, R54, RZ ;  /* 0x0000003649367210 */ /* 0x000fe20007f7e0ff */
        /* <DEDUP_REMOVED lines=17> */
[----:B------:R-:W-:Y:S01]  /*1b740*/  IMAD.X R51, RZ, RZ, RZ, P4 ;  /* 0x000000ffff337224 */ /* 0x000fe200020e06ff */
[----:B------:R-:W-:Y:S01]  /*1b750*/  IADD3 R60, P3, PT, R60, R53, RZ ;  /* 0x000000353c3c7210 */ /* 0x000fe20007f7e0ff */
[----:B------:R-:W-:Y:S01]  /*1b760*/  IMAD.WIDE.U32 R54, R85, R76, R54 ;  /* 0x0000004c55367225 */ /* 0x000fe200078e0036 */
[----:B------:R-:W-:Y:S02]  /*1b770*/  IADD3.X R57, PT, PT, RZ, RZ, RZ, P6, !PT ;  /* 0x000000ffff397210 */ /* 0x000fe400037fe4ff */
[----:B------:R-:W-:Y:S01]  /*1b780*/  IADD3.X R61, PT, PT, RZ, RZ, RZ, P0, !PT ;  /* 0x000000ffff3d7210 */ /* 0x000fe200007fe4ff */
[----:B------:R-:W-:Y:S01]  /*1b790*/  IMAD.IADD R39, R42, 0x1, R87 ;  /* 0x000000012a277824 */ /* 0x000fe200078e0257 */
[----:B------:R-:W-:Y:S01]  /*1b7a0*/  IADD3 R58, PT, PT, R34, R59, RZ ;  /* 0x0000003b223a7210 */ /* 0x000fe20007ffe0ff */
[----:B------:R-:W-:Y:S01]  /*1b7b0*/  IMAD.X R53, RZ, RZ, RZ, P1 ;  /* 0x000000ffff357224 */ /* 0x000fe200008e06ff */
[----:B------:R-:W-:Y:S01]  /*1b7c0*/  IADD3 R61, P4, PT, R61, R60, RZ ;  /* 0x0000003c3d3d7210 */ /* 0x000fe20007f9e0ff */
[----:B------:R-:W-:Y:S01]  /*1b7d0*/  IMAD.WIDE.U32 R50, R89, R78, R50 ;  /* 0x0000004e59327225 */ /* 0x000fe200078e0032 */
[----:B------:R-:W-:-:S02]  /*1b7e0*/  IADD3 R54, P0, PT, R39, R54, RZ ;  /* 0x0000003627367210 */ /* 0x000fc40007f1e0ff */
[----:B------:R-:W-:Y:S01]  /*1b7f0*/  IADD3 R58, P2, PT, R58, R83, RZ ;  /* 0x000000533a3a7210 */ /* 0x000fe20007f5e0ff */
[----:B------:R-:W-:Y:S02]  /*1b800*/  IMAD.IADD R55, R44, 0x1, R55 ;  /* 0x000000012c377824 */ /* 0x000fe400078e0237 */
        /* <DEDUP_REMOVED lines=8> */
[----:B------:R-:W-:Y:S02]  /*1b890*/  IMAD.X R55, RZ, RZ, RZ, P0 ;  /* 0x000000ffff377224 */ /* 0x000fe400000e06ff */
[----:B------:R-:W-:Y:S01]  /*1b8a0*/  IMAD.IADD R57, R38, 0x1, R57 ;  /* 0x0000000126397824 */ /* 0x000fe200078e0239 */
[----:B------:R-:W-:Y:S01]  /*1b8b0*/  IADD3 R56, P0, PT, R59, R56, RZ ;  /* 0x000000383b387210 */ /* 0x000fe20007f1e0ff */
[----:B------:R-:W-:Y:S01]  /*1b8c0*/  IMAD.X R51, RZ, RZ, RZ, P1 ;  /* 0x000000ffff337224 */ /* 0x000fe200008e06ff */
[----:B------:R-:W-:Y:S01]  /*1b8d0*/  IADD3 R38, P3, PT, R39, R32, RZ ;  /* 0x0000002027267210 */ /* 0x000fe20007f7e0ff */
[----:B------:R-:W-:Y:S01]  /*1b8e0*/  IMAD.WIDE.U32 R54, R37, R75, R54 ;  /* 0x0000004b25367225 */ /* 0x000fe200078e0036 */
[----:B------:R-:W-:-:S03]  /*1b8f0*/  IADD3 R39, P1, PT, R53, R56, RZ ;  /* 0x0000003835277210 */ /* 0x000fc60007f3e0ff */
[----:B------:R-:W-:Y:S01]  /*1b900*/  IMAD.X R60, RZ, RZ, RZ, P4 ;  /* 0x000000ffff3c7224 */ /* 0x000fe200020e06ff */
        /* <DEDUP_REMOVED lines=9> */
[----:B------:R-:W-:Y:S02]  /*1b9a0*/  IADD3 R53, PT, PT, R47, R53, RZ ;  /* 0x000000352f357210 */ /* 0x000fe40007ffe0ff */
[----:B------:R-:W-:Y:S01]  /*1b9b0*/  IADD3 R52, P5, PT, R51, R52, RZ ;  /* 0x0000003433347210 */ /* 0x000fe20007fbe0ff */
[----:B------:R-:W-:Y:S02]  /*1b9c0*/  IMAD R65, R54, R40, RZ ;  /* 0x0000002836417224 */ /* 0x000fe400078e02ff */
[----:B------:R-:W-:Y:S02]  /*1b9d0*/  IMAD.MOV.U32 R55, RZ, RZ, RZ ;  /* 0x000000ffff377224 */ /* 0x000fe400078e00ff */
[----:B------:R-:W-:Y:S01]  /*1b9e0*/  IMAD.X R51, RZ, RZ, RZ, P3 ;  /* 0x000000ffff337224 */ /* 0x000fe200018e06ff */
[----:B------:R-:W-:Y:S01]  /*1b9f0*/  IADD3 R38, P3, PT, R53, R38, RZ ;  /* 0x0000002635267210 */ /* 0x000fe20007f7e0ff */
[----:B------:R-:W-:Y:S01]  /*1ba00*/  IMAD.X R59, RZ, RZ, RZ, P2 ;  /* 0x000000ffff3b7224 */ /* 0x000fe200010e06ff */
[----:B------:R-:W-:Y:S01]  /*1ba10*/  IADD3.X R53, PT, PT, RZ, RZ, RZ, P5, !PT ;  /* 0x000000ffff357210 */ /* 0x000fe20002ffe4ff */
[----:B------:R-:W-:-:S04]  /*1ba20*/  IMAD.HI.U32 R55, R65, R74, R54 ;  /* 0x0000004a41377227 */ /* 0x000fc800078e0036 */
[----:B------:R-:W-:-:S04]  /*1ba30*/  IMAD.WIDE.U32 R50, R37, R76, R50 ;  /* 0x0000004c25327225 */ /* 0x000fc800078e0032 */
[----:B------:R-:W-:Y:S01]  /*1ba40*/  IMAD.IADD R32, R49, 0x1, R39 ;  /* 0x0000000131207824 */ /* 0x000fe200078e0227 */
[----:B------:R-:W-:Y:S01]  /*1ba50*/  IADD3 R51, PT, PT, R44, R51, RZ ;  /* 0x000000332c337210 */ /* 0x000fe20007ffe0ff */
[----:B------:R-:W-:-:S03]  /*1ba60*/  IMAD.WIDE.U32 R58, R36, R41, R58 ;  /* 0x00000029243a7225 */ /* 0x000fc600078e003a */
[----:B------:R-:W-:Y:S01]  /*1ba70*/  IADD3 R32, P2, PT, R32, R61, RZ ;  /* 0x0000003d20207210 */ /* 0x000fe20007f5e0ff */
[----:B------:R-:W-:Y:S01]  /*1ba80*/  IMAD.X R39, RZ, RZ, RZ, P3 ;  /* 0x000000ffff277224 */ /* 0x000fe200018e06ff */
[----:B------:R-:W-:Y:S01]  /*1ba90*/  IADD3 R54, P6, PT, R57, R58, RZ ;  /* 0x0000003a39367210 */ /* 0x000fe20007fde0ff */
[----:B------:R-:W-:Y:S01]  /*1baa0*/  IMAD.IADD R55, R42, 0x1, R55 ;  /* 0x000000012a377824 */ /* 0x000fe200078e0237 */
[----:B------:R-:W-:Y:S01]  /*1bab0*/  IADD3 R71, PT, PT, R34, R59, RZ ;  /* 0x0000003b22477210 */ /* 0x000fe20007ffe0ff */
[----:B------:R-:W-:-:S03]  /*1bac0*/  IMAD.WIDE.U32 R52, R85, R78, R52 ;  /* 0x0000004e55347225 */ /* 0x000fc600078e0034 */
[----:B------:R-:W-:Y:S01]  /*1bad0*/  IADD3 R50, P5, PT, R55, R50, RZ ;  /* 0x0000003237327210 */ /* 0x000fe20007fbe0ff */
[----:B------:R-:W-:Y:S01]  /*1bae0*/  IMAD.WIDE.U32 R38, R89, R80, R38 ;  /* 0x0000005059267225 */ /* 0x000fe200078e0026 */
[----:B------:R-:W-:-:S03]  /*1baf0*/  IADD3 R52, P3, PT, R51, R52, RZ ;  /* 0x0000003433347210 */ /* 0x000fc60007f7e0ff */
        /* <DEDUP_REMOVED lines=9> */
[----:B------:R-:W-:-:S04]  /*1bb90*/  IMAD.WIDE.U32 R52, R37, R77, R52 ;  /* 0x0000004d25347225 */ /* 0x000fc800078e0034 */
[----:B------:R-:W-:Y:S02]  /*1bba0*/  IMAD.X R39, RZ, RZ, RZ, P3 ;  /* 0x000000ffff277224 */ /* 0x000fe400018e06ff */
[----:B------:R-:W-:Y:S01]  /*1bbb0*/  IMAD.WIDE.U32 R54, R36, R41, R54 ;  /* 0x0000002924367225 */ /* 0x000fe200078e0036 */
[----:B------:R-:W-:-:S03]  /*1bbc0*/  IADD3 R41, PT, PT, R43, R51, RZ ;  /* 0x000000332b297210 */ /* 0x000fc60007ffe0ff */
[----:B------:R-:W-:Y:S01]  /*1bbd0*/  IMAD.WIDE.U32 R56, R85, R79, R56 ;  /* 0x0000004f55387225 */ /* 0x000fe200078e0038 */
[----:B------:R-:W-:-:S03]  /*1bbe0*/  IADD3 R52, P6, PT, R41, R52, RZ ;  /* 0x0000003429347210 */ /* 0x000fc60007fde0ff */
[----:B------:R-:W-:Y:S02]  /*1bbf0*/  IMAD.IADD R53, R45, 0x1, R53 ;  /* 0x000000012d357824 */ /* 0x000fe400078e0235 */
[----:B------:R-:W-:-:S03]  /*1bc00*/  IMAD.WIDE.U32 R38, R89, R81, R38 ;  /* 0x0000005159267225 */ /* 0x000fc600078e0026 */
[----:B------:R-:W-:Y:S01]  /*1bc10*/  IADD3 R56, P5, PT, R53, R56, RZ ;  /* 0x0000003835387210 */ /* 0x000fe20007fbe0ff */
[----:B------:R-:W-:Y:S01]  /*1bc20*/  IMAD.X R63, RZ, RZ, RZ, P2 ;  /* 0x000000ffff3f7224 */ /* 0x000fe200010e06ff */
[----:B------:R-:W-:Y:S01]  /*1bc30*/  IADD3 R32, PT, PT, R49, R39, RZ ;  /* 0x0000002731207210 */ /* 0x000fe20007ffe0ff */
[----:B------:R-:W-:Y:S01]  /*1bc40*/  IMAD.IADD R61, R47, 0x1, R57 ;  /* 0x000000012f3d7824 */ /* 0x000fe200078e0239 */
[----:B------:R-:W-:Y:S01]  /*1bc50*/  IADD3.X R57, PT, PT, RZ, RZ, RZ, P5, !PT ;  /* 0x000000ffff397210 */ /* 0x000fe20002ffe4ff */
[----:B------:R-:W-:Y:S01]  /*1bc60*/  IMAD.X R39, RZ, RZ, RZ, P0 ;  /* 0x000000ffff277224 */ /* 0x000fe200000e06ff */
[----:B------:R-:W-:Y:S01]  /*1bc70*/  IADD3 R63, P3, PT, R63, R60, RZ ;  /* 0x0000003c3f3f7210 */ /* 0x000fe20007f7e0ff */
[----:B------:R-:W-:Y:S01]  /*1bc80*/  IMAD.X R53, RZ, RZ, RZ, P6 ;  /* 0x000000ffff357224 */ /* 0x000fe200030e06ff */
[----:B------:R-:W-:Y:S01]  /*1bc90*/  IADD3 R60, P2, PT, R61, R38, RZ ;  /* 0x000000263d3c7210 */ /* 0x000fe20007f5e0ff */
[----:B------:R-:W-:Y:S01]  /*1bca0*/  IMAD.X R67, RZ, RZ, RZ, P1 ;  /* 0x000000ffff437224 */ /* 0x000fe200008e06ff */
[----:B------:R-:W-:Y:S01]  /*1bcb0*/  IADD3 R54, P1, PT, R39, R54, RZ ;  /* 0x0000003627367210 */ /* 0x000fe20007f3e0ff */
[----:B------:R-:W-:-:S03]  /*1bcc0*/  IMAD.WIDE.U32 R38, R65, R76, R52 ;  /* 0x0000004c41267225 */ /* 0x000fc600078e0034 */
        /* <DEDUP_REMOVED lines=8> */
[----:B------:R-:W-:Y:S01]  /*1bd50*/  IMAD.IADD R58, R48, 0x1, R61 ;  /* 0x00000001303a7824 */ /* 0x000fe200078e023d */
[----:B------:R-:W-:Y:S01]  /*1bd60*/  IADD3.X R32, PT, PT, RZ, RZ, RZ, P4, !PT ;  /* 0x000000ffff207210 */ /* 0x000fe200027fe4ff */
[----:B------:R-:W-:Y:S01]  /*1bd70*/  IMAD.X R61, RZ, RZ, RZ, P3 ;  /* 0x000000ffff3d7224 */ /* 0x000fe200018e06ff */
[----:B------:R-:W-:Y:S01]  /*1bd80*/  IADD3 R52, P6, PT, R53, R60, RZ ;  /* 0x0000003c35347210 */ /* 0x000fe20007fde0ff */
[----:B------:R-:W-:Y:S01]  /*1bd90*/  IMAD.IADD R34, R34, 0x1, R55 ;  /* 0x0000000122227824 */ /* 0x000fe200078e0237 */
[----:B------:R-:W-:Y:S01]  /*1bda0*/  IADD3 R58, P4, PT, R58, R57, RZ ;  /* 0x000000393a3a7210 */ /* 0x000fe20007f9e0ff */
[----:B------:R-:W-:Y:S01]  /*1bdb0*/  IMAD.X R57, RZ, RZ, RZ, P5 ;  /* 0x000000ffff397224 */ /* 0x000fe200028e06ff */
[----:B------:R-:W-:Y:S01]  /*1bdc0*/  IADD3 R32, P5, PT, R32, R67, RZ ;  /* 0x0000004320207210 */ /* 0x000fe20007fbe0ff */
[----:B------:R-:W-:-:S02]  /*1bdd0*/  IMAD.X R53, RZ, RZ, RZ, P6 ;  /* 0x000000ffff357224 */ /* 0x000fc400030e06ff */
[----:B------:R-:W-:Y:S01]  /*1bde0*/  IMAD.WIDE.U32 R56, R65, R77, R56 ;  /* 0x0000004d41387225 */ /* 0x000fe200078e0038 */
[----:B------:R-:W-:Y:S02]  /*1bdf0*/  IADD3 R61, P3, PT, R61, R32, RZ ;  /* 0x000000203d3d7210 */ /* 0x000fe40007f7e0ff */
[----:B------:R-:W-:Y:S01]  /*1be00*/  IADD3.X R32, PT, PT, RZ, RZ, RZ, P2, !PT ;  /* 0x000000ffff207210 */ /* 0x000fe200017fe4ff */
[----:B------:R-:W-:Y:S01]  /*1be10*/  IMAD.X R59, RZ, RZ, RZ, P4 ;  /* 0x000000ffff3b7224 */ /* 0x000fe200020e06ff */
[----:B------:R-:W-:Y:S01]  /*1be20*/  IADD3 R63, PT, PT, R45, R57, RZ ;  /* 0x000000392d3f7210 */ /* 0x000fe20007ffe0ff */
[----:B------:R-:W-:-:S04]  /*1be30*/  IMAD.WIDE.U32 R52, R37, R79, R52 ;  /* 0x0000004f25347225 */ /* 0x000fc800078e0034 */
[----:B------:R-:W-:Y:S01]  /*1be40*/  IMAD.WIDE.U32 R58, R85, R81, R58 ;  /* 0x00000051553a7225 */ /* 0x000fe200078e003a */
[----:B------:R-:W-:-:S03]  /*1be50*/  IADD3 R52, P6, PT, R63, R52, RZ ;  /* 0x000000343f347210 */ /* 0x000fc60007fde0ff */
[----:B------:R-:W-:-:S05]  /*1be60*/  IMAD.IADD R53, R47, 0x1, R53 ;  /* 0x000000012f357824 */ /* 0x000fca00078e0235 */
[----:B------:R-:W-:Y:S01]  /*1be70*/  IADD3 R54, P4, PT, R53, R58, RZ ;  /* 0x0000003a35367210 */ /* 0x000fe20007f9e0ff */
[----:B------:R-:W-:Y:S01]  /*1be80*/  IMAD.X R53, RZ, RZ, RZ, P6 ;  /* 0x000000ffff357224 */ /* 0x000fe200030e06ff */
[----:B------:R-:W-:Y:S01]  /*1be90*/  IADD3 R58, P2, PT, R34, R71, RZ ;  /* 0x00000047223a7210 */ /* 0x000fe20007f5e0ff */
[----:B------:R-:W-:Y:S02]  /*1bea0*/  IMAD.X R71, RZ, RZ, RZ, P5 ;  /* 0x000000ffff477224 */ /* 0x000fe400028e06ff */
[----:B------:R-:W-:Y:S01]  /*1beb0*/  IMAD.X R55, RZ, RZ, RZ, P4 ;  /* 0x000000ffff377224 */ /* 0x000fe200020e06ff */
[----:B------:R-:W-:Y:S01]  /*1bec0*/  IADD3 R32, P4, PT, R32, R61, RZ ;  /* 0x0000003d20207210 */ /* 0x000fe20007f9e0ff */
[----:B------:R-:W-:Y:S01]  /*1bed0*/  IMAD.WIDE.U32 R52, R65, R78, R52 ;  /* 0x0000004e41347225 */ /* 0x000fe200078e0034 */
[----:B------:R-:W-:-:S03]  /*1bee0*/  IADD3 R61, PT, PT, R49, R59, RZ ;  /* 0x0000003b313d7210 */ /* 0x000fc60007ffe0ff */
[----:B------:R-:W-:-:S04]  /*1bef0*/  IMAD.WIDE.U32 R54, R37, R80, R54 ;  /* 0x0000005025367225 */ /* 0x000fc800078e0036 */
[----:B------:R-:W-:Y:S01]  /*1bf00*/  IMAD.X R59, RZ, RZ, RZ, P2 ;  /* 0x000000ffff3b7224 */ /* 0x000fe200010e06ff */
[----:B------:R-:W-:Y:S01]  /*1bf10*/  IADD3 R60, PT, PT, R48, R55, RZ ;  /* 0x00000037303c7210 */ /* 0x000fe20007ffe0ff */
[----:B------:R-:W-:Y:S01]  /*1bf20*/  IMAD.IADD R67, R46, 0x1, R53 ;  /* 0x000000012e437824 */ /* 0x000fe200078e0235 */
[----:B------:R-:W-:Y:S01]  /*1bf30*/  IADD3 R61, P2, PT, R61, R32, RZ ;  /* 0x000000203d3d7210 */ /* 0x000fe20007f5e0ff */
[----:B------:R-:W-:-:S03]  /*1bf40*/  IMAD.WIDE.U32 R58, R36, R36, R58 ;  /* 0x00000024243a7225 */ /* 0x000fc600078e003a */
[----:B------:R-:W-:Y:S01]  /*1bf50*/  IADD3 R54, P6, PT, R67, R54, RZ ;  /* 0x0000003643367210 */ /* 0x000fe20007fde0ff */
[----:B------:R-:W-:Y:S01]  /*1bf60*/  IMAD.X R55, RZ, RZ, RZ, P1 ;  /* 0x000000ffff377224 */ /* 0x000fe200008e06ff */
[----:B------:R-:W-:Y:S01]  /*1bf70*/  IADD3 R60, P1, PT, R60, R61, RZ ;  /* 0x0000003d3c3c7210 */ /* 0x000fe20007f3e0ff */
[----:B------:R-:W-:Y:S02]  /*1bf80*/  IMAD.X R32, RZ, RZ, RZ, P0 ;  /* 0x000000ffff207224 */ /* 0x000fe400000e06ff */
[----:B------:R-:W-:Y:S01]  /*1bf90*/  IMAD.MOV.U32 R66, RZ, RZ, R52 ;  /* 0x000000ffff427224 */ /* 0x000fe200078e0034 */
[----:B------:R-:W-:Y:S02]  /*1bfa0*/  IADD3 R61, P0, PT, R55, R58, RZ ;  /* 0x0000003a373d7210 */ /* 0x000fe40007f1e0ff */
[----:B------:R-:W-:Y:S02]  /*1bfb0*/  IADD3.X R55, PT, PT, RZ, RZ, RZ, P6, !PT ;  /* 0x000000ffff377210 */ /* 0x000fe400037fe4ff */
[----:B------:R-:W-:Y:S01]  /*1bfc0*/  IADD3 R32, P5, PT, R32, R61, RZ ;  /* 0x0000003d20207210 */ /* 0x000fe20007fbe0ff */
[----:B------:R-:W-:Y:S01]  /*1bfd0*/  IMAD.X R61, RZ, RZ, RZ, P1 ;  /* 0x000000ffff3d7224 */ /* 0x000fe200008e06ff */
[----:B------:R-:W-:Y:S01]  /*1bfe0*/  IADD3 R58, PT, PT, R35, R59, RZ ;  /* 0x0000003b233a7210 */ /* 0x000fe20007ffe0ff */
[----:B------:R-:W-:Y:S01]  /*1bff0*/  IMAD.WIDE.U32 R54, R65, R79, R54 ;  /* 0x0000004f41367225 */ /* 0x000fe200078e0036 */
[----:B------:R-:W-:-:S02]  /*1c000*/  IADD3 R71, P1, PT, R71, R32, RZ ;  /* 0x0000002047477210 */ /* 0x000fc40007f3e0ff */
[----:B------:R-:W-:Y:S01]  /*1c010*/  IADD3.X R32, PT, PT, RZ, RZ, RZ, P3, !PT ;  /* 0x000000ffff207210 */ /* 0x000fe20001ffe4ff */
[----:B------:R-:W-:-:S03]  /*1c020*/  IMAD.WIDE.U32 R60, R37, R81, R60 ;  /* 0x00000051253c7225 */ /* 0x000fc600078e003c */
[----:B------:R-:W-:Y:S01]  /*1c030*/  IADD3 R37, P3, PT, R32, R71, RZ ;  /* 0x0000004720257210 */ /* 0x000fe20007f7e0ff */
[----:B------:R-:W-:Y:S01]  /*1c040*/  IMAD.IADD R83, R47, 0x1, R55 ;  /* 0x000000012f537824 */ /* 0x000fe200078e0237 */
[----:B------:R-:W-:Y:S01]  /*1c050*/  IADD3.X R71, PT, PT, RZ, RZ, RZ, P2, !PT ;  /* 0x000000ffff477210 */ /* 0x000fe200017fe4ff */
[----:B------:R-:W-:Y:S02]  /*1c060*/  IMAD.X R32, RZ, RZ, RZ, P4 ;  /* 0x000000ffff207224 */ /* 0x000fe400020e06ff */
[----:B------:R-:W-:Y:S01]  /*1c070*/  IMAD.IADD R34, R49, 0x1, R61 ;  /* 0x0000000131227824 */ /* 0x000fe200078e023d */
[----:B------:R-:W-:Y:S01]  /*1c080*/  IADD3 R36, P6, PT, R83, R60, RZ ;  /* 0x0000003c53247210 */ /* 0x000fe20007fde0ff */
[----:B------:R-:W-:Y:S01]  /*1c090*/  IMAD.X R35, RZ, RZ, RZ, P0 ;  /* 0x000000ffff237224 */ /* 0x000fe200000e06ff */
[----:B------:R-:W-:Y:S01]  /*1c0a0*/  IADD3 R32, P4, PT, R32, R37, RZ ;  /* 0x0000002520207210 */ /* 0x000fe20007f9e0ff */
[----:B------:R-:W-:Y:S02]  /*1c0b0*/  IMAD.X R59, RZ, RZ, RZ, P3 ;  /* 0x000000ffff3b7224 */ /* 0x000fe400018e06ff */
[----:B------:R-:W-:Y:S01]  /*1c0c0*/  IMAD.X R37, RZ, RZ, RZ, P6 ;  /* 0x000000ffff257224 */ /* 0x000fe200030e06ff */
[----:B------:R-:W-:Y:S01]  /*1c0d0*/  IADD3 R71, P6, PT, R71, R32, RZ ;  /* 0x0000002047477210 */ /* 0x000fe20007fde0ff */
[----:B------:R-:W-:-:S02]  /*1c0e0*/  IMAD.X R32, RZ, RZ, RZ, P5 ;  /* 0x000000ffff207224 */ /* 0x000fc400028e06ff */
[----:B------:R-:W-:Y:S01]  /*1c0f0*/  IMAD.WIDE.U32 R36, R65, R80, R36 ;  /* 0x0000005041247225 */ /* 0x000fe200078e0024 */
[----:B------:R-:W-:Y:S02]  /*1c100*/  IADD3 R34, P2, PT, R34, R71, RZ ;  /* 0x0000004722227210 */ /* 0x000fe40007f5e0ff */
[----:B------:R-:W-:Y:S01]  /*1c110*/  IADD3 R32, PT, PT, R32, R58, R35 ;  /* 0x0000003a20207210 */ /* 0x000fe20007ffe023 */
[----:B------:R-:W-:Y:S01]  /*1c120*/  IMAD.X R58, RZ, RZ, RZ, P1 ;  /* 0x000000ffff3a7224 */ /* 0x000fe200008e06ff */
[----:B------:R-:W-:Y:S01]  /*1c130*/  IADD3 R73, PT, PT, R48, R37, RZ ;  /* 0x0000002530497210 */ /* 0x000fe20007ffe0ff */
[----:B------:R-:W-:Y:S01]  /*1c140*/  IMAD.MOV.U32 R71, RZ, RZ, R38 ;  /* 0x000000ffff477224 */ /* 0x000fe200078e0026 */
[----:B------:R-:W-:Y:S01]  /*1c150*/  MOV R62, R36 ;  /* 0x00000024003e7202 */ /* 0x000fe20000000f00 */
[----:B------:R-:W-:Y:S01]  /*1c160*/  IMAD.MOV.U32 R64, RZ, RZ, R54 ;  /* 0x000000ffff407224 */ /* 0x000fe200078e0036 */
[----:B------:R-:W-:Y:S02]  /*1c170*/  IADD3 R34, P0, PT, R73, R34, RZ ;  /* 0x0000002249227210 */ /* 0x000fe40007f1e0ff */
[----:B------:R-:W-:Y:S01]  /*1c180*/  IADD3 R32, PT, PT, R59, R32, R58 ;  /* 0x000000203b207210 */ /* 0x000fe20007ffe03a */
[----:B------:R-:W-:Y:S01]  /*1c190*/  IMAD.X R58, RZ, RZ, RZ, P4 ;  /* 0x000000ffff3a7224 */ /* 0x000fe200020e06ff */
[----:B------:R-:W-:Y:S01]  /*1c1a0*/  IADD3.X R35, PT, PT, RZ, RZ, RZ, P0, !PT ;  /* 0x000000ffff237210 */ /* 0x000fe200007fe4ff */
[----:B------:R-:W-:-:S02]  /*1c1b0*/  IMAD.X R59, RZ, RZ, RZ, P6 ;  /* 0x000000ffff3b7224 */ /* 0x000fc400030e06ff */
[----:B------:R-:W-:-:S03]  /*1c1c0*/  IMAD.WIDE.U32 R34, R65, R81, R34 ;  /* 0x0000005141227225 */ /* 0x000fc600078e0022 */
[----:B------:R-:W-:Y:S02]  /*1c1d0*/  IADD3 R32, PT, PT, R59, R32, R58 ;  /* 0x000000203b207210 */ /* 0x000fe40007ffe03a */
[----:B------:R-:W-:Y:S01]  /*1c1e0*/  IADD3.X R58, PT, PT, RZ, RZ, RZ, P2, !PT ;  /* 0x000000ffff3a7210 */ /* 0x000fe200017fe4ff */
[----:B------:R-:W-:Y:S02]  /*1c1f0*/  IMAD.IADD R59, R49, 0x1, R35 ;  /* 0x00000001313b7824 */ /* 0x000fe400078e0223 */
[----:B------:R-:W-:-:S03]  /*1c200*/  IMAD.MOV.U32 R60, RZ, RZ, R34 ;  /* 0x000000ffff3c7224 */ /* 0x000fc600078e0022 */
[----:B------:R-:W-:Y:S02]  /*1c210*/  IADD3 R32, PT, PT, R59, R32, R58 ;  /* 0x000000203b207210 */ /* 0x000fe40007ffe03a */
[----:B------:R-:W-:Y:S02]  /*1c220*/  MOV R58, R56 ;  /* 0x00000038003a7202 */ /* 0x000fe40000000f00 */
[----:B------:R-:W-:-:S13]  /*1c230*/  ISETP.GT.U32.AND P0, PT, R32, R81, PT ;  /* 0x000000512000720c */ /* 0x000fda0003f04070 */
[----:B------:R-:W-:Y:S05]  /*1c240*/  @P0 BRA `(.L_x_47) ;  /* 0x0000000000740947 */ /* 0x000fea0003800000 */
[----:B------:R-:W-:Y:S01]  /*1c250*/  ISETP.GE.U32.AND P0, PT, R32, R81, PT ;  /* 0x000000512000720c */ /* 0x000fe20003f06070 */
[----:B------:R-:W-:Y:S01]  /*1c260*/  IMAD.MOV.U32 R72, RZ, RZ, R41 ;  /* 0x000000ffff487224 */ /* 0x000fe200078e0029 */
[----:B------:R-:W-:Y:S01]  /*1c270*/  MOV R61, R83 ;  /* 0x00000053003d7202 */ /* 0x000fe20000000f00 */
[----:B------:R-:W-:Y:S02]  /*1c280*/  IMAD.MOV.U32 R65, RZ, RZ, R73 ;  /* 0x000000ffff417224 */ /* 0x000fe400078e0049 */
        /* <DEDUP_REMOVED lines=25> */
.L_x_47:
        /* <DEDUP_REMOVED lines=23> */
.L_x_48:
[----:B------:R-:W-:Y:S01]  /*1c590*/  IMAD.SHL.U32 R36, R71, 0x2, RZ ;  /* 0x0000000247247824 */ /* 0x000fe200078e00ff */
[----:B------:R-:W-:Y:S01]  /*1c5a0*/  SHF.R.U32.HI R35, RZ, 0x1f, R41 ;  /* 0x0000001fff237819 */ /* 0x000fe20000011629 */
[----:B------:R-:W-:Y:S01]  /*1c5b0*/  IMAD.SHL.U32 R51, R58, 0x2, RZ ;  /* 0x000000023a337824 */ /* 0x000fe200078e00ff */
[----:B------:R-:W-:Y:S01]  /*1c5c0*/  SHF.L.U64.HI R34, R60, 0x1, R59 ;  /* 0x000000013c227819 */ /* 0x000fe2000001023b */
[----:B------:R-:W-:Y:S01]  /*1c5d0*/  IMAD.SHL.U32 R50, R66, 0x2, RZ ;  /* 0x0000000242327824 */ /* 0x000fe200078e00ff */
[----:B------:R-:W-:Y:S01]  /*1c5e0*/  LOP3.LUT R52, R35, 0xfffffffe, R36, 0xf8, !PT ;  /* 0xfffffffe23347812 */ /* 0x000fe200078ef824 */
[----:B------:R-:W-:Y:S01]  /*1c5f0*/  HFMA2 R35, -RZ, RZ, 0, 0 ;  /* 0x00000000ff237431 */ /* 0x000fe200000001ff */
[----:B------:R-:W-:Y:S01]  /*1c600*/  LOP3.LUT R34, R34, 0x1, RZ, 0xc0, !PT ;  /* 0x0000000122227812 */ /* 0x000fe200078ec0ff */
[----:B------:R-:W-:Y:S01]  /*1c610*/  IMAD.SHL.U32 R38, R62, 0x2, RZ ;  /* 0x000000023e267824 */ /* 0x000fe200078e00ff */
[----:B------:R-:W-:Y:S02]  /*1c620*/  SHF.L.U64.HI R63, R58, 0x1, R63 ;  /* 0x000000013a3f7819 */ /* 0x000fe4000001023f */
[----:B------:R-:W-:-:S02]  /*1c630*/  SHF.L.U64.HI R58, R66, 0x1, R67 ;  /* 0x00000001423a7819 */ /* 0x000fc40000010243 */
[C---:B------:R-:W-:Y:S02]  /*1c640*/  SHF.L.U64.HI R61, R64.reuse, 0x1, R61 ;  /* 0x00000001403d7819 */ /* 0x040fe4000001023d */
[----:B------:R-:W-:Y:S01]  /*1c650*/  SHF.L.U32 R39, R64, 0x1, RZ ;  /* 0x0000000140277819 */ /* 0x000fe200000006ff */
[----:B------:R-:W-:Y:S01]  /*1c660*/  IMAD.WIDE.U32 R36, R32, 0x2, R34 ;  /* 0x0000000220247825 */ /* 0x000fe200078e0022 */
[----:B------:R-:W-:Y:S02]  /*1c670*/  LOP3.LUT R63, R63, 0x1, RZ, 0xc0, !PT ;  /* 0x000000013f3f7812 */ /* 0x000fe400078ec0ff */
[----:B------:R-:W-:Y:S01]  /*1c680*/  LOP3.LUT R58, R58, 0x1, RZ, 0xc0, !PT ;  /* 0x000000013a3a7812 */ /* 0x000fe200078ec0ff */
[----:B------:R-:W-:Y:S01]  /*1c690*/  IMAD.SHL.U32 R32, R60, 0x2, RZ ;  /* 0x000000023c207824 */ /* 0x000fe200078e00ff */
[C---:B------:R-:W-:Y:S02]  /*1c6a0*/  ISETP.LE.U32.AND P0, PT, R36.reuse, R81, PT ;  /* 0x000000512400720c */ /* 0x040fe40003f03070 */
[----:B------:R-:W-:-:S02]  /*1c6b0*/  ISETP.GT.U32.AND P1, PT, R36, -0x1, PT ;  /* 0xffffffff2400780c */ /* 0x000fc40003f24070 */
[----:B------:R-:W-:Y:S02]  /*1c6c0*/  SHF.L.U64.HI R59, R71, 0x1, R72 ;  /* 0x00000001473b7819 */ /* 0x000fe40000010248 */
[----:B------:R-:W-:Y:S02]  /*1c6d0*/  ISETP.GT.U32.OR.EX P0, PT, R37, RZ, !P0, P1 ;  /* 0x000000ff2500720c */ /* 0x000fe40004704510 */
[----:B------:R-:W-:Y:S02]  /*1c6e0*/  SHF.L.U64.HI R56, R62, 0x1, R65 ;  /* 0x000000013e387819 */ /* 0x000fe40000010241 */
[----:B------:R-:W-:Y:S02]  /*1c6f0*/  LOP3.LUT R61, R61, 0x1, RZ, 0xc0, !PT ;  /* 0x000000013d3d7812 */ /* 0x000fe400078ec0ff */
[----:B------:R-:W-:Y:S02]  /*1c700*/  LOP3.LUT R60, R63, 0xfffffffe, R50, 0xf8, !PT ;  /* 0xfffffffe3f3c7812 */ /* 0x000fe400078ef832 */
[----:B------:R-:W-:-:S02]  /*1c710*/  LOP3.LUT R65, R58, 0xfffffffe, R39, 0xf8, !PT ;  /* 0xfffffffe3a417812 */ /* 0x000fc400078ef827 */
[----:B------:R-:W-:Y:S01]  /*1c720*/  LOP3.LUT R59, R59, 0x1, RZ, 0xc0, !PT ;  /* 0x000000013b3b7812 */ /* 0x000fe200078ec0ff */
[----:B------:R-:W-:Y:S01]  /*1c730*/  IMAD.MOV.U32 R39, RZ, RZ, R60 ;  /* 0x000000ffff277224 */ /* 0x000fe200078e003c */
[----:B------:R-:W-:Y:S02]  /*1c740*/  LOP3.LUT R56, R56, 0x1, RZ, 0xc0, !PT ;  /* 0x0000000138387812 */ /* 0x000fe400078ec0ff */
[----:B------:R-:W-:Y:S01]  /*1c750*/  LOP3.LUT R57, R61, 0xfffffffe, R38, 0xf8, !PT ;  /* 0xfffffffe3d397812 */ /* 0x000fe200078ef826 */
[----:B------:R-:W-:Y:S01]  /*1c760*/  IMAD.MOV.U32 R38, RZ, RZ, R65 ;  /* 0x000000ffff267224 */ /* 0x000fe200078e0041 */
[----:B------:R-:W-:Y:S02]  /*1c770*/  SHF.L.U32 R41, R41, 0x1, RZ ;  /* 0x0000000129297819 */ /* 0x000fe400000006ff */
[----:B------:R-:W-:Y:S02]  /*1c780*/  LOP3.LUT R51, R59, 0xfffffffe, R51, 0xf8, !PT ;  /* 0xfffffffe3b337812 */ /* 0x000fe400078ef833 */
[----:B------:R-:W-:-:S02]  /*1c790*/  LOP3.LUT R55, R56, 0xfffffffe, R32, 0xf8, !PT ;  /* 0xfffffffe38377812 */ /* 0x000fc400078ef820 */
[----:B------:R-:W-:Y:S01]  /*1c7a0*/  MOV R54, R36 ;  /* 0x0000002400367202 */ /* 0x000fe20000000f00 */
[----:B------:R-:W-:Y:S06]  /*1c7b0*/  @P0 BRA `(.L_x_49) ;  /* 0x0000000000740947 */ /* 0x000fec0003800000 */
[----:B------:R-:W-:Y:S01]  /*1c7c0*/  ISETP.LT.U32.AND P0, PT, R36, R81, PT ;  /* 0x000000512400720c */ /* 0x000fe20003f01070 */
[----:B------:R-:W-:Y:S01]  /*1c7d0*/  IMAD.MOV.U32 R53, RZ, RZ, R37 ;  /* 0x000000ffff357224 */ /* 0x000fe200078e0025 */
[----:B------:R-:W-:Y:S01]  /*1c7e0*/  MOV R36, R58 ;  /* 0x0000003a00247202 */ /* 0x000fe20000000f00 */
[----:B------:R-:W-:Y:S02]  /*1c7f0*/  IMAD.MOV.U32 R50, RZ, RZ, R63 ;  /* 0x000000ffff327224 */ /* 0x000fe400078e003f */
[----:B------:R-:W-:-:S08]  /*1c800*/  IMAD.MOV.U32 R37, RZ, RZ, R61 ;  /* 0x000000ffff257224 */ /* 0x000fd000078e003d */
        /* <DEDUP_REMOVED lines=24> */
.L_x_49:
        /* <DEDUP_REMOVED lines=24> */
.L_x_50:
[----:B------:R-:W-:Y:S01]  /*1cb10*/  IMAD.SHL.U32 R35, R52, 0x2, RZ ;  /* 0x0000000234237824 */ /* 0x000fe200078e00ff */
[----:B------:R-:W-:Y:S02]  /*1cb20*/  SHF.R.U32.HI R32, RZ, 0x1f, R41 ;  /* 0x0000001fff207819 */ /* 0x000fe40000011629 */
[C---:B------:R-:W-:Y:S01]  /*1cb30*/  SHF.L.U64.HI R58, R38.reuse, 0x1, R37 ;  /* 0x00000001263a7819 */ /* 0x040fe20000010225 */
[----:B------:R-:W-:Y:S01]  /*1cb40*/  IMAD.SHL.U32 R38, R38, 0x2, RZ ;  /* 0x0000000226267824 */ /* 0x000fe200078e00ff */
[----:B------:R-:W-:Y:S02]  /*1cb50*/  SHF.L.U64.HI R37, R55, 0x1, R34 ;  /* 0x0000000137257819 */ /* 0x000fe40000010222 */
[----:B------:R-:W-:Y:S01]  /*1cb60*/  LOP3.LUT R60, R32, 0xfffffffe, R35, 0xf8, !PT ;  /* 0xfffffffe203c7812 */ /* 0x000fe200078ef823 */
[C---:B------:R-:W-:Y:S01]  /*1cb70*/  IMAD.SHL.U32 R32, R54.reuse, 0x2, RZ ;  /* 0x0000000236207824 */ /* 0x040fe200078e00ff */
[----:B------:R-:W-:Y:S01]  /*1cb80*/  LOP3.LUT R37, R37, 0x1, RZ, 0xc0, !PT ;  /* 0x0000000125257812 */ /* 0x000fe200078ec0ff */
[----:B------:R-:W-:Y:S01]  /*1cb90*/  IMAD.SHL.U32 R35, R41, 0x2, RZ ;  /* 0x0000000229237824 */ /* 0x000fe200078e00ff */
[----:B------:R-:W-:-:S02]  /*1cba0*/  SHF.L.U64.HI R53, R54, 0x1, R53 ;  /* 0x0000000136357819 */ /* 0x000fc40000010235 */
[----:B------:R-:W-:Y:S02]  /*1cbb0*/  LOP3.LUT R62, R37, 0xfffffffe, R32, 0xf8, !PT ;  /* 0xfffffffe253e7812 */ /* 0x000fe400078ef820 */
[----:B------:R-:W-:Y:S02]  /*1cbc0*/  LOP3.LUT R53, R53, 0x1, RZ, 0xc0, !PT ;  /* 0x0000000135357812 */ /* 0x000fe400078ec0ff */
[C---:B------:R-:W-:Y:S02]  /*1cbd0*/  ISETP.LE.U32.AND P0, PT, R62.reuse, R81, PT ;  /* 0x000000513e00720c */ /* 0x040fe40003f03070 */
[----:B------:R-:W-:Y:S02]  /*1cbe0*/  ISETP.GT.U32.AND P1, PT, R62, -0x1, PT ;  /* 0xffffffff3e00780c */ /* 0x000fe40003f24070 */
[C---:B------:R-:W-:Y:S01]  /*1cbf0*/  SHF.L.U64.HI R50, R51.reuse, 0x1, R50 ;  /* 0x0000000133327819 */ /* 0x040fe20000010232 */
[----:B------:R-:W-:Y:S01]  /*1cc00*/  IMAD.SHL.U32 R51, R51, 0x2, RZ ;  /* 0x0000000233337824 */ /* 0x000fe200078e00ff */
[----:B------:R-:W-:-:S02]  /*1cc10*/  ISETP.GT.U32.OR.EX P0, PT, R53, RZ, !P0, P1 ;  /* 0x000000ff3500720c */ /* 0x000fc40004704510 */
[----:B------:R-:W-:Y:S02]  /*1cc20*/  SHF.L.U64.HI R52, R52, 0x1, R59 ;  /* 0x0000000134347819 */ /* 0x000fe4000001023b */
[----:B------:R-:W-:Y:S01]  /*1cc30*/  SHF.L.U64.HI R59, R39, 0x1, R36 ;  /* 0x00000001273b7819 */ /* 0x000fe20000010224 */
[----:B------:R-:W-:Y:S01]  /*1cc40*/  IMAD.SHL.U32 R36, R57, 0x2, RZ ;  /* 0x0000000239247824 */ /* 0x000fe200078e00ff */
[----:B------:R-:W-:Y:S02]  /*1cc50*/  SHF.L.U32 R39, R39, 0x1, RZ ;  /* 0x0000000127277819 */ /* 0x000fe400000006ff */
[----:B------:R-:W-:Y:S02]  /*1cc60*/  SHF.L.U64.HI R56, R57, 0x1, R56 ;  /* 0x0000000139387819 */ /* 0x000fe40000010238 */
[----:B------:R-:W-:Y:S02]  /*1cc70*/  LOP3.LUT R50, R50, 0x1, RZ, 0xc0, !PT ;  /* 0x0000000132327812 */ /* 0x000fe400078ec0ff */
[----:B------:R-:W-:-:S02]  /*1cc80*/  SHF.L.U32 R34, R55, 0x1, RZ ;  /* 0x0000000137227819 */ /* 0x000fc400000006ff */
[----:B------:R-:W-:Y:S02]  /*1cc90*/  LOP3.LUT R52, R52, 0x1, RZ, 0xc0, !PT ;  /* 0x0000000134347812 */ /* 0x000fe400078ec0ff */
[----:B------:R-:W-:Y:S02]  /*1cca0*/  LOP3.LUT R59, R59, 0x1, RZ, 0xc0, !PT ;  /* 0x000000013b3b7812 */ /* 0x000fe400078ec0ff */
[----:B------:R-:W-:Y:S02]  /*1ccb0*/  LOP3.LUT R56, R56, 0x1, RZ, 0xc0, !PT ;  /* 0x0000000138387812 */ /* 0x000fe400078ec0ff */
[----:B------:R-:W-:Y:S02]  /*1ccc0*/  LOP3.LUT R32, R50, 0xfffffffe, R39, 0xf8, !PT ;  /* 0xfffffffe32207812 */ /* 0x000fe400078ef827 */
[----:B------:R-:W-:Y:S02]  /*1ccd0*/  LOP3.LUT R58, R58, 0x1, RZ, 0xc0, !PT ;  /* 0x000000013a3a7812 */ /* 0x000fe400078ec0ff */
[----:B------:R-:W-:-:S02]  /*1cce0*/  LOP3.LUT R41, R52, 0xfffffffe, R51, 0xf8, !PT ;  /* 0xfffffffe34297812 */ /* 0x000fc400078ef833 */
[----:B------:R-:W-:Y:S01]  /*1ccf0*/  LOP3.LUT R57, R59, 0xfffffffe, R38, 0xf8, !PT ;  /* 0xfffffffe3b397812 */ /* 0x000fe200078ef826 */
[----:B------:R-:W-:Y:S01]  /*1cd00*/  IMAD.MOV.U32 R38, RZ, RZ, R32 ;  /* 0x000000ffff267224 */ /* 0x000fe200078e0020 */
[----:B------:R-:W-:Y:S01]  /*1cd10*/  LOP3.LUT R54, R56, 0xfffffffe, R34, 0xf8, !PT ;  /* 0xfffffffe38367812 */ /* 0x000fe200078ef822 */
[----:B------:R-:W-:Y:S01]  /*1cd20*/  IMAD.MOV.U32 R34, RZ, RZ, R62 ;  /* 0x000000ffff227224 */ /* 0x000fe200078e003e */
[----:B------:R-:W-:Y:S02]  /*1cd30*/  LOP3.LUT R55, R58, 0xfffffffe, R36, 0xf8, !PT ;  /* 0xfffffffe3a377812 */ /* 0x000fe400078ef824 */
[----:B------:R-:W-:Y:S01]  /*1cd40*/  MOV R51, R60 ;  /* 0x0000003c00337202 */ /* 0x000fe20000000f00 */
[----:B------:R-:W-:Y:S06]  /*1cd50*/  @P0 BRA `(.L_x_51) ;  /* 0x0000000000680947 */ /* 0x000fec0003800000 */
[----:B------:R-:W-:Y:S02]  /*1cd60*/  ISETP.LT.U32.AND P0, PT, R62, R81, PT ;  /* 0x000000513e00720c */ /* 0x000fe40003f01070 */
[----:B------:R-:W-:-:S11]  /*1cd70*/  MOV R36, R50 ;  /* 0x0000003200247202 */ /* 0x000fd60000000f00 */
        /* <DEDUP_REMOVED lines=24> */
.L_x_51:
        /* <DEDUP_REMOVED lines=24> */
.L_x_52:
[----:B------:R-:W-:Y:S02]  /*1d080*/  SHF.L.U64.HI R37, R54, 0x1, R37 ;  /* 0x0000000136257819 */ /* 0x000fe40000010225 */
[C---:B------:R-:W-:Y:S01]  /*1d090*/  SHF.L.U64.HI R39, R41.reuse, 0x1, R36 ;  /* 0x0000000129277819 */ /* 0x040fe20000010224 */
[----:B------:R-:W-:Y:S01]  /*1d0a0*/  IMAD.SHL.U32 R41, R41, 0x2, RZ ;  /* 0x0000000229297824 */ /* 0x000fe200078e00ff */
[C---:B------:R-:W-:Y:S02]  /*1d0b0*/  SHF.L.U64.HI R36, R34.reuse, 0x1, R53 ;  /* 0x0000000122247819 */ /* 0x040fe40000010235 */
[----:B------:R-:W-:Y:S02]  /*1d0c0*/  SHF.L.U32 R34, R34, 0x1, RZ ;  /* 0x0000000122227819 */ /* 0x000fe400000006ff */
[----:B------:R-:W-:Y:S02]  /*1d0d0*/  LOP3.LUT R37, R37, 0x1, RZ, 0xc0, !PT ;  /* 0x0000000125257812 */ /* 0x000fe400078ec0ff */
[----:B------:R-:W-:-:S02]  /*1d0e0*/  SHF.L.U64.HI R52, R51, 0x1, R52 ;  /* 0x0000000133347819 */ /* 0x000fc40000010234 */
[----:B------:R-:W-:Y:S02]  /*1d0f0*/  SHF.L.U32 R51, R51, 0x1, RZ ;  /* 0x0000000133337819 */ /* 0x000fe400000006ff */
[----:B------:R-:W-:Y:S01]  /*1d100*/  SHF.R.U32.HI R32, RZ, 0x1f, R35 ;  /* 0x0000001fff207819 */ /* 0x000fe20000011623 */
[----:B------:R-:W-:Y:S01]  /*1d110*/  IMAD.SHL.U32 R35, R35, 0x2, RZ ;  /* 0x0000000223237824 */ /* 0x000fe200078e00ff */
[----:B------:R-:W-:Y:S02]  /*1d120*/  LOP3.LUT R118, R37, 0xfffffffe, R34, 0xf8, !PT ;  /* 0xfffffffe25767812 */ /* 0x000fe400078ef822 */
[----:B------:R-:W-:Y:S02]  /*1d130*/  LOP3.LUT R60, R32, 0xfffffffe, R51, 0xf8, !PT ;  /* 0xfffffffe203c7812 */ /* 0x000fe400078ef833 */
[----:B------:R-:W-:Y:S02]  /*1d140*/  LOP3.LUT R32, R36, 0x1, RZ, 0xc0, !PT ;  /* 0x0000000124207812 */ /* 0x000fe400078ec0ff */
[----:B------:R-:W-:-:S02]  /*1d150*/  ISETP.LE.U32.AND P0, PT, R118, R81, PT ;  /* 0x000000517600720c */ /* 0x000fc40003f03070 */
[----:B------:R-:W-:Y:S02]  /*1d160*/  ISETP.GT.U32.AND P1, PT, R118, -0x1, PT ;  /* 0xffffffff7600780c */ /* 0x000fe40003f24070 */
[C---:B------:R-:W-:Y:S01]  /*1d170*/  SHF.L.U64.HI R50, R38.reuse, 0x1, R59 ;  /* 0x0000000126327819 */ /* 0x040fe2000001023b */
[----:B------:R-:W-:Y:S01]  /*1d180*/  IMAD.SHL.U32 R38, R38, 0x2, RZ ;  /* 0x0000000226267824 */ /* 0x000fe200078e00ff */
[----:B------:R-:W-:Y:S02]  /*1d190*/  LOP3.LUT R52, R52, 0x1, RZ, 0xc0, !PT ;  /* 0x0000000134347812 */ /* 0x000fe400078ec0ff */
[----:B------:R-:W-:Y:S02]  /*1d1a0*/  ISETP.GT.U32.OR.EX P0, PT, R32, RZ, !P0, P1 ;  /* 0x000000ff2000720c */ /* 0x000fe40004704510 */
[----:B------:R-:W-:Y:S02]  /*1d1b0*/  LOP3.LUT R39, R39, 0x1, RZ, 0xc0, !PT ;  /* 0x0000000127277812 */ /* 0x000fe400078ec0ff */
[----:B------:R-:W-:Y:S01]  /*1d1c0*/  LOP3.LUT R53, R52, 0xfffffffe, R41, 0xf8, !PT ;  /* 0xfffffffe34357812 */ /* 0x000fe200078ef829 */
[----:B------:R-:W-:Y:S01]  /*1d1d0*/  IMAD.SHL.U32 R41, R57, 0x2, RZ ;  /* 0x0000000239297824 */ /* 0x000fe200078e00ff */
[----:B------:R-:W-:Y:S01]  /*1d1e0*/  LOP3.LUT R52, R39, 0xfffffffe, R38, 0xf8, !PT ;  /* 0xfffffffe27347812 */ /* 0x000fe200078ef826 */
[----:B------:R-:W-:Y:S01]  /*1d1f0*/  IMAD.SHL.U32 R38, R55, 0x2, RZ ;  /* 0x0000000237267824 */ /* 0x000fe200078e00ff */
[----:B------:R-:W-:-:S02]  /*1d200*/  SHF.L.U64.HI R39, R57, 0x1, R58 ;  /* 0x0000000139277819 */ /* 0x000fc4000001023a */
[----:B------:R-:W-:Y:S01]  /*1d210*/  SHF.L.U64.HI R37, R55, 0x1, R56 ;  /* 0x0000000137257819 */ /* 0x000fe20000010238 */
[----:B------:R-:W-:Y:S01]  /*1d220*/  IMAD.MOV.U32 R36, RZ, RZ, R52 ;  /* 0x000000ffff247224 */ /* 0x000fe200078e0034 */
[----:B------:R-:W-:Y:S02]  /*1d230*/  LOP3.LUT R50, R50, 0x1, RZ, 0xc0, !PT ;  /* 0x0000000132327812 */ /* 0x000fe400078ec0ff */
[----:B------:R-:W-:Y:S02]  /*1d240*/  SHF.L.U32 R34, R54, 0x1, RZ ;  /* 0x0000000136227819 */ /* 0x000fe400000006ff */
[----:B------:R-:W-:Y:S02]  /*1d250*/  LOP3.LUT R39, R39, 0x1, RZ, 0xc0, !PT ;  /* 0x0000000127277812 */ /* 0x000fe400078ec0ff */
[----:B------:R-:W-:Y:S02]  /*1d260*/  LOP3.LUT R37, R37, 0x1, RZ, 0xc0, !PT ;  /* 0x0000000125257812 */ /* 0x000fe400078ec0ff */
[----:B------:R-:W-:-:S02]  /*1d270*/  LOP3.LUT R41, R50, 0xfffffffe, R41, 0xf8, !PT ;  /* 0xfffffffe32297812 */ /* 0x000fc400078ef829 */
[----:B------:R-:W-:Y:S02]  /*1d280*/  LOP3.LUT R38, R39, 0xfffffffe, R38, 0xf8, !PT ;  /* 0xfffffffe27267812 */ /* 0x000fe400078ef826 */
[----:B------:R-:W-:Y:S01]  /*1d290*/  LOP3.LUT R51, R37, 0xfffffffe, R34, 0xf8, !PT ;  /* 0xfffffffe25337812 */ /* 0x000fe200078ef822 */
[----:B------:R-:W-:Y:S01]  /*1d2a0*/  IMAD.MOV.U32 R34, RZ, RZ, R60 ;  /* 0x000000ffff227224 */ /* 0x000fe200078e003c */
[----:B------:R-:W-:Y:S01]  /*1d2b0*/  MOV R37, R53 ;  /* 0x0000003500257202 */ /* 0x000fe20000000f00 */
[----:B------:R-:W-:Y:S01]  /*1d2c0*/  IMAD.MOV.U32 R39, RZ, RZ, R41 ;  /* 0x000000ffff277224 */ /* 0x000fe200078e0029 */
        /* <DEDUP_REMOVED lines=26> */
.L_x_53:
        /* <DEDUP_REMOVED lines=23> */
.L_x_54:
[----:B------:R-:W-:-:S04]  /*1d5e0*/  IMAD.WIDE.U32 R56, R108, R108, RZ ;  /* 0x0000006c6c387225 */ /* 0x000fc800078e00ff */
[----:B------:R-:W-:Y:S01]  /*1d5f0*/  HFMA2 R63, -RZ, RZ, 0, 0 ;  /* 0x00000000ff3f7431 */ /* 0x000fe200000001ff */
[----:B------:R-:W-:Y:S01]  /*1d600*/  MOV R71, RZ ;  /* 0x000000ff00477202 */ /* 0x000fe20000000f00 */
[----:B------:R-:W-:Y:S02]  /*1d610*/  HFMA2 R65, -RZ, RZ, 0, 0 ;  /* 0x00000000ff417431 */ /* 0x000fe400000001ff */
[----:B------:R-:W-:Y:S02]  /*1d620*/  IMAD.MOV.U32 R55, RZ, RZ, RZ ;  /* 0x000000ffff377224 */ /* 0x000fe400078e00ff */
[----:B------:R-:W-:Y:S02]  /*1d630*/  IMAD.MOV.U32 R59, RZ, RZ, RZ ;  /* 0x000000ffff3b7224 */ /* 0x000fe400078e00ff */
[----:B------:R-:W-:Y:S01]  /*1d640*/  IMAD.MOV.U32 R53, RZ, RZ, RZ ;  /* 0x000000ffff357224 */ /* 0x000fe200078e00ff */
[----:B------:R-:W-:Y:S01]  /*1d650*/  IADD3 R54, PT, PT, R57, R55, RZ ;  /* 0x0000003739367210 */ /* 0x000fe20007ffe0ff */
[----:B------:R-:W-:-:S02]  /*1d660*/  IMAD.MOV.U32 R55, RZ, RZ, RZ ;  /* 0x000000ffff377224 */ /* 0x000fc400078e00ff */
[----:B------:R-:W-:Y:S02]  /*1d670*/  IMAD R85, R56, R40, RZ ;  /* 0x0000002838557224 */ /* 0x000fe400078e02ff */
[----:B------:R-:W-:-:S04]  /*1d680*/  IMAD.WIDE.U32 R54, R108, R103, R54 ;  /* 0x000000676c367225 */ /* 0x000fc800078e0036 */
[----:B------:R-:W-:Y:S01]  /*1d690*/  IMAD.MOV.U32 R57, RZ, RZ, RZ ;  /* 0x000000ffff397224 */ /* 0x000fe200078e00ff */
[----:B------:R-:W-:Y:S01]  /*1d6a0*/  IADD3 R52, PT, PT, R55, R59, RZ ;  /* 0x0000003b37347210 */ /* 0x000fe20007ffe0ff */
[----:B------:R-:W-:Y:S02]  /*1d6b0*/  IMAD.MOV.U32 R55, RZ, RZ, RZ ;  /* 0x000000ffff377224 */ /* 0x000fe400078e00ff */
[----:B------:R-:W-:Y:S02]  /*1d6c0*/  IMAD.MOV.U32 R67, RZ, RZ, RZ ;  /* 0x000000ffff437224 */ /* 0x000fe400078e00ff */
[----:B------:R-:W-:-:S04]  /*1d6d0*/  IMAD.WIDE.U32 R54, R108, R103, R54 ;  /* 0x000000676c367225 */ /* 0x000fc800078e0036 */
[----:B------:R-:W-:Y:S01]  /*1d6e0*/  IMAD.WIDE.U32 R52, R108, R106, R52 ;  /* 0x0000006a6c347225 */ /* 0x000fe200078e0034 */
[----:B------:R-:W-:-:S03]  /*1d6f0*/  IADD3 R41, PT, PT, R59, R55, RZ ;  /* 0x000000373b297210 */ /* 0x000fc60007ffe0ff */
[----:B------:R-:W-:Y:S01]  /*1d700*/  IMAD.HI.U32 R55, R85, R74, R56 ;  /* 0x0000004a55377227 */ /* 0x000fe200078e0038 */
[----:B------:R-:W-:-:S03]  /*1d710*/  IADD3 R56, P0, PT, R41, R52, RZ ;  /* 0x0000003429387210 */ /* 0x000fc60007f1e0ff */
[----:B------:R-:W-:Y:S01]  /*1d720*/  IMAD.IADD R52, R53, 0x1, R67 ;  /* 0x0000000135347824 */ /* 0x000fe200078e0243 */
[----:B------:R-:W-:Y:S01]  /*1d730*/  IADD3 R55, PT, PT, R42, R55, RZ ;  /* 0x000000372a377210 */ /* 0x000fe20007ffe0ff */
[----:B------:R-:W-:Y:S02]  /*1d740*/  IMAD.X R57, RZ, RZ, RZ, P0 ;  /* 0x000000ffff397224 */ /* 0x000fe400000e06ff */
[----:B------:R-:W-:Y:S01]  /*1d750*/  IMAD.MOV.U32 R53, RZ, RZ, RZ ;  /* 0x000000ffff357224 */ /* 0x000fe200078e00ff */
[----:B------:R-:W-:Y:S01]  /*1d760*/  IADD3 R54, P0, PT, R55, R54, RZ ;  /* 0x0000003637367210 */ /* 0x000fe20007f1e0ff */
[----:B------:R-:W-:-:S03]  /*1d770*/  IMAD.WIDE.U32 R56, R103, R103, R56 ;  /* 0x0000006767387225 */ /* 0x000fc600078e0038 */
[----:B------:R-:W-:Y:S01]  /*1d780*/  IADD3.X R55, PT, PT, RZ, RZ, RZ, P0, !PT ;  /* 0x000000ffff377210 */ /* 0x000fe200007fe4ff */
[----:B------:R-:W-:-:S04]  /*1d790*/  IMAD.WIDE.U32 R52, R108, R101, R52 ;  /* 0x000000656c347225 */ /* 0x000fc800078e0034 */
[----:B------:R-:W-:Y:S01]  /*1d7a0*/  IMAD.IADD R59, R59, 0x1, R57 ;  /* 0x000000013b3b7824 */ /* 0x000fe200078e0239 */
[----:B------:R-:W-:Y:S01]  /*1d7b0*/  MOV R57, RZ ;  /* 0x000000ff00397202 */ /* 0x000fe20000000f00 */
[----:B------:R-:W-:-:S03]  /*1d7c0*/  IMAD.WIDE.U32 R54, R85, R75, R54 ;  /* 0x0000004b55367225 */ /* 0x000fc600078e0036 */
[----:B------:R-:W-:Y:S01]  /*1d7d0*/  IADD3 R58, P0, PT, R59, R52, RZ ;  /* 0x000000343b3a7210 */ /* 0x000fe20007f1e0ff */
[----:B------:R-:W-:Y:S02]  /*1d7e0*/  IMAD.IADD R41, R43, 0x1, R55 ;  /* 0x000000012b297824 */ /* 0x000fe400078e0237 */
[----:B------:R-:W-:Y:S02]  /*1d7f0*/  HFMA2 R55, -RZ, RZ, 0, 0 ;  /* 0x00000000ff377431 */ /* 0x000fe400000001ff */
[----:B------:R-:W-:-:S04]  /*1d800*/  IMAD.WIDE.U32 R56, R108, R106, R56 ;  /* 0x0000006a6c387225 */ /* 0x000fc800078e0038 */
[----:B------:R-:W-:Y:S01]  /*1d810*/  IMAD.X R59, RZ, RZ, RZ, P0 ;  /* 0x000000ffff3b7224 */ /* 0x000fe200000e06ff */
[----:B------:R-:W-:Y:S01]  /*1d820*/  IADD3 R56, P0, PT, R41, R56, RZ ;  /* 0x0000003829387210 */ /* 0x000fe20007f1e0ff */
[----:B------:R-:W-:Y:S02]  /*1d830*/  IMAD.IADD R52, R53, 0x1, R63 ;  /* 0x0000000135347824 */ /* 0x000fe400078e023f */
[----:B------:R-:W-:Y:S02]  /*1d840*/  IMAD R83, R54, R40, RZ ;  /* 0x0000002836537224 */ /* 0x000fe400078e02ff */
[----:B------:R-:W-:-:S04]  /*1d850*/  IMAD.WIDE.U32 R58, R103, R106, R58 ;  /* 0x0000006a673a7225 */ /* 0x000fc800078e003a */
[----:B------:R-:W-:Y:S02]  /*1d860*/  IMAD.IADD R53, R67, 0x1, R57 ;  /* 0x0000000143357824 */ /* 0x000fe400078e0239 */
[----:B------:R-:W-:-:S03]  /*1d870*/  IMAD.HI.U32 R41, R83, R74, R54 ;  /* 0x0000004a53297227 */ /* 0x000fc600078e0036 */
[----:B------:R-:W-:Y:S01]  /*1d880*/  IADD3 R54, P1, PT, R53, R58, RZ ;  /* 0x0000003a35367210 */ /* 0x000fe20007f3e0ff */
[----:B------:R-:W-:Y:S01]  /*1d890*/  IMAD.IADD R59, R67, 0x1, R59 ;  /* 0x00000001433b7824 */ /* 0x000fe200078e023b */
[----:B------:R-:W-:Y:S01]  /*1d8a0*/  MOV R53, RZ ;  /* 0x000000ff00357202 */ /* 0x000fe20000000f00 */
[----:B------:R-:W-:Y:S01]  /*1d8b0*/  IMAD.X R57, RZ, RZ, RZ, P0 ;  /* 0x000000ffff397224 */ /* 0x000fe200000e06ff */
[----:B------:R-:W-:Y:S01]  /*1d8c0*/  IADD3.X R55, PT, PT, RZ, RZ, RZ, P1, !PT ;  /* 0x000000ffff377210 */ /* 0x000fe20000ffe4ff */
[----:B------:R-:W-:Y:S02]  /*1d8d0*/  IMAD.IADD R41, R42, 0x1, R41 ;  /* 0x000000012a297824 */ /* 0x000fe400078e0229 */
[----:B------:R-:W-:-:S04]  /*1d8e0*/  IMAD.WIDE.U32 R52, R108, R96, R52 ;  /* 0x000000606c347225 */ /* 0x000fc800078e0034 */
[----:B------:R-:W-:Y:S01]  /*1d8f0*/  IMAD.WIDE.U32 R56, R85, R76, R56 ;  /* 0x0000004c55387225 */ /* 0x000fe200078e0038 */
[----:B------:R-:W-:-:S03]  /*1d900*/  IADD3 R58, P0, PT, R59, R52, RZ ;  /* 0x000000343b3a7210 */ /* 0x000fc60007f1e0ff */
[----:B------:R-:W-:Y:S01]  /*1d910*/  IMAD.WIDE.U32 R54, R103, R106, R54 ;  /* 0x0000006a67367225 */ /* 0x000fe200078e0036 */
[----:B------:R-:W-:Y:S02]  /*1d920*/  IADD3 R56, P1, PT, R41, R56, RZ ;  /* 0x0000003829387210 */ /* 0x000fe40007f3e0ff */
[----:B------:R-:W-:Y:S01]  /*1d930*/  IADD3 R41, PT, PT, R44, R57, RZ ;  /* 0x000000392c297210 */ /* 0x000fe20007ffe0ff */
[----:B------:R-:W-:Y:S02]  /*1d940*/  IMAD.X R59, RZ, RZ, RZ, P0 ;  /* 0x000000ffff3b7224 */ /* 0x000fe400000e06ff */
[----:B------:R-:W-:Y:S02]  /*1d950*/  IMAD.MOV.U32 R89, RZ, RZ, RZ ;  /* 0x000000ffff597224 */ /* 0x000fe400078e00ff */
[----:B------:R-:W-:-:S04]  /*1d960*/  IMAD.WIDE.U32 R58, R103, R101, R58 ;  /* 0x00000065673a7225 */ /* 0x000fc800078e003a */
[----:B------:R-:W-:Y:S02]  /*1d970*/  IMAD.IADD R61, R67, 0x1, R55 ;  /* 0x00000001433d7824 */ /* 0x000fe400078e0237 */
        /* <DEDUP_REMOVED lines=19> */
[----:B------:R-:W-:Y:S02]  /*1dab0*/  IMAD.MOV.U32 R59, RZ, RZ, RZ ;  /* 0x000000ffff3b7224 */ /* 0x000fe400078e00ff */
[----:B------:R-:W-:Y:S02]  /*1dac0*/  IMAD.IADD R67, R67, 0x1, R61 ;  /* 0x0000000143437824 */ /* 0x000fe400078e023d */
[----:B------:R-:W-:Y:S02]  /*1dad0*/  IMAD.IADD R73, R43, 0x1, R57 ;  /* 0x000000012b497824 */ /* 0x000fe400078e0239 */
[----:B------:R-:W-:Y:S01]  /*1dae0*/  IMAD.WIDE.U32 R54, R85, R77, R54 ;  /* 0x0000004d55367225 */ /* 0x000fe200078e0036 */
[----:B------:R-:W-:-:S03]  /*1daf0*/  IADD3 R52, P1, PT, R67, R52, RZ ;  /* 0x0000003443347210 */ /* 0x000fc60007f3e0ff */
[----:B------:R-:W-:Y:S01]  /*1db00*/  IMAD.WIDE.U32 R58, R108, R94, R58 ;  /* 0x0000005e6c3a7225 */ /* 0x000fe200078e003a */
[----:B------:R-:W-:Y:S02]  /*1db10*/  IADD3 R54, P2, PT, R73, R54, RZ ;  /* 0x0000003649367210 */ /* 0x000fe40007f5e0ff */
[----:B------:R-:W-:Y:S01]  /*1db20*/  IADD3 R87, PT, PT, R45, R55, RZ ;  /* 0x000000372d577210 */ /* 0x000fe20007ffe0ff */
[----:B------:R-:W-:Y:S02]  /*1db30*/  IMAD.IADD R53, R89, 0x1, R53 ;  /* 0x0000000159357824 */ /* 0x000fe400078e0235 */
[----:B------:R-:W-:Y:S02]  /*1db40*/  IMAD.X R61, RZ, RZ, RZ, P0 ;  /* 0x000000ffff3d7224 */ /* 0x000fe400000e06ff */
[----:B------:R-:W-:Y:S01]  /*1db50*/  IMAD R41, R56, R40, RZ ;  /* 0x0000002838297224 */ /* 0x000fe200078e02ff */
[----:B------:R-:W-:Y:S01]  /*1db60*/  IADD3 R58, P0, PT, R53, R58, RZ ;  /* 0x0000003a353a7210 */ /* 0x000fe20007f1e0ff */
[----:B------:R-:W-:Y:S01]  /*1db70*/  IMAD.MOV.U32 R57, RZ, RZ, RZ ;  /* 0x000000ffff397224 */ /* 0x000fe200078e00ff */
[----:B------:R-:W-:Y:S01]  /*1db80*/  IADD3.X R53, PT, PT, RZ, RZ, RZ, P1, !PT ;  /* 0x000000ffff357210 */ /* 0x000fe20000ffe4ff */
[----:B------:R-:W-:-:S04]  /*1db90*/  IMAD.WIDE.U32 R60, R103, R101, R60 ;  /* 0x00000065673c7225 */ /* 0x000fc800078e003c */
[----:B------:R-:W-:-:S04]  /*1dba0*/  IMAD.HI.U32 R57, R41, R74, R56 ;  /* 0x0000004a29397227 */ /* 0x000fc800078e0038 */
[----:B------:R-:W-:Y:S02]  /*1dbb0*/  IMAD.X R55, RZ, RZ, RZ, P2 ;  /* 0x000000ffff377224 */ /* 0x000fe400010e06ff */
[----:B------:R-:W-:Y:S01]  /*1dbc0*/  IMAD.IADD R56, R59, 0x1, R71 ;  /* 0x000000013b387824 */ /* 0x000fe200078e0247 */
[----:B------:R-:W-:Y:S01]  /*1dbd0*/  IADD3.X R59, PT, PT, RZ, RZ, RZ, P0, !PT ;  /* 0x000000ffff3b7210 */ /* 0x000fe200007fe4ff */
[----:B------:R-:W-:-:S04]  /*1dbe0*/  IMAD.WIDE.U32 R52, R106, R101, R52 ;  /* 0x000000656a347225 */ /* 0x000fc800078e0034 */
[----:B------:R-:W-:Y:S02]  /*1dbf0*/  IMAD.IADD R61, R63, 0x1, R61 ;  /* 0x000000013f3d7824 */ /* 0x000fe400078e023d */
[----:B------:R-:W-:Y:S02]  /*1dc00*/  IMAD.IADD R57, R42, 0x1, R57 ;  /* 0x000000012a397824 */ /* 0x000fe400078e0239 */
[----:B------:R-:W-:Y:S01]  /*1dc10*/  IMAD.WIDE.U32 R54, R83, R76, R54 ;  /* 0x0000004c53367225 */ /* 0x000fe200078e0036 */
[----:B------:R-:W-:-:S03]  /*1dc20*/  IADD3 R52, P1, PT, R61, R52, RZ ;  /* 0x000000343d347210 */ /* 0x000fc60007f3e0ff */
[----:B------:R-:W-:Y:S01]  /*1dc30*/  IMAD.WIDE.U32 R58, R103, R95, R58 ;  /* 0x0000005f673a7225 */ /* 0x000fe200078e003a */
[----:B------:R-:W-:-:S03]  /*1dc40*/  IADD3 R54, P2, PT, R57, R54, RZ ;  /* 0x0000003639367210 */ /* 0x000fc60007f5e0ff */
[----:B------:R-:W-:Y:S01]  /*1dc50*/  HFMA2 R57, -RZ, RZ, 0, 0 ;  /* 0x00000000ff397431 */ /* 0x000fe200000001ff */
[----:B------:R-:W-:Y:S01]  /*1dc60*/  IADD3 R73, PT, PT, R44, R55, RZ ;  /* 0x000000372c497210 */ /* 0x000fe20007ffe0ff */
[----:B------:R-:W-:Y:S02]  /*1dc70*/  IMAD.IADD R53, R63, 0x1, R53 ;  /* 0x000000013f357824 */ /* 0x000fe400078e0235 */
[----:B------:R-:W-:Y:S02]  /*1dc80*/  IMAD.MOV.U32 R61, RZ, RZ, RZ ;  /* 0x000000ffff3d7224 */ /* 0x000fe400078e00ff */
[----:B------:R-:W-:Y:S01]  /*1dc90*/  IMAD.IADD R93, R65, 0x1, R59 ;  /* 0x00000001415d7824 */ /* 0x000fe200078e023b */
[----:B------:R-:W-:Y:S01]  /*1dca0*/  IADD3 R58, P0, PT, R53, R58, RZ ;  /* 0x0000003a353a7210 */ /* 0x000fe20007f1e0ff */
[----:B------:R-:W-:-:S04]  /*1dcb0*/  IMAD.WIDE.U32 R60, R108, R96, R60 ;  /* 0x000000606c3c7225 */ /* 0x000fc800078e003c */
        /* <DEDUP_REMOVED lines=8> */
[----:B------:R-:W-:Y:S01]  /*1dd40*/  IMAD.X R55, RZ, RZ, RZ, P2 ;  /* 0x000000ffff377224 */ /* 0x000fe200010e06ff */
[----:B------:R-:W-:Y:S01]  /*1dd50*/  IADD3 R56, P0, PT, R93, R56, RZ ;  /* 0x000000385d387210 */ /* 0x000fe20007f1e0ff */
[----:B------:R-:W-:Y:S02]  /*1dd60*/  IMAD.MOV.U32 R67, RZ, RZ, RZ ;  /* 0x000000ffff437224 */ /* 0x000fe400078e00ff */
[----:B------:R-:W-:-:S04]  /*1dd70*/  IMAD.WIDE.U32 R60, R85, R78, R60 ;  /* 0x0000004e553c7225 */ /* 0x000fc800078e003c */
[----:B------:R-:W-:Y:S01]  /*1dd80*/  IMAD.WIDE.U32 R54, R41, R75, R54 ;  /* 0x0000004b29367225 */ /* 0x000fe200078e0036 */
[----:B------:R-:W-:-:S03]  /*1dd90*/  IADD3 R60, P3, PT, R73, R60, RZ ;  /* 0x0000003c493c7210 */ /* 0x000fc60007f7e0ff */
[----:B------:R-:W-:Y:S01]  /*1dda0*/  IMAD.IADD R32, R57, 0x1, R67 ;  /* 0x0000000139207824 */ /* 0x000fe200078e0243 */
[----:B------:R-:W-:Y:S01]  /*1ddb0*/  IADD3 R87, PT, PT, R43, R55, RZ ;  /* 0x000000372b577210 */ /* 0x000fe20007ffe0ff */
[----:B------:R-:W-:-:S04]  /*1ddc0*/  IMAD.WIDE.U32 R58, R106, R96, R58 ;  /* 0x000000606a3a7225 */ /* 0x000fc800078e003a */
[----:B------:R-:W-:Y:S01]  /*1ddd0*/  IMAD.IADD R53, R63, 0x1, R53 ;  /* 0x000000013f357824 */ /* 0x000fe200078e0235 */
[----:B------:R-:W-:Y:S01]  /*1dde0*/  IADD3 R59, PT, PT, R89, R59, RZ ;  /* 0x0000003b593b7210 */ /* 0x000fe20007ffe0ff */
[----:B------:R-:W-:Y:S02]  /*1ddf0*/  IMAD.X R57, RZ, RZ, RZ, P0 ;  /* 0x000000ffff397224 */ /* 0x000fe400000e06ff */
        /* <DEDUP_REMOVED lines=10> */
[----:B------:R-:W-:Y:S01]  /*1dea0*/  IADD3.X R55, PT, PT, RZ, RZ, RZ, P1, !PT ;  /* 0x000000ffff377210 */ /* 0x000fe20000ffe4ff */
[----:B------:R-:W-:-:S04]  /*1deb0*/  IMAD.WIDE.U32 R52, R103, R96, R52 ;  /* 0x0000006067347225 */ /* 0x000fc800078e0034 */
[----:B------:R-:W-:Y:S02]  /*1dec0*/  IMAD.IADD R93, R46, 0x1, R61 ;  /* 0x000000012e5d7824 */ /* 0x000fe400078e023d */
[----:B------:R-:W-:-:S04]  /*1ded0*/  IMAD.WIDE.U32 R58, R101, R101, R58 ;  /* 0x00000065653a7225 */ /* 0x000fc800078e003a */
        /* <DEDUP_REMOVED lines=8> */
[----:B------:R-:W-:Y:S01]  /*1df60*/  IMAD.MOV.U32 R53, RZ, RZ, RZ ;  /* 0x000000ffff357224 */ /* 0x000fe200078e00ff */
[----:B------:R-:W-:Y:S01]  /*1df70*/  IADD3 R60, P4, PT, R87, R60, RZ ;  /* 0x0000003c573c7210 */ /* 0x000fe20007f9e0ff */
[----:B------:R-:W-:Y:S01]  /*1df80*/  IMAD.X R57, RZ, RZ, RZ, P0 ;  /* 0x000000ffff397224 */ /* 0x000fe200000e06ff */
[----:B------:R-:W-:Y:S01]  /*1df90*/  IADD3 R63, PT, PT, R45, R61, RZ ;  /* 0x0000003d2d3f7210 */ /* 0x000fe20007ffe0ff */
[----:B------:R-:W-:Y:S01]  /*1dfa0*/  IMAD.WIDE.U32 R52, R108, R95, R52 ;  /* 0x0000005f6c347225 */ /* 0x000fe200078e0034 */
[----:B------:R-:W-:-:S03]  /*1dfb0*/  IADD3.X R61, PT, PT, RZ, RZ, RZ, P4, !PT ;  /* 0x000000ffff3d7210 */ /* 0x000fc600027fe4ff */
[----:B------:R-:W-:Y:S01]  /*1dfc0*/  IMAD.X R59, RZ, RZ, RZ, P2 ;  /* 0x000000ffff3b7224 */ /* 0x000fe200010e06ff */
[----:B------:R-:W-:Y:S01]  /*1dfd0*/  IADD3 R52, P3, PT, R93, R52, RZ ;  /* 0x000000345d347210 */ /* 0x000fe20007f7e0ff */
[----:B------:R-:W-:-:S04]  /*1dfe0*/  IMAD.WIDE.U32 R56, R103, R91, R56 ;  /* 0x0000005b67387225 */ /* 0x000fc800078e0038 */
[----:B------:R-:W-:Y:S01]  /*1dff0*/  IMAD.IADD R53, R65, 0x1, R53 ;  /* 0x0000000141357824 */ /* 0x000fe200078e0235 */
[----:B------:R-:W-:Y:S01]  /*1e000*/  IADD3 R56, P0, PT, R55, R56, RZ ;  /* 0x0000003837387210 */ /* 0x000fe20007f1e0ff */
[----:B------:R-:W-:-:S04]  /*1e010*/  IMAD.WIDE.U32 R58, R106, R96, R58 ;  /* 0x000000606a3a7225 */ /* 0x000fc800078e003a */
[----:B------:R-:W-:Y:S01]  /*1e020*/  IMAD.IADD R93, R67, 0x1, R57 ;  /* 0x00000001435d7824 */ /* 0x000fe200078e0239 */
        /* <DEDUP_REMOVED lines=24> */
[----:B------:R-:W-:-:S04]  /*1e1b0*/  IMAD.WIDE.U32 R52, R83, R78, R52 ;  /* 0x0000004e53347225 */ /* 0x000fc800078e0034 */
[----:B------:R-:W-:Y:S01]  /*1e1c0*/  IMAD.WIDE.U32 R60, R73, R75, R60 ;  /* 0x0000004b493c7225 */ /* 0x000fe200078e003c */
[----:B------:R-:W-:Y:S02]  /*1e1d0*/  IADD3 R52, P3, PT, R87, R52, RZ ;  /* 0x0000003457347210 */ /* 0x000fe40007f7e0ff */
[----:B------:R-:W-:Y:S01]  /*1e1e0*/  IADD3 R97, PT, PT, R46, R53, RZ ;  /* 0x000000352e617210 */ /* 0x000fe20007ffe0ff */
[----:B------:R-:W-:-:S04]  /*1e1f0*/  IMAD.WIDE.U32 R54, R101, R96, R54 ;  /* 0x0000006065367225 */ /* 0x000fc800078e0036 */
[----:B------:R-:W-:Y:S02]  /*1e200*/  IMAD.X R63, RZ, RZ, RZ, P1 ;  /* 0x000000ffff3f7224 */ /* 0x000fe400008e06ff */
[----:B------:R-:W-:Y:S01]  /*1e210*/  IMAD.IADD R57, R65, 0x1, R59 ;  /* 0x0000000141397824 */ /* 0x000fe200078e023b */
[----:B------:R-:W-:Y:S01]  /*1e220*/  MOV R59, RZ ;  /* 0x000000ff003b7202 */ /* 0x000fe20000000f00 */
[----:B------:R-:W-:Y:S02]  /*1e230*/  IMAD.IADD R93, R43, 0x1, R61 ;  /* 0x000000012b5d7824 */ /* 0x000fe400078e023d */
[----:B------:R-:W-:Y:S01]  /*1e240*/  IMAD.IADD R55, R89, 0x1, R55 ;  /* 0x0000000159377824 */ /* 0x000fe200078e0237 */
[----:B------:R-:W-:Y:S01]  /*1e250*/  IADD3 R54, P2, PT, R57, R54, RZ ;  /* 0x0000003639367210 */ /* 0x000fe20007f5e0ff */
[----:B------:R-:W-:Y:S02]  /*1e260*/  IMAD R87, R60, R40, RZ ;  /* 0x000000283c577224 */ /* 0x000fe400078e02ff */
[----:B------:R-:W-:-:S02]  /*1e270*/  IMAD.MOV.U32 R61, RZ, RZ, RZ ;  /* 0x000000ffff3d7224 */ /* 0x000fc400078e00ff */
[----:B------:R-:W-:-:S04]  /*1e280*/  IMAD.WIDE.U32 R62, R101, R95, R62 ;  /* 0x0000005f653e7225 */ /* 0x000fc800078e003e */
[----:B------:R-:W-:Y:S01]  /*1e290*/  IMAD.HI.U32 R121, R87, R74, R60 ;  /* 0x0000004a57797227 */ /* 0x000fe200078e003c */
[----:B------:R-:W-:Y:S02]  /*1e2a0*/  IADD3 R60, P1, PT, R55, R62, RZ ;  /* 0x0000003e373c7210 */ /* 0x000fe40007f3e0ff */
[----:B------:R-:W-:Y:S01]  /*1e2b0*/  IADD3.X R55, PT, PT, RZ, RZ, RZ, P2, !PT ;  /* 0x000000ffff377210 */ /* 0x000fe200017fe4ff */
[----:B------:R-:W-:Y:S02]  /*1e2c0*/  IMAD.X R57, RZ, RZ, RZ, P0 ;  /* 0x000000ffff397224 */ /* 0x000fe400000e06ff */
[----:B------:R-:W-:-:S04]  /*1e2d0*/  IMAD.WIDE.U32 R58, R108, R94, R58 ;  /* 0x0000005e6c3a7225 */ /* 0x000fc800078e003a */
[----:B------:R-:W-:Y:S01]  /*1e2e0*/  IMAD.IADD R61, R65, 0x1, R63 ;  /* 0x00000001413d7824 */ /* 0x000fe200078e023f */
[----:B------:R-:W-:Y:S01]  /*1e2f0*/  IADD3 R58, P2, PT, R117, R58, RZ ;  /* 0x0000003a753a7210 */ /* 0x000fe20007f5e0ff */
[----:B------:R-:W-:-:S04]  /*1e300*/  IMAD.WIDE.U32 R56, R106, R91, R56 ;  /* 0x0000005b6a387225 */ /* 0x000fc800078e0038 */
[----:B------:R-:W-:Y:S01]  /*1e310*/  IMAD.IADD R59, R71, 0x1, R59 ;  /* 0x00000001473b7824 */ /* 0x000fe200078e023b */
[----:B------:R-:W-:Y:S01]  /*1e320*/  IADD3 R119, PT, PT, R67, R57, RZ ;  /* 0x0000003943777210 */ /* 0x000fe20007ffe0ff */
[----:B------:R-:W-:Y:S01]  /*1e330*/  IMAD.WIDE.U32 R62, R106, R95, R54 ;  /* 0x0000005f6a3e7225 */ /* 0x000fe200078e0036 */
[----:B------:R-:W-:-:S03]  /*1e340*/  IADD3 R54, P0, PT, R61, R56, RZ ;  /* 0x000000383d367210 */ /* 0x000fc60007f1e0ff */
[----:B------:R-:W-:Y:S02]  /*1e350*/  IMAD.X R53, RZ, RZ, RZ, P3 ;  /* 0x000000ffff357224 */ /* 0x000fe400018e06ff */
[----:B------:R-:W-:Y:S01]  /*1e360*/  IMAD.X R61, RZ, RZ, RZ, P1 ;  /* 0x000000ffff3d7224 */ /* 0x000fe200008e06ff */
[----:B------:R-:W-:Y:S01]  /*1e370*/  IADD3 R56, P1, PT, R59, R62, RZ ;  /* 0x0000003e3b387210 */ /* 0x000fe20007f3e0ff */
[----:B------:R-:W-:Y:S01]  /*1e380*/  IMAD.IADD R57, R65, 0x1, R63 ;  /* 0x0000000141397824 */ /* 0x000fe200078e023f */
[----:B------:R-:W-:Y:S01]  /*1e390*/  IADD3.X R59, PT, PT, RZ, RZ, RZ, P2, !PT ;  /* 0x000000ffff3b7210 */ /* 0x000fe200017fe4ff */
[----:B------:R-:W-:-:S04]  /*1e3a0*/  IMAD.WIDE.U32 R62, R41, R77, R52 ;  /* 0x0000004d293e7225 */ /* 0x000fc800078e0034 */
[----:B------:R-:W-:Y:S02]  /*1e3b0*/  IMAD.X R55, RZ, RZ, RZ, P0 ;  /* 0x000000ffff377224 */ /* 0x000fe400000e06ff */
[----:B------:R-:W-:Y:S01]  /*1e3c0*/  IMAD.WIDE.U32 R52, R96, R96, R60 ;  /* 0x0000006060347225 */ /* 0x000fe200078e003c */
        /* <DEDUP_REMOVED lines=8> */
[----:B------:R-:W-:Y:S01]  /*1e450*/  IMAD.WIDE.U32 R60, R73, R76, R60 ;  /* 0x0000004c493c7225 */ /* 0x000fe200078e003c */
[----:B------:R-:W-:Y:S02]  /*1e460*/  IADD3.X R53, PT, PT, RZ, RZ, RZ, P0, !PT ;  /* 0x000000ffff357210 */ /* 0x000fe400007fe4ff */
[----:B------:R-:W-:Y:S01]  /*1e470*/  IADD3 R62, P1, PT, R62, R119, RZ ;  /* 0x000000773e3e7210 */ /* 0x000fe20007f3e0ff */
[----:B------:R-:W-:-:S02]  /*1e480*/  IMAD.IADD R55, R42, 0x1, R121 ;  /* 0x000000012a377824 */ /* 0x000fc400078e0279 */
[----:B------:R-:W-:-:S03]  /*1e490*/  IMAD.WIDE.U32 R58, R85, R80, R58 ;  /* 0x00000050553a7225 */ /* 0x000fc600078e003a */
[----:B------:R-:W-:Y:S01]  /*1e4a0*/  IADD3 R60, P0, PT, R55, R60, RZ ;  /* 0x0000003c373c7210 */ /* 0x000fe20007f1e0ff */
[----:B------:R-:W-:Y:S01]  /*1e4b0*/  IMAD.WIDE.U32 R56, R103, R94, R56 ;  /* 0x0000005e67387225 */ /* 0x000fe200078e0038 */
[----:B------:R-:W-:Y:S02]  /*1e4c0*/  IADD3 R58, P3, PT, R97, R58, RZ ;  /* 0x0000003a613a7210 */ /* 0x000fe40007f7e0ff */
[----:B------:R-:W-:Y:S01]  /*1e4d0*/  IADD3.X R55, PT, PT, RZ, RZ, RZ, P2, !PT ;  /* 0x000000ffff377210 */ /* 0x000fe200017fe4ff */
[----:B------:R-:W-:Y:S02]  /*1e4e0*/  IMAD.IADD R89, R44, 0x1, R61 ;  /* 0x000000012c597824 */ /* 0x000fe400078e023d */
[----:B------:R-:W-:-:S04]  /*1e4f0*/  IMAD.WIDE.U32 R52, R101, R95, R52 ;  /* 0x0000005f65347225 */ /* 0x000fc800078e0034 */
[----:B------:R-:W-:Y:S01]  /*1e500*/  IMAD.IADD R61, R71, 0x1, R57 ;  /* 0x00000001473d7824 */ /* 0x000fe200078e0239 */
[----:B------:R-:W-:Y:S01]  /*1e510*/  IADD3 R53, PT, PT, R65, R53, RZ ;  /* 0x0000003541357210 */ /* 0x000fe20007ffe0ff */
[----:B------:R-:W-:Y:S02]  /*1e520*/  IMAD.IADD R117, R48, 0x1, R59 ;  /* 0x0000000130757824 */ /* 0x000fe400078e023b */
[----:B------:R-:W-:Y:S01]  /*1e530*/  IMAD.X R59, RZ, RZ, RZ, P3 ;  /* 0x000000ffff3b7224 */ /* 0x000fe200018e06ff */
[----:B------:R-:W-:Y:S01]  /*1e540*/  IADD3 R52, P3, PT, R61, R52, RZ ;  /* 0x000000343d347210 */ /* 0x000fe20007f7e0ff */
[----:B------:R-:W-:Y:S02]  /*1e550*/  IMAD.MOV.U32 R57, RZ, RZ, RZ ;  /* 0x000000ffff397224 */ /* 0x000fe400078e00ff */
[----:B------:R-:W-:-:S04]  /*1e560*/  IMAD.WIDE.U32 R54, R96, R95, R54 ;  /* 0x0000005f60367225 */ /* 0x000fc800078e0036 */
[----:B------:R-:W-:Y:S01]  /*1e570*/  IMAD.IADD R93, R45, 0x1, R63 ;  /* 0x000000012d5d7824 */ /* 0x000fe200078e023f */
[----:B------:R-:W-:Y:S01]  /*1e580*/  IADD3 R54, P2, PT, R53, R54, RZ ;  /* 0x0000003635367210 */ /* 0x000fe20007f5e0ff */
[----:B------:R-:W-:-:S04]  /*1e590*/  IMAD.WIDE.U32 R56, R108, R91, R56 ;  /* 0x0000005b6c387225 */ /* 0x000fc800078e0038 */
[----:B------:R-:W-:-:S04]  /*1e5a0*/  IMAD.WIDE.U32 R58, R83, R79, R58 ;  /* 0x0000004f533a7225 */ /* 0x000fc800078e003a */
[----:B------:R-:W-:Y:S01]  /*1e5b0*/  IMAD.X R63, RZ, RZ, RZ, P1 ;  /* 0x000000ffff3f7224 */ /* 0x000fe200008e06ff */
[----:B------:R-:W-:Y:S01]  /*1e5c0*/  IADD3 R58, P4, PT, R93, R58, RZ ;  /* 0x0000003a5d3a7210 */ /* 0x000fe20007f9e0ff */
[----:B------:R-:W-:Y:S01]  /*1e5d0*/  IMAD.X R53, RZ, RZ, RZ, P3 ;  /* 0x000000ffff357224 */ /* 0x000fe200018e06ff */
[----:B------:R-:W-:Y:S01]  /*1e5e0*/  IADD3 R56, P3, PT, R117, R56, RZ ;  /* 0x0000003875387210 */ /* 0x000fe20007f7e0ff */
[----:B------:R-:W-:Y:S01]  /*1e5f0*/  IMAD.IADD R97, R47, 0x1, R59 ;  /* 0x000000012f617824 */ /* 0x000fe200078e023b */
[----:B------:R-:W-:Y:S01]  /*1e600*/  IADD3 R59, PT, PT, R65, R55, RZ ;  /* 0x00000037413b7210 */ /* 0x000fe20007ffe0ff */
[----:B------:R-:W-:-:S04]  /*1e610*/  IMAD.WIDE.U32 R62, R101, R91, R62 ;  /* 0x0000005b653e7225 */ /* 0x000fc800078e003e */
[----:B------:R-:W-:Y:S01]  /*1e620*/  IMAD.IADD R55, R67, 0x1, R57 ;  /* 0x0000000143377824 */ /* 0x000fe200078e0239 */
[----:B------:R-:W-:Y:S01]  /*1e630*/  IADD3 R62, P1, PT, R59, R62, RZ ;  /* 0x0000003e3b3e7210 */ /* 0x000fe20007f3e0ff */
[----:B------:R-:W-:Y:S01]  /*1e640*/  IMAD.WIDE.U32 R52, R106, R94, R52 ;  /* 0x0000005e6a347225 */ /* 0x000fe200078e0034 */
[----:B------:R-:W-:-:S03]  /*1e650*/  IADD3 R117, PT, PT, R67, R63, RZ ;  /* 0x0000003f43757210 */ /* 0x000fc60007ffe0ff */
[----:B------:R-:W-:Y:S01]  /*1e660*/  IMAD.X R57, RZ, RZ, RZ, P3 ;  /* 0x000000ffff397224 */ /* 0x000fe200018e06ff */
[----:B------:R-:W-:Y:S01]  /*1e670*/  IADD3 R52, P3, PT, R55, R52, RZ ;  /* 0x0000003437347210 */ /* 0x000fe20007f7e0ff */
[----:B------:R-:W-:Y:S01]  /*1e680*/  IMAD.X R59, RZ, RZ, RZ, P4 ;  /* 0x000000ffff3b7224 */ /* 0x000fe200020e06ff */
[----:B------:R-:W-:Y:S01]  /*1e690*/  IADD3 R53, PT, PT, R71, R53, RZ ;  /* 0x0000003547357210 */ /* 0x000fe20007ffe0ff */
[----:B------:R-:W-:Y:S02]  /*1e6a0*/  IMAD.X R55, RZ, RZ, RZ, P2 ;  /* 0x000000ffff377224 */ /* 0x000fe400010e06ff */
[----:B------:R-:W-:Y:S02]  /*1e6b0*/  IMAD.X R61, RZ, RZ, RZ, P0 ;  /* 0x000000ffff3d7224 */ /* 0x000fe400000e06ff */
[----:B------:R-:W-:-:S04]  /*1e6c0*/  IMAD.WIDE.U32 R58, R41, R78, R58 ;  /* 0x0000004e293a7225 */ /* 0x000fc800078e003a */
[----:B------:R-:W-:Y:S01]  /*1e6d0*/  IMAD.WIDE.U32 R54, R96, R95, R54 ;  /* 0x0000005f60367225 */ /* 0x000fe200078e0036 */
[----:B------:R-:W-:Y:S02]  /*1e6e0*/  IADD3 R58, P4, PT, R89, R58, RZ ;  /* 0x0000003a593a7210 */ /* 0x000fe40007f9e0ff */
[----:B------:R-:W-:Y:S01]  /*1e6f0*/  IADD3 R93, PT, PT, R46, R59, RZ ;  /* 0x0000003b2e5d7210 */ /* 0x000fe20007ffe0ff */
[----:B------:R-:W-:Y:S01]  /*1e700*/  IMAD.WIDE.U32 R60, R87, R75, R60 ;  /* 0x0000004b573c7225 */ /* 0x000fe200078e003c */
[----:B------:R-:W-:-:S03]  /*1e710*/  IADD3 R54, P0, PT, R53, R54, RZ ;  /* 0x0000003635367210 */ /* 0x000fc60007f1e0ff */
[----:B------:R-:W-:Y:S02]  /*1e720*/  IMAD.X R63, RZ, RZ, RZ, P1 ;  /* 0x000000ffff3f7224 */ /* 0x000fe400008e06ff */
[----:B------:R-:W-:Y:S02]  /*1e730*/  IMAD.IADD R89, R43, 0x1, R61 ;  /* 0x000000012b597824 */ /* 0x000fe400078e023d */
[----:B------:R-:W-:Y:S02]  /*1e740*/  HFMA2 R61, -RZ, RZ, 0, 0 ;  /* 0x00000000ff3d7431 */ /* 0x000fe400000001ff */
        /* <DEDUP_REMOVED lines=10> */
[----:B------:R-:W-:Y:S01]  /*1e7f0*/  IMAD R85, R60, R40, RZ ;  /* 0x000000283c557224 */ /* 0x000fe200078e02ff */
[----:B------:R-:W-:Y:S01]  /*1e800*/  IADD3 R32, P0, PT, R57, R52, RZ ;  /* 0x0000003439207210 */ /* 0x000fe20007f1e0ff */
[----:B------:R-:W-:-:S04]  /*1e810*/  IMAD.WIDE.U32 R58, R73, R77, R58 ;  /* 0x0000004d493a7225 */ /* 0x000fc800078e003a */
[----:B------:R-:W-:-:S04]  /*1e820*/  IMAD.HI.U32 R119, R85, R74, R60 ;  /* 0x0000004a55777227 */ /* 0x000fc800078e003c */
[----:B------:R-:W-:Y:S01]  /*1e830*/  IMAD.X R57, RZ, RZ, RZ, P2 ;  /* 0x000000ffff397224 */ /* 0x000fe200010e06ff */
[----:B------:R-:W-:Y:S01]  /*1e840*/  IADD3 R52, P2, PT, R89, R58, RZ ;  /* 0x0000003a59347210 */ /* 0x000fe20007f5e0ff */
[----:B------:R-:W-:Y:S01]  /*1e850*/  IMAD.IADD R60, R71, 0x1, R63 ;  /* 0x00000001473c7824 */ /* 0x000fe200078e023f */
[----:B------:R-:W-:Y:S01]  /*1e860*/  IADD3 R89, PT, PT, R45, R59, RZ ;  /* 0x0000003b2d597210 */ /* 0x000fe20007ffe0ff */
[----:B------:R-:W-:Y:S01]  /*1e870*/  IMAD.IADD R53, R67, 0x1, R53 ;  /* 0x0000000143357824 */ /* 0x000fe200078e0235 */
[----:B------:R-:W-:Y:S01]  /*1e880*/  IADD3 R59, PT, PT, R42, R119, RZ ;  /* 0x000000772a3b7210 */ /* 0x000fe20007ffe0ff */
[----:B------:R-:W-:Y:S01]  /*1e890*/  IMAD.WIDE.U32 R54, R101, R94, R54 ;  /* 0x0000005e65367225 */ /* 0x000fe200078e0036 */
[----:B------:R-:W-:-:S03]  /*1e8a0*/  IADD3 R60, P1, PT, R60, R117, RZ ;  /* 0x000000753c3c7210 */ /* 0x000fc60007f3e0ff */
        /* <DEDUP_REMOVED lines=8> */
[----:B------:R-:W-:Y:S01]  /*1e930*/  IMAD.WIDE.U32 R62, R95, R95, R62 ;  /* 0x0000005f5f3e7225 */ /* 0x000fe200078e003e */
[----:B------:R-:W-:-:S03]  /*1e940*/  IADD3 R58, P4, PT, R57, R32, RZ ;  /* 0x00000020393a7210 */ /* 0x000fc60007f9e0ff */
[----:B------:R-:W-:Y:S01]  /*1e950*/  IMAD.WIDE.U32 R52, R87, R76, R52 ;  /* 0x0000004c57347225 */ /* 0x000fe200078e0034 */
[----:B------:R-:W-:-:S03]  /*1e960*/  IADD3 R62, P1, PT, R55, R62, RZ ;  /* 0x0000003e373e7210 */ /* 0x000fc60007f3e0ff */
[----:B------:R-:W-:-:S04]  /*1e970*/  IMAD.WIDE.U32 R60, R96, R91, R60 ;  /* 0x0000005b603c7225 */ /* 0x000fc800078e003c */
[----:B------:R-:W-:Y:S01]  /*1e980*/  IMAD.X R55, RZ, RZ, RZ, P3 ;  /* 0x000000ffff377224 */ /* 0x000fe200018e06ff */
[----:B------:R-:W-:Y:S01]  /*1e990*/  IADD3 R52, P3, PT, R59, R52, RZ ;  /* 0x000000343b347210 */ /* 0x000fe20007f7e0ff */
[----:B------:R-:W-:Y:S02]  /*1e9a0*/  IMAD.X R57, RZ, RZ, RZ, P6 ;  /* 0x000000ffff397224 */ /* 0x000fe400030e06ff */
[----:B------:R-:W-:Y:S01]  /*1e9b0*/  IMAD.IADD R65, R65, 0x1, R63 ;  /* 0x0000000141417824 */ /* 0x000fe200078e023f */
[----:B------:R-:W-:Y:S01]  /*1e9c0*/  IADD3.X R63, PT, PT, RZ, RZ, RZ, P1, !PT ;  /* 0x000000ffff3f7210 */ /* 0x000fe20000ffe4ff */
[----:B------:R-:W-:Y:S02]  /*1e9d0*/  IMAD.X R59, RZ, RZ, RZ, P4 ;  /* 0x000000ffff3b7224 */ /* 0x000fe400020e06ff */
[----:B------:R-:W-:Y:S01]  /*1e9e0*/  IMAD.IADD R93, R67, 0x1, R61 ;  /* 0x00000001435d7824 */ /* 0x000fe200078e023d */
[----:B------:R-:W-:Y:S01]  /*1e9f0*/  IADD3 R60, P5, PT, R65, R60, RZ ;  /* 0x0000003c413c7210 */ /* 0x000fe20007fbe0ff */
[----:B------:R-:W-:Y:S01]  /*1ea00*/  IMAD.WIDE.U32 R54, R106, R91, R54 ;  /* 0x0000005b6a367225 */ /* 0x000fe200078e0036 */
[----:B------:R-:W-:-:S03]  /*1ea10*/  IADD3 R65, PT, PT, R44, R53, RZ ;  /* 0x000000352c417210 */ /* 0x000fc60007ffe0ff */
[----:B------:R-:W-:Y:S02]  /*1ea20*/  IMAD.X R61, RZ, RZ, RZ, P0 ;  /* 0x000000ffff3d7224 */ /* 0x000fe400000e06ff */
[----:B------:R-:W-:-:S03]  /*1ea30*/  IMAD.WIDE.U32 R56, R41, R79, R56 ;  /* 0x0000004f29387225 */ /* 0x000fc600078e0038 */
[----:B------:R-:W-:Y:S01]  /*1ea40*/  IADD3 R53, P2, PT, R61, R54, RZ ;  /* 0x000000363d357210 */ /* 0x000fe20007f5e0ff */
[----:B------:R-:W-:Y:S01]  /*1ea50*/  IMAD.WIDE.U32 R58, R83, R81, R58 ;  /* 0x00000051533a7225 */ /* 0x000fe200078e003a */
[----:B------:R-:W-:-:S03]  /*1ea60*/  IADD3 R54, P0, PT, R89, R56, RZ ;  /* 0x0000003859367210 */ /* 0x000fc60007f1e0ff */
[----:B------:R-:W-:Y:S02]  /*1ea70*/  IMAD.IADD R55, R67, 0x1, R55 ;  /* 0x0000000143377824 */ /* 0x000fe400078e0237 */
[----:B------:R-:W-:-:S04]  /*1ea80*/  IMAD.WIDE.U32 R62, R96, R94, R62 ;  /* 0x0000005e603e7225 */ /* 0x000fc800078e003e */
[----:B------:R-:W-:Y:S01]  /*1ea90*/  IMAD.IADD R32, R49, 0x1, R59 ;  /* 0x0000000131207824 */ /* 0x000fe200078e023b */
[----:B------:R-:W-:Y:S01]  /*1eaa0*/  IADD3 R62, P1, PT, R55, R62, RZ ;  /* 0x0000003e373e7210 */ /* 0x000fe20007f3e0ff */
[----:B------:R-:W-:Y:S01]  /*1eab0*/  IMAD.X R61, RZ, RZ, RZ, P5 ;  /* 0x000000ffff3d7224 */ /* 0x000fe200028e06ff */
[----:B------:R-:W-:Y:S01]  /*1eac0*/  IADD3.X R55, PT, PT, RZ, RZ, RZ, P0, !PT ;  /* 0x000000ffff377210 */ /* 0x000fe200007fe4ff */
[----:B------:R-:W-:Y:S01]  /*1ead0*/  IMAD.IADD R57, R47, 0x1, R57 ;  /* 0x000000012f397824 */ /* 0x000fe200078e0239 */
[----:B------:R-:W-:Y:S01]  /*1eae0*/  IADD3 R32, P0, PT, R32, R53, RZ ;  /* 0x0000003520207210 */ /* 0x000fe20007f1e0ff */
[----:B------:R-:W-:Y:S01]  /*1eaf0*/  IMAD.X R53, RZ, RZ, RZ, P3 ;  /* 0x000000ffff357224 */ /* 0x000fe200018e06ff */
[----:B------:R-:W-:Y:S01]  /*1eb00*/  IADD3 R63, PT, PT, R71, R63, RZ ;  /* 0x0000003f473f7210 */ /* 0x000fe20007ffe0ff */
[----:B------:R-:W-:Y:S01]  /*1eb10*/  IMAD.WIDE.U32 R60, R95, R94, R60 ;  /* 0x0000005e5f3c7225 */ /* 0x000fe200078e003c */
[----:B------:R-:W-:-:S03]  /*1eb20*/  IADD3 R56, P4, PT, R57, R58, RZ ;  /* 0x0000003a39387210 */ /* 0x000fc60007f9e0ff */
[----:B------:R-:W-:Y:S01]  /*1eb30*/  IMAD.WIDE.U32 R54, R73, R78, R54 ;  /* 0x0000004e49367225 */ /* 0x000fe200078e0036 */
[----:B------:R-:W-:-:S03]  /*1eb40*/  IADD3 R58, P5, PT, R63, R60, RZ ;  /* 0x0000003c3f3a7210 */ /* 0x000fc60007fbe0ff */
[----:B------:R-:W-:Y:S01]  /*1eb50*/  IMAD.WIDE.U32 R52, R85, R75, R52 ;  /* 0x0000004b55347225 */ /* 0x000fe200078e0034 */
[----:B------:R-:W-:Y:S02]  /*1eb60*/  IADD3 R54, P3, PT, R65, R54, RZ ;  /* 0x0000003641367210 */ /* 0x000fe40007f7e0ff */
[----:B------:R-:W-:Y:S01]  /*1eb70*/  IADD3 R55, PT, PT, R46, R55, RZ ;  /* 0x000000372e377210 */ /* 0x000fe20007ffe0ff */
[----:B------:R-:W-:Y:S02]  /*1eb80*/  IMAD.IADD R60, R71, 0x1, R61 ;  /* 0x00000001473c7824 */ /* 0x000fe400078e023d */
[----:B------:R-:W-:Y:S02]  /*1eb90*/  IMAD.X R63, RZ, RZ, RZ, P1 ;  /* 0x000000ffff3f7224 */ /* 0x000fe400008e06ff */
[----:B------:R-:W-:Y:S01]  /*1eba0*/  IMAD.IADD R83, R43, 0x1, R53 ;  /* 0x000000012b537824 */ /* 0x000fe200078e0235 */
[----:B------:R-:W-:Y:S01]  /*1ebb0*/  MOV R53, RZ ;  /* 0x000000ff00357202 */ /* 0x000fe20000000f00 */
[----:B------:R-:W-:Y:S01]  /*1ebc0*/  IMAD.X R57, RZ, RZ, RZ, P4 ;  /* 0x000000ffff397224 */ /* 0x000fe200020e06ff */
[----:B------:R-:W-:Y:S01]  /*1ebd0*/  IADD3 R60, P1, PT, R60, R93, RZ ;  /* 0x0000005d3c3c7210 */ /* 0x000fe20007f3e0ff */
[----:B------:R-:W-:-:S02]  /*1ebe0*/  IMAD R65, R52, R40, RZ ;  /* 0x0000002834417224 */ /* 0x000fc400078e02ff */
[----:B------:R-:W-:-:S04]  /*1ebf0*/  IMAD.WIDE.U32 R62, R101, R91, R62 ;  /* 0x0000005b653e7225 */ /* 0x000fc800078e003e */
[----:B------:R-:W-:Y:S01]  /*1ec00*/  IMAD.X R59, RZ, RZ, RZ, P5 ;  /* 0x000000ffff3b7224 */ /* 0x000fe200028e06ff */
[----:B------:R-:W-:Y:S01]  /*1ec10*/  IADD3 R63, PT, PT, R67, R63, RZ ;  /* 0x0000003f433f7210 */ /* 0x000fe20007ffe0ff */
[----:B------:R-:W-:-:S04]  /*1ec20*/  IMAD.WIDE.U32 R56, R41, R80, R56 ;  /* 0x0000005029387225 */ /* 0x000fc800078e0038 */
[----:B------:R-:W-:Y:S01]  /*1ec30*/  IMAD.HI.U32 R89, R65, R74, R52 ;  /* 0x0000004a41597227 */ /* 0x000fe200078e0034 */
[----:B------:R-:W-:-:S03]  /*1ec40*/  IADD3 R52, P4, PT, R55, R56, RZ ;  /* 0x0000003837347210 */ /* 0x000fc60007f9e0ff */
[----:B------:R-:W-:Y:S02]  /*1ec50*/  IMAD.X R53, RZ, RZ, RZ, P2 ;  /* 0x000000ffff357224 */ /* 0x000fe400010e06ff */
[----:B------:R-:W-:-:S03]  /*1ec60*/  IMAD.WIDE.U32 R58, R95, R94, R58 ;  /* 0x0000005e5f3a7225 */ /* 0x000fc600078e003a */
[----:B------:R-:W-:Y:S01]  /*1ec70*/  IADD3 R53, P2, PT, R53, R62, RZ ;  /* 0x0000003e35357210 */ /* 0x000fe20007f5e0ff */
[----:B------:R-:W-:Y:S01]  /*1ec80*/  IMAD.IADD R57, R48, 0x1, R57 ;  /* 0x0000000130397824 */ /* 0x000fe200078e0239 */
[----:B------:R-:W-:Y:S01]  /*1ec90*/  IADD3 R59, PT, PT, R71, R59, RZ ;  /* 0x0000003b473b7210 */ /* 0x000fe20007ffe0ff */
[----:B------:R-:W-:Y:S01]  /*1eca0*/  IMAD.X R61, RZ, RZ, RZ, P1 ;  /* 0x000000ffff3d7224 */ /* 0x000fe200008e06ff */
[----:B------:R-:W-:Y:S01]  /*1ecb0*/  IADD3 R56, P1, PT, R63, R58, RZ ;  /* 0x0000003a3f387210 */ /* 0x000fe20007f3e0ff */
[----:B------:R-:W-:Y:S01]  /*1ecc0*/  IMAD.X R50, RZ, RZ, RZ, P0 ;  /* 0x000000ffff327224 */ /* 0x000fe200000e06ff */
[----:B------:R-:W-:Y:S01]  /*1ecd0*/  IADD3 R58, P6, PT, R57, R32, RZ ;  /* 0x00000020393a7210 */ /* 0x000fe20007fde0ff */
[----:B------:R-:W-:Y:S02]  /*1ece0*/  IMAD.X R55, RZ, RZ, RZ, P3 ;  /* 0x000000ffff377224 */ /* 0x000fe400018e06ff */
        /* <DEDUP_REMOVED lines=12> */
[----:B------:R-:W-:Y:S01]  /*1edb0*/  IMAD.WIDE.U32 R58, R41, R81, R58 ;  /* 0x00000051293a7225 */ /* 0x000fe200078e003a */
[----:B------:R-:W-:-:S03]  /*1edc0*/  IADD3 R52, P4, PT, R55, R52, RZ ;  /* 0x0000003437347210 */ /* 0x000fc60007f9e0ff */
[----:B------:R-:W-:Y:S01]  /*1edd0*/  IMAD.WIDE.U32 R56, R96, R91, R56 ;  /* 0x0000005b60387225 */ /* 0x000fe200078e0038 */
[----:B------:R-:W-:-:S03]  /*1ede0*/  IADD3 R59, PT, PT, R49, R59, RZ ;  /* 0x0000003b313b7210 */ /* 0x000fc60007ffe0ff */
[----:B------:R-:W-:Y:S02]  /*1edf0*/  IMAD.X R41, RZ, RZ, RZ, P2 ;  /* 0x000000ffff297224 */ /* 0x000fe400010e06ff */
[----:B------:R-:W-:Y:S02]  /*1ee00*/  IMAD.IADD R53, R47, 0x1, R53 ;  /* 0x000000012f357824 */ /* 0x000fe400078e0235 */
[----:B------:R-:W-:Y:S01]  /*1ee10*/  IMAD.WIDE.U32 R60, R94, R94, R60 ;  /* 0x0000005e5e3c7225 */ /* 0x000fe200078e003c */
[----:B------:R-:W-:Y:S02]  /*1ee20*/  IADD3 R41, P5, PT, R41, R56, RZ ;  /* 0x0000003829297210 */ /* 0x000fe40007fbe0ff */
[----:B------:R-:W-:Y:S01]  /*1ee30*/  IADD3 R56, P1, PT, R53, R58, RZ ;  /* 0x0000003a35387210 */ /* 0x000fe20007f3e0ff */
[----:B------:R-:W-:Y:S01]  /*1ee40*/  IMAD.X R32, RZ, RZ, RZ, P0 ;  /* 0x000000ffff207224 */ /* 0x000fe200000e06ff */
[----:B------:R-:W-:Y:S01]  /*1ee50*/  IADD3 R71, PT, PT, R71, R61, RZ ;  /* 0x0000003d47477210 */ /* 0x000fe20007ffe0ff */
        /* <DEDUP_REMOVED lines=9> */
[----:B------:R-:W-:Y:S01]  /*1eef0*/  IMAD.IADD R41, R42, 0x1, R89 ;  /* 0x000000012a297824 */ /* 0x000fe200078e0259 */
[----:B------:R-:W-:Y:S01]  /*1ef00*/  IADD3.X R59, PT, PT, RZ, RZ, RZ, P6, !PT ;  /* 0x000000ffff3b7210 */ /* 0x000fe200037fe4ff */
[----:B------:R-:W-:Y:S01]  /*1ef10*/  IMAD.X R57, RZ, RZ, RZ, P1 ;  /* 0x000000ffff397224 */ /* 0x000fe200008e06ff */
[----:B------:R-:W-:Y:S01]  /*1ef20*/  IADD3 R71, P4, PT, R71, R32, RZ ;  /* 0x0000002047477210 */ /* 0x000fe20007f9e0ff */
[----:B------:R-:W-:Y:S01]  /*1ef30*/  IMAD.WIDE.U32 R52, R87, R78, R52 ;  /* 0x0000004e57347225 */ /* 0x000fe200078e0034 */
[----:B------:R-:W-:Y:S02]  /*1ef40*/  IADD3 R54, P0, PT, R41, R54, RZ ;  /* 0x0000003629367210 */ /* 0x000fe40007f1e0ff */
[----:B------:R-:W-:Y:S01]  /*1ef50*/  IADD3.X R32, PT, PT, RZ, RZ, RZ, P3, !PT ;  /* 0x000000ffff207210 */ /* 0x000fe20001ffe4ff */
[----:B------:R-:W-:Y:S02]  /*1ef60*/  IMAD.IADD R55, R44, 0x1, R55 ;  /* 0x000000012c377824 */ /* 0x000fe400078e0237 */
[----:B------:R-:W-:-:S03]  /*1ef70*/  IMAD.WIDE.U32 R56, R73, R80, R56 ;  /* 0x0000005049387225 */ /* 0x000fc600078e0038 */
[----:B------:R-:W-:Y:S01]  /*1ef80*/  IADD3 R52, P1, PT, R55, R52, RZ ;  /* 0x0000003437347210 */ /* 0x000fe20007f3e0ff */
[----:B------:R-:W-:Y:S02]  /*1ef90*/  IMAD.IADD R53, R46, 0x1, R53 ;  /* 0x000000012e357824 */ /* 0x000fe400078e0235 */
[----:B------:R-:W-:-:S04]  /*1efa0*/  IMAD.WIDE.U32 R62, R95, R91, R58 ;  /* 0x0000005b5f3e7225 */ /* 0x000fc800078e003a */
[----:B------:R-:W-:Y:S01]  /*1efb0*/  IMAD.X R41, RZ, RZ, RZ, P5 ;  /* 0x000000ffff297224 */ /* 0x000fe200028e06ff */
[----:B------:R-:W-:Y:S01]  /*1efc0*/  IADD3 R58, P5, PT, R53, R56, RZ ;  /* 0x00000038353a7210 */ /* 0x000fe20007fbe0ff */
[----:B------:R-:W-:Y:S01]  /*1efd0*/  IMAD.X R55, RZ, RZ, RZ, P0 ;  /* 0x000000ffff377224 */ /* 0x000fe200000e06ff */
[----:B------:R-:W-:Y:S01]  /*1efe0*/  IADD3 R56, PT, PT, R48, R57, RZ ;  /* 0x0000003930387210 */ /* 0x000fe20007ffe0ff */
[----:B------:R-:W-:Y:S01]  /*1eff0*/  IMAD.X R53, RZ, RZ, RZ, P1 ;  /* 0x000000ffff357224 */ /* 0x000fe200008e06ff */
[----:B------:R-:W-:Y:S01]  /*1f000*/  IADD3 R41, P0, PT, R41, R62, RZ ;  /* 0x0000003e29297210 */ /* 0x000fe20007f1e0ff */
[----:B------:R-:W-:Y:S01]  /*1f010*/  IMAD.WIDE.U32 R54, R65, R75, R54 ;  /* 0x0000004b41367225 */ /* 0x000fe200078e0036 */
[----:B------:R-:W-:Y:S02]  /*1f020*/  IADD3 R56, P3, PT, R56, R61, RZ ;  /* 0x0000003d38387210 */ /* 0x000fe40007f7e0ff */
[----:B------:R-:W-:Y:S01]  /*1f030*/  IADD3 R32, P1, PT, R32, R41, RZ ;  /* 0x0000002920207210 */ /* 0x000fe20007f3e0ff */
[----:B------:R-:W-:Y:S01]  /*1f040*/  IMAD.X R59, RZ, RZ, RZ, P5 ;  /* 0x000000ffff3b7224 */ /* 0x000fe200028e06ff */
[----:B------:R-:W-:Y:S01]  /*1f050*/  IADD3 R41, PT, PT, R43, R55, RZ ;  /* 0x000000372b297210 */ /* 0x000fe20007ffe0ff */
[----:B------:R-:W-:-:S04]  /*1f060*/  IMAD.WIDE.U32 R52, R85, R77, R52 ;  /* 0x0000004d55347225 */ /* 0x000fc800078e0034 */
[----:B------:R-:W-:Y:S01]  /*1f070*/  IMAD.X R57, RZ, RZ, RZ, P3 ;  /* 0x000000ffff397224 */ /* 0x000fe200018e06ff */
[----:B------:R-:W-:Y:S01]  /*1f080*/  IADD3 R53, PT, PT, R45, R53, RZ ;  /* 0x000000352d357210 */ /* 0x000fe20007ffe0ff */
[----:B------:R-:W-:Y:S01]  /*1f090*/  IMAD.WIDE.U32 R58, R87, R79, R58 ;  /* 0x0000004f573a7225 */ /* 0x000fe200078e003a */
[----:B------:R-:W-:-:S03]  /*1f0a0*/  IADD3 R52, P3, PT, R41, R52, RZ ;  /* 0x0000003429347210 */ /* 0x000fc60007f7e0ff */
[----:B------:R-:W-:Y:S01]  /*1f0b0*/  IMAD.IADD R89, R67, 0x1, R63 ;  /* 0x0000000143597824 */ /* 0x000fe200078e023f */
[----:B------:R-:W-:Y:S01]  /*1f0c0*/  IADD3 R59, PT, PT, R47, R59, RZ ;  /* 0x0000003b2f3b7210 */ /* 0x000fe20007ffe0ff */
[----:B------:R-:W-:Y:S01]  /*1f0d0*/  IMAD.WIDE.U32 R62, R73, R81, R56 ;  /* 0x00000051493e7225 */ /* 0x000fe200078e0038 */
[----:B------:R-:W-:-:S03]  /*1f0e0*/  IADD3 R56, P5, PT, R53, R58, RZ ;  /* 0x0000003a35387210 */ /* 0x000fc60007fbe0ff */
[----:B------:R-:W-:Y:S01]  /*1f0f0*/  IMAD.X R83, RZ, RZ, RZ, P4 ;  /* 0x000000ffff537224 */ /* 0x000fe200020e06ff */
[----:B------:R-:W-:Y:S01]  /*1f100*/  IADD3.X R57, PT, PT, RZ, RZ, RZ, P5, !PT ;  /* 0x000000ffff397210 */ /* 0x000fe20002ffe4ff */
[----:B------:R-:W-:Y:S02]  /*1f110*/  IMAD R41, R54, R40, RZ ;  /* 0x0000002836297224 */ /* 0x000fe400078e02ff */
[----:B------:R-:W-:Y:S01]  /*1f120*/  IMAD.MOV.U32 R55, RZ, RZ, RZ ;  /* 0x000000ffff377224 */ /* 0x000fe200078e00ff */
[----:B------:R-:W-:Y:S01]  /*1f130*/  IADD3 R83, P4, PT, R83, R32, RZ ;  /* 0x0000002053537210 */ /* 0x000fe20007f9e0ff */
[----:B------:R-:W-:Y:S01]  /*1f140*/  IMAD.X R53, RZ, RZ, RZ, P3 ;  /* 0x000000ffff357224 */ /* 0x000fe200018e06ff */
[----:B------:R-:W-:Y:S01]  /*1f150*/  IADD3 R62, P3, PT, R59, R62, RZ ;  /* 0x0000003e3b3e7210 */ /* 0x000fe20007f7e0ff */
[----:B------:R-:W-:Y:S02]  /*1f160*/  IMAD.X R61, RZ, RZ, RZ, P2 ;  /* 0x000000ffff3d7224 */ /* 0x000fe400010e06ff */
        /* <DEDUP_REMOVED lines=8> */
[----:B------:R-:W-:Y:S02]  /*1f1f0*/  IMAD.IADD R55, R42, 0x1, R55 ;  /* 0x000000012a377824 */ /* 0x000fe400078e0237 */
[----:B------:R-:W-:-:S04]  /*1f200*/  IMAD.WIDE.U32 R56, R85, R78, R56 ;  /* 0x0000004e55387225 */ /* 0x000fc800078e0038 */
[----:B------:R-:W-:Y:S01]  /*1f210*/  IMAD.WIDE.U32 R58, R87, R80, R62 ;  /* 0x00000050573a7225 */ /* 0x000fe200078e003e */
[----:B------:R-:W-:Y:S02]  /*1f220*/  IADD3 R62, P5, PT, R55, R52, RZ ;  /* 0x00000034373e7210 */ /* 0x000fe40007fbe0ff */
        /* <DEDUP_REMOVED lines=10> */
[----:B------:R-:W-:Y:S01]  /*1f2d0*/  IMAD.WIDE.U32 R52, R65, R77, R52 ;  /* 0x0000004d41347225 */ /* 0x000fe200078e0034 */
[----:B------:R-:W-:-:S03]  /*1f2e0*/  IADD3 R71, PT, PT, R43, R63, RZ ;  /* 0x0000003f2b477210 */ /* 0x000fc60007ffe0ff */
        /* <DEDUP_REMOVED lines=8> */
[----:B------:R-:W-:Y:S02]  /*1f370*/  IMAD.X R32, RZ, RZ, RZ, P2 ;  /* 0x000000ffff207224 */ /* 0x000fe400010e06ff */
[----:B------:R-:W-:Y:S01]  /*1f380*/  IMAD.WIDE.U32 R54, R94, R91, R54 ;  /* 0x0000005b5e367225 */ /* 0x000fe200078e0036 */
[----:B------:R-:W-:Y:S02]  /*1f390*/  IADD3 R58, P2, PT, R57, R58, RZ ;  /* 0x0000003a393a7210 */ /* 0x000fe40007f5e0ff */
[----:B------:R-:W-:Y:S01]  /*1f3a0*/  IADD3.X R57, PT, PT, RZ, RZ, RZ, P5, !PT ;  /* 0x000000ffff397210 */ /* 0x000fe20002ffe4ff */
[----:B------:R-:W-:Y:S01]  /*1f3b0*/  IMAD.X R59, RZ, RZ, RZ, P0 ;  /* 0x000000ffff3b7224 */ /* 0x000fe200000e06ff */
[----:B------:R-:W-:Y:S01]  /*1f3c0*/  IADD3 R32, P3, PT, R32, R83, RZ ;  /* 0x0000005320207210 */ /* 0x000fe20007f7e0ff */
[----:B------:R-:W-:-:S02]  /*1f3d0*/  IMAD.X R53, RZ, RZ, RZ, P6 ;  /* 0x000000ffff357224 */ /* 0x000fc400030e06ff */
[----:B------:R-:W-:Y:S01]  /*1f3e0*/  IMAD.X R83, RZ, RZ, RZ, P1 ;  /* 0x000000ffff537224 */ /* 0x000fe200008e06ff */
[----:B------:R-:W-:Y:S01]  /*1f3f0*/  IADD3 R50, P1, PT, R59, R54, RZ ;  /* 0x000000363b327210 */ /* 0x000fe20007f3e0ff */
[----:B------:R-:W-:-:S03]  /*1f400*/  IMAD.WIDE.U32 R52, R41, R76, R52 ;  /* 0x0000004c29347225 */ /* 0x000fc600078e0034 */
[----:B------:R-:W-:Y:S01]  /*1f410*/  IADD3 R83, P0, PT, R83, R50, RZ ;  /* 0x0000003253537210 */ /* 0x000fe20007f1e0ff */
[----:B------:R-:W-:Y:S01]  /*1f420*/  IMAD.X R59, RZ, RZ, RZ, P2 ;  /* 0x000000ffff3b7224 */ /* 0x000fe200010e06ff */
[----:B------:R-:W-:Y:S01]  /*1f430*/  IADD3 R71, PT, PT, R44, R53, RZ ;  /* 0x000000352c477210 */ /* 0x000fe20007ffe0ff */
[----:B------:R-:W-:Y:S01]  /*1f440*/  IMAD.WIDE.U32 R56, R65, R78, R56 ;  /* 0x0000004e41387225 */ /* 0x000fe200078e0038 */
[----:B------:R-:W-:Y:S02]  /*1f450*/  IADD3 R73, P2, PT, R73, R32, RZ ;  /* 0x0000002049497210 */ /* 0x000fe40007f5e0ff */
[----:B------:R-:W-:Y:S01]  /*1f460*/  IADD3.X R32, PT, PT, RZ, RZ, RZ, P4, !PT ;  /* 0x000000ffff207210 */ /* 0x000fe200027fe4ff */
[----:B------:R-:W-:Y:S01]  /*1f470*/  IMAD.WIDE.U32 R58, R85, R80, R58 ;  /* 0x00000050553a7225 */ /* 0x000fe200078e003a */
[----:B------:R-:W-:Y:S02]  /*1f480*/  IADD3 R56, P5, PT, R71, R56, RZ ;  /* 0x0000003847387210 */ /* 0x000fe40007fbe0ff */
[----:B------:R-:W-:Y:S01]  /*1f490*/  IADD3 R50, PT, PT, R67, R61, RZ ;  /* 0x0000003d43327210 */ /* 0x000fe20007ffe0ff */
[----:B------:R-:W-:-:S02]  /*1f4a0*/  IMAD.IADD R57, R46, 0x1, R57 ;  /* 0x000000012e397824 */ /* 0x000fc400078e0239 */
[----:B------:R-:W-:Y:S02]  /*1f4b0*/  IMAD.IADD R60, R48, 0x1, R59 ;  /* 0x00000001303c7824 */ /* 0x000fe400078e023b */
[----:B------:R-:W-:Y:S01]  /*1f4c0*/  IMAD.IADD R55, R67, 0x1, R55 ;  /* 0x0000000143377824 */ /* 0x000fe200078e0237 */
[----:B------:R-:W-:Y:S01]  /*1f4d0*/  IADD3 R58, P6, PT, R57, R58, RZ ;  /* 0x0000003a393a7210 */ /* 0x000fe20007fde0ff */
[----:B------:R-:W-:Y:S01]  /*1f4e0*/  IMAD.X R57, RZ, RZ, RZ, P5 ;  /* 0x000000ffff397224 */ /* 0x000fe200028e06ff */
[----:B------:R-:W-:Y:S01]  /*1f4f0*/  IADD3 R60, P4, PT, R60, R73, RZ ;  /* 0x000000493c3c7210 */ /* 0x000fe20007f9e0ff */
[----:B------:R-:W-:Y:S01]  /*1f500*/  IMAD.X R73, RZ, RZ, RZ, P3 ;  /* 0x000000ffff497224 */ /* 0x000fe200018e06ff */
[----:B------:R-:W-:Y:S01]  /*1f510*/  IADD3 R32, P5, PT, R32, R83, RZ ;  /* 0x0000005320207210 */ /* 0x000fe20007fbe0ff */
[----:B------:R-:W-:Y:S02]  /*1f520*/  IMAD.X R59, RZ, RZ, RZ, P6 ;  /* 0x000000ffff3b7224 */ /* 0x000fe400030e06ff */
[----:B------:R-:W-:Y:S01]  /*1f530*/  IMAD.WIDE.U32 R56, R41, R77, R56 ;  /* 0x0000004d29387225 */ /* 0x000fe200078e0038 */
[----:B------:R-:W-:-:S02]  /*1f540*/  IADD3 R73, P3, PT, R73, R32, RZ ;  /* 0x0000002049497210 */ /* 0x000fc40007f7e0ff */
[----:B------:R-:W-:Y:S01]  /*1f550*/  IADD3.X R32, PT, PT, RZ, RZ, RZ, P2, !PT ;  /* 0x000000ffff207210 */ /* 0x000fe200017fe4ff */
[----:B------:R-:W-:Y:S01]  /*1f560*/  IMAD.X R61, RZ, RZ, RZ, P4 ;  /* 0x000000ffff3d7224 */ /* 0x000fe200020e06ff */
[----:B------:R-:W-:Y:S01]  /*1f570*/  IADD3 R83, PT, PT, R45, R57, RZ ;  /* 0x000000392d537210 */ /* 0x000fe20007ffe0ff */
[----:B------:R-:W-:-:S04]  /*1f580*/  IMAD.WIDE.U32 R58, R65, R79, R58 ;  /* 0x0000004f413a7225 */ /* 0x000fc800078e003a */
[----:B------:R-:W-:Y:S01]  /*1f590*/  IMAD.WIDE.U32 R60, R85, R81, R60 ;  /* 0x00000051553c7225 */ /* 0x000fe200078e003c */
[----:B------:R-:W-:-:S03]  /*1f5a0*/  IADD3 R54, P6, PT, R83, R58, RZ ;  /* 0x0000003a53367210 */ /* 0x000fc60007fde0ff */
[----:B------:R-:W-:Y:S02]  /*1f5b0*/  IMAD.IADD R59, R47, 0x1, R59 ;  /* 0x000000012f3b7824 */ /* 0x000fe400078e023b */
[----:B------:R-:W-:-:S03]  /*1f5c0*/  IMAD.X R85, RZ, RZ, RZ, P5 ;  /* 0x000000ffff557224 */ /* 0x000fc600028e06ff */
[----:B------:R-:W-:Y:S02]  /*1f5d0*/  IADD3 R58, P4, PT, R59, R60, RZ ;  /* 0x0000003c3b3a7210 */ /* 0x000fe40007f9e0ff */
        /* <DEDUP_REMOVED lines=15> */
[----:B------:R-:W-:Y:S01]  /*1f6d0*/  IMAD.X R32, RZ, RZ, RZ, P0 ;  /* 0x000000ffff207224 */ /* 0x000fe200000e06ff */
[----:B------:R-:W-:Y:S01]  /*1f6e0*/  IADD3 R67, PT, PT, R67, R61, RZ ;  /* 0x0000003d43437210 */ /* 0x000fe20007ffe0ff */
[----:B------:R-:W-:Y:S01]  /*1f6f0*/  IMAD.MOV.U32 R66, RZ, RZ, R54 ;  /* 0x000000ffff427224 */ /* 0x000fe200078e0036 */
[----:B------:R-:W-:Y:S02]  /*1f700*/  IADD3 R73, P0, PT, R59, R60, RZ ;  /* 0x0000003c3b497210 */ /* 0x000fe40007f1e0ff */
[----:B------:R-:W-:Y:S02]  /*1f710*/  IADD3.X R59, PT, PT, RZ, RZ, RZ, P6, !PT ;  /* 0x000000ffff3b7210 */ /* 0x000fe400037fe4ff */
[----:B------:R-:W-:Y:S01]  /*1f720*/  IADD3 R32, P5, PT, R32, R73, RZ ;  /* 0x0000004920207210 */ /* 0x000fe20007fbe0ff */
[----:B------:R-:W-:-:S02]  /*1f730*/  IMAD.X R73, RZ, RZ, RZ, P1 ;  /* 0x000000ffff497224 */ /* 0x000fc400008e06ff */
[----:B------:R-:W-:Y:S01]  /*1f740*/  IMAD.WIDE.U32 R58, R41, R79, R58 ;  /* 0x0000004f293a7225 */ /* 0x000fe200078e003a */
[----:B------:R-:W-:Y:S02]  /*1f750*/  IADD3 R85, P1, PT, R85, R32, RZ ;  /* 0x0000002055557210 */ /* 0x000fe40007f3e0ff */
        /* <DEDUP_REMOVED lines=10> */
[----:B------:R-:W-:Y:S01]  /*1f800*/  IMAD.X R50, RZ, RZ, RZ, P1 ;  /* 0x000000ffff327224 */ /* 0x000fe200008e06ff */
[----:B------:R-:W-:Y:S01]  /*1f810*/  MOV R73, R56 ;  /* 0x0000003800497202 */ /* 0x000fe20000000f00 */
        /* <DEDUP_REMOVED lines=8> */
[----:B------:R-:W-:-:S03]  /*1f8a0*/  IMAD.MOV.U32 R72, RZ, RZ, R52 ;  /* 0x000000ffff487224 */ /* 0x000fc600078e0034 */
        /* <DEDUP_REMOVED lines=8> */
[----:B------:R-:W-:Y:S01]  /*1f930*/  IMAD.IADD R82, R49, 0x1, R61 ;  /* 0x0000000131527824 */ /* 0x000fe200078e023d */
[----:B------:R-:W-:Y:S01]  /*1f940*/  MOV R50, R64 ;  /* 0x0000004000327202 */ /* 0x000fe20000000f00 */
[----:B------:R-:W-:-:S03]  /*1f950*/  IMAD.MOV.U32 R67, RZ, RZ, R58 ;  /* 0x000000ffff437224 */ /* 0x000fc600078e003a */
[----:B------:R-:W-:Y:S01]  /*1f960*/  IADD3 R32, PT, PT, R82, R32, R41 ;  /* 0x0000002052207210 */ /* 0x000fe20007ffe029 */
[----:B------:R-:W-:-:S03]  /*1f970*/  IMAD.MOV.U32 R41, RZ, RZ, R60 ;  /* 0x000000ffff297224 */ /* 0x000fc600078e003c */
        /* <DEDUP_REMOVED lines=32> */
.L_x_55:
        /* <DEDUP_REMOVED lines=23> */
.L_x_56:
[----:B------:R-:W-:Y:S01]  /*1fcf0*/  IMAD.SHL.U32 R57, R72, 0x2, RZ ;  /* 0x0000000248397824 */ /* 0x000fe200078e00ff */
[----:B------:R-:W-:Y:S01]  /*1fd00*/  SHF.R.U32.HI R52, RZ, 0x1f, R121 ;  /* 0x0000001fff347819 */ /* 0x000fe20000011679 */
[----:B------:R-:W-:Y:S01]  /*1fd10*/  IMAD.SHL.U32 R53, R66, 0x2, RZ ;  /* 0x0000000242357824 */ /* 0x000fe200078e00ff */
[----:B------:R-:W-:Y:S02]  /*1fd20*/  SHF.L.U64.HI R54, R73, 0x1, R90 ;  /* 0x0000000149367819 */ /* 0x000fe4000001025a */
[----:B------:R-:W-:Y:S02]  /*1fd30*/  LOP3.LUT R61, R52, 0xfffffffe, R57, 0xf8, !PT ;  /* 0xfffffffe343d7812 */ /* 0x000fe400078ef839 */
[----:B------:R-:W-:Y:S02]  /*1fd40*/  LOP3.LUT R54, R54, 0x1, RZ, 0xc0, !PT ;  /* 0x0000000136367812 */ /* 0x000fe400078ec0ff */
[----:B------:R-:W-:Y:S02]  /*1fd50*/  SHF.L.U64.HI R52, R41, 0x1, R82 ;  /* 0x0000000129347819 */ /* 0x000fe40000010252 */
[----:B------:R-:W-:Y:S01]  /*1fd60*/  LOP3.LUT R62, R54, 0xfffffffe, R53, 0xf8, !PT ;  /* 0xfffffffe363e7812 */ /* 0x000fe200078ef835 */
[----:B------:R-:W-:Y:S01]  /*1fd70*/  IMAD.MOV.U32 R53, RZ, RZ, RZ ;  /* 0x000000ffff357224 */ /* 0x000fe200078e00ff */
[----:B------:R-:W-:-:S02]  /*1fd80*/  LOP3.LUT R52, R52, 0x1, RZ, 0xc0, !PT ;  /* 0x0000000134347812 */ /* 0x000fc400078ec0ff */
[----:B------:R-:W-:Y:S02]  /*1fd90*/  SHF.L.U64.HI R56, R72, 0x1, R85 ;  /* 0x0000000148387819 */ /* 0x000fe40000010255 */
[----:B------:R-:W-:Y:S01]  /*1fda0*/  SHF.L.U32 R55, R73, 0x1, RZ ;  /* 0x0000000149377819 */ /* 0x000fe200000006ff */
[----:B------:R-:W-:Y:S01]  /*1fdb0*/  IMAD.WIDE.U32 R52, R32, 0x2, R52 ;  /* 0x0000000220347825 */ /* 0x000fe200078e0034 */
[----:B------:R-:W-:Y:S02]  /*1fdc0*/  LOP3.LUT R56, R56, 0x1, RZ, 0xc0, !PT ;  /* 0x0000000138387812 */ /* 0x000fe400078ec0ff */
[----:B------:R-:W-:Y:S02]  /*1fdd0*/  SHF.L.U64.HI R59, R66, 0x1, R83 ;  /* 0x00000001423b7819 */ /* 0x000fe40000010253 */
[C---:B------:R-:W-:Y:S02]  /*1fde0*/  ISETP.LE.U32.AND P0, PT, R52.reuse, R81, PT ;  /* 0x000000513400720c */ /* 0x040fe40003f03070 */
[----:B------:R-:W-:-:S02]  /*1fdf0*/  ISETP.GT.U32.AND P1, PT, R52, -0x1, PT ;  /* 0xffffffff3400780c */ /* 0x000fc40003f24070 */
[----:B------:R-:W-:Y:S01]  /*1fe00*/  LOP3.LUT R60, R56, 0xfffffffe, R55, 0xf8, !PT ;  /* 0xfffffffe383c7812 */ /* 0x000fe200078ef837 */
[C---:B------:R-:W-:Y:S01]  /*1fe10*/  IMAD.SHL.U32 R56, R50.reuse, 0x2, RZ ;  /* 0x0000000232387824 */ /* 0x040fe200078e00ff */
[----:B------:R-:W-:Y:S02]  /*1fe20*/  ISETP.GT.U32.OR.EX P0, PT, R53, RZ, !P0, P1 ;  /* 0x000000ff3500720c */ /* 0x000fe40004704510 */
[C---:B------:R-:W-:Y:S02]  /*1fe30*/  SHF.L.U64.HI R57, R67.reuse, 0x1, R88 ;  /* 0x0000000143397819 */ /* 0x040fe40000010258 */
[----:B------:R-:W-:Y:S02]  /*1fe40*/  SHF.L.U32 R54, R67, 0x1, RZ ;  /* 0x0000000143367819 */ /* 0x000fe400000006ff */
[----:B------:R-:W-:Y:S02]  /*1fe50*/  LOP3.LUT R59, R59, 0x1, RZ, 0xc0, !PT ;  /* 0x000000013b3b7812 */ /* 0x000fe400078ec0ff */
[----:B------:R-:W-:-:S02]  /*1fe60*/  SHF.L.U64.HI R55, R50, 0x1, R71 ;  /* 0x0000000132377819 */ /* 0x000fc40000010247 */
[----:B------:R-:W-:Y:S02]  /*1fe70*/  LOP3.LUT R57, R57, 0x1, RZ, 0xc0, !PT ;  /* 0x0000000139397812 */ /* 0x000fe400078ec0ff */
[----:B------:R-:W-:Y:S01]  /*1fe80*/  LOP3.LUT R58, R59, 0xfffffffe, R54, 0xf8, !PT ;  /* 0xfffffffe3b3a7812 */ /* 0x000fe200078ef836 */
[----:B------:R-:W-:Y:S01]  /*1fe90*/  IMAD.MOV.U32 R59, RZ, RZ, R62 ;  /* 0x000000ffff3b7224 */ /* 0x000fe200078e003e */
[----:B------:R-:W-:Y:S02]  /*1fea0*/  SHF.L.U32 R54, R41, 0x1, RZ ;  /* 0x0000000129367819 */ /* 0x000fe400000006ff */
[----:B------:R-:W-:Y:S02]  /*1feb0*/  LOP3.LUT R55, R55, 0x1, RZ, 0xc0, !PT ;  /* 0x0000000137377812 */ /* 0x000fe400078ec0ff */
[----:B------:R-:W-:Y:S02]  /*1fec0*/  LOP3.LUT R57, R57, 0xfffffffe, R56, 0xf8, !PT ;  /* 0xfffffffe39397812 */ /* 0x000fe400078ef838 */
[----:B------:R-:W-:Y:S01]  /*1fed0*/  LOP3.LUT R56, R55, 0xfffffffe, R54, 0xf8, !PT ;  /* 0xfffffffe37387812 */ /* 0x000fe200078ef836 */
[----:B------:R-:W-:Y:S01]  /*1fee0*/  IMAD.SHL.U32 R54, R121, 0x2, RZ ;  /* 0x0000000279367824 */ /* 0x000fe200078e00ff */
        /* <DEDUP_REMOVED lines=27> */
.L_x_57:
        /* <DEDUP_REMOVED lines=23> */
.L_x_58:
[----:B------:R-:W-:-:S04]  /*20210*/  IADD3 R121, PT, PT, R54, R121, RZ ;  /* 0x0000007936797210 */ /* 0x000fc80007ffe0ff */
[----:B------:R-:W-:-:S04]  /*20220*/  ISETP.GE.U32.AND P0, PT, R121, R54, PT ;  /* 0x000000367900720c */ /* 0x000fc80003f06070 */
[----:B------:R-:W-:-:S04]  /*20230*/  SEL R53, RZ, 0x1, P0 ;  /* 0x00000001ff357807 */ /* 0x000fc80000000000 */
[----:B------:R-:W-:-:S04]  /*20240*/  IADD3 R72, P0, P1, R72, R61, R53 ;  /* 0x0000003d48487210 */ /* 0x000fc8000791e035 */
[----:B------:R-:W-:-:S04]  /*20250*/  IADD3.X R52, PT, PT, RZ, RZ, RZ, P0, P1 ;  /* 0x000000ffff347210 */ /* 0x000fc800007e24ff */
[----:B------:R-:W-:-:S04]  /*20260*/  IADD3 R87, P0, P1, R73, R52, R60 ;  /* 0x0000003449577210 */ /* 0x000fc8000791e03c */
[----:B------:R-:W-:-:S04]  /*20270*/  IADD3.X R53, PT, PT, RZ, RZ, RZ, P0, P1 ;  /* 0x000000ffff357210 */ /* 0x000fc800007e24ff */
[----:B------:R-:W-:-:S04]  /*20280*/  IADD3 R119, P0, P1, R66, R53, R59 ;  /* 0x0000003542777210 */ /* 0x000fc8000791e03b */
[----:B------:R-:W-:-:S04]  /*20290*/  IADD3.X R52, PT, PT, RZ, RZ, RZ, P0, P1 ;  /* 0x000000ffff347210 */ /* 0x000fc800007e24ff */
[----:B------:R-:W-:Y:S01]  /*202a0*/  IADD3 R100, P0, P1, R67, R52, R58 ;  /* 0x0000003443647210 */ /* 0x000fe2000791e03a */
[----:B------:R-:W-:-:S03]  /*202b0*/  IMAD.MOV.U32 R52, RZ, RZ, R72 ;  /* 0x000000ffff347224 */ /* 0x000fc600078e0048 */
[----:B------:R-:W-:-:S04]  /*202c0*/  IADD3.X R53, PT, PT, RZ, RZ, RZ, P0, P1 ;  /* 0x000000ffff357210 */ /* 0x000fc800007e24ff */
[----:B------:R-:W-:-:S04]  /*202d0*/  IADD3 R73, P0, P1, R50, R53, R57 ;  /* 0x0000003532497210 */ /* 0x000fc8000791e039 */
[----:B------:R-:W-:-:S04]  /*202e0*/  IADD3.X R50, PT, PT, RZ, RZ, RZ, P0, P1 ;  /* 0x000000ffff327210 */ /* 0x000fc800007e24ff */
[----:B------:R-:W-:-:S04]  /*202f0*/  IADD3 R83, P0, P1, R41, R50, R56 ;  /* 0x0000003229537210 */ /* 0x000fc8000791e038 */
[----:B------:R-:W-:-:S04]  /*20300*/  IADD3.X R41, PT, PT, RZ, RZ, RZ, P0, P1 ;  /* 0x000000ffff297210 */ /* 0x000fc800007e24ff */
[----:B------:R-:W-:-:S04]  /*20310*/  IADD3 R56, P2, P3, R32, R41, R55 ;  /* 0x0000002920387210 */ /* 0x000fc80007b5e037 */
[C---:B------:R-:W-:Y:S02]  /*20320*/  ISETP.LE.U32.AND P0, PT, R56.reuse, R81, PT ;  /* 0x000000513800720c */ /* 0x040fe40003f03070 */
[----:B------:R-:W-:Y:S02]  /*20330*/  ISETP.GT.U32.AND P1, PT, R56, -0x1, PT ;  /* 0xffffffff3800780c */ /* 0x000fe40003f24070 */
[----:B------:R-:W-:-:S04]  /*20340*/  IADD3.X R32, PT, PT, RZ, RZ, RZ, P2, P3 ;  /* 0x000000ffff207210 */ /* 0x000fc800017e64ff */
[----:B------:R-:W-:-:S13]  /*20350*/  ISETP.GT.U32.OR.EX P0, PT, R32, RZ, !P0, P1 ;  /* 0x000000ff2000720c */ /* 0x000fda0004704510 */
[----:B------:R-:W-:Y:S05]  /*20360*/  @P0 BRA `(.L_x_59) ;  /* 0x0000000000640947 */ /* 0x000fea0003800000 */
        /* <DEDUP_REMOVED lines=25> */
.L_x_59:
        /* <DEDUP_REMOVED lines=23> */
.L_x_60:
[----:B------:R-:W-:-:S04]  /*20670*/  IMAD.WIDE.U32 R62, R121, R121, RZ ;  /* 0x00000079793e7225 */ /* 0x000fc800078e00ff */
[----:B------:R-:W-:Y:S01]  /*20680*/  HFMA2 R98, -RZ, RZ, 0, 0 ;  /* 0x00000000ff627431 */ /* 0x000fe200000001ff */
[----:B------:R-:W-:Y:S01]  /*20690*/  MOV R55, RZ ;  /* 0x000000ff00377202 */ /* 0x000fe20000000f00 */
[----:B------:R-:W-:Y:S02]  /*206a0*/  HFMA2 R57, -RZ, RZ, 0, 0 ;  /* 0x00000000ff397431 */ /* 0x000fe400000001ff */
[----:B------:R-:W-:Y:S01]  /*206b0*/  IMAD.MOV.U32 R58, RZ, RZ, R63 ;  /* 0x000000ffff3a7224 */ /* 0x000fe200078e003f */
[C---:B------:R-:W-:Y:S01]  /*206c0*/  LOP3.LUT R60, R62.reuse, 0xfffffffd, RZ, 0xc0, !PT ;  /* 0xfffffffd3e3c7812 */ /* 0x040fe200078ec0ff */
[----:B------:R-:W-:Y:S02]  /*206d0*/  IMAD.MOV.U32 R59, RZ, RZ, RZ ;  /* 0x000000ffff3b7224 */ /* 0x000fe400078e00ff */
[----:B------:R-:W-:Y:S02]  /*206e0*/  IMAD R93, R62, R40, RZ ;  /* 0x000000283e5d7224 */ /* 0x000fe400078e02ff */
[----:B------:R-:W-:-:S04]  /*206f0*/  IMAD.WIDE.U32 R58, R121, R52, R58 ;  /* 0x00000034793a7225 */ /* 0x000fc800078e003a */
[----:B------:R-:W-:Y:S02]  /*20700*/  IMAD.IADD R54, R59, 0x1, R98 ;  /* 0x000000013b367824 */ /* 0x000fe400078e0262 */
[----:B------:R-:W-:Y:S02]  /*20710*/  IMAD.MOV.U32 R59, RZ, RZ, RZ ;  /* 0x000000ffff3b7224 */ /* 0x000fe400078e00ff */
[----:B------:R-:W-:-:S04]  /*20720*/  IMAD.WIDE.U32 R54, R121, R87, R54 ;  /* 0x0000005779367225 */ /* 0x000fc800078e0036 */
[----:B------:R-:W-:-:S04]  /*20730*/  IMAD.WIDE.U32 R58, R121, R52, R58 ;  /* 0x00000034793a7225 */ /* 0x000fc800078e003a */
[----:B------:R-:W-:Y:S02]  /*20740*/  IMAD.IADD R41, R98, 0x1, R59 ;  /* 0x0000000162297824 */ /* 0x000fe400078e023b */
[----:B------:R-:W-:Y:S02]  /*20750*/  IMAD.MOV.U32 R61, RZ, RZ, RZ ;  /* 0x000000ffff3d7224 */ /* 0x000fe400078e00ff */
[----:B------:R-:W-:Y:S02]  /*20760*/  IMAD.MOV.U32 R50, RZ, RZ, RZ ;  /* 0x000000ffff327224 */ /* 0x000fe400078e00ff */
[----:B------:R-:W-:Y:S01]  /*20770*/  IMAD.HI.U32 R59, R93, R74, R60 ;  /* 0x0000004a5d3b7227 */ /* 0x000fe200078e003c */
[----:B------:R-:W-:Y:S02]  /*20780*/  IADD3 R60, P0, PT, R41, R54, RZ ;  /* 0x00000036293c7210 */ /* 0x000fe40007f1e0ff */
[----:B------:R-:W-:Y:S01]  /*20790*/  IADD3 R54, PT, PT, R55, R57, RZ ;  /* 0x0000003937367210 */ /* 0x000fe20007ffe0ff */
[----:B------:R-:W-:-:S02]  /*207a0*/  IMAD.IADD R59, R42, 0x1, R59 ;  /* 0x000000012a3b7824 */ /* 0x000fc400078e023b */
[----:B------:R-:W-:Y:S02]  /*207b0*/  IMAD.X R61, RZ, RZ, RZ, P0 ;  /* 0x000000ffff3d7224 */ /* 0x000fe400000e06ff */
[----:B------:R-:W-:Y:S01]  /*207c0*/  IMAD.MOV.U32 R55, RZ, RZ, RZ ;  /* 0x000000ffff377224 */ /* 0x000fe200078e00ff */
[----:B------:R-:W-:Y:S01]  /*207d0*/  IADD3 R58, P0, PT, R59, R58, RZ ;  /* 0x0000003a3b3a7210 */ /* 0x000fe20007f1e0ff */
[----:B------:R-:W-:-:S04]  /*207e0*/  IMAD.WIDE.U32 R60, R52, R52, R60 ;  /* 0x00000034343c7225 */ /* 0x000fc800078e003c */
[----:B------:R-:W-:Y:S01]  /*207f0*/  IMAD.WIDE.U32 R54, R121, R119, R54 ;  /* 0x0000007779367225 */ /* 0x000fe200078e0036 */
[----:B------:R-:W-:-:S03]  /*20800*/  IADD3 R63, PT, PT, R98, R61, RZ ;  /* 0x0000003d623f7210 */ /* 0x000fc60007ffe0ff */
[----:B------:R-:W-:Y:S01]  /*20810*/  IMAD.X R59, RZ, RZ, RZ, P0 ;  /* 0x000000ffff3b7224 */ /* 0x000fe200000e06ff */
[----:B------:R-:W-:Y:S01]  /*20820*/  IADD3 R62, P0, PT, R63, R54, RZ ;  /* 0x000000363f3e7210 */ /* 0x000fe20007f1e0ff */
[----:B------:R-:W-:Y:S02]  /*20830*/  IMAD.MOV.U32 R61, RZ, RZ, RZ ;  /* 0x000000ffff3d7224 */ /* 0x000fe400078e00ff */
[----:B------:R-:W-:Y:S01]  /*20840*/  IMAD.WIDE.U32 R58, R93, R75, R58 ;  /* 0x0000004b5d3a7225 */ /* 0x000fe200078e003a */
[----:B------:R-:W-:-:S03]  /*20850*/  IADD3.X R63, PT, PT, RZ, RZ, RZ, P0, !PT ;  /* 0x000000ffff3f7210 */ /* 0x000fc600007fe4ff */
[----:B------:R-:W-:-:S04]  /*20860*/  IMAD.WIDE.U32 R60, R121, R87, R60 ;  /* 0x00000057793c7225 */ /* 0x000fc800078e003c */
[----:B------:R-:W-:Y:S01]  /*20870*/  IMAD.IADD R54, R55, 0x1, R50 ;  /* 0x0000000137367824 */ /* 0x000fe200078e0232 */
[----:B------:R-:W-:Y:S01]  /*20880*/  IADD3 R53, PT, PT, R57, R61, RZ ;  /* 0x0000003d39357210 */ /* 0x000fe20007ffe0ff */
[----:B------:R-:W-:Y:S02]  /*20890*/  IMAD.IADD R41, R43, 0x1, R59 ;  /* 0x000000012b297824 */ /* 0x000fe400078e023b */
[----:B------:R-:W-:-:S03]  /*208a0*/  IMAD.WIDE.U32 R62, R52, R87, R62 ;  /* 0x00000057343e7225 */ /* 0x000fc600078e003e */
[----:B------:R-:W-:Y:S01]  /*208b0*/  IADD3 R60, P0, PT, R41, R60, RZ ;  /* 0x0000003c293c7210 */ /* 0x000fe20007f1e0ff */
[----:B------:R-:W-:Y:S02]  /*208c0*/  IMAD.MOV.U32 R55, RZ, RZ, RZ ;  /* 0x000000ffff377224 */ /* 0x000fe400078e00ff */
[----:B------:R-:W-:Y:S01]  /*208d0*/  IMAD R89, R58, R40, RZ ;  /* 0x000000283a597224 */ /* 0x000fe200078e02ff */
[----:B------:R-:W-:Y:S01]  /*208e0*/  IADD3.X R61, PT, PT, RZ, RZ, RZ, P0, !PT ;  /* 0x000000ffff3d7210 */ /* 0x000fe200007fe4ff */
[----:B------:R-:W-:Y:S02]  /*208f0*/  IMAD.MOV.U32 R59, RZ, RZ, RZ ;  /* 0x000000ffff3b7224 */ /* 0x000fe400078e00ff */
[----:B------:R-:W-:Y:S02]  /*20900*/  IMAD.IADD R63, R57, 0x1, R63 ;  /* 0x00000001393f7824 */ /* 0x000fe400078e023f */
[----:B------:R-:W-:-:S04]  /*20910*/  IMAD.WIDE.U32 R54, R121, R100, R54 ;  /* 0x0000006479367225 */ /* 0x000fc800078e0036 */
[----:B------:R-:W-:Y:S01]  /*20920*/  IMAD.HI.U32 R41, R89, R74, R58 ;  /* 0x0000004a59297227 */ /* 0x000fe200078e003a */
[----:B------:R-:W-:Y:S02]  /*20930*/  IADD3 R58, P1, PT, R53, R62, RZ ;  /* 0x0000003e353a7210 */ /* 0x000fe40007f3e0ff */
[----:B------:R-:W-:Y:S01]  /*20940*/  IADD3 R62, P0, PT, R63, R54, RZ ;  /* 0x000000363f3e7210 */ /* 0x000fe20007f1e0ff */
[----:B------:R-:W-:Y:S01]  /*20950*/  IMAD.MOV.U32 R85, RZ, RZ, RZ ;  /* 0x000000ffff557224 */ /* 0x000fe200078e00ff */
[----:B------:R-:W-:Y:S01]  /*20960*/  IADD3 R41, PT, PT, R42, R41, RZ ;  /* 0x000000292a297210 */ /* 0x000fe20007ffe0ff */
[----:B------:R-:W-:Y:S01]  /*20970*/  IMAD.X R59, RZ, RZ, RZ, P1 ;  /* 0x000000ffff3b7224 */ /* 0x000fe200008e06ff */
[----:B------:R-:W-:Y:S01]  /*20980*/  IADD3.X R63, PT, PT, RZ, RZ, RZ, P0, !PT ;  /* 0x000000ffff3f7210 */ /* 0x000fe200007fe4ff */
[----:B------:R-:W-:-:S04]  /*20990*/  IMAD.WIDE.U32 R60, R93, R76, R60 ;  /* 0x0000004c5d3c7225 */ /* 0x000fc800078e003c */
[----:B------:R-:W-:Y:S01]  /*209a0*/  IMAD.WIDE.U32 R58, R52, R87, R58 ;  /* 0x00000057343a7225 */ /* 0x000fe200078e003a */
[----:B------:R-:W-:-:S03]  /*209b0*/  IADD3 R60, P1, PT, R41, R60, RZ ;  /* 0x0000003c293c7210 */ /* 0x000fc60007f3e0ff */
[----:B------:R-:W-:Y:S01]  /*209c0*/  IMAD.IADD R54, R55, 0x1, R85 ;  /* 0x0000000137367824 */ /* 0x000fe200078e0255 */
[----:B------:R-:W-:Y:S01]  /*209d0*/  IADD3 R53, PT, PT, R57, R59, RZ ;  /* 0x0000003b39357210 */ /* 0x000fe20007ffe0ff */
[----:B------:R-:W-:Y:S02]  /*209e0*/  IMAD.MOV.U32 R55, RZ, RZ, RZ ;  /* 0x000000ffff377224 */ /* 0x000fe400078e00ff */
[----:B------:R-:W-:-:S04]  /*209f0*/  IMAD.WIDE.U32 R62, R52, R119, R62 ;  /* 0x00000077343e7225 */ /* 0x000fc800078e003e */
[----:B------:R-:W-:Y:S01]  /*20a00*/  IMAD.IADD R41, R44, 0x1, R61 ;  /* 0x000000012c297824 */ /* 0x000fe200078e023d */
[----:B------:R-:W-:Y:S01]  /*20a10*/  IADD3 R63, PT, PT, R50, R63, RZ ;  /* 0x0000003f323f7210 */ /* 0x000fe20007ffe0ff */
[----:B------:R-:W-:-:S04]  /*20a20*/  IMAD.WIDE.U32 R54, R121, R73, R54 ;  /* 0x0000004979367225 */ /* 0x000fc800078e0036 */
[----:B------:R-:W-:Y:S01]  /*20a30*/  IMAD.X R61, RZ, RZ, RZ, P1 ;  /* 0x000000ffff3d7224 */ /* 0x000fe200008e06ff */
[----:B------:R-:W-:Y:S01]  /*20a40*/  IADD3 R62, P1, PT, R53, R62, RZ ;  /* 0x0000003e353e7210 */ /* 0x000fe20007f3e0ff */
[----:B------:R-:W-:Y:S01]  /*20a50*/  IMAD.MOV.U32 R59, RZ, RZ, RZ ;  /* 0x000000ffff3b7224 */ /* 0x000fe200078e00ff */
[----:B------:R-:W-:Y:S01]  /*20a60*/  IADD3 R54, P0, PT, R63, R54, RZ ;  /* 0x000000363f367210 */ /* 0x000fe20007f1e0ff */
[----:B------:R-:W-:Y:S01]  /*20a70*/  IMAD.MOV.U32 R82, RZ, RZ, RZ ;  /* 0x000000ffff527224 */ /* 0x000fe200078e00ff */
[----:B------:R-:W-:Y:S01]  /*20a80*/  IADD3.X R63, PT, PT, RZ, RZ, RZ, P1, !PT ;  /* 0x000000ffff3f7210 */ /* 0x000fe20000ffe4ff */
[----:B------:R-:W-:-:S04]  /*20a90*/  IMAD.WIDE.U32 R58, R121, R119, R58 ;  /* 0x00000077793a7225 */ /* 0x000fc800078e003a */
[----:B------:R-:W-:Y:S01]  /*20aa0*/  IMAD.IADD R64, R55, 0x1, R82 ;  /* 0x0000000137407824 */ /* 0x000fe200078e0252 */
[----:B------:R-:W-:Y:S01]  /*20ab0*/  IADD3 R58, P1, PT, R41, R58, RZ ;  /* 0x0000003a293a7210 */ /* 0x000fe20007f3e0ff */
[----:B------:R-:W-:-:S04]  /*20ac0*/  IMAD.WIDE.U32 R62, R87, R87, R62 ;  /* 0x00000057573e7225 */ /* 0x000fc800078e003e */
[----:B------:R-:W-:Y:S01]  /*20ad0*/  IMAD.X R55, RZ, RZ, RZ, P0 ;  /* 0x000000ffff377224 */ /* 0x000fe200000e06ff */
[----:B------:R-:W-:Y:S01]  /*20ae0*/  IADD3 R63, PT, PT, R57, R63, RZ ;  /* 0x0000003f393f7210 */ /* 0x000fe20007ffe0ff */
[----:B------:R-:W-:Y:S02]  /*20af0*/  IMAD.IADD R53, R50, 0x1, R59 ;  /* 0x0000000132357824 */ /* 0x000fe400078e023b */
[----:B------:R-:W-:-:S03]  /*20b00*/  IMAD.WIDE.U32 R54, R52, R100, R54 ;  /* 0x0000006434367225 */ /* 0x000fc600078e0036 */
[----:B------:R-:W-:Y:S01]  /*20b10*/  IADD3 R62, P0, PT, R53, R62, RZ ;  /* 0x0000003e353e7210 */ /* 0x000fe20007f1e0ff */
[----:B------:R-:W-:Y:S01]  /*20b20*/  IMAD.MOV.U32 R65, RZ, RZ, RZ ;  /* 0x000000ffff417224 */ /* 0x000fe200078e00ff */
[----:B------:R-:W-:Y:S01]  /*20b30*/  IADD3 R55, PT, PT, R85, R55, RZ ;  /* 0x0000003755377210 */ /* 0x000fe20007ffe0ff */
[----:B------:R-:W-:Y:S01]  /*20b40*/  IMAD.X R59, RZ, RZ, RZ, P1 ;  /* 0x000000ffff3b7224 */ /* 0x000fe200008e06ff */
[----:B------:R-:W-:Y:S01]  /*20b50*/  IADD3 R54, P1, PT, R63, R54, RZ ;  /* 0x000000363f367210 */ /* 0x000fe20007f3e0ff */
[----:B------:R-:W-:Y:S01]  /*20b60*/  IMAD.WIDE.U32 R64, R121, R83, R64 ;  /* 0x0000005379407225 */ /* 0x000fe200078e0040 */
[----:B------:R-:W-:-:S03]  /*20b70*/  IADD3.X R63, PT, PT, RZ, RZ, RZ, P0, !PT ;  /* 0x000000ffff3f7210 */ /* 0x000fc600007fe4ff */
[----:B------:R-:W-:Y:S01]  /*20b80*/  IMAD.WIDE.U32 R60, R89, R75, R60 ;  /* 0x0000004b593c7225 */ /* 0x000fe200078e003c */
[----:B------:R-:W-:-:S03]  /*20b90*/  IADD3 R64, P0, PT, R55, R64, RZ ;  /* 0x0000004037407210 */ /* 0x000fc60007f1e0ff */
[----:B------:R-:W-:Y:S01]  /*20ba0*/  IMAD.IADD R67, R43, 0x1, R61 ;  /* 0x000000012b437824 */ /* 0x000fe200078e023d */
[----:B------:R-:W-:Y:S01]  /*20bb0*/  MOV R61, RZ ;  /* 0x000000ff003d7202 */ /* 0x000fe20000000f00 */
[----:B------:R-:W-:-:S04]  /*20bc0*/  IMAD.WIDE.U32 R58, R93, R77, R58 ;  /* 0x0000004d5d3a7225 */ /* 0x000fc800078e003a */
[----:B------:R-:W-:Y:S01]  /*20bd0*/  IMAD.X R55, RZ, RZ, RZ, P1 ;  /* 0x000000ffff377224 */ /* 0x000fe200008e06ff */
[----:B------:R-:W-:Y:S01]  /*20be0*/  IADD3 R58, P2, PT, R67, R58, RZ ;  /* 0x0000003a433a7210 */ /* 0x000fe20007f5e0ff */
[----:B------:R-:W-:-:S04]  /*20bf0*/  IMAD.WIDE.U32 R62, R52, R119, R62 ;  /* 0x00000077343e7225 */ /* 0x000fc800078e003e */
[----:B------:R-:W-:-:S04]  /*20c00*/  IMAD.WIDE.U32 R54, R87, R119, R54 ;  /* 0x0000007757367225 */ /* 0x000fc800078e0036 */
[C---:B------:R-:W-:Y:S01]  /*20c10*/  IMAD.IADD R63, R50.reuse, 0x1, R63 ;  /* 0x00000001323f7824 */ /* 0x040fe200078e023f */
[----:B------:R-:W-:Y:S01]  /*20c20*/  IADD3 R55, PT, PT, R50, R55, RZ ;  /* 0x0000003732377210 */ /* 0x000fe20007ffe0ff */
[----:B------:R-:W-:Y:S02]  /*20c30*/  IMAD R41, R60, R40, RZ ;  /* 0x000000283c297224 */ /* 0x000fe400078e02ff */
[----:B------:R-:W-:Y:S01]  /*20c40*/  IMAD.MOV.U32 R53, RZ, RZ, RZ ;  /* 0x000000ffff357224 */ /* 0x000fe200078e00ff */
[----:B------:R-:W-:Y:S01]  /*20c50*/  IADD3 R54, P1, PT, R63, R54, RZ ;  /* 0x000000363f367210 */ /* 0x000fe20007f3e0ff */
[----:B------:R-:W-:Y:S01]  /*20c60*/  IMAD.IADD R71, R45, 0x1, R59 ;  /* 0x000000012d477824 */ /* 0x000fe200078e023b */
[----:B------:R-:W-:Y:S01]  /*20c70*/  IADD3.X R59, PT, PT, RZ, RZ, RZ, P2, !PT ;  /* 0x000000ffff3b7210 */ /* 0x000fe200017fe4ff */
[----:B------:R-:W-:-:S04]  /*20c80*/  IMAD.HI.U32 R61, R41, R74, R60 ;  /* 0x0000004a293d7227 */ /* 0x000fc800078e003c */
[----:B------:R-:W-:Y:S02]  /*20c90*/  HFMA2 R63, -RZ, RZ, 0, 0 ;  /* 0x00000000ff3f7431 */ /* 0x000fe400000001ff */
[----:B------:R-:W-:Y:S02]  /*20ca0*/  IMAD.IADD R60, R65, 0x1, R53 ;  /* 0x00000001413c7824 */ /* 0x000fe400078e0235 */
[----:B------:R-:W-:Y:S02]  /*20cb0*/  IMAD.X R65, RZ, RZ, RZ, P0 ;  /* 0x000000ffff417224 */ /* 0x000fe400000e06ff */
[----:B------:R-:W-:Y:S02]  /*20cc0*/  IMAD.IADD R61, R42, 0x1, R61 ;  /* 0x000000012a3d7824 */ /* 0x000fe400078e023d */
[----:B------:R-:W-:-:S04]  /*20cd0*/  IMAD.WIDE.U32 R58, R89, R76, R58 ;  /* 0x0000004c593a7225 */ /* 0x000fc800078e003a */
[----:B------:R-:W-:Y:S01]  /*20ce0*/  IMAD.WIDE.U32 R64, R52, R73, R64 ;  /* 0x0000004934407225 */ /* 0x000fe200078e0040 */
[----:B------:R-:W-:-:S03]  /*20cf0*/  IADD3 R58, P2, PT, R61, R58, RZ ;  /* 0x0000003a3d3a7210 */ /* 0x000fc60007f5e0ff */
[----:B------:R-:W-:Y:S01]  /*20d00*/  IMAD.WIDE.U32 R62, R121, R100, R62 ;  /* 0x00000064793e7225 */ /* 0x000fe200078e003e */
[----:B------:R-:W-:Y:S02]  /*20d10*/  IADD3 R64, P0, PT, R55, R64, RZ ;  /* 0x0000004037407210 */ /* 0x000fe40007f1e0ff */
[----:B------:R-:W-:Y:S01]  /*20d20*/  IADD3.X R55, PT, PT, RZ, RZ, RZ, P1, !PT ;  /* 0x000000ffff377210 */ /* 0x000fe20000ffe4ff */
[----:B------:R-:W-:Y:S01]  /*20d30*/  IMAD.MOV.U32 R61, RZ, RZ, RZ ;  /* 0x000000ffff3d7224 */ /* 0x000fe200078e00ff */
[----:B------:R-:W-:Y:S01]  /*20d40*/  IADD3 R62, P1, PT, R71, R62, RZ ;  /* 0x0000003e473e7210 */ /* 0x000fe20007f3e0ff */
[----:B------:R-:W-:Y:S01]  /*20d50*/  IMAD.IADD R91, R82, 0x1, R65 ;  /* 0x00000001525b7824 */ /* 0x000fe200078e0241 */
[----:B------:R-:W-:Y:S01]  /*20d60*/  IADD3.X R65, PT, PT, RZ, RZ, RZ, P0, !PT ;  /* 0x000000ffff417210 */ /* 0x000fe200007fe4ff */
[----:B------:R-:W-:-:S04]  /*20d70*/  IMAD.WIDE.U32 R60, R121, R56, R60 ;  /* 0x00000038793c7225 */ /* 0x000fc800078e003c */
[----:B------:R-:W-:Y:S01]  /*20d80*/  IMAD.IADD R67, R44, 0x1, R59 ;  /* 0x000000012c437824 */ /* 0x000fe200078e023b */
[----:B------:R-:W-:Y:S01]  /*20d90*/  IADD3 R60, P0, PT, R91, R60, RZ ;  /* 0x0000003c5b3c7210 */ /* 0x000fe20007f1e0ff */
[----:B------:R-:W-:Y:S02]  /*20da0*/  IMAD.IADD R59, R85, 0x1, R63 ;  /* 0x00000001553b7824 */ /* 0x000fe400078e023f */
[----:B------:R-:W-:-:S04]  /*20db0*/  IMAD.WIDE.U32 R54, R87, R119, R54 ;  /* 0x0000007757367225 */ /* 0x000fc800078e0036 */
[----:B------:R-:W-:Y:S02]  /*20dc0*/  IMAD.MOV.U32 R72, RZ, RZ, RZ ;  /* 0x000000ffff487224 */ /* 0x000fe400078e00ff */
[----:B------:R-:W-:Y:S01]  /*20dd0*/  IMAD.X R63, RZ, RZ, RZ, P1 ;  /* 0x000000ffff3f7224 */ /* 0x000fe200008e06ff */
[----:B------:R-:W-:Y:S01]  /*20de0*/  IADD3 R54, P1, PT, R59, R54, RZ ;  /* 0x000000363b367210 */ /* 0x000fe20007f3e0ff */
[----:B------:R-:W-:Y:S01]  /*20df0*/  IMAD.IADD R95, R61, 0x1, R72 ;  /* 0x000000013d5f7824 */ /* 0x000fe200078e0248 */
[----:B------:R-:W-:Y:S01]  /*20e00*/  IADD3.X R59, PT, PT, RZ, RZ, RZ, P2, !PT ;  /* 0x000000ffff3b7210 */ /* 0x000fe200017fe4ff */
[----:B------:R-:W-:-:S04]  /*20e10*/  IMAD.WIDE.U32 R64, R87, R100, R64 ;  /* 0x0000006457407225 */ /* 0x000fc800078e0040 */
        /* <DEDUP_REMOVED lines=10> */
[----:B------:R-:W-:-:S04]  /*20ec0*/  IMAD.WIDE.U32 R60, R52, R83, R60 ;  /* 0x00000053343c7225 */ /* 0x000fc800078e003c */
[----:B------:R-:W-:Y:S01]  /*20ed0*/  IMAD.IADD R67, R43, 0x1, R59 ;  /* 0x000000012b437824 */ /* 0x000fe200078e023b */
[----:B------:R-:W-:Y:S01]  /*20ee0*/  IADD3 R60, P1, PT, R65, R60, RZ ;  /* 0x0000003c413c7210 */ /* 0x000fe20007f3e0ff */
[----:B------:R-:W-:Y:S02]  /*20ef0*/  IMAD R71, R58, R40, RZ ;  /* 0x000000283a477224 */ /* 0x000fe400078e02ff */
[----:B------:R-:W-:Y:S02]  /*20f00*/  IMAD.MOV.U32 R59, RZ, RZ, RZ ;  /* 0x000000ffff3b7224 */ /* 0x000fe400078e00ff */
[----:B------:R-:W-:Y:S02]  /*20f10*/  IMAD.X R65, RZ, RZ, RZ, P2 ;  /* 0x000000ffff417224 */ /* 0x000fe400010e06ff */
[----:B------:R-:W-:-:S04]  /*20f20*/  IMAD.WIDE.U32 R54, R52, R100, R54 ;  /* 0x0000006434367225 */ /* 0x000fc800078e0036 */
[----:B------:R-:W-:-:S04]  /*20f30*/  IMAD.HI.U32 R97, R71, R74, R58 ;  /* 0x0000004a47617227 */ /* 0x000fc800078e003a */
[----:B------:R-:W-:Y:S02]  /*20f40*/  IMAD.IADD R58, R53, 0x1, R61 ;  /* 0x00000001353a7824 */ /* 0x000fe400078e023d */
[----:B------:R-:W-:-:S03]  /*20f50*/  IMAD.WIDE.U32 R64, R119, R119, R64 ;  /* 0x0000007777407225 */ /* 0x000fc600078e0040 */
[----:B------:R-:W-:Y:S01]  /*20f60*/  IADD3 R58, P0, PT, R58, R95, RZ ;  /* 0x0000005f3a3a7210 */ /* 0x000fe20007f1e0ff */
[----:B------:R-:W-:Y:S01]  /*20f70*/  IMAD.IADD R55, R85, 0x1, R55 ;  /* 0x0000000155377824 */ /* 0x000fe200078e0237 */
[----:B------:R-:W-:Y:S01]  /*20f80*/  IADD3 R65, PT, PT, R50, R65, RZ ;  /* 0x0000004132417210 */ /* 0x000fe20007ffe0ff */
[----:B------:R-:W-:Y:S01]  /*20f90*/  IMAD.X R61, RZ, RZ, RZ, P1 ;  /* 0x000000ffff3d7224 */ /* 0x000fe200008e06ff */
[----:B------:R-:W-:Y:S01]  /*20fa0*/  IADD3.X R59, PT, PT, RZ, RZ, RZ, P0, !PT ;  /* 0x000000ffff3b7210 */ /* 0x000fe200007fe4ff */
[----:B------:R-:W-:Y:S01]  /*20fb0*/  IMAD.WIDE.U32 R62, R89, R77, R62 ;  /* 0x0000004d593e7225 */ /* 0x000fe200078e003e */
[----:B------:R-:W-:-:S03]  /*20fc0*/  IADD3 R64, P2, PT, R55, R64, RZ ;  /* 0x0000004037407210 */ /* 0x000fc60007f5e0ff */
[----:B------:R-:W-:Y:S01]  /*20fd0*/  IMAD.WIDE.U32 R60, R87, R73, R60 ;  /* 0x00000049573c7225 */ /* 0x000fe200078e003c */
[----:B------:R-:W-:-:S03]  /*20fe0*/  IADD3 R62, P4, PT, R67, R62, RZ ;  /* 0x0000003e433e7210 */ /* 0x000fc60007f9e0ff */
[----:B------:R-:W-:Y:S01]  /*20ff0*/  IMAD.MOV.U32 R55, RZ, RZ, RZ ;  /* 0x000000ffff377224 */ /* 0x000fe200078e00ff */
[----:B------:R-:W-:Y:S01]  /*21000*/  IADD3 R60, P1, PT, R65, R60, RZ ;  /* 0x0000003c413c7210 */ /* 0x000fe20007f3e0ff */
[----:B------:R-:W-:Y:S02]  /*21010*/  IMAD.X R65, RZ, RZ, RZ, P2 ;  /* 0x000000ffff417224 */ /* 0x000fe400010e06ff */
[----:B------:R-:W-:-:S04]  /*21020*/  IMAD.WIDE.U32 R54, R121, R73, R54 ;  /* 0x0000004979367225 */ /* 0x000fc800078e0036 */
[----:B------:R-:W-:Y:S01]  /*21030*/  IMAD.WIDE.U32 R64, R87, R100, R64 ;  /* 0x0000006457407225 */ /* 0x000fe200078e0040 */
[C---:B------:R-:W-:Y:S02]  /*21040*/  IADD3 R55, PT, PT, R82.reuse, R55, RZ ;  /* 0x0000003752377210 */ /* 0x040fe40007ffe0ff */
[----:B------:R-:W-:Y:S01]  /*21050*/  IADD3 R54, P3, PT, R91, R54, RZ ;  /* 0x000000365b367210 */ /* 0x000fe20007f7e0ff */
[----:B------:R-:W-:Y:S01]  /*21060*/  IMAD.IADD R61, R82, 0x1, R61 ;  /* 0x00000001523d7824 */ /* 0x000fe200078e023d */
[----:B------:R-:W-:Y:S01]  /*21070*/  IADD3 R64, P2, PT, R55, R64, RZ ;  /* 0x0000004037407210 */ /* 0x000fe20007f5e0ff */
[----:B------:R-:W-:Y:S01]  /*21080*/  IMAD.WIDE.U32 R58, R52, R56, R58 ;  /* 0x00000038343a7225 */ /* 0x000fe200078e003a */
[----:B------:R-:W-:Y:S02]  /*21090*/  IADD3.X R55, PT, PT, RZ, RZ, RZ, P3, !PT ;  /* 0x000000ffff377210 */ /* 0x000fe40001ffe4ff */
[----:B------:R-:W-:Y:S01]  /*210a0*/  IADD3 R65, PT, PT, R85, R65, RZ ;  /* 0x0000004155417210 */ /* 0x000fe20007ffe0ff */
[----:B------:R-:W-:Y:S01]  /*210b0*/  IMAD.IADD R95, R45, 0x1, R63 ;  /* 0x000000012d5f7824 */ /* 0x000fe200078e023f */
[----:B------:R-:W-:Y:S01]  /*210c0*/  IADD3 R58, P0, PT, R61, R58, RZ ;  /* 0x0000003a3d3a7210 */ /* 0x000fe20007f1e0ff */
[----:B------:R-:W-:-:S02]  /*210d0*/  IMAD.X R63, RZ, RZ, RZ, P4 ;  /* 0x000000ffff3f7224 */ /* 0x000fc400020e06ff */
[----:B------:R-:W-:Y:S02]  /*210e0*/  IMAD.X R61, RZ, RZ, RZ, P1 ;  /* 0x000000ffff3d7224 */ /* 0x000fe400008e06ff */
[----:B------:R-:W-:Y:S02]  /*210f0*/  IMAD.IADD R67, R42, 0x1, R97 ;  /* 0x000000012a437824 */ /* 0x000fe400078e0261 */
[----:B------:R-:W-:-:S04]  /*21100*/  IMAD.WIDE.U32 R62, R41, R76, R62 ;  /* 0x0000004c293e7225 */ /* 0x000fc800078e003e */
[----:B------:R-:W-:Y:S01]  /*21110*/  IMAD.WIDE.U32 R54, R93, R79, R54 ;  /* 0x0000004f5d367225 */ /* 0x000fe200078e0036 */
[----:B------:R-:W-:-:S03]  /*21120*/  IADD3 R66, P4, PT, R67, R62, RZ ;  /* 0x0000003e43427210 */ /* 0x000fc60007f9e0ff */
[----:B------:R-:W-:Y:S01]  /*21130*/  IMAD.WIDE.U32 R60, R119, R100, R60 ;  /* 0x00000064773c7225 */ /* 0x000fe200078e003c */
[----:B------:R-:W-:-:S03]  /*21140*/  IADD3 R54, P3, PT, R95, R54, RZ ;  /* 0x000000365f367210 */ /* 0x000fc60007f7e0ff */
[----:B------:R-:W-:Y:S01]  /*21150*/  IMAD.IADD R101, R72, 0x1, R59 ;  /* 0x0000000148657824 */ /* 0x000fe200078e023b */
[----:B------:R-:W-:Y:S01]  /*21160*/  IADD3 R61, PT, PT, R85, R61, RZ ;  /* 0x0000003d553d7210 */ /* 0x000fe20007ffe0ff */
        /* <DEDUP_REMOVED lines=8> */
[----:B------:R-:W-:Y:S02]  /*211f0*/  IMAD.X R67, RZ, RZ, RZ, P4 ;  /* 0x000000ffff437224 */ /* 0x000fe400020e06ff */
[----:B------:R-:W-:-:S04]  /*21200*/  IMAD.WIDE.U32 R64, R52, R73, R64 ;  /* 0x0000004934407225 */ /* 0x000fc800078e0040 */
[----:B------:R-:W-:Y:S01]  /*21210*/  IMAD.IADD R91, R44, 0x1, R63 ;  /* 0x000000012c5b7824 */ /* 0x000fe200078e023f */
[----:B------:R-:W-:Y:S01]  /*21220*/  IADD3 R59, PT, PT, R82, R65, RZ ;  /* 0x00000041523b7210 */ /* 0x000fe20007ffe0ff */
[----:B------:R-:W-:Y:S01]  /*21230*/  IMAD.X R63, RZ, RZ, RZ, P0 ;  /* 0x000000ffff3f7224 */ /* 0x000fe200000e06ff */
[----:B------:R-:W-:Y:S01]  /*21240*/  IADD3 R58, P0, PT, R58, R101, RZ ;  /* 0x000000653a3a7210 */ /* 0x000fe20007f1e0ff */
[----:B------:R-:W-:-:S04]  /*21250*/  IMAD.WIDE.U32 R54, R89, R78, R54 ;  /* 0x0000004e59367225 */ /* 0x000fc800078e0036 */
[----:B------:R-:W-:Y:S01]  /*21260*/  IMAD.WIDE.U32 R66, R71, R75, R66 ;  /* 0x0000004b47427225 */ /* 0x000fe200078e0042 */
[----:B------:R-:W-:Y:S02]  /*21270*/  IADD3 R54, P4, PT, R91, R54, RZ ;  /* 0x000000365b367210 */ /* 0x000fe40007f9e0ff */
[----:B------:R-:W-:Y:S01]  /*21280*/  IADD3 R101, PT, PT, R46, R55, RZ ;  /* 0x000000372e657210 */ /* 0x000fe20007ffe0ff */
[----:B------:R-:W-:Y:S01]  /*21290*/  IMAD.WIDE.U32 R62, R119, R100, R62 ;  /* 0x00000064773e7225 */ /* 0x000fe200078e003e */
[----:B------:R-:W-:Y:S02]  /*212a0*/  IADD3 R95, PT, PT, R43, R67, RZ ;  /* 0x000000432b5f7210 */ /* 0x000fe40007ffe0ff */
[----:B------:R-:W-:Y:S01]  /*212b0*/  IADD3.X R55, PT, PT, RZ, RZ, RZ, P4, !PT ;  /* 0x000000ffff377210 */ /* 0x000fe200027fe4ff */
[----:B------:R-:W-:Y:S01]  /*212c0*/  IMAD.MOV.U32 R65, RZ, RZ, RZ ;  /* 0x000000ffff417224 */ /* 0x000fe200078e00ff */
[----:B------:R-:W-:Y:S01]  /*212d0*/  IADD3 R62, P2, PT, R59, R62, RZ ;  /* 0x0000003e3b3e7210 */ /* 0x000fe20007f5e0ff */
[----:B------:R-:W-:-:S02]  /*212e0*/  IMAD R91, R66, R40, RZ ;  /* 0x00000028425b7224 */ /* 0x000fc400078e02ff */
[----:B------:R-:W-:Y:S02]  /*212f0*/  IMAD.MOV.U32 R67, RZ, RZ, RZ ;  /* 0x000000ffff437224 */ /* 0x000fe400078e00ff */
[----:B------:R-:W-:Y:S02]  /*21300*/  IMAD.X R61, RZ, RZ, RZ, P1 ;  /* 0x000000ffff3d7224 */ /* 0x000fe400008e06ff */
[----:B------:R-:W-:-:S04]  /*21310*/  IMAD.WIDE.U32 R64, R121, R83, R64 ;  /* 0x0000005379407225 */ /* 0x000fc800078e0040 */
[----:B------:R-:W-:-:S04]  /*21320*/  IMAD.HI.U32 R117, R91, R74, R66 ;  /* 0x0000004a5b757227 */ /* 0x000fc800078e0042 */
[----:B------:R-:W-:Y:S02]  /*21330*/  IMAD.X R59, RZ, RZ, RZ, P0 ;  /* 0x000000ffff3b7224 */ /* 0x000fe400000e06ff */
[----:B------:R-:W-:Y:S01]  /*21340*/  IMAD.WIDE.U32 R66, R119, R73, R60 ;  /* 0x0000004977427225 */ /* 0x000fe200078e003c */
[----:B------:R-:W-:Y:S02]  /*21350*/  IADD3 R60, P3, PT, R97, R64, RZ ;  /* 0x00000040613c7210 */ /* 0x000fe40007f7e0ff */
[----:B------:R-:W-:Y:S01]  /*21360*/  IADD3 R61, PT, PT, R53, R65, RZ ;  /* 0x00000041353d7210 */ /* 0x000fe20007ffe0ff */
[----:B------:R-:W-:Y:S02]  /*21370*/  IMAD.IADD R103, R85, 0x1, R63 ;  /* 0x0000000155677824 */ /* 0x000fe400078e023f */
[----:B------:R-:W-:-:S03]  /*21380*/  IMAD.WIDE.U32 R64, R87, R56, R58 ;  /* 0x0000003857407225 */ /* 0x000fc600078e003a */
[----:B------:R-:W-:Y:S01]  /*21390*/  IADD3 R58, P1, PT, R103, R66, RZ ;  /* 0x00000042673a7210 */ /* 0x000fe20007f3e0ff */
[----:B------:R-:W-:Y:S02]  /*213a0*/  IMAD.X R63, RZ, RZ, RZ, P2 ;  /* 0x000000ffff3f7224 */ /* 0x000fe400010e06ff */
[----:B------:R-:W-:Y:S02]  /*213b0*/  IMAD.IADD R59, R82, 0x1, R67 ;  /* 0x00000001523b7824 */ /* 0x000fe400078e0243 */
[----:B------:R-:W-:-:S03]  /*213c0*/  IMAD.WIDE.U32 R66, R87, R73, R62 ;  /* 0x0000004957427225 */ /* 0x000fc600078e003e */
[----:B------:R-:W-:Y:S01]  /*213d0*/  IADD3 R62, P0, PT, R59, R64, RZ ;  /* 0x000000403b3e7210 */ /* 0x000fe20007f1e0ff */
[----:B------:R-:W-:Y:S01]  /*213e0*/  IMAD.IADD R67, R82, 0x1, R67 ;  /* 0x0000000152437824 */ /* 0x000fe200078e0243 */
[----:B------:R-:W-:Y:S01]  /*213f0*/  IADD3.X R59, PT, PT, RZ, RZ, RZ, P1, !PT ;  /* 0x000000ffff3b7210 */ /* 0x000fe20000ffe4ff */
[----:B------:R-:W-:Y:S01]  /*21400*/  IMAD.WIDE.U32 R54, R41, R77, R54 ;  /* 0x0000004d29367225 */ /* 0x000fe200078e0036 */
[----:B------:R-:W-:Y:S02]  /*21410*/  IADD3.X R63, PT, PT, RZ, RZ, RZ, P0, !PT ;  /* 0x000000ffff3f7210 */ /* 0x000fe400007fe4ff */
[----:B------:R-:W-:Y:S01]  /*21420*/  IADD3 R66, P2, PT, R61, R66, RZ ;  /* 0x000000423d427210 */ /* 0x000fe20007f5e0ff */
[----:B------:R-:W-:Y:S01]  /*21430*/  IMAD.WIDE.U32 R58, R100, R100, R58 ;  /* 0x00000064643a7225 */ /* 0x000fe200078e003a */
[----:B------:R-:W-:-:S03]  /*21440*/  IADD3 R54, P1, PT, R95, R54, RZ ;  /* 0x000000365f367210 */ /* 0x000fc60007f3e0ff */
[----:B------:R-:W-:Y:S01]  /*21450*/  IMAD.X R61, RZ, RZ, RZ, P3 ;  /* 0x000000ffff3d7224 */ /* 0x000fe200018e06ff */
[----:B------:R-:W-:Y:S01]  /*21460*/  IADD3 R58, P0, PT, R67, R58, RZ ;  /* 0x0000003a433a7210 */ /* 0x000fe20007f1e0ff */
[----:B------:R-:W-:-:S04]  /*21470*/  IMAD.WIDE.U32 R62, R119, R83, R62 ;  /* 0x00000053773e7225 */ /* 0x000fc800078e003e */
[----:B------:R-:W-:Y:S02]  /*21480*/  IMAD.IADD R59, R85, 0x1, R59 ;  /* 0x00000001553b7824 */ /* 0x000fe400078e023b */
[----:B------:R-:W-:Y:S02]  /*21490*/  IMAD.X R67, RZ, RZ, RZ, P2 ;  /* 0x000000ffff437224 */ /* 0x000fe400010e06ff */
[----:B------:R-:W-:Y:S01]  /*214a0*/  IMAD.WIDE.U32 R60, R93, R80, R60 ;  /* 0x000000505d3c7225 */ /* 0x000fe200078e003c */
[----:B------:R-:W-:-:S03]  /*214b0*/  IADD3 R62, P2, PT, R59, R62, RZ ;  /* 0x0000003e3b3e7210 */ /* 0x000fc60007f5e0ff */
[----:B------:R-:W-:Y:S01]  /*214c0*/  IMAD.X R59, RZ, RZ, RZ, P0 ;  /* 0x000000ffff3b7224 */ /* 0x000fe200000e06ff */
[----:B------:R-:W-:Y:S01]  /*214d0*/  IADD3 R64, P3, PT, R101, R60, RZ ;  /* 0x0000003c65407210 */ /* 0x000fe20007f7e0ff */
[----:B------:R-:W-:Y:S01]  /*214e0*/  IMAD.WIDE.U32 R66, R52, R83, R66 ;  /* 0x0000005334427225 */ /* 0x000fe200078e0042 */
[----:B------:R-:W-:-:S03]  /*214f0*/  IADD3 R60, PT, PT, R53, R63, RZ ;  /* 0x0000003f353c7210 */ /* 0x000fc60007ffe0ff */
[----:B------:R-:W-:Y:S01]  /*21500*/  IMAD.IADD R65, R72, 0x1, R65 ;  /* 0x0000000148417824 */ /* 0x000fe200078e0241 */
[----:B------:R-:W-:Y:S01]  /*21510*/  IADD3 R67, PT, PT, R53, R67, RZ ;  /* 0x0000004335437210 */ /* 0x000fe20007ffe0ff */
[----:B------:R-:W-:-:S04]  /*21520*/  IMAD.WIDE.U32 R58, R119, R73, R58 ;  /* 0x00000049773a7225 */ /* 0x000fc800078e003a */
[----:B------:R-:W-:Y:S01]  /*21530*/  IMAD.IADD R97, R45, 0x1, R55 ;  /* 0x000000012d617824 */ /* 0x000fe200078e0237 */
[----:B------:R-:W-:Y:S01]  /*21540*/  IADD3 R59, PT, PT, R82, R59, RZ ;  /* 0x0000003b523b7210 */ /* 0x000fe20007ffe0ff */
[----:B------:R-:W-:Y:S01]  /*21550*/  IMAD.X R55, RZ, RZ, RZ, P1 ;  /* 0x000000ffff377224 */ /* 0x000fe200008e06ff */
[----:B------:R-:W-:Y:S01]  /*21560*/  IADD3 R60, P1, PT, R60, R65, RZ ;  /* 0x000000413c3c7210 */ /* 0x000fe20007f3e0ff */
[----:B------:R-:W-:Y:S01]  /*21570*/  IMAD.X R65, RZ, RZ, RZ, P3 ;  /* 0x000000ffff417224 */ /* 0x000fe200018e06ff */
[----:B------:R-:W-:Y:S01]  /*21580*/  IADD3 R58, P3, PT, R67, R58, RZ ;  /* 0x0000003a433a7210 */ /* 0x000fe20007f7e0ff */
[----:B------:R-:W-:Y:S01]  /*21590*/  IMAD.IADD R101, R48, 0x1, R61 ;  /* 0x0000000130657824 */ /* 0x000fe200078e023d */
[----:B------:R-:W-:Y:S01]  /*215a0*/  IADD3 R61, PT, PT, R42, R117, RZ ;  /* 0x000000752a3d7210 */ /* 0x000fe20007ffe0ff */
[----:B------:R-:W-:-:S04]  /*215b0*/  IMAD.WIDE.U32 R54, R71, R76, R54 ;  /* 0x0000004c47367225 */ /* 0x000fc800078e0036 */
[----:B------:R-:W-:Y:S01]  /*215c0*/  IMAD.X R63, RZ, RZ, RZ, P2 ;  /* 0x000000ffff3f7224 */ /* 0x000fe200010e06ff */
[----:B------:R-:W-:Y:S01]  /*215d0*/  IADD3 R54, P0, PT, R61, R54, RZ ;  /* 0x000000363d367210 */ /* 0x000fe20007f1e0ff */
[----:B------:R-:W-:Y:S02]  /*215e0*/  IMAD.MOV.U32 R67, RZ, RZ, RZ ;  /* 0x000000ffff437224 */ /* 0x000fe400078e00ff */
[----:B------:R-:W-:-:S04]  /*215f0*/  IMAD.WIDE.U32 R62, R100, R73, R62 ;  /* 0x00000049643e7225 */ /* 0x000fc800078e003e */
[----:B------:R-:W-:Y:S01]  /*21600*/  IMAD.WIDE.U32 R66, R121, R56, R66 ;  /* 0x0000003879427225 */ /* 0x000fe200078e0042 */
[----:B------:R-:W-:Y:S02]  /*21610*/  IADD3 R62, P2, PT, R59, R62, RZ ;  /* 0x0000003e3b3e7210 */ /* 0x000fe40007f5e0ff */
[----:B------:R-:W-:Y:S01]  /*21620*/  IADD3.X R59, PT, PT, RZ, RZ, RZ, P3, !PT ;  /* 0x000000ffff3b7210 */ /* 0x000fe20001ffe4ff */
[----:B------:R-:W-:-:S04]  /*21630*/  IMAD.WIDE.U32 R64, R89, R79, R64 ;  /* 0x0000004f59407225 */ /* 0x000fc800078e0040 */
[----:B------:R-:W-:Y:S01]  /*21640*/  IMAD.X R61, RZ, RZ, RZ, P1 ;  /* 0x000000ffff3d7224 */ /* 0x000fe200008e06ff */
[----:B------:R-:W-:Y:S01]  /*21650*/  IADD3 R66, P1, PT, R101, R66, RZ ;  /* 0x0000004265427210 */ /* 0x000fe20007f3e0ff */
[----:B------:R-:W-:Y:S01]  /*21660*/  IMAD.IADD R95, R44, 0x1, R55 ;  /* 0x000000012c5f7824 */ /* 0x000fe200078e0237 */
[----:B------:R-:W-:Y:S01]  /*21670*/  IADD3 R64, P4, PT, R97, R64, RZ ;  /* 0x0000004061407210 */ /* 0x000fe20007f9e0ff */
[----:B------:R-:W-:Y:S01]  /*21680*/  IMAD.WIDE.U32 R60, R119, R56, R60 ;  /* 0x00000038773c7225 */ /* 0x000fe200078e003c */
[----:B------:R-:W-:Y:S02]  /*21690*/  IADD3 R97, PT, PT, R47, R65, RZ ;  /* 0x000000412f617210 */ /* 0x000fe40007ffe0ff */
[----:B------:R-:W-:Y:S01]  /*216a0*/  IADD3.X R65, PT, PT, RZ, RZ, RZ, P4, !PT ;  /* 0x000000ffff417210 */ /* 0x000fe200027fe4ff */
[----:B------:R-:W-:Y:S02]  /*216b0*/  IMAD.IADD R55, R82, 0x1, R63 ;  /* 0x0000000152377824 */ /* 0x000fe400078e023f */
[----:B------:R-:W-:-:S02]  /*216c0*/  IMAD.IADD R63, R72, 0x1, R67 ;  /* 0x00000001483f7824 */ /* 0x000fc400078e0243 */
[----:B------:R-:W-:Y:S01]  /*216d0*/  IMAD.X R67, RZ, RZ, RZ, P1 ;  /* 0x000000ffff437224 */ /* 0x000fe200008e06ff */
[----:B------:R-:W-:Y:S01]  /*216e0*/  IADD3 R60, P1, PT, R55, R60, RZ ;  /* 0x0000003c373c7210 */ /* 0x000fe20007f3e0ff */
[----:B------:R-:W-:-:S04]  /*216f0*/  IMAD.WIDE.U32 R58, R87, R83, R58 ;  /* 0x00000053573a7225 */ /* 0x000fc800078e003a */
[----:B------:R-:W-:Y:S01]  /*21700*/  IMAD.X R55, RZ, RZ, RZ, P0 ;  /* 0x000000ffff377224 */ /* 0x000fe200000e06ff */
[----:B------:R-:W-:Y:S01]  /*21710*/  IADD3 R58, P0, PT, R63, R58, RZ ;  /* 0x0000003a3f3a7210 */ /* 0x000fe20007f1e0ff */
[----:B------:R-:W-:Y:S01]  /*21720*/  IMAD.WIDE.U32 R64, R41, R78, R64 ;  /* 0x0000004e29407225 */ /* 0x000fe200078e0040 */
[----:B------:R-:W-:-:S03]  /*21730*/  IADD3.X R63, PT, PT, RZ, RZ, RZ, P2, !PT ;  /* 0x000000ffff3f7210 */ /* 0x000fc600017fe4ff */
[----:B------:R-:W-:Y:S01]  /*21740*/  IMAD.WIDE.U32 R54, R91, R75, R54 ;  /* 0x0000004b5b367225 */ /* 0x000fe200078e0036 */
[----:B------:R-:W-:-:S03]  /*21750*/  IADD3 R64, P2, PT, R95, R64, RZ ;  /* 0x000000405f407210 */ /* 0x000fc60007f5e0ff */
[----:B------:R-:W-:Y:S01]  /*21760*/  IMAD.WIDE.U32 R66, R93, R81, R66 ;  /* 0x000000515d427225 */ /* 0x000fe200078e0042 */
[----:B------:R-:W-:-:S03]  /*21770*/  IADD3 R95, PT, PT, R43, R55, RZ ;  /* 0x000000372b5f7210 */ /* 0x000fc60007ffe0ff */
[----:B------:R-:W-:Y:S02]  /*21780*/  IMAD.IADD R59, R53, 0x1, R59 ;  /* 0x00000001353b7824 */ /* 0x000fe400078e023b */
[----:B------:R-:W-:Y:S02]  /*21790*/  IMAD R93, R54, R40, RZ ;  /* 0x00000028365d7224 */ /* 0x000fe400078e02ff */
[----:B------:R-:W-:-:S04]  /*217a0*/  IMAD.WIDE.U32 R62, R100, R73, R62 ;  /* 0x00000049643e7225 */ /* 0x000fc800078e003e */
[----:B------:R-:W-:Y:S02]  /*217b0*/  IMAD.MOV.U32 R55, RZ, RZ, RZ ;  /* 0x000000ffff377224 */ /* 0x000fe400078e00ff */
[----:B------:R-:W-:Y:S02]  /*217c0*/  IMAD.IADD R117, R72, 0x1, R61 ;  /* 0x0000000148757824 */ /* 0x000fe400078e023d */
[----:B------:R-:W-:Y:S02]  /*217d0*/  IMAD.X R61, RZ, RZ, RZ, P1 ;  /* 0x000000ffff3d7224 */ /* 0x000fe400008e06ff */
[----:B------:R-:W-:Y:S01]  /*217e0*/  IMAD.HI.U32 R123, R93, R74, R54 ;  /* 0x0000004a5d7b7227 */ /* 0x000fe200078e0036 */
[----:B------:R-:W-:Y:S02]  /*217f0*/  IADD3 R54, P1, PT, R59, R62, RZ ;  /* 0x0000003e3b367210 */ /* 0x000fe40007f3e0ff */
[----:B------:R-:W-:Y:S01]  /*21800*/  IADD3.X R59, PT, PT, RZ, RZ, RZ, P0, !PT ;  /* 0x000000ffff3b7210 */ /* 0x000fe200007fe4ff */
[----:B------:R-:W-:-:S02]  /*21810*/  IMAD.IADD R55, R82, 0x1, R63 ;  /* 0x0000000152377824 */ /* 0x000fc400078e023f */
[----:B------:R-:W-:Y:S01]  /*21820*/  IMAD.WIDE.U32 R62, R100, R83, R60 ;  /* 0x00000053643e7225 */ /* 0x000fe200078e003c */
[----:B------:R-:W-:-:S03]  /*21830*/  IADD3 R60, P3, PT, R97, R66, RZ ;  /* 0x00000042613c7210 */ /* 0x000fc60007f7e0ff */
[----:B------:R-:W-:Y:S01]  /*21840*/  IMAD.IADD R101, R46, 0x1, R65 ;  /* 0x000000012e657824 */ /* 0x000fe200078e0241 */
        /* <DEDUP_REMOVED lines=9> */
[----:B------:R-:W-:-:S04]  /*218e0*/  IMAD.WIDE.U32 R64, R71, R77, R64 ;  /* 0x0000004d47407225 */ /* 0x000fc800078e0040 */
[----:B------:R-:W-:Y:S02]  /*218f0*/  IMAD.IADD R59, R72, 0x1, R67 ;  /* 0x00000001483b7824 */ /* 0x000fe400078e0243 */
[----:B------:R-:W-:Y:S01]  /*21900*/  IMAD.WIDE.U32 R66, R119, R83, R54 ;  /* 0x0000005377427225 */ /* 0x000fe200078e0036 */
[----:B------:R-:W-:-:S03]  /*21910*/  IADD3 R54, P3, PT, R95, R64, RZ ;  /* 0x000000405f367210 */ /* 0x000fc60007f7e0ff */
[----:B------:R-:W-:Y:S01]  /*21920*/  IMAD.X R63, RZ, RZ, RZ, P2 ;  /* 0x000000ffff3f7224 */ /* 0x000fe200010e06ff */
[----:B------:R-:W-:Y:S01]  /*21930*/  IADD3.X R55, PT, PT, RZ, RZ, RZ, P3, !PT ;  /* 0x000000ffff377210 */ /* 0x000fe20001ffe4ff */
[----:B------:R-:W-:Y:S02]  /*21940*/  IMAD.IADD R97, R45, 0x1, R65 ;  /* 0x000000012d617824 */ /* 0x000fe400078e0241 */
[----:B------:R-:W-:Y:S01]  /*21950*/  IMAD.WIDE.U32 R64, R89, R80, R60 ;  /* 0x0000005059407225 */ /* 0x000fe200078e003c */
[----:B------:R-:W-:Y:S02]  /*21960*/  IADD3 R60, P4, PT, R59, R66, RZ ;  /* 0x000000423b3c7210 */ /* 0x000fe40007f9e0ff */
[----:B------:R-:W-:Y:S01]  /*21970*/  IADD3 R61, PT, PT, R53, R67, RZ ;  /* 0x00000043353d7210 */ /* 0x000fe20007ffe0ff */
[----:B------:R-:W-:Y:S01]  /*21980*/  IMAD.WIDE.U32 R66, R73, R73, R62 ;  /* 0x0000004949427225 */ /* 0x000fe200078e003e */
[----:B------:R-:W-:Y:S02]  /*21990*/  IADD3 R62, P2, PT, R101, R64, RZ ;  /* 0x00000040653e7210 */ /* 0x000fe40007f5e0ff */
[----:B------:R-:W-:Y:S01]  /*219a0*/  IADD3.X R101, PT, PT, RZ, RZ, RZ, P1, !PT ;  /* 0x000000ffff657210 */ /* 0x000fe20000ffe4ff */
[----:B------:R-:W-:Y:S01]  /*219b0*/  IMAD.X R59, RZ, RZ, RZ, P0 ;  /* 0x000000ffff3b7224 */ /* 0x000fe200000e06ff */
[----:B------:R-:W-:Y:S01]  /*219c0*/  IADD3 R66, P3, PT, R61, R66, RZ ;  /* 0x000000423d427210 */ /* 0x000fe20007f7e0ff */
[----:B------:R-:W-:Y:S01]  /*219d0*/  IMAD.WIDE.U32 R54, R91, R76, R54 ;  /* 0x0000004c5b367225 */ /* 0x000fe200078e0036 */
[----:B------:R-:W-:-:S03]  /*219e0*/  IADD3.X R61, PT, PT, RZ, RZ, RZ, P4, !PT ;  /* 0x000000ffff3d7210 */ /* 0x000fc600027fe4ff */
[----:B------:R-:W-:Y:S02]  /*219f0*/  IMAD.IADD R63, R42, 0x1, R123 ;  /* 0x000000012a3f7824 */ /* 0x000fe400078e027b */
[----:B------:R-:W-:Y:S02]  /*21a00*/  IMAD.IADD R67, R82, 0x1, R67 ;  /* 0x0000000152437824 */ /* 0x000fe400078e0243 */
[----:B------:R-:W-:Y:S01]  /*21a10*/  IMAD.WIDE.U32 R58, R100, R56, R58 ;  /* 0x00000038643a7225 */ /* 0x000fe200078e003a */
[----:B------:R-:W-:-:S03]  /*21a20*/  IADD3 R54, P0, PT, R63, R54, RZ ;  /* 0x000000363f367210 */ /* 0x000fc60007f1e0ff */
[----:B------:R-:W-:Y:S01]  /*21a30*/  IMAD.X R63, RZ, RZ, RZ, P2 ;  /* 0x000000ffff3f7224 */ /* 0x000fe200010e06ff */
[----:B------:R-:W-:Y:S01]  /*21a40*/  IADD3 R58, P4, PT, R67, R58, RZ ;  /* 0x0000003a433a7210 */ /* 0x000fe20007f9e0ff */
[----:B------:R-:W-:-:S04]  /*21a50*/  IMAD.WIDE.U32 R60, R87, R56, R60 ;  /* 0x00000038573c7225 */ /* 0x000fc800078e003c */
[----:B------:R-:W-:Y:S02]  /*21a60*/  IMAD.IADD R64, R48, 0x1, R65 ;  /* 0x0000000130407824 */ /* 0x000fe400078e0241 */
[----:B------:R-:W-:Y:S01]  /*21a70*/  IMAD.X R67, RZ, RZ, RZ, P3 ;  /* 0x000000ffff437224 */ /* 0x000fe200018e06ff */
[----:B------:R-:W-:Y:S01]  /*21a80*/  IADD3 R101, P3, PT, R101, R60, RZ ;  /* 0x0000003c65657210 */ /* 0x000fe20007f7e0ff */
[----:B------:R-:W-:Y:S01]  /*21a90*/  IMAD.WIDE.U32 R62, R41, R79, R62 ;  /* 0x0000004f293e7225 */ /* 0x000fe200078e003e */
[----:B------:R-:W-:-:S03]  /*21aa0*/  IADD3 R64, P5, PT, R64, R103, RZ ;  /* 0x0000006740407210 */ /* 0x000fc60007fbe0ff */
[----:B------:R-:W-:Y:S01]  /*21ab0*/  IMAD.IADD R61, R72, 0x1, R61 ;  /* 0x00000001483d7824 */ /* 0x000fe200078e023d */
[----:B------:R-:W-:Y:S01]  /*21ac0*/  IADD3 R60, P1, PT, R97, R62, RZ ;  /* 0x0000003e613c7210 */ /* 0x000fe20007f3e0ff */
[----:B------:R-:W-:Y:S01]  /*21ad0*/  IMAD.WIDE.U32 R66, R100, R83, R66 ;  /* 0x0000005364427225 */ /* 0x000fe200078e0042 */
[----:B------:R-:W-:Y:S02]  /*21ae0*/  IADD3.X R65, PT, PT, RZ, RZ, RZ, P5, !PT ;  /* 0x000000ffff417210 */ /* 0x000fe40002ffe4ff */
[----:B------:R-:W-:Y:S01]  /*21af0*/  IADD3 R63, PT, PT, R47, R63, RZ ;  /* 0x0000003f2f3f7210 */ /* 0x000fe20007ffe0ff */
[----:B------:R-:W-:Y:S02]  /*21b00*/  IMAD.IADD R103, R72, 0x1, R59 ;  /* 0x0000000148677824 */ /* 0x000fe400078e023b */
[----:B------:R-:W-:Y:S01]  /*21b10*/  IMAD.X R59, RZ, RZ, RZ, P4 ;  /* 0x000000ffff3b7224 */ /* 0x000fe200020e06ff */
[----:B------:R-:W-:Y:S01]  /*21b20*/  IADD3 R62, P4, PT, R61, R66, RZ ;  /* 0x000000423d3e7210 */ /* 0x000fe20007f9e0ff */
[----:B------:R-:W-:-:S02]  /*21b30*/  IMAD.X R61, RZ, RZ, RZ, P1 ;  /* 0x000000ffff3d7224 */ /* 0x000fc400008e06ff */
[----:B------:R-:W-:Y:S02]  /*21b40*/  IMAD.IADD R95, R44, 0x1, R55 ;  /* 0x000000012c5f7824 */ /* 0x000fe400078e0237 */
[----:B------:R-:W-:Y:S02]  /*21b50*/  IMAD.X R55, RZ, RZ, RZ, P0 ;  /* 0x000000ffff377224 */ /* 0x000fe400000e06ff */
[----:B------:R-:W-:-:S04]  /*21b60*/  IMAD.WIDE.U32 R64, R89, R81, R64 ;  /* 0x0000005159407225 */ /* 0x000fc800078e0040 */
[----:B------:R-:W-:Y:S01]  /*21b70*/  IMAD.WIDE.U32 R60, R71, R78, R60 ;  /* 0x0000004e473c7225 */ /* 0x000fe200078e003c */
[----:B------:R-:W-:-:S03]  /*21b80*/  IADD3 R32, PT, PT, R49, R65, RZ ;  /* 0x0000004131207210 */ /* 0x000fc60007ffe0ff */
[----:B------:R-:W-:Y:S01]  /*21b90*/  IMAD.IADD R89, R53, 0x1, R67 ;  /* 0x0000000135597824 */ /* 0x000fe200078e0243 */
[----:B------:R-:W-:Y:S01]  /*21ba0*/  IADD3 R60, P0, PT, R95, R60, RZ ;  /* 0x0000003c5f3c7210 */ /* 0x000fe20007f1e0ff */
[----:B------:R-:W-:Y:S01]  /*21bb0*/  IMAD.WIDE.U32 R66, R73, R83, R58 ;  /* 0x0000005349427225 */ /* 0x000fe200078e003a */
[----:B------:R-:W-:Y:S02]  /*21bc0*/  IADD3 R58, P5, PT, R63, R64, RZ ;  /* 0x000000403f3a7210 */ /* 0x000fe40007fbe0ff */
[----:B------:R-:W-:Y:S01]  /*21bd0*/  IADD3 R32, P1, PT, R32, R101, RZ ;  /* 0x0000006520207210 */ /* 0x000fe20007f3e0ff */
[----:B------:R-:W-:Y:S01]  /*21be0*/  IMAD.WIDE.U32 R54, R93, R75, R54 ;  /* 0x0000004b5d367225 */ /* 0x000fe200078e0036 */
[----:B------:R-:W-:Y:S02]  /*21bf0*/  IADD3 R64, P6, PT, R89, R66, RZ ;  /* 0x0000004259407210 */ /* 0x000fe40007fde0ff */
[----:B------:R-:W-:Y:S01]  /*21c00*/  IADD3 R61, PT, PT, R46, R61, RZ ;  /* 0x0000003d2e3d7210 */ /* 0x000fe20007ffe0ff */
[----:B------:R-:W-:Y:S01]  /*21c10*/  IMAD.IADD R95, R43, 0x1, R55 ;  /* 0x000000012b5f7824 */ /* 0x000fe200078e0237 */
[----:B------:R-:W-:Y:S01]  /*21c20*/  MOV R55, RZ ;  /* 0x000000ff00377202 */ /* 0x000fe20000000f00 */
[----:B------:R-:W-:Y:S01]  /*21c30*/  IMAD.IADD R66, R53, 0x1, R67 ;  /* 0x0000000135427824 */ /* 0x000fe200078e0243 */
[----:B------:R-:W-:Y:S01]  /*21c40*/  IADD3.X R65, PT, PT, RZ, RZ, RZ, P6, !PT ;  /* 0x000000ffff417210 */ /* 0x000fe200037fe4ff */
[----:B------:R-:W-:-:S02]  /*21c50*/  IMAD R89, R54, R40, RZ ;  /* 0x0000002836597224 */ /* 0x000fc400078e02ff */
[----:B------:R-:W-:Y:S01]  /*21c60*/  IMAD.X R63, RZ, RZ, RZ, P4 ;  /* 0x000000ffff3f7224 */ /* 0x000fe200020e06ff */
[----:B------:R-:W-:Y:S01]  /*21c70*/  IADD3 R66, P2, PT, R66, R103, RZ ;  /* 0x0000006742427210 */ /* 0x000fe20007f5e0ff */
[----:B------:R-:W-:Y:S02]  /*21c80*/  IMAD.X R59, RZ, RZ, RZ, P5 ;  /* 0x000000ffff3b7224 */ /* 0x000fe400028e06ff */
[----:B------:R-:W-:Y:S01]  /*21c90*/  IMAD.HI.U32 R101, R89, R74, R54 ;  /* 0x0000004a59657227 */ /* 0x000fe200078e0036 */
[----:B------:R-:W-:-:S03]  /*21ca0*/  IADD3.X R67, PT, PT, RZ, RZ, RZ, P2, !PT ;  /* 0x000000ffff437210 */ /* 0x000fc600017fe4ff */
[----:B------:R-:W-:Y:S02]  /*21cb0*/  IMAD.X R55, RZ, RZ, RZ, P3 ;  /* 0x000000ffff377224 */ /* 0x000fe400018e06ff */
[----:B------:R-:W-:-:S04]  /*21cc0*/  IMAD.WIDE.U32 R62, R119, R56, R62 ;  /* 0x00000038773e7225 */ /* 0x000fc800078e003e */
[----:B------:R-:W-:Y:S01]  /*21cd0*/  IMAD.WIDE.U32 R58, R41, R80, R58 ;  /* 0x00000050293a7225 */ /* 0x000fe200078e003a */
[----:B------:R-:W-:-:S03]  /*21ce0*/  IADD3 R62, P3, PT, R55, R62, RZ ;  /* 0x0000003e373e7210 */ /* 0x000fc60007f7e0ff */
[----:B------:R-:W-:Y:S01]  /*21cf0*/  IMAD.X R97, RZ, RZ, RZ, P1 ;  /* 0x000000ffff617224 */ /* 0x000fe200008e06ff */
[----:B------:R-:W-:Y:S01]  /*21d00*/  IADD3 R54, P4, PT, R61, R58, RZ ;  /* 0x0000003a3d367210 */ /* 0x000fe20007f9e0ff */
[----:B------:R-:W-:Y:S01]  /*21d10*/  IMAD.WIDE.U32 R64, R73, R83, R64 ;  /* 0x0000005349407225 */ /* 0x000fe200078e0040 */
[----:B------:R-:W-:Y:S02]  /*21d20*/  IADD3.X R61, PT, PT, RZ, RZ, RZ, P0, !PT ;  /* 0x000000ffff3d7210 */ /* 0x000fe400007fe4ff */
[----:B------:R-:W-:Y:S01]  /*21d30*/  IADD3 R97, P0, PT, R97, R62, RZ ;  /* 0x0000003e61617210 */ /* 0x000fe20007f1e0ff */
[----:B------:R-:W-:Y:S01]  /*21d40*/  IMAD.IADD R63, R72, 0x1, R63 ;  /* 0x00000001483f7824 */ /* 0x000fe200078e023f */
[----:B------:R-:W-:Y:S01]  /*21d50*/  IADD3.X R55, PT, PT, RZ, RZ, RZ, P4, !PT ;  /* 0x000000ffff377210 */ /* 0x000fe200027fe4ff */
[----:B------:R-:W-:Y:S02]  /*21d60*/  IMAD.IADD R59, R48, 0x1, R59 ;  /* 0x00000001303b7824 */ /* 0x000fe400078e023b */
[----:B------:R-:W-:Y:S01]  /*21d70*/  IMAD.IADD R65, R53, 0x1, R65 ;  /* 0x0000000135417824 */ /* 0x000fe200078e0241 */
[----:B------:R-:W-:Y:S01]  /*21d80*/  IADD3 R58, P2, PT, R63, R64, RZ ;  /* 0x000000403f3a7210 */ /* 0x000fe20007f5e0ff */
[----:B------:R-:W-:Y:S01]  /*21d90*/  IMAD.WIDE.U32 R66, R73, R56, R66 ;  /* 0x0000003849427225 */ /* 0x000fe200078e0042 */
[----:B------:R-:W-:-:S03]  /*21da0*/  IADD3 R62, P1, PT, R59, R32, RZ ;  /* 0x000000203b3e7210 */ /* 0x000fc60007f3e0ff */
[----:B------:R-:W-:Y:S01]  /*21db0*/  IMAD.WIDE.U32 R60, R91, R77, R60 ;  /* 0x0000004d5b3c7225 */ /* 0x000fe200078e003c */
[----:B------:R-:W-:-:S03]  /*21dc0*/  IADD3 R64, P5, PT, R65, R66, RZ ;  /* 0x0000004241407210 */ /* 0x000fc60007fbe0ff */
[----:B------:R-:W-:Y:S01]  /*21dd0*/  IMAD.X R63, RZ, RZ, RZ, P1 ;  /* 0x000000ffff3f7224 */ /* 0x000fe200008e06ff */
[----:B------:R-:W-:Y:S01]  /*21de0*/  IADD3 R60, P1, PT, R95, R60, RZ ;  /* 0x0000003c5f3c7210 */ /* 0x000fe20007f3e0ff */
[----:B------:R-:W-:Y:S02]  /*21df0*/  IMAD.X R59, RZ, RZ, RZ, P2 ;  /* 0x000000ffff3b7224 */ /* 0x000fe400010e06ff */
[----:B------:R-:W-:-:S04]  /*21e00*/  IMAD.WIDE.U32 R54, R71, R79, R54 ;  /* 0x0000004f47367225 */ /* 0x000fc800078e0036 */
[----:B------:R-:W-:Y:S02]  /*21e10*/  IMAD.IADD R61, R45, 0x1, R61 ;  /* 0x000000012d3d7824 */ /* 0x000fe400078e023d */
[----:B------:R-:W-:Y:S01]  /*21e20*/  IMAD.WIDE.U32 R62, R41, R81, R62 ;  /* 0x00000051293e7225 */ /* 0x000fe200078e003e */
[----:B------:R-:W-:Y:S02]  /*21e30*/  IADD3.X R41, PT, PT, RZ, RZ, RZ, P3, !PT ;  /* 0x000000ffff297210 */ /* 0x000fe40001ffe4ff */
[----:B------:R-:W-:Y:S01]  /*21e40*/  IADD3 R54, P3, PT, R61, R54, RZ ;  /* 0x000000363d367210 */ /* 0x000fe20007f7e0ff */
[----:B------:R-:W-:Y:S01]  /*21e50*/  IMAD.WIDE.U32 R58, R100, R56, R58 ;  /* 0x00000038643a7225 */ /* 0x000fe200078e003a */
[----:B------:R-:W-:-:S03]  /*21e60*/  IADD3.X R61, PT, PT, RZ, RZ, RZ, P1, !PT ;  /* 0x000000ffff3d7210 */ /* 0x000fc60000ffe4ff */
[----:B------:R-:W-:Y:S01]  /*21e70*/  IMAD.X R65, RZ, RZ, RZ, P5 ;  /* 0x000000ffff417224 */ /* 0x000fe200028e06ff */
[----:B------:R-:W-:Y:S01]  /*21e80*/  IADD3 R41, P2, PT, R41, R58, RZ ;  /* 0x0000003a29297210 */ /* 0x000fe20007f5e0ff */
[----:B------:R-:W-:Y:S01]  /*21e90*/  IMAD.IADD R55, R47, 0x1, R55 ;  /* 0x000000012f377824 */ /* 0x000fe200078e0237 */
[----:B------:R-:W-:Y:S01]  /*21ea0*/  IADD3 R59, PT, PT, R72, R59, RZ ;  /* 0x0000003b483b7210 */ /* 0x000fe20007ffe0ff */
[----:B------:R-:W-:-:S03]  /*21eb0*/  IMAD.WIDE.U32 R64, R83, R83, R64 ;  /* 0x0000005353407225 */ /* 0x000fc600078e0040 */
[----:B------:R-:W-:Y:S01]  /*21ec0*/  IADD3 R58, P6, PT, R55, R62, RZ ;  /* 0x0000003e373a7210 */ /* 0x000fe20007fde0ff */
[----:B------:R-:W-:Y:S01]  /*21ed0*/  IMAD.X R66, RZ, RZ, RZ, P0 ;  /* 0x000000ffff427224 */ /* 0x000fe200000e06ff */
[----:B------:R-:W-:Y:S01]  /*21ee0*/  IADD3.X R55, PT, PT, RZ, RZ, RZ, P3, !PT ;  /* 0x000000ffff377210 */ /* 0x000fe20001ffe4ff */
[----:B------:R-:W-:Y:S01]  /*21ef0*/  IMAD.IADD R32, R49, 0x1, R63 ;  /* 0x0000000131207824 */ /* 0x000fe200078e023f */
[----:B------:R-:W-:Y:S01]  /*21f00*/  IADD3 R62, P5, PT, R59, R64, RZ ;  /* 0x000000403b3e7210 */ /* 0x000fe20007fbe0ff */
[----:B------:R-:W-:Y:S01]  /*21f10*/  IMAD.WIDE.U32 R60, R93, R76, R60 ;  /* 0x0000004c5d3c7225 */ /* 0x000fe200078e003c */
[----:B------:R-:W-:Y:S02]  /*21f20*/  IADD3 R66, P1, PT, R66, R41, RZ ;  /* 0x0000002942427210 */ /* 0x000fe40007f3e0ff */
[----:B------:R-:W-:Y:S01]  /*21f30*/  IADD3 R32, P4, PT, R32, R97, RZ ;  /* 0x0000006120207210 */ /* 0x000fe20007f9e0ff */
[----:B------:R-:W-:Y:S01]  /*21f40*/  IMAD.IADD R41, R42, 0x1, R101 ;  /* 0x000000012a297824 */ /* 0x000fe200078e0265 */
[----:B------:R-:W-:Y:S01]  /*21f50*/  IADD3 R61, PT, PT, R44, R61, RZ ;  /* 0x0000003d2c3d7210 */ /* 0x000fe20007ffe0ff */
[----:B------:R-:W-:-:S02]  /*21f60*/  IMAD.IADD R67, R72, 0x1, R67 ;  /* 0x0000000148437824 */ /* 0x000fc400078e0243 */
[----:B------:R-:W-:Y:S01]  /*21f70*/  IMAD.IADD R64, R53, 0x1, R65 ;  /* 0x0000000135407824 */ /* 0x000fe200078e0241 */
[----:B------:R-:W-:Y:S01]  /*21f80*/  IADD3 R60, P3, PT, R41, R60, RZ ;  /* 0x0000003c293c7210 */ /* 0x000fe20007f7e0ff */
[----:B------:R-:W-:Y:S01]  /*21f90*/  IMAD.X R59, RZ, RZ, RZ, P6 ;  /* 0x000000ffff3b7224 */ /* 0x000fe200030e06ff */
[----:B------:R-:W-:Y:S01]  /*21fa0*/  IADD3.X R65, PT, PT, RZ, RZ, RZ, P2, !PT ;  /* 0x000000ffff417210 */ /* 0x000fe200017fe4ff */
[----:B------:R-:W-:Y:S01]  /*21fb0*/  IMAD.WIDE.U32 R54, R91, R78, R54 ;  /* 0x0000004e5b367225 */ /* 0x000fe200078e0036 */
[----:B------:R-:W-:-:S03]  /*21fc0*/  IADD3 R64, P0, PT, R64, R67, RZ ;  /* 0x0000004340407210 */ /* 0x000fc60007f1e0ff */
[----:B------:R-:W-:Y:S01]  /*21fd0*/  IMAD.X R63, RZ, RZ, RZ, P5 ;  /* 0x000000ffff3f7224 */ /* 0x000fe200028e06ff */
[----:B------:R-:W-:Y:S01]  /*21fe0*/  IADD3 R54, P5, PT, R61, R54, RZ ;  /* 0x000000363d367210 */ /* 0x000fe20007fbe0ff */
[----:B------:R-:W-:Y:S01]  /*21ff0*/  IMAD.WIDE.U32 R58, R71, R80, R58 ;  /* 0x00000050473a7225 */ /* 0x000fe200078e003a */
[----:B------:R-:W-:-:S03]  /*22000*/  IADD3.X R61, PT, PT, RZ, RZ, RZ, P3, !PT ;  /* 0x000000ffff3d7210 */ /* 0x000fc60001ffe4ff */
[----:B------:R-:W-:Y:S02]  /*22010*/  IMAD.IADD R55, R46, 0x1, R55 ;  /* 0x000000012e377824 */ /* 0x000fe400078e0237 */
[----:B------:R-:W-:Y:S02]  /*22020*/  IMAD.X R67, RZ, RZ, RZ, P4 ;  /* 0x000000ffff437224 */ /* 0x000fe400020e06ff */
[----:B------:R-:W-:Y:S01]  /*22030*/  IMAD.WIDE.U32 R62, R73, R56, R62 ;  /* 0x00000038493e7225 */ /* 0x000fe200078e003e */
[----:B------:R-:W-:Y:S02]  /*22040*/  IADD3 R58, P2, PT, R55, R58, RZ ;  /* 0x0000003a373a7210 */ /* 0x000fe40007f5e0ff */
[----:B------:R-:W-:Y:S01]  /*22050*/  IADD3 R67, P4, PT, R67, R66, RZ ;  /* 0x0000004243437210 */ /* 0x000fe20007f9e0ff */
[----:B------:R-:W-:Y:S02]  /*22060*/  IMAD.IADD R59, R48, 0x1, R59 ;  /* 0x00000001303b7824 */ /* 0x000fe400078e023b */
[----:B------:R-:W-:Y:S01]  /*22070*/  IMAD.X R41, RZ, RZ, RZ, P1 ;  /* 0x000000ffff297224 */ /* 0x000fe200008e06ff */
[----:B------:R-:W-:Y:S01]  /*22080*/  IADD3 R66, P1, PT, R65, R62, RZ ;  /* 0x0000003e41427210 */ /* 0x000fe20007f3e0ff */
[----:B------:R-:W-:Y:S01]  /*22090*/  IMAD.X R55, RZ, RZ, RZ, P5 ;  /* 0x000000ffff377224 */ /* 0x000fe200028e06ff */
[----:B------:R-:W-:Y:S01]  /*220a0*/  IADD3 R62, P3, PT, R59, R32, RZ ;  /* 0x000000203b3e7210 */ /* 0x000fe20007f7e0ff */
[----:B------:R-:W-:Y:S01]  /*220b0*/  IMAD.WIDE.U32 R60, R89, R75, R60 ;  /* 0x0000004b593c7225 */ /* 0x000fe200078e003c */
[----:B------:R-:W-:-:S02]  /*220c0*/  IADD3.X R59, PT, PT, RZ, RZ, RZ, P2, !PT ;  /* 0x000000ffff3b7210 */ /* 0x000fc400017fe4ff */
[----:B------:R-:W-:Y:S01]  /*220d0*/  IADD3 R32, P5, PT, R41, R66, RZ ;  /* 0x0000004229207210 */ /* 0x000fe20007fbe0ff */
[----:B------:R-:W-:Y:S01]  /*220e0*/  IMAD.IADD R95, R72, 0x1, R63 ;  /* 0x00000001485f7824 */ /* 0x000fe200078e023f */
[----:B------:R-:W-:Y:S01]  /*220f0*/  IADD3.X R63, PT, PT, RZ, RZ, RZ, P3, !PT ;  /* 0x000000ffff3f7210 */ /* 0x000fe20001ffe4ff */
[----:B------:R-:W-:-:S04]  /*22100*/  IMAD.WIDE.U32 R54, R93, R77, R54 ;  /* 0x0000004d5d367225 */ /* 0x000fc800078e0036 */
[----:B------:R-:W-:Y:S02]  /*22110*/  IMAD.IADD R41, R43, 0x1, R61 ;  /* 0x000000012b297824 */ /* 0x000fe400078e023d */
[----:B------:R-:W-:Y:S02]  /*22120*/  HFMA2 R61, -RZ, RZ, 0, 0 ;  /* 0x00000000ff3d7431 */ /* 0x000fe400000001ff */
[----:B------:R-:W-:Y:S01]  /*22130*/  IMAD.WIDE.U32 R58, R91, R79, R58 ;  /* 0x0000004f5b3a7225 */ /* 0x000fe200078e003a */
[----:B------:R-:W-:-:S03]  /*22140*/  IADD3 R54, P3, PT, R41, R54, RZ ;  /* 0x0000003629367210 */ /* 0x000fc60007f7e0ff */
[----:B------:R-:W-:Y:S02]  /*22150*/  IMAD.IADD R55, R45, 0x1, R55 ;  /* 0x000000012d377824 */ /* 0x000fe400078e0237 */
[----:B------:R-:W-:-:S03]  /*22160*/  IMAD.WIDE.U32 R62, R71, R81, R62 ;  /* 0x00000051473e7225 */ /* 0x000fc600078e003e */
[----:B------:R-:W-:Y:S01]  /*22170*/  IADD3 R58, P2, PT, R55, R58, RZ ;  /* 0x0000003a373a7210 */ /* 0x000fe20007f5e0ff */
[----:B------:R-:W-:Y:S02]  /*22180*/  IMAD.IADD R59, R47, 0x1, R59 ;  /* 0x000000012f3b7824 */ /* 0x000fe400078e023b */
[----:B------:R-:W-:Y:S02]  /*22190*/  IMAD R41, R60, R40, RZ ;  /* 0x000000283c297224 */ /* 0x000fe400078e02ff */
[----:B------:R-:W-:Y:S02]  /*221a0*/  IMAD.IADD R66, R49, 0x1, R63 ;  /* 0x0000000131427824 */ /* 0x000fe400078e023f */
[----:B------:R-:W-:Y:S01]  /*221b0*/  IMAD.X R55, RZ, RZ, RZ, P3 ;  /* 0x000000ffff377224 */ /* 0x000fe200018e06ff */
[----:B------:R-:W-:Y:S01]  /*221c0*/  IADD3 R62, P3, PT, R59, R62, RZ ;  /* 0x0000003e3b3e7210 */ /* 0x000fe20007f7e0ff */
[----:B------:R-:W-:Y:S01]  /*221d0*/  IMAD.X R65, RZ, RZ, RZ, P4 ;  /* 0x000000ffff417224 */ /* 0x000fe200020e06ff */
[----:B------:R-:W-:Y:S01]  /*221e0*/  IADD3.X R59, PT, PT, RZ, RZ, RZ, P2, !PT ;  /* 0x000000ffff3b7210 */ /* 0x000fe200017fe4ff */
[----:B------:R-:W-:Y:S01]  /*221f0*/  IMAD.HI.U32 R61, R41, R74, R60 ;  /* 0x0000004a293d7227 */ /* 0x000fe200078e003c */
[----:B------:R-:W-:-:S02]  /*22200*/  IADD3 R66, P2, PT, R66, R67, RZ ;  /* 0x0000004342427210 */ /* 0x000fc40007f5e0ff */
        /* <DEDUP_REMOVED lines=9> */
[----:B------:R-:W-:-:S03]  /*222a0*/  IMAD.WIDE.U32 R62, R91, R80, R62 ;  /* 0x000000505b3e7225 */ /* 0x000fc600078e003e */
[----:B------:R-:W-:Y:S01]  /*222b0*/  IADD3 R32, P3, PT, R32, R65, RZ ;  /* 0x0000004120207210 */ /* 0x000fe20007f7e0ff */
[----:B------:R-:W-:Y:S01]  /*222c0*/  IMAD.IADD R59, R46, 0x1, R59 ;  /* 0x000000012e3b7824 */ /* 0x000fe200078e023b */
[----:B------:R-:W-:Y:S01]  /*222d0*/  IADD3.X R65, PT, PT, RZ, RZ, RZ, P0, !PT ;  /* 0x000000ffff417210 */ /* 0x000fe200007fe4ff */
[----:B------:R-:W-:Y:S02]  /*222e0*/  IMAD.IADD R63, R48, 0x1, R63 ;  /* 0x00000001303f7824 */ /* 0x000fe400078e023f */
[----:B------:R-:W-:Y:S01]  /*222f0*/  IMAD.X R55, RZ, RZ, RZ, P6 ;  /* 0x000000ffff377224 */ /* 0x000fe200030e06ff */
[----:B------:R-:W-:Y:S01]  /*22300*/  IADD3 R60, P0, PT, R59, R62, RZ ;  /* 0x0000003e3b3c7210 */ /* 0x000fe20007f1e0ff */
[----:B------:R-:W-:Y:S01]  /*22310*/  IMAD.WIDE.U32 R64, R83, R56, R64 ;  /* 0x0000003853407225 */ /* 0x000fe200078e0040 */
[----:B------:R-:W-:Y:S02]  /*22320*/  IADD3.X R59, PT, PT, RZ, RZ, RZ, P2, !PT ;  /* 0x000000ffff3b7210 */ /* 0x000fe400017fe4ff */
[----:B------:R-:W-:Y:S01]  /*22330*/  IADD3 R62, P2, PT, R63, R66, RZ ;  /* 0x000000423f3e7210 */ /* 0x000fe20007f5e0ff */
[----:B------:R-:W-:-:S04]  /*22340*/  IMAD.WIDE.U32 R54, R41, R75, R54 ;  /* 0x0000004b29367225 */ /* 0x000fc800078e0036 */
[----:B------:R-:W-:Y:S01]  /*22350*/  IMAD.X R61, RZ, RZ, RZ, P0 ;  /* 0x000000ffff3d7224 */ /* 0x000fe200000e06ff */
[----:B------:R-:W-:Y:S01]  /*22360*/  IADD3 R55, PT, PT, R43, R55, RZ ;  /* 0x000000372b377210 */ /* 0x000fe20007ffe0ff */
[----:B------:R-:W-:Y:S01]  /*22370*/  IMAD.WIDE.U32 R58, R89, R77, R58 ;  /* 0x0000004d593a7225 */ /* 0x000fe200078e003a */
[----:B------:R-:W-:Y:S02]  /*22380*/  IADD3 R66, P0, PT, R95, R64, RZ ;  /* 0x000000405f427210 */ /* 0x000fe40007f1e0ff */
[----:B------:R-:W-:Y:S01]  /*22390*/  MOV R95, R54 ;  /* 0x00000036005f7202 */ /* 0x000fe20000000f00 */
[----:B------:R-:W-:Y:S01]  /*223a0*/  IMAD.X R63, RZ, RZ, RZ, P2 ;  /* 0x000000ffff3f7224 */ /* 0x000fe200010e06ff */
[----:B------:R-:W-:Y:S01]  /*223b0*/  IADD3 R58, P6, PT, R55, R58, RZ ;  /* 0x0000003a373a7210 */ /* 0x000fe20007fde0ff */
[----:B------:R-:W-:Y:S01]  /*223c0*/  IMAD.WIDE.U32 R60, R93, R79, R60 ;  /* 0x0000004f5d3c7225 */ /* 0x000fe200078e003c */
[----:B------:R-:W-:-:S03]  /*223d0*/  IADD3.X R67, PT, PT, RZ, RZ, RZ, P0, !PT ;  /* 0x000000ffff437210 */ /* 0x000fc600007fe4ff */
[----:B------:R-:W-:Y:S02]  /*223e0*/  IMAD.IADD R59, R45, 0x1, R59 ;  /* 0x000000012d3b7824 */ /* 0x000fe400078e023b */
[----:B------:R-:W-:-:S03]  /*223f0*/  IMAD.WIDE.U32 R62, R91, R81, R62 ;  /* 0x000000515b3e7225 */ /* 0x000fc600078e003e */
[----:B------:R-:W-:Y:S01]  /*22400*/  IADD3 R60, P2, PT, R59, R60, RZ ;  /* 0x0000003c3b3c7210 */ /* 0x000fe20007f5e0ff */
[----:B------:R-:W-:Y:S01]  /*22410*/  IMAD.IADD R61, R47, 0x1, R61 ;  /* 0x000000012f3d7824 */ /* 0x000fe200078e023d */
[----:B------:R-:W-:Y:S01]  /*22420*/  IADD3.X R59, PT, PT, RZ, RZ, RZ, P6, !PT ;  /* 0x000000ffff3b7210 */ /* 0x000fe200037fe4ff */
[----:B------:R-:W-:-:S03]  /*22430*/  IMAD.WIDE.U32 R66, R83, R56, R66 ;  /* 0x0000003853427225 */ /* 0x000fc600078e0042 */
[----:B------:R-:W-:Y:S01]  /*22440*/  IADD3 R62, P0, PT, R61, R62, RZ ;  /* 0x0000003e3d3e7210 */ /* 0x000fe20007f1e0ff */
[----:B------:R-:W-:Y:S01]  /*22450*/  IMAD.X R61, RZ, RZ, RZ, P2 ;  /* 0x000000ffff3d7224 */ /* 0x000fe200010e06ff */
[----:B------:R-:W-:Y:S01]  /*22460*/  IADD3 R67, PT, PT, R72, R67, RZ ;  /* 0x0000004348437210 */ /* 0x000fe20007ffe0ff */
[----:B------:R-:W-:Y:S02]  /*22470*/  IMAD.X R55, RZ, RZ, RZ, P1 ;  /* 0x000000ffff377224 */ /* 0x000fe400008e06ff */
[----:B------:R-:W-:Y:S01]  /*22480*/  IMAD.IADD R71, R49, 0x1, R63 ;  /* 0x0000000131477824 */ /* 0x000fe200078e023f */
[----:B------:R-:W-:Y:S01]  /*22490*/  IADD3.X R63, PT, PT, RZ, RZ, RZ, P0, !PT ;  /* 0x000000ffff3f7210 */ /* 0x000fe200007fe4ff */
[----:B------:R-:W-:Y:S01]  /*224a0*/  IMAD.WIDE.U32 R58, R41, R76, R58 ;  /* 0x0000004c293a7225 */ /* 0x000fe200078e003a */
[----:B------:R-:W-:Y:S02]  /*224b0*/  IADD3 R64, P1, PT, R55, R66, RZ ;  /* 0x0000004237407210 */ /* 0x000fe40007f3e0ff */
[----:B------:R-:W-:Y:S01]  /*224c0*/  IADD3 R71, P2, PT, R71, R32, RZ ;  /* 0x0000002047477210 */ /* 0x000fe20007f5e0ff */
[----:B------:R-:W-:-:S04]  /*224d0*/  IMAD.WIDE.U32 R60, R89, R78, R60 ;  /* 0x0000004e593c7225 */ /* 0x000fc800078e003c */
[----:B------:R-:W-:Y:S02]  /*224e0*/  IMAD.X R91, RZ, RZ, RZ, P5 ;  /* 0x000000ffff5b7224 */ /* 0x000fe400028e06ff */
[----:B------:R-:W-:Y:S02]  /*224f0*/  IMAD.IADD R55, R44, 0x1, R59 ;  /* 0x000000012c377824 */ /* 0x000fe400078e023b */
[----:B------:R-:W-:Y:S01]  /*22500*/  IMAD.WIDE.U32 R62, R93, R80, R62 ;  /* 0x000000505d3e7225 */ /* 0x000fe200078e003e */
[----:B------:R-:W-:Y:S02]  /*22510*/  IADD3 R91, P0, PT, R91, R64, RZ ;  /* 0x000000405b5b7210 */ /* 0x000fe40007f1e0ff */
[----:B------:R-:W-:Y:S01]  /*22520*/  IADD3 R60, P5, PT, R55, R60, RZ ;  /* 0x0000003c373c7210 */ /* 0x000fe20007fbe0ff */
[----:B------:R-:W-:Y:S01]  /*22530*/  IMAD.IADD R61, R46, 0x1, R61 ;  /* 0x000000012e3d7824 */ /* 0x000fe200078e023d */
[----:B------:R-:W-:Y:S01]  /*22540*/  IADD3 R64, PT, PT, R48, R63, RZ ;  /* 0x0000003f30407210 */ /* 0x000fe20007ffe0ff */
[----:B------:R-:W-:-:S02]  /*22550*/  IMAD.X R32, RZ, RZ, RZ, P4 ;  /* 0x000000ffff207224 */ /* 0x000fc400020e06ff */
[----:B------:R-:W-:Y:S01]  /*22560*/  IMAD.IADD R90, R72, 0x1, R65 ;  /* 0x00000001485a7824 */ /* 0x000fe200078e0241 */
[----:B------:R-:W-:Y:S01]  /*22570*/  IADD3 R62, P6, PT, R61, R62, RZ ;  /* 0x0000003e3d3e7210 */ /* 0x000fe20007fde0ff */
[----:B------:R-:W-:Y:S01]  /*22580*/  IMAD.X R61, RZ, RZ, RZ, P5 ;  /* 0x000000ffff3d7224 */ /* 0x000fe200028e06ff */
[----:B------:R-:W-:Y:S02]  /*22590*/  IADD3 R64, P4, PT, R64, R71, RZ ;  /* 0x0000004740407210 */ /* 0x000fe40007f9e0ff */
[----:B------:R-:W-:Y:S01]  /*225a0*/  IADD3.X R63, PT, PT, RZ, RZ, RZ, P6, !PT ;  /* 0x000000ffff3f7210 */ /* 0x000fe200037fe4ff */
[----:B------:R-:W-:Y:S01]  /*225b0*/  IMAD.WIDE.U32 R60, R41, R77, R60 ;  /* 0x0000004d293c7225 */ /* 0x000fe200078e003c */
[----:B------:R-:W-:Y:S02]  /*225c0*/  IADD3 R71, P5, PT, R32, R91, RZ ;  /* 0x0000005b20477210 */ /* 0x000fe40007fbe0ff */
[----:B------:R-:W-:Y:S01]  /*225d0*/  IADD3.X R32, PT, PT, RZ, RZ, RZ, P3, !PT ;  /* 0x000000ffff207210 */ /* 0x000fe20001ffe4ff */
[----:B------:R-:W-:-:S02]  /*225e0*/  IMAD.X R65, RZ, RZ, RZ, P4 ;  /* 0x000000ffff417224 */ /* 0x000fc400020e06ff */
[----:B------:R-:W-:Y:S01]  /*225f0*/  IMAD.WIDE.U32 R62, R89, R79, R62 ;  /* 0x0000004f593e7225 */ /* 0x000fe200078e003e */
[----:B------:R-:W-:-:S03]  /*22600*/  IADD3 R32, P3, PT, R32, R71, RZ ;  /* 0x0000004720207210 */ /* 0x000fc60007f7e0ff */
        /* <DEDUP_REMOVED lines=8> */
[----:B------:R-:W-:Y:S02]  /*22690*/  IMAD.MOV.U32 R93, RZ, RZ, R58 ;  /* 0x000000ffff5d7224 */ /* 0x000fe400078e003a */
[----:B------:R-:W-:Y:S01]  /*226a0*/  IMAD.X R91, RZ, RZ, RZ, P2 ;  /* 0x000000ffff5b7224 */ /* 0x000fe200010e06ff */
[----:B------:R-:W-:-:S02]  /*226b0*/  IADD3.X R63, PT, PT, RZ, RZ, RZ, P4, !PT ;  /* 0x000000ffff3f7210 */ /* 0x000fc400027fe4ff */
[----:B------:R-:W-:Y:S01]  /*226c0*/  IADD3 R55, P4, PT, R55, R32, RZ ;  /* 0x0000002037377210 */ /* 0x000fe20007f9e0ff */
[----:B------:R-:W-:Y:S02]  /*226d0*/  IMAD.IADD R32, R49, 0x1, R65 ;  /* 0x0000000131207824 */ /* 0x000fe400078e0241 */
[----:B------:R-:W-:-:S03]  /*226e0*/  IMAD.WIDE.U32 R64, R41, R78, R66 ;  /* 0x0000004e29407225 */ /* 0x000fc600078e0042 */
[----:B------:R-:W-:Y:S01]  /*226f0*/  IADD3 R67, P2, PT, R32, R55, RZ ;  /* 0x0000003720437210 */ /* 0x000fe20007f5e0ff */
[----:B------:R-:W-:Y:S01]  /*22700*/  IMAD.WIDE.U32 R62, R89, R80, R62 ;  /* 0x00000050593e7225 */ /* 0x000fe200078e003e */
[----:B------:R-:W-:Y:S02]  /*22710*/  IADD3 R55, PT, PT, R46, R65, RZ ;  /* 0x000000412e377210 */ /* 0x000fe40007ffe0ff */
[----:B------:R-:W-:Y:S01]  /*22720*/  IADD3.X R32, PT, PT, RZ, RZ, RZ, P0, !PT ;  /* 0x000000ffff207210 */ /* 0x000fe200007fe4ff */
[----:B------:R-:W-:Y:S01]  /*22730*/  IMAD.IADD R66, R48, 0x1, R63 ;  /* 0x0000000130427824 */ /* 0x000fe200078e023f */
[----:B------:R-:W-:Y:S01]  /*22740*/  IADD3 R62, P6, PT, R55, R62, RZ ;  /* 0x0000003e373e7210 */ /* 0x000fe20007fde0ff */
[----:B------:R-:W-:-:S04]  /*22750*/  IMAD.WIDE.U32 R90, R56, R56, R90 ;  /* 0x00000038385a7225 */ /* 0x000fc800078e005a */
[----:B------:R-:W-:Y:S01]  /*22760*/  IMAD.X R63, RZ, RZ, RZ, P1 ;  /* 0x000000ffff3f7224 */ /* 0x000fe200008e06ff */
[----:B------:R-:W-:Y:S01]  /*22770*/  IADD3 R66, P1, PT, R66, R67, RZ ;  /* 0x0000004342427210 */ /* 0x000fe20007f3e0ff */
[----:B------:R-:W-:-:S03]  /*22780*/  IMAD.X R55, RZ, RZ, RZ, P5 ;  /* 0x000000ffff377224 */ /* 0x000fc600028e06ff */
[----:B------:R-:W-:Y:S01]  /*22790*/  IADD3 R67, P0, PT, R63, R90, RZ ;  /* 0x0000005a3f437210 */ /* 0x000fe20007f1e0ff */
[----:B------:R-:W-:Y:S02]  /*227a0*/  IMAD.X R63, RZ, RZ, RZ, P6 ;  /* 0x000000ffff3f7224 */ /* 0x000fe400030e06ff */
[----:B------:R-:W-:Y:S01]  /*227b0*/  IMAD.IADD R90, R72, 0x1, R91 ;  /* 0x00000001485a7824 */ /* 0x000fe200078e025b */
[----:B------:R-:W-:Y:S01]  /*227c0*/  IADD3 R32, P5, PT, R32, R67, RZ ;  /* 0x0000004320207210 */ /* 0x000fe20007fbe0ff */
[----:B------:R-:W-:Y:S01]  /*227d0*/  IMAD.WIDE.U32 R62, R41, R79, R62 ;  /* 0x0000004f293e7225 */ /* 0x000fe200078e003e */
[----:B------:R-:W-:Y:S02]  /*227e0*/  IADD3.X R67, PT, PT, RZ, RZ, RZ, P1, !PT ;  /* 0x000000ffff437210 */ /* 0x000fe40000ffe4ff */
[----:B------:R-:W-:Y:S01]  /*227f0*/  IADD3 R55, P1, PT, R55, R32, RZ ;  /* 0x0000002037377210 */ /* 0x000fe20007f3e0ff */
[----:B------:R-:W-:Y:S02]  /*22800*/  IMAD.X R32, RZ, RZ, RZ, P3 ;  /* 0x000000ffff207224 */ /* 0x000fe400018e06ff */
[----:B------:R-:W-:-:S03]  /*22810*/  IMAD.WIDE.U32 R88, R89, R81, R66 ;  /* 0x0000005159587225 */ /* 0x000fc600078e0042 */
[----:B------:R-:W-:Y:S01]  /*22820*/  IADD3 R32, P3, PT, R32, R55, RZ ;  /* 0x0000003720207210 */ /* 0x000fe20007f7e0ff */
[----:B------:R-:W-:Y:S01]  /*22830*/  IMAD.IADD R67, R47, 0x1, R63 ;  /* 0x000000012f437824 */ /* 0x000fe200078e023f */
[----:B------:R-:W-:Y:S01]  /*22840*/  IADD3.X R55, PT, PT, RZ, RZ, RZ, P4, !PT ;  /* 0x000000ffff377210 */ /* 0x000fe200027fe4ff */
[----:B------:R-:W-:Y:S01]  /*22850*/  IMAD.X R71, RZ, RZ, RZ, P1 ;  /* 0x000000ffff477224 */ /* 0x000fe200008e06ff */
[----:B------:R-:W-:Y:S01]  /*22860*/  IADD3 R89, PT, PT, R49, R89, RZ ;  /* 0x0000005931597210 */ /* 0x000fe20007ffe0ff */
[----:B------:R-:W-:Y:S01]  /*22870*/  IMAD.MOV.U32 R91, RZ, RZ, R60 ;  /* 0x000000ffff5b7224 */ /* 0x000fe200078e003c */
[----:B------:R-:W-:Y:S02]  /*22880*/  IADD3 R66, P6, PT, R67, R88, RZ ;  /* 0x0000005843427210 */ /* 0x000fe40007fde0ff */
[----:B------:R-:W-:Y:S01]  /*22890*/  IADD3 R55, P4, PT, R55, R32, RZ ;  /* 0x0000002037377210 */ /* 0x000fe20007f9e0ff */
[----:B------:R-:W-:Y:S02]  /*228a0*/  IMAD.X R32, RZ, RZ, RZ, P2 ;  /* 0x000000ffff207224 */ /* 0x000fe400010e06ff */
[----:B------:R-:W-:-:S03]  /*228b0*/  IMAD.X R67, RZ, RZ, RZ, P6 ;  /* 0x000000ffff437224 */ /* 0x000fc600030e06ff */
[----:B------:R-:W-:Y:S01]  /*228c0*/  IADD3 R32, P6, PT, R32, R55, RZ ;  /* 0x0000003720207210 */ /* 0x000fe20007fde0ff */
[----:B------:R-:W-:-:S03]  /*228d0*/  IMAD.WIDE.U32 R66, R41, R80, R66 ;  /* 0x0000005029427225 */ /* 0x000fc600078e0042 */
[----:B------:R-:W-:Y:S01]  /*228e0*/  IADD3 R89, P2, PT, R89, R32, RZ ;  /* 0x0000002059597210 */ /* 0x000fe20007f5e0ff */
[----:B------:R-:W-:Y:S01]  /*228f0*/  IMAD.IADD R88, R48, 0x1, R67 ;  /* 0x0000000130587824 */ /* 0x000fe200078e0243 */
[----:B------:R-:W-:Y:S01]  /*22900*/  IADD3.X R32, PT, PT, RZ, RZ, RZ, P5, !PT ;  /* 0x000000ffff207210 */ /* 0x000fe20002ffe4ff */
[----:B------:R-:W-:Y:S02]  /*22910*/  IMAD.X R55, RZ, RZ, RZ, P0 ;  /* 0x000000ffff377224 */ /* 0x000fe400000e06ff */
[----:B------:R-:W-:Y:S01]  /*22920*/  IMAD.MOV.U32 R92, RZ, RZ, R66 ;  /* 0x000000ffff5c7224 */ /* 0x000fe200078e0042 */
[----:B------:R-:W-:Y:S02]  /*22930*/  IADD3 R88, P0, PT, R88, R89, RZ ;  /* 0x0000005958587210 */ /* 0x000fe40007f1e0ff */
[----:B------:R-:W-:Y:S02]  /*22940*/  IADD3 R32, PT, PT, R32, R90, R55 ;  /* 0x0000005a20207210 */ /* 0x000fe40007ffe037 */
[----:B------:R-:W-:Y:S01]  /*22950*/  IADD3.X R55, PT, PT, RZ, RZ, RZ, P3, !PT ;  /* 0x000000ffff377210 */ /* 0x000fe20001ffe4ff */
[----:B------:R-:W-:Y:S01]  /*22960*/  IMAD.X R89, RZ, RZ, RZ, P0 ;  /* 0x000000ffff597224 */ /* 0x000fe200000e06ff */
[----:B------:R-:W-:-:S02]  /*22970*/  MOV R90, R64 ;  /* 0x00000040005a7202 */ /* 0x000fc40000000f00 */
[----:B------:R-:W-:Y:S01]  /*22980*/  IADD3 R32, PT, PT, R55, R32, R71 ;  /* 0x0000002037207210 */ /* 0x000fe20007ffe047 */
[----:B------:R-:W-:Y:S01]  /*22990*/  IMAD.X R71, RZ, RZ, RZ, P4 ;  /* 0x000000ffff477224 */ /* 0x000fe200020e06ff */
[----:B------:R-:W-:Y:S01]  /*229a0*/  IADD3.X R55, PT, PT, RZ, RZ, RZ, P6, !PT ;  /* 0x000000ffff377210 */ /* 0x000fe200037fe4ff */
[----:B------:R-:W-:-:S03]  /*229b0*/  IMAD.WIDE.U32 R88, R41, R81, R88 ;  /* 0x0000005129587225 */ /* 0x000fc600078e0058 */
[----:B------:R-:W-:Y:S01]  /*229c0*/  IADD3 R32, PT, PT, R55, R32, R71 ;  /* 0x0000002037207210 */ /* 0x000fe20007ffe047 */
[----:B------:R-:W-:Y:S01]  /*229d0*/  IMAD.X R55, RZ, RZ, RZ, P2 ;  /* 0x000000ffff377224 */ /* 0x000fe200010e06ff */
[----:B------:R-:W-:Y:S01]  /*229e0*/  MOV R71, R88 ;  /* 0x0000005800477202 */ /* 0x000fe20000000f00 */
[----:B------:R-:W-:-:S05]  /*229f0*/  IMAD.IADD R41, R49, 0x1, R89 ;  /* 0x0000000131297824 */ /* 0x000fca00078e0259 */
[----:B------:R-:W-:Y:S01]  /*22a00*/  IADD3 R32, PT, PT, R41, R32, R55 ;  /* 0x0000002029207210 */ /* 0x000fe20007ffe037 */
[----:B------:R-:W-:-:S03]  /*22a10*/  IMAD.MOV.U32 R55, RZ, RZ, R62 ;  /* 0x000000ffff377224 */ /* 0x000fc600078e003e */
        /* <DEDUP_REMOVED lines=27> */
.L_x_61:
        /* <DEDUP_REMOVED lines=23> */
.L_x_62:
[----:B------:R-:W-:Y:S01]  /*22d40*/  IADD3 R41, P0, PT, -R115, R95, RZ ;  /* 0x0000005f73297210 */ /* 0x000fe20007f1e1ff */
        /* <DEDUP_REMOVED lines=22> */
[----:B------:R-:W-:Y:S02]  /*22eb0*/  ISETP.GT.U32.AND P0, PT, R32, -0x1, PT ;  /* 0xffffffff2000780c */ /* 0x000fe40003f04070 */
[----:B------:R-:W-:-:S04]  /*22ec0*/  IADD3.X R54, PT, PT, RZ, -0x1, R58, P1, P2 ;  /* 0xffffffffff367810 */ /* 0x000fc80000fe443a */
[----:B------:R-:W-:-:S13]  /*22ed0*/  ISETP.GT.AND.EX P0, PT, R54, -0x1, PT, P0 ;  /* 0xffffffff3600780c */ /* 0x000fda0003f04300 */
[----:B------:R-:W-:Y:S05]  /*22ee0*/  @P0 BRA `(.L_x_63) ;  /* 0x0000000000400947 */ /* 0x000fea0003800000 */
[----:B------:R-:W-:-:S05]  /*22ef0*/  IMAD.IADD R41, R41, 0x1, R74 ;  /* 0x0000000129297824 */ /* 0x000fca00078e024a */
        /* <DEDUP_REMOVED lines=14> */
[----:B------:R-:W-:-:S07]  /*22fe0*/  IADD3 R32, PT, PT, R81, R32, R54 ;  /* 0x0000002051207210 */ /* 0x000fce0007ffe036 */
.L_x_63:
[----:B------:R-:W-:-:S04]  /*22ff0*/  IADD3 R41, P0, PT, R41, -R115, RZ ;  /* 0x8000007329297210 */ /* 0x000fc80007f1e0ff */
        /* <DEDUP_REMOVED lines=41> */
.L_x_64:
[----:B------:R-:W-:-:S05]  /*23290*/  IADD3 R115, P0, PT, -R41, R115, RZ ;  /* 0x0000007329737210 */ /* 0x000fca0007f1e1ff */
        /* <DEDUP_REMOVED lines=41> */
.L_x_65:
[----:B------:R-:W-:-:S04]  /*23530*/  IMAD.WIDE.U32 R62, R115, R121, RZ ;  /* 0x00000079733e7225 */ /* 0x000fc800078e00ff */
[----:B------:R-:W-:Y:S01]  /*23540*/  HFMA2 R97, -RZ, RZ, 0, 0 ;  /* 0x00000000ff617431 */ /* 0x000fe200000001ff */
[----:B------:R-:W-:Y:S01]  /*23550*/  MOV R71, RZ ;  /* 0x000000ff00477202 */ /* 0x000fe20000000f00 */
[----:B------:R-:W-:Y:S02]  /*23560*/  HFMA2 R54, -RZ, RZ, 0, 0 ;  /* 0x00000000ff367431 */ /* 0x000fe400000001ff */
[----:B------:R-:W-:Y:S02]  /*23570*/  IMAD.MOV.U32 R61, RZ, RZ, RZ ;  /* 0x000000ffff3d7224 */ /* 0x000fe400078e00ff */
[----:B------:R-:W-:Y:S02]  /*23580*/  IMAD.MOV.U32 R101, RZ, RZ, RZ ;  /* 0x000000ffff657224 */ /* 0x000fe400078e00ff */
[----:B------:R-:W-:Y:S02]  /*23590*/  IMAD.IADD R60, R63, 0x1, R61 ;  /* 0x000000013f3c7824 */ /* 0x000fe400078e023d */
[----:B------:R-:W-:-:S02]  /*235a0*/  HFMA2 R61, -RZ, RZ, 0, 0 ;  /* 0x00000000ff3d7431 */ /* 0x000fc400000001ff */
[----:B------:R-:W-:Y:S02]  /*235b0*/  IMAD R117, R62, R40, RZ ;  /* 0x000000283e757224 */ /* 0x000fe400078e02ff */
[----:B------:R-:W-:Y:S02]  /*235c0*/  IMAD.MOV.U32 R63, RZ, RZ, RZ ;  /* 0x000000ffff3f7224 */ /* 0x000fe400078e00ff */
[----:B------:R-:W-:Y:S02]  /*235d0*/  IMAD.MOV.U32 R67, RZ, RZ, RZ ;  /* 0x000000ffff437224 */ /* 0x000fe400078e00ff */
[----:B------:R-:W-:-:S04]  /*235e0*/  IMAD.HI.U32 R59, R117, R74, R62 ;  /* 0x0000004a753b7227 */ /* 0x000fc800078e003e */
[----:B------:R-:W-:-:S04]  /*235f0*/  IMAD.WIDE.U32 R60, R121, R96, R60 ;  /* 0x00000060793c7225 */ /* 0x000fc800078e003c */
[----:B------:R-:W-:Y:S01]  /*23600*/  IMAD.IADD R66, R61, 0x1, R101 ;  /* 0x000000013d427824 */ /* 0x000fe200078e0265 */
[----:B------:R-:W-:Y:S01]  /*23610*/  MOV R61, RZ ;  /* 0x000000ff003d7202 */ /* 0x000fe20000000f00 */
[----:B------:R-:W-:Y:S02]  /*23620*/  IMAD.MOV.U32 R91, RZ, RZ, RZ ;  /* 0x000000ffff5b7224 */ /* 0x000fe400078e00ff */
[----:B------:R-:W-:-:S04]  /*23630*/  IMAD.WIDE.U32 R66, R121, R113, R66 ;  /* 0x0000007179427225 */ /* 0x000fc800078e0042 */
[----:B------:R-:W-:-:S04]  /*23640*/  IMAD.WIDE.U32 R60, R115, R52, R60 ;  /* 0x00000034733c7225 */ /* 0x000fc800078e003c */
[----:B------:R-:W-:Y:S01]  /*23650*/  IMAD.MOV.U32 R65, RZ, RZ, RZ ;  /* 0x000000ffff417224 */ /* 0x000fe200078e00ff */
[----:B------:R-:W-:Y:S01]  /*23660*/  IADD3 R63, PT, PT, R98, R61, RZ ;  /* 0x0000003d623f7210 */ /* 0x000fe20007ffe0ff */
[----:B------:R-:W-:Y:S02]  /*23670*/  IMAD.IADD R61, R42, 0x1, R59 ;  /* 0x000000012a3d7824 */ /* 0x000fe400078e023b */
[----:B------:R-:W-:Y:S01]  /*23680*/  IMAD.MOV.U32 R95, RZ, RZ, RZ ;  /* 0x000000ffff5f7224 */ /* 0x000fe200078e00ff */
[----:B------:R-:W-:Y:S01]  /*23690*/  IADD3 R62, P0, PT, R63, R66, RZ ;  /* 0x000000423f3e7210 */ /* 0x000fe20007f1e0ff */
[----:B------:R-:W-:Y:S01]  /*236a0*/  IMAD.IADD R66, R67, 0x1, R91 ;  /* 0x0000000143427824 */ /* 0x000fe200078e025b */
[----:B------:R-:W-:Y:S01]  /*236b0*/  IADD3 R60, P1, PT, R61, R60, RZ ;  /* 0x0000003c3d3c7210 */ /* 0x000fe20007f3e0ff */
[----:B------:R-:W-:Y:S01]  /*236c0*/  IMAD.MOV.U32 R67, RZ, RZ, RZ ;  /* 0x000000ffff437224 */ /* 0x000fe200078e00ff */
[----:B------:R-:W-:Y:S01]  /*236d0*/  IADD3.X R63, PT, PT, RZ, RZ, RZ, P0, !PT ;  /* 0x000000ffff3f7210 */ /* 0x000fe200007fe4ff */
[----:B------:R-:W-:-:S02]  /*236e0*/  IMAD.MOV.U32 R129, RZ, RZ, RZ ;  /* 0x000000ffff817224 */ /* 0x000fc400078e00ff */
[----:B------:R-:W-:-:S04]  /*236f0*/  IMAD.WIDE.U32 R66, R121, R94, R66 ;  /* 0x0000005e79427225 */ /* 0x000fc800078e0042 */
[----:B------:R-:W-:Y:S01]  /*23700*/  IMAD.WIDE.U32 R62, R52, R96, R62 ;  /* 0x00000060343e7225 */ /* 0x000fe200078e003e */
[----:B------:R-:W-:-:S03]  /*23710*/  IADD3 R70, PT, PT, R67, R97, RZ ;  /* 0x0000006143467210 */ /* 0x000fc60007ffe0ff */
[----:B------:R-:W-:Y:S01]  /*23720*/  IMAD.IADD R59, R101, 0x1, R63 ;  /* 0x00000001653b7824 */ /* 0x000fe200078e023f */
[----:B------:R-:W-:Y:S01]  /*23730*/  MOV R64, R62 ;  /* 0x0000003e00407202 */ /* 0x000fe20000000f00 */
[----:B------:R-:W-:Y:S02]  /*23740*/  IMAD.X R61, RZ, RZ, RZ, P1 ;  /* 0x000000ffff3d7224 */ /* 0x000fe400008e06ff */
[----:B------:R-:W-:Y:S01]  /*23750*/  IMAD.WIDE.U32 R70, R121, R99, R70 ;  /* 0x0000006379467225 */ /* 0x000fe200078e0046 */
[----:B------:R-:W-:-:S03]  /*23760*/  IADD3 R66, P0, PT, R59, R66, RZ ;  /* 0x000000423b427210 */ /* 0x000fc60007f1e0ff */
[----:B------:R-:W-:-:S04]  /*23770*/  IMAD.WIDE.U32 R64, R115, R87, R64 ;  /* 0x0000005773407225 */ /* 0x000fc800078e0040 */
[----:B------:R-:W-:Y:S01]  /*23780*/  IMAD.X R67, RZ, RZ, RZ, P0 ;  /* 0x000000ffff437224 */ /* 0x000fe200000e06ff */
[----:B------:R-:W-:Y:S01]  /*23790*/  IADD3 R65, PT, PT, R57, R65, RZ ;  /* 0x0000004139417210 */ /* 0x000fe20007ffe0ff */
[----:B------:R-:W-:-:S04]  /*237a0*/  IMAD.WIDE.U32 R60, R117, R75, R60 ;  /* 0x0000004b753c7225 */ /* 0x000fc800078e003c */
[----:B------:R-:W-:-:S04]  /*237b0*/  IMAD.WIDE.U32 R66, R52, R113, R66 ;  /* 0x0000007134427225 */ /* 0x000fc800078e0042 */
[----:B------:R-:W-:Y:S01]  /*237c0*/  IMAD.IADD R62, R71, 0x1, R95 ;  /* 0x00000001473e7824 */ /* 0x000fe200078e025f */
[----:B------:R-:W-:Y:S01]  /*237d0*/  IADD3 R66, P1, PT, R65, R66, RZ ;  /* 0x0000004241427210 */ /* 0x000fe20007f3e0ff */
[----:B------:R-:W-:Y:S02]  /*237e0*/  IMAD.MOV.U32 R63, RZ, RZ, RZ ;  /* 0x000000ffff3f7224 */ /* 0x000fe400078e00ff */
[----:B------:R-:W-:Y:S02]  /*237f0*/  HFMA2 R65, -RZ, RZ, 0, 0 ;  /* 0x00000000ff417431 */ /* 0x000fe400000001ff */
[----:B------:R-:W-:Y:S02]  /*23800*/  IMAD.IADD R59, R43, 0x1, R61 ;  /* 0x000000012b3b7824 */ /* 0x000fe400078e023d */
[----:B------:R-:W-:Y:S02]  /*23810*/  IMAD R103, R60, R40, RZ ;  /* 0x000000283c677224 */ /* 0x000fe400078e02ff */
[----:B------:R-:W-:-:S02]  /*23820*/  IMAD.MOV.U32 R61, RZ, RZ, RZ ;  /* 0x000000ffff3d7224 */ /* 0x000fc400078e00ff */
[----:B------:R-:W-:Y:S02]  /*23830*/  IMAD.IADD R71, R91, 0x1, R67 ;  /* 0x000000015b477824 */ /* 0x000fe400078e0243 */
[----:B------:R-:W-:-:S03]  /*23840*/  IMAD.WIDE.U32 R62, R121, R86, R62 ;  /* 0x00000056793e7225 */ /* 0x000fc600078e003e */
[----:B------:R-:W-:Y:S01]  /*23850*/  IADD3 R70, P0, PT, R71, R70, RZ ;  /* 0x0000004647467210 */ /* 0x000fe20007f1e0ff */
[----:B------:R-:W-:Y:S01]  /*23860*/  IMAD.HI.U32 R69, R103, R74, R60 ;  /* 0x0000004a67457227 */ /* 0x000fe200078e003c */
[----:B------:R-:W-:Y:S02]  /*23870*/  IADD3 R60, P2, PT, R59, R64, RZ ;  /* 0x000000403b3c7210 */ /* 0x000fe40007f5e0ff */
[----:B------:R-:W-:Y:S01]  /*23880*/  MOV R59, RZ ;  /* 0x000000ff003b7202 */ /* 0x000fe20000000f00 */
[----:B------:R-:W-:Y:S02]  /*23890*/  IMAD.IADD R64, R63, 0x1, R54 ;  /* 0x000000013f407824 */ /* 0x000fe400078e0236 */
[----:B------:R-:W-:Y:S02]  /*238a0*/  IMAD.X R67, RZ, RZ, RZ, P1 ;  /* 0x000000ffff437224 */ /* 0x000fe400008e06ff */
[----:B------:R-:W-:Y:S02]  /*238b0*/  IMAD.X R71, RZ, RZ, RZ, P0 ;  /* 0x000000ffff477224 */ /* 0x000fe400000e06ff */
[----:B------:R-:W-:-:S04]  /*238c0*/  IMAD.WIDE.U32 R64, R121, R84, R64 ;  /* 0x0000005479407225 */ /* 0x000fc800078e0040 */
[----:B------:R-:W-:-:S04]  /*238d0*/  IMAD.WIDE.U32 R66, R87, R96, R66 ;  /* 0x0000006057427225 */ /* 0x000fc800078e0042 */
[----:B------:R-:W-:Y:S02]  /*238e0*/  IMAD.X R61, RZ, RZ, RZ, P2 ;  /* 0x000000ffff3d7224 */ /* 0x000fe400010e06ff */
[----:B------:R-:W-:Y:S01]  /*238f0*/  IMAD.IADD R68, R65, 0x1, R59 ;  /* 0x0000000141447824 */ /* 0x000fe200078e023b */
[----:B------:R-:W-:Y:S01]  /*23900*/  IADD3 R65, PT, PT, R101, R67, RZ ;  /* 0x0000004365417210 */ /* 0x000fe20007ffe0ff */
[----:B------:R-:W-:Y:S01]  /*23910*/  IMAD.WIDE.U32 R70, R52, R94, R70 ;  /* 0x0000005e34467225 */ /* 0x000fe200078e0046 */
[----:B------:R-:W-:-:S03]  /*23920*/  MOV R67, RZ ;  /* 0x000000ff00437202 */ /* 0x000fc60000000f00 */
[----:B------:R-:W-:Y:S01]  /*23930*/  IMAD.IADD R63, R42, 0x1, R69 ;  /* 0x000000012a3f7824 */ /* 0x000fe200078e0245 */
[----:B------:R-:W-:Y:S01]  /*23940*/  IADD3 R70, P0, PT, R65, R70, RZ ;  /* 0x0000004641467210 */ /* 0x000fe20007f1e0ff */
[----:B------:R-:W-:Y:S01]  /*23950*/  IMAD.WIDE.U32 R60, R117, R76, R60 ;  /* 0x0000004c753c7225 */ /* 0x000fe200078e003c */
[----:B------:R-:W-:-:S03]  /*23960*/  IADD3 R65, PT, PT, R97, R71, RZ ;  /* 0x0000004761417210 */ /* 0x000fc60007ffe0ff */
[----:B------:R-:W-:Y:S01]  /*23970*/  IMAD.X R71, RZ, RZ, RZ, P0 ;  /* 0x000000ffff477224 */ /* 0x000fe200000e06ff */
[----:B------:R-:W-:Y:S01]  /*23980*/  IADD3 R60, P1, PT, R63, R60, RZ ;  /* 0x0000003c3f3c7210 */ /* 0x000fe20007f3e0ff */
[----:B------:R-:W-:Y:S01]  /*23990*/  IMAD.WIDE.U32 R66, R115, R119, R66 ;  /* 0x0000007773427225 */ /* 0x000fe200078e0042 */
[----:B------:R-:W-:-:S03]  /*239a0*/  IADD3 R62, P0, PT, R65, R62, RZ ;  /* 0x0000003e413e7210 */ /* 0x000fc60007f1e0ff */
[----:B------:R-:W-:Y:S02]  /*239b0*/  IMAD.IADD R63, R44, 0x1, R61 ;  /* 0x000000012c3f7824 */ /* 0x000fe400078e023d */
[----:B------:R-:W-:Y:S02]  /*239c0*/  IMAD.X R61, RZ, RZ, RZ, P1 ;  /* 0x000000ffff3d7224 */ /* 0x000fe400008e06ff */
[----:B------:R-:W-:Y:S01]  /*239d0*/  IMAD.WIDE.U32 R70, R87, R113, R70 ;  /* 0x0000007157467225 */ /* 0x000fe200078e0046 */
[----:B------:R-:W-:-:S03]  /*239e0*/  IADD3 R66, P1, PT, R63, R66, RZ ;  /* 0x000000423f427210 */ /* 0x000fc60007f3e0ff */
[----:B------:R-:W-:Y:S01]  /*239f0*/  IMAD.IADD R65, R50, 0x1, R67 ;  /* 0x0000000132417824 */ /* 0x000fe200078e0243 */
[----:B------:R-:W-:Y:S01]  /*23a00*/  IADD3 R71, PT, PT, R91, R71, RZ ;  /* 0x000000475b477210 */ /* 0x000fe20007ffe0ff */
[----:B------:R-:W-:-:S04]  /*23a10*/  IMAD.WIDE.U32 R60, R103, R75, R60 ;  /* 0x0000004b673c7225 */ /* 0x000fc800078e003c */
[----:B------:R-:W-:Y:S01]  /*23a20*/  IMAD.X R63, RZ, RZ, RZ, P0 ;  /* 0x000000ffff3f7224 */ /* 0x000fe200000e06ff */
[----:B------:R-:W-:Y:S01]  /*23a30*/  IADD3 R70, P0, PT, R65, R70, RZ ;  /* 0x0000004641467210 */ /* 0x000fe20007f1e0ff */
[----:B------:R-:W-:Y:S02]  /*23a40*/  IMAD.IADD R65, R43, 0x1, R61 ;  /* 0x000000012b417824 */ /* 0x000fe400078e023d */
[----:B------:R-:W-:Y:S02]  /*23a50*/  HFMA2 R61, -RZ, RZ, 0, 0 ;  /* 0x00000000ff3d7431 */ /* 0x000fe400000001ff */
[----:B------:R-:W-:Y:S02]  /*23a60*/  IMAD.MOV.U32 R69, RZ, RZ, RZ ;  /* 0x000000ffff457224 */ /* 0x000fe400078e00ff */
[----:B------:R-:W-:Y:S02]  /*23a70*/  IMAD.X R67, RZ, RZ, RZ, P1 ;  /* 0x000000ffff437224 */ /* 0x000fe400008e06ff */
[----:B------:R-:W-:-:S04]  /*23a80*/  IMAD.WIDE.U32 R68, R55, R121, R68 ;  /* 0x0000007937447225 */ /* 0x000fc800078e0044 */
[----:B------:R-:W-:Y:S02]  /*23a90*/  IMAD R121, R60, R40, RZ ;  /* 0x000000283c797224 */ /* 0x000fe400078e02ff */
[----:B------:R-:W-:-:S04]  /*23aa0*/  IMAD.WIDE.U32 R62, R52, R99, R62 ;  /* 0x00000063343e7225 */ /* 0x000fc800078e003e */
[----:B------:R-:W-:-:S04]  /*23ab0*/  IMAD.WIDE.U32 R66, R117, R77, R66 ;  /* 0x0000004d75427225 */ /* 0x000fc800078e0042 */
[----:B------:R-:W-:Y:S01]  /*23ac0*/  IMAD.HI.U32 R125, R121, R74, R60 ;  /* 0x0000004a797d7227 */ /* 0x000fe200078e003c */
[----:B------:R-:W-:Y:S02]  /*23ad0*/  IADD3 R60, P1, PT, R71, R62, RZ ;  /* 0x0000003e473c7210 */ /* 0x000fe40007f3e0ff */
[----:B------:R-:W-:Y:S01]  /*23ae0*/  IADD3 R62, P2, PT, R65, R66, RZ ;  /* 0x00000042413e7210 */ /* 0x000fe20007f5e0ff */
[----:B------:R-:W-:Y:S01]  /*23af0*/  IMAD.IADD R63, R95, 0x1, R63 ;  /* 0x000000015f3f7824 */ /* 0x000fe200078e023f */
[----:B------:R-:W-:Y:S01]  /*23b00*/  IADD3 R123, PT, PT, R45, R67, RZ ;  /* 0x000000432d7b7210 */ /* 0x000fe20007ffe0ff */
[----:B------:R-:W-:Y:S02]  /*23b10*/  IMAD.X R71, RZ, RZ, RZ, P0 ;  /* 0x000000ffff477224 */ /* 0x000fe400000e06ff */
[----:B------:R-:W-:Y:S01]  /*23b20*/  IMAD.X R61, RZ, RZ, RZ, P1 ;  /* 0x000000ffff3d7224 */ /* 0x000fe200008e06ff */
[----:B------:R-:W-:Y:S01]  /*23b30*/  IADD3 R64, P0, PT, R63, R64, RZ ;  /* 0x000000403f407210 */ /* 0x000fe20007f1e0ff */
[----:B------:R-:W-:Y:S01]  /*23b40*/  IMAD.WIDE.U32 R70, R119, R96, R70 ;  /* 0x0000006077467225 */ /* 0x000fe200078e0046 */
[----:B------:R-:W-:-:S03]  /*23b50*/  IADD3.X R63, PT, PT, RZ, RZ, RZ, P2, !PT ;  /* 0x000000ffff3f7210 */ /* 0x000fc600017fe4ff */
[----:B------:R-:W-:Y:S02]  /*23b60*/  IMAD.IADD R67, R42, 0x1, R125 ;  /* 0x000000012a437824 */ /* 0x000fe400078e027d */
[----:B------:R-:W-:-:S04]  /*23b70*/  IMAD.WIDE.U32 R62, R103, R76, R62 ;  /* 0x0000004c673e7225 */ /* 0x000fc800078e003e */
[----:B------:R-:W-:Y:S01]  /*23b80*/  IMAD.WIDE.U32 R60, R87, R94, R60 ;  /* 0x0000005e573c7225 */ /* 0x000fe200078e003c */
[----:B------:R-:W-:Y:S02]  /*23b90*/  IADD3 R62, P2, PT, R67, R62, RZ ;  /* 0x0000003e433e7210 */ /* 0x000fe40007f5e0ff */
[----:B------:R-:W-:Y:S01]  /*23ba0*/  MOV R67, RZ ;  /* 0x000000ff00437202 */ /* 0x000fe20000000f00 */
[----:B------:R-:W-:Y:S01]  /*23bb0*/  IMAD.X R65, RZ, RZ, RZ, P0 ;  /* 0x000000ffff417224 */ /* 0x000fe200000e06ff */
[----:B------:R-:W-:Y:S01]  /*23bc0*/  IADD3 R61, PT, PT, R97, R61, RZ ;  /* 0x0000003d613d7210 */ /* 0x000fe20007ffe0ff */
[----:B------:R-:W-:Y:S02]  /*23bd0*/  IMAD.IADD R71, R101, 0x1, R71 ;  /* 0x0000000165477824 */ /* 0x000fe400078e0247 */
[----:B------:R-:W-:-:S03]  /*23be0*/  IMAD.WIDE.U32 R64, R52, R86, R64 ;  /* 0x0000005634407225 */ /* 0x000fc600078e0040 */
[----:B------:R-:W-:Y:S01]  /*23bf0*/  IADD3 R60, P1, PT, R71, R60, RZ ;  /* 0x0000003c473c7210 */ /* 0x000fe20007f3e0ff */
[----:B------:R-:W-:Y:S01]  /*23c00*/  IMAD.MOV.U32 R66, RZ, RZ, R70 ;  /* 0x000000ffff427224 */ /* 0x000fe200078e0046 */
[----:B------:R-:W-:Y:S01]  /*23c10*/  IADD3 R64, P0, PT, R61, R64, RZ ;  /* 0x000000403d407210 */ /* 0x000fe20007f1e0ff */
[----:B------:R-:W-:Y:S01]  /*23c20*/  IMAD.IADD R71, R44, 0x1, R63 ;  /* 0x000000012c477824 */ /* 0x000fe200078e023f */
[----:B------:R-:W-:Y:S01]  /*23c30*/  IADD3.X R61, PT, PT, RZ, RZ, RZ, P1, !PT ;  /* 0x000000ffff3d7210 */ /* 0x000fe20000ffe4ff */
[----:B------:R-:W-:-:S04]  /*23c40*/  IMAD.WIDE.U32 R66, R115, R100, R66 ;  /* 0x0000006473427225 */ /* 0x000fc800078e0042 */
[----:B------:R-:W-:Y:S01]  /*23c50*/  IMAD.IADD R63, R85, 0x1, R67 ;  /* 0x00000001553f7824 */ /* 0x000fe200078e0243 */
[----:B------:R-:W-:Y:S01]  /*23c60*/  IADD3 R66, P1, PT, R123, R66, RZ ;  /* 0x000000427b427210 */ /* 0x000fe20007f3e0ff */
        /* <DEDUP_REMOVED lines=9> */
[----:B------:R-:W-:Y:S01]  /*23d00*/  IMAD.WIDE.U32 R64, R87, R99, R64 ;  /* 0x0000006357407225 */ /* 0x000fe200078e0040 */
[----:B------:R-:W-:-:S03]  /*23d10*/  IADD3 R127, PT, PT, R46, R67, RZ ;  /* 0x000000432e7f7210 */ /* 0x000fc60007ffe0ff */
[----:B------:R-:W-:Y:S02]  /*23d20*/  IMAD.IADD R61, R91, 0x1, R61 ;  /* 0x000000015b3d7824 */ /* 0x000fe400078e023d */
[----:B------:R-:W-:-:S03]  /*23d30*/  IMAD.WIDE.U32 R62, R121, R75, R62 ;  /* 0x0000004b793e7225 */ /* 0x000fc600078e003e */
[----:B------:R-:W-:Y:S01]  /*23d40*/  IADD3 R64, P2, PT, R61, R64, RZ ;  /* 0x000000403d407210 */ /* 0x000fe20007f5e0ff */
[----:B------:R-:W-:Y:S01]  /*23d50*/  IMAD.X R69, RZ, RZ, RZ, P0 ;  /* 0x000000ffff457224 */ /* 0x000fe200000e06ff */
[----:B------:R-:W-:Y:S01]  /*23d60*/  IADD3 R66, P0, PT, R71, R66, RZ ;  /* 0x0000004247427210 */ /* 0x000fe20007f1e0ff */
[----:B------:R-:W-:Y:S01]  /*23d70*/  IMAD.IADD R123, R43, 0x1, R63 ;  /* 0x000000012b7b7824 */ /* 0x000fe200078e023f */
[----:B------:R-:W-:Y:S01]  /*23d80*/  IADD3.X R61, PT, PT, RZ, RZ, RZ, P1, !PT ;  /* 0x000000ffff3d7210 */ /* 0x000fe20000ffe4ff */
[----:B------:R-:W-:Y:S01]  /*23d90*/  IMAD.IADD R65, R95, 0x1, R65 ;  /* 0x000000015f417824 */ /* 0x000fe200078e0241 */
[----:B------:R-:W-:Y:S01]  /*23da0*/  IADD3.X R67, PT, PT, RZ, RZ, RZ, P0, !PT ;  /* 0x000000ffff437210 */ /* 0x000fe200007fe4ff */
        /* <DEDUP_REMOVED lines=8> */
[----:B------:R-:W-:-:S04]  /*23e30*/  IMAD.WIDE.U32 R64, R119, R94, R64 ;  /* 0x0000005e77407225 */ /* 0x000fc800078e0040 */
[----:B------:R-:W-:Y:S01]  /*23e40*/  IMAD.IADD R68, R59, 0x1, R69 ;  /* 0x000000013b447824 */ /* 0x000fe200078e0245 */
[----:B------:R-:W-:Y:S01]  /*23e50*/  IADD3 R64, P2, PT, R61, R64, RZ ;  /* 0x000000403d407210 */ /* 0x000fe20007f5e0ff */
[----:B------:R-:W-:Y:S02]  /*23e60*/  IMAD.X R63, RZ, RZ, RZ, P1 ;  /* 0x000000ffff3f7224 */ /* 0x000fe400008e06ff */
[----:B------:R-:W-:Y:S02]  /*23e70*/  HFMA2 R61, -RZ, RZ, 0, 0 ;  /* 0x00000000ff3d7431 */ /* 0x000fe400000001ff */
[----:B------:R-:W-:Y:S01]  /*23e80*/  IMAD.WIDE.U32 R66, R103, R77, R66 ;  /* 0x0000004d67427225 */ /* 0x000fe200078e0042 */
[----:B------:R-:W-:Y:S02]  /*23e90*/  IADD3 R68, P0, PT, R68, R129, RZ ;  /* 0x0000008144447210 */ /* 0x000fe40007f1e0ff */
[----:B------:R-:W-:Y:S01]  /*23ea0*/  IADD3 R65, PT, PT, R97, R65, RZ ;  /* 0x0000004161417210 */ /* 0x000fe20007ffe0ff */
[----:B------:R-:W-:-:S04]  /*23eb0*/  IMAD.WIDE.U32 R62, R87, R86, R62 ;  /* 0x00000056573e7225 */ /* 0x000fc800078e003e */
[----:B------:R-:W-:Y:S01]  /*23ec0*/  IMAD.X R69, RZ, RZ, RZ, P0 ;  /* 0x000000ffff457224 */ /* 0x000fe200000e06ff */
[----:B------:R-:W-:Y:S01]  /*23ed0*/  IADD3 R66, P0, PT, R123, R66, RZ ;  /* 0x000000427b427210 */ /* 0x000fe20007f1e0ff */
[----:B------:R-:W-:Y:S01]  /*23ee0*/  IMAD.WIDE.U32 R60, R115, R73, R60 ;  /* 0x00000049733c7225 */ /* 0x000fe200078e003c */
[----:B------:R-:W-:-:S03]  /*23ef0*/  IADD3 R62, P1, PT, R65, R62, RZ ;  /* 0x0000003e413e7210 */ /* 0x000fc60007f3e0ff */
[----:B------:R-:W-:Y:S01]  /*23f00*/  IMAD.X R65, RZ, RZ, RZ, P2 ;  /* 0x000000ffff417224 */ /* 0x000fe200010e06ff */
[----:B------:R-:W-:Y:S01]  /*23f10*/  IADD3 R61, PT, PT, R82, R61, RZ ;  /* 0x0000003d523d7210 */ /* 0x000fe20007ffe0ff */
[----:B------:R-:W-:Y:S01]  /*23f20*/  IMAD.IADD R125, R45, 0x1, R67 ;  /* 0x000000012d7d7824 */ /* 0x000fe200078e0243 */
[----:B------:R-:W-:Y:S01]  /*23f30*/  IADD3 R60, P3, PT, R127, R60, RZ ;  /* 0x0000003c7f3c7210 */ /* 0x000fe20007f7e0ff */
[----:B------:R-:W-:Y:S02]  /*23f40*/  IMAD.X R67, RZ, RZ, RZ, P0 ;  /* 0x000000ffff437224 */ /* 0x000fe400000e06ff */
[----:B------:R-:W-:-:S04]  /*23f50*/  IMAD.WIDE.U32 R64, R100, R113, R64 ;  /* 0x0000007164407225 */ /* 0x000fc800078e0040 */
[----:B------:R-:W-:-:S04]  /*23f60*/  IMAD.WIDE.U32 R68, R55, R52, R68 ;  /* 0x0000003437447225 */ /* 0x000fc800078e0044 */
[----:B------:R-:W-:Y:S02]  /*23f70*/  IMAD.IADD R63, R54, 0x1, R63 ;  /* 0x00000001363f7824 */ /* 0x000fe400078e023f */
[----:B------:R-:W-:Y:S01]  /*23f80*/  IMAD.WIDE.U32 R122, R121, R76, R66 ;  /* 0x0000004c797a7225 */ /* 0x000fe200078e0042 */
[----:B------:R-:W-:Y:S02]  /*23f90*/  IADD3 R66, P2, PT, R61, R64, RZ ;  /* 0x000000403d427210 */ /* 0x000fe40007f5e0ff */
[----:B------:R-:W-:Y:S01]  /*23fa0*/  IADD3.X R61, PT, PT, RZ, RZ, RZ, P3, !PT ;  /* 0x000000ffff3d7210 */ /* 0x000fe20001ffe4ff */
[----:B------:R-:W-:Y:S01]  /*23fb0*/  IMAD.IADD R98, R98, 0x1, R69 ;  /* 0x0000000162627824 */ /* 0x000fe200078e0245 */
[----:B------:R-:W-:Y:S01]  /*23fc0*/  IADD3 R68, P0, PT, R63, R68, RZ ;  /* 0x000000443f447210 */ /* 0x000fe20007f1e0ff */
[----:B------:R-:W-:Y:S01]  /*23fd0*/  IMAD.X R63, RZ, RZ, RZ, P1 ;  /* 0x000000ffff3f7224 */ /* 0x000fe200008e06ff */
[----:B------:R-:W-:Y:S01]  /*23fe0*/  IADD3 R69, PT, PT, R42, R131, RZ ;  /* 0x000000832a457210 */ /* 0x000fe20007ffe0ff */
[----:B------:R-:W-:-:S03]  /*23ff0*/  IMAD.WIDE.U32 R60, R117, R79, R60 ;  /* 0x0000004f753c7225 */ /* 0x000fc600078e003c */
[----:B------:R-:W-:Y:S01]  /*24000*/  IADD3 R64, P4, PT, R69, R122, RZ ;  /* 0x0000007a45407210 */ /* 0x000fe20007f9e0ff */
[----:B------:R-:W-:Y:S01]  /*24010*/  IMAD.IADD R65, R91, 0x1, R65 ;  /* 0x000000015b417824 */ /* 0x000fe200078e0241 */
[----:B------:R-:W-:Y:S01]  /*24020*/  IADD3 R60, P3, PT, R125, R60, RZ ;  /* 0x0000003c7d3c7210 */ /* 0x000fe20007f7e0ff */
[----:B------:R-:W-:Y:S02]  /*24030*/  IMAD.X R69, RZ, RZ, RZ, P0 ;  /* 0x000000ffff457224 */ /* 0x000fe400000e06ff */
        /* <DEDUP_REMOVED lines=8> */
[----:B------:R-:W-:Y:S02]  /*240c0*/  IMAD.X R61, RZ, RZ, RZ, P3 ;  /* 0x000000ffff3d7224 */ /* 0x000fe400018e06ff */
[----:B------:R-:W-:-:S02]  /*240d0*/  IMAD.X R65, RZ, RZ, RZ, P4 ;  /* 0x000000ffff417224 */ /* 0x000fc400020e06ff */
[----:B------:R-:W-:Y:S01]  /*240e0*/  IMAD.X R63, RZ, RZ, RZ, P0 ;  /* 0x000000ffff3f7224 */ /* 0x000fe200000e06ff */
[----:B------:R-:W-:Y:S01]  /*240f0*/  IADD3 R122, P0, PT, R69, R98, RZ ;  /* 0x00000062457a7210 */ /* 0x000fe20007f1e0ff */
[----:B------:R-:W-:-:S04]  /*24100*/  IMAD.WIDE.U32 R66, R73, R96, R66 ;  /* 0x0000006049427225 */ /* 0x000fc800078e0042 */
[----:B------:R-:W-:Y:S01]  /*24110*/  IMAD.IADD R123, R44, 0x1, R123 ;  /* 0x000000012c7b7824 */ /* 0x000fe200078e027b */
[----:B------:R-:W-:Y:S01]  /*24120*/  IADD3 R67, PT, PT, R101, R67, RZ ;  /* 0x0000004365437210 */ /* 0x000fe20007ffe0ff */
[----:B------:R-:W-:-:S04]  /*24130*/  IMAD.WIDE.U32 R60, R103, R78, R60 ;  /* 0x0000004e673c7225 */ /* 0x000fc800078e003c */
[----:B------:R-:W-:Y:S01]  /*24140*/  IMAD.WIDE.U32 R64, R71, R75, R64 ;  /* 0x0000004b47407225 */ /* 0x000fe200078e0040 */
[----:B------:R-:W-:Y:S02]  /*24150*/  IADD3 R60, P4, PT, R123, R60, RZ ;  /* 0x0000003c7b3c7210 */ /* 0x000fe40007f9e0ff */
[----:B------:R-:W-:Y:S01]  /*24160*/  IADD3 R129, PT, PT, R46, R61, RZ ;  /* 0x0000003d2e817210 */ /* 0x000fe20007ffe0ff */
[----:B------:R-:W-:-:S04]  /*24170*/  IMAD.WIDE.U32 R62, R100, R94, R62 ;  /* 0x0000005e643e7225 */ /* 0x000fc800078e003e */
[----:B------:R-:W-:Y:S01]  /*24180*/  IMAD.X R69, RZ, RZ, RZ, P1 ;  /* 0x000000ffff457224 */ /* 0x000fe200008e06ff */
[----:B------:R-:W-:Y:S01]  /*24190*/  IADD3 R62, P2, PT, R67, R62, RZ ;  /* 0x0000003e433e7210 */ /* 0x000fe20007f5e0ff */
[----:B------:R-:W-:Y:S01]  /*241a0*/  IMAD.IADD R127, R43, 0x1, R65 ;  /* 0x000000012b7f7824 */ /* 0x000fe200078e0241 */
[----:B------:R-:W-:Y:S01]  /*241b0*/  MOV R65, RZ ;  /* 0x000000ff00417202 */ /* 0x000fe20000000f00 */
[----:B------:R-:W-:Y:S01]  /*241c0*/  IMAD.IADD R133, R97, 0x1, R63 ;  /* 0x0000000161857824 */ /* 0x000fe200078e023f */
[----:B------:R-:W-:Y:S01]  /*241d0*/  IADD3.X R63, PT, PT, RZ, RZ, RZ, P2, !PT ;  /* 0x000000ffff3f7210 */ /* 0x000fe200017fe4ff */
[----:B------:R-:W-:Y:S02]  /*241e0*/  IMAD R125, R64, R40, RZ ;  /* 0x00000028407d7224 */ /* 0x000fe400078e02ff */
[----:B------:R-:W-:Y:S02]  /*241f0*/  IMAD.X R123, RZ, RZ, RZ, P0 ;  /* 0x000000ffff7b7224 */ /* 0x000fe400000e06ff */
[----:B------:R-:W-:-:S04]  /*24200*/  IMAD.WIDE.U32 R68, R119, R86, R68 ;  /* 0x0000005677447225 */ /* 0x000fc800078e0044 */
[----:B------:R-:W-:Y:S02]  /*24210*/  IMAD.MOV.U32 R67, RZ, RZ, RZ ;  /* 0x000000ffff437224 */ /* 0x000fe400078e00ff */
[----:B------:R-:W-:Y:S01]  /*24220*/  IMAD.HI.U32 R135, R125, R74, R64 ;  /* 0x0000004a7d877227 */ /* 0x000fe200078e0040 */
[----:B------:R-:W-:-:S03]  /*24230*/  IADD3 R64, P1, PT, R133, R68, RZ ;  /* 0x0000004485407210 */ /* 0x000fc60007f3e0ff */
[----:B------:R-:W-:-:S04]  /*24240*/  IMAD.WIDE.U32 R122, R55, R87, R122 ;  /* 0x00000057377a7225 */ /* 0x000fc800078e007a */
[----:B------:R-:W-:Y:S01]  /*24250*/  IMAD.IADD R69, R54, 0x1, R69 ;  /* 0x0000000136457824 */ /* 0x000fe200078e0245 */
[----:B------:R-:W-:Y:S01]  /*24260*/  IADD3 R57, PT, PT, R57, R123, RZ ;  /* 0x0000007b39397210 */ /* 0x000fe20007ffe0ff */
[----:B------:R-:W-:-:S03]  /*24270*/  IMAD.WIDE.U32 R66, R115, R83, R66 ;  /* 0x0000005373427225 */ /* 0x000fc600078e0042 */
[----:B------:R-:W-:Y:S01]  /*24280*/  IADD3 R122, P0, PT, R69, R122, RZ ;  /* 0x0000007a457a7210 */ /* 0x000fe20007f1e0ff */
[----:B------:R-:W-:Y:S01]  /*24290*/  IMAD.IADD R67, R53, 0x1, R67 ;  /* 0x0000000135437824 */ /* 0x000fe200078e0243 */
[----:B------:R-:W-:Y:S01]  /*242a0*/  IADD3 R66, P3, PT, R131, R66, RZ ;  /* 0x0000004283427210 */ /* 0x000fe20007f7e0ff */
[----:B------:R-:W-:-:S04]  /*242b0*/  IMAD.WIDE.U32 R62, R73, R113, R62 ;  /* 0x00000071493e7225 */ /* 0x000fc800078e003e */
[----:B------:R-:W-:Y:S01]  /*242c0*/  IMAD.X R65, RZ, RZ, RZ, P1 ;  /* 0x000000ffff417224 */ /* 0x000fe200008e06ff */
[----:B------:R-:W-:Y:S01]  /*242d0*/  IADD3 R62, P2, PT, R67, R62, RZ ;  /* 0x0000003e433e7210 */ /* 0x000fe20007f5e0ff */
[----:B------:R-:W-:Y:S01]  /*242e0*/  IMAD.X R61, RZ, RZ, RZ, P4 ;  /* 0x000000ffff3d7224 */ /* 0x000fe200020e06ff */
[----:B------:R-:W-:Y:S01]  /*242f0*/  IADD3 R63, PT, PT, R91, R63, RZ ;  /* 0x0000003f5b3f7210 */ /* 0x000fe20007ffe0ff */
[----:B------:R-:W-:Y:S02]  /*24300*/  IMAD.X R123, RZ, RZ, RZ, P0 ;  /* 0x000000ffff7b7224 */ /* 0x000fe400000e06ff */
[----:B------:R-:W-:-:S04]  /*24310*/  IMAD.WIDE.U32 R64, R100, R99, R64 ;  /* 0x0000006364407225 */ /* 0x000fc800078e0040 */
[----:B------:R-:W-:Y:S01]  /*24320*/  IMAD.WIDE.U32 R60, R121, R77, R60 ;  /* 0x0000004d793c7225 */ /* 0x000fe200078e003c */
[----:B------:R-:W-:-:S03]  /*24330*/  IADD3 R64, P0, PT, R63, R64, RZ ;  /* 0x000000403f407210 */ /* 0x000fc60007f1e0ff */
[----:B------:R-:W-:Y:S01]  /*24340*/  IMAD.WIDE.U32 R122, R119, R84, R122 ;  /* 0x00000054777a7225 */ /* 0x000fe200078e007a */
[----:B------:R-:W-:Y:S02]  /*24350*/  IADD3 R60, P4, PT, R127, R60, RZ ;  /* 0x0000003c7f3c7210 */ /* 0x000fe40007f9e0ff */
[----:B------:R-:W-:Y:S01]  /*24360*/  IADD3 R87, PT, PT, R45, R61, RZ ;  /* 0x0000003d2d577210 */ /* 0x000fe20007ffe0ff */
[----:B------:R-:W-:Y:S02]  /*24370*/  IMAD.IADD R65, R95, 0x1, R65 ;  /* 0x000000015f417824 */ /* 0x000fe400078e0241 */
        /* <DEDUP_REMOVED lines=9> */
[----:B------:R-:W-:Y:S01]  /*24410*/  IMAD.IADD R68, R59, 0x1, R123 ;  /* 0x000000013b447824 */ /* 0x000fe200078e027b */
[----:B------:R-:W-:Y:S01]  /*24420*/  IADD3.X R123, PT, PT, RZ, RZ, RZ, P1, !PT ;  /* 0x000000ffff7b7210 */ /* 0x000fe20000ffe4ff */
[----:B------:R-:W-:Y:S02]  /*24430*/  IMAD.X R61, RZ, RZ, RZ, P4 ;  /* 0x000000ffff3d7224 */ /* 0x000fe400020e06ff */
[----:B------:R-:W-:Y:S01]  /*24440*/  IMAD.WIDE.U32 R64, R73, R94, R64 ;  /* 0x0000005e49407225 */ /* 0x000fe200078e0040 */
[----:B------:R-:W-:-:S02]  /*24450*/  IADD3 R68, P2, PT, R68, R57, RZ ;  /* 0x0000003944447210 */ /* 0x000fc40007f5e0ff */
[----:B------:R-:W-:Y:S01]  /*24460*/  IADD3 R57, PT, PT, R42, R135, RZ ;  /* 0x000000872a397210 */ /* 0x000fe20007ffe0ff */
[----:B------:R-:W-:Y:S02]  /*24470*/  IMAD.IADD R63, R101, 0x1, R63 ;  /* 0x00000001653f7824 */ /* 0x000fe400078e023f */
[----:B------:R-:W-:-:S03]  /*24480*/  IMAD.WIDE.U32 R60, R71, R76, R60 ;  /* 0x0000004c473c7225 */ /* 0x000fc600078e003c */
[----:B------:R-:W-:Y:S01]  /*24490*/  IADD3 R64, P3, PT, R63, R64, RZ ;  /* 0x000000403f407210 */ /* 0x000fe20007f7e0ff */
[----:B------:R-:W-:Y:S01]  /*244a0*/  IMAD.MOV.U32 R63, RZ, RZ, RZ ;  /* 0x000000ffff3f7224 */ /* 0x000fe200078e00ff */
[----:B------:R-:W-:Y:S01]  /*244b0*/  IADD3 R60, P0, PT, R57, R60, RZ ;  /* 0x0000003c393c7210 */ /* 0x000fe20007f1e0ff */
[----:B------:R-:W-:Y:S02]  /*244c0*/  IMAD.IADD R57, R44, 0x1, R61 ;  /* 0x000000012c397824 */ /* 0x000fe400078e023d */
[----:B------:R-:W-:Y:S02]  /*244d0*/  IMAD.IADD R61, R97, 0x1, R65 ;  /* 0x00000001613d7824 */ /* 0x000fe400078e0241 */
[----:B------:R-:W-:-:S04]  /*244e0*/  IMAD.WIDE.U32 R62, R115, R56, R62 ;  /* 0x00000038733e7225 */ /* 0x000fc800078e003e */
[----:B------:R-:W-:-:S04]  /*244f0*/  IMAD.WIDE.U32 R122, R100, R86, R122 ;  /* 0x00000056647a7225 */ /* 0x000fc800078e007a */
[----:B------:R-:W-:-:S04]  /*24500*/  IMAD.WIDE.U32 R66, R103, R79, R66 ;  /* 0x0000004f67427225 */ /* 0x000fc800078e0042 */
[----:B------:R-:W-:Y:S01]  /*24510*/  IMAD.X R65, RZ, RZ, RZ, P3 ;  /* 0x000000ffff417224 */ /* 0x000fe200018e06ff */
[----:B------:R-:W-:Y:S01]  /*24520*/  IADD3 R62, P3, PT, R129, R62, RZ ;  /* 0x0000003e813e7210 */ /* 0x000fe20007f7e0ff */
[----:B------:R-:W-:Y:S01]  /*24530*/  IMAD.X R69, RZ, RZ, RZ, P2 ;  /* 0x000000ffff457224 */ /* 0x000fe200010e06ff */
[----:B------:R-:W-:Y:S01]  /*24540*/  IADD3 R122, P2, PT, R61, R122, RZ ;  /* 0x0000007a3d7a7210 */ /* 0x000fe20007f5e0ff */
[----:B------:R-:W-:Y:S01]  /*24550*/  IMAD.WIDE.U32 R64, R83, R113, R64 ;  /* 0x0000007153407225 */ /* 0x000fe200078e0040 */
[----:B------:R-:W-:Y:S02]  /*24560*/  IADD3 R66, P4, PT, R87, R66, RZ ;  /* 0x0000004257427210 */ /* 0x000fe40007f9e0ff */
[----:B------:R-:W-:Y:S01]  /*24570*/  IADD3 R61, PT, PT, R72, R63, RZ ;  /* 0x0000003f483d7210 */ /* 0x000fe20007ffe0ff */
[----:B------:R-:W-:Y:S01]  /*24580*/  IMAD.WIDE.U32 R68, R55, R119, R68 ;  /* 0x0000007737447225 */ /* 0x000fe200078e0044 */
[----:B------:R-:W-:Y:S02]  /*24590*/  IADD3.X R63, PT, PT, RZ, RZ, RZ, P3, !PT ;  /* 0x000000ffff3f7210 */ /* 0x000fe40001ffe4ff */
[----:B------:R-:W-:Y:S01]  /*245a0*/  IADD3 R127, PT, PT, R47, R67, RZ ;  /* 0x000000432f7f7210 */ /* 0x000fe20007ffe0ff */
[----:B------:R-:W-:Y:S01]  /*245b0*/  IMAD.IADD R123, R54, 0x1, R123 ;  /* 0x00000001367b7824 */ /* 0x000fe200078e027b */
[----:B------:R-:W-:Y:S01]  /*245c0*/  IADD3 R64, P3, PT, R61, R64, RZ ;  /* 0x000000403d407210 */ /* 0x000fe20007f7e0ff */
[----:B------:R-:W-:-:S02]  /*245d0*/  IMAD.X R67, RZ, RZ, RZ, P4 ;  /* 0x000000ffff437224 */ /* 0x000fc400020e06ff */
        /* <DEDUP_REMOVED lines=8> */
[----:B------:R-:W-:Y:S02]  /*24660*/  IMAD.IADD R65, R91, 0x1, R65 ;  /* 0x000000015b417824 */ /* 0x000fe400078e0241 */
[----:B------:R-:W-:Y:S02]  /*24670*/  IMAD R57, R60, R40, RZ ;  /* 0x000000283c397224 */ /* 0x000fe400078e02ff */
[----:B------:R-:W-:-:S04]  /*24680*/  IMAD.WIDE.U32 R122, R73, R99, R122 ;  /* 0x00000063497a7225 */ /* 0x000fc800078e007a */
[----:B------:R-:W-:Y:S02]  /*24690*/  IMAD.MOV.U32 R61, RZ, RZ, RZ ;  /* 0x000000ffff3d7224 */ /* 0x000fe400078e00ff */
[----:B------:R-:W-:Y:S02]  /*246a0*/  IMAD.X R69, RZ, RZ, RZ, P1 ;  /* 0x000000ffff457224 */ /* 0x000fe400008e06ff */
[----:B------:R-:W-:-:S04]  /*246b0*/  IMAD.WIDE.U32 R62, R117, R81, R62 ;  /* 0x00000051753e7225 */ /* 0x000fc800078e003e */
[----:B------:R-:W-:Y:S01]  /*246c0*/  IMAD.HI.U32 R117, R57, R74, R60 ;  /* 0x0000004a39757227 */ /* 0x000fe200078e003c */
[----:B------:R-:W-:Y:S02]  /*246d0*/  IADD3 R60, P0, PT, R65, R122, RZ ;  /* 0x0000007a413c7210 */ /* 0x000fe40007f1e0ff */
[----:B------:R-:W-:Y:S01]  /*246e0*/  IADD3.X R65, PT, PT, RZ, RZ, RZ, P3, !PT ;  /* 0x000000ffff417210 */ /* 0x000fe20001ffe4ff */
[----:B------:R-:W-:Y:S01]  /*246f0*/  IMAD.IADD R123, R95, 0x1, R123 ;  /* 0x000000015f7b7824 */ /* 0x000fe200078e027b */
[----:B------:R-:W-:Y:S01]  /*24700*/  IADD3 R62, P1, PT, R127, R62, RZ ;  /* 0x0000003e7f3e7210 */ /* 0x000fe20007f3e0ff */
[----:B------:R-:W-:-:S04]  /*24710*/  IMAD.WIDE.U32 R68, R100, R84, R68 ;  /* 0x0000005464447225 */ /* 0x000fc800078e0044 */
[----:B------:R-:W-:Y:S01]  /*24720*/  IMAD.IADD R115, R46, 0x1, R67 ;  /* 0x000000012e737824 */ /* 0x000fe200078e0243 */
[----:B------:R-:W-:Y:S01]  /*24730*/  IADD3 R122, PT, PT, R59, R69, RZ ;  /* 0x000000453b7a7210 */ /* 0x000fe20007ffe0ff */
        /* <DEDUP_REMOVED lines=9> */
[----:B------:R-:W-:Y:S01]  /*247d0*/  IADD3.X R63, PT, PT, RZ, RZ, RZ, P1, !PT ;  /* 0x000000ffff3f7210 */ /* 0x000fe20000ffe4ff */
[----:B------:R-:W-:Y:S01]  /*247e0*/  IMAD.WIDE.U32 R60, R83, R94, R60 ;  /* 0x0000005e533c7225 */ /* 0x000fe200078e003c */
[----:B------:R-:W-:-:S03]  /*247f0*/  IADD3 R64, P1, PT, R87, R66, RZ ;  /* 0x0000004257407210 */ /* 0x000fc60007f3e0ff */
[----:B------:R-:W-:Y:S01]  /*24800*/  IMAD.X R69, RZ, RZ, RZ, P3 ;  /* 0x000000ffff457224 */ /* 0x000fe200018e06ff */
[----:B------:R-:W-:Y:S01]  /*24810*/  IADD3 R60, P5, PT, R101, R60, RZ ;  /* 0x0000003c653c7210 */ /* 0x000fe20007fbe0ff */
[----:B------:R-:W-:Y:S01]  /*24820*/  IMAD.X R123, RZ, RZ, RZ, P2 ;  /* 0x000000ffff7b7224 */ /* 0x000fe200010e06ff */
[----:B------:R-:W-:Y:S01]  /*24830*/  IADD3 R61, PT, PT, R97, R61, RZ ;  /* 0x0000003d613d7210 */ /* 0x000fe20007ffe0ff */
[----:B------:R-:W-:-:S04]  /*24840*/  IMAD.WIDE.U32 R68, R73, R86, R68 ;  /* 0x0000005649447225 */ /* 0x000fc800078e0044 */
[----:B------:R-:W-:Y:S01]  /*24850*/  IMAD.WIDE.U32 R62, R103, R80, R62 ;  /* 0x00000050673e7225 */ /* 0x000fe200078e003e */
[----:B------:R-:W-:Y:S02]  /*24860*/  IADD3 R68, P3, PT, R61, R68, RZ ;  /* 0x000000443d447210 */ /* 0x000fe40007f7e0ff */
[----:B------:R-:W-:Y:S01]  /*24870*/  IADD3 R69, PT, PT, R54, R69, RZ ;  /* 0x0000004536457210 */ /* 0x000fe20007ffe0ff */
[----:B------:R-:W-:Y:S01]  /*24880*/  IMAD.WIDE.U32 R122, R55, R100, R122 ;  /* 0x00000064377a7225 */ /* 0x000fe200078e007a */
[----:B------:R-:W-:-:S03]  /*24890*/  IADD3 R62, P2, PT, R115, R62, RZ ;  /* 0x0000003e733e7210 */ /* 0x000fc60007f5e0ff */
[----:B------:R-:W-:Y:S01]  /*248a0*/  IMAD.X R65, RZ, RZ, RZ, P1 ;  /* 0x000000ffff417224 */ /* 0x000fe200008e06ff */
[----:B------:R-:W-:Y:S01]  /*248b0*/  IADD3 R101, PT, PT, R85, R123, RZ ;  /* 0x0000007b55657210 */ /* 0x000fe20007ffe0ff */
[----:B------:R-:W-:Y:S01]  /*248c0*/  IMAD.X R61, RZ, RZ, RZ, P5 ;  /* 0x000000ffff3d7224 */ /* 0x000fe200028e06ff */
[----:B------:R-:W-:Y:S01]  /*248d0*/  IADD3 R122, P5, PT, R69, R122, RZ ;  /* 0x0000007a457a7210 */ /* 0x000fe20007fbe0ff */
[----:B------:R-:W-:Y:S02]  /*248e0*/  IMAD.IADD R63, R48, 0x1, R63 ;  /* 0x00000001303f7824 */ /* 0x000fe400078e023f */
[----:B------:R-:W-:-:S03]  /*248f0*/  IMAD.WIDE.U32 R64, R125, R76, R64 ;  /* 0x0000004c7d407225 */ /* 0x000fc600078e0040 */
[----:B------:R-:W-:Y:S01]  /*24900*/  IADD3 R66, P4, PT, R63, R50, RZ ;  /* 0x000000323f427210 */ /* 0x000fe20007f9e0ff */
[----:B------:R-:W-:Y:S01]  /*24910*/  IMAD.WIDE.U32 R60, R56, R113, R60 ;  /* 0x00000071383c7225 */ /* 0x000fe200078e003c */
[----:B------:R-:W-:-:S03]  /*24920*/  IADD3.X R63, PT, PT, RZ, RZ, RZ, P2, !PT ;  /* 0x000000ffff3f7210 */ /* 0x000fc600017fe4ff */
[----:B------:R-:W-:Y:S01]  /*24930*/  IMAD.X R69, RZ, RZ, RZ, P0 ;  /* 0x000000ffff457224 */ /* 0x000fe200000e06ff */
[----:B------:R-:W-:Y:S01]  /*24940*/  IADD3 R91, PT, PT, R91, R61, RZ ;  /* 0x0000003d5b5b7210 */ /* 0x000fe20007ffe0ff */
[----:B------:R-:W-:Y:S02]  /*24950*/  IMAD.IADD R87, R45, 0x1, R67 ;  /* 0x000000012d577824 */ /* 0x000fe400078e0243 */
[----:B------:R-:W-:Y:S02]  /*24960*/  IMAD.IADD R67, R42, 0x1, R117 ;  /* 0x000000012a437824 */ /* 0x000fe400078e0275 */
[----:B------:R-:W-:Y:S01]  /*24970*/  IMAD.IADD R85, R44, 0x1, R65 ;  /* 0x000000012c557824 */ /* 0x000fe200078e0241 */
[----:B------:R-:W-:Y:S01]  /*24980*/  IADD3 R65, P1, PT, R69, R60, RZ ;  /* 0x0000003c45417210 */ /* 0x000fe20007f3e0ff */
[----:B------:R-:W-:Y:S01]  /*24990*/  IMAD.X R69, RZ, RZ, RZ, P3 ;  /* 0x000000ffff457224 */ /* 0x000fe200018e06ff */
[----:B------:R-:W-:Y:S01]  /*249a0*/  IADD3 R64, P2, PT, R67, R64, RZ ;  /* 0x0000004043407210 */ /* 0x000fe20007f5e0ff */
[----:B------:R-:W-:-:S02]  /*249b0*/  IMAD.X R67, RZ, RZ, RZ, P4 ;  /* 0x000000ffff437224 */ /* 0x000fc400020e06ff */
[----:B------:R-:W-:-:S04]  /*249c0*/  IMAD.WIDE.U32 R62, R121, R79, R62 ;  /* 0x0000004f793e7225 */ /* 0x000fc800078e003e */
[----:B------:R-:W-:Y:S01]  /*249d0*/  IMAD.X R123, RZ, RZ, RZ, P5 ;  /* 0x000000ffff7b7224 */ /* 0x000fe200028e06ff */
[----:B------:R-:W-:Y:S01]  /*249e0*/  IADD3 R63, PT, PT, R47, R63, RZ ;  /* 0x0000003f2f3f7210 */ /* 0x000fe20007ffe0ff */
[----:B------:R-:W-:Y:S01]  /*249f0*/  IMAD.WIDE.U32 R68, R83, R99, R68 ;  /* 0x0000006353447225 */ /* 0x000fe200078e0044 */
[----:B------:R-:W-:-:S03]  /*24a00*/  IADD3 R60, P0, PT, R87, R62, RZ ;  /* 0x0000003e573c7210 */ /* 0x000fc60007f1e0ff */
[----:B------:R-:W-:Y:S01]  /*24a10*/  IMAD.WIDE.U32 R66, R103, R81, R66 ;  /* 0x0000005167427225 */ /* 0x000fe200078e0042 */
[----:B------:R-:W-:-:S03]  /*24a20*/  IADD3 R68, P6, PT, R91, R68, RZ ;  /* 0x000000445b447210 */ /* 0x000fc60007fde0ff */
[----:B------:R-:W-:Y:S01]  /*24a30*/  IMAD.WIDE.U32 R122, R73, R84, R122 ;  /* 0x00000054497a7225 */ /* 0x000fe200078e007a */
[----:B------:R-:W-:-:S03]  /*24a40*/  IADD3 R62, P3, PT, R63, R66, RZ ;  /* 0x000000423f3e7210 */ /* 0x000fc60007f7e0ff */
[----:B------:R-:W-:Y:S01]  /*24a50*/  IMAD.IADD R61, R95, 0x1, R69 ;  /* 0x000000015f3d7824 */ /* 0x000fe200078e0245 */
[----:B------:R-:W-:Y:S01]  /*24a60*/  IADD3.X R69, PT, PT, RZ, RZ, RZ, P6, !PT ;  /* 0x000000ffff457210 */ /* 0x000fe200037fe4ff */
[----:B------:R-:W-:Y:S01]  /*24a70*/  IMAD.IADD R50, R49, 0x1, R67 ;  /* 0x0000000131327824 */ /* 0x000fe200078e0243 */
[----:B------:R-:W-:Y:S01]  /*24a80*/  IADD3 R96, PT, PT, R59, R123, RZ ;  /* 0x0000007b3b607210 */ /* 0x000fe20007ffe0ff */
[----:B------:R-:W-:Y:S01]  /*24a90*/  IMAD.X R63, RZ, RZ, RZ, P3 ;  /* 0x000000ffff3f7224 */ /* 0x000fe200018e06ff */
[----:B------:R-:W-:Y:S01]  /*24aa0*/  IADD3 R66, P4, PT, R61, R122, RZ ;  /* 0x0000007a3d427210 */ /* 0x000fe20007f9e0ff */
        /* <DEDUP_REMOVED lines=10> */
[----:B------:R-:W-:Y:S01]  /*24b50*/  IMAD.WIDE.U32 R68, R56, R94, R68 ;  /* 0x0000005e38447225 */ /* 0x000fe200078e0044 */
[----:B------:R-:W-:-:S03]  /*24b60*/  IADD3 R63, PT, PT, R48, R63, RZ ;  /* 0x0000003f303f7210 */ /* 0x000fc60007ffe0ff */
[----:B------:R-:W-:Y:S02]  /*24b70*/  IMAD R85, R64, R40, RZ ;  /* 0x0000002840557224 */ /* 0x000fe400078e02ff */
[----:B------:R-:W-:Y:S02]  /*24b80*/  IMAD.MOV.U32 R65, RZ, RZ, RZ ;  /* 0x000000ffff417224 */ /* 0x000fe400078e00ff */
[----:B------:R-:W-:Y:S02]  /*24b90*/  IMAD.IADD R61, R46, 0x1, R61 ;  /* 0x000000012e3d7824 */ /* 0x000fe400078e023d */
[----:B------:R-:W-:Y:S02]  /*24ba0*/  IMAD.IADD R91, R97, 0x1, R69 ;  /* 0x00000001615b7824 */ /* 0x000fe400078e0245 */
[----:B------:R-:W-:Y:S01]  /*24bb0*/  IMAD.X R97, RZ, RZ, RZ, P5 ;  /* 0x000000ffff617224 */ /* 0x000fe200028e06ff */
[----:B------:R-:W-:Y:S01]  /*24bc0*/  IADD3 R62, P3, PT, R61, R62, RZ ;  /* 0x0000003e3d3e7210 */ /* 0x000fe20007f7e0ff */
[----:B------:R-:W-:-:S04]  /*24bd0*/  IMAD.WIDE.U32 R66, R83, R86, R66 ;  /* 0x0000005653427225 */ /* 0x000fc800078e0042 */
[----:B------:R-:W-:Y:S01]  /*24be0*/  IMAD.HI.U32 R101, R85, R74, R64 ;  /* 0x0000004a55657227 */ /* 0x000fe200078e0040 */
[----:B------:R-:W-:Y:S02]  /*24bf0*/  IADD3 R64, P5, PT, R63, R50, RZ ;  /* 0x000000323f407210 */ /* 0x000fe40007fbe0ff */
[----:B------:R-:W-:Y:S01]  /*24c00*/  IADD3 R67, PT, PT, R54, R67, RZ ;  /* 0x0000004336437210 */ /* 0x000fe20007ffe0ff */
[----:B------:R-:W-:Y:S01]  /*24c10*/  IMAD.X R65, RZ, RZ, RZ, P1 ;  /* 0x000000ffff417224 */ /* 0x000fe200008e06ff */
[----:B------:R-:W-:Y:S01]  /*24c20*/  IADD3.X R63, PT, PT, RZ, RZ, RZ, P3, !PT ;  /* 0x000000ffff3f7210 */ /* 0x000fe20001ffe4ff */
[----:B------:R-:W-:-:S03]  /*24c30*/  IMAD.WIDE.U32 R96, R55, R73, R96 ;  /* 0x0000004937607225 */ /* 0x000fc600078e0060 */
[----:B------:R-:W-:Y:S01]  /*24c40*/  IADD3 R68, P1, PT, R65, R68, RZ ;  /* 0x0000004441447210 */ /* 0x000fe20007f3e0ff */
[----:B------:R-:W-:Y:S01]  /*24c50*/  IMAD.X R61, RZ, RZ, RZ, P2 ;  /* 0x000000ffff3d7224 */ /* 0x000fe200010e06ff */
[----:B------:R-:W-:Y:S01]  /*24c60*/  IADD3 R66, P2, PT, R91, R66, RZ ;  /* 0x000000425b427210 */ /* 0x000fe20007f5e0ff */
[----:B------:R-:W-:Y:S01]  /*24c70*/  IMAD.X R65, RZ, RZ, RZ, P5 ;  /* 0x000000ffff417224 */ /* 0x000fe200028e06ff */
[----:B------:R-:W-:Y:S01]  /*24c80*/  IADD3 R96, P4, PT, R67, R96, RZ ;  /* 0x0000006043607210 */ /* 0x000fe20007f9e0ff */
[----:B------:R-:W-:Y:S01]  /*24c90*/  IMAD.WIDE.U32 R60, R125, R77, R60 ;  /* 0x0000004d7d3c7225 */ /* 0x000fe200078e003c */
[----:B------:R-:W-:-:S03]  /*24ca0*/  IADD3.X R73, PT, PT, RZ, RZ, RZ, P1, !PT ;  /* 0x000000ffff497210 */ /* 0x000fc60000ffe4ff */
[----:B------:R-:W-:Y:S02]  /*24cb0*/  IMAD.X R69, RZ, RZ, RZ, P0 ;  /* 0x000000ffff457224 */ /* 0x000fe400000e06ff */
[----:B------:R-:W-:Y:S01]  /*24cc0*/  IMAD.X R67, RZ, RZ, RZ, P2 ;  /* 0x000000ffff437224 */ /* 0x000fe200010e06ff */
[----:B------:R-:W-:Y:S01]  /*24cd0*/  IADD3 R60, P2, PT, R87, R60, RZ ;  /* 0x0000003c573c7210 */ /* 0x000fe20007f5e0ff */
[----:B------:R-:W-:Y:S01]  /*24ce0*/  IMAD.WIDE.U32 R64, R121, R81, R64 ;  /* 0x0000005179407225 */ /* 0x000fe200078e0040 */
[----:B------:R-:W-:-:S03]  /*24cf0*/  IADD3 R69, P0, PT, R69, R68, RZ ;  /* 0x0000004445457210 */ /* 0x000fc60007f1e0ff */
[----:B------:R-:W-:Y:S02]  /*24d00*/  IMAD.IADD R61, R45, 0x1, R61 ;  /* 0x000000012d3d7824 */ /* 0x000fe400078e023d */
[----:B------:R-:W-:-:S04]  /*24d10*/  IMAD.WIDE.U32 R62, R71, R79, R62 ;  /* 0x0000004f473e7225 */ /* 0x000fc800078e003e */
[----:B------:R-:W-:-:S04]  /*24d20*/  IMAD.WIDE.U32 R66, R56, R99, R66 ;  /* 0x0000006338427225 */ /* 0x000fc800078e0042 */
[----:B------:R-:W-:Y:S01]  /*24d30*/  IMAD.IADD R91, R82, 0x1, R97 ;  /* 0x00000001525b7824 */ /* 0x000fe200078e0261 */
[----:B------:R-:W-:Y:S01]  /*24d40*/  IADD3 R95, PT, PT, R95, R67, RZ ;  /* 0x000000435f5f7210 */ /* 0x000fe20007ffe0ff */
[----:B------:R-:W-:Y:S01]  /*24d50*/  IMAD.IADD R52, R49, 0x1, R65 ;  /* 0x0000000131347824 */ /* 0x000fe200078e0241 */
[----:B------:R-:W-:Y:S01]  /*24d60*/  IADD3 R50, P3, PT, R73, R66, RZ ;  /* 0x0000004249327210 */ /* 0x000fe20007f7e0ff */
[----:B------:R-:W-:Y:S01]  /*24d70*/  IMAD.X R97, RZ, RZ, RZ, P4 ;  /* 0x000000ffff617224 */ /* 0x000fe200020e06ff */
[----:B------:R-:W-:Y:S01]  /*24d80*/  IADD3 R62, P4, PT, R61, R62, RZ ;  /* 0x0000003e3d3e7210 */ /* 0x000fe20007f9e0ff */
[----:B------:R-:W-:Y:S01]  /*24d90*/  IMAD.X R67, RZ, RZ, RZ, P0 ;  /* 0x000000ffff437224 */ /* 0x000fe200000e06ff */
[----:B------:R-:W-:Y:S01]  /*24da0*/  IADD3.X R61, PT, PT, RZ, RZ, RZ, P2, !PT ;  /* 0x000000ffff3d7210 */ /* 0x000fe200017fe4ff */
[----:B------:R-:W-:Y:S01]  /*24db0*/  IMAD.IADD R63, R47, 0x1, R63 ;  /* 0x000000012f3f7824 */ /* 0x000fe200078e023f */
[----:B------:R-:W-:Y:S01]  /*24dc0*/  IADD3 R52, P6, PT, R52, R69, RZ ;  /* 0x0000004534347210 */ /* 0x000fe20007fde0ff */
[----:B------:R-:W-:Y:S01]  /*24dd0*/  IMAD.WIDE.U32 R96, R83, R84, R96 ;  /* 0x0000005453607225 */ /* 0x000fe200078e0060 */
[----:B------:R-:W-:-:S02]  /*24de0*/  IADD3 R67, P0, PT, R67, R50, RZ ;  /* 0x0000003243437210 */ /* 0x000fc40007f1e0ff */
[----:B------:R-:W-:Y:S01]  /*24df0*/  IADD3 R64, P5, PT, R63, R64, RZ ;  /* 0x000000403f407210 */ /* 0x000fe20007fbe0ff */
[----:B------:R-:W-:Y:S01]  /*24e00*/  IMAD.WIDE.U32 R60, R57, R76, R60 ;  /* 0x0000004c393c7225 */ /* 0x000fe200078e003c */
[----:B------:R-:W-:Y:S02]  /*24e10*/  IADD3 R66, P2, PT, R95, R96, RZ ;  /* 0x000000605f427210 */ /* 0x000fe40007f5e0ff */
[----:B------:R-:W-:Y:S01]  /*24e20*/  IADD3.X R63, PT, PT, RZ, RZ, RZ, P4, !PT ;  /* 0x000000ffff3f7210 */ /* 0x000fe200027fe4ff */
[----:B------:R-:W-:Y:S01]  /*24e30*/  IMAD.IADD R65, R42, 0x1, R101 ;  /* 0x000000012a417824 */ /* 0x000fe200078e0265 */
[----:B------:R-:W-:Y:S01]  /*24e40*/  IADD3.X R69, PT, PT, RZ, RZ, RZ, P3, !PT ;  /* 0x000000ffff457210 */ /* 0x000fe20001ffe4ff */
[----:B------:R-:W-:Y:S02]  /*24e50*/  IMAD.X R50, RZ, RZ, RZ, P6 ;  /* 0x000000ffff327224 */ /* 0x000fe400030e06ff */
[----:B------:R-:W-:Y:S01]  /*24e60*/  IMAD.IADD R68, R59, 0x1, R97 ;  /* 0x000000013b447824 */ /* 0x000fe200078e0261 */
[----:B------:R-:W-:Y:S01]  /*24e70*/  IADD3 R60, P4, PT, R65, R60, RZ ;  /* 0x0000003c413c7210 */ /* 0x000fe20007f9e0ff */
[----:B------:R-:W-:Y:S01]  /*24e80*/  IMAD.IADD R61, R44, 0x1, R61 ;  /* 0x000000012c3d7824 */ /* 0x000fe200078e023d */
[----:B------:R-:W-:Y:S01]  /*24e90*/  IADD3.X R65, PT, PT, RZ, RZ, RZ, P5, !PT ;  /* 0x000000ffff417210 */ /* 0x000fe20002ffe4ff */
[----:B------:R-:W-:Y:S01]  /*24ea0*/  IMAD.WIDE.U32 R62, R125, R78, R62 ;  /* 0x0000004e7d3e7225 */ /* 0x000fe200078e003e */
[----:B------:R-:W-:-:S02]  /*24eb0*/  IADD3 R50, P6, PT, R50, R67, RZ ;  /* 0x0000004332327210 */ /* 0x000fc40007fde0ff */
[----:B------:R-:W-:Y:S01]  /*24ec0*/  IADD3 R68, P1, PT, R68, R91, RZ ;  /* 0x0000005b44447210 */ /* 0x000fe20007f3e0ff */
[----:B------:R-:W-:Y:S01]  /*24ed0*/  IMAD.X R67, RZ, RZ, RZ, P2 ;  /* 0x000000ffff437224 */ /* 0x000fe200010e06ff */
[----:B------:R-:W-:Y:S01]  /*24ee0*/  IADD3 R62, P2, PT, R61, R62, RZ ;  /* 0x0000003e3d3e7210 */ /* 0x000fe20007f5e0ff */
[----:B------:R-:W-:-:S04]  /*24ef0*/  IMAD.WIDE.U32 R64, R71, R80, R64 ;  /* 0x0000005047407225 */ /* 0x000fc800078e0040 */
        /* <DEDUP_REMOVED lines=8> */
[----:B------:R-:W-:Y:S01]  /*24f80*/  IADD3 R52, P1, PT, R61, R70, RZ ;  /* 0x000000463d347210 */ /* 0x000fe20007f3e0ff */
[----:B------:R-:W-:Y:S01]  /*24f90*/  IMAD.WIDE.U32 R68, R55, R83, R68 ;  /* 0x0000005337447225 */ /* 0x000fe200078e0044 */
[----:B------:R-:W-:Y:S02]  /*24fa0*/  IADD3.X R61, PT, PT, RZ, RZ, RZ, P4, !PT ;  /* 0x000000ffff3d7210 */ /* 0x000fe400027fe4ff */
[----:B------:R-:W-:Y:S01]  /*24fb0*/  IADD3 R64, P3, PT, R63, R64, RZ ;  /* 0x000000403f407210 */ /* 0x000fe20007f7e0ff */
[----:B------:R-:W-:-:S02]  /*24fc0*/  IMAD.X R67, RZ, RZ, RZ, P5 ;  /* 0x000000ffff437224 */ /* 0x000fc400028e06ff */
[----:B------:R-:W-:Y:S01]  /*24fd0*/  IMAD.WIDE.U32 R60, R85, R75, R60 ;  /* 0x0000004b553c7225 */ /* 0x000fe200078e003c */
[----:B------:R-:W-:-:S03]  /*24fe0*/  IADD3.X R65, PT, PT, RZ, RZ, RZ, P3, !PT ;  /* 0x000000ffff417210 */ /* 0x000fc60001ffe4ff */
[----:B------:R-:W-:Y:S02]  /*24ff0*/  IMAD.IADD R83, R43, 0x1, R61 ;  /* 0x000000012b537824 */ /* 0x000fe400078e023d */
[----:B------:R-:W-:Y:S02]  /*25000*/  HFMA2 R61, -RZ, RZ, 0, 0 ;  /* 0x00000000ff3d7431 */ /* 0x000fe400000001ff */
[----:B------:R-:W-:Y:S02]  /*25010*/  IMAD.X R63, RZ, RZ, RZ, P2 ;  /* 0x000000ffff3f7224 */ /* 0x000fe400010e06ff */
[----:B------:R-:W-:-:S04]  /*25020*/  IMAD.WIDE.U32 R66, R71, R81, R66 ;  /* 0x0000005147427225 */ /* 0x000fc800078e0042 */
[----:B------:R-:W-:-:S04]  /*25030*/  IMAD.WIDE.U32 R62, R57, R77, R62 ;  /* 0x0000004d393e7225 */ /* 0x000fc800078e003e */
[----:B------:R-:W-:Y:S01]  /*25040*/  IMAD R71, R60, R40, RZ ;  /* 0x000000283c477224 */ /* 0x000fe200078e02ff */
[----:B------:R-:W-:Y:S01]  /*25050*/  IADD3 R82, P2, PT, R83, R62, RZ ;  /* 0x0000003e53527210 */ /* 0x000fe20007f5e0ff */
[----:B------:R-:W-:-:S03]  /*25060*/  IMAD.WIDE.U32 R64, R125, R79, R64 ;  /* 0x0000004f7d407225 */ /* 0x000fc600078e0040 */
[----:B------:R-:W-:Y:S01]  /*25070*/  IADD3.X R83, PT, PT, RZ, RZ, RZ, P2, !PT ;  /* 0x000000ffff537210 */ /* 0x000fe200017fe4ff */
[----:B------:R-:W-:Y:S02]  /*25080*/  IMAD.IADD R63, R45, 0x1, R63 ;  /* 0x000000012d3f7824 */ /* 0x000fe400078e023f */
[----:B------:R-:W-:-:S03]  /*25090*/  IMAD.HI.U32 R95, R71, R74, R60 ;  /* 0x0000004a475f7227 */ /* 0x000fc600078e003c */
[----:B------:R-:W-:Y:S01]  /*250a0*/  IADD3 R60, P5, PT, R63, R64, RZ ;  /* 0x000000403f3c7210 */ /* 0x000fe20007fbe0ff */
[----:B------:R-:W-:Y:S01]  /*250b0*/  IMAD.IADD R61, R47, 0x1, R65 ;  /* 0x000000012f3d7824 */ /* 0x000fe200078e0241 */
[----:B------:R-:W-:Y:S01]  /*250c0*/  IADD3 R65, PT, PT, R42, R95, RZ ;  /* 0x0000005f2a417210 */ /* 0x000fe20007ffe0ff */
[----:B------:R-:W-:-:S03]  /*250d0*/  IMAD.WIDE.U32 R82, R85, R76, R82 ;  /* 0x0000004c55527225 */ /* 0x000fc600078e0052 */
[----:B------:R-:W-:Y:S01]  /*250e0*/  IADD3 R62, P3, PT, R61, R66, RZ ;  /* 0x000000423d3e7210 */ /* 0x000fe20007f7e0ff */
[----:B------:R-:W-:Y:S01]  /*250f0*/  IMAD.X R61, RZ, RZ, RZ, P5 ;  /* 0x000000ffff3d7224 */ /* 0x000fe200028e06ff */
[----:B------:R-:W-:Y:S01]  /*25100*/  IADD3 R82, P5, PT, R65, R82, RZ ;  /* 0x0000005241527210 */ /* 0x000fe20007fbe0ff */
[----:B------:R-:W-:Y:S02]  /*25110*/  IMAD.IADD R73, R49, 0x1, R67 ;  /* 0x0000000131497824 */ /* 0x000fe400078e0243 */
[----:B------:R-:W-:Y:S02]  /*25120*/  IMAD.X R63, RZ, RZ, RZ, P3 ;  /* 0x000000ffff3f7224 */ /* 0x000fe400018e06ff */
[----:B------:R-:W-:Y:S01]  /*25130*/  IMAD.WIDE.U32 R60, R57, R78, R60 ;  /* 0x0000004e393c7225 */ /* 0x000fe200078e003c */
[----:B------:R-:W-:-:S03]  /*25140*/  IADD3 R73, P2, PT, R73, R50, RZ ;  /* 0x0000003249497210 */ /* 0x000fc60007f5e0ff */
[----:B------:R-:W-:Y:S01]  /*25150*/  IMAD.IADD R67, R44, 0x1, R83 ;  /* 0x000000012c437824 */ /* 0x000fe200078e0253 */
[----:B------:R-:W-:Y:S01]  /*25160*/  IADD3.X R50, PT, PT, RZ, RZ, RZ, P2, !PT ;  /* 0x000000ffff327210 */ /* 0x000fe200017fe4ff */
[----:B------:R-:W-:-:S03]  /*25170*/  IMAD.WIDE.U32 R62, R125, R80, R62 ;  /* 0x000000507d3e7225 */ /* 0x000fc600078e003e */
[----:B------:R-:W-:Y:S01]  /*25180*/  IADD3 R60, P3, PT, R67, R60, RZ ;  /* 0x0000003c433c7210 */ /* 0x000fe20007f7e0ff */
[----:B------:R-:W-:Y:S01]  /*25190*/  IMAD.X R87, RZ, RZ, RZ, P6 ;  /* 0x000000ffff577224 */ /* 0x000fe200030e06ff */
[----:B------:R-:W-:Y:S01]  /*251a0*/  IADD3 R64, P6, PT, R91, R68, RZ ;  /* 0x000000445b407210 */ /* 0x000fe20007fde0ff */
[----:B------:R-:W-:Y:S02]  /*251b0*/  IMAD.IADD R61, R46, 0x1, R61 ;  /* 0x000000012e3d7824 */ /* 0x000fe400078e023d */
[----:B------:R-:W-:Y:S01]  /*251c0*/  IMAD.IADD R66, R48, 0x1, R63 ;  /* 0x0000000130427824 */ /* 0x000fe200078e023f */
[----:B------:R-:W-:Y:S01]  /*251d0*/  IADD3.X R65, PT, PT, RZ, RZ, RZ, P6, !PT ;  /* 0x000000ffff417210 */ /* 0x000fe200037fe4ff */
[----:B------:R-:W-:Y:S01]  /*251e0*/  IMAD.X R83, RZ, RZ, RZ, P5 ;  /* 0x000000ffff537224 */ /* 0x000fe200028e06ff */
[----:B------:R-:W-:Y:S01]  /*251f0*/  IADD3 R62, P6, PT, R61, R62, RZ ;  /* 0x0000003e3d3e7210 */ /* 0x000fe20007fde0ff */
[----:B------:R-:W-:Y:S01]  /*25200*/  IMAD.IADD R68, R53, 0x1, R69 ;  /* 0x0000000135447824 */ /* 0x000fe200078e0245 */
[----:B------:R-:W-:Y:S01]  /*25210*/  IADD3.X R61, PT, PT, RZ, RZ, RZ, P3, !PT ;  /* 0x000000ffff3d7210 */ /* 0x000fe20001ffe4ff */
[----:B------:R-:W-:Y:S01]  /*25220*/  IMAD.WIDE.U32 R82, R71, R75, R82 ;  /* 0x0000004b47527225 */ /* 0x000fe200078e0052 */
[----:B------:R-:W-:-:S02]  /*25230*/  IADD3 R66, P3, PT, R66, R73, RZ ;  /* 0x0000004942427210 */ /* 0x000fc40007f7e0ff */
[----:B------:R-:W-:Y:S01]  /*25240*/  IADD3 R87, P4, PT, R87, R52, RZ ;  /* 0x0000003457577210 */ /* 0x000fe20007f9e0ff */
[----:B------:R-:W-:Y:S02]  /*25250*/  IMAD.X R63, RZ, RZ, RZ, P6 ;  /* 0x000000ffff3f7224 */ /* 0x000fe400030e06ff */
[----:B------:R-:W-:Y:S01]  /*25260*/  IMAD.X R67, RZ, RZ, RZ, P3 ;  /* 0x000000ffff437224 */ /* 0x000fe200018e06ff */
[----:B------:R-:W-:Y:S01]  /*25270*/  IADD3 R50, P3, PT, R50, R87, RZ ;  /* 0x0000005732327210 */ /* 0x000fe20007f7e0ff */
[----:B------:R-:W-:-:S04]  /*25280*/  IMAD.WIDE.U32 R60, R85, R77, R60 ;  /* 0x0000004d553c7225 */ /* 0x000fc800078e003c */
[----:B------:R-:W-:-:S04]  /*25290*/  IMAD.WIDE.U32 R62, R57, R79, R62 ;  /* 0x0000004f393e7225 */ /* 0x000fc800078e003e */
[----:B------:R-:W-:Y:S01]  /*252a0*/  IMAD.IADD R73, R43, 0x1, R83 ;  /* 0x000000012b497824 */ /* 0x000fe200078e0253 */
[----:B------:R-:W-:Y:S01]  /*252b0*/  IADD3 R63, PT, PT, R47, R63, RZ ;  /* 0x0000003f2f3f7210 */ /* 0x000fe20007ffe0ff */
[----:B------:R-:W-:-:S03]  /*252c0*/  IMAD.WIDE.U32 R66, R125, R81, R66 ;  /* 0x000000517d427225 */ /* 0x000fc600078e0042 */
[----:B------:R-:W-:Y:S01]  /*252d0*/  IADD3 R60, P6, PT, R73, R60, RZ ;  /* 0x0000003c493c7210 */ /* 0x000fe20007fde0ff */
        /* <DEDUP_REMOVED lines=8> */
[----:B------:R-:W-:-:S02]  /*25360*/  IMAD.X R87, RZ, RZ, RZ, P1 ;  /* 0x000000ffff577224 */ /* 0x000fc400008e06ff */
[----:B------:R-:W-:Y:S01]  /*25370*/  IMAD.X R63, RZ, RZ, RZ, P5 ;  /* 0x000000ffff3f7224 */ /* 0x000fe200028e06ff */
[----:B------:R-:W-:Y:S01]  /*25380*/  IADD3 R52, P1, PT, R67, R64, RZ ;  /* 0x0000004043347210 */ /* 0x000fe20007f3e0ff */
[----:B------:R-:W-:Y:S01]  /*25390*/  IMAD.WIDE.U32 R60, R71, R76, R60 ;  /* 0x0000004c473c7225 */ /* 0x000fe200078e003c */
[----:B------:R-:W-:Y:S02]  /*253a0*/  IADD3.X R67, PT, PT, RZ, RZ, RZ, P2, !PT ;  /* 0x000000ffff437210 */ /* 0x000fe400017fe4ff */
[----:B------:R-:W-:Y:S01]  /*253b0*/  IADD3 R87, P0, PT, R87, R52, RZ ;  /* 0x0000003457577210 */ /* 0x000fe20007f1e0ff */
[----:B------:R-:W-:Y:S01]  /*253c0*/  IMAD.WIDE.U32 R62, R85, R78, R62 ;  /* 0x0000004e553e7225 */ /* 0x000fe200078e003e */
[----:B------:R-:W-:-:S03]  /*253d0*/  IADD3 R83, P2, PT, R83, R50, RZ ;  /* 0x0000003253537210 */ /* 0x000fc60007f5e0ff */
[----:B------:R-:W-:-:S04]  /*253e0*/  IMAD.WIDE.U32 R66, R57, R80, R66 ;  /* 0x0000005039427225 */ /* 0x000fc800078e0042 */
[----:B------:R-:W-:Y:S01]  /*253f0*/  IMAD.IADD R73, R44, 0x1, R61 ;  /* 0x000000012c497824 */ /* 0x000fe200078e023d */
[----:B------:R-:W-:Y:S01]  /*25400*/  IADD3 R52, PT, PT, R48, R67, RZ ;  /* 0x0000004330347210 */ /* 0x000fe20007ffe0ff */
        /* <DEDUP_REMOVED lines=8> */
[----:B------:R-:W-:Y:S01]  /*25490*/  IMAD.X R53, RZ, RZ, RZ, P4 ;  /* 0x000000ffff357224 */ /* 0x000fe200020e06ff */
[----:B------:R-:W-:Y:S01]  /*254a0*/  IADD3.X R50, PT, PT, RZ, RZ, RZ, P3, !PT ;  /* 0x000000ffff327210 */ /* 0x000fe20001ffe4ff */
[----:B------:R-:W-:-:S03]  /*254b0*/  IMAD.WIDE.U32 R62, R71, R77, R62 ;  /* 0x0000004d473e7225 */ /* 0x000fc600078e003e */
[----:B------:R-:W-:Y:S01]  /*254c0*/  IADD3 R59, P3, PT, R50, R69, RZ ;  /* 0x00000045323b7210 */ /* 0x000fe20007f7e0ff */
[----:B------:R-:W-:-:S04]  /*254d0*/  IMAD.WIDE.U32 R66, R85, R79, R66 ;  /* 0x0000004f55427225 */ /* 0x000fc800078e0042 */
[----:B------:R-:W-:-:S04]  /*254e0*/  IMAD.WIDE.U32 R52, R57, R81, R52 ;  /* 0x0000005139347225 */ /* 0x000fc800078e0034 */
[----:B------:R-:W-:Y:S02]  /*254f0*/  IMAD.IADD R57, R45, 0x1, R63 ;  /* 0x000000012d397824 */ /* 0x000fe400078e023f */
[----:B------:R-:W-:Y:S02]  /*25500*/  IMAD.IADD R67, R47, 0x1, R67 ;  /* 0x000000012f437824 */ /* 0x000fe400078e0243 */
[----:B------:R-:W-:Y:S01]  /*25510*/  IMAD.X R50, RZ, RZ, RZ, P2 ;  /* 0x000000ffff327224 */ /* 0x000fe200010e06ff */
[----:B------:R-:W-:Y:S01]  /*25520*/  IADD3 R64, P6, PT, R57, R66, RZ ;  /* 0x0000004239407210 */ /* 0x000fe20007fde0ff */
[----:B------:R-:W-:Y:S01]  /*25530*/  IMAD.IADD R57, R49, 0x1, R53 ;  /* 0x0000000131397824 */ /* 0x000fe200078e0235 */
[----:B------:R-:W-:Y:S01]  /*25540*/  IADD3 R66, P4, PT, R67, R52, RZ ;  /* 0x0000003443427210 */ /* 0x000fe20007f9e0ff */
[----:B------:R-:W-:Y:S01]  /*25550*/  IMAD.MOV.U32 R73, RZ, RZ, R62 ;  /* 0x000000ffff497224 */ /* 0x000fe200078e003e */
[----:B------:R-:W-:Y:S01]  /*25560*/  IADD3 R52, P2, PT, R65, R68, RZ ;  /* 0x0000004441347210 */ /* 0x000fe20007f5e0ff */
[----:B------:R-:W-:Y:S01]  /*25570*/  IMAD.X R65, RZ, RZ, RZ, P6 ;  /* 0x000000ffff417224 */ /* 0x000fe200030e06ff */
[----:B------:R-:W-:-:S02]  /*25580*/  IADD3.X R67, PT, PT, RZ, RZ, RZ, P4, !PT ;  /* 0x000000ffff437210 */ /* 0x000fc400027fe4ff */
[----:B------:R-:W-:Y:S01]  /*25590*/  IADD3 R50, P4, PT, R50, R59, RZ ;  /* 0x0000003b32327210 */ /* 0x000fe20007f9e0ff */
[----:B------:R-:W-:Y:S01]  /*255a0*/  IMAD.WIDE.U32 R64, R71, R78, R64 ;  /* 0x0000004e47407225 */ /* 0x000fe200078e0040 */
[----:B------:R-:W-:-:S03]  /*255b0*/  MOV R59, R60 ;  /* 0x0000003c003b7202 */ /* 0x000fc60000000f00 */
        /* <DEDUP_REMOVED lines=21> */
[----:B------:R-:W-:Y:S01]  /*25710*/  IMAD.IADD R72, R72, 0x1, R53 ;  /* 0x0000000148487824 */ /* 0x000fe200078e0235 */
[----:B------:R-:W-:Y:S01]  /*25720*/  IADD3 R54, PT, PT, R49, R55, RZ ;  /* 0x0000003731367210 */ /* 0x000fe20007ffe0ff */
[----:B------:R-:W-:Y:S01]  /*25730*/  IMAD.X R55, RZ, RZ, RZ, P0 ;  /* 0x000000ffff377224 */ /* 0x000fe200000e06ff */
[----:B------:R-:W-:Y:S01]  /*25740*/  IADD3 R57, P3, PT, R57, R50, RZ ;  /* 0x0000003239397210 */ /* 0x000fe20007f7e0ff */
[----:B------:R-:W-:Y:S01]  /*25750*/  IMAD.X R67, RZ, RZ, RZ, P6 ;  /* 0x000000ffff437224 */ /* 0x000fe200030e06ff */
[----:B------:R-:W-:Y:S01]  /*25760*/  IADD3.X R50, PT, PT, RZ, RZ, RZ, P4, !PT ;  /* 0x000000ffff327210 */ /* 0x000fe200027fe4ff */
[----:B------:R-:W-:-:S03]  /*25770*/  IMAD.WIDE.U32 R66, R71, R80, R66 ;  /* 0x0000005047427225 */ /* 0x000fc600078e0042 */
[----:B------:R-:W-:Y:S01]  /*25780*/  IADD3 R50, P4, PT, R50, R57, RZ ;  /* 0x0000003932327210 */ /* 0x000fe20007f9e0ff */
[----:B------:R-:W-:Y:S02]  /*25790*/  IMAD.X R57, RZ, RZ, RZ, P2 ;  /* 0x000000ffff397224 */ /* 0x000fe400010e06ff */
[----:B------:R-:W-:-:S03]  /*257a0*/  IMAD.IADD R52, R48, 0x1, R67 ;  /* 0x0000000130347824 */ /* 0x000fc600078e0243 */
[----:B------:R-:W-:Y:S02]  /*257b0*/  IADD3 R57, P6, PT, R57, R50, RZ ;  /* 0x0000003239397210 */ /* 0x000fe40007fde0ff */
[----:B------:R-:W-:Y:S02]  /*257c0*/  IADD3.X R50, PT, PT, RZ, RZ, RZ, P5, !PT ;  /* 0x000000ffff327210 */ /* 0x000fe40002ffe4ff */
[----:B------:R-:W-:Y:S01]  /*257d0*/  IADD3 R53, P2, PT, R54, R57, RZ ;  /* 0x0000003936357210 */ /* 0x000fe20007f5e0ff */
[----:B------:R-:W-:Y:S01]  /*257e0*/  IMAD.X R54, RZ, RZ, RZ, P1 ;  /* 0x000000ffff367224 */ /* 0x000fe200008e06ff */
[----:B------:R-:W-:Y:S01]  /*257f0*/  IADD3 R50, PT, PT, R50, R72, R55 ;  /* 0x0000004832327210 */ /* 0x000fe20007ffe037 */
[----:B------:R-:W-:Y:S01]  /*25800*/  IMAD.MOV.U32 R72, RZ, RZ, R64 ;  /* 0x000000ffff487224 */ /* 0x000fe200078e0040 */
        /* <DEDUP_REMOVED lines=9> */
[----:B------:R-:W-:Y:S01]  /*258a0*/  MOV R54, R68 ;  /* 0x0000004400367202 */ /* 0x000fe20000000f00 */
[----:B------:R-:W-:Y:S02]  /*258b0*/  IMAD.IADD R53, R49, 0x1, R71 ;  /* 0x0000000131357824 */ /* 0x000fe400078e0247 */
[----:B------:R-:W-:-:S03]  /*258c0*/  IMAD.MOV.U32 R56, RZ, RZ, R70 ;  /* 0x000000ffff387224 */ /* 0x000fc600078e0046 */
        /* <DEDUP_REMOVED lines=29> */
.L_x_66:
        /* <DEDUP_REMOVED lines=22> */
.L_x_67:
[----:B------:R-:W-:Y:S01]  /*25c00*/  IADD3 R35, P0, PT, -R35, R82, RZ ;  /* 0x0000005223237210 */ /* 0x000fe20007f1e1ff */
[----:B------:R-:W-:-:S04]  /*25c10*/  IMAD.WIDE.U32 R62, R9, R105, RZ ;  /* 0x00000069093e7225 */ /* 0x000fc800078e00ff */
[----:B------:R-:W-:Y:S01]  /*25c20*/  IMAD.MOV.U32 R55, RZ, RZ, RZ ;  /* 0x000000ffff377224 */ /* 0x000fe200078e00ff */
[----:B------:R-:W-:Y:S01]  /*25c30*/  MOV R64, R62 ;  /* 0x0000003e00407202 */ /* 0x000fe20000000f00 */
[----:B------:R-:W-:Y:S02]  /*25c40*/  IMAD.X R57, RZ, RZ, -0x1, P0 ;  /* 0xffffffffff397424 */ /* 0x000fe400000e06ff */
[----:B------:R-:W-:Y:S01]  /*25c50*/  IMAD.MOV.U32 R61, RZ, RZ, RZ ;  /* 0x000000ffff3d7224 */ /* 0x000fe200078e00ff */
[----:B------:R-:W-:Y:S01]  /*25c60*/  IADD3 R60, PT, PT, R63, R55, RZ ;  /* 0x000000373f3c7210 */ /* 0x000fe20007ffe0ff */
[----:B------:R-:W-:Y:S01]  /*25c70*/  IMAD.MOV.U32 R53, RZ, RZ, RZ ;  /* 0x000000ffff357224 */ /* 0x000fe200078e00ff */
[----:B------:R-:W-:Y:S01]  /*25c80*/  SHF.R.U32.HI R57, RZ, 0x1f, R57 ;  /* 0x0000001fff397819 */ /* 0x000fe20000011639 */
[----:B------:R-:W-:Y:S02]  /*25c90*/  IMAD.MOV.U32 R63, RZ, RZ, RZ ;  /* 0x000000ffff3f7224 */ /* 0x000fe400078e00ff */
[----:B------:R-:W-:Y:S01]  /*25ca0*/  IMAD.WIDE.U32 R60, R105, R6, R60 ;  /* 0x00000006693c7225 */ /* 0x000fe200078e003c */
[----:B------:R-:W-:-:S03]  /*25cb0*/  IADD3 R34, P0, P1, R59, -R57, -R34 ;  /* 0x800000393b227210 */ /* 0x000fc6000791e822 */
[----:B------:R-:W-:Y:S01]  /*25cc0*/  IMAD R59, R62, R40, RZ ;  /* 0x000000283e3b7224 */ /* 0x000fe200078e02ff */
[----:B------:R-:W-:Y:S01]  /*25cd0*/  MOV R62, R60 ;  /* 0x0000003c003e7202 */ /* 0x000fe20000000f00 */
[----:B------:R-:W-:Y:S01]  /*25ce0*/  IMAD.IADD R68, R61, 0x1, R53 ;  /* 0x000000013d447824 */ /* 0x000fe200078e0235 */
[----:B------:R-:W-:Y:S01]  /*25cf0*/  IADD3.X R60, PT, PT, RZ, -0x1, R58, P0, P1 ;  /* 0xffffffffff3c7810 */ /* 0x000fe200007e243a */
[----:B------:R-:W-:Y:S02]  /*25d00*/  IMAD.MOV.U32 R69, RZ, RZ, RZ ;  /* 0x000000ffff457224 */ /* 0x000fe400078e00ff */
[----:B------:R-:W-:Y:S01]  /*25d10*/  IMAD.WIDE.U32 R62, R110, R9, R62 ;  /* 0x000000096e3e7225 */ /* 0x000fe200078e003e */
[----:B------:R-:W-:-:S03]  /*25d20*/  SHF.R.U32.HI R60, RZ, 0x1f, R60 ;  /* 0x0000001fff3c7819 */ /* 0x000fc6000001163c */
[----:B------:R-:W-:Y:S01]  /*25d30*/  IMAD.WIDE.U32 R68, R105, R7, R68 ;  /* 0x0000000769447225 */ /* 0x000fe200078e0044 */
[----:B------:R-:W-:Y:S02]  /*25d40*/  IADD3 R67, PT, PT, R55, R63, RZ ;  /* 0x0000003f37437210 */ /* 0x000fe40007ffe0ff */
[----:B------:R-:W-:Y:S01]  /*25d50*/  IADD3 R37, P0, P1, R73, -R60, -R37 ;  /* 0x8000003c49257210 */ /* 0x000fe2000791e825 */
[----:B------:R-:W-:Y:S01]  /*25d60*/  IMAD.MOV.U32 R65, RZ, RZ, RZ ;  /* 0x000000ffff417224 */ /* 0x000fe200078e00ff */
[----:B------:R-:W-:Y:S01]  /*25d70*/  IADD3 R66, P2, PT, R67, R68, RZ ;  /* 0x0000004443427210 */ /* 0x000fe20007f5e0ff */
[----:B------:R-:W-:Y:S01]  /*25d80*/  IMAD.MOV.U32 R57, RZ, RZ, RZ ;  /* 0x000000ffff397224 */ /* 0x000fe200078e00ff */
[----:B------:R-:W-:Y:S01]  /*25d90*/  IADD3.X R71, PT, PT, RZ, -0x1, R58, P0, P1 ;  /* 0xffffffffff477810 */ /* 0x000fe200007e243a */
[----:B------:R-:W-:Y:S01]  /*25da0*/  IMAD.HI.U32 R65, R59, R74, R64 ;  /* 0x0000004a3b417227 */ /* 0x000fe200078e0040 */
[----:B------:R-:W-:-:S03]  /*25db0*/  IADD3.X R67, PT, PT, RZ, RZ, RZ, P2, !PT ;  /* 0x000000ffff437210 */ /* 0x000fc600017fe4ff */
[----:B------:R-:W-:Y:S01]  /*25dc0*/  HFMA2 R73, -RZ, RZ, 0, 0 ;  /* 0x00000000ff497431 */ /* 0x000fe200000001ff */
[----:B------:R-:W-:Y:S01]  /*25dd0*/  SHF.R.U32.HI R71, RZ, 0x1f, R71 ;  /* 0x0000001fff477819 */ /* 0x000fe20000011647 */
[----:B------:R-:W-:Y:S02]  /*25de0*/  IMAD.IADD R68, R69, 0x1, R57 ;  /* 0x0000000145447824 */ /* 0x000fe400078e0239 */
[----:B------:R-:W-:Y:S01]  /*25df0*/  IMAD.WIDE.U32 R66, R110, R6, R66 ;  /* 0x000000066e427225 */ /* 0x000fe200078e0042 */
[----:B------:R-:W-:-:S03]  /*25e00*/  IADD3 R60, P6, P5, R72, -R71, -R36 ;  /* 0x80000047483c7210 */ /* 0x000fc60007dde824 */
[----:B------:R-:W-:Y:S02]  /*25e10*/  IMAD.MOV.U32 R69, RZ, RZ, RZ ;  /* 0x000000ffff457224 */ /* 0x000fe400078e00ff */
[----:B------:R-:W-:Y:S02]  /*25e20*/  IMAD.IADD R63, R42, 0x1, R65 ;  /* 0x000000012a3f7824 */ /* 0x000fe400078e0241 */
[----:B------:R-:W-:-:S03]  /*25e30*/  IMAD.WIDE.U32 R68, R105, R4, R68 ;  /* 0x0000000469447225 */ /* 0x000fc600078e0044 */
[----:B------:R-:W-:Y:S01]  /*25e40*/  IADD3 R62, P3, PT, R63, R62, RZ ;  /* 0x0000003e3f3e7210 */ /* 0x000fe20007f7e0ff */
[----:B------:R-:W-:Y:S01]  /*25e50*/  IMAD.IADD R65, R53, 0x1, R67 ;  /* 0x0000000135417824 */ /* 0x000fe200078e0243 */
[----:B------:R-:W-:Y:S01]  /*25e60*/  MOV R67, RZ ;  /* 0x000000ff00437202 */ /* 0x000fe20000000f00 */
[----:B------:R-:W-:Y:S01]  /*25e70*/  IMAD.MOV.U32 R61, RZ, RZ, RZ ;  /* 0x000000ffff3d7224 */ /* 0x000fe200078e00ff */
[----:B------:R-:W-:Y:S01]  /*25e80*/  IADD3.X R63, PT, PT, RZ, RZ, RZ, P3, !PT ;  /* 0x000000ffff3f7210 */ /* 0x000fe20001ffe4ff */
[----:B------:R-:W-:Y:S01]  /*25e90*/  IMAD.MOV.U32 R87, RZ, RZ, RZ ;  /* 0x000000ffff577224 */ /* 0x000fe200078e00ff */
[----:B------:R-:W-:Y:S01]  /*25ea0*/  IADD3 R68, P0, PT, R65, R68, RZ ;  /* 0x0000004441447210 */ /* 0x000fe20007f1e0ff */
[----:B------:R-:W-:Y:S01]  /*25eb0*/  HFMA2 R65, -RZ, RZ, 0, 0 ;  /* 0x00000000ff417431 */ /* 0x000fe200000001ff */
[----:B------:R-:W-:Y:S01]  /*25ec0*/  IADD3 R64, PT, PT, R69, R61, RZ ;  /* 0x0000003d45407210 */ /* 0x000fe20007ffe0ff */
[----:B------:R-:W-:-:S04]  /*25ed0*/  IMAD.WIDE.U32 R66, R107, R9, R66 ;  /* 0x000000096b427225 */ /* 0x000fc800078e0042 */
[----:B------:R-:W-:Y:S02]  /*25ee0*/  IMAD.X R69, RZ, RZ, RZ, P0 ;  /* 0x000000ffff457224 */ /* 0x000fe400000e06ff */
[----:B------:R-:W-:-:S04]  /*25ef0*/  IMAD.WIDE.U32 R62, R59, R75, R62 ;  /* 0x0000004b3b3e7225 */ /* 0x000fc800078e003e */
[----:B------:R-:W-:-:S04]  /*25f00*/  IMAD.WIDE.U32 R64, R105, R5, R64 ;  /* 0x0000000569407225 */ /* 0x000fc800078e0040 */
[----:B------:R-:W-:-:S04]  /*25f10*/  IMAD.WIDE.U32 R68, R110, R7, R68 ;  /* 0x000000076e447225 */ /* 0x000fc800078e0044 */
[----:B------:R-:W-:Y:S02]  /*25f20*/  IMAD.IADD R67, R55, 0x1, R67 ;  /* 0x0000000137437824 */ /* 0x000fe400078e0243 */
[----:B------:R-:W-:Y:S02]  /*25f30*/  IMAD.IADD R72, R65, 0x1, R87 ;  /* 0x0000000141487824 */ /* 0x000fe400078e0257 */
[----:B------:R-:W-:Y:S01]  /*25f40*/  IMAD.IADD R71, R43, 0x1, R63 ;  /* 0x000000012b477824 */ /* 0x000fe200078e023f */
[----:B------:R-:W-:Y:S01]  /*25f50*/  IADD3 R68, P1, PT, R67, R68, RZ ;  /* 0x0000004443447210 */ /* 0x000fe20007f3e0ff */
[----:B------:R-:W-:Y:S02]  /*25f60*/  IMAD.IADD R65, R57, 0x1, R69 ;  /* 0x0000000139417824 */ /* 0x000fe400078e0245 */
[----:B------:R-:W-:Y:S01]  /*25f70*/  IMAD R91, R62, R40, RZ ;  /* 0x000000283e5b7224 */ /* 0x000fe200078e02ff */
[----:B------:R-:W-:Y:S01]  /*25f80*/  IADD3 R70, P2, PT, R71, R66, RZ ;  /* 0x0000004247467210 */ /* 0x000fe20007f5e0ff */
[----:B------:R-:W-:Y:S01]  /*25f90*/  IMAD.MOV.U32 R63, RZ, RZ, RZ ;  /* 0x000000ffff3f7224 */ /* 0x000fe200078e00ff */
[----:B------:R-:W-:Y:S01]  /*25fa0*/  IADD3 R64, P0, PT, R65, R64, RZ ;  /* 0x0000004041407210 */ /* 0x000fe20007f1e0ff */
[----:B------:R-:W-:Y:S01]  /*25fb0*/  IMAD.X R69, RZ, RZ, RZ, P1 ;  /* 0x000000ffff457224 */ /* 0x000fe200008e06ff */
[----:B------:R-:W-:Y:S01]  /*25fc0*/  IADD3.X R71, PT, PT, RZ, RZ, RZ, P2, !PT ;  /* 0x000000ffff477210 */ /* 0x000fe200017fe4ff */
[----:B------:R-:W-:Y:S01]  /*25fd0*/  IMAD.WIDE.U32 R72, R105, R2, R72 ;  /* 0x0000000269487225 */ /* 0x000fe200078e0048 */
[----:B------:R-:W-:-:S03]  /*25fe0*/  IADD3.X R65, PT, PT, RZ, RZ, RZ, P0, !PT ;  /* 0x000000ffff417210 */ /* 0x000fc600007fe4ff */
[----:B------:R-:W-:Y:S02]  /*25ff0*/  IMAD.MOV.U32 R85, RZ, RZ, RZ ;  /* 0x000000ffff557224 */ /* 0x000fe400078e00ff */
[----:B------:R-:W-:-:S04]  /*26000*/  IMAD.HI.U32 R63, R91, R74, R62 ;  /* 0x0000004a5b3f7227 */ /* 0x000fc800078e003e */
[----:B------:R-:W-:Y:S01]  /*26010*/  IMAD.WIDE.U32 R68, R107, R6, R68 ;  /* 0x000000066b447225 */ /* 0x000fe200078e0044 */
[----:B------:R-:W-:-:S03]  /*26020*/  IADD3 R63, PT, PT, R42, R63, RZ ;  /* 0x0000003f2a3f7210 */ /* 0x000fc60007ffe0ff */
[----:B------:R-:W-:Y:S02]  /*26030*/  IMAD.IADD R66, R73, 0x1, R85 ;  /* 0x0000000149427824 */ /* 0x000fe400078e0255 */
[----:B------:R-:W-:Y:S02]  /*26040*/  IMAD.MOV.U32 R67, RZ, RZ, RZ ;  /* 0x000000ffff437224 */ /* 0x000fe400078e00ff */
[----:B------:R-:W-:-:S04]  /*26050*/  IMAD.WIDE.U32 R70, R59, R76, R70 ;  /* 0x0000004c3b467225 */ /* 0x000fc800078e0046 */
[----:B------:R-:W-:Y:S01]  /*26060*/  IMAD.WIDE.U32 R64, R110, R4, R64 ;  /* 0x000000046e407225 */ /* 0x000fe200078e0040 */
[----:B------:R-:W-:-:S03]  /*26070*/  IADD3 R70, P1, PT, R63, R70, RZ ;  /* 0x000000463f467210 */ /* 0x000fc60007f3e0ff */
[----:B------:R-:W-:Y:S02]  /*26080*/  IMAD.IADD R69, R53, 0x1, R69 ;  /* 0x0000000135457824 */ /* 0x000fe400078e0245 */
[----:B------:R-:W-:Y:S02]  /*26090*/  IMAD.MOV.U32 R83, RZ, RZ, RZ ;  /* 0x000000ffff537224 */ /* 0x000fe400078e00ff */
[----:B------:R-:W-:Y:S01]  /*260a0*/  IMAD.WIDE.U32 R66, R105, R3, R66 ;  /* 0x0000000369427225 */ /* 0x000fe200078e0042 */
[----:B------:R-:W-:-:S03]  /*260b0*/  IADD3 R64, P0, PT, R69, R64, RZ ;  /* 0x0000004045407210 */ /* 0x000fc60007f1e0ff */
[----:B------:R-:W-:Y:S02]  /*260c0*/  IMAD.IADD R73, R61, 0x1, R65 ;  /* 0x000000013d497824 */ /* 0x000fe400078e0241 */
[----:B------:R-:W-:Y:S01]  /*260d0*/  IMAD.IADD R62, R67, 0x1, R83 ;  /* 0x00000001433e7824 */ /* 0x000fe200078e0253 */
[----:B------:R-:W-:Y:S01]  /*260e0*/  IADD3 R67, PT, PT, R44, R71, RZ ;  /* 0x000000472c437210 */ /* 0x000fe20007ffe0ff */
[----:B------:R-:W-:Y:S01]  /*260f0*/  IMAD.MOV.U32 R69, RZ, RZ, RZ ;  /* 0x000000ffff457224 */ /* 0x000fe200078e00ff */
[----:B------:R-:W-:Y:S01]  /*26100*/  IADD3.X R71, PT, PT, RZ, RZ, RZ, P1, !PT ;  /* 0x000000ffff477210 */ /* 0x000fe20000ffe4ff */
[----:B------:R-:W-:Y:S01]  /*26110*/  IMAD.X R65, RZ, RZ, RZ, P0 ;  /* 0x000000ffff417224 */ /* 0x000fe200000e06ff */
[----:B------:R-:W-:Y:S01]  /*26120*/  IADD3 R72, P0, PT, R73, R72, RZ ;  /* 0x0000004849487210 */ /* 0x000fe20007f1e0ff */
        /* <DEDUP_REMOVED lines=8> */
[----:B------:R-:W-:Y:S02]  /*261b0*/  IMAD.IADD R65, R57, 0x1, R65 ;  /* 0x0000000139417824 */ /* 0x000fe400078e0241 */
[----:B------:R-:W-:Y:S02]  /*261c0*/  IMAD R97, R70, R40, RZ ;  /* 0x0000002846617224 */ /* 0x000fe400078e02ff */
[----:B------:R-:W-:-:S04]  /*261d0*/  IMAD.WIDE.U32 R72, R110, R5, R72 ;  /* 0x000000056e487225 */ /* 0x000fc800078e0048 */
[----:B------:R-:W-:Y:S01]  /*261e0*/  IMAD.MOV.U32 R71, RZ, RZ, RZ ;  /* 0x000000ffff477224 */ /* 0x000fe200078e00ff */
[----:B------:R-:W-:Y:S01]  /*261f0*/  IADD3 R73, PT, PT, R87, R73, RZ ;  /* 0x0000004957497210 */ /* 0x000fe20007ffe0ff */
[----:B------:R-:W-:Y:S02]  /*26200*/  IMAD.X R69, RZ, RZ, RZ, P1 ;  /* 0x000000ffff457224 */ /* 0x000fe400008e06ff */
[----:B------:R-:W-:Y:S01]  /*26210*/  IMAD.HI.U32 R95, R97, R74, R70 ;  /* 0x0000004a615f7227 */ /* 0x000fe200078e0046 */
[----:B------:R-:W-:-:S03]  /*26220*/  IADD3 R70, P1, PT, R65, R72, RZ ;  /* 0x0000004841467210 */ /* 0x000fc60007f3e0ff */
        /* <DEDUP_REMOVED lines=8> */
[----:B------:R-:W-:Y:S02]  /*262b0*/  IMAD.X R67, RZ, RZ, RZ, P0 ;  /* 0x000000ffff437224 */ /* 0x000fe400000e06ff */
[----:B------:R-:W-:Y:S02]  /*262c0*/  IMAD.IADD R101, R45, 0x1, R69 ;  /* 0x000000012d657824 */ /* 0x000fe400078e0245 */
[----:B------:R-:W-:Y:S01]  /*262d0*/  IMAD.X R69, RZ, RZ, RZ, P2 ;  /* 0x000000ffff457224 */ /* 0x000fe200010e06ff */
[----:B------:R-:W-:Y:S01]  /*262e0*/  IADD3 R70, P2, PT, R65, R70, RZ ;  /* 0x0000004641467210 */ /* 0x000fe20007f5e0ff */
[----:B------:R-:W-:-:S04]  /*262f0*/  IMAD.WIDE.U32 R72, R110, R2, R66 ;  /* 0x000000026e487225 */ /* 0x000fc800078e0042 */
[----:B------:R-:W-:Y:S01]  /*26300*/  IMAD.MOV.U32 R66, RZ, RZ, R64 ;  /* 0x000000ffff427224 */ /* 0x000fe200078e0040 */
[----:B------:R-:W-:Y:S01]  /*26310*/  IADD3 R73, PT, PT, R85, R73, RZ ;  /* 0x0000004955497210 */ /* 0x000fe20007ffe0ff */
[----:B------:R-:W-:Y:S02]  /*26320*/  IMAD.MOV.U32 R67, RZ, RZ, RZ ;  /* 0x000000ffff437224 */ /* 0x000fe400078e00ff */
[----:B------:R-:W-:-:S04]  /*26330*/  IMAD.WIDE.U32 R68, R91, R76, R68 ;  /* 0x0000004c5b447225 */ /* 0x000fc800078e0044 */
[----:B------:R-:W-:Y:S01]  /*26340*/  IMAD.IADD R65, R61, 0x1, R71 ;  /* 0x000000013d417824 */ /* 0x000fe200078e0247 */
[----:B------:R-:W-:Y:S01]  /*26350*/  IADD3 R99, PT, PT, R44, R69, RZ ;  /* 0x000000452c637210 */ /* 0x000fe20007ffe0ff */
[----:B------:R-:W-:-:S03]  /*26360*/  IMAD.WIDE.U32 R66, R109, R9, R66 ;  /* 0x000000096d427225 */ /* 0x000fc600078e0042 */
[----:B------:R-:W-:Y:S01]  /*26370*/  IADD3 R64, P1, PT, R65, R72, RZ ;  /* 0x0000004841407210 */ /* 0x000fe20007f3e0ff */
[----:B------:R-:W-:Y:S01]  /*26380*/  IMAD.IADD R95, R42, 0x1, R95 ;  /* 0x000000012a5f7824 */ /* 0x000fe200078e025f */
[----:B------:R-:W-:Y:S01]  /*26390*/  IADD3 R69, PT, PT, R55, R67, RZ ;  /* 0x0000004337457210 */ /* 0x000fe20007ffe0ff */
[----:B------:R-:W-:Y:S01]  /*263a0*/  IMAD.X R71, RZ, RZ, RZ, P2 ;  /* 0x000000ffff477224 */ /* 0x000fe200010e06ff */
[----:B------:R-:W-:Y:S01]  /*263b0*/  IADD3 R66, P2, PT, R101, R66, RZ ;  /* 0x0000004265427210 */ /* 0x000fe20007f5e0ff */
[----:B------:R-:W-:Y:S01]  /*263c0*/  IMAD.MOV.U32 R63, RZ, RZ, RZ ;  /* 0x000000ffff3f7224 */ /* 0x000fe200078e00ff */
[----:B------:R-:W-:Y:S01]  /*263d0*/  IADD3 R68, P0, PT, R95, R68, RZ ;  /* 0x000000445f447210 */ /* 0x000fe20007f1e0ff */
[----:B------:R-:W-:Y:S01]  /*263e0*/  IMAD.WIDE.U32 R70, R112, R7, R70 ;  /* 0x0000000770467225 */ /* 0x000fe200078e0046 */
[----:B------:R-:W-:-:S03]  /*263f0*/  IADD3.X R67, PT, PT, RZ, RZ, RZ, P2, !PT ;  /* 0x000000ffff437210 */ /* 0x000fc600017fe4ff */
[----:B------:R-:W-:Y:S01]  /*26400*/  IMAD.WIDE.U32 R62, R105, R0, R62 ;  /* 0x00000000693e7225 */ /* 0x000fe200078e003e */
[----:B------:R-:W-:-:S03]  /*26410*/  IADD3 R70, P2, PT, R69, R70, RZ ;  /* 0x0000004645467210 */ /* 0x000fc60007f5e0ff */
[----:B------:R-:W-:Y:S01]  /*26420*/  IMAD.X R65, RZ, RZ, RZ, P1 ;  /* 0x000000ffff417224 */ /* 0x000fe200008e06ff */
[----:B------:R-:W-:Y:S01]  /*26430*/  IADD3 R62, P1, PT, R73, R62, RZ ;  /* 0x0000003e493e7210 */ /* 0x000fe20007f3e0ff */
[----:B------:R-:W-:Y:S02]  /*26440*/  IMAD.X R69, RZ, RZ, RZ, P0 ;  /* 0x000000ffff457224 */ /* 0x000fe400000e06ff */
        /* <DEDUP_REMOVED lines=13> */
[----:B------:R-:W-:Y:S02]  /*26520*/  IMAD.MOV.U32 R69, RZ, RZ, RZ ;  /* 0x000000ffff457224 */ /* 0x000fe400078e00ff */
[----:B------:R-:W-:Y:S02]  /*26530*/  IMAD.X R71, RZ, RZ, RZ, P2 ;  /* 0x000000ffff477224 */ /* 0x000fe400010e06ff */
[----:B------:R-:W-:Y:S01]  /*26540*/  IMAD.HI.U32 R105, R99, R74, R68 ;  /* 0x0000004a63697227 */ /* 0x000fe200078e0044 */
[----:B------:R-:W-:Y:S02]  /*26550*/  IADD3 R68, P1, PT, R65, R62, RZ ;  /* 0x0000003e41447210 */ /* 0x000fe40007f3e0ff */
[----:B------:R-:W-:Y:S01]  /*26560*/  IADD3 R62, PT, PT, R83, R63, RZ ;  /* 0x0000003f533e7210 */ /* 0x000fe20007ffe0ff */
[----:B------:R-:W-:Y:S02]  /*26570*/  IMAD.X R65, RZ, RZ, RZ, P0 ;  /* 0x000000ffff417224 */ /* 0x000fe400000e06ff */
[----:B------:R-:W-:Y:S01]  /*26580*/  IMAD.WIDE.U32 R70, R109, R6, R70 ;  /* 0x000000066d467225 */ /* 0x000fe200078e0046 */
[----:B------:R-:W-:-:S03]  /*26590*/  IADD3 R62, P0, PT, R62, R101, RZ ;  /* 0x000000653e3e7210 */ /* 0x000fc60007f1e0ff */
[----:B------:R-:W-:Y:S01]  /*265a0*/  IMAD.IADD R103, R46, 0x1, R67 ;  /* 0x000000012e677824 */ /* 0x000fe200078e0243 */
[----:B------:R-:W-:Y:S01]  /*265b0*/  IADD3 R63, PT, PT, R53, R71, RZ ;  /* 0x00000047353f7210 */ /* 0x000fe20007ffe0ff */
[----:B------:R-:W-:Y:S02]  /*265c0*/  IMAD.X R67, RZ, RZ, RZ, P3 ;  /* 0x000000ffff437224 */ /* 0x000fe400018e06ff */
[----:B------:R-:W-:-:S04]  /*265d0*/  IMAD.WIDE.U32 R64, R112, R4, R64 ;  /* 0x0000000470407225 */ /* 0x000fc800078e0040 */
[----:B------:R-:W-:-:S04]  /*265e0*/  IMAD.WIDE.U32 R66, R91, R77, R66 ;  /* 0x0000004d5b427225 */ /* 0x000fc800078e0042 */
[----:B------:R-:W-:Y:S01]  /*265f0*/  IMAD.X R69, RZ, RZ, RZ, P1 ;  /* 0x000000ffff457224 */ /* 0x000fe200008e06ff */
[----:B------:R-:W-:Y:S01]  /*26600*/  IADD3 R64, P1, PT, R63, R64, RZ ;  /* 0x000000403f407210 */ /* 0x000fe20007f3e0ff */
[----:B------:R-:W-:Y:S01]  /*26610*/  IMAD.IADD R65, R61, 0x1, R65 ;  /* 0x000000013d417824 */ /* 0x000fe200078e0241 */
[----:B------:R-:W-:Y:S01]  /*26620*/  IADD3.X R63, PT, PT, RZ, RZ, RZ, P0, !PT ;  /* 0x000000ffff3f7210 */ /* 0x000fe200007fe4ff */
[----:B------:R-:W-:Y:S01]  /*26630*/  IMAD.WIDE.U32 R68, R107, R2, R68 ;  /* 0x000000026b447225 */ /* 0x000fe200078e0044 */
[----:B------:R-:W-:-:S03]  /*26640*/  IADD3 R66, P2, PT, R73, R66, RZ ;  /* 0x0000004249427210 */ /* 0x000fc60007f5e0ff */
[----:B------:R-:W-:Y:S01]  /*26650*/  IMAD.IADD R101, R45, 0x1, R67 ;  /* 0x000000012d657824 */ /* 0x000fe200078e0243 */
[----:B------:R-:W-:Y:S01]  /*26660*/  IADD3.X R67, PT, PT, RZ, RZ, RZ, P2, !PT ;  /* 0x000000ffff437210 */ /* 0x000fe200017fe4ff */
[----:B------:R-:W-:Y:S01]  /*26670*/  IMAD.MOV.U32 R71, RZ, RZ, RZ ;  /* 0x000000ffff477224 */ /* 0x000fe200078e00ff */
[----:B------:R-:W-:Y:S01]  /*26680*/  IADD3 R68, P0, PT, R65, R68, RZ ;  /* 0x0000004441447210 */ /* 0x000fe20007f1e0ff */
[----:B------:R-:W-:Y:S01]  /*26690*/  IMAD.WIDE.U32 R62, R110, R0, R62 ;  /* 0x000000006e3e7225 */ /* 0x000fe200078e003e */
[----:B------:R-:W-:-:S03]  /*266a0*/  IADD3 R69, PT, PT, R85, R69, RZ ;  /* 0x0000004555457210 */ /* 0x000fc60007ffe0ff */
[----:B------:R-:W-:Y:S01]  /*266b0*/  IMAD.X R65, RZ, RZ, RZ, P1 ;  /* 0x000000ffff417224 */ /* 0x000fe200008e06ff */
[----:B------:R-:W-:Y:S01]  /*266c0*/  IADD3 R62, P2, PT, R69, R62, RZ ;  /* 0x0000003e453e7210 */ /* 0x000fe20007f5e0ff */
[----:B------:R-:W-:-:S04]  /*266d0*/  IMAD.WIDE.U32 R70, R114, R9, R70 ;  /* 0x0000000972467225 */ /* 0x000fc800078e0046 */
[----:B------:R-:W-:Y:S01]  /*266e0*/  IMAD.IADD R72, R95, 0x1, R63 ;  /* 0x000000015f487824 */ /* 0x000fe200078e023f */
        /* <DEDUP_REMOVED lines=8> */
[----:B------:R-:W-:Y:S01]  /*26770*/  IADD3 R65, PT, PT, R57, R65, RZ ;  /* 0x0000004139417210 */ /* 0x000fe20007ffe0ff */
        /* <DEDUP_REMOVED lines=13> */
[----:B------:R-:W-:Y:S01]  /*26850*/  IMAD.WIDE.U32 R64, R114, R6, R64 ;  /* 0x0000000672407225 */ /* 0x000fe200078e0040 */
[----:B------:R-:W-:Y:S02]  /*26860*/  IADD3 R70, P2, PT, R101, R70, RZ ;  /* 0x0000004665467210 */ /* 0x000fe40007f5e0ff */
[----:B------:R-:W-:Y:S01]  /*26870*/  IADD3 R72, P3, PT, R63, R72, RZ ;  /* 0x000000483f487210 */ /* 0x000fe20007f7e0ff */
[----:B------:R-:W-:-:S04]  /*26880*/  IMAD.WIDE.U32 R68, R109, R4, R68 ;  /* 0x000000046d447225 */ /* 0x000fc800078e0044 */
[----:B------:R-:W-:Y:S02]  /*26890*/  IMAD.IADD R63, R53, 0x1, R65 ;  /* 0x00000001353f7824 */ /* 0x000fe400078e0241 */
[----:B------:R-:W-:Y:S02]  /*268a0*/  IMAD.IADD R105, R47, 0x1, R71 ;  /* 0x000000012f697824 */ /* 0x000fe400078e0247 */
[----:B------:R-:W-:Y:S01]  /*268b0*/  IMAD.X R71, RZ, RZ, RZ, P2 ;  /* 0x000000ffff477224 */ /* 0x000fe200010e06ff */
[----:B------:R-:W-:Y:S01]  /*268c0*/  IADD3 R68, P2, PT, R63, R68, RZ ;  /* 0x000000443f447210 */ /* 0x000fe20007f5e0ff */
[----:B------:R-:W-:Y:S01]  /*268d0*/  IMAD.IADD R69, R61, 0x1, R69 ;  /* 0x000000013d457824 */ /* 0x000fe200078e0245 */
[----:B------:R-:W-:Y:S01]  /*268e0*/  IADD3.X R63, PT, PT, RZ, RZ, RZ, P1, !PT ;  /* 0x000000ffff3f7210 */ /* 0x000fe20000ffe4ff */
[----:B------:R-:W-:-:S04]  /*268f0*/  IMAD.WIDE.U32 R70, R91, R78, R70 ;  /* 0x0000004e5b467225 */ /* 0x000fc800078e0046 */
[----:B------:R-:W-:Y:S01]  /*26900*/  IMAD.WIDE.U32 R62, R112, R2, R62 ;  /* 0x00000002703e7225 */ /* 0x000fe200078e003e */
[----:B------:R-:W-:Y:S02]  /*26910*/  IADD3 R70, P0, PT, R73, R70, RZ ;  /* 0x0000004649467210 */ /* 0x000fe40007f1e0ff */
[----:B------:R-:W-:Y:S01]  /*26920*/  IADD3.X R73, PT, PT, RZ, RZ, RZ, P3, !PT ;  /* 0x000000ffff497210 */ /* 0x000fe20001ffe4ff */
[----:B------:R-:W-:Y:S01]  /*26930*/  IMAD.WIDE.U32 R66, R99, R75, R66 ;  /* 0x0000004b63427225 */ /* 0x000fe200078e0042 */
[----:B------:R-:W-:Y:S02]  /*26940*/  IADD3 R62, P1, PT, R69, R62, RZ ;  /* 0x0000003e453e7210 */ /* 0x000fe40007f3e0ff */
[----:B------:R-:W-:Y:S01]  /*26950*/  IADD3 R63, PT, PT, R85, R63, RZ ;  /* 0x0000003f553f7210 */ /* 0x000fe20007ffe0ff */
[----:B------:R-:W-:Y:S02]  /*26960*/  IMAD.MOV.U32 R65, RZ, RZ, RZ ;  /* 0x000000ffff417224 */ /* 0x000fe400078e00ff */
[----:B------:R-:W-:-:S02]  /*26970*/  IMAD.IADD R103, R43, 0x1, R67 ;  /* 0x000000012b677824 */ /* 0x000fc400078e0243 */
[----:B------:R-:W-:-:S04]  /*26980*/  IMAD.WIDE.U32 R64, R111, R9, R64 ;  /* 0x000000096f407225 */ /* 0x000fc800078e0040 */
[----:B------:R-:W-:Y:S01]  /*26990*/  IMAD.X R69, RZ, RZ, RZ, P2 ;  /* 0x000000ffff457224 */ /* 0x000fe200010e06ff */
[----:B------:R-:W-:Y:S01]  /*269a0*/  IADD3 R64, P3, PT, R105, R64, RZ ;  /* 0x0000004069407210 */ /* 0x000fe20007f7e0ff */
[----:B------:R-:W-:Y:S02]  /*269b0*/  IMAD R101, R66, R40, RZ ;  /* 0x0000002842657224 */ /* 0x000fe400078e02ff */
[----:B------:R-:W-:Y:S02]  /*269c0*/  IMAD.MOV.U32 R67, RZ, RZ, RZ ;  /* 0x000000ffff437224 */ /* 0x000fe400078e00ff */
[----:B------:R-:W-:-:S04]  /*269d0*/  IMAD.WIDE.U32 R72, R107, R0, R72 ;  /* 0x000000006b487225 */ /* 0x000fc800078e0048 */
[----:B------:R-:W-:Y:S01]  /*269e0*/  IMAD.IADD R113, R46, 0x1, R71 ;  /* 0x000000012e717824 */ /* 0x000fe200078e0247 */
[----:B------:R-:W-:Y:S01]  /*269f0*/  IADD3 R115, PT, PT, R95, R73, RZ ;  /* 0x000000495f737210 */ /* 0x000fe20007ffe0ff */
[----:B------:R-:W-:Y:S02]  /*26a00*/  IMAD.X R71, RZ, RZ, RZ, P0 ;  /* 0x000000ffff477224 */ /* 0x000fe400000e06ff */
[----:B------:R-:W-:Y:S02]  /*26a10*/  IMAD.IADD R65, R55, 0x1, R65 ;  /* 0x0000000137417824 */ /* 0x000fe400078e0241 */
[----:B------:R-:W-:-:S04]  /*26a20*/  IMAD.WIDE.U32 R68, R114, R7, R68 ;  /* 0x0000000772447225 */ /* 0x000fc800078e0044 */
[----:B------:R-:W-:Y:S01]  /*26a30*/  IMAD.HI.U32 R117, R101, R74, R66 ;  /* 0x0000004a65757227 */ /* 0x000fe200078e0042 */
[----:B------:R-:W-:-:S03]  /*26a40*/  IADD3 R66, P2, PT, R63, R72, RZ ;  /* 0x000000483f427210 */ /* 0x000fc60007f5e0ff */
[----:B------:R-:W-:Y:S01]  /*26a50*/  IMAD.WIDE.U32 R72, R97, R77, R70 ;  /* 0x0000004d61487225 */ /* 0x000fe200078e0046 */
[----:B------:R-:W-:Y:S02]  /*26a60*/  IADD3 R70, P0, PT, R65, R68, RZ ;  /* 0x0000004441467210 */ /* 0x000fe40007f1e0ff */
[----:B------:R-:W-:Y:S01]  /*26a70*/  IADD3.X R65, PT, PT, RZ, RZ, RZ, P3, !PT ;  /* 0x000000ffff417210 */ /* 0x000fe20001ffe4ff */
[----:B------:R-:W-:Y:S01]  /*26a80*/  IMAD.X R63, RZ, RZ, RZ, P1 ;  /* 0x000000ffff3f7224 */ /* 0x000fe200008e06ff */
[----:B------:R-:W-:Y:S01]  /*26a90*/  IADD3 R68, P3, PT, R103, R72, RZ ;  /* 0x0000004867447210 */ /* 0x000fe20007f7e0ff */
[----:B------:R-:W-:Y:S02]  /*26aa0*/  IMAD.IADD R69, R57, 0x1, R69 ;  /* 0x0000000139457824 */ /* 0x000fe400078e0245 */
[----:B------:R-:W-:Y:S02]  /*26ab0*/  IMAD.X R67, RZ, RZ, RZ, P2 ;  /* 0x000000ffff437224 */ /* 0x000fe400010e06ff */
[----:B------:R-:W-:-:S04]  /*26ac0*/  IMAD.WIDE.U32 R62, R109, R5, R62 ;  /* 0x000000056d3e7225 */ /* 0x000fc800078e003e */
[----:B------:R-:W-:Y:S01]  /*26ad0*/  IMAD.WIDE.U32 R64, R59, R80, R64 ;  /* 0x000000503b407225 */ /* 0x000fe200078e0040 */
[----:B------:R-:W-:Y:S02]  /*26ae0*/  IADD3 R62, P4, PT, R69, R62, RZ ;  /* 0x0000003e453e7210 */ /* 0x000fe40007f9e0ff */
[----:B------:R-:W-:Y:S01]  /*26af0*/  IADD3 R63, PT, PT, R87, R63, RZ ;  /* 0x0000003f573f7210 */ /* 0x000fe20007ffe0ff */
[----:B------:R-:W-:Y:S01]  /*26b00*/  IMAD.WIDE.U32 R66, R112, R3, R66 ;  /* 0x0000000370427225 */ /* 0x000fe200078e0042 */
[----:B------:R-:W-:Y:S02]  /*26b10*/  IADD3 R107, PT, PT, R48, R65, RZ ;  /* 0x00000041306b7210 */ /* 0x000fe40007ffe0ff */
[----:B------:R-:W-:Y:S01]  /*26b20*/  IADD3 R64, P1, PT, R113, R64, RZ ;  /* 0x0000004071407210 */ /* 0x000fe20007f3e0ff */
[----:B------:R-:W-:Y:S01]  /*26b30*/  IMAD.X R69, RZ, RZ, RZ, P3 ;  /* 0x000000ffff457224 */ /* 0x000fe200018e06ff */
[----:B------:R-:W-:Y:S01]  /*26b40*/  IADD3 R66, P2, PT, R63, R66, RZ ;  /* 0x000000423f427210 */ /* 0x000fe20007f5e0ff */
[----:B------:R-:W-:Y:S01]  /*26b50*/  IMAD.X R71, RZ, RZ, RZ, P0 ;  /* 0x000000ffff477224 */ /* 0x000fe200000e06ff */
[----:B------:R-:W-:Y:S01]  /*26b60*/  IADD3.X R63, PT, PT, RZ, RZ, RZ, P4, !PT ;  /* 0x000000ffff3f7210 */ /* 0x000fe200027fe4ff */
[----:B------:R-:W-:-:S02]  /*26b70*/  IMAD.IADD R72, R83, 0x1, R67 ;  /* 0x0000000153487824 */ /* 0x000fc400078e0243 */
[----:B------:R-:W-:-:S03]  /*26b80*/  IMAD.WIDE.U32 R68, R99, R76, R68 ;  /* 0x0000004c63447225 */ /* 0x000fc600078e0044 */
[----:B------:R-:W-:Y:S01]  /*26b90*/  IADD3 R72, P3, PT, R72, R115, RZ ;  /* 0x0000007348487210 */ /* 0x000fe20007f7e0ff */
[----:B------:R-:W-:Y:S02]  /*26ba0*/  IMAD.IADD R65, R42, 0x1, R117 ;  /* 0x000000012a417824 */ /* 0x000fe400078e0275 */
[----:B------:R-:W-:-:S03]  /*26bb0*/  IMAD.WIDE.U32 R70, R111, R6, R70 ;  /* 0x000000066f467225 */ /* 0x000fc600078e0046 */
[----:B------:R-:W-:Y:S01]  /*26bc0*/  IADD3 R68, P0, PT, R65, R68, RZ ;  /* 0x0000004441447210 */ /* 0x000fe20007f1e0ff */
[----:B------:R-:W-:Y:S01]  /*26bd0*/  IMAD.IADD R103, R44, 0x1, R69 ;  /* 0x000000012c677824 */ /* 0x000fe200078e0245 */
[----:B------:R-:W-:Y:S01]  /*26be0*/  IADD3 R69, PT, PT, R53, R71, RZ ;  /* 0x0000004735457210 */ /* 0x000fe20007ffe0ff */
[----:B------:R-:W-:-:S04]  /*26bf0*/  IMAD.WIDE.U32 R62, R114, R4, R62 ;  /* 0x00000004723e7225 */ /* 0x000fc800078e003e */
[----:B------:R-:W-:Y:S02]  /*26c00*/  IMAD.X R65, RZ, RZ, RZ, P1 ;  /* 0x000000ffff417224 */ /* 0x000fe400008e06ff */
[----:B------:R-:W-:Y:S02]  /*26c10*/  IMAD.MOV.U32 R71, RZ, RZ, RZ ;  /* 0x000000ffff477224 */ /* 0x000fe400078e00ff */
[----:B------:R-:W-:Y:S01]  /*26c20*/  IMAD.X R67, RZ, RZ, RZ, P2 ;  /* 0x000000ffff437224 */ /* 0x000fe200010e06ff */
[----:B------:R-:W-:Y:S01]  /*26c30*/  IADD3 R62, P2, PT, R69, R62, RZ ;  /* 0x0000003e453e7210 */ /* 0x000fe20007f5e0ff */
[----:B------:R-:W-:Y:S02]  /*26c40*/  IMAD.IADD R105, R45, 0x1, R73 ;  /* 0x000000012d697824 */ /* 0x000fe400078e0249 */
[----:B------:R-:W-:Y:S01]  /*26c50*/  IMAD.WIDE.U32 R70, R116, R9, R70 ;  /* 0x0000000974467225 */ /* 0x000fe200078e0046 */
[----:B------:R-:W-:Y:S02]  /*26c60*/  IADD3 R9, PT, PT, R61, R63, RZ ;  /* 0x0000003f3d097210 */ /* 0x000fe40007ffe0ff */
[----:B------:R-:W-:Y:S01]  /*26c70*/  IADD3.X R63, PT, PT, RZ, RZ, RZ, P2, !PT ;  /* 0x000000ffff3f7210 */ /* 0x000fe200017fe4ff */
[----:B------:R-:W-:Y:S01]  /*26c80*/  IMAD.WIDE.U32 R64, R91, R79, R64 ;  /* 0x0000004f5b407225 */ /* 0x000fe200078e0040 */
[----:B------:R-:W-:-:S03]  /*26c90*/  IADD3 R70, P4, PT, R107, R70, RZ ;  /* 0x000000466b467210 */ /* 0x000fc60007f9e0ff */
[----:B------:R-:W-:Y:S01]  /*26ca0*/  IMAD.X R73, RZ, RZ, RZ, P3 ;  /* 0x000000ffff497224 */ /* 0x000fe200018e06ff */
[----:B------:R-:W-:Y:S01]  /*26cb0*/  IADD3 R64, P1, PT, R105, R64, RZ ;  /* 0x0000004069407210 */ /* 0x000fe20007f3e0ff */
[----:B------:R-:W-:-:S04]  /*26cc0*/  IMAD.WIDE.U32 R66, R109, R2, R66 ;  /* 0x000000026d427225 */ /* 0x000fc800078e0042 */
[----:B------:R-:W-:Y:S01]  /*26cd0*/  IMAD.WIDE.U32 R72, R112, R0, R72 ;  /* 0x0000000070487225 */ /* 0x000fe200078e0048 */
[----:B------:R-:W-:-:S03]  /*26ce0*/  IADD3 R66, P2, PT, R9, R66, RZ ;  /* 0x0000004209427210 */ /* 0x000fc60007f5e0ff */
[----:B------:R-:W-:Y:S01]  /*26cf0*/  IMAD.IADD R67, R85, 0x1, R67 ;  /* 0x0000000155437824 */ /* 0x000fe200078e0243 */
[----:B------:R-:W-:Y:S01]  /*26d00*/  IADD3 R107, PT, PT, R95, R73, RZ ;  /* 0x000000495f6b7210 */ /* 0x000fe20007ffe0ff */
[----:B------:R-:W-:Y:S02]  /*26d10*/  IMAD.IADD R105, R47, 0x1, R65 ;  /* 0x000000012f697824 */ /* 0x000fe400078e0241 */
[----:B------:R-:W-:Y:S01]  /*26d20*/  IMAD.X R65, RZ, RZ, RZ, P1 ;  /* 0x000000ffff417224 */ /* 0x000fe200008e06ff */
[----:B------:R-:W-:Y:S01]  /*26d30*/  IADD3 R72, P3, PT, R67, R72, RZ ;  /* 0x0000004843487210 */ /* 0x000fe20007f7e0ff */
[----:B------:R-:W-:Y:S02]  /*26d40*/  IMAD.X R67, RZ, RZ, RZ, P2 ;  /* 0x000000ffff437224 */ /* 0x000fe400010e06ff */
[----:B------:R-:W-:Y:S02]  /*26d50*/  IMAD.IADD R55, R55, 0x1, R71 ;  /* 0x0000000137377824 */ /* 0x000fe400078e0247 */
[----:B------:R-:W-:-:S04]  /*26d60*/  IMAD.WIDE.U32 R62, R111, R7, R62 ;  /* 0x000000076f3e7225 */ /* 0x000fc800078e003e */
[----:B------:R-:W-:Y:S01]  /*26d70*/  IMAD.X R69, RZ, RZ, RZ, P0 ;  /* 0x000000ffff457224 */ /* 0x000fe200000e06ff */
[----:B------:R-:W-:Y:S01]  /*26d80*/  IADD3 R62, P1, PT, R55, R62, RZ ;  /* 0x0000003e373e7210 */ /* 0x000fe20007f3e0ff */
[----:B------:R-:W-:Y:S01]  /*26d90*/  IMAD.WIDE.U32 R64, R97, R78, R64 ;  /* 0x0000004e61407225 */ /* 0x000fe200078e0040 */
[----:B------:R-:W-:-:S03]  /*26da0*/  IADD3 R63, PT, PT, R57, R63, RZ ;  /* 0x0000003f393f7210 */ /* 0x000fc60007ffe0ff */
[----:B------:R-:W-:Y:S01]  /*26db0*/  IMAD.WIDE.U32 R66, R114, R5, R66 ;  /* 0x0000000572427225 */ /* 0x000fe200078e0042 */
[----:B------:R-:W-:-:S03]  /*26dc0*/  IADD3 R64, P2, PT, R103, R64, RZ ;  /* 0x0000004067407210 */ /* 0x000fc60007f5e0ff */
[----:B------:R-:W-:Y:S02]  /*26dd0*/  IMAD.X R73, RZ, RZ, RZ, P3 ;  /* 0x000000ffff497224 */ /* 0x000fe400018e06ff */
[----:B------:R-:W-:-:S04]  /*26de0*/  IMAD.WIDE.U32 R68, R101, R75, R68 ;  /* 0x0000004b65447225 */ /* 0x000fc800078e0044 */
[----:B------:R-:W-:Y:S01]  /*26df0*/  IMAD.X R71, RZ, RZ, RZ, P4 ;  /* 0x000000ffff477224 */ /* 0x000fe200020e06ff */
[----:B------:R-:W-:Y:S01]  /*26e00*/  IADD3 R66, P4, PT, R63, R66, RZ ;  /* 0x000000423f427210 */ /* 0x000fe20007f9e0ff */
[----:B------:R-:W-:Y:S02]  /*26e10*/  IMAD.IADD R67, R87, 0x1, R67 ;  /* 0x0000000157437824 */ /* 0x000fe400078e0243 */
[----:B------:R-:W-:-:S04]  /*26e20*/  IMAD.WIDE.U32 R72, R109, R3, R72 ;  /* 0x000000036d487225 */ /* 0x000fc800078e0048 */
[----:B------:R-:W-:Y:S01]  /*26e30*/  IMAD.IADD R55, R43, 0x1, R69 ;  /* 0x000000012b377824 */ /* 0x000fe200078e0245 */
[----:B------:R-:W-:Y:S01]  /*26e40*/  MOV R69, RZ ;  /* 0x000000ff00457202 */ /* 0x000fe20000000f00 */
[----:B------:R-:W-:Y:S01]  /*26e50*/  IMAD.WIDE.U32 R70, R59, R81, R70 ;  /* 0x000000513b467225 */ /* 0x000fe200078e0046 */
[----:B------:R-:W-:Y:S02]  /*26e60*/  IADD3 R59, PT, PT, R46, R65, RZ ;  /* 0x000000412e3b7210 */ /* 0x000fe40007ffe0ff */
[----:B------:R-:W-:Y:S01]  /*26e70*/  IADD3 R72, P3, PT, R67, R72, RZ ;  /* 0x0000004843487210 */ /* 0x000fe20007f7e0ff */
[----:B------:R-:W-:Y:S01]  /*26e80*/  IMAD R9, R68, R40, RZ ;  /* 0x0000002844097224 */ /* 0x000fe200078e02ff */
[----:B------:R-:W-:Y:S01]  /*26e90*/  IADD3.X R67, PT, PT, RZ, RZ, RZ, P4, !PT ;  /* 0x000000ffff437210 */ /* 0x000fe200027fe4ff */
[----:B------:R-:W-:Y:S01]  /*26ea0*/  IMAD.X R63, RZ, RZ, RZ, P1 ;  /* 0x000000ffff3f7224 */ /* 0x000fe200008e06ff */
[----:B------:R-:W-:Y:S01]  /*26eb0*/  IADD3 R71, PT, PT, R49, R71, RZ ;  /* 0x0000004731477210 */ /* 0x000fe20007ffe0ff */
[----:B------:R-:W-:-:S02]  /*26ec0*/  IMAD.X R65, RZ, RZ, RZ, P2 ;  /* 0x000000ffff417224 */ /* 0x000fc400010e06ff */
[----:B------:R-:W-:Y:S01]  /*26ed0*/  IMAD.HI.U32 R103, R9, R74, R68 ;  /* 0x0000004a09677227 */ /* 0x000fe200078e0044 */
[----:B------:R-:W-:-:S03]  /*26ee0*/  IADD3 R68, P0, PT, R105, R70, RZ ;  /* 0x0000004669447210 */ /* 0x000fc60007f1e0ff */
[----:B------:R-:W-:-:S04]  /*26ef0*/  IMAD.WIDE.U32 R62, R116, R6, R62 ;  /* 0x00000006743e7225 */ /* 0x000fc800078e003e */
[----:B------:R-:W-:-:S04]  /*26f00*/  IMAD.WIDE.U32 R64, R99, R77, R64 ;  /* 0x0000004d63407225 */ /* 0x000fc800078e0040 */
[----:B------:R-:W-:Y:S01]  /*26f10*/  IMAD.IADD R63, R53, 0x1, R63 ;  /* 0x00000001353f7824 */ /* 0x000fe200078e023f */
[----:B------:R-:W-:Y:S01]  /*26f20*/  IADD3 R53, P1, PT, R71, R62, RZ ;  /* 0x0000003e47357210 */ /* 0x000fe20007f3e0ff */
[----:B------:R-:W-:-:S04]  /*26f30*/  IMAD.WIDE.U32 R66, R111, R4, R66 ;  /* 0x000000046f427225 */ /* 0x000fc800078e0042 */
[----:B------:R-:W-:Y:S02]  /*26f40*/  IMAD.IADD R70, R83, 0x1, R73 ;  /* 0x0000000153467824 */ /* 0x000fe400078e0249 */
[----:B------:R-:W-:Y:S01]  /*26f50*/  IMAD.X R69, RZ, RZ, RZ, P0 ;  /* 0x000000ffff457224 */ /* 0x000fe200000e06ff */
[----:B------:R-:W-:Y:S01]  /*26f60*/  IADD3 R62, P0, PT, R55, R64, RZ ;  /* 0x00000040373e7210 */ /* 0x000fe20007f1e0ff */
[----:B------:R-:W-:Y:S01]  /*26f70*/  IMAD.X R73, RZ, RZ, RZ, P3 ;  /* 0x000000ffff497224 */ /* 0x000fe200018e06ff */
[----:B------:R-:W-:Y:S01]  /*26f80*/  IADD3 R64, P4, PT, R63, R66, RZ ;  /* 0x000000423f407210 */ /* 0x000fe20007f9e0ff */
[----:B------:R-:W-:Y:S01]  /*26f90*/  IMAD.WIDE.U32 R68, R91, R80, R68 ;  /* 0x000000505b447225 */ /* 0x000fe200078e0044 */
[----:B------:R-:W-:Y:S02]  /*26fa0*/  IADD3 R70, P2, PT, R70, R107, RZ ;  /* 0x0000006b46467210 */ /* 0x000fe40007f5e0ff */
[----:B------:R-:W-:Y:S01]  /*26fb0*/  IADD3 R55, PT, PT, R45, R65, RZ ;  /* 0x000000412d377210 */ /* 0x000fe20007ffe0ff */
[----:B------:R-:W-:Y:S01]  /*26fc0*/  IMAD.IADD R66, R48, 0x1, R69 ;  /* 0x0000000130427824 */ /* 0x000fe200078e0245 */
[----:B------:R-:W-:Y:S01]  /*26fd0*/  IADD3.X R71, PT, PT, RZ, RZ, RZ, P2, !PT ;  /* 0x000000ffff477210 */ /* 0x000fe200017fe4ff */
[----:B------:R-:W-:Y:S01]  /*26fe0*/  IMAD.X R65, RZ, RZ, RZ, P4 ;  /* 0x000000ffff417224 */ /* 0x000fe200020e06ff */
[----:B------:R-:W-:Y:S01]  /*26ff0*/  IADD3 R6, P2, PT, R59, R68, RZ ;  /* 0x000000443b067210 */ /* 0x000fe20007f5e0ff */
[----:B------:R-:W-:Y:S01]  /*27000*/  IMAD.IADD R67, R61, 0x1, R67 ;  /* 0x000000013d437824 */ /* 0x000fe200078e0243 */
[----:B------:R-:W-:Y:S01]  /*27010*/  IADD3 R66, P4, PT, R66, R53, RZ ;  /* 0x0000003542427210 */ /* 0x000fe20007f9e0ff */
[----:B------:R-:W-:Y:S01]  /*27020*/  IMAD.WIDE.U32 R72, R114, R2, R72 ;  /* 0x0000000272487225 */ /* 0x000fe200078e0048 */
[----:B------:R-:W-:-:S02]  /*27030*/  IADD3.X R63, PT, PT, RZ, RZ, RZ, P0, !PT ;  /* 0x000000ffff3f7210 */ /* 0x000fc400007fe4ff */
[----:B------:R-:W-:Y:S01]  /*27040*/  IADD3 R53, PT, PT, R42, R103, RZ ;  /* 0x000000672a357210 */ /* 0x000fe20007ffe0ff */
[----:B------:R-:W-:Y:S01]  /*27050*/  IMAD.WIDE.U32 R64, R116, R7, R64 ;  /* 0x0000000774407225 */ /* 0x000fe200078e0040 */
[----:B------:R-:W-:Y:S02]  /*27060*/  IADD3.X R7, PT, PT, RZ, RZ, RZ, P2, !PT ;  /* 0x000000ffff077210 */ /* 0x000fe400017fe4ff */
[----:B------:R-:W-:Y:S01]  /*27070*/  IADD3 R68, P3, PT, R67, R72, RZ ;  /* 0x0000004843447210 */ /* 0x000fe20007f7e0ff */
[----:B------:R-:W-:Y:S01]  /*27080*/  IMAD.WIDE.U32 R70, R109, R0, R70 ;  /* 0x000000006d467225 */ /* 0x000fe200078e0046 */
[----:B------:R-:W-:-:S03]  /*27090*/  IADD3 R57, PT, PT, R57, R65, RZ ;  /* 0x0000004139397210 */ /* 0x000fc60007ffe0ff */
[----:B------:R-:W-:Y:S02]  /*270a0*/  IMAD.IADD R73, R85, 0x1, R73 ;  /* 0x0000000155497824 */ /* 0x000fe400078e0249 */
[----:B------:R-:W-:Y:S02]  /*270b0*/  IMAD.X R67, RZ, RZ, RZ, P4 ;  /* 0x000000ffff437224 */ /* 0x000fe400020e06ff */
        /* <DEDUP_REMOVED lines=8> */
[----:B------:R-:W-:-:S03]  /*27140*/  IMAD.WIDE.U32 R66, R91, R81, R66 ;  /* 0x000000515b427225 */ /* 0x000fc600078e0042 */
[----:B------:R-:W-:Y:S01]  /*27150*/  IADD3 R36, P2, PT, R59, R64, RZ ;  /* 0x000000403b247210 */ /* 0x000fe20007f5e0ff */
[----:B------:R-:W-:Y:S02]  /*27160*/  IMAD.IADD R7, R47, 0x1, R7 ;  /* 0x000000012f077824 */ /* 0x000fe400078e0207 */
        /* <DEDUP_REMOVED lines=11> */
[----:B------:R-:W-:Y:S01]  /*27220*/  IADD3.X R57, PT, PT, RZ, RZ, RZ, P2, !PT ;  /* 0x000000ffff397210 */ /* 0x000fe200017fe4ff */
        /* <DEDUP_REMOVED lines=8> */
[----:B------:R-:W-:Y:S01]  /*272b0*/  IMAD.WIDE.U32 R64, R116, R4, R64 ;  /* 0x0000000474407225 */ /* 0x000fe200078e0040 */
[----:B------:R-:W-:-:S02]  /*272c0*/  IADD3 R53, PT, PT, R43, R63, RZ ;  /* 0x0000003f2b357210 */ /* 0x000fc40007ffe0ff */
[----:B------:R-:W-:Y:S01]  /*272d0*/  IADD3.X R72, PT, PT, RZ, RZ, RZ, P1, !PT ;  /* 0x000000ffff487210 */ /* 0x000fe20000ffe4ff */
[----:B------:R-:W-:Y:S01]  /*272e0*/  IMAD.X R71, RZ, RZ, RZ, P4 ;  /* 0x000000ffff477224 */ /* 0x000fe200020e06ff */
[----:B------:R-:W-:Y:S01]  /*272f0*/  IADD3 R61, PT, PT, R61, R65, RZ ;  /* 0x000000413d3d7210 */ /* 0x000fe20007ffe0ff */
[----:B------:R-:W-:Y:S01]  /*27300*/  IMAD R36, R62, R40, RZ ;  /* 0x000000283e247224 */ /* 0x000fe200078e02ff */
[----:B------:R-:W-:Y:S01]  /*27310*/  IADD3 R65, P2, PT, R57, R64, RZ ;  /* 0x0000004039417210 */ /* 0x000fe20007f5e0ff */
[----:B------:R-:W-:Y:S02]  /*27320*/  IMAD.IADD R7, R46, 0x1, R7 ;  /* 0x000000012e077824 */ /* 0x000fe400078e0207 */
[----:B------:R-:W-:Y:S01]  /*27330*/  IMAD.MOV.U32 R63, RZ, RZ, RZ ;  /* 0x000000ffff3f7224 */ /* 0x000fe200078e00ff */
[----:B------:R-:W-:Y:S01]  /*27340*/  IADD3 R72, P1, PT, R72, R65, RZ ;  /* 0x0000004148487210 */ /* 0x000fe20007f3e0ff */
[----:B------:R-:W-:-:S04]  /*27350*/  IMAD.WIDE.U32 R66, R97, R80, R66 ;  /* 0x0000005061427225 */ /* 0x000fc800078e0042 */
[----:B------:R-:W-:-:S04]  /*27360*/  IMAD.WIDE.U32 R70, R111, R2, R70 ;  /* 0x000000026f467225 */ /* 0x000fc800078e0046 */
[----:B------:R-:W-:-:S04]  /*27370*/  IMAD.HI.U32 R59, R36, R74, R62 ;  /* 0x0000004a243b7227 */ /* 0x000fc800078e003e */
[----:B------:R-:W-:Y:S01]  /*27380*/  IMAD.X R69, RZ, RZ, RZ, P3 ;  /* 0x000000ffff457224 */ /* 0x000fe200018e06ff */
[----:B------:R-:W-:Y:S01]  /*27390*/  IADD3 R62, P3, PT, R7, R66, RZ ;  /* 0x00000042073e7210 */ /* 0x000fe20007f7e0ff */
[----:B------:R-:W-:Y:S01]  /*273a0*/  IMAD.IADD R64, R48, 0x1, R67 ;  /* 0x0000000130407824 */ /* 0x000fe200078e0243 */
[----:B------:R-:W-:Y:S01]  /*273b0*/  IADD3 R66, P4, PT, R61, R70, RZ ;  /* 0x000000463d427210 */ /* 0x000fe20007f9e0ff */
[----:B------:R-:W-:Y:S01]  /*273c0*/  IMAD.WIDE.U32 R68, R114, R0, R68 ;  /* 0x0000000072447225 */ /* 0x000fe200078e0044 */
[----:B------:R-:W-:-:S03]  /*273d0*/  IADD3.X R63, PT, PT, RZ, RZ, RZ, P3, !PT ;  /* 0x000000ffff3f7210 */ /* 0x000fc60001ffe4ff */
[----:B------:R-:W-:Y:S01]  /*273e0*/  IMAD.X R7, RZ, RZ, RZ, P0 ;  /* 0x000000ffff077224 */ /* 0x000fe200000e06ff */
[----:B------:R-:W-:Y:S01]  /*273f0*/  IADD3 R64, P0, PT, R64, R55, RZ ;  /* 0x0000003740407210 */ /* 0x000fe20007f1e0ff */
[----:B------:R-:W-:Y:S02]  /*27400*/  IMAD.IADD R57, R85, 0x1, R71 ;  /* 0x0000000155397824 */ /* 0x000fe400078e0247 */
[----:B------:R-:W-:Y:S01]  /*27410*/  IMAD.X R67, RZ, RZ, RZ, P4 ;  /* 0x000000ffff437224 */ /* 0x000fe200020e06ff */
[----:B------:R-:W-:Y:S01]  /*27420*/  IADD3.X R65, PT, PT, RZ, RZ, RZ, P0, !PT ;  /* 0x000000ffff417210 */ /* 0x000fe200007fe4ff */
[----:B------:R-:W-:Y:S01]  /*27430*/  IMAD.WIDE.U32 R70, R101, R77, R6 ;  /* 0x0000004d65467225 */ /* 0x000fe200078e0006 */
[----:B------:R-:W-:-:S03]  /*27440*/  IADD3 R6, P3, PT, R57, R68, RZ ;  /* 0x0000004439067210 */ /* 0x000fc60007f7e0ff */
[----:B------:R-:W-:Y:S01]  /*27450*/  IMAD.WIDE.U32 R66, R116, R5, R66 ;  /* 0x0000000574427225 */ /* 0x000fe200078e0042 */
[----:B------:R-:W-:-:S03]  /*27460*/  IADD3 R4, P0, PT, R53, R70, RZ ;  /* 0x0000004635047210 */ /* 0x000fc60007f1e0ff */
[----:B------:R-:W-:Y:S02]  /*27470*/  IMAD.X R5, RZ, RZ, RZ, P2 ;  /* 0x000000ffff057224 */ /* 0x000fe400010e06ff */
[----:B------:R-:W-:Y:S02]  /*27480*/  IMAD.X R7, RZ, RZ, RZ, P3 ;  /* 0x000000ffff077224 */ /* 0x000fe400018e06ff */
[----:B------:R-:W-:-:S04]  /*27490*/  IMAD.WIDE.U32 R64, R97, R81, R64 ;  /* 0x0000005161407225 */ /* 0x000fc800078e0040 */
[----:B------:R-:W-:Y:S01]  /*274a0*/  IMAD.WIDE.U32 R62, R99, R79, R62 ;  /* 0x0000004f633e7225 */ /* 0x000fe200078e003e */
[----:B------:R-:W-:-:S03]  /*274b0*/  IADD3 R53, PT, PT, R49, R65, RZ ;  /* 0x0000004131357210 */ /* 0x000fc60007ffe0ff */
[----:B------:R-:W-:Y:S01]  /*274c0*/  IMAD.IADD R71, R45, 0x1, R71 ;  /* 0x000000012d477824 */ /* 0x000fe200078e0247 */
[----:B------:R-:W-:Y:S01]  /*274d0*/  IADD3 R63, PT, PT, R47, R63, RZ ;  /* 0x0000003f2f3f7210 */ /* 0x000fe20007ffe0ff */
[----:B------:R-:W-:Y:S01]  /*274e0*/  IMAD.IADD R87, R87, 0x1, R67 ;  /* 0x0000000157577824 */ /* 0x000fe200078e0243 */
[----:B------:R-:W-:Y:S01]  /*274f0*/  IADD3 R67, P2, PT, R5, R66, RZ ;  /* 0x0000004205437210 */ /* 0x000fe20007f5e0ff */
[----:B------:R-:W-:Y:S01]  /*27500*/  IMAD.WIDE.U32 R6, R111, R3, R6 ;  /* 0x000000036f067225 */ /* 0x000fe200078e0006 */
[----:B------:R-:W-:Y:S02]  /*27510*/  IADD3 R62, P3, PT, R71, R62, RZ ;  /* 0x0000003e473e7210 */ /* 0x000fe40007f7e0ff */
[----:B------:R-:W-:Y:S01]  /*27520*/  IADD3.X R5, PT, PT, RZ, RZ, RZ, P0, !PT ;  /* 0x000000ffff057210 */ /* 0x000fe200007fe4ff */
[----:B------:R-:W-:Y:S01]  /*27530*/  IMAD.IADD R82, R95, 0x1, R69 ;  /* 0x000000015f527824 */ /* 0x000fe200078e0245 */
[----:B------:R-:W-:Y:S01]  /*27540*/  IADD3 R66, P4, PT, R63, R64, RZ ;  /* 0x000000403f427210 */ /* 0x000fe20007f9e0ff */
[----:B------:R-:W-:Y:S01]  /*27550*/  IMAD.IADD R57, R83, 0x1, R7 ;  /* 0x0000000153397824 */ /* 0x000fe200078e0207 */
[----:B------:R-:W-:Y:S01]  /*27560*/  IADD3.X R63, PT, PT, RZ, RZ, RZ, P3, !PT ;  /* 0x000000ffff3f7210 */ /* 0x000fe20001ffe4ff */
[----:B------:R-:W-:Y:S01]  /*27570*/  IMAD.X R55, RZ, RZ, RZ, P2 ;  /* 0x000000ffff377224 */ /* 0x000fe200010e06ff */
[----:B------:R-:W-:Y:S01]  /*27580*/  IADD3 R53, P2, PT, R53, R72, RZ ;  /* 0x0000004835357210 */ /* 0x000fe20007f5e0ff */
[----:B------:R-:W-:Y:S01]  /*27590*/  IMAD.X R68, RZ, RZ, RZ, P1 ;  /* 0x000000ffff447224 */ /* 0x000fe200008e06ff */
[----:B------:R-:W-:Y:S01]  /*275a0*/  IADD3 R6, P1, PT, R87, R6, RZ ;  /* 0x0000000657067210 */ /* 0x000fe20007f3e0ff */
[----:B------:R-:W-:-:S02]  /*275b0*/  IMAD.IADD R7, R42, 0x1, R59 ;  /* 0x000000012a077824 */ /* 0x000fc400078e023b */
[----:B------:R-:W-:Y:S01]  /*275c0*/  IMAD.WIDE.U32 R64, R9, R76, R4 ;  /* 0x0000004c09407225 */ /* 0x000fe200078e0004 */
[----:B------:R-:W-:Y:S02]  /*275d0*/  IADD3 R4, P3, PT, R57, R82, RZ ;  /* 0x0000005239047210 */ /* 0x000fe40007f7e0ff */
[----:B------:R-:W-:Y:S01]  /*275e0*/  IADD3 R68, P0, PT, R68, R67, RZ ;  /* 0x0000004344447210 */ /* 0x000fe20007f1e0ff */
[----:B------:R-:W-:Y:S01]  /*275f0*/  IMAD.X R57, RZ, RZ, RZ, P2 ;  /* 0x000000ffff397224 */ /* 0x000fe200010e06ff */
[----:B------:R-:W-:Y:S01]  /*27600*/  IADD3 R65, PT, PT, R44, R65, RZ ;  /* 0x000000412c417210 */ /* 0x000fe20007ffe0ff */
[----:B------:R-:W-:Y:S01]  /*27610*/  IMAD.X R67, RZ, RZ, RZ, P4 ;  /* 0x000000ffff437224 */ /* 0x000fe200020e06ff */
        /* <DEDUP_REMOVED lines=11> */
[----:B------:R-:W-:Y:S01]  /*276d0*/  IMAD.IADD R68, R48, 0x1, R69 ;  /* 0x0000000130447824 */ /* 0x000fe200078e0245 */
[----:B------:R-:W-:Y:S01]  /*276e0*/  IADD3.X R63, PT, PT, RZ, RZ, RZ, P2, !PT ;  /* 0x000000ffff3f7210 */ /* 0x000fe200017fe4ff */
[----:B------:R-:W-:Y:S01]  /*276f0*/  IMAD.WIDE.U32 R4, R111, R0, R4 ;  /* 0x000000006f047225 */ /* 0x000fe200078e0004 */
[----:B------:R-:W-:-:S03]  /*27700*/  IADD3.X R7, PT, PT, RZ, RZ, RZ, P3, !PT ;  /* 0x000000ffff077210 */ /* 0x000fc60001ffe4ff */
[----:B------:R-:W-:-:S04]  /*27710*/  IMAD.WIDE.U32 R64, R36, R75, R64 ;  /* 0x0000004b24407225 */ /* 0x000fc800078e0040 */
[----:B------:R-:W-:Y:S02]  /*27720*/  IMAD.X R2, RZ, RZ, RZ, P0 ;  /* 0x000000ffff027224 */ /* 0x000fe400000e06ff */
[----:B------:R-:W-:Y:S01]  /*27730*/  IMAD.IADD R85, R85, 0x1, R67 ;  /* 0x0000000155557824 */ /* 0x000fe200078e0243 */
[----:B------:R-:W-:Y:S01]  /*27740*/  IADD3 R67, P0, PT, R55, R66, RZ ;  /* 0x0000004237437210 */ /* 0x000fe20007f1e0ff */
[----:B------:R-:W-:Y:S01]  /*27750*/  IMAD.IADD R55, R95, 0x1, R5 ;  /* 0x000000015f377824 */ /* 0x000fe200078e0205 */
[----:B------:R-:W-:Y:S01]  /*27760*/  IADD3 R66, P4, PT, R68, R53, RZ ;  /* 0x0000003544427210 */ /* 0x000fe20007f9e0ff */
[----:B------:R-:W-:Y:S02]  /*27770*/  IMAD.IADD R5, R43, 0x1, R65 ;  /* 0x000000012b057824 */ /* 0x000fe400078e0241 */
[----:B------:R-:W-:Y:S02]  /*27780*/  HFMA2 R65, -RZ, RZ, 0, 0 ;  /* 0x00000000ff417431 */ /* 0x000fe400000001ff */
[----:B------:R-:W-:Y:S01]  /*27790*/  IMAD.WIDE.U32 R62, R9, R77, R62 ;  /* 0x0000004d093e7225 */ /* 0x000fe200078e003e */
[----:B------:R-:W-:-:S03]  /*277a0*/  IADD3 R53, P2, PT, R2, R67, RZ ;  /* 0x0000004302357210 */ /* 0x000fc60007f5e0ff */
[----:B------:R-:W-:Y:S01]  /*277b0*/  IMAD.X R68, RZ, RZ, RZ, P1 ;  /* 0x000000ffff447224 */ /* 0x000fe200008e06ff */
[----:B------:R-:W-:Y:S01]  /*277c0*/  IADD3 R62, P3, PT, R5, R62, RZ ;  /* 0x0000003e053e7210 */ /* 0x000fe20007f7e0ff */
[----:B------:R-:W-:Y:S01]  /*277d0*/  IMAD.X R67, RZ, RZ, RZ, P4 ;  /* 0x000000ffff437224 */ /* 0x000fe200020e06ff */
[----:B------:R-:W-:Y:S01]  /*277e0*/  IADD3 R4, P1, PT, R85, R4, RZ ;  /* 0x0000000455047210 */ /* 0x000fe20007f3e0ff */
[----:B------:R-:W-:Y:S01]  /*277f0*/  IMAD.WIDE.U32 R6, R101, R79, R6 ;  /* 0x0000004f65067225 */ /* 0x000fe200078e0006 */
[----:B------:R-:W-:-:S03]  /*27800*/  IADD3 R68, P4, PT, R68, R53, RZ ;  /* 0x0000003544447210 */ /* 0x000fc60007f9e0ff */
[----:B------:R-:W-:Y:S02]  /*27810*/  IMAD.IADD R63, R45, 0x1, R63 ;  /* 0x000000012d3f7824 */ /* 0x000fe400078e023f */
[----:B------:R-:W-:Y:S02]  /*27820*/  IMAD R40, R64, R40, RZ ;  /* 0x0000002840287224 */ /* 0x000fe400078e02ff */
[----:B------:R-:W-:-:S04]  /*27830*/  IMAD.WIDE.U32 R66, R99, R81, R66 ;  /* 0x0000005163427225 */ /* 0x000fc800078e0042 */
[----:B------:R-:W-:Y:S01]  /*27840*/  IMAD.IADD R7, R47, 0x1, R7 ;  /* 0x000000012f077824 */ /* 0x000fe200078e0207 */
[----:B------:R-:W-:Y:S01]  /*27850*/  IADD3 R2, PT, PT, R49, R67, RZ ;  /* 0x0000004331027210 */ /* 0x000fe20007ffe0ff */
[----:B------:R-:W-:-:S04]  /*27860*/  IMAD.HI.U32 R53, R40, R74, R64 ;  /* 0x0000004a28357227 */ /* 0x000fc800078e0040 */
[----:B------:R-:W-:Y:S01]  /*27870*/  IMAD.X R59, RZ, RZ, RZ, P0 ;  /* 0x000000ffff3b7224 */ /* 0x000fe200000e06ff */
[----:B------:R-:W-:Y:S01]  /*27880*/  IADD3 R64, P0, PT, R63, R6, RZ ;  /* 0x000000063f407210 */ /* 0x000fe20007f1e0ff */
[----:B------:R-:W-:Y:S01]  /*27890*/  IMAD.X R63, RZ, RZ, RZ, P3 ;  /* 0x000000ffff3f7224 */ /* 0x000fe200018e06ff */
[----:B------:R-:W-:Y:S01]  /*278a0*/  IADD3 R6, P3, PT, R7, R66, RZ ;  /* 0x0000004207067210 */ /* 0x000fe20007f7e0ff */
[----:B------:R-:W-:Y:S01]  /*278b0*/  IMAD.X R5, RZ, RZ, RZ, P1 ;  /* 0x000000ffff057224 */ /* 0x000fe200008e06ff */
[----:B------:R-:W-:Y:S01]  /*278c0*/  IADD3 R53, PT, PT, R42, R53, RZ ;  /* 0x000000352a357210 */ /* 0x000fe20007ffe0ff */
        /* <DEDUP_REMOVED lines=8> */
[----:B------:R-:W-:Y:S01]  /*27950*/  IMAD.WIDE.U32 R6, R101, R80, R6 ;  /* 0x0000005065067225 */ /* 0x000fe200078e0006 */
[----:B------:R-:W-:-:S03]  /*27960*/  IADD3 R64, P0, PT, R65, R62, RZ ;  /* 0x0000003e41407210 */ /* 0x000fc60007f1e0ff */
[----:B------:R-:W-:Y:S01]  /*27970*/  IMAD.IADD R63, R46, 0x1, R63 ;  /* 0x000000012e3f7824 */ /* 0x000fe200078e023f */
[----:B------:R-:W-:Y:S01]  /*27980*/  IADD3 R7, PT, PT, R48, R7, RZ ;  /* 0x0000000730077210 */ /* 0x000fe20007ffe0ff */
[----:B------:R-:W-:Y:S02]  /*27990*/  IMAD.X R67, RZ, RZ, RZ, P3 ;  /* 0x000000ffff437224 */ /* 0x000fe400018e06ff */
[----:B------:R-:W-:Y:S01]  /*279a0*/  IMAD.X R65, RZ, RZ, RZ, P0 ;  /* 0x000000ffff417224 */ /* 0x000fe200000e06ff */
[----:B------:R-:W-:Y:S01]  /*279b0*/  IADD3 R62, P3, PT, R63, R6, RZ ;  /* 0x000000063f3e7210 */ /* 0x000fe20007f7e0ff */
[----:B------:R-:W-:Y:S01]  /*279c0*/  IMAD.WIDE.U32 R4, R116, R3, R4 ;  /* 0x0000000374047225 */ /* 0x000fe200078e0004 */
[----:B------:R-:W-:Y:S02]  /*279d0*/  IADD3 R6, P0, PT, R7, R2, RZ ;  /* 0x0000000207067210 */ /* 0x000fe40007f1e0ff */
[----:B------:R-:W-:Y:S01]  /*279e0*/  IADD3.X R63, PT, PT, RZ, RZ, RZ, P3, !PT ;  /* 0x000000ffff3f7210 */ /* 0x000fe20001ffe4ff */
[----:B------:R-:W-:Y:S01]  /*279f0*/  IMAD.WIDE.U32 R2, R40, R75, R66 ;  /* 0x0000004b28027225 */ /* 0x000fe200078e0042 */
[----:B------:R-:W-:-:S03]  /*27a00*/  IADD3 R66, P3, PT, R59, R4, RZ ;  /* 0x000000043b427210 */ /* 0x000fc60007f7e0ff */
[----:B------:R-:W-:Y:S02]  /*27a10*/  IMAD.IADD R70, R83, 0x1, R5 ;  /* 0x0000000153467824 */ /* 0x000fe400078e0205 */
[----:B------:R-:W-:-:S04]  /*27a20*/  IMAD.WIDE.U32 R64, R36, R77, R64 ;  /* 0x0000004d24407225 */ /* 0x000fc800078e0040 */
[----:B------:R-:W-:Y:S01]  /*27a30*/  IMAD.IADD R5, R43, 0x1, R3 ;  /* 0x000000012b057824 */ /* 0x000fe200078e0203 */
[----:B------:R-:W-:Y:S01]  /*27a40*/  IADD3 R65, PT, PT, R45, R65, RZ ;  /* 0x000000412d417210 */ /* 0x000fe20007ffe0ff */
[----:B------:R-:W-:Y:S02]  /*27a50*/  IMAD.X R7, RZ, RZ, RZ, P0 ;  /* 0x000000ffff077224 */ /* 0x000fe400000e06ff */
[----:B------:R-:W-:Y:S01]  /*27a60*/  IMAD.WIDE.U32 R42, R9, R79, R62 ;  /* 0x0000004f092a7225 */ /* 0x000fe200078e003e */
[----:B------:R-:W-:-:S03]  /*27a70*/  IADD3 R62, P0, PT, R5, R64, RZ ;  /* 0x00000040053e7210 */ /* 0x000fc60007f1e0ff */
[----:B------:R-:W-:-:S04]  /*27a80*/  IMAD.WIDE.U32 R4, R101, R81, R6 ;  /* 0x0000005165047225 */ /* 0x000fc800078e0006 */
[----:B------:R-:W-:Y:S02]  /*27a90*/  IMAD.IADD R7, R47, 0x1, R43 ;  /* 0x000000012f077824 */ /* 0x000fe400078e022b */
[----:B------:R-:W-:Y:S01]  /*27aa0*/  IMAD.X R59, RZ, RZ, RZ, P2 ;  /* 0x000000ffff3b7224 */ /* 0x000fe200010e06ff */
[----:B------:R-:W-:Y:S01]  /*27ab0*/  IADD3 R42, P2, PT, R65, R42, RZ ;  /* 0x0000002a412a7210 */ /* 0x000fe20007f5e0ff */
[----:B------:R-:W-:Y:S01]  /*27ac0*/  IMAD.X R63, RZ, RZ, RZ, P0 ;  /* 0x000000ffff3f7224 */ /* 0x000fe200000e06ff */
[----:B------:R-:W-:Y:S02]  /*27ad0*/  IADD3 R6, P1, PT, R7, R4, RZ ;  /* 0x0000000407067210 */ /* 0x000fe40007f3e0ff */
[----:B------:R-:W-:Y:S01]  /*27ae0*/  IADD3 R59, P0, PT, R59, R66, RZ ;  /* 0x000000423b3b7210 */ /* 0x000fe20007f1e0ff */
[----:B------:R-:W-:Y:S01]  /*27af0*/  IMAD.X R43, RZ, RZ, RZ, P2 ;  /* 0x000000ffff2b7224 */ /* 0x000fe200010e06ff */
[----:B------:R-:W-:Y:S01]  /*27b00*/  IADD3.X R7, PT, PT, RZ, RZ, RZ, P1, !PT ;  /* 0x000000ffff077210 */ /* 0x000fe20000ffe4ff */
[----:B------:R-:W-:Y:S01]  /*27b10*/  IMAD.IADD R66, R49, 0x1, R5 ;  /* 0x0000000131427824 */ /* 0x000fe200078e0205 */
[----:B------:R-:W-:Y:S01]  /*27b20*/  IADD3 R53, P1, PT, R53, R68, RZ ;  /* 0x0000004435357210 */ /* 0x000fe20007f3e0ff */
[----:B------:R-:W-:-:S03]  /*27b30*/  IMAD.WIDE.U32 R4, R40, R76, R62 ;  /* 0x0000004c28047225 */ /* 0x000fc600078e003e */
[----:B------:R-:W-:Y:S01]  /*27b40*/  IADD3 R66, P2, PT, R66, R53, RZ ;  /* 0x0000003542427210 */ /* 0x000fe20007f5e0ff */
[----:B------:R-:W-:Y:S01]  /*27b50*/  IMAD.WIDE.U32 R42, R36, R78, R42 ;  /* 0x0000004e242a7225 */ /* 0x000fe200078e002a */
[----:B------:R-:W-:-:S03]  /*27b60*/  IADD3.X R57, PT, PT, RZ, RZ, RZ, P1, !PT ;  /* 0x000000ffff397210 */ /* 0x000fc60000ffe4ff */
[----:B------:R-:W-:Y:S01]  /*27b70*/  IMAD.WIDE.U32 R6, R9, R80, R6 ;  /* 0x0000005009067225 */ /* 0x000fe200078e0006 */
[----:B------:R-:W-:-:S03]  /*27b80*/  IADD3 R63, PT, PT, R46, R43, RZ ;  /* 0x0000002b2e3f7210 */ /* 0x000fc60007ffe0ff */
[----:B------:R-:W-:Y:S01]  /*27b90*/  IMAD.IADD R53, R44, 0x1, R5 ;  /* 0x000000012c357824 */ /* 0x000fe200078e0205 */
[----:B------:R-:W-:Y:S01]  /*27ba0*/  IADD3.X R44, PT, PT, RZ, -0x1, R58, P6, P5 ;  /* 0xffffffffff2c7810 */ /* 0x000fe200037ea43a */
[----:B------:R-:W-:Y:S01]  /*27bb0*/  IMAD.IADD R43, R48, 0x1, R7 ;  /* 0x00000001302b7824 */ /* 0x000fe200078e0207 */
[----:B------:R-:W-:Y:S01]  /*27bc0*/  IADD3 R62, P6, PT, R63, R6, RZ ;  /* 0x000000063f3e7210 */ /* 0x000fe20007fde0ff */
[----:B------:R-:W-:Y:S01]  /*27bd0*/  IMAD.X R6, RZ, RZ, RZ, P4 ;  /* 0x000000ffff067224 */ /* 0x000fe200020e06ff */
[----:B------:R-:W-:Y:S02]  /*27be0*/  IADD3 R64, P5, PT, R53, R42, RZ ;  /* 0x0000002a35407210 */ /* 0x000fe40007fbe0ff */
[----:B------:R-:W-:Y:S01]  /*27bf0*/  IADD3 R42, P4, PT, R43, R66, RZ ;  /* 0x000000422b2a7210 */ /* 0x000fe20007f9e0ff */
[----:B------:R-:W-:Y:S01]  /*27c00*/  IMAD.X R63, RZ, RZ, RZ, P6 ;  /* 0x000000ffff3f7224 */ /* 0x000fe200030e06ff */
[----:B------:R-:W-:Y:S01]  /*27c10*/  SHF.R.U32.HI R7, RZ, 0x1f, R44 ;  /* 0x0000001fff077819 */ /* 0x000fe2000001162c */
[----:B------:R-:W-:Y:S01]  /*27c20*/  IMAD.X R65, RZ, RZ, RZ, P5 ;  /* 0x000000ffff417224 */ /* 0x000fe200028e06ff */
[----:B------:R-:W-:-:S02]  /*27c30*/  IADD3.X R43, PT, PT, RZ, RZ, RZ, P4, !PT ;  /* 0x000000ffff2b7210 */ /* 0x000fc400027fe4ff */
[----:B------:R-:W-:Y:S02]  /*27c40*/  IADD3 R39, P1, P6, R54, -R7, -R39 ;  /* 0x8000000736277210 */ /* 0x000fe40007e3e827 */
[----:B------:R-:W-:Y:S01]  /*27c50*/  IADD3 R66, P5, PT, R6, R59, RZ ;  /* 0x0000003b06427210 */ /* 0x000fe20007fbe0ff */
[----:B------:R-:W-:Y:S01]  /*27c60*/  IMAD.WIDE.U32 R6, R40, R77, R64 ;  /* 0x0000004d28067225 */ /* 0x000fe200078e0040 */
[----:B------:R-:W-:Y:S02]  /*27c70*/  IADD3 R44, P4, PT, R70, R55, RZ ;  /* 0x00000037462c7210 */ /* 0x000fe40007f9e0ff */
[----:B------:R-:W-:Y:S01]  /*27c80*/  IADD3.X R59, PT, PT, RZ, -0x1, R58, P1, P6 ;  /* 0xffffffffff3b7810 */ /* 0x000fe20000fec43a */
[----:B------:R-:W-:Y:S01]  /*27c90*/  IMAD.WIDE.U32 R54, R36, R79, R62 ;  /* 0x0000004f24367225 */ /* 0x000fe200078e003e */
[----:B------:R-:W-:Y:S02]  /*27ca0*/  IADD3 R64, P1, PT, R57, R66, RZ ;  /* 0x0000004239407210 */ /* 0x000fe40007f3e0ff */
[----:B------:R-:W-:Y:S01]  /*27cb0*/  SHF.R.U32.HI R59, RZ, 0x1f, R59 ;  /* 0x0000001fff3b7819 */ /* 0x000fe2000001163b */
[----:B------:R-:W-:-:S04]  /*27cc0*/  IMAD.WIDE.U32 R42, R9, R81, R42 ;  /* 0x00000051092a7225 */ /* 0x000fc800078e002a */
[----:B------:R-:W-:Y:S01]  /*27cd0*/  IMAD.IADD R9, R45, 0x1, R7 ;  /* 0x000000012d097824 */ /* 0x000fe200078e0207 */
[----:B------:R-:W-:Y:S01]  /*27ce0*/  IADD3.X R45, PT, PT, RZ, RZ, RZ, P4, !PT ;  /* 0x000000ffff2d7210 */ /* 0x000fe200027fe4ff */
[----:B------:R-:W-:Y:S02]  /*27cf0*/  IMAD.IADD R55, R47, 0x1, R55 ;  /* 0x000000012f377824 */ /* 0x000fe400078e0237 */
[----:B------:R-:W-:Y:S01]  /*27d00*/  IMAD.X R57, RZ, RZ, RZ, P2 ;  /* 0x000000ffff397224 */ /* 0x000fe200010e06ff */
[----:B------:R-:W-:Y:S01]  /*27d10*/  IADD3 R62, P6, PT, R9, R54, RZ ;  /* 0x00000036093e7210 */ /* 0x000fe20007fde0ff */
[----:B------:R-:W-:Y:S01]  /*27d20*/  IMAD.WIDE.U32 R116, R116, R0, R44 ;  /* 0x0000000074747225 */ /* 0x000fe200078e002c */
[----:B------:R-:W-:-:S03]  /*27d30*/  IADD3 R54, P4, PT, R55, R42, RZ ;  /* 0x0000002a37367210 */ /* 0x000fc60007f9e0ff */
[----:B------:R-:W-:Y:S01]  /*27d40*/  IMAD.X R63, RZ, RZ, RZ, P6 ;  /* 0x000000ffff3f7224 */ /* 0x000fe200030e06ff */
[----:B------:R-:W-:Y:S01]  /*27d50*/  IADD3.X R55, PT, PT, RZ, RZ, RZ, P4, !PT ;  /* 0x000000ffff377210 */ /* 0x000fe200027fe4ff */
[----:B------:R-:W-:Y:S01]  /*27d60*/  IMAD.X R45, RZ, RZ, RZ, P3 ;  /* 0x000000ffff2d7224 */ /* 0x000fe200018e06ff */
[----:B------:R-:W-:Y:S01]  /*27d70*/  IADD3 R59, P2, P6, R52, -R59, -R38 ;  /* 0x8000003b343b7210 */ /* 0x000fe20007e5e826 */
[----:B------:R-:W-:Y:S01]  /*27d80*/  IMAD.IADD R38, R49, 0x1, R43 ;  /* 0x0000000131267824 */ /* 0x000fe200078e022b */
[----:B------:R-:W-:Y:S01]  /*27d90*/  IADD3 R57, P4, PT, R57, R64, RZ ;  /* 0x0000004039397210 */ /* 0x000fe20007f9e0ff */
[----:B------:R-:W-:Y:S01]  /*27da0*/  IMAD.WIDE.U32 R42, R40, R78, R62 ;  /* 0x0000004e282a7225 */ /* 0x000fe200078e003e */
[----:B------:R-:W-:Y:S02]  /*27db0*/  IADD3.X R82, PT, PT, RZ, -0x1, R58, P2, P6 ;  /* 0xffffffffff527810 */ /* 0x000fe400017ec43a */
[----:B------:R-:W-:Y:S01]  /*27dc0*/  IADD3 R38, P2, PT, R38, R57, RZ ;  /* 0x0000003926267210 */ /* 0x000fe20007f5e0ff */
[----:B------:R-:W-:Y:S01]  /*27dd0*/  IMAD.WIDE.U32 R54, R36, R80, R54 ;  /* 0x0000005024367225 */ /* 0x000fe200078e0036 */
[----:B------:R-:W-:-:S02]  /*27de0*/  IADD3.X R57, PT, PT, RZ, RZ, RZ, P5, !PT ;  /* 0x000000ffff397210 */ /* 0x000fc40002ffe4ff */
[----:B------:R-:W-:Y:S01]  /*27df0*/  SHF.R.U32.HI R82, RZ, 0x1f, R82 ;  /* 0x0000001fff527819 */ /* 0x000fe20000011652 */
[----:B------:R-:W-:Y:S01]  /*27e00*/  IMAD.IADD R65, R46, 0x1, R43 ;  /* 0x000000012e417824 */ /* 0x000fe200078e022b */
[----:B------:R-:W-:Y:S01]  /*27e10*/  IADD3 R55, PT, PT, R48, R55, RZ ;  /* 0x0000003730377210 */ /* 0x000fe20007ffe0ff */
[----:B------:R-:W-:Y:S02]  /*27e20*/  IMAD.X R0, RZ, RZ, RZ, P1 ;  /* 0x000000ffff007224 */ /* 0x000fe400008e06ff */
[----:B------:R-:W-:Y:S01]  /*27e30*/  IMAD.IADD R95, R95, 0x1, R117 ;  /* 0x000000015f5f7824 */ /* 0x000fe200078e0275 */
[----:B------:R-:W-:Y:S02]  /*27e40*/  IADD3 R44, P6, PT, R65, R54, RZ ;  /* 0x00000036412c7210 */ /* 0x000fe40007fde0ff */
[----:B------:R-:W-:Y:S01]  /*27e50*/  IADD3 R54, P3, PT, R55, R38, RZ ;  /* 0x0000002637367210 */ /* 0x000fe20007f7e0ff */
[----:B------:R-:W-:Y:S01]  /*27e60*/  IMAD.X R38, RZ, RZ, RZ, P0 ;  /* 0x000000ffff267224 */ /* 0x000fe200000e06ff */
[----:B------:R-:W-:Y:S01]  /*27e70*/  IADD3 R55, P0, PT, R45, R116, RZ ;  /* 0x000000742d377210 */ /* 0x000fe20007f1e0ff */
[----:B------:R-:W-:Y:S01]  /*27e80*/  IMAD.X R45, RZ, RZ, RZ, P6 ;  /* 0x000000ffff2d7224 */ /* 0x000fe200030e06ff */
[----:B------:R-:W-:Y:S01]  /*27e90*/  IADD3 R82, P1, P6, R56, -R82, -R51 ;  /* 0x8000005238527210 */ /* 0x000fe20007e3e833 */
[----:B------:R-:W-:Y:S01]  /*27ea0*/  IMAD.X R51, RZ, RZ, RZ, P4 ;  /* 0x000000ffff337224 */ /* 0x000fe200020e06ff */
[----:B------:R-:W-:Y:S01]  /*27eb0*/  IADD3 R38, P5, PT, R38, R55, RZ ;  /* 0x0000003726267210 */ /* 0x000fe20007fbe0ff */
[----:B------:R-:W-:Y:S01]  /*27ec0*/  IMAD.WIDE.U32 R44, R40, R79, R44 ;  /* 0x0000004f282c7225 */ /* 0x000fe200078e002c */
[----:B------:R-:W-:-:S02]  /*27ed0*/  IADD3.X R55, PT, PT, RZ, RZ, RZ, P3, !PT ;  /* 0x000000ffff377210 */ /* 0x000fc40001ffe4ff */
[----:B------:R-:W-:Y:S01]  /*27ee0*/  IADD3 R57, P3, PT, R57, R38, RZ ;  /* 0x0000002639397210 */ /* 0x000fe20007f7e0ff */
[----:B------:R-:W-:Y:S02]  /*27ef0*/  IMAD.IADD R63, R47, 0x1, R45 ;  /* 0x000000012f3f7824 */ /* 0x000fe400078e022d */
[----:B------:R-:W-:Y:S01]  /*27f00*/  IMAD.WIDE.U32 R54, R36, R81, R54 ;  /* 0x0000005124367225 */ /* 0x000fe200078e0036 */
[----:B------:R-:W-:Y:S02]  /*27f10*/  IADD3 R0, P4, PT, R0, R57, RZ ;  /* 0x0000003900007210 */ /* 0x000fe40007f9e0ff */
[----:B------:R-:W-:Y:S01]  /*27f20*/  IADD3.X R57, PT, PT, RZ, -0x1, R58, P1, P6 ;  /* 0xffffffffff397810 */ /* 0x000fe20000fec43a */
[----:B------:R-:W-:Y:S01]  /*27f30*/  IMAD.X R36, RZ, RZ, RZ, P5 ;  /* 0x000000ffff247224 */ /* 0x000fe200028e06ff */
[----:B------:R-:W-:Y:S02]  /*27f40*/  IADD3 R51, P1, PT, R51, R0, RZ ;  /* 0x0000000033337210 */ /* 0x000fe40007f3e0ff */
[----:B------:R-:W-:-:S02]  /*27f50*/  IADD3 R46, P6, PT, R63, R54, RZ ;  /* 0x000000363f2e7210 */ /* 0x000fc40007fde0ff */
[----:B------:R-:W-:Y:S02]  /*27f60*/  IADD3.X R0, PT, PT, RZ, RZ, RZ, P2, !PT ;  /* 0x000000ffff007210 */ /* 0x000fe400017fe4ff */
[----:B------:R-:W-:Y:S01]  /*27f70*/  SHF.R.U32.HI R57, RZ, 0x1f, R57 ;  /* 0x0000001fff397819 */ /* 0x000fe20000011639 */
[----:B------:R-:W-:Y:S01]  /*27f80*/  IMAD.X R47, RZ, RZ, RZ, P6 ;  /* 0x000000ffff2f7224 */ /* 0x000fe200030e06ff */
[----:B------:R-:W-:Y:S02]  /*27f90*/  IADD3 R0, P2, PT, R0, R51, RZ ;  /* 0x0000003300007210 */ /* 0x000fe40007f5e0ff */
[----:B------:R-:W-:Y:S01]  /*27fa0*/  IADD3 R51, PT, PT, R49, R55, RZ ;  /* 0x0000003731337210 */ /* 0x000fe20007ffe0ff */
[----:B------:R-:W-:Y:S01]  /*27fb0*/  IMAD.X R55, RZ, RZ, RZ, P0 ;  /* 0x000000ffff377224 */ /* 0x000fe200000e06ff */
[----:B------:R-:W-:Y:S01]  /*27fc0*/  IADD3 R118, P0, P6, R50, -R57, -R118 ;  /* 0x8000003932767210 */ /* 0x000fe20007e1e876 */
[----:B------:R-:W-:Y:S01]  /*27fd0*/  IMAD.WIDE.U32 R46, R40, R80, R46 ;  /* 0x00000050282e7225 */ /* 0x000fe200078e002e */
[----:B------:R-:W-:-:S02]  /*27fe0*/  IADD3 R51, P5, PT, R51, R0, RZ ;  /* 0x0000000033337210 */ /* 0x000fc40007fbe0ff */
[----:B------:R-:W-:Y:S02]  /*27ff0*/  IADD3.X R38, PT, PT, RZ, -0x1, R58, P0, P6 ;  /* 0xffffffffff267810 */ /* 0x000fe400007ec43a */
[----:B------:R-:W-:Y:S02]  /*28000*/  ISETP.GT.U32.AND P0, PT, R118, -0x1, PT ;  /* 0xffffffff7600780c */ /* 0x000fe40003f04070 */
[----:B------:R-:W-:Y:S02]  /*28010*/  IADD3 R52, PT, PT, R48, R47, RZ ;  /* 0x0000002f30347210 */ /* 0x000fe40007ffe0ff */
[----:B------:R-:W-:Y:S02]  /*28020*/  ISETP.GT.AND.EX P0, PT, R38, -0x1, PT, P0 ;  /* 0xffffffff2600780c */ /* 0x000fe40003f04300 */
[----:B------:R-:W-:Y:S02]  /*28030*/  IADD3 R50, P6, PT, R52, R51, RZ ;  /* 0x0000003334327210 */ /* 0x000fe40007fde0ff */
[----:B------:R-:W-:Y:S01]  /*28040*/  IADD3 R0, PT, PT, R36, R95, R55 ;  /* 0x0000005f24007210 */ /* 0x000fe20007ffe037 */
[----:B------:R-:W-:Y:S01]  /*28050*/  IMAD.X R36, RZ, RZ, RZ, P3 ;  /* 0x000000ffff247224 */ /* 0x000fe200018e06ff */
[----:B------:R-:W-:Y:S01]  /*28060*/  IADD3.X R51, PT, PT, RZ, RZ, RZ, P6, !PT ;  /* 0x000000ffff337210 */ /* 0x000fe200037fe4ff */
[----:B------:R-:W-:Y:S01]  /*28070*/  IMAD.X R55, RZ, RZ, RZ, P4 ;  /* 0x000000ffff377224 */ /* 0x000fe200020e06ff */
[----:B------:R-:W-:Y:S01]  /*28080*/  IADD3.X R38, PT, PT, RZ, RZ, RZ, P5, !PT ;  /* 0x000000ffff267210 */ /* 0x000fe20002ffe4ff */
[----:B------:R-:W-:-:S03]  /*28090*/  IMAD.WIDE.U32 R50, R40, R81, R50 ;  /* 0x0000005128327225 */ /* 0x000fc600078e0032 */
[----:B------:R-:W-:Y:S01]  /*280a0*/  IADD3 R0, PT, PT, R55, R0, R36 ;  /* 0x0000000037007210 */ /* 0x000fe20007ffe024 */
[----:B------:R-:W-:Y:S02]  /*280b0*/  IMAD.X R36, RZ, RZ, RZ, P1 ;  /* 0x000000ffff247224 */ /* 0x000fe400008e06ff */
[----:B------:R-:W-:Y:S02]  /*280c0*/  IMAD.X R55, RZ, RZ, RZ, P2 ;  /* 0x000000ffff377224 */ /* 0x000fe400010e06ff */
[----:B------:R-:W-:-:S03]  /*280d0*/  IMAD.IADD R57, R49, 0x1, R51 ;  /* 0x0000000131397824 */ /* 0x000fc600078e0233 */
[----:B------:R-:W-:Y:S01]  /*280e0*/  IADD3 R0, PT, PT, R55, R0, R36 ;  /* 0x0000000037007210 */ /* 0x000fe20007ffe024 */
[----:B------:R-:W-:Y:S06]  /*280f0*/  @P0 BRA `(.L_x_68) ;  /* 0x0000000000400947 */ /* 0x000fec0003800000 */
        /* <DEDUP_REMOVED lines=16> */
.L_x_68:
[----:B------:R-:W-:Y:S01]  /*28200*/  IADD3 R0, PT, PT, R57, R0, R38 ;  /* 0x0000000039007210 */ /* 0x000fe20007ffe026 */
[----:B------:R-:W-:Y:S01]  /*28210*/  IMAD.MOV.U32 R38, RZ, RZ, R39 ;  /* 0x000000ffff267224 */ /* 0x000fe200078e0027 */
[----:B------:R-:W-:Y:S01]  /*28220*/  MOV R36, R37 ;  /* 0x0000002500247202 */ /* 0x000fe20000000f00 */
[----:B------:R-:W-:Y:S01]  /*28230*/  IMAD.MOV.U32 R37, RZ, RZ, R60 ;  /* 0x000000ffff257224 */ /* 0x000fe200078e003c */
[----:B------:R-:W-:Y:S01]  /*28240*/  ISETP.GT.U32.AND P0, PT, R0, R81, PT ;  /* 0x000000510000720c */ /* 0x000fe20003f04070 */
[----:B------:R-:W-:Y:S01]  /*28250*/  IMAD.MOV.U32 R60, RZ, RZ, R4 ;  /* 0x000000ffff3c7224 */ /* 0x000fe200078e0004 */
[----:B------:R-:W-:Y:S01]  /*28260*/  MOV R39, R59 ;  /* 0x0000003b00277202 */ /* 0x000fe20000000f00 */
[----:B------:R-:W-:Y:S01]  /*28270*/  IMAD.MOV.U32 R56, RZ, RZ, R6 ;  /* 0x000000ffff387224 */ /* 0x000fe200078e0006 */
[----:B------:R-:W-:Y:S01]  /*28280*/  MOV R40, R42 ;  /* 0x0000002a00287202 */ /* 0x000fe20000000f00 */
[----:B------:R-:W-:Y:S01]  /*28290*/  IMAD.MOV.U32 R54, RZ, RZ, R44 ;  /* 0x000000ffff367224 */ /* 0x000fe200078e002c */
[----:B------:R-:W-:Y:S01]  /*282a0*/  MOV R48, R50 ;  /* 0x0000003200307202 */ /* 0x000fe20000000f00 */
[----:B------:R-:W-:-:S06]  /*282b0*/  IMAD.MOV.U32 R49, RZ, RZ, R46 ;  /* 0x000000ffff317224 */ /* 0x000fcc00078e002e */
[----:B------:R-:W-:Y:S05]  /*282c0*/  @P0 BRA `(.L_x_69) ;  /* 0x00000000007c0947 */ /* 0x000fea0003800000 */
[----:B------:R-:W-:Y:S01]  /*282d0*/  ISETP.GE.U32.AND P0, PT, R0, R81, PT ;  /* 0x000000510000720c */ /* 0x000fe20003f06070 */
[----:B------:R-:W-:Y:S01]  /*282e0*/  IMAD.MOV.U32 R59, RZ, RZ, R9 ;  /* 0x000000ffff3b7224 */ /* 0x000fe200078e0009 */
[----:B------:R-:W-:Y:S01]  /*282f0*/  MOV R55, R65 ;  /* 0x0000004100377202 */ /* 0x000fe20000000f00 */
[----:B------:R-:W-:Y:S02]  /*28300*/  IMAD.MOV.U32 R61, RZ, RZ, R53 ;  /* 0x000000ffff3d7224 */ /* 0x000fe400078e0035 */
        /* <DEDUP_REMOVED lines=27> */
.L_x_69:
[----:B------:R-:W-:-:S05]  /*284c0*/  IADD3 R57, P0, PT, R2, -R74, RZ ;  /* 0x8000004a02397210 */ /* 0x000fca0007f1e0ff */
        /* <DEDUP_REMOVED lines=21> */
.L_x_70:
[----:B------:R-:W-:Y:S01]  /*28620*/  IMAD.SHL.U32 R6, R60, 0x2, RZ ;  /* 0x000000023c067824 */ /* 0x000fe200078e00ff */
[----:B------:R-:W-:Y:S02]  /*28630*/  SHF.L.U64.HI R2, R48, 0x1, R9 ;  /* 0x0000000130027819 */ /* 0x000fe40000010209 */
[----:B------:R-:W-:Y:S02]  /*28640*/  SHF.R.U32.HI R3, RZ, 0x1f, R57 ;  /* 0x0000001fff037819 */ /* 0x000fe40000011639 */
[----:B------:R-:W-:Y:S02]  /*28650*/  LOP3.LUT R2, R2, 0x1, RZ, 0xc0, !PT ;  /* 0x0000000102027812 */ /* 0x000fe400078ec0ff */
[----:B------:R-:W-:Y:S01]  /*28660*/  LOP3.LUT R42, R3, 0xfffffffe, R6, 0xf8, !PT ;  /* 0xfffffffe032a7812 */ /* 0x000fe200078ef806 */
[----:B------:R-:W-:Y:S01]  /*28670*/  IMAD.MOV.U32 R3, RZ, RZ, RZ ;  /* 0x000000ffff037224 */ /* 0x000fe200078e00ff */
[----:B------:R-:W-:Y:S02]  /*28680*/  SHF.L.U64.HI R5, R60, 0x1, R61 ;  /* 0x000000013c057819 */ /* 0x000fe4000001023d */
[----:B------:R-:W-:Y:S01]  /*28690*/  SHF.L.U32 R4, R56, 0x1, RZ ;  /* 0x0000000138047819 */ /* 0x000fe200000006ff */
[----:B------:R-:W-:Y:S01]  /*286a0*/  IMAD.WIDE.U32 R2, R0, 0x2, R2 ;  /* 0x0000000200027825 */ /* 0x000fe200078e0002 */
[----:B------:R-:W-:-:S02]  /*286b0*/  LOP3.LUT R5, R5, 0x1, RZ, 0xc0, !PT ;  /* 0x0000000105057812 */ /* 0x000fc400078ec0ff */
[----:B------:R-:W-:Y:S01]  /*286c0*/  SHF.L.U64.HI R43, R56, 0x1, R59 ;  /* 0x00000001382b7819 */ /* 0x000fe2000001023b */
[----:B------:R-:W-:Y:S01]  /*286d0*/  IMAD.SHL.U32 R0, R48, 0x2, RZ ;  /* 0x0000000230007824 */ /* 0x000fe200078e00ff */
[C---:B------:R-:W-:Y:S02]  /*286e0*/  ISETP.LE.U32.AND P0, PT, R2.reuse, R81, PT ;  /* 0x000000510200720c */ /* 0x040fe40003f03070 */
[----:B------:R-:W-:Y:S02]  /*286f0*/  ISETP.GT.U32.AND P1, PT, R2, -0x1, PT ;  /* 0xffffffff0200780c */ /* 0x000fe40003f24070 */
[----:B------:R-:W-:Y:S01]  /*28700*/  LOP3.LUT R44, R5, 0xfffffffe, R4, 0xf8, !PT ;  /* 0xfffffffe052c7812 */ /* 0x000fe200078ef804 */
[----:B------:R-:W-:Y:S01]  /*28710*/  IMAD.SHL.U32 R4, R49, 0x2, RZ ;  /* 0x0000000231047824 */ /* 0x000fe200078e00ff */
[----:B------:R-:W-:Y:S02]  /*28720*/  ISETP.GT.U32.OR.EX P0, PT, R3, RZ, !P0, P1 ;  /* 0x000000ff0300720c */ /* 0x000fe40004704510 */
[C---:B------:R-:W-:Y:S01]  /*28730*/  SHF.L.U64.HI R9, R40.reuse, 0x1, R55 ;  /* 0x0000000128097819 */ /* 0x040fe20000010237 */
[----:B------:R-:W-:Y:S01]  /*28740*/  IMAD.SHL.U32 R40, R40, 0x2, RZ ;  /* 0x0000000228287824 */ /* 0x000fe200078e00ff */
[----:B------:R-:W-:-:S02]  /*28750*/  SHF.L.U64.HI R7, R54, 0x1, R53 ;  /* 0x0000000136077819 */ /* 0x000fc40000010235 */
[----:B------:R-:W-:Y:S02]  /*28760*/  SHF.L.U64.HI R5, R49, 0x1, R52 ;  /* 0x0000000131057819 */ /* 0x000fe40000010234 */
[----:B------:R-:W-:Y:S02]  /*28770*/  SHF.L.U32 R6, R54, 0x1, RZ ;  /* 0x0000000136067819 */ /* 0x000fe400000006ff */
[----:B------:R-:W-:Y:S02]  /*28780*/  LOP3.LUT R43, R43, 0x1, RZ, 0xc0, !PT ;  /* 0x000000012b2b7812 */ /* 0x000fe400078ec0ff */
[----:B------:R-:W-:Y:S02]  /*28790*/  LOP3.LUT R9, R9, 0x1, RZ, 0xc0, !PT ;  /* 0x0000000109097812 */ /* 0x000fe400078ec0ff */
[----:B------:R-:W-:Y:S02]  /*287a0*/  LOP3.LUT R7, R7, 0x1, RZ, 0xc0, !PT ;  /* 0x0000000107077812 */ /* 0x000fe400078ec0ff */
[----:B------:R-:W-:-:S02]  /*287b0*/  LOP3.LUT R5, R5, 0x1, RZ, 0xc0, !PT ;  /* 0x0000000105057812 */ /* 0x000fc400078ec0ff */
[----:B------:R-:W-:Y:S02]  /*287c0*/  LOP3.LUT R40, R43, 0xfffffffe, R40, 0xf8, !PT ;  /* 0xfffffffe2b287812 */ /* 0x000fe400078ef828 */
[----:B------:R-:W-:Y:S02]  /*287d0*/  LOP3.LUT R6, R9, 0xfffffffe, R6, 0xf8, !PT ;  /* 0xfffffffe09067812 */ /* 0x000fe400078ef806 */
[----:B------:R-:W-:Y:S02]  /*287e0*/  LOP3.LUT R4, R7, 0xfffffffe, R4, 0xf8, !PT ;  /* 0xfffffffe07047812 */ /* 0x000fe400078ef804 */
[----:B------:R-:W-:Y:S02]  /*287f0*/  LOP3.LUT R0, R5, 0xfffffffe, R0, 0xf8, !PT ;  /* 0xfffffffe05007812 */ /* 0x000fe400078ef800 */
[----:B------:R-:W-:Y:S01]  /*28800*/  SHF.L.U32 R57, R57, 0x1, RZ ;  /* 0x0000000139397819 */ /* 0x000fe200000006ff */
[----:B------:R-:W-:Y:S06]  /*28810*/  @P0 BRA `(.L_x_71) ;  /* 0x0000000000840947 */ /* 0x000fec0003800000 */
[----:B------:R-:W-:Y:S01]  /*28820*/  IMAD.MOV.U32 R50, RZ, RZ, R2 ;  /* 0x000000ffff327224 */ /* 0x000fe200078e0002 */
[----:B------:R-:W-:Y:S01]  /*28830*/  UMOV UR5, URZ ;  /* 0x000000ff00057c82 */ /* 0x000fe20008000000 */
[----:B------:R-:W-:Y:S01]  /*28840*/  IMAD.MOV.U32 R56, RZ, RZ, R42 ;  /* 0x000000ffff387224 */ /* 0x000fe200078e002a */
[----:B------:R-:W-:Y:S01]  /*28850*/  MOV R55, R44 ;  /* 0x0000002c00377202 */ /* 0x000fe20000000f00 */
[----:B------:R-:W-:Y:S01]  /*28860*/  IMAD.MOV.U32 R54, RZ, RZ, R40 ;  /* 0x000000ffff367224 */ /* 0x000fe200078e0028 */
        /* <DEDUP_REMOVED lines=28> */
.L_x_71:
[----:B------:R-:W-:Y:S01]  /*28a30*/  IADD3 R57, P0, PT, R57, -R74, RZ ;  /* 0x8000004a39397210 */ /* 0x000fe20007f1e0ff */
[----:B------:R-:W-:-:S04]  /*28a40*/  UMOV UR5, URZ ;  /* 0x000000ff00057c82 */ /* 0x000fc80008000000 */
        /* <DEDUP_REMOVED lines=20> */
[----:B------:R-:W-:Y:S01]  /*28b90*/  IADD3 R50, PT, PT, R2, -R50, -R81 ;  /* 0x8000003202327210 */ /* 0x000fe20007ffe851 */
[----:B------:R-:W-:Y:S06]  /*28ba0*/  BRA `(.L_x_21) ;  /* 0x0000016400987947 */ /* 0x000fec0003800000 */
.L_x_38:
        /* <DEDUP_REMOVED lines=43> */
.L_x_72:
[----:B------:R-:W-:Y:S01]  /*28e60*/  IMAD.WIDE.U32 R38, R95, R95, RZ ;  /* 0x0000005f5f267225 */ /* 0x000fe200078e00ff */
[----:B------:R-:W-:-:S03]  /*28e70*/  CS2R R106, SRZ ;  /* 0x00000000006a7805 */ /* 0x000fc6000001ff00 */
[----:B------:R-:W-:Y:S01]  /*28e80*/  IMAD.MOV.U32 R35, RZ, RZ, RZ ;  /* 0x000000ffff237224 */ /* 0x000fe200078e00ff */
[----:B------:R-:W-:Y:S01]  /*28e90*/  MOV R34, R39 ;  /* 0x0000002700227202 */ /* 0x000fe20000000f00 */
[----:B------:R-:W-:Y:S01]  /*28ea0*/  IMAD.MOV.U32 R103, RZ, RZ, RZ ;  /* 0x000000ffff677224 */ /* 0x000fe200078e00ff */
[----:B------:R-:W-:Y:S01]  /*28eb0*/  LOP3.LUT R36, R38, 0xfffffffd, RZ, 0xc0, !PT ;  /* 0xfffffffd26247812 */ /* 0x000fe200078ec0ff */
[----:B------:R-:W-:Y:S02]  /*28ec0*/  IMAD.MOV.U32 R105, RZ, RZ, RZ ;  /* 0x000000ffff697224 */ /* 0x000fe400078e00ff */
[----:B------:R-:W-:-:S04]  /*28ed0*/  IMAD.WIDE.U32 R34, R95, R96, R34 ;  /* 0x000000605f227225 */ /* 0x000fc800078e0022 */
[----:B------:R-:W-:Y:S01]  /*28ee0*/  IMAD R41, R38, R40, RZ ;  /* 0x0000002826297224 */ /* 0x000fe200078e02ff */
        /* <DEDUP_REMOVED lines=8> */
[----:B------:R-:W-:Y:S01]  /*28f70*/  IMAD.MOV.U32 R104, RZ, RZ, RZ ;  /* 0x000000ffff687224 */ /* 0x000fe200078e00ff */
[----:B------:R-:W-:Y:S01]  /*28f80*/  IADD3 R35, PT, PT, R42, R35, RZ ;  /* 0x000000232a237210 */ /* 0x000fe20007ffe0ff */
[----:B------:R-:W-:Y:S02]  /*28f90*/  IMAD.X R83, RZ, RZ, RZ, P0 ;  /* 0x000000ffff537224 */ /* 0x000fe400000e06ff */
[----:B------:R-:W-:Y:S01]  /*28fa0*/  IMAD.IADD R36, R105, 0x1, R104 ;  /* 0x0000000169247824 */ /* 0x000fe200078e0268 */
[----:B------:R-:W-:Y:S01]  /*28fb0*/  IADD3 R34, P0, PT, R35, R34, RZ ;  /* 0x0000002223227210 */ /* 0x000fe20007f1e0ff */
[----:B------:R-:W-:-:S03]  /*28fc0*/  IMAD.WIDE.U32 R82, R96, R96, R82 ;  /* 0x0000006060527225 */ /* 0x000fc600078e0052 */
[----:B------:R-:W-:Y:S01]  /*28fd0*/  IADD3.X R35, PT, PT, RZ, RZ, RZ, P0, !PT ;  /* 0x000000ffff237210 */ /* 0x000fe200007fe4ff */
[----:B------:R-:W-:-:S04]  /*28fe0*/  IMAD.WIDE.U32 R36, R95, R98, R36 ;  /* 0x000000625f247225 */ /* 0x000fc800078e0024 */
[----:B------:R-:W-:Y:S02]  /*28ff0*/  IMAD.IADD R39, R103, 0x1, R83 ;  /* 0x0000000167277824 */ /* 0x000fe400078e0253 */
[----:B------:R-:W-:-:S03]  /*29000*/  IMAD.WIDE.U32 R34, R41, R75, R34 ;  /* 0x0000004b29227225 */ /* 0x000fc600078e0022 */
[----:B------:R-:W-:Y:S01]  /*29010*/  IADD3 R38, P0, PT, R39, R36, RZ ;  /* 0x0000002427267210 */ /* 0x000fe20007f1e0ff */
[----:B------:R-:W-:Y:S01]  /*29020*/  IMAD.MOV.U32 R83, RZ, RZ, RZ ;  /* 0x000000ffff537224 */ /* 0x000fe200078e00ff */
[----:B------:R-:W-:Y:S01]  /*29030*/  IADD3 R35, PT, PT, R43, R35, RZ ;  /* 0x000000232b237210 */ /* 0x000fe20007ffe0ff */
[----:B------:R-:W-:Y:S02]  /*29040*/  IMAD.MOV.U32 R105, RZ, RZ, RZ ;  /* 0x000000ffff697224 */ /* 0x000fe400078e00ff */
[----:B------:R-:W-:-:S03]  /*29050*/  IMAD.WIDE.U32 R82, R95, R97, R82 ;  /* 0x000000615f527225 */ /* 0x000fc600078e0052 */
[----:B------:R-:W-:Y:S01]  /*29060*/  IADD3 R36, PT, PT, R37, R105, RZ ;  /* 0x0000006925247210 */ /* 0x000fe20007ffe0ff */
[----:B------:R-:W-:Y:S01]  /*29070*/  IMAD.X R39, RZ, RZ, RZ, P0 ;  /* 0x000000ffff277224 */ /* 0x000fe200000e06ff */
[----:B------:R-:W-:Y:S01]  /*29080*/  IADD3 R82, P0, PT, R35, R82, RZ ;  /* 0x0000005223527210 */ /* 0x000fe20007f1e0ff */
[----:B------:R-:W-:Y:S02]  /*29090*/  IMAD R91, R34, R40, RZ ;  /* 0x00000028225b7224 */ /* 0x000fe400078e02ff */
[----:B------:R-:W-:-:S04]  /*290a0*/  IMAD.WIDE.U32 R38, R96, R97, R38 ;  /* 0x0000006160267225 */ /* 0x000fc800078e0026 */
[C---:B------:R-:W-:Y:S02]  /*290b0*/  IMAD.IADD R37, R104.reuse, 0x1, R83 ;  /* 0x0000000168257824 */ /* 0x040fe400078e0253 */
[----:B------:R-:W-:Y:S02]  /*290c0*/  IMAD.MOV.U32 R35, RZ, RZ, RZ ;  /* 0x000000ffff237224 */ /* 0x000fe400078e00ff */
[----:B------:R-:W-:Y:S02]  /*290d0*/  IMAD.X R83, RZ, RZ, RZ, P0 ;  /* 0x000000ffff537224 */ /* 0x000fe400000e06ff */
[----:B------:R-:W-:Y:S01]  /*290e0*/  IMAD.HI.U32 R85, R91, R74, R34 ;  /* 0x0000004a5b557227 */ /* 0x000fe200078e0022 */
[----:B------:R-:W-:Y:S02]  /*290f0*/  IADD3 R34, P1, PT, R37, R38, RZ ;  /* 0x0000002625227210 */ /* 0x000fe40007f3e0ff */
[----:B------:R-:W-:Y:S01]  /*29100*/  IADD3 R35, PT, PT, R104, R39, RZ ;  /* 0x0000002768237210 */ /* 0x000fe20007ffe0ff */
[----:B------:R-:W-:Y:S01]  /*29110*/  IMAD.MOV.U32 R37, RZ, RZ, RZ ;  /* 0x000000ffff257224 */ /* 0x000fe200078e00ff */
[----:B------:R-:W-:Y:S01]  /*29120*/  IADD3 R39, PT, PT, R42, R85, RZ ;  /* 0x000000552a277210 */ /* 0x000fe20007ffe0ff */
[----:B------:R-:W-:-:S04]  /*29130*/  IMAD.WIDE.U32 R82, R41, R76, R82 ;  /* 0x0000004c29527225 */ /* 0x000fc800078e0052 */
[----:B------:R-:W-:-:S04]  /*29140*/  IMAD.WIDE.U32 R36, R95, R99, R36 ;  /* 0x000000635f247225 */ /* 0x000fc800078e0024 */
[----:B------:R-:W-:Y:S01]  /*29150*/  IMAD.IADD R89, R44, 0x1, R83 ;  /* 0x000000012c597824 */ /* 0x000fe200078e0253 */
[----:B------:R-:W-:Y:S01]  /*29160*/  IADD3 R38, P0, PT, R35, R36, RZ ;  /* 0x0000002423267210 */ /* 0x000fe20007f1e0ff */
        /* <DEDUP_REMOVED lines=15> */
[----:B------:R-:W-:Y:S01]  /*29260*/  IMAD.X R85, RZ, RZ, RZ, P0 ;  /* 0x000000ffff557224 */ /* 0x000fe200000e06ff */
[----:B------:R-:W-:Y:S01]  /*29270*/  IADD3 R36, P0, PT, R39, R36, RZ ;  /* 0x0000002427247210 */ /* 0x000fe20007f1e0ff */
[----:B------:R-:W-:Y:S01]  /*29280*/  IMAD.WIDE.U32 R82, R91, R75, R82 ;  /* 0x0000004b5b527225 */ /* 0x000fe200078e0052 */
[----:B------:R-:W-:Y:S02]  /*29290*/  IADD3 R35, PT, PT, R105, R35, RZ ;  /* 0x0000002369237210 */ /* 0x000fe40007ffe0ff */
[----:B------:R-:W-:Y:S01]  /*292a0*/  IADD3 R34, P2, PT, R89, R34, RZ ;  /* 0x0000002259227210 */ /* 0x000fe20007f5e0ff */
[----:B------:R-:W-:Y:S01]  /*292b0*/  IMAD.WIDE.U32 R84, R97, R97, R84 ;  /* 0x0000006161547225 */ /* 0x000fe200078e0054 */
[----:B------:R-:W-:-:S03]  /*292c0*/  MOV R39, RZ ;  /* 0x000000ff00277202 */ /* 0x000fc60000000f00 */
[----:B------:R-:W-:Y:S02]  /*292d0*/  IMAD.IADD R109, R43, 0x1, R83 ;  /* 0x000000012b6d7824 */ /* 0x000fe400078e0253 */
[----:B------:R-:W-:Y:S02]  /*292e0*/  HFMA2 R83, -RZ, RZ, 0, 0 ;  /* 0x00000000ff537431 */ /* 0x000fe400000001ff */
[----:B------:R-:W-:Y:S01]  /*292f0*/  IMAD.X R37, RZ, RZ, RZ, P0 ;  /* 0x000000ffff257224 */ /* 0x000fe200000e06ff */
[----:B------:R-:W-:Y:S01]  /*29300*/  IADD3 R88, P1, PT, R35, R84, RZ ;  /* 0x0000005423587210 */ /* 0x000fe20007f3e0ff */
[----:B------:R-:W-:Y:S02]  /*29310*/  IMAD.IADD R85, R104, 0x1, R85 ;  /* 0x0000000168557824 */ /* 0x000fe400078e0255 */
[----:B------:R-:W-:Y:S01]  /*29320*/  IMAD.WIDE.U32 R36, R96, R99, R36 ;  /* 0x0000006360247225 */ /* 0x000fe200078e0024 */
[----:B------:R-:W-:-:S03]  /*29330*/  IADD3.X R89, PT, PT, RZ, RZ, RZ, P1, !PT ;  /* 0x000000ffff597210 */ /* 0x000fc60000ffe4ff */
[----:B------:R-:W-:Y:S01]  /*29340*/  IMAD R113, R82, R40, RZ ;  /* 0x0000002852717224 */ /* 0x000fe200078e02ff */
[----:B------:R-:W-:Y:S01]  /*29350*/  IADD3 R36, P0, PT, R85, R36, RZ ;  /* 0x0000002455247210 */ /* 0x000fe20007f1e0ff */
[----:B------:R-:W-:Y:S02]  /*29360*/  IMAD.X R35, RZ, RZ, RZ, P2 ;  /* 0x000000ffff237224 */ /* 0x000fe400010e06ff */
[----:B------:R-:W-:-:S04]  /*29370*/  IMAD.HI.U32 R115, R113, R74, R82 ;  /* 0x0000004a71737227 */ /* 0x000fc800078e0052 */
        /* <DEDUP_REMOVED lines=9> */
[----:B------:R-:W-:Y:S02]  /*29410*/  HFMA2 R89, -RZ, RZ, 0, 0 ;  /* 0x00000000ff597431 */ /* 0x000fe400000001ff */
[----:B------:R-:W-:-:S04]  /*29420*/  IMAD.WIDE.U32 R36, R97, R98, R36 ;  /* 0x0000006261247225 */ /* 0x000fc800078e0024 */
[----:B------:R-:W-:Y:S02]  /*29430*/  IMAD.IADD R85, R45, 0x1, R35 ;  /* 0x000000012d557824 */ /* 0x000fe400078e0223 */
[----:B------:R-:W-:Y:S01]  /*29440*/  IMAD.IADD R82, R39, 0x1, R108 ;  /* 0x0000000127527824 */ /* 0x000fe200078e026c */
[----:B------:R-:W-:Y:S01]  /*29450*/  IADD3.X R39, PT, PT, RZ, RZ, RZ, P0, !PT ;  /* 0x000000ffff277210 */ /* 0x000fe200007fe4ff */
[----:B------:R-:W-:Y:S01]  /*29460*/  IMAD.X R35, RZ, RZ, RZ, P1 ;  /* 0x000000ffff237224 */ /* 0x000fe200008e06ff */
[----:B------:R-:W-:Y:S01]  /*29470*/  IADD3 R36, P0, PT, R83, R36, RZ ;  /* 0x0000002453247210 */ /* 0x000fe20007f1e0ff */
[----:B------:R-:W-:Y:S02]  /*29480*/  IMAD.IADD R83, R42, 0x1, R115 ;  /* 0x000000012a537824 */ /* 0x000fe400078e0273 */
[----:B------:R-:W-:-:S04]  /*29490*/  IMAD.WIDE.U32 R34, R91, R76, R34 ;  /* 0x0000004c5b227225 */ /* 0x000fc800078e0022 */
[----:B------:R-:W-:Y:S01]  /*294a0*/  IMAD.IADD R111, R105, 0x1, R37 ;  /* 0x00000001696f7824 */ /* 0x000fe200078e0225 */
[----:B------:R-:W-:Y:S01]  /*294b0*/  IADD3 R34, P3, PT, R83, R34, RZ ;  /* 0x0000002253227210 */ /* 0x000fe20007f7e0ff */
[----:B------:R-:W-:-:S04]  /*294c0*/  IMAD.WIDE.U32 R88, R95, R99, R88 ;  /* 0x000000635f587225 */ /* 0x000fc800078e0058 */
[----:B------:R-:W-:Y:S01]  /*294d0*/  IMAD.X R37, RZ, RZ, RZ, P0 ;  /* 0x000000ffff257224 */ /* 0x000fe200000e06ff */
[----:B------:R-:W-:Y:S01]  /*294e0*/  IADD3 R88, P2, PT, R85, R88, RZ ;  /* 0x0000005855587210 */ /* 0x000fe20007f5e0ff */
[----:B------:R-:W-:-:S04]  /*294f0*/  IMAD.WIDE.U32 R38, R96, R100, R38 ;  /* 0x0000006460267225 */ /* 0x000fc800078e0026 */
        /* <DEDUP_REMOVED lines=15> */
[----:B------:R-:W-:Y:S02]  /*295f0*/  IADD3 R111, PT, PT, R46, R89, RZ ;  /* 0x000000592e6f7210 */ /* 0x000fe40007ffe0ff */
[----:B------:R-:W-:Y:S01]  /*29600*/  IADD3 R82, P3, PT, R109, R88, RZ ;  /* 0x000000586d527210 */ /* 0x000fe20007f7e0ff */
[----:B------:R-:W-:Y:S02]  /*29610*/  IMAD.X R39, RZ, RZ, RZ, P0 ;  /* 0x000000ffff277224 */ /* 0x000fe400000e06ff */
[----:B------:R-:W-:Y:S02]  /*29620*/  IMAD.IADD R89, R43, 0x1, R35 ;  /* 0x000000012b597824 */ /* 0x000fe400078e0223 */
[----:B------:R-:W-:Y:S02]  /*29630*/  IMAD R109, R34, R40, RZ ;  /* 0x00000028226d7224 */ /* 0x000fe400078e02ff */
[----:B------:R-:W-:-:S02]  /*29640*/  IMAD.MOV.U32 R35, RZ, RZ, RZ ;  /* 0x000000ffff237224 */ /* 0x000fc400078e00ff */
[----:B------:R-:W-:-:S04]  /*29650*/  IMAD.WIDE.U32 R38, R96, R101, R38 ;  /* 0x0000006560267225 */ /* 0x000fc800078e0026 */
[----:B------:R-:W-:-:S04]  /*29660*/  IMAD.WIDE.U32 R84, R97, R99, R84 ;  /* 0x0000006361547225 */ /* 0x000fc800078e0054 */
[----:B------:R-:W-:Y:S01]  /*29670*/  IMAD.HI.U32 R119, R109, R74, R34 ;  /* 0x0000004a6d777227 */ /* 0x000fe200078e0022 */
[----:B------:R-:W-:Y:S02]  /*29680*/  IADD3 R84, P2, PT, R37, R84, RZ ;  /* 0x0000005425547210 */ /* 0x000fe40007f5e0ff */
[----:B------:R-:W-:Y:S01]  /*29690*/  IADD3.X R37, PT, PT, RZ, RZ, RZ, P1, !PT ;  /* 0x000000ffff257210 */ /* 0x000fe20000ffe4ff */
[----:B------:R-:W-:Y:S02]  /*296a0*/  IMAD.IADD R35, R108, 0x1, R39 ;  /* 0x000000016c237824 */ /* 0x000fe400078e0227 */
[----:B------:R-:W-:Y:S02]  /*296b0*/  IMAD.IADD R85, R106, 0x1, R85 ;  /* 0x000000016a557824 */ /* 0x000fe400078e0255 */
[----:B------:R-:W-:Y:S01]  /*296c0*/  IMAD.WIDE.U32 R36, R96, R99, R36 ;  /* 0x0000006360247225 */ /* 0x000fe200078e0024 */
[----:B------:R-:W-:Y:S02]  /*296d0*/  IADD3 R34, P0, PT, R83, R35, RZ ;  /* 0x0000002353227210 */ /* 0x000fe40007f1e0ff */
[----:B------:R-:W-:Y:S01]  /*296e0*/  IADD3.X R83, PT, PT, RZ, RZ, RZ, P3, !PT ;  /* 0x000000ffff537210 */ /* 0x000fe20001ffe4ff */
[----:B------:R-:W-:Y:S01]  /*296f0*/  IMAD.IADD R35, R106, 0x1, R37 ;  /* 0x000000016a237824 */ /* 0x000fe200078e0225 */
[----:B------:R-:W-:Y:S01]  /*29700*/  IADD3 R38, P1, PT, R85, R38, RZ ;  /* 0x0000002655267210 */ /* 0x000fe20007f3e0ff */
[----:B------:R-:W-:Y:S01]  /*29710*/  IMAD.X R85, RZ, RZ, RZ, P2 ;  /* 0x000000ffff557224 */ /* 0x000fe200010e06ff */
[----:B------:R-:W-:Y:S01]  /*29720*/  MOV R88, R36 ;  /* 0x0000002400587202 */ /* 0x000fe20000000f00 */
[----:B------:R-:W-:-:S04]  /*29730*/  IMAD.WIDE.U32 R82, R91, R77, R82 ;  /* 0x0000004d5b527225 */ /* 0x000fc800078e0052 */
[----:B------:R-:W-:Y:S01]  /*29740*/  IMAD.WIDE.U32 R84, R98, R98, R84 ;  /* 0x0000006262547225 */ /* 0x000fe200078e0054 */
[----:B------:R-:W-:-:S03]  /*29750*/  IADD3 R82, P4, PT, R89, R82, RZ ;  /* 0x0000005259527210 */ /* 0x000fc60007f9e0ff */
[----:B------:R-:W-:Y:S01]  /*29760*/  IMAD.MOV.U32 R89, RZ, RZ, RZ ;  /* 0x000000ffff597224 */ /* 0x000fe200078e00ff */
[----:B------:R-:W-:Y:S01]  /*29770*/  IADD3 R84, P2, PT, R35, R84, RZ ;  /* 0x0000005423547210 */ /* 0x000fe20007f5e0ff */
[----:B------:R-:W-:Y:S01]  /*29780*/  IMAD.X R39, RZ, RZ, RZ, P1 ;  /* 0x000000ffff277224 */ /* 0x000fe200008e06ff */
[----:B------:R-:W-:Y:S01]  /*29790*/  IADD3 R85, PT, PT, R105, R85, RZ ;  /* 0x0000005569557210 */ /* 0x000fe20007ffe0ff */
[----:B------:R-:W-:Y:S02]  /*297a0*/  IMAD.X R35, RZ, RZ, RZ, P0 ;  /* 0x000000ffff237224 */ /* 0x000fe400000e06ff */
[----:B------:R-:W-:-:S04]  /*297b0*/  IMAD.WIDE.U32 R88, R95, R100, R88 ;  /* 0x000000645f587225 */ /* 0x000fc800078e0058 */
[----:B------:R-:W-:-:S04]  /*297c0*/  IMAD.WIDE.U32 R38, R97, R100, R38 ;  /* 0x0000006461267225 */ /* 0x000fc800078e0026 */
[----:B------:R-:W-:Y:S01]  /*297d0*/  IMAD.WIDE.U32 R36, R102, R96, R34 ;  /* 0x0000006066247225 */ /* 0x000fe200078e0022 */
[----:B------:R-:W-:Y:S02]  /*297e0*/  IADD3 R34, P3, PT, R111, R88, RZ ;  /* 0x000000586f227210 */ /* 0x000fe40007f7e0ff */
[----:B------:R-:W-:Y:S01]  /*297f0*/  IADD3 R38, P1, PT, R85, R38, RZ ;  /* 0x0000002655267210 */ /* 0x000fe20007f3e0ff */
[----:B------:R-:W-:Y:S01]  /*29800*/  IMAD.IADD R115, R45, 0x1, R83 ;  /* 0x000000012d737824 */ /* 0x000fe200078e0253 */
[----:B------:R-:W-:Y:S01]  /*29810*/  IADD3.X R85, PT, PT, RZ, RZ, RZ, P2, !PT ;  /* 0x000000ffff557210 */ /* 0x000fe200017fe4ff */
        /* <DEDUP_REMOVED lines=9> */
[----:B------:R-:W-:Y:S01]  /*298b0*/  IMAD.IADD R89, R107, 0x1, R89 ;  /* 0x000000016b597824 */ /* 0x000fe200078e0259 */
[----:B------:R-:W-:Y:S01]  /*298c0*/  IADD3.X R37, PT, PT, RZ, RZ, RZ, P0, !PT ;  /* 0x000000ffff257210 */ /* 0x000fe200007fe4ff */
[----:B------:R-:W-:-:S04]  /*298d0*/  IMAD.WIDE.U32 R84, R97, R99, R84 ;  /* 0x0000006361547225 */ /* 0x000fc800078e0054 */
[----:B------:R-:W-:Y:S01]  /*298e0*/  IMAD.WIDE.U32 R34, R41, R79, R34 ;  /* 0x0000004f29227225 */ /* 0x000fe200078e0022 */
[----:B------:R-:W-:-:S03]  /*298f0*/  IADD3 R84, P2, PT, R89, R84, RZ ;  /* 0x0000005459547210 */ /* 0x000fc60007f5e0ff */
[----:B------:R-:W-:Y:S01]  /*29900*/  IMAD.IADD R85, R106, 0x1, R85 ;  /* 0x000000016a557824 */ /* 0x000fe200078e0255 */
[----:B------:R-:W-:Y:S01]  /*29910*/  IADD3 R34, P3, PT, R115, R34, RZ ;  /* 0x0000002273227210 */ /* 0x000fe20007f7e0ff */
[----:B------:R-:W-:Y:S01]  /*29920*/  IMAD.WIDE.U32 R38, R98, R99, R38 ;  /* 0x0000006362267225 */ /* 0x000fe200078e0026 */
[----:B------:R-:W-:Y:S02]  /*29930*/  IADD3 R121, PT, PT, R47, R35, RZ ;  /* 0x000000232f797210 */ /* 0x000fe40007ffe0ff */
[----:B------:R-:W-:Y:S01]  /*29940*/  IADD3.X R35, PT, PT, RZ, RZ, RZ, P3, !PT ;  /* 0x000000ffff237210 */ /* 0x000fe20001ffe4ff */
[----:B------:R-:W-:Y:S01]  /*29950*/  IMAD.WIDE.U32 R36, R97, R101, R36 ;  /* 0x0000006561247225 */ /* 0x000fe200078e0024 */
[----:B------:R-:W-:-:S03]  /*29960*/  IADD3 R38, P0, PT, R85, R38, RZ ;  /* 0x0000002655267210 */ /* 0x000fc60007f1e0ff */
[----:B------:R-:W-:Y:S02]  /*29970*/  IMAD.IADD R39, R106, 0x1, R39 ;  /* 0x000000016a277824 */ /* 0x000fe400078e0227 */
[----:B------:R-:W-:Y:S02]  /*29980*/  IMAD.X R85, RZ, RZ, RZ, P2 ;  /* 0x000000ffff557224 */ /* 0x000fe400010e06ff */
[----:B------:R-:W-:Y:S01]  /*29990*/  IMAD.IADD R111, R44, 0x1, R83 ;  /* 0x000000012c6f7824 */ /* 0x000fe200078e0253 */
[----:B------:R-:W-:Y:S01]  /*299a0*/  IADD3 R88, P1, PT, R39, R36, RZ ;  /* 0x0000002427587210 */ /* 0x000fe20007f3e0ff */
[----:B------:R-:W-:Y:S02]  /*299b0*/  IMAD.X R83, RZ, RZ, RZ, P4 ;  /* 0x000000ffff537224 */ /* 0x000fe400020e06ff */
[----:B------:R-:W-:Y:S02]  /*299c0*/  IMAD.X R39, RZ, RZ, RZ, P0 ;  /* 0x000000ffff277224 */ /* 0x000fe400000e06ff */
[----:B------:R-:W-:-:S04]  /*299d0*/  IMAD.WIDE.U32 R84, R96, R100, R84 ;  /* 0x0000006460547225 */ /* 0x000fc800078e0054 */
[----:B------:R-:W-:Y:S02]  /*299e0*/  IMAD.IADD R36, R108, 0x1, R37 ;  /* 0x000000016c247824 */ /* 0x000fe400078e0225 */
[----:B------:R-:W-:-:S03]  /*299f0*/  IMAD.WIDE.U32 R34, R91, R78, R34 ;  /* 0x0000004e5b227225 */ /* 0x000fc600078e0022 */
[----:B------:R-:W-:Y:S01]  /*29a00*/  IADD3 R36, P0, PT, R36, R117, RZ ;  /* 0x0000007524247210 */ /* 0x000fe20007f1e0ff */
[----:B------:R-:W-:Y:S01]  /*29a10*/  IMAD.WIDE.U32 R82, R109, R75, R82 ;  /* 0x0000004b6d527225 */ /* 0x000fe200078e0052 */
[----:B------:R-:W-:-:S03]  /*29a20*/  IADD3 R34, P4, PT, R111, R34, RZ ;  /* 0x000000226f227210 */ /* 0x000fc60007f9e0ff */
[----:B------:R-:W-:Y:S01]  /*29a30*/  IMAD.WIDE.U32 R38, R98, R99, R38 ;  /* 0x0000006362267225 */ /* 0x000fe200078e0026 */
[----:B------:R-:W-:-:S03]  /*29a40*/  IADD3 R111, PT, PT, R43, R83, RZ ;  /* 0x000000532b6f7210 */ /* 0x000fc60007ffe0ff */
[----:B------:R-:W-:Y:S01]  /*29a50*/  IMAD.IADD R37, R107, 0x1, R85 ;  /* 0x000000016b257824 */ /* 0x000fe200078e0255 */
[----:B------:R-:W-:Y:S01]  /*29a60*/  IADD3 R39, PT, PT, R106, R39, RZ ;  /* 0x000000276a277210 */ /* 0x000fe20007ffe0ff */
[----:B------:R-:W-:Y:S02]  /*29a70*/  IMAD.X R89, RZ, RZ, RZ, P1 ;  /* 0x000000ffff597224 */ /* 0x000fe400008e06ff */
[----:B------:R-:W-:Y:S01]  /*29a80*/  IMAD R115, R82, R40, RZ ;  /* 0x0000002852737224 */ /* 0x000fe200078e02ff */
[----:B------:R-:W-:Y:S01]  /*29a90*/  IADD3 R38, P2, PT, R37, R38, RZ ;  /* 0x0000002625267210 */ /* 0x000fe20007f5e0ff */
[----:B------:R-:W-:Y:S01]  /*29aa0*/  IMAD.MOV.U32 R83, RZ, RZ, RZ ;  /* 0x000000ffff537224 */ /* 0x000fe200078e00ff */
[----:B------:R-:W-:Y:S01]  /*29ab0*/  IADD3.X R37, PT, PT, RZ, RZ, RZ, P0, !PT ;  /* 0x000000ffff257210 */ /* 0x000fe200007fe4ff */
[----:B------:R-:W-:-:S04]  /*29ac0*/  IMAD.WIDE.U32 R88, R98, R100, R88 ;  /* 0x0000006462587225 */ /* 0x000fc800078e0058 */
[----:B------:R-:W-:Y:S02]  /*29ad0*/  IMAD.MOV.U32 R85, RZ, RZ, RZ ;  /* 0x000000ffff557224 */ /* 0x000fe400078e00ff */
[----:B------:R-:W-:Y:S02]  /*29ae0*/  IMAD.IADD R119, R46, 0x1, R35 ;  /* 0x000000012e777824 */ /* 0x000fe400078e0223 */
[----:B------:R-:W-:Y:S01]  /*29af0*/  IMAD.HI.U32 R117, R115, R74, R82 ;  /* 0x0000004a73757227 */ /* 0x000fe200078e0052 */
[----:B------:R-:W-:-:S03]  /*29b00*/  IADD3 R82, P1, PT, R39, R88, RZ ;  /* 0x0000005827527210 */ /* 0x000fc60007f3e0ff */
[----:B------:R-:W-:Y:S01]  /*29b10*/  IMAD.WIDE.U32 R84, R95, R101, R84 ;  /* 0x000000655f547225 */ /* 0x000fe200078e0054 */
[----:B------:R-:W-:-:S03]  /*29b20*/  IADD3.X R83, PT, PT, RZ, RZ, RZ, P1, !PT ;  /* 0x000000ffff537210 */ /* 0x000fc60000ffe4ff */
[----:B------:R-:W-:Y:S02]  /*29b30*/  IMAD.IADD R35, R107, 0x1, R89 ;  /* 0x000000016b237824 */ /* 0x000fe400078e0259 */
[----:B------:R-:W-:Y:S02]  /*29b40*/  IMAD.X R39, RZ, RZ, RZ, P2 ;  /* 0x000000ffff277224 */ /* 0x000fe400010e06ff */
[----:B------:R-:W-:Y:S01]  /*29b50*/  IMAD.WIDE.U32 R88, R102, R97, R36 ;  /* 0x0000006166587225 */ /* 0x000fe200078e0024 */
[----:B------:R-:W-:Y:S02]  /*29b60*/  IADD3 R36, P3, PT, R121, R84, RZ ;  /* 0x0000005479247210 */ /* 0x000fe40007f7e0ff */
[----:B------:R-:W-:Y:S01]  /*29b70*/  IADD3 R37, PT, PT, R108, R85, RZ ;  /* 0x000000556c257210 */ /* 0x000fe20007ffe0ff */
[----:B------:R-:W-:Y:S01]  /*29b80*/  IMAD.WIDE.U32 R84, R97, R100, R38 ;  /* 0x0000006461547225 */ /* 0x000fe200078e0026 */
[----:B------:R-:W-:-:S03]  /*29b90*/  IADD3 R38, P0, PT, R35, R88, RZ ;  /* 0x0000005823267210 */ /* 0x000fc60007f1e0ff */
[----:B------:R-:W-:Y:S01]  /*29ba0*/  IMAD.X R35, RZ, RZ, RZ, P4 ;  /* 0x000000ffff237224 */ /* 0x000fe200020e06ff */
[----:B------:R-:W-:Y:S01]  /*29bb0*/  IADD3.X R39, PT, PT, RZ, RZ, RZ, P0, !PT ;  /* 0x000000ffff277210 */ /* 0x000fe200007fe4ff */
[----:B------:R-:W-:Y:S01]  /*29bc0*/  IMAD.IADD R123, R104, 0x1, R89 ;  /* 0x00000001687b7824 */ /* 0x000fe200078e0259 */
[----:B------:R-:W-:Y:S01]  /*29bd0*/  IADD3 R110, P2, PT, R37, R84, RZ ;  /* 0x00000054256e7210 */ /* 0x000fe20007f5e0ff */
        /* <DEDUP_REMOVED lines=18> */
[----:B------:R-:W-:Y:S01]  /*29d00*/  IADD3.X R35, PT, PT, RZ, RZ, RZ, P4, !PT ;  /* 0x000000ffff237210 */ /* 0x000fe200027fe4ff */
[----:B------:R-:W-:-:S04]  /*29d10*/  IMAD.WIDE.U32 R82, R98, R100, R82 ;  /* 0x0000006462527225 */ /* 0x000fc800078e0052 */
[----:B------:R-:W-:Y:S02]  /*29d20*/  IMAD.IADD R39, R108, 0x1, R111 ;  /* 0x000000016c277824 */ /* 0x000fe400078e026f */
[----:B------:R-:W-:Y:S01]  /*29d30*/  IMAD.IADD R121, R48, 0x1, R37 ;  /* 0x0000000130797824 */ /* 0x000fe200078e0225 */
[----:B------:R-:W-:Y:S01]  /*29d40*/  IADD3.X R37, PT, PT, RZ, RZ, RZ, P3, !PT ;  /* 0x000000ffff257210 */ /* 0x000fe20001ffe4ff */
[----:B------:R-:W-:Y:S01]  /*29d50*/  IMAD.IADD R117, R42, 0x1, R117 ;  /* 0x000000012a757824 */ /* 0x000fe200078e0275 */
[----:B------:R-:W-:Y:S01]  /*29d60*/  IADD3 R82, P3, PT, R39, R82, RZ ;  /* 0x0000005227527210 */ /* 0x000fe20007f7e0ff */
[----:B------:R-:W-:-:S04]  /*29d70*/  IMAD.WIDE.U32 R34, R109, R76, R34 ;  /* 0x0000004c6d227225 */ /* 0x000fc800078e0022 */
[----:B------:R-:W-:Y:S01]  /*29d80*/  IMAD.X R39, RZ, RZ, RZ, P1 ;  /* 0x000000ffff277224 */ /* 0x000fe200008e06ff */
[----:B------:R-:W-:Y:S01]  /*29d90*/  IADD3 R34, P0, PT, R117, R34, RZ ;  /* 0x0000002275227210 */ /* 0x000fe20007f1e0ff */
[----:B------:R-:W-:Y:S02]  /*29da0*/  IMAD.MOV.U32 R111, RZ, RZ, RZ ;  /* 0x000000ffff6f7224 */ /* 0x000fe400078e00ff */
[----:B------:R-:W-:-:S04]  /*29db0*/  IMAD.WIDE.U32 R36, R91, R79, R36 ;  /* 0x0000004f5b247225 */ /* 0x000fc800078e0024 */
[----:B------:R-:W-:Y:S01]  /*29dc0*/  IMAD.IADD R117, R44, 0x1, R35 ;  /* 0x000000012c757824 */ /* 0x000fe200078e0223 */
[----:B------:R-:W-:Y:S01]  /*29dd0*/  IADD3 R35, PT, PT, R107, R83, RZ ;  /* 0x000000536b237210 */ /* 0x000fe20007ffe0ff */
[----:B------:R-:W-:Y:S01]  /*29de0*/  IMAD.WIDE.U32 R38, R99, R100, R38 ;  /* 0x0000006463267225 */ /* 0x000fe200078e0026 */
[----:B------:R-:W-:-:S03]  /*29df0*/  IADD3 R36, P4, PT, R85, R36, RZ ;  /* 0x0000002455247210 */ /* 0x000fc60007f9e0ff */
[----:B------:R-:W-:Y:S01]  /*29e00*/  IMAD.WIDE.U32 R110, R102, R95, R110 ;  /* 0x0000005f666e7225 */ /* 0x000fe200078e006e */
[----:B------:R-:W-:Y:S02]  /*29e10*/  IADD3 R84, P2, PT, R35, R38, RZ ;  /* 0x0000002623547210 */ /* 0x000fe40007f5e0ff */
        /* <DEDUP_REMOVED lines=9> */
[----:B------:R-:W-:Y:S01]  /*29eb0*/  IMAD.IADD R119, R47, 0x1, R37 ;  /* 0x000000012f777824 */ /* 0x000fe200078e0225 */
[----:B------:R-:W-:Y:S01]  /*29ec0*/  IADD3 R110, P3, PT, R111, R82, RZ ;  /* 0x000000526f6e7210 */ /* 0x000fe20007f7e0ff */
[----:B------:R-:W-:Y:S02]  /*29ed0*/  IMAD.X R37, RZ, RZ, RZ, P4 ;  /* 0x000000ffff257224 */ /* 0x000fe400020e06ff */
[----:B------:R-:W-:-:S04]  /*29ee0*/  IMAD.WIDE.U32 R34, R115, R75, R34 ;  /* 0x0000004b73227225 */ /* 0x000fc800078e0022 */
[----:B------:R-:W-:Y:S01]  /*29ef0*/  IMAD.IADD R111, R108, 0x1, R83 ;  /* 0x000000016c6f7824 */ /* 0x000fe200078e0253 */
[----:B------:R-:W-:Y:S01]  /*29f00*/  IADD3 R83, PT, PT, R43, R35, RZ ;  /* 0x000000232b537210 */ /* 0x000fe20007ffe0ff */
[----:B------:R-:W-:-:S04]  /*29f10*/  IMAD.WIDE.U32 R36, R113, R78, R36 ;  /* 0x0000004e71247225 */ /* 0x000fc800078e0024 */
[----:B------:R-:W-:Y:S01]  /*29f20*/  IMAD.WIDE.U32 R38, R41, R81, R38 ;  /* 0x0000005129267225 */ /* 0x000fe200078e0026 */
[----:B------:R-:W-:-:S03]  /*29f30*/  IADD3 R36, P0, PT, R117, R36, RZ ;  /* 0x0000002475247210 */ /* 0x000fc60007f1e0ff */
[----:B------:R-:W-:Y:S01]  /*29f40*/  IMAD R41, R34, R40, RZ ;  /* 0x0000002822297224 */ /* 0x000fe200078e02ff */
[----:B------:R-:W-:Y:S01]  /*29f50*/  IADD3 R38, P4, PT, R119, R38, RZ ;  /* 0x0000002677267210 */ /* 0x000fe20007f9e0ff */
        /* <DEDUP_REMOVED lines=8> */
[----:B------:R-:W-:Y:S02]  /*29fe0*/  IMAD.X R37, RZ, RZ, RZ, P0 ;  /* 0x000000ffff257224 */ /* 0x000fe400000e06ff */
[----:B------:R-:W-:Y:S02]  /*29ff0*/  IMAD.IADD R85, R107, 0x1, R85 ;  /* 0x000000016b557824 */ /* 0x000fe400078e0255 */
[----:B------:R-:W-:-:S04]  /*2a000*/  IMAD.WIDE.U32 R88, R99, R101, R88 ;  /* 0x0000006563587225 */ /* 0x000fc800078e0058 */
[----:B------:R-:W-:Y:S01]  /*2a010*/  IMAD.IADD R39, R49, 0x1, R39 ;  /* 0x0000000131277824 */ /* 0x000fe200078e0227 */
[----:B------:R-:W-:Y:S01]  /*2a020*/  IADD3 R84, PT, PT, R108, R89, RZ ;  /* 0x000000596c547210 */ /* 0x000fe20007ffe0ff */
[----:B------:R-:W-:Y:S01]  /*2a030*/  IMAD.WIDE.U32 R110, R102, R96, R110 ;  /* 0x00000060666e7225 */ /* 0x000fe200078e006e */
[----:B------:R-:W-:Y:S02]  /*2a040*/  IADD3 R82, P2, PT, R85, R88, RZ ;  /* 0x0000005855527210 */ /* 0x000fe40007f5e0ff */
[----:B------:R-:W-:Y:S01]  /*2a050*/  IADD3 R84, P0, PT, R84, R123, RZ ;  /* 0x0000007b54547210 */ /* 0x000fe20007f1e0ff */
        /* <DEDUP_REMOVED lines=9> */
[----:B------:R-:W-:Y:S01]  /*2a0f0*/  IMAD.WIDE.U32 R38, R91, R80, R38 ;  /* 0x000000505b267225 */ /* 0x000fe200078e0026 */
[----:B------:R-:W-:Y:S02]  /*2a100*/  IADD3.X R35, PT, PT, RZ, RZ, RZ, P3, !PT ;  /* 0x000000ffff237210 */ /* 0x000fe40001ffe4ff */
[----:B------:R-:W-:Y:S01]  /*2a110*/  IADD3 R89, PT, PT, R108, R89, RZ ;  /* 0x000000596c597210 */ /* 0x000fe20007ffe0ff */
[----:B------:R-:W-:Y:S01]  /*2a120*/  IMAD.WIDE.U32 R82, R100, R100, R82 ;  /* 0x0000006464527225 */ /* 0x000fe200078e0052 */
[----:B------:R-:W-:-:S03]  /*2a130*/  IADD3 R38, P2, PT, R121, R38, RZ ;  /* 0x0000002679267210 */ /* 0x000fc60007f5e0ff */
[----:B------:R-:W-:Y:S01]  /*2a140*/  IMAD.X R85, RZ, RZ, RZ, P0 ;  /* 0x000000ffff557224 */ /* 0x000fe200000e06ff */
[----:B------:R-:W-:Y:S01]  /*2a150*/  IADD3 R88, P3, PT, R89, R82, RZ ;  /* 0x0000005259587210 */ /* 0x000fe20007f7e0ff */
[----:B------:R-:W-:Y:S01]  /*2a160*/  IMAD.IADD R119, R45, 0x1, R37 ;  /* 0x000000012d777824 */ /* 0x000fe200078e0225 */
[----:B------:R-:W-:Y:S01]  /*2a170*/  IADD3.X R37, PT, PT, RZ, RZ, RZ, P4, !PT ;  /* 0x000000ffff257210 */ /* 0x000fe200027fe4ff */
[----:B------:R-:W-:Y:S02]  /*2a180*/  IMAD.IADD R39, R48, 0x1, R39 ;  /* 0x0000000130277824 */ /* 0x000fe400078e0227 */
[----:B------:R-:W-:-:S03]  /*2a190*/  IMAD.WIDE.U32 R34, R115, R76, R34 ;  /* 0x0000004c73227225 */ /* 0x000fc600078e0022 */
[----:B------:R-:W-:Y:S01]  /*2a1a0*/  IADD3 R82, P5, PT, R39, R110, RZ ;  /* 0x0000006e27527210 */ /* 0x000fe20007fbe0ff */
[----:B------:R-:W-:Y:S02]  /*2a1b0*/  IMAD.IADD R117, R42, 0x1, R117 ;  /* 0x000000012a757824 */ /* 0x000fe400078e0275 */
[----:B------:R-:W-:Y:S02]  /*2a1c0*/  IMAD.IADD R83, R107, 0x1, R83 ;  /* 0x000000016b537824 */ /* 0x000fe400078e0253 */
[----:B------:R-:W-:Y:S01]  /*2a1d0*/  IMAD.WIDE.U32 R84, R102, R99, R84 ;  /* 0x0000006366547225 */ /* 0x000fe200078e0054 */
[----:B------:R-:W-:-:S03]  /*2a1e0*/  IADD3 R34, P0, PT, R117, R34, RZ ;  /* 0x0000002275227210 */ /* 0x000fc60007f1e0ff */
[----:B------:R-:W-:Y:S01]  /*2a1f0*/  IMAD.IADD R111, R44, 0x1, R35 ;  /* 0x000000012c6f7824 */ /* 0x000fe200078e0223 */
[----:B------:R-:W-:Y:S01]  /*2a200*/  IADD3.X R35, PT, PT, RZ, RZ, RZ, P1, !PT ;  /* 0x000000ffff237210 */ /* 0x000fe20000ffe4ff */
[----:B------:R-:W-:Y:S01]  /*2a210*/  IMAD.WIDE.U32 R36, R102, R97, R36 ;  /* 0x0000006166247225 */ /* 0x000fe200078e0024 */
[----:B------:R-:W-:Y:S02]  /*2a220*/  IADD3 R84, P4, PT, R83, R84, RZ ;  /* 0x0000005453547210 */ /* 0x000fe40007f9e0ff */
[----:B------:R-:W-:Y:S01]  /*2a230*/  IADD3.X R83, PT, PT, RZ, RZ, RZ, P5, !PT ;  /* 0x000000ffff537210 */ /* 0x000fe20002ffe4ff */
[----:B------:R-:W-:Y:S02]  /*2a240*/  IMAD.X R39, RZ, RZ, RZ, P2 ;  /* 0x000000ffff277224 */ /* 0x000fe400010e06ff */
[----:B------:R-:W-:Y:S01]  /*2a250*/  IMAD.X R89, RZ, RZ, RZ, P3 ;  /* 0x000000ffff597224 */ /* 0x000fe200018e06ff */
[----:B------:R-:W-:Y:S01]  /*2a260*/  IADD3 R110, P3, PT, R35, R36, RZ ;  /* 0x00000024236e7210 */ /* 0x000fe20007f7e0ff */
[----:B------:R-:W-:-:S04]  /*2a270*/  IMAD.WIDE.U32 R38, R113, R79, R38 ;  /* 0x0000004f71267225 */ /* 0x000fc800078e0026 */
[----:B------:R-:W-:Y:S01]  /*2a280*/  IMAD.X R35, RZ, RZ, RZ, P0 ;  /* 0x000000ffff237224 */ /* 0x000fe200000e06ff */
[----:B------:R-:W-:Y:S01]  /*2a290*/  IADD3 R36, P1, PT, R119, R38, RZ ;  /* 0x0000002677247210 */ /* 0x000fe20007f3e0ff */
[----:B------:R-:W-:Y:S01]  /*2a2a0*/  IMAD.IADD R112, R106, 0x1, R85 ;  /* 0x000000016a707824 */ /* 0x000fe200078e0255 */
[----:B------:R-:W-:Y:S01]  /*2a2b0*/  IADD3 R39, PT, PT, R47, R39, RZ ;  /* 0x000000272f277210 */ /* 0x000fe20007ffe0ff */
[----:B------:R-:W-:Y:S02]  /*2a2c0*/  IMAD.IADD R37, R104, 0x1, R37 ;  /* 0x0000000168257824 */ /* 0x000fe400078e0225 */
[----:B------:R-:W-:-:S04]  /*2a2d0*/  IMAD.WIDE.U32 R88, R99, R101, R88 ;  /* 0x0000006563587225 */ /* 0x000fc800078e0058 */
[----:B------:R-:W-:-:S04]  /*2a2e0*/  IMAD.WIDE.U32 R82, R91, R81, R82 ;  /* 0x000000515b527225 */ /* 0x000fc800078e0052 */
[----:B------:R-:W-:Y:S01]  /*2a2f0*/  IMAD.X R85, RZ, RZ, RZ, P4 ;  /* 0x000000ffff557224 */ /* 0x000fe200020e06ff */
[----:B------:R-:W-:Y:S01]  /*2a300*/  IADD3 R38, P4, PT, R37, R88, RZ ;  /* 0x0000005825267210 */ /* 0x000fe20007f9e0ff */
[----:B------:R-:W-:Y:S01]  /*2a310*/  IMAD.WIDE.U32 R34, R41, R75, R34 ;  /* 0x0000004b29227225 */ /* 0x000fe200078e0022 */
[----:B------:R-:W-:Y:S02]  /*2a320*/  IADD3 R82, P5, PT, R39, R82, RZ ;  /* 0x0000005227527210 */ /* 0x000fe40007fbe0ff */
[----:B------:R-:W-:Y:S01]  /*2a330*/  IADD3 R121, PT, PT, R49, R83, RZ ;  /* 0x0000005331797210 */ /* 0x000fe20007ffe0ff */
[----:B------:R-:W-:-:S04]  /*2a340*/  IMAD.WIDE.U32 R84, R100, R101, R84 ;  /* 0x0000006564547225 */ /* 0x000fc800078e0054 */
[C---:B------:R-:W-:Y:S02]  /*2a350*/  IMAD.IADD R89, R108.reuse, 0x1, R89 ;  /* 0x000000016c597824 */ /* 0x040fe400078e0259 */
[----:B------:R-:W-:Y:S01]  /*2a360*/  IMAD.X R37, RZ, RZ, RZ, P1 ;  /* 0x000000ffff257224 */ /* 0x000fe200008e06ff */
[----:B------:R-:W-:Y:S01]  /*2a370*/  IADD3 R121, P1, PT, R121, R110, RZ ;  /* 0x0000006e79797210 */ /* 0x000fe20007f3e0ff */
[----:B------:R-:W-:Y:S02]  /*2a380*/  IMAD.IADD R117, R43, 0x1, R35 ;  /* 0x000000012b757824 */ /* 0x000fe400078e0223 */
[----:B------:R-:W-:Y:S02]  /*2a390*/  HFMA2 R35, -RZ, RZ, 0, 0 ;  /* 0x00000000ff237431 */ /* 0x000fe400000001ff */
[----:B------:R-:W-:Y:S01]  /*2a3a0*/  IMAD.IADD R85, R108, 0x1, R85 ;  /* 0x000000016c557824 */ /* 0x000fe200078e0255 */
[----:B------:R-:W-:Y:S01]  /*2a3b0*/  IADD3 R84, P6, PT, R89, R84, RZ ;  /* 0x0000005459547210 */ /* 0x000fe20007fde0ff */
[----:B------:R-:W-:-:S03]  /*2a3c0*/  IMAD.WIDE.U32 R36, R109, R78, R36 ;  /* 0x0000004e6d247225 */ /* 0x000fc600078e0024 */
[----:B------:R-:W-:Y:S01]  /*2a3d0*/  IADD3 R88, P2, PT, R85, R112, RZ ;  /* 0x0000007055587210 */ /* 0x000fe20007f5e0ff */
[----:B------:R-:W-:Y:S01]  /*2a3e0*/  IMAD.X R83, RZ, RZ, RZ, P5 ;  /* 0x000000ffff537224 */ /* 0x000fe200028e06ff */
[----:B------:R-:W-:Y:S01]  /*2a3f0*/  IADD3.X R85, PT, PT, RZ, RZ, RZ, P6, !PT ;  /* 0x000000ffff557210 */ /* 0x000fe200037fe4ff */
[----:B------:R-:W-:Y:S01]  /*2a400*/  IMAD.X R39, RZ, RZ, RZ, P4 ;  /* 0x000000ffff277224 */ /* 0x000fe200020e06ff */
[----:B------:R-:W-:Y:S01]  /*2a410*/  IADD3 R37, PT, PT, R46, R37, RZ ;  /* 0x000000252e257210 */ /* 0x000fe20007ffe0ff */
[----:B------:R-:W-:Y:S01]  /*2a420*/  IMAD R91, R34, R40, RZ ;  /* 0x00000028225b7224 */ /* 0x000fe200078e02ff */
[----:B------:R-:W-:Y:S01]  /*2a430*/  IADD3 R36, P0, PT, R111, R36, RZ ;  /* 0x000000246f247210 */ /* 0x000fe20007f1e0ff */
[----:B------:R-:W-:Y:S01]  /*2a440*/  IMAD.WIDE.U32 R82, R113, R80, R82 ;  /* 0x0000005071527225 */ /* 0x000fe200078e0052 */
[----:B------:R-:W-:-:S03]  /*2a450*/  IADD3.X R89, PT, PT, RZ, RZ, RZ, P2, !PT ;  /* 0x000000ffff597210 */ /* 0x000fc600017fe4ff */
[----:B------:R-:W-:-:S04]  /*2a460*/  IMAD.WIDE.U32 R38, R102, R98, R38 ;  /* 0x0000006266267225 */ /* 0x000fc800078e0026 */
[----:B------:R-:W-:Y:S01]  /*2a470*/  IMAD.HI.U32 R111, R91, R74, R34 ;  /* 0x0000004a5b6f7227 */ /* 0x000fe200078e0022 */
[----:B------:R-:W-:Y:S02]  /*2a480*/  IADD3 R34, P4, PT, R37, R82, RZ ;  /* 0x0000005225227210 */ /* 0x000fe40007f9e0ff */
[----:B------:R-:W-:Y:S01]  /*2a490*/  IADD3.X R37, PT, PT, RZ, RZ, RZ, P0, !PT ;  /* 0x000000ffff257210 */ /* 0x000fe200007fe4ff */
[----:B------:R-:W-:Y:S02]  /*2a4a0*/  IMAD.X R35, RZ, RZ, RZ, P3 ;  /* 0x000000ffff237224 */ /* 0x000fe400018e06ff */
[----:B------:R-:W-:-:S03]  /*2a4b0*/  IMAD.WIDE.U32 R84, R100, R101, R84 ;  /* 0x0000006564547225 */ /* 0x000fc600078e0054 */
[----:B------:R-:W-:Y:S01]  /*2a4c0*/  IADD3 R110, P3, PT, R35, R38, RZ ;  /* 0x00000026236e7210 */ /* 0x000fe20007f7e0ff */
[----:B------:R-:W-:Y:S01]  /*2a4d0*/  IMAD.IADD R39, R105, 0x1, R39 ;  /* 0x0000000169277824 */ /* 0x000fe200078e0227 */
[----:B------:R-:W-:Y:S01]  /*2a4e0*/  IADD3.X R35, PT, PT, RZ, RZ, RZ, P4, !PT ;  /* 0x000000ffff237210 */ /* 0x000fe200027fe4ff */
[----:B------:R-:W-:Y:S02]  /*2a4f0*/  IMAD.IADD R82, R48, 0x1, R83 ;  /* 0x0000000130527824 */ /* 0x000fe400078e0253 */
[----:B------:R-:W-:Y:S01]  /*2a500*/  IMAD.IADD R85, R108, 0x1, R85 ;  /* 0x000000016c557824 */ /* 0x000fe200078e0255 */
[----:B------:R-:W-:Y:S01]  /*2a510*/  IADD3 R38, P2, PT, R39, R84, RZ ;  /* 0x0000005427267210 */ /* 0x000fe20007f5e0ff */
[----:B------:R-:W-:-:S04]  /*2a520*/  IMAD.WIDE.U32 R88, R102, R100, R88 ;  /* 0x0000006466587225 */ /* 0x000fc800078e0058 */
[----:B------:R-:W-:Y:S01]  /*2a530*/  IMAD.X R119, RZ, RZ, RZ, P1 ;  /* 0x000000ffff777224 */ /* 0x000fe200008e06ff */
[----:B------:R-:W-:Y:S01]  /*2a540*/  IADD3 R82, P1, PT, R82, R121, RZ ;  /* 0x0000007952527210 */ /* 0x000fe20007f3e0ff */
[----:B------:R-:W-:Y:S01]  /*2a550*/  IMAD.WIDE.U32 R36, R115, R77, R36 ;  /* 0x0000004d73247225 */ /* 0x000fe200078e0024 */
[----:B------:R-:W-:Y:S02]  /*2a560*/  IADD3 R84, P5, PT, R85, R88, RZ ;  /* 0x0000005855547210 */ /* 0x000fe40007fbe0ff */
[----:B------:R-:W-:Y:S01]  /*2a570*/  IADD3 R119, P0, PT, R119, R110, RZ ;  /* 0x0000006e77777210 */ /* 0x000fe20007f1e0ff */
[----:B------:R-:W-:Y:S02]  /*2a580*/  IMAD.X R39, RZ, RZ, RZ, P2 ;  /* 0x000000ffff277224 */ /* 0x000fe400010e06ff */
[----:B------:R-:W-:Y:S01]  /*2a590*/  IMAD.X R83, RZ, RZ, RZ, P1 ;  /* 0x000000ffff537224 */ /* 0x000fe200008e06ff */
[----:B------:R-:W-:Y:S01]  /*2a5a0*/  IADD3 R36, P1, PT, R117, R36, RZ ;  /* 0x0000002475247210 */ /* 0x000fe20007f3e0ff */
[----:B------:R-:W-:-:S04]  /*2a5b0*/  IMAD.WIDE.U32 R34, R109, R79, R34 ;  /* 0x0000004f6d227225 */ /* 0x000fc800078e0022 */
[----:B------:R-:W-:Y:S02]  /*2a5c0*/  IMAD.IADD R37, R45, 0x1, R37 ;  /* 0x000000012d257824 */ /* 0x000fe400078e0225 */
[----:B------:R-:W-:Y:S01]  /*2a5d0*/  IMAD.IADD R121, R107, 0x1, R89 ;  /* 0x000000016b797824 */ /* 0x000fe200078e0259 */
[----:B------:R-:W-:Y:S01]  /*2a5e0*/  IADD3.X R89, PT, PT, RZ, RZ, RZ, P3, !PT ;  /* 0x000000ffff597210 */ /* 0x000fe20001ffe4ff */
[----:B------:R-:W-:Y:S01]  /*2a5f0*/  IMAD.WIDE.U32 R38, R102, R99, R38 ;  /* 0x0000006366267225 */ /* 0x000fe200078e0026 */
[----:B------:R-:W-:Y:S02]  /*2a600*/  IADD3 R34, P3, PT, R37, R34, RZ ;  /* 0x0000002225227210 */ /* 0x000fe40007f7e0ff */
[----:B------:R-:W-:Y:S01]  /*2a610*/  IADD3.X R37, PT, PT, RZ, RZ, RZ, P1, !PT ;  /* 0x000000ffff257210 */ /* 0x000fe20000ffe4ff */
[----:B------:R-:W-:Y:S01]  /*2a620*/  IMAD.X R85, RZ, RZ, RZ, P5 ;  /* 0x000000ffff557224 */ /* 0x000fe200028e06ff */
[----:B------:R-:W-:Y:S01]  /*2a630*/  IADD3 R89, P2, PT, R89, R38, RZ ;  /* 0x0000002659597210 */ /* 0x000fe20007f5e0ff */
[----:B------:R-:W-:Y:S01]  /*2a640*/  IMAD.WIDE.U32 R82, R113, R81, R82 ;  /* 0x0000005171527225 */ /* 0x000fe200078e0052 */
[----:B------:R-:W-:-:S03]  /*2a650*/  IADD3 R39, PT, PT, R106, R39, RZ ;  /* 0x000000276a277210 */ /* 0x000fc60007ffe0ff */
        /* <DEDUP_REMOVED lines=20> */
[----:B------:R-:W-:Y:S02]  /*2a7a0*/  IMAD.X R111, RZ, RZ, RZ, P4 ;  /* 0x000000ffff6f7224 */ /* 0x000fe400020e06ff */
[----:B------:R-:W-:Y:S02]  /*2a7b0*/  IMAD.IADD R35, R46, 0x1, R35 ;  /* 0x000000012e237824 */ /* 0x000fe400078e0223 */
[----:B------:R-:W-:Y:S01]  /*2a7c0*/  IMAD.WIDE.U32 R82, R102, R100, R82 ;  /* 0x0000006466527225 */ /* 0x000fe200078e0052 */
[----:B------:R-:W-:-:S02]  /*2a7d0*/  IADD3 R111, P4, PT, R111, R110, RZ ;  /* 0x0000006e6f6f7210 */ /* 0x000fc40007f9e0ff */
[----:B------:R-:W-:Y:S01]  /*2a7e0*/  IADD3 R38, P2, PT, R35, R38, RZ ;  /* 0x0000002623267210 */ /* 0x000fe20007f5e0ff */
[----:B------:R-:W-:Y:S02]  /*2a7f0*/  IMAD.IADD R39, R48, 0x1, R39 ;  /* 0x0000000130277824 */ /* 0x000fe400078e0227 */
        /* <DEDUP_REMOVED lines=10> */
[----:B------:R-:W-:Y:S01]  /*2a8a0*/  IMAD.WIDE.U32 R34, R41, R77, R34 ;  /* 0x0000004d29227225 */ /* 0x000fe200078e0022 */
[----:B------:R-:W-:-:S03]  /*2a8b0*/  IADD3 R84, P0, PT, R84, R121, RZ ;  /* 0x0000007954547210 */ /* 0x000fc60007f1e0ff */
[----:B------:R-:W-:Y:S02]  /*2a8c0*/  IMAD.IADD R37, R43, 0x1, R37 ;  /* 0x000000012b257824 */ /* 0x000fe400078e0225 */
[----:B------:R-:W-:Y:S02]  /*2a8d0*/  IMAD.X R85, RZ, RZ, RZ, P4 ;  /* 0x000000ffff557224 */ /* 0x000fe400020e06ff */
[----:B------:R-:W-:Y:S01]  /*2a8e0*/  IMAD.WIDE.U32 R38, R115, R79, R38 ;  /* 0x0000004f73267225 */ /* 0x000fe200078e0026 */
[----:B------:R-:W-:Y:S02]  /*2a8f0*/  IADD3 R34, P3, PT, R37, R34, RZ ;  /* 0x0000002225227210 */ /* 0x000fe40007f7e0ff */
[----:B------:R-:W-:Y:S01]  /*2a900*/  IADD3 R85, P4, PT, R85, R88, RZ ;  /* 0x0000005855557210 */ /* 0x000fe20007f9e0ff */
[----:B------:R-:W-:Y:S01]  /*2a910*/  IMAD.IADD R35, R45, 0x1, R35 ;  /* 0x000000012d237824 */ /* 0x000fe200078e0223 */
[----:B------:R-:W-:Y:S01]  /*2a920*/  MOV R37, RZ ;  /* 0x000000ff00257202 */ /* 0x000fe20000000f00 */
[----:B------:R-:W-:-:S03]  /*2a930*/  IMAD.WIDE.U32 R82, R109, R81, R82 ;  /* 0x000000516d527225 */ /* 0x000fc600078e0052 */
[----:B------:R-:W-:Y:S01]  /*2a940*/  IADD3 R38, P2, PT, R35, R38, RZ ;  /* 0x0000002623267210 */ /* 0x000fe20007f5e0ff */
[----:B------:R-:W-:Y:S02]  /*2a950*/  IMAD.IADD R39, R47, 0x1, R39 ;  /* 0x000000012f277824 */ /* 0x000fe400078e0227 */
[----:B------:R-:W-:Y:S02]  /*2a960*/  IMAD.IADD R88, R49, 0x1, R83 ;  /* 0x0000000131587824 */ /* 0x000fe400078e0253 */
[----:B------:R-:W-:Y:S02]  /*2a970*/  IMAD R109, R36, R40, RZ ;  /* 0x00000028246d7224 */ /* 0x000fe400078e02ff */
[----:B------:R-:W-:Y:S01]  /*2a980*/  IMAD.X R35, RZ, RZ, RZ, P3 ;  /* 0x000000ffff237224 */ /* 0x000fe200018e06ff */
[----:B------:R-:W-:Y:S01]  /*2a990*/  IADD3 R82, P3, PT, R39, R82, RZ ;  /* 0x0000005227527210 */ /* 0x000fe20007f7e0ff */
[----:B------:R-:W-:Y:S01]  /*2a9a0*/  IMAD.HI.U32 R37, R109, R74, R36 ;  /* 0x0000004a6d257227 */ /* 0x000fe200078e0024 */
[----:B------:R-:W-:-:S02]  /*2a9b0*/  IADD3.X R39, PT, PT, RZ, RZ, RZ, P2, !PT ;  /* 0x000000ffff277210 */ /* 0x000fc400017fe4ff */
[----:B------:R-:W-:Y:S01]  /*2a9c0*/  IADD3 R88, P2, PT, R88, R111, RZ ;  /* 0x0000006f58587210 */ /* 0x000fe20007f5e0ff */
[----:B------:R-:W-:-:S04]  /*2a9d0*/  IMAD.WIDE.U32 R34, R91, R76, R34 ;  /* 0x0000004c5b227225 */ /* 0x000fc800078e0022 */
[----:B------:R-:W-:Y:S01]  /*2a9e0*/  IMAD.X R83, RZ, RZ, RZ, P3 ;  /* 0x000000ffff537224 */ /* 0x000fe200018e06ff */
[----:B------:R-:W-:Y:S01]  /*2a9f0*/  IADD3 R35, PT, PT, R44, R35, RZ ;  /* 0x000000232c237210 */ /* 0x000fe20007ffe0ff */
[----:B------:R-:W-:Y:S02]  /*2aa00*/  IMAD.IADD R37, R42, 0x1, R37 ;  /* 0x000000012a257824 */ /* 0x000fe400078e0225 */
[----:B------:R-:W-:-:S03]  /*2aa10*/  IMAD.WIDE.U32 R38, R41, R78, R38 ;  /* 0x0000004e29267225 */ /* 0x000fc600078e0026 */
[----:B------:R-:W-:Y:S01]  /*2aa20*/  IADD3 R34, P6, PT, R37, R34, RZ ;  /* 0x0000002225227210 */ /* 0x000fe20007fde0ff */
[----:B------:R-:W-:Y:S01]  /*2aa30*/  IMAD.X R110, RZ, RZ, RZ, P2 ;  /* 0x000000ffff6e7224 */ /* 0x000fe200010e06ff */
[----:B------:R-:W-:Y:S01]  /*2aa40*/  IADD3 R36, P2, PT, R35, R38, RZ ;  /* 0x0000002623247210 */ /* 0x000fe20007f5e0ff */
[----:B------:R-:W-:-:S03]  /*2aa50*/  IMAD.WIDE.U32 R82, R115, R80, R82 ;  /* 0x0000005073527225 */ /* 0x000fc600078e0052 */
[----:B------:R-:W-:Y:S01]  /*2aa60*/  IADD3 R110, P3, PT, R110, R85, RZ ;  /* 0x000000556e6e7210 */ /* 0x000fe20007f7e0ff */
[----:B------:R-:W-:Y:S01]  /*2aa70*/  IMAD.IADD R39, R46, 0x1, R39 ;  /* 0x000000012e277824 */ /* 0x000fe200078e0227 */
        /* <DEDUP_REMOVED lines=8> */
[----:B------:R-:W-:Y:S01]  /*2ab00*/  IMAD.X R39, RZ, RZ, RZ, P0 ;  /* 0x000000ffff277224 */ /* 0x000fe200000e06ff */
[----:B------:R-:W-:Y:S01]  /*2ab10*/  IADD3 R88, P0, PT, R89, R84, RZ ;  /* 0x0000005459587210 */ /* 0x000fe20007f1e0ff */
[----:B------:R-:W-:-:S03]  /*2ab20*/  IMAD.WIDE.U32 R34, R109, R75, R34 ;  /* 0x0000004b6d227225 */ /* 0x000fc600078e0022 */
[----:B------:R-:W-:Y:S01]  /*2ab30*/  IADD3.X R89, PT, PT, RZ, RZ, RZ, P0, !PT ;  /* 0x000000ffff597210 */ /* 0x000fe200007fe4ff */
[----:B------:R-:W-:Y:S01]  /*2ab40*/  IMAD.X R83, RZ, RZ, RZ, P2 ;  /* 0x000000ffff537224 */ /* 0x000fe200010e06ff */
[----:B------:R-:W-:Y:S01]  /*2ab50*/  IADD3 R111, PT, PT, R43, R35, RZ ;  /* 0x000000232b6f7210 */ /* 0x000fe20007ffe0ff */
[----:B------:R-:W-:-:S04]  /*2ab60*/  IMAD.WIDE.U32 R36, R91, R77, R36 ;  /* 0x0000004d5b247225 */ /* 0x000fc800078e0024 */
[----:B------:R-:W-:Y:S01]  /*2ab70*/  IMAD.WIDE.U32 R38, R41, R79, R38 ;  /* 0x0000004f29267225 */ /* 0x000fe200078e0026 */
[----:B------:R-:W-:-:S03]  /*2ab80*/  IADD3 R36, P6, PT, R111, R36, RZ ;  /* 0x000000246f247210 */ /* 0x000fc60007fde0ff */
[----:B------:R-:W-:-:S04]  /*2ab90*/  IMAD.WIDE.U32 R82, R115, R81, R82 ;  /* 0x0000005173527225 */ /* 0x000fc800078e0052 */
[----:B------:R-:W-:Y:S02]  /*2aba0*/  IMAD.IADD R37, R45, 0x1, R37 ;  /* 0x000000012d257824 */ /* 0x000fe400078e0225 */
[----:B------:R-:W-:Y:S02]  /*2abb0*/  IMAD.IADD R39, R47, 0x1, R39 ;  /* 0x000000012f277824 */ /* 0x000fe400078e0227 */
[----:B------:R-:W-:Y:S01]  /*2abc0*/  IMAD.IADD R111, R49, 0x1, R83 ;  /* 0x00000001316f7824 */ /* 0x000fe200078e0253 */
[----:B------:R-:W-:Y:S01]  /*2abd0*/  IADD3 R38, P2, PT, R37, R38, RZ ;  /* 0x0000002625267210 */ /* 0x000fe20007f5e0ff */
[----:B------:R-:W-:Y:S01]  /*2abe0*/  IMAD.WIDE.U32 R88, R102, R101, R88 ;  /* 0x0000006566587225 */ /* 0x000fe200078e0058 */
[----:B------:R-:W-:Y:S02]  /*2abf0*/  IADD3 R82, P0, PT, R39, R82, RZ ;  /* 0x0000005227527210 */ /* 0x000fe40007f1e0ff */
[----:B------:R-:W-:Y:S01]  /*2ac00*/  IADD3.X R37, PT, PT, RZ, RZ, RZ, P6, !PT ;  /* 0x000000ffff257210 */ /* 0x000fe200037fe4ff */
[----:B------:R-:W-:Y:S01]  /*2ac10*/  IMAD.X R83, RZ, RZ, RZ, P1 ;  /* 0x000000ffff537224 */ /* 0x000fe200008e06ff */
[----:B------:R-:W-:Y:S01]  /*2ac20*/  IADD3 R89, PT, PT, R108, R89, RZ ;  /* 0x000000596c597210 */ /* 0x000fe20007ffe0ff */
[----:B------:R-:W-:Y:S01]  /*2ac30*/  IMAD.X R39, RZ, RZ, RZ, P2 ;  /* 0x000000ffff277224 */ /* 0x000fe200010e06ff */
[----:B------:R-:W-:Y:S01]  /*2ac40*/  IADD3 R111, P2, PT, R111, R110, RZ ;  /* 0x0000006e6f6f7210 */ /* 0x000fe20007f5e0ff */
[----:B------:R-:W-:Y:S01]  /*2ac50*/  IMAD.WIDE.U32 R36, R109, R76, R36 ;  /* 0x0000004c6d247225 */ /* 0x000fe200078e0024 */
[----:B------:R-:W-:-:S02]  /*2ac60*/  IADD3 R84, P1, PT, R83, R88, RZ ;  /* 0x0000005853547210 */ /* 0x000fc40007f3e0ff */
[----:B------:R-:W-:Y:S01]  /*2ac70*/  IADD3.X R83, PT, PT, RZ, RZ, RZ, P0, !PT ;  /* 0x000000ffff537210 */ /* 0x000fe200007fe4ff */
[----:B------:R-:W-:-:S04]  /*2ac80*/  IMAD.WIDE.U32 R38, R91, R78, R38 ;  /* 0x0000004e5b267225 */ /* 0x000fc800078e0026 */
[----:B------:R-:W-:Y:S02]  /*2ac90*/  IMAD.X R113, RZ, RZ, RZ, P5 ;  /* 0x000000ffff717224 */ /* 0x000fe400028e06ff */
[----:B------:R-:W-:-:S03]  /*2aca0*/  IMAD.WIDE.U32 R82, R41, R80, R82 ;  /* 0x0000005029527225 */ /* 0x000fc600078e0052 */
[----:B------:R-:W-:Y:S01]  /*2acb0*/  IADD3 R113, P0, PT, R113, R84, RZ ;  /* 0x0000005471717210 */ /* 0x000fe20007f1e0ff */
[----:B------:R-:W-:Y:S01]  /*2acc0*/  IMAD.IADD R115, R44, 0x1, R37 ;  /* 0x000000012c737824 */ /* 0x000fe200078e0225 */
[----:B------:R-:W-:Y:S01]  /*2acd0*/  IADD3 R84, PT, PT, R48, R83, RZ ;  /* 0x0000005330547210 */ /* 0x000fe20007ffe0ff */
        /* <DEDUP_REMOVED lines=10> */
[----:B------:R-:W-:Y:S02]  /*2ad80*/  IMAD.X R85, RZ, RZ, RZ, P4 ;  /* 0x000000ffff557224 */ /* 0x000fe400020e06ff */
[----:B------:R-:W-:Y:S01]  /*2ad90*/  IMAD.WIDE.U32 R38, R109, R77, R38 ;  /* 0x0000004d6d267225 */ /* 0x000fe200078e0026 */
[----:B------:R-:W-:-:S03]  /*2ada0*/  IADD3 R112, P3, PT, R112, R111, RZ ;  /* 0x0000006f70707210 */ /* 0x000fc60007f7e0ff */
[----:B------:R-:W-:Y:S01]  /*2adb0*/  IMAD.WIDE.U32 R82, R91, R79, R82 ;  /* 0x0000004f5b527225 */ /* 0x000fe200078e0052 */
[----:B------:R-:W-:-:S03]  /*2adc0*/  MOV R120, R38 ;  /* 0x0000002600787202 */ /* 0x000fc60000000f00 */
[----:B------:R-:W-:-:S04]  /*2add0*/  IMAD.WIDE.U32 R84, R41, R81, R84 ;  /* 0x0000005129547225 */ /* 0x000fc800078e0054 */
[----:B------:R-:W-:Y:S02]  /*2ade0*/  IMAD.IADD R41, R45, 0x1, R39 ;  /* 0x000000012d297824 */ /* 0x000fe400078e0227 */
[----:B------:R-:W-:Y:S02]  /*2adf0*/  IMAD.IADD R83, R47, 0x1, R83 ;  /* 0x000000012f537824 */ /* 0x000fe400078e0253 */
[----:B------:R-:W-:Y:S01]  /*2ae00*/  IMAD.X R113, RZ, RZ, RZ, P2 ;  /* 0x000000ffff717224 */ /* 0x000fe200010e06ff */
[----:B------:R-:W-:Y:S01]  /*2ae10*/  IADD3 R88, P6, PT, R41, R82, RZ ;  /* 0x0000005229587210 */ /* 0x000fe20007fde0ff */
[----:B------:R-:W-:Y:S01]  /*2ae20*/  IMAD.X R119, RZ, RZ, RZ, P5 ;  /* 0x000000ffff777224 */ /* 0x000fe200028e06ff */
        /* <DEDUP_REMOVED lines=15> */
[----:B------:R-:W-:Y:S02]  /*2af20*/  IADD3 R88, P1, PT, R88, R89, RZ ;  /* 0x0000005958587210 */ /* 0x000fe40007f3e0ff */
[----:B------:R-:W-:Y:S02]  /*2af30*/  IADD3.X R89, PT, PT, RZ, RZ, RZ, P0, !PT ;  /* 0x000000ffff597210 */ /* 0x000fe400007fe4ff */
[----:B------:R-:W-:Y:S01]  /*2af40*/  IADD3 R110, P0, PT, R110, R83, RZ ;  /* 0x000000536e6e7210 */ /* 0x000fe20007f1e0ff */
[----:B------:R-:W-:-:S03]  /*2af50*/  IMAD.X R83, RZ, RZ, RZ, P6 ;  /* 0x000000ffff537224 */ /* 0x000fc600030e06ff */
[----:B------:R-:W-:Y:S01]  /*2af60*/  IADD3 R110, P5, PT, R89, R110, RZ ;  /* 0x0000006e596e7210 */ /* 0x000fe20007fbe0ff */
[----:B------:R-:W-:Y:S01]  /*2af70*/  IMAD.WIDE.U32 R82, R109, R79, R82 ;  /* 0x0000004f6d527225 */ /* 0x000fe200078e0052 */
[----:B------:R-:W-:Y:S02]  /*2af80*/  IADD3.X R89, PT, PT, RZ, RZ, RZ, P1, !PT ;  /* 0x000000ffff597210 */ /* 0x000fe40000ffe4ff */
[----:B------:R-:W-:Y:S01]  /*2af90*/  IADD3 R119, P1, PT, R119, R110, RZ ;  /* 0x0000006e77777210 */ /* 0x000fe20007f3e0ff */
[----:B------:R-:W-:Y:S02]  /*2afa0*/  IMAD.X R110, RZ, RZ, RZ, P3 ;  /* 0x000000ffff6e7224 */ /* 0x000fe400018e06ff */
[----:B------:R-:W-:Y:S01]  /*2afb0*/  IMAD.WIDE.U32 R112, R91, R81, R88 ;  /* 0x000000515b707225 */ /* 0x000fe200078e0058 */
[----:B------:R-:W-:Y:S02]  /*2afc0*/  IADD3.X R91, PT, PT, RZ, RZ, RZ, P4, !PT ;  /* 0x000000ffff5b7210 */ /* 0x000fe400027fe4ff */
[----:B------:R-:W-:Y:S01]  /*2afd0*/  IADD3 R110, P3, PT, R110, R119, RZ ;  /* 0x000000776e6e7210 */ /* 0x000fe20007f7e0ff */
[----:B------:R-:W-:Y:S01]  /*2afe0*/  IMAD.IADD R123, R47, 0x1, R83 ;  /* 0x000000012f7b7824 */ /* 0x000fe200078e0253 */
[----:B------:R-:W-:Y:S01]  /*2aff0*/  IADD3 R113, PT, PT, R49, R113, RZ ;  /* 0x0000007131717210 */ /* 0x000fe20007ffe0ff */
[----:B------:R-:W-:Y:S01]  /*2b000*/  IMAD.MOV.U32 R119, RZ, RZ, R84 ;  /* 0x000000ffff777224 */ /* 0x000fe200078e0054 */
[----:B------:R-:W-:Y:S01]  /*2b010*/  IADD3 R91, P4, PT, R91, R110, RZ ;  /* 0x0000006e5b5b7210 */ /* 0x000fe20007f9e0ff */
[----:B------:R-:W-:Y:S01]  /*2b020*/  IMAD.X R110, RZ, RZ, RZ, P2 ;  /* 0x000000ffff6e7224 */ /* 0x000fe200010e06ff */
[----:B------:R-:W-:Y:S01]  /*2b030*/  IADD3 R88, P6, PT, R123, R112, RZ ;  /* 0x000000707b587210 */ /* 0x000fe20007fde0ff */
[----:B------:R-:W-:-:S02]  /*2b040*/  IMAD.X R112, RZ, RZ, RZ, P0 ;  /* 0x000000ffff707224 */ /* 0x000fc400000e06ff */
[----:B------:R-:W-:Y:S01]  /*2b050*/  IMAD.MOV.U32 R118, RZ, RZ, R82 ;  /* 0x000000ffff767224 */ /* 0x000fe200078e0052 */
[----:B------:R-:W-:Y:S01]  /*2b060*/  IADD3 R110, P2, PT, R110, R91, RZ ;  /* 0x0000005b6e6e7210 */ /* 0x000fe20007f5e0ff */
[----:B------:R-:W-:Y:S02]  /*2b070*/  IMAD.X R89, RZ, RZ, RZ, P6 ;  /* 0x000000ffff597224 */ /* 0x000fe400030e06ff */
[----:B------:R-:W-:Y:S01]  /*2b080*/  IMAD.X R91, RZ, RZ, RZ, P5 ;  /* 0x000000ffff5b7224 */ /* 0x000fe200028e06ff */
[----:B------:R-:W-:Y:S01]  /*2b090*/  IADD3 R113, P0, PT, R113, R110, RZ ;  /* 0x0000006e71717210 */ /* 0x000fe20007f1e0ff */
[----:B------:R-:W-:-:S03]  /*2b0a0*/  IMAD.WIDE.U32 R88, R109, R80, R88 ;  /* 0x000000506d587225 */ /* 0x000fc600078e0058 */
[----:B------:R-:W-:Y:S01]  /*2b0b0*/  IADD3 R91, PT, PT, R91, R111, R112 ;  /* 0x0000006f5b5b7210 */ /* 0x000fe20007ffe070 */
[----:B------:R-:W-:Y:S01]  /*2b0c0*/  IMAD.X R112, RZ, RZ, RZ, P3 ;  /* 0x000000ffff707224 */ /* 0x000fe200018e06ff */
[----:B------:R-:W-:-:S04]  /*2b0d0*/  IADD3 R116, PT, PT, R48, R89, RZ ;  /* 0x0000005930747210 */ /* 0x000fc80007ffe0ff */
        /* <DEDUP_REMOVED lines=9> */
[----:B------:R-:W-:Y:S02]  /*2b170*/  IADD3.X R112, PT, PT, RZ, RZ, RZ, P0, !PT ;  /* 0x000000ffff707210 */ /* 0x000fe400007fe4ff */
[----:B------:R-:W-:Y:S02]  /*2b180*/  MOV R113, R88 ;  /* 0x0000005800717202 */ /* 0x000fe40000000f00 */
[----:B------:R-:W-:Y:S01]  /*2b190*/  IADD3 R112, PT, PT, R114, R91, R112 ;  /* 0x0000005b72707210 */ /* 0x000fe20007ffe070 */
[----:B------:R-:W-:-:S03]  /*2b1a0*/  IMAD.MOV.U32 R91, RZ, RZ, R110 ;  /* 0x000000ffff5b7224 */ /* 0x000fc600078e006e */
[----:B------:R-:W-:-:S13]  /*2b1b0*/  ISETP.GT.U32.AND P0, PT, R112, R81, PT ;  /* 0x000000517000720c */ /* 0x000fda0003f04070 */
[----:B------:R-:W-:Y:S05]  /*2b1c0*/  @P0 BRA `(.L_x_73) ;  /* 0x0000000000700947 */ /* 0x000fea0003800000 */
[----:B------:R-:W-:Y:S01]  /*2b1d0*/  ISETP.GE.U32.AND P0, PT, R112, R81, PT ;  /* 0x000000517000720c */ /* 0x000fe20003f06070 */
[----:B------:R-:W-:Y:S01]  /*2b1e0*/  IMAD.MOV.U32 R109, RZ, RZ, R41 ;  /* 0x000000ffff6d7224 */ /* 0x000fe200078e0029 */
[----:B------:R-:W-:Y:S01]  /*2b1f0*/  MOV R41, R123 ;  /* 0x0000007b00297202 */ /* 0x000fe20000000f00 */
[----:B------:R-:W-:-:S10]  /*2b200*/  IMAD.MOV.U32 R149, RZ, RZ, R34 ;  /* 0x000000ffff957224 */ /* 0x000fd400078e0022 */
        /* <DEDUP_REMOVED lines=24> */
.L_x_73:
        /* <DEDUP_REMOVED lines=22> */
.L_x_74:
[----:B------:R-:W-:Y:S01]  /*2b4f0*/  SHF.L.U64.HI R36, R91, 0x1, R114 ;  /* 0x000000015b247819 */ /* 0x000fe20000010272 */
[----:B------:R-:W-:Y:S01]  /*2b500*/  IMAD.MOV.U32 R37, RZ, RZ, RZ ;  /* 0x000000ffff257224 */ /* 0x000fe200078e00ff */
[----:B------:R-:W-:Y:S01]  /*2b510*/  SHF.L.U32 R35, R121, 0x1, RZ ;  /* 0x0000000179237819 */ /* 0x000fe200000006ff */
[----:B------:R-:W-:Y:S01]  /*2b520*/  IMAD.SHL.U32 R83, R120, 0x2, RZ ;  /* 0x0000000278537824 */ /* 0x000fe200078e00ff */
[----:B------:R-:W-:Y:S01]  /*2b530*/  SHF.R.U32.HI R34, RZ, 0x1f, R149 ;  /* 0x0000001fff227819 */ /* 0x000fe20000011695 */
[----:B------:R-:W-:Y:S01]  /*2b540*/  IMAD.SHL.U32 R39, R113, 0x2, RZ ;  /* 0x0000000271277824 */ /* 0x000fe200078e00ff */
[----:B------:R-:W-:Y:S01]  /*2b550*/  LOP3.LUT R36, R36, 0x1, RZ, 0xc0, !PT ;  /* 0x0000000124247812 */ /* 0x000fe200078ec0ff */
[----:B------:R-:W-:Y:S01]  /*2b560*/  IMAD.SHL.U32 R149, R149, 0x2, RZ ;  /* 0x0000000295957824 */ /* 0x000fe200078e00ff */
[----:B------:R-:W-:Y:S02]  /*2b570*/  LOP3.LUT R114, R34, 0xfffffffe, R35, 0xf8, !PT ;  /* 0xfffffffe22727812 */ /* 0x000fe400078ef823 */
[----:B------:R-:W-:Y:S01]  /*2b580*/  SHF.L.U64.HI R109, R120, 0x1, R109 ;  /* 0x00000001786d7819 */ /* 0x000fe2000001026d */
[----:B------:R-:W-:Y:S01]  /*2b590*/  IMAD.WIDE.U32 R34, R112, 0x2, R36 ;  /* 0x0000000270227825 */ /* 0x000fe200078e0024 */
[----:B------:R-:W-:-:S02]  /*2b5a0*/  SHF.L.U64.HI R88, R121, 0x1, R115 ;  /* 0x0000000179587819 */ /* 0x000fc40000010273 */
[C---:B------:R-:W-:Y:S02]  /*2b5b0*/  SHF.L.U64.HI R84, R119.reuse, 0x1, R117 ;  /* 0x0000000177547819 */ /* 0x040fe40000010275 */
[C---:B------:R-:W-:Y:S02]  /*2b5c0*/  ISETP.LE.U32.AND P0, PT, R34.reuse, R81, PT ;  /* 0x000000512200720c */ /* 0x040fe40003f03070 */
[----:B------:R-:W-:Y:S02]  /*2b5d0*/  ISETP.GT.U32.AND P1, PT, R34, -0x1, PT ;  /* 0xffffffff2200780c */ /* 0x000fe40003f24070 */
[----:B------:R-:W-:Y:S02]  /*2b5e0*/  SHF.L.U32 R82, R119, 0x1, RZ ;  /* 0x0000000177527819 */ /* 0x000fe400000006ff */
[----:B------:R-:W-:Y:S02]  /*2b5f0*/  ISETP.GT.U32.OR.EX P0, PT, R35, RZ, !P0, P1 ;  /* 0x000000ff2300720c */ /* 0x000fe40004704510 */
[C---:B------:R-:W-:Y:S01]  /*2b600*/  SHF.L.U64.HI R112, R118.reuse, 0x1, R41 ;  /* 0x0000000176707819 */ /* 0x040fe20000010229 */
[----:B------:R-:W-:Y:S01]  /*2b610*/  IMAD.SHL.U32 R41, R118, 0x2, RZ ;  /* 0x0000000276297824 */ /* 0x000fe200078e00ff */
[----:B------:R-:W-:-:S02]  /*2b620*/  SHF.L.U64.HI R110, R113, 0x1, R116 ;  /* 0x00000001716e7819 */ /* 0x000fc40000010274 */
[----:B------:R-:W-:Y:S02]  /*2b630*/  LOP3.LUT R109, R109, 0x1, RZ, 0xc0, !PT ;  /* 0x000000016d6d7812 */ /* 0x000fe400078ec0ff */
[----:B------:R-:W-:Y:S02]  /*2b640*/  LOP3.LUT R88, R88, 0x1, RZ, 0xc0, !PT ;  /* 0x0000000158587812 */ /* 0x000fe400078ec0ff */
[----:B------:R-:W-:Y:S02]  /*2b650*/  SHF.L.U32 R38, R91, 0x1, RZ ;  /* 0x000000015b267819 */ /* 0x000fe400000006ff */
[----:B------:R-:W-:Y:S02]  /*2b660*/  LOP3.LUT R84, R84, 0x1, RZ, 0xc0, !PT ;  /* 0x0000000154547812 */ /* 0x000fe400078ec0ff */
[----:B------:R-:W-:Y:S02]  /*2b670*/  LOP3.LUT R112, R112, 0x1, RZ, 0xc0, !PT ;  /* 0x0000000170707812 */ /* 0x000fe400078ec0ff */
[----:B------:R-:W-:-:S02]  /*2b680*/  LOP3.LUT R110, R110, 0x1, RZ, 0xc0, !PT ;  /* 0x000000016e6e7812 */ /* 0x000fc400078ec0ff */
[----:B------:R-:W-:Y:S02]  /*2b690*/  LOP3.LUT R116, R109, 0xfffffffe, R82, 0xf8, !PT ;  /* 0xfffffffe6d747812 */ /* 0x000fe400078ef852 */
[----:B------:R-:W-:Y:S01]  /*2b6a0*/  LOP3.LUT R111, R88, 0xfffffffe, R83, 0xf8, !PT ;  /* 0xfffffffe586f7812 */ /* 0x000fe200078ef853 */
[----:B------:R-:W-:Y:S01]  /*2b6b0*/  IMAD.MOV.U32 R83, RZ, RZ, R34 ;  /* 0x000000ffff537224 */ /* 0x000fe200078e0022 */
[----:B------:R-:W-:Y:S01]  /*2b6c0*/  LOP3.LUT R91, R84, 0xfffffffe, R41, 0xf8, !PT ;  /* 0xfffffffe545b7812 */ /* 0x000fe200078ef829 */
[----:B------:R-:W-:Y:S01]  /*2b6d0*/  IMAD.MOV.U32 R41, RZ, RZ, R114 ;  /* 0x000000ffff297224 */ /* 0x000fe200078e0072 */
[----:B------:R-:W-:Y:S02]  /*2b6e0*/  LOP3.LUT R89, R112, 0xfffffffe, R39, 0xf8, !PT ;  /* 0xfffffffe70597812 */ /* 0x000fe400078ef827 */
[----:B------:R-:W-:Y:S01]  /*2b6f0*/  LOP3.LUT R85, R110, 0xfffffffe, R38, 0xf8, !PT ;  /* 0xfffffffe6e557812 */ /* 0x000fe200078ef826 */
[----:B------:R-:W-:Y:S01]  /*2b700*/  IMAD.MOV.U32 R38, RZ, RZ, R116 ;  /* 0x000000ffff267224 */ /* 0x000fe200078e0074 */
[----:B------:R-:W-:Y:S01]  /*2b710*/  MOV R39, R111 ;  /* 0x0000006f00277202 */ /* 0x000fe20000000f00 */
[----:B------:R-:W-:Y:S06]  /*2b720*/  @P0 BRA `(.L_x_75) ;  /* 0x00000000006c0947 */ /* 0x000fec0003800000 */
[----:B------:R-:W-:Y:S01]  /*2b730*/  ISETP.LT.U32.AND P0, PT, R34, R81, PT ;  /* 0x000000512200720c */ /* 0x000fe20003f01070 */
[----:B------:R-:W-:Y:S01]  /*2b740*/  IMAD.MOV.U32 R37, RZ, RZ, R84 ;  /* 0x000000ffff257224 */ /* 0x000fe200078e0054 */
        /* <DEDUP_REMOVED lines=25> */
.L_x_75:
        /* <DEDUP_REMOVED lines=23> */
.L_x_76:
[C---:B------:R-:W-:Y:S01]  /*2ba50*/  SHF.L.U64.HI R84, R38.reuse, 0x1, R37 ;  /* 0x0000000126547819 */ /* 0x040fe20000010225 */
[----:B------:R-:W-:Y:S01]  /*2ba60*/  IMAD.SHL.U32 R37, R38, 0x2, RZ ;  /* 0x0000000226257824 */ /* 0x000fe200078e00ff */
[----:B------:R-:W-:Y:S02]  /*2ba70*/  SHF.L.U64.HI R88, R41, 0x1, R88 ;  /* 0x0000000129587819 */ /* 0x000fe40000010258 */
[----:B------:R-:W-:Y:S02]  /*2ba80*/  SHF.L.U64.HI R38, R85, 0x1, R36 ;  /* 0x0000000155267819 */ /* 0x000fe40000010224 */
[C---:B------:R-:W-:Y:S01]  /*2ba90*/  SHF.L.U64.HI R82, R39.reuse, 0x1, R82 ;  /* 0x0000000127527819 */ /* 0x040fe20000010252 */
[----:B------:R-:W-:Y:S01]  /*2baa0*/  IMAD.SHL.U32 R39, R39, 0x2, RZ ;  /* 0x0000000227277824 */ /* 0x000fe200078e00ff */
[----:B------:R-:W-:Y:S02]  /*2bab0*/  SHF.L.U64.HI R36, R83, 0x1, R35 ;  /* 0x0000000153247819 */ /* 0x000fe40000010223 */
[----:B------:R-:W-:-:S02]  /*2bac0*/  LOP3.LUT R88, R88, 0x1, RZ, 0xc0, !PT ;  /* 0x0000000158587812 */ /* 0x000fc400078ec0ff */
[----:B------:R-:W-:Y:S02]  /*2bad0*/  SHF.L.U32 R35, R83, 0x1, RZ ;  /* 0x0000000153237819 */ /* 0x000fe400000006ff */
[----:B------:R-:W-:Y:S02]  /*2bae0*/  LOP3.LUT R38, R38, 0x1, RZ, 0xc0, !PT ;  /* 0x0000000126267812 */ /* 0x000fe400078ec0ff */
[----:B------:R-:W-:Y:S02]  /*2baf0*/  SHF.L.U32 R41, R41, 0x1, RZ ;  /* 0x0000000129297819 */ /* 0x000fe400000006ff */
[----:B------:R-:W-:Y:S01]  /*2bb00*/  SHF.R.U32.HI R34, RZ, 0x1f, R149 ;  /* 0x0000001fff227819 */ /* 0x000fe20000011695 */
[----:B------:R-:W-:Y:S01]  /*2bb10*/  IMAD.SHL.U32 R149, R149, 0x2, RZ ;  /* 0x0000000295957824 */ /* 0x000fe200078e00ff */
[----:B------:R-:W-:Y:S01]  /*2bb20*/  LOP3.LUT R145, R88, 0xfffffffe, R39, 0xf8, !PT ;  /* 0xfffffffe58917812 */ /* 0x000fe200078ef827 */
[----:B------:R-:W-:Y:S01]  /*2bb30*/  IMAD.SHL.U32 R39, R91, 0x2, RZ ;  /* 0x000000025b277824 */ /* 0x000fe200078e00ff */
[----:B------:R-:W-:-:S02]  /*2bb40*/  LOP3.LUT R88, R38, 0xfffffffe, R35, 0xf8, !PT ;  /* 0xfffffffe26587812 */ /* 0x000fc400078ef823 */
[----:B------:R-:W-:Y:S02]  /*2bb50*/  LOP3.LUT R119, R34, 0xfffffffe, R41, 0xf8, !PT ;  /* 0xfffffffe22777812 */ /* 0x000fe400078ef829 */
[----:B------:R-:W-:Y:S02]  /*2bb60*/  LOP3.LUT R34, R36, 0x1, RZ, 0xc0, !PT ;  /* 0x0000000124227812 */ /* 0x000fe400078ec0ff */
[C---:B------:R-:W-:Y:S02]  /*2bb70*/  ISETP.LE.U32.AND P0, PT, R88.reuse, R81, PT ;  /* 0x000000515800720c */ /* 0x040fe40003f03070 */
[----:B------:R-:W-:Y:S02]  /*2bb80*/  ISETP.GT.U32.AND P1, PT, R88, -0x1, PT ;  /* 0xffffffff5800780c */ /* 0x000fe40003f24070 */
[----:B------:R-:W-:Y:S02]  /*2bb90*/  LOP3.LUT R82, R82, 0x1, RZ, 0xc0, !PT ;  /* 0x0000000152527812 */ /* 0x000fe400078ec0ff */
[----:B------:R-:W-:-:S02]  /*2bba0*/  ISETP.GT.U32.OR.EX P0, PT, R34, RZ, !P0, P1 ;  /* 0x000000ff2200720c */ /* 0x000fc40004704510 */
[----:B------:R-:W-:Y:S01]  /*2bbb0*/  LOP3.LUT R124, R82, 0xfffffffe, R37, 0xf8, !PT ;  /* 0xfffffffe527c7812 */ /* 0x000fe200078ef825 */
[----:B------:R-:W-:Y:S01]  /*2bbc0*/  IMAD.SHL.U32 R37, R89, 0x2, RZ ;  /* 0x0000000259257824 */ /* 0x000fe200078e00ff */
[----:B------:R-:W-:Y:S02]  /*2bbd0*/  SHF.L.U64.HI R82, R91, 0x1, R112 ;  /* 0x000000015b527819 */ /* 0x000fe40000010270 */
[----:B------:R-:W-:Y:S01]  /*2bbe0*/  SHF.L.U64.HI R38, R89, 0x1, R110 ;  /* 0x0000000159267819 */ /* 0x000fe2000001026e */
[----:B------:R-:W-:Y:S01]  /*2bbf0*/  IMAD.MOV.U32 R89, RZ, RZ, R88 ;  /* 0x000000ffff597224 */ /* 0x000fe200078e0058 */
[----:B------:R-:W-:Y:S02]  /*2bc00*/  SHF.L.U32 R35, R85, 0x1, RZ ;  /* 0x0000000155237819 */ /* 0x000fe400000006ff */
[----:B------:R-:W-:Y:S02]  /*2bc10*/  LOP3.LUT R84, R84, 0x1, RZ, 0xc0, !PT ;  /* 0x0000000154547812 */ /* 0x000fe400078ec0ff */
[----:B------:R-:W-:-:S02]  /*2bc20*/  LOP3.LUT R82, R82, 0x1, RZ, 0xc0, !PT ;  /* 0x0000000152527812 */ /* 0x000fc400078ec0ff */
[----:B------:R-:W-:Y:S02]  /*2bc30*/  LOP3.LUT R38, R38, 0x1, RZ, 0xc0, !PT ;  /* 0x0000000126267812 */ /* 0x000fe400078ec0ff */
[----:B------:R-:W-:Y:S02]  /*2bc40*/  LOP3.LUT R141, R84, 0xfffffffe, R39, 0xf8, !PT ;  /* 0xfffffffe548d7812 */ /* 0x000fe400078ef827 */
[----:B------:R-:W-:Y:S02]  /*2bc50*/  LOP3.LUT R135, R82, 0xfffffffe, R37, 0xf8, !PT ;  /* 0xfffffffe52877812 */ /* 0x000fe400078ef825 */
[----:B------:R-:W-:Y:S01]  /*2bc60*/  LOP3.LUT R129, R38, 0xfffffffe, R35, 0xf8, !PT ;  /* 0xfffffffe26817812 */ /* 0x000fe200078ef823 */
        /* <DEDUP_REMOVED lines=26> */
.L_x_77:
        /* <DEDUP_REMOVED lines=22> */
.L_x_78:
[----:B------:R-:W-:Y:S02]  /*2bf70*/  HFMA2 R35, -RZ, RZ, 0, 0 ;  /* 0x00000000ff237431 */ /* 0x000fe400000001ff */
[----:B------:R-:W-:Y:S01]  /*2bf80*/  IMAD.WIDE.U32 R36, R149, R95, RZ ;  /* 0x0000005f95247225 */ /* 0x000fe200078e00ff */
[----:B------:R-:W-:Y:S02]  /*2bf90*/  CS2R R120, SRZ ;  /* 0x0000000000787805 */ /* 0x000fe4000001ff00 */
[----:B------:R-:W-:Y:S01]  /*2bfa0*/  MOV R39, RZ ;  /* 0x000000ff00277202 */ /* 0x000fe20000000f00 */
[----:B------:R-:W-:Y:S02]  /*2bfb0*/  HFMA2 R137, -RZ, RZ, 0, 0 ;  /* 0x00000000ff897431 */ /* 0x000fe400000001ff */
[----:B------:R-:W-:Y:S02]  /*2bfc0*/  IMAD.MOV.U32 R131, RZ, RZ, RZ ;  /* 0x000000ffff837224 */ /* 0x000fe400078e00ff */
[----:B------:R-:W-:-:S02]  /*2bfd0*/  HFMA2 R41, -RZ, RZ, 0, 0 ;  /* 0x00000000ff297431 */ /* 0x000fc400000001ff */
[----:B------:R-:W-:Y:S01]  /*2bfe0*/  IMAD R125, R36, R40, RZ ;  /* 0x00000028247d7224 */ /* 0x000fe200078e02ff */
[----:B------:R-:W-:Y:S01]  /*2bff0*/  MOV R88, RZ ;  /* 0x000000ff00587202 */ /* 0x000fe20000000f00 */
[----:B------:R-:W-:Y:S02]  /*2c000*/  IMAD.IADD R34, R37, 0x1, R131 ;  /* 0x0000000125227824 */ /* 0x000fe400078e0283 */
        /* <DEDUP_REMOVED lines=22> */
[----:B------:R-:W-:-:S04]  /*2c170*/  IMAD.WIDE.U32 R82, R149, R97, R82 ;  /* 0x0000006195527225 */ /* 0x000fc800078e0052 */
[----:B------:R-:W-:Y:S02]  /*2c180*/  IMAD.X R37, RZ, RZ, RZ, P0 ;  /* 0x000000ffff257224 */ /* 0x000fe400000e06ff */
[----:B------:R-:W-:Y:S02]  /*2c190*/  IMAD.IADD R35, R43, 0x1, R35 ;  /* 0x000000012b237824 */ /* 0x000fe400078e0223 */
[----:B------:R-:W-:Y:S02]  /*2c1a0*/  IMAD.IADD R38, R39, 0x1, R120 ;  /* 0x0000000127267824 */ /* 0x000fe400078e0278 */
[----:B------:R-:W-:Y:S01]  /*2c1b0*/  IMAD.WIDE.U32 R36, R96, R145, R36 ;  /* 0x0000009160247225 */ /* 0x000fe200078e0024 */
[----:B------:R-:W-:-:S03]  /*2c1c0*/  IADD3 R82, P0, PT, R35, R82, RZ ;  /* 0x0000005223527210 */ /* 0x000fc60007f1e0ff */
[----:B------:R-:W-:Y:S02]  /*2c1d0*/  HFMA2 R35, -RZ, RZ, 0, 0 ;  /* 0x00000000ff237431 */ /* 0x000fe400000001ff */
[----:B------:R-:W-:Y:S02]  /*2c1e0*/  IMAD.IADD R39, R104, 0x1, R83 ;  /* 0x0000000168277824 */ /* 0x000fe400078e0253 */
[----:B------:R-:W-:Y:S02]  /*2c1f0*/  IMAD R117, R34, R40, RZ ;  /* 0x0000002822757224 */ /* 0x000fe400078e02ff */
[----:B------:R-:W-:Y:S01]  /*2c200*/  IMAD.IADD R37, R103, 0x1, R37 ;  /* 0x0000000167257824 */ /* 0x000fe200078e0225 */
[----:B------:R-:W-:Y:S01]  /*2c210*/  IADD3 R36, P1, PT, R39, R36, RZ ;  /* 0x0000002427247210 */ /* 0x000fe20007f3e0ff */
[----:B------:R-:W-:Y:S01]  /*2c220*/  IMAD.X R83, RZ, RZ, RZ, P0 ;  /* 0x000000ffff537224 */ /* 0x000fe200000e06ff */
[----:B------:R-:W-:Y:S01]  /*2c230*/  MOV R39, RZ ;  /* 0x000000ff00277202 */ /* 0x000fe20000000f00 */
[----:B------:R-:W-:-:S04]  /*2c240*/  IMAD.HI.U32 R35, R117, R74, R34 ;  /* 0x0000004a75237227 */ /* 0x000fc800078e0022 */
[----:B------:R-:W-:-:S04]  /*2c250*/  IMAD.WIDE.U32 R38, R95, R141, R38 ;  /* 0x0000008d5f267225 */ /* 0x000fc800078e0026 */
[----:B------:R-:W-:Y:S01]  /*2c260*/  IMAD.IADD R35, R42, 0x1, R35 ;  /* 0x000000012a237824 */ /* 0x000fe200078e0223 */
[----:B------:R-:W-:Y:S01]  /*2c270*/  IADD3 R34, P0, PT, R37, R38, RZ ;  /* 0x0000002625227210 */ /* 0x000fe20007f1e0ff */
[----:B------:R-:W-:Y:S01]  /*2c280*/  IMAD.WIDE.U32 R82, R125, R76, R82 ;  /* 0x0000004c7d527225 */ /* 0x000fe200078e0052 */
[----:B------:R-:W-:-:S03]  /*2c290*/  IADD3.X R37, PT, PT, RZ, RZ, RZ, P1, !PT ;  /* 0x000000ffff257210 */ /* 0x000fc60000ffe4ff */
[----:B------:R-:W-:Y:S01]  /*2c2a0*/  IMAD.IADD R38, R39, 0x1, R118 ;  /* 0x0000000127267824 */ /* 0x000fe200078e0276 */
[----:B------:R-:W-:Y:S01]  /*2c2b0*/  IADD3 R82, P1, PT, R35, R82, RZ ;  /* 0x0000005223527210 */ /* 0x000fe20007f3e0ff */
[----:B------:R-:W-:Y:S01]  /*2c2c0*/  IMAD.X R35, RZ, RZ, RZ, P0 ;  /* 0x000000ffff237224 */ /* 0x000fe200000e06ff */
[----:B------:R-:W-:Y:S01]  /*2c2d0*/  IADD3 R91, PT, PT, R44, R83, RZ ;  /* 0x000000532c5b7210 */ /* 0x000fe20007ffe0ff */
[----:B------:R-:W-:-:S04]  /*2c2e0*/  IMAD.WIDE.U32 R36, R97, R119, R36 ;  /* 0x0000007761247225 */ /* 0x000fc800078e0024 */
[----:B------:R-:W-:-:S04]  /*2c2f0*/  IMAD.WIDE.U32 R34, R96, R124, R34 ;  /* 0x0000007c60227225 */ /* 0x000fc800078e0022 */
[----:B------:R-:W-:Y:S02]  /*2c300*/  IMAD.IADD R85, R104, 0x1, R37 ;  /* 0x0000000168557824 */ /* 0x000fe400078e0225 */
[----:B------:R-:W-:Y:S02]  /*2c310*/  IMAD.MOV.U32 R37, RZ, RZ, RZ ;  /* 0x000000ffff257224 */ /* 0x000fe400078e00ff */
[----:B------:R-:W-:Y:S02]  /*2c320*/  IMAD.MOV.U32 R39, RZ, RZ, RZ ;  /* 0x000000ffff277224 */ /* 0x000fe400078e00ff */
        /* <DEDUP_REMOVED lines=8> */
[----:B------:R-:W-:Y:S01]  /*2c3b0*/  IMAD.WIDE.U32 R82, R117, R75, R82 ;  /* 0x0000004b75527225 */ /* 0x000fe200078e0052 */
[----:B------:R-:W-:Y:S02]  /*2c3c0*/  IADD3 R38, P0, PT, R35, R38, RZ ;  /* 0x0000002623267210 */ /* 0x000fe40007f1e0ff */
[----:B------:R-:W-:Y:S01]  /*2c3d0*/  IADD3 R35, PT, PT, R105, R37, RZ ;  /* 0x0000002569237210 */ /* 0x000fe20007ffe0ff */
[----:B------:R-:W-:Y:S01]  /*2c3e0*/  IMAD.IADD R91, R43, 0x1, R83 ;  /* 0x000000012b5b7824 */ /* 0x000fe200078e0253 */
[----:B------:R-:W-:Y:S01]  /*2c3f0*/  IADD3.X R39, PT, PT, RZ, RZ, RZ, P0, !PT ;  /* 0x000000ffff277210 */ /* 0x000fe200007fe4ff */
[----:B------:R-:W-:-:S02]  /*2c400*/  IMAD R113, R82, R40, RZ ;  /* 0x0000002852717224 */ /* 0x000fc400078e02ff */
[----:B------:R-:W-:-:S04]  /*2c410*/  IMAD.WIDE.U32 R84, R97, R145, R84 ;  /* 0x0000009161547225 */ /* 0x000fc800078e0054 */
[----:B------:R-:W-:Y:S01]  /*2c420*/  IMAD.MOV.U32 R83, RZ, RZ, RZ ;  /* 0x000000ffff537224 */ /* 0x000fe200078e00ff */
[----:B------:R-:W-:Y:S01]  /*2c430*/  IADD3 R84, P0, PT, R35, R84, RZ ;  /* 0x0000005423547210 */ /* 0x000fe20007f1e0ff */
[----:B------:R-:W-:Y:S02]  /*2c440*/  IMAD.X R37, RZ, RZ, RZ, P1 ;  /* 0x000000ffff257224 */ /* 0x000fe400008e06ff */
[----:B------:R-:W-:-:S04]  /*2c450*/  IMAD.HI.U32 R109, R113, R74, R82 ;  /* 0x0000004a716d7227 */ /* 0x000fc800078e0052 */
[----:B------:R-:W-:-:S04]  /*2c460*/  IMAD.WIDE.U32 R36, R125, R77, R36 ;  /* 0x0000004d7d247225 */ /* 0x000fc800078e0024 */
[----:B------:R-:W-:Y:S01]  /*2c470*/  IMAD.IADD R83, R104, 0x1, R85 ;  /* 0x0000000168537824 */ /* 0x000fe200078e0255 */
[----:B------:R-:W-:Y:S01]  /*2c480*/  IADD3 R36, P2, PT, R91, R36, RZ ;  /* 0x000000245b247210 */ /* 0x000fe20007f5e0ff */
[----:B------:R-:W-:Y:S01]  /*2c490*/  IMAD.WIDE.U32 R38, R96, R141, R38 ;  /* 0x0000008d60267225 */ /* 0x000fe200078e0026 */
[----:B------:R-:W-:-:S03]  /*2c4a0*/  IADD3 R111, PT, PT, R45, R37, RZ ;  /* 0x000000252d6f7210 */ /* 0x000fc60007ffe0ff */
        /* <DEDUP_REMOVED lines=8> */
[----:B------:R-:W-:-:S04]  /*2c530*/  IMAD.WIDE.U32 R84, R98, R119, R84 ;  /* 0x0000007762547225 */ /* 0x000fc800078e0054 */
[----:B------:R-:W-:Y:S01]  /*2c540*/  IMAD.IADD R38, R35, 0x1, R88 ;  /* 0x0000000123267824 */ /* 0x000fe200078e0258 */
[----:B------:R-:W-:Y:S01]  /*2c550*/  IADD3.X R35, PT, PT, RZ, RZ, RZ, P0, !PT ;  /* 0x000000ffff237210 */ /* 0x000fe200007fe4ff */
        /* <DEDUP_REMOVED lines=33> */
[----:B------:R-:W-:-:S03]  /*2c770*/  IADD3 R123, PT, PT, R43, R37, RZ ;  /* 0x000000252b7b7210 */ /* 0x000fc60007ffe0ff */
[----:B------:R-:W-:Y:S01]  /*2c780*/  IMAD.WIDE.U32 R38, R96, R129, R38 ;  /* 0x0000008160267225 */ /* 0x000fe200078e0026 */
[----:B------:R-:W-:-:S03]  /*2c790*/  IADD3 R84, P3, PT, R109, R84, RZ ;  /* 0x000000546d547210 */ /* 0x000fc60007f7e0ff */
[----:B------:R-:W-:Y:S02]  /*2c7a0*/  IMAD R115, R36, R40, RZ ;  /* 0x0000002824737224 */ /* 0x000fe400078e02ff */
[----:B------:R-:W-:Y:S02]  /*2c7b0*/  IMAD.MOV.U32 R37, RZ, RZ, RZ ;  /* 0x000000ffff257224 */ /* 0x000fe400078e00ff */
[----:B------:R-:W-:Y:S01]  /*2c7c0*/  IMAD.X R83, RZ, RZ, RZ, P1 ;  /* 0x000000ffff537224 */ /* 0x000fe200008e06ff */
[----:B------:R-:W-:Y:S01]  /*2c7d0*/  IADD3 R38, P1, PT, R35, R38, RZ ;  /* 0x0000002623267210 */ /* 0x000fe20007f3e0ff */
[----:B------:R-:W-:Y:S01]  /*2c7e0*/  IMAD.HI.U32 R109, R115, R74, R36 ;  /* 0x0000004a736d7227 */ /* 0x000fe200078e0024 */
[----:B------:R-:W-:-:S03]  /*2c7f0*/  IADD3 R37, PT, PT, R103, R39, RZ ;  /* 0x0000002767257210 */ /* 0x000fc60007ffe0ff */
[----:B------:R-:W-:Y:S01]  /*2c800*/  IMAD.X R35, RZ, RZ, RZ, P2 ;  /* 0x000000ffff237224 */ /* 0x000fe200010e06ff */
[----:B------:R-:W-:Y:S01]  /*2c810*/  IADD3 R36, P0, PT, R37, R110, RZ ;  /* 0x0000006e25247210 */ /* 0x000fe20007f1e0ff */
[----:B------:R-:W-:-:S04]  /*2c820*/  IMAD.WIDE.U32 R82, R99, R119, R82 ;  /* 0x0000007763527225 */ /* 0x000fc800078e0052 */
[----:B------:R-:W-:Y:S01]  /*2c830*/  IMAD.WIDE.U32 R34, R98, R124, R34 ;  /* 0x0000007c62227225 */ /* 0x000fe200078e0022 */
[----:B------:R-:W-:-:S03]  /*2c840*/  IADD3 R37, PT, PT, R106, R83, RZ ;  /* 0x000000536a257210 */ /* 0x000fc60007ffe0ff */
[----:B------:R-:W-:Y:S01]  /*2c850*/  IMAD.X R39, RZ, RZ, RZ, P1 ;  /* 0x000000ffff277224 */ /* 0x000fe200008e06ff */
[----:B------:R-:W-:Y:S01]  /*2c860*/  IADD3 R34, P2, PT, R37, R34, RZ ;  /* 0x0000002225227210 */ /* 0x000fe20007f5e0ff */
[----:B------:R-:W-:Y:S02]  /*2c870*/  IMAD.IADD R35, R105, 0x1, R35 ;  /* 0x0000000169237824 */ /* 0x000fe400078e0223 */
[----:B------:R-:W-:-:S04]  /*2c880*/  IMAD.WIDE.U32 R38, R97, R135, R38 ;  /* 0x0000008761267225 */ /* 0x000fc800078e0026 */
[----:B------:R-:W-:Y:S01]  /*2c890*/  IMAD.MOV.U32 R83, RZ, RZ, RZ ;  /* 0x000000ffff537224 */ /* 0x000fe200078e00ff */
[----:B------:R-:W-:Y:S01]  /*2c8a0*/  IADD3 R38, P1, PT, R35, R38, RZ ;  /* 0x0000002623267210 */ /* 0x000fe20007f3e0ff */
[----:B------:R-:W-:Y:S01]  /*2c8b0*/  IMAD.IADD R111, R46, 0x1, R85 ;  /* 0x000000012e6f7824 */ /* 0x000fe200078e0255 */
[----:B------:R-:W-:Y:S01]  /*2c8c0*/  IADD3.X R35, PT, PT, RZ, RZ, RZ, P2, !PT ;  /* 0x000000ffff237210 */ /* 0x000fe200017fe4ff */
[----:B------:R-:W-:Y:S02]  /*2c8d0*/  IMAD.X R37, RZ, RZ, RZ, P0 ;  /* 0x000000ffff257224 */ /* 0x000fe400000e06ff */
[----:B------:R-:W-:-:S04]  /*2c8e0*/  IMAD.WIDE.U32 R82, R149, R100, R82 ;  /* 0x0000006495527225 */ /* 0x000fc800078e0052 */
[----:B------:R-:W-:Y:S01]  /*2c8f0*/  IMAD.X R85, RZ, RZ, RZ, P3 ;  /* 0x000000ffff557224 */ /* 0x000fe200018e06ff */
[----:B------:R-:W-:Y:S01]  /*2c900*/  IADD3 R82, P3, PT, R111, R82, RZ ;  /* 0x000000526f527210 */ /* 0x000fe20007f7e0ff */
[----:B------:R-:W-:Y:S02]  /*2c910*/  IMAD.IADD R39, R104, 0x1, R39 ;  /* 0x0000000168277824 */ /* 0x000fe400078e0227 */
[----:B------:R-:W-:-:S04]  /*2c920*/  IMAD.WIDE.U32 R36, R96, R89, R36 ;  /* 0x0000005960247225 */ /* 0x000fc800078e0024 */
[----:B------:R-:W-:Y:S01]  /*2c930*/  IMAD.WIDE.U32 R34, R99, R145, R34 ;  /* 0x0000009163227225 */ /* 0x000fe200078e0022 */
[----:B------:R-:W-:Y:S02]  /*2c940*/  IADD3 R36, P0, PT, R39, R36, RZ ;  /* 0x0000002427247210 */ /* 0x000fe40007f1e0ff */
[----:B------:R-:W-:Y:S01]  /*2c950*/  IADD3.X R39, PT, PT, RZ, RZ, RZ, P1, !PT ;  /* 0x000000ffff277210 */ /* 0x000fe20000ffe4ff */
        /* <DEDUP_REMOVED lines=8> */
[----:B------:R-:W-:Y:S01]  /*2c9e0*/  IADD3 R123, PT, PT, R45, R85, RZ ;  /* 0x000000552d7b7210 */ /* 0x000fe20007ffe0ff */
[----:B------:R-:W-:-:S04]  /*2c9f0*/  IMAD.WIDE.U32 R82, R125, R79, R82 ;  /* 0x0000004f7d527225 */ /* 0x000fc800078e0052 */
[----:B------:R-:W-:Y:S01]  /*2ca00*/  IMAD.WIDE.U32 R38, R98, R141, R38 ;  /* 0x0000008d62267225 */ /* 0x000fe200078e0026 */
[----:B------:R-:W-:-:S03]  /*2ca10*/  IADD3 R82, P3, PT, R123, R82, RZ ;  /* 0x000000527b527210 */ /* 0x000fc60007f7e0ff */
[----:B------:R-:W-:Y:S01]  /*2ca20*/  IMAD.X R85, RZ, RZ, RZ, P4 ;  /* 0x000000ffff557224 */ /* 0x000fe200020e06ff */
[----:B------:R-:W-:Y:S01]  /*2ca30*/  IADD3 R38, P0, PT, R35, R38, RZ ;  /* 0x0000002623267210 */ /* 0x000fe20007f1e0ff */
[----:B------:R-:W-:Y:S01]  /*2ca40*/  IMAD.WIDE.U32 R36, R97, R129, R36 ;  /* 0x0000008161247225 */ /* 0x000fe200078e0024 */
[----:B------:R-:W-:-:S03]  /*2ca50*/  IADD3.X R35, PT, PT, RZ, RZ, RZ, P2, !PT ;  /* 0x000000ffff237210 */ /* 0x000fc600017fe4ff */
[----:B------:R-:W-:Y:S02]  /*2ca60*/  IMAD.IADD R39, R105, 0x1, R39 ;  /* 0x0000000169277824 */ /* 0x000fe400078e0227 */
[----:B------:R-:W-:Y:S02]  /*2ca70*/  IMAD.IADD R109, R42, 0x1, R109 ;  /* 0x000000012a6d7824 */ /* 0x000fe400078e026d */
[----:B------:R-:W-:Y:S01]  /*2ca80*/  IMAD.WIDE.U32 R84, R113, R76, R84 ;  /* 0x0000004c71547225 */ /* 0x000fe200078e0054 */
[----:B------:R-:W-:Y:S02]  /*2ca90*/  IADD3 R36, P1, PT, R39, R36, RZ ;  /* 0x0000002427247210 */ /* 0x000fe40007f3e0ff */
[----:B------:R-:W-:Y:S01]  /*2caa0*/  IADD3.X R39, PT, PT, RZ, RZ, RZ, P0, !PT ;  /* 0x000000ffff277210 */ /* 0x000fe200007fe4ff */
[----:B------:R-:W-:Y:S01]  /*2cab0*/  IMAD.IADD R127, R47, 0x1, R83 ;  /* 0x000000012f7f7824 */ /* 0x000fe200078e0253 */
[----:B------:R-:W-:Y:S01]  /*2cac0*/  IADD3 R146, P4, PT, R109, R84, RZ ;  /* 0x000000546d927210 */ /* 0x000fe20007f9e0ff */
[----:B------:R-:W-:-:S02]  /*2cad0*/  IMAD.IADD R37, R104, 0x1, R37 ;  /* 0x0000000168257824 */ /* 0x000fc400078e0225 */
[----:B------:R-:W-:Y:S01]  /*2cae0*/  IMAD.X R83, RZ, RZ, RZ, P3 ;  /* 0x000000ffff537224 */ /* 0x000fe200018e06ff */
[----:B------:R-:W-:Y:S01]  /*2caf0*/  IADD3.X R147, PT, PT, RZ, RZ, RZ, P4, !PT ;  /* 0x000000ffff937210 */ /* 0x000fe200027fe4ff */
[----:B------:R-:W-:Y:S01]  /*2cb00*/  IMAD.WIDE.U32 R34, R100, R119, R34 ;  /* 0x0000007764227225 */ /* 0x000fe200078e0022 */
[----:B------:R-:W-:Y:S02]  /*2cb10*/  IADD3 R84, P0, PT, R37, R110, RZ ;  /* 0x0000006e25547210 */ /* 0x000fe40007f1e0ff */
[----:B------:R-:W-:Y:S01]  /*2cb20*/  IADD3.X R37, PT, PT, RZ, RZ, RZ, P1, !PT ;  /* 0x000000ffff257210 */ /* 0x000fe20000ffe4ff */
[----:B------:R-:W-:Y:S02]  /*2cb30*/  IMAD.IADD R85, R44, 0x1, R85 ;  /* 0x000000012c557824 */ /* 0x000fe400078e0255 */
[----:B------:R-:W-:-:S04]  /*2cb40*/  IMAD.WIDE.U32 R82, R117, R78, R82 ;  /* 0x0000004e75527225 */ /* 0x000fc800078e0052 */
[----:B------:R-:W-:Y:S01]  /*2cb50*/  IMAD.WIDE.U32 R38, R99, R124, R38 ;  /* 0x0000007c63267225 */ /* 0x000fe200078e0026 */
[----:B------:R-:W-:-:S03]  /*2cb60*/  IADD3 R82, P4, PT, R85, R82, RZ ;  /* 0x0000005255527210 */ /* 0x000fc60007f9e0ff */
[----:B------:R-:W-:Y:S02]  /*2cb70*/  IMAD.IADD R35, R107, 0x1, R35 ;  /* 0x000000016b237824 */ /* 0x000fe400078e0223 */
[----:B------:R-:W-:Y:S02]  /*2cb80*/  IMAD.IADD R139, R106, 0x1, R39 ;  /* 0x000000016a8b7824 */ /* 0x000fe400078e0227 */
[----:B------:R-:W-:Y:S01]  /*2cb90*/  IMAD.X R85, RZ, RZ, RZ, P0 ;  /* 0x000000ffff557224 */ /* 0x000fe200000e06ff */
[----:B------:R-:W-:Y:S01]  /*2cba0*/  IADD3 R38, P2, PT, R35, R38, RZ ;  /* 0x0000002623267210 */ /* 0x000fe20007f5e0ff */
[----:B------:R-:W-:-:S03]  /*2cbb0*/  IMAD.WIDE.U32 R36, R98, R135, R36 ;  /* 0x0000008762247225 */ /* 0x000fc600078e0024 */
[----:B------:R-:W-:Y:S01]  /*2cbc0*/  IADD3.X R39, PT, PT, RZ, RZ, RZ, P2, !PT ;  /* 0x000000ffff277210 */ /* 0x000fe200017fe4ff */
[----:B------:R-:W-:Y:S01]  /*2cbd0*/  IMAD.MOV.U32 R35, RZ, RZ, RZ ;  /* 0x000000ffff237224 */ /* 0x000fe200078e00ff */
        /* <DEDUP_REMOVED lines=9> */
[----:B------:R-:W-:Y:S02]  /*2cc70*/  IMAD.X R83, RZ, RZ, RZ, P4 ;  /* 0x000000ffff537224 */ /* 0x000fe400020e06ff */
[----:B------:R-:W-:-:S04]  /*2cc80*/  IMAD.WIDE.U32 R38, R100, R145, R38 ;  /* 0x0000009164267225 */ /* 0x000fc800078e0026 */
[----:B------:R-:W-:Y:S02]  /*2cc90*/  IMAD.X R37, RZ, RZ, RZ, P1 ;  /* 0x000000ffff257224 */ /* 0x000fe400008e06ff */
[----:B------:R-:W-:Y:S02]  /*2cca0*/  IMAD.IADD R35, R108, 0x1, R35 ;  /* 0x000000016c237824 */ /* 0x000fe400078e0223 */
[----:B------:R-:W-:Y:S01]  /*2ccb0*/  IMAD.IADD R133, R43, 0x1, R147 ;  /* 0x000000012b857824 */ /* 0x000fe200078e0293 */
[----:B------:R-:W-:Y:S01]  /*2ccc0*/  MOV R147, RZ ;  /* 0x000000ff00937202 */ /* 0x000fe20000000f00 */
[----:B------:R-:W-:Y:S01]  /*2ccd0*/  IMAD.WIDE.U32 R82, R113, R77, R82 ;  /* 0x0000004d71527225 */ /* 0x000fe200078e0052 */
[----:B------:R-:W-:Y:S02]  /*2cce0*/  IADD3 R38, P2, PT, R35, R38, RZ ;  /* 0x0000002623267210 */ /* 0x000fe40007f5e0ff */
[----:B------:R-:W-:Y:S01]  /*2ccf0*/  IADD3.X R35, PT, PT, RZ, RZ, RZ, P3, !PT ;  /* 0x000000ffff237210 */ /* 0x000fe20001ffe4ff */
[----:B------:R-:W-:Y:S01]  /*2cd00*/  IMAD.IADD R39, R107, 0x1, R39 ;  /* 0x000000016b277824 */ /* 0x000fe200078e0227 */
[----:B------:R-:W-:Y:S01]  /*2cd10*/  IADD3 R110, P1, PT, R133, R82, RZ ;  /* 0x00000052856e7210 */ /* 0x000fe20007f3e0ff */
[----:B------:R-:W-:-:S04]  /*2cd20*/  IMAD.WIDE.U32 R36, R99, R141, R36 ;  /* 0x0000008d63247225 */ /* 0x000fc800078e0024 */
[----:B------:R-:W-:Y:S01]  /*2cd30*/  IMAD.X R85, RZ, RZ, RZ, P0 ;  /* 0x000000ffff557224 */ /* 0x000fe200000e06ff */
[----:B------:R-:W-:Y:S01]  /*2cd40*/  IADD3 R82, P0, PT, R39, R36, RZ ;  /* 0x0000002427527210 */ /* 0x000fe20007f1e0ff */
[----:B------:R-:W-:Y:S01]  /*2cd50*/  IMAD.IADD R127, R45, 0x1, R83 ;  /* 0x000000012d7f7824 */ /* 0x000fe200078e0253 */
[----:B------:R-:W-:Y:S01]  /*2cd60*/  IADD3.X R39, PT, PT, RZ, RZ, RZ, P2, !PT ;  /* 0x000000ffff277210 */ /* 0x000fe200017fe4ff */
[----:B------:R-:W-:Y:S01]  /*2cd70*/  IMAD.WIDE.U32 R84, R98, R129, R84 ;  /* 0x0000008162547225 */ /* 0x000fe200078e0054 */
[----:B------:R-:W-:Y:S02]  /*2cd80*/  IADD3 R37, PT, PT, R106, R37, RZ ;  /* 0x000000256a257210 */ /* 0x000fe40007ffe0ff */
[----:B------:R-:W-:Y:S01]  /*2cd90*/  IADD3.X R83, PT, PT, RZ, RZ, RZ, P0, !PT ;  /* 0x000000ffff537210 */ /* 0x000fe200007fe4ff */
[----:B------:R-:W-:Y:S01]  /*2cda0*/  IMAD.WIDE.U32 R38, R101, R119, R38 ;  /* 0x0000007765267225 */ /* 0x000fe200078e0026 */
[----:B------:R-:W-:-:S03]  /*2cdb0*/  IADD3 R84, P2, PT, R37, R84, RZ ;  /* 0x0000005425547210 */ /* 0x000fc60007f5e0ff */
[----:B------:R-:W-:-:S04]  /*2cdc0*/  IMAD.WIDE.U32 R34, R125, R80, R34 ;  /* 0x000000507d227225 */ /* 0x000fc800078e0022 */
[----:B------:R-:W-:Y:S02]  /*2cdd0*/  IMAD.IADD R37, R108, 0x1, R39 ;  /* 0x000000016c257824 */ /* 0x000fe400078e0227 */
[----:B------:R-:W-:Y:S02]  /*2cde0*/  HFMA2 R39, -RZ, RZ, 0, 0 ;  /* 0x00000000ff277431 */ /* 0x000fe400000001ff */
[----:B------:R-:W-:Y:S01]  /*2cdf0*/  IMAD.IADD R36, R105, 0x1, R85 ;  /* 0x0000000169247824 */ /* 0x000fe200078e0255 */
[----:B------:R-:W-:Y:S01]  /*2ce00*/  IADD3 R34, P3, PT, R111, R34, RZ ;  /* 0x000000226f227210 */ /* 0x000fe20007f7e0ff */
[----:B------:R-:W-:-:S04]  /*2ce10*/  IMAD.WIDE.U32 R82, R100, R124, R82 ;  /* 0x0000007c64527225 */ /* 0x000fc800078e0052 */
[----:B------:R-:W-:Y:S02]  /*2ce20*/  IMAD.X R85, RZ, RZ, RZ, P2 ;  /* 0x000000ffff557224 */ /* 0x000fe400010e06ff */
[----:B------:R-:W-:Y:S02]  /*2ce30*/  IMAD R123, R146, R40, RZ ;  /* 0x00000028927b7224 */ /* 0x000fe400078e02ff */
[----:B------:R-:W-:Y:S01]  /*2ce40*/  IMAD.X R111, RZ, RZ, RZ, P1 ;  /* 0x000000ffff6f7224 */ /* 0x000fe200008e06ff */
[----:B------:R-:W-:Y:S01]  /*2ce50*/  IADD3 R36, P1, PT, R36, R143, RZ ;  /* 0x0000008f24247210 */ /* 0x000fe20007f3e0ff */
[----:B------:R-:W-:Y:S02]  /*2ce60*/  IMAD.IADD R139, R48, 0x1, R35 ;  /* 0x00000001308b7824 */ /* 0x000fe400078e0223 */
[----:B------:R-:W-:Y:S01]  /*2ce70*/  IMAD.X R35, RZ, RZ, RZ, P3 ;  /* 0x000000ffff237224 */ /* 0x000fe200018e06ff */
[----:B------:R-:W-:Y:S01]  /*2ce80*/  IADD3 R82, P3, PT, R37, R82, RZ ;  /* 0x0000005225527210 */ /* 0x000fe20007f7e0ff */
[----:B------:R-:W-:-:S02]  /*2ce90*/  IMAD.IADD R83, R107, 0x1, R83 ;  /* 0x000000016b537824 */ /* 0x000fc400078e0253 */
[----:B------:R-:W-:-:S04]  /*2cea0*/  IMAD.WIDE.U32 R84, R99, R135, R84 ;  /* 0x0000008763547225 */ /* 0x000fc800078e0054 */
[----:B------:R-:W-:Y:S01]  /*2ceb0*/  IMAD.HI.U32 R109, R123, R74, R146 ;  /* 0x0000004a7b6d7227 */ /* 0x000fe200078e0092 */
[----:B------:R-:W-:-:S03]  /*2cec0*/  IADD3 R84, P2, PT, R83, R84, RZ ;  /* 0x0000005453547210 */ /* 0x000fc60007f5e0ff */
[----:B------:R-:W-:-:S04]  /*2ced0*/  IMAD.WIDE.U32 R38, R149, R102, R38 ;  /* 0x0000006695267225 */ /* 0x000fc800078e0026 */
[----:B------:R-:W-:-:S04]  /*2cee0*/  IMAD.WIDE.U32 R34, R117, R79, R34 ;  /* 0x0000004f75227225 */ /* 0x000fc800078e0022 */
[----:B------:R-:W-:Y:S01]  /*2cef0*/  IMAD.X R37, RZ, RZ, RZ, P1 ;  /* 0x000000ffff257224 */ /* 0x000fe200008e06ff */
[----:B------:R-:W-:Y:S01]  /*2cf00*/  IADD3 R38, P1, PT, R139, R38, RZ ;  /* 0x000000268b267210 */ /* 0x000fe20007f3e0ff */
[----:B------:R-:W-:Y:S01]  /*2cf10*/  IMAD.IADD R109, R42, 0x1, R109 ;  /* 0x000000012a6d7824 */ /* 0x000fe200078e026d */
[----:B------:R-:W-:Y:S01]  /*2cf20*/  IADD3 R34, P4, PT, R127, R34, RZ ;  /* 0x000000227f227210 */ /* 0x000fe20007f9e0ff */
[----:B------:R-:W-:-:S04]  /*2cf30*/  IMAD.WIDE.U32 R110, R115, R76, R110 ;  /* 0x0000004c736e7225 */ /* 0x000fc800078e006e */
[----:B------:R-:W-:Y:S01]  /*2cf40*/  IMAD.X R83, RZ, RZ, RZ, P3 ;  /* 0x000000ffff537224 */ /* 0x000fe200018e06ff */
[----:B------:R-:W-:Y:S01]  /*2cf50*/  IADD3 R110, P0, PT, R109, R110, RZ ;  /* 0x0000006e6d6e7210 */ /* 0x000fe20007f1e0ff */
[----:B------:R-:W-:Y:S01]  /*2cf60*/  IMAD.IADD R133, R47, 0x1, R35 ;  /* 0x000000012f857824 */ /* 0x000fe200078e0223 */
[----:B------:R-:W-:Y:S01]  /*2cf70*/  IADD3 R35, PT, PT, R106, R85, RZ ;  /* 0x000000556a237210 */ /* 0x000fe20007ffe0ff */
[----:B------:R-:W-:Y:S01]  /*2cf80*/  IMAD.WIDE.U32 R36, R98, R89, R36 ;  /* 0x0000005962247225 */ /* 0x000fe200078e0024 */
[----:B------:R-:W-:Y:S02]  /*2cf90*/  IADD3 R109, PT, PT, R44, R111, RZ ;  /* 0x0000006f2c6d7210 */ /* 0x000fe40007ffe0ff */
[----:B------:R-:W-:Y:S01]  /*2cfa0*/  IADD3.X R111, PT, PT, RZ, RZ, RZ, P0, !PT ;  /* 0x000000ffff6f7210 */ /* 0x000fe200007fe4ff */
[----:B------:R-:W-:Y:S01]  /*2cfb0*/  IMAD.IADD R85, R131, 0x1, R39 ;  /* 0x0000000183557824 */ /* 0x000fe200078e0227 */
[----:B------:R-:W-:Y:S01]  /*2cfc0*/  IADD3.X R39, PT, PT, RZ, RZ, RZ, P1, !PT ;  /* 0x000000ffff277210 */ /* 0x000fe20000ffe4ff */
        /* <DEDUP_REMOVED lines=8> */
[----:B------:R-:W-:Y:S01]  /*2d050*/  IMAD.WIDE.U32 R84, R100, R141, R84 ;  /* 0x0000008d64547225 */ /* 0x000fe200078e0054 */
[----:B------:R-:W-:-:S03]  /*2d060*/  IADD3 R127, PT, PT, R46, R35, RZ ;  /* 0x000000232e7f7210 */ /* 0x000fc60007ffe0ff */
[----:B------:R-:W-:Y:S02]  /*2d070*/  IMAD.X R37, RZ, RZ, RZ, P1 ;  /* 0x000000ffff257224 */ /* 0x000fe400008e06ff */
[----:B------:R-:W-:Y:S02]  /*2d080*/  IMAD.IADD R83, R108, 0x1, R83 ;  /* 0x000000016c537824 */ /* 0x000fe400078e0253 */
[----:B------:R-:W-:-:S03]  /*2d090*/  IMAD.WIDE.U32 R110, R123, R75, R110 ;  /* 0x0000004b7b6e7225 */ /* 0x000fc600078e006e */
[----:B------:R-:W-:Y:S01]  /*2d0a0*/  IADD3 R84, P1, PT, R83, R84, RZ ;  /* 0x0000005453547210 */ /* 0x000fe20007f3e0ff */
[----:B------:R-:W-:-:S04]  /*2d0b0*/  IMAD.WIDE.U32 R38, R125, R81, R38 ;  /* 0x000000517d267225 */ /* 0x000fc800078e0026 */
[----:B------:R-:W-:Y:S01]  /*2d0c0*/  IMAD.IADD R85, R107, 0x1, R85 ;  /* 0x000000016b557824 */ /* 0x000fe200078e0255 */
[----:B------:R-:W-:Y:S01]  /*2d0d0*/  IADD3 R38, P3, PT, R133, R38, RZ ;  /* 0x0000002685267210 */ /* 0x000fe20007f7e0ff */
[----:B------:R-:W-:Y:S01]  /*2d0e0*/  IMAD.WIDE.U32 R36, R99, R129, R36 ;  /* 0x0000008163247225 */ /* 0x000fe200078e0024 */
[----:B------:R-:W-:-:S03]  /*2d0f0*/  IADD3 R143, PT, PT, R49, R39, RZ ;  /* 0x00000027318f7210 */ /* 0x000fc60007ffe0ff */
[----:B------:R-:W-:Y:S01]  /*2d100*/  IMAD.IADD R139, R43, 0x1, R111 ;  /* 0x000000012b8b7824 */ /* 0x000fe200078e026f */
[----:B------:R-:W-:Y:S01]  /*2d110*/  MOV R111, RZ ;  /* 0x000000ff006f7202 */ /* 0x000fe20000000f00 */
[----:B------:R-:W-:Y:S02]  /*2d120*/  IMAD.X R83, RZ, RZ, RZ, P0 ;  /* 0x000000ffff537224 */ /* 0x000fe400000e06ff */
[----:B------:R-:W-:Y:S02]  /*2d130*/  IMAD R109, R110, R40, RZ ;  /* 0x000000286e6d7224 */ /* 0x000fe400078e02ff */
[----:B------:R-:W-:Y:S01]  /*2d140*/  IMAD.X R35, RZ, RZ, RZ, P2 ;  /* 0x000000ffff237224 */ /* 0x000fe200010e06ff */
[----:B------:R-:W-:Y:S01]  /*2d150*/  IADD3 R36, P2, PT, R85, R36, RZ ;  /* 0x0000002455247210 */ /* 0x000fe20007f5e0ff */
[----:B------:R-:W-:Y:S01]  /*2d160*/  IMAD.WIDE.U32 R82, R102, R119, R82 ;  /* 0x0000007766527225 */ /* 0x000fe200078e0052 */
[----:B------:R-:W-:-:S03]  /*2d170*/  IADD3.X R85, PT, PT, RZ, RZ, RZ, P1, !PT ;  /* 0x000000ffff557210 */ /* 0x000fc60000ffe4ff */
[----:B------:R-:W-:Y:S01]  /*2d180*/  IMAD.HI.U32 R125, R109, R74, R110 ;  /* 0x0000004a6d7d7227 */ /* 0x000fe200078e006e */
[----:B------:R-:W-:-:S03]  /*2d190*/  IADD3 R143, P1, PT, R143, R82, RZ ;  /* 0x000000528f8f7210 */ /* 0x000fc60007f3e0ff */
[----:B------:R-:W-:Y:S02]  /*2d1a0*/  IMAD.IADD R111, R106, 0x1, R37 ;  /* 0x000000016a6f7824 */ /* 0x000fe400078e0225 */
[----:B------:R-:W-:Y:S02]  /*2d1b0*/  IMAD.X R39, RZ, RZ, RZ, P3 ;  /* 0x000000ffff277224 */ /* 0x000fe400018e06ff */
[----:B------:R-:W-:Y:S01]  /*2d1c0*/  IMAD.IADD R83, R121, 0x1, R83 ;  /* 0x0000000179537824 */ /* 0x000fe200078e0253 */
[----:B------:R-:W-:Y:S01]  /*2d1d0*/  IADD3 R110, P0, PT, R111, R112, RZ ;  /* 0x000000706f6e7210 */ /* 0x000fe20007f1e0ff */
[----:B------:R-:W-:-:S04]  /*2d1e0*/  IMAD.WIDE.U32 R84, R101, R124, R84 ;  /* 0x0000007c65547225 */ /* 0x000fc800078e0054 */
[----:B------:R-:W-:Y:S01]  /*2d1f0*/  IMAD.WIDE.U32 R34, R115, R77, R34 ;  /* 0x0000004d73227225 */ /* 0x000fe200078e0022 */
[----:B------:R-:W-:-:S03]  /*2d200*/  IADD3 R82, P4, PT, R83, R84, RZ ;  /* 0x0000005453527210 */ /* 0x000fc60007f9e0ff */
[----:B------:R-:W-:Y:S01]  /*2d210*/  IMAD.X R37, RZ, RZ, RZ, P2 ;  /* 0x000000ffff257224 */ /* 0x000fe200010e06ff */
[----:B------:R-:W-:Y:S01]  /*2d220*/  IADD3 R34, P3, PT, R139, R34, RZ ;  /* 0x000000228b227210 */ /* 0x000fe20007f7e0ff */
[----:B------:R-:W-:Y:S01]  /*2d230*/  IMAD.WIDE.U32 R38, R117, R80, R38 ;  /* 0x0000005075267225 */ /* 0x000fe200078e0026 */
[----:B------:R-:W-:-:S03]  /*2d240*/  IADD3 R133, PT, PT, R45, R35, RZ ;  /* 0x000000232d857210 */ /* 0x000fc60007ffe0ff */
[----:B------:R-:W-:Y:S02]  /*2d250*/  IMAD.IADD R83, R108, 0x1, R85 ;  /* 0x000000016c537824 */ /* 0x000fe400078e0255 */
[----:B------:R-:W-:Y:S01]  /*2d260*/  IMAD.WIDE.U32 R84, R100, R135, R36 ;  /* 0x0000008764547225 */ /* 0x000fe200078e0024 */
[----:B------:R-:W-:Y:S02]  /*2d270*/  IADD3 R36, P2, PT, R127, R38, RZ ;  /* 0x000000267f247210 */ /* 0x000fe40007f5e0ff */
[----:B------:R-:W-:Y:S01]  /*2d280*/  IADD3 R38, PT, PT, R48, R39, RZ ;  /* 0x0000002730267210 */ /* 0x000fe20007ffe0ff */
[----:B------:R-:W-:Y:S01]  /*2d290*/  IMAD.X R111, RZ, RZ, RZ, P0 ;  /* 0x000000ffff6f7224 */ /* 0x000fe200000e06ff */
[----:B------:R-:W-:Y:S01]  /*2d2a0*/  IADD3 R85, PT, PT, R107, R85, RZ ;  /* 0x000000556b557210 */ /* 0x000fe20007ffe0ff */
[----:B------:R-:W-:Y:S01]  /*2d2b0*/  IMAD.X R35, RZ, RZ, RZ, P3 ;  /* 0x000000ffff237224 */ /* 0x000fe200018e06ff */
[----:B------:R-:W-:Y:S01]  /*2d2c0*/  IADD3 R84, P3, PT, R83, R84, RZ ;  /* 0x0000005453547210 */ /* 0x000fe20007f7e0ff */
[----:B------:R-:W-:Y:S01]  /*2d2d0*/  IMAD.WIDE.U32 R110, R99, R89, R110 ;  /* 0x00000059636e7225 */ /* 0x000fe200078e006e */
[----:B------:R-:W-:-:S02]  /*2d2e0*/  IADD3 R38, P5, PT, R38, R143, RZ ;  /* 0x0000008f26267210 */ /* 0x000fc40007fbe0ff */
[----:B------:R-:W-:Y:S01]  /*2d2f0*/  IADD3.X R37, PT, PT, RZ, RZ, RZ, P2, !PT ;  /* 0x000000ffff257210 */ /* 0x000fe200017fe4ff */
[----:B------:R-:W-:Y:S01]  /*2d300*/  IMAD.WIDE.U32 R34, R123, R76, R34 ;  /* 0x0000004c7b227225 */ /* 0x000fe200078e0022 */
[----:B------:R-:W-:-:S03]  /*2d310*/  IADD3 R112, PT, PT, R106, R111, RZ ;  /* 0x0000006f6a707210 */ /* 0x000fc60007ffe0ff */
[----:B------:R-:W-:Y:S02]  /*2d320*/  IMAD.IADD R125, R42, 0x1, R125 ;  /* 0x000000012a7d7824 */ /* 0x000fe400078e027d */
[----:B------:R-:W-:Y:S01]  /*2d330*/  IMAD.X R83, RZ, RZ, RZ, P4 ;  /* 0x000000ffff537224 */ /* 0x000fe200020e06ff */
[----:B------:R-:W-:Y:S01]  /*2d340*/  IADD3 R110, P4, PT, R85, R110, RZ ;  /* 0x0000006e556e7210 */ /* 0x000fe20007f9e0ff */
[----:B------:R-:W-:Y:S01]  /*2d350*/  IMAD.X R85, RZ, RZ, RZ, P3 ;  /* 0x000000ffff557224 */ /* 0x000fe200018e06ff */
[----:B------:R-:W-:Y:S01]  /*2d360*/  IADD3 R34, P0, PT, R125, R34, RZ ;  /* 0x000000227d227210 */ /* 0x000fe20007f1e0ff */
[----:B------:R-:W-:Y:S02]  /*2d370*/  IMAD.X R39, RZ, RZ, RZ, P5 ;  /* 0x000000ffff277224 */ /* 0x000fe400028e06ff */
[----:B------:R-:W-:-:S04]  /*2d380*/  IMAD.WIDE.U32 R36, R113, R79, R36 ;  /* 0x0000004f71247225 */ /* 0x000fc800078e0024 */
[----:B------:R-:W-:-:S04]  /*2d390*/  IMAD.WIDE.U32 R82, R102, R145, R82 ;  /* 0x0000009166527225 */ /* 0x000fc800078e0052 */
[----:B------:R-:W-:Y:S01]  /*2d3a0*/  IMAD.X R127, RZ, RZ, RZ, P1 ;  /* 0x000000ffff7f7224 */ /* 0x000fe200008e06ff */
[----:B------:R-:W-:Y:S01]  /*2d3b0*/  IADD3 R36, P1, PT, R133, R36, RZ ;  /* 0x0000002485247210 */ /* 0x000fe20007f3e0ff */
        /* <DEDUP_REMOVED lines=8> */
[----:B------:R-:W-:Y:S01]  /*2d440*/  IMAD.IADD R125, R44, 0x1, R35 ;  /* 0x000000012c7d7824 */ /* 0x000fe200078e0223 */
[----:B------:R-:W-:Y:S01]  /*2d450*/  IADD3.X R35, PT, PT, RZ, RZ, RZ, P0, !PT ;  /* 0x000000ffff237210 */ /* 0x000fe200007fe4ff */
[----:B------:R-:W-:Y:S01]  /*2d460*/  IMAD.WIDE.U32 R110, R100, R129, R110 ;  /* 0x00000081646e7225 */ /* 0x000fe200078e006e */
[----:B------:R-:W-:Y:S02]  /*2d470*/  IADD3 R38, P5, PT, R37, R38, RZ ;  /* 0x0000002625267210 */ /* 0x000fe40007fbe0ff */
[----:B------:R-:W-:Y:S01]  /*2d480*/  IADD3.X R83, PT, PT, RZ, RZ, RZ, P4, !PT ;  /* 0x000000ffff537210 */ /* 0x000fe200027fe4ff */
[----:B------:R-:W-:Y:S01]  /*2d490*/  IMAD.IADD R114, R49, 0x1, R39 ;  /* 0x0000000131727824 */ /* 0x000fe200078e0227 */
[----:B------:R-:W-:Y:S01]  /*2d4a0*/  IADD3 R84, P6, PT, R85, R110, RZ ;  /* 0x0000006e55547210 */ /* 0x000fe20007fde0ff */
[----:B------:R-:W-:Y:S01]  /*2d4b0*/  IMAD.X R37, RZ, RZ, RZ, P1 ;  /* 0x000000ffff257224 */ /* 0x000fe200008e06ff */
[----:B------:R-:W-:Y:S01]  /*2d4c0*/  IADD3.X R39, PT, PT, RZ, RZ, RZ, P5, !PT ;  /* 0x000000ffff277210 */ /* 0x000fe20002ffe4ff */
[----:B------:R-:W-:Y:S01]  /*2d4d0*/  IMAD.WIDE.U32 R34, R109, R75, R34 ;  /* 0x0000004b6d227225 */ /* 0x000fe200078e0022 */
[----:B------:R-:W-:-:S03]  /*2d4e0*/  IADD3 R114, P1, PT, R114, R127, RZ ;  /* 0x0000007f72727210 */ /* 0x000fc60007f3e0ff */
[----:B------:R-:W-:Y:S02]  /*2d4f0*/  IMAD.IADD R111, R107, 0x1, R111 ;  /* 0x000000016b6f7824 */ /* 0x000fe400078e026f */
[----:B------:R-:W-:-:S03]  /*2d500*/  IMAD.WIDE.U32 R36, R115, R78, R36 ;  /* 0x0000004e73247225 */ /* 0x000fc600078e0024 */
[----:B------:R-:W-:Y:S01]  /*2d510*/  IADD3 R110, P2, PT, R111, R112, RZ ;  /* 0x000000706f6e7210 */ /* 0x000fe20007f5e0ff */
[----:B------:R-:W-:Y:S01]  /*2d520*/  IMAD.IADD R127, R43, 0x1, R35 ;  /* 0x000000012b7f7824 */ /* 0x000fe200078e0223 */
[----:B------:R-:W-:Y:S01]  /*2d530*/  IADD3 R36, P0, PT, R125, R36, RZ ;  /* 0x000000247d247210 */ /* 0x000fe20007f1e0ff */
[----:B------:R-:W-:Y:S02]  /*2d540*/  IMAD R117, R34, R40, RZ ;  /* 0x0000002822757224 */ /* 0x000fe400078e02ff */
[----:B------:R-:W-:Y:S02]  /*2d550*/  IMAD.MOV.U32 R35, RZ, RZ, RZ ;  /* 0x000000ffff237224 */ /* 0x000fe400078e00ff */
[----:B------:R-:W-:Y:S02]  /*2d560*/  IMAD.X R85, RZ, RZ, RZ, P6 ;  /* 0x000000ffff557224 */ /* 0x000fe400030e06ff */
[----:B------:R-:W-:-:S04]  /*2d570*/  IMAD.HI.U32 R125, R117, R74, R34 ;  /* 0x0000004a757d7227 */ /* 0x000fc800078e0022 */
[----:B------:R-:W-:-:S04]  /*2d580*/  IMAD.WIDE.U32 R82, R102, R124, R82 ;  /* 0x0000007c66527225 */ /* 0x000fc800078e0052 */
[----:B------:R-:W-:Y:S01]  /*2d590*/  IMAD.IADD R37, R46, 0x1, R37 ;  /* 0x000000012e257824 */ /* 0x000fe200078e0225 */
[----:B------:R-:W-:Y:S01]  /*2d5a0*/  IADD3 R83, PT, PT, R120, R83, RZ ;  /* 0x0000005378537210 */ /* 0x000fe20007ffe0ff */
[----:B------:R-:W-:Y:S02]  /*2d5b0*/  IMAD.X R35, RZ, RZ, RZ, P3 ;  /* 0x000000ffff237224 */ /* 0x000fe400018e06ff */
[----:B------:R-:W-:-:S03]  /*2d5c0*/  IMAD.WIDE.U32 R38, R113, R80, R38 ;  /* 0x0000005071267225 */ /* 0x000fc600078e0026 */
        /* <DEDUP_REMOVED lines=8> */
[----:B------:R-:W-:Y:S01]  /*2d650*/  IMAD.WIDE.U32 R110, R100, R89, R110 ;  /* 0x00000059646e7225 */ /* 0x000fe200078e006e */
[----:B------:R-:W-:-:S03]  /*2d660*/  IADD3 R82, P1, PT, R39, R114, RZ ;  /* 0x0000007227527210 */ /* 0x000fc60007f3e0ff */
[----:B------:R-:W-:Y:S01]  /*2d670*/  IMAD.X R37, RZ, RZ, RZ, P0 ;  /* 0x000000ffff257224 */ /* 0x000fe200000e06ff */
[----:B------:R-:W-:Y:S01]  /*2d680*/  IADD3 R112, P0, PT, R112, R35, RZ ;  /* 0x0000002370707210 */ /* 0x000fe20007f1e0ff */
[----:B------:R-:W-:Y:S01]  /*2d690*/  IMAD.X R35, RZ, RZ, RZ, P4 ;  /* 0x000000ffff237224 */ /* 0x000fe200020e06ff */
        /* <DEDUP_REMOVED lines=24> */
[----:B------:R-:W-:Y:S01]  /*2d820*/  IMAD.WIDE.U32 R84, R109, R76, R36 ;  /* 0x0000004c6d547225 */ /* 0x000fe200078e0024 */
[----:B------:R-:W-:Y:S02]  /*2d830*/  IADD3 R36, P0, PT, R35, R110, RZ ;  /* 0x0000006e23247210 */ /* 0x000fe40007f1e0ff */
[----:B------:R-:W-:Y:S01]  /*2d840*/  IADD3.X R39, PT, PT, RZ, RZ, RZ, P6, !PT ;  /* 0x000000ffff277210 */ /* 0x000fe200037fe4ff */
[----:B------:R-:W-:Y:S01]  /*2d850*/  IMAD.X R35, RZ, RZ, RZ, P3 ;  /* 0x000000ffff237224 */ /* 0x000fe200018e06ff */
[----:B------:R-:W-:Y:S01]  /*2d860*/  IADD3.X R83, PT, PT, RZ, RZ, RZ, P5, !PT ;  /* 0x000000ffff537210 */ /* 0x000fe20002ffe4ff */
[----:B------:R-:W-:Y:S01]  /*2d870*/  IMAD.IADD R125, R42, 0x1, R125 ;  /* 0x000000012a7d7824 */ /* 0x000fe200078e027d */
[----:B------:R-:W-:Y:S01]  /*2d880*/  IADD3 R114, P1, PT, R114, R111, RZ ;  /* 0x0000006f72727210 */ /* 0x000fe20007f3e0ff */
[----:B------:R-:W-:-:S03]  /*2d890*/  IMAD.WIDE.U32 R34, R123, R78, R34 ;  /* 0x0000004e7b227225 */ /* 0x000fc600078e0022 */
[----:B------:R-:W-:Y:S01]  /*2d8a0*/  IADD3 R84, P3, PT, R125, R84, RZ ;  /* 0x000000547d547210 */ /* 0x000fe20007f7e0ff */
        /* <DEDUP_REMOVED lines=27> */
[----:B------:R-:W-:Y:S02]  /*2da60*/  IMAD.X R37, RZ, RZ, RZ, P4 ;  /* 0x000000ffff257224 */ /* 0x000fe400020e06ff */
[----:B------:R-:W-:Y:S01]  /*2da70*/  IMAD R111, R84, R40, RZ ;  /* 0x00000028546f7224 */ /* 0x000fe200078e02ff */
[----:B------:R-:W-:Y:S01]  /*2da80*/  IADD3 R82, P3, PT, R39, R82, RZ ;  /* 0x0000005227527210 */ /* 0x000fe20007f7e0ff */
[----:B------:R-:W-:Y:S01]  /*2da90*/  IMAD.MOV.U32 R85, RZ, RZ, RZ ;  /* 0x000000ffff557224 */ /* 0x000fe200078e00ff */
[----:B------:R-:W-:Y:S01]  /*2daa0*/  IADD3 R37, P4, PT, R37, R114, RZ ;  /* 0x0000007225257210 */ /* 0x000fe20007f9e0ff */
[----:B------:R-:W-:-:S02]  /*2dab0*/  IMAD.IADD R114, R49, 0x1, R83 ;  /* 0x0000000131727824 */ /* 0x000fc400078e0253 */
[----:B------:R-:W-:Y:S01]  /*2dac0*/  IMAD.X R39, RZ, RZ, RZ, P2 ;  /* 0x000000ffff277224 */ /* 0x000fe200010e06ff */
[----:B------:R-:W-:Y:S01]  /*2dad0*/  IADD3.X R127, PT, PT, RZ, RZ, RZ, P4, !PT ;  /* 0x000000ffff7f7210 */ /* 0x000fe200027fe4ff */
[----:B------:R-:W-:Y:S01]  /*2dae0*/  IMAD.WIDE.U32 R34, R117, R76, R34 ;  /* 0x0000004c75227225 */ /* 0x000fe200078e0022 */
[----:B------:R-:W-:Y:S02]  /*2daf0*/  IADD3 R114, P2, PT, R114, R37, RZ ;  /* 0x0000002572727210 */ /* 0x000fe40007f5e0ff */
[----:B------:R-:W-:Y:S01]  /*2db00*/  IADD3 R127, P4, PT, R127, R110, RZ ;  /* 0x0000006e7f7f7210 */ /* 0x000fe20007f9e0ff */
[----:B------:R-:W-:Y:S01]  /*2db10*/  IMAD.X R83, RZ, RZ, RZ, P3 ;  /* 0x000000ffff537224 */ /* 0x000fe200018e06ff */
[----:B------:R-:W-:Y:S01]  /*2db20*/  IADD3.X R110, PT, PT, RZ, RZ, RZ, P2, !PT ;  /* 0x000000ffff6e7210 */ /* 0x000fe200017fe4ff */
[----:B------:R-:W-:-:S03]  /*2db30*/  IMAD.HI.U32 R85, R111, R74, R84 ;  /* 0x0000004a6f557227 */ /* 0x000fc600078e0054 */
[----:B------:R-:W-:Y:S01]  /*2db40*/  IADD3 R110, P3, PT, R110, R127, RZ ;  /* 0x0000007f6e6e7210 */ /* 0x000fe20007f7e0ff */
[----:B------:R-:W-:Y:S01]  /*2db50*/  IMAD.WIDE.U32 R38, R109, R78, R38 ;  /* 0x0000004e6d267225 */ /* 0x000fe200078e0026 */
[----:B------:R-:W-:-:S03]  /*2db60*/  IADD3 R113, PT, PT, R42, R85, RZ ;  /* 0x000000552a717210 */ /* 0x000fc60007ffe0ff */
        /* <DEDUP_REMOVED lines=16> */
[----:B------:R-:W-:-:S03]  /*2dc70*/  IADD3 R114, PT, PT, R108, R37, RZ ;  /* 0x000000256c727210 */ /* 0x000fc60007ffe0ff */
[----:B------:R-:W-:-:S04]  /*2dc80*/  IMAD.WIDE.U32 R84, R117, R77, R84 ;  /* 0x0000004d75547225 */ /* 0x000fc800078e0054 */
[----:B------:R-:W-:Y:S01]  /*2dc90*/  IMAD.WIDE.U32 R82, R123, R81, R82 ;  /* 0x000000517b527225 */ /* 0x000fe200078e0052 */
[----:B------:R-:W-:-:S03]  /*2dca0*/  IADD3 R85, PT, PT, R45, R85, RZ ;  /* 0x000000552d557210 */ /* 0x000fc60007ffe0ff */
        /* <DEDUP_REMOVED lines=10> */
[----:B------:R-:W-:Y:S02]  /*2dd50*/  IADD3.X R39, PT, PT, RZ, RZ, RZ, P2, !PT ;  /* 0x000000ffff277210 */ /* 0x000fe400017fe4ff */
[----:B------:R-:W-:Y:S01]  /*2dd60*/  IADD3 R113, P2, PT, R113, R110, RZ ;  /* 0x0000006e71717210 */ /* 0x000fe20007f5e0ff */
[----:B------:R-:W-:Y:S01]  /*2dd70*/  IMAD.X R123, RZ, RZ, RZ, P6 ;  /* 0x000000ffff7b7224 */ /* 0x000fe200030e06ff */
[----:B------:R-:W-:Y:S01]  /*2dd80*/  IADD3 R34, P1, PT, R83, R34, RZ ;  /* 0x0000002253227210 */ /* 0x000fe20007f3e0ff */
[----:B------:R-:W-:-:S02]  /*2dd90*/  IMAD.X R83, RZ, RZ, RZ, P0 ;  /* 0x000000ffff537224 */ /* 0x000fc400000e06ff */
[----:B------:R-:W-:-:S04]  /*2dda0*/  IMAD.WIDE.U32 R122, R111, R76, R122 ;  /* 0x0000004c6f7a7225 */ /* 0x000fc800078e007a */
        /* <DEDUP_REMOVED lines=21> */
[----:B------:R-:W-:Y:S02]  /*2df00*/  IADD3 R82, P6, PT, R83, R38, RZ ;  /* 0x0000002653527210 */ /* 0x000fe40007fde0ff */
[----:B------:R-:W-:Y:S01]  /*2df10*/  IADD3.X R109, PT, PT, RZ, RZ, RZ, P2, !PT ;  /* 0x000000ffff6d7210 */ /* 0x000fe200017fe4ff */
[----:B------:R-:W-:Y:S02]  /*2df20*/  IMAD.IADD R39, R47, 0x1, R39 ;  /* 0x000000012f277824 */ /* 0x000fe400078e0227 */
[----:B------:R-:W-:Y:S02]  /*2df30*/  IMAD.IADD R35, R88, 0x1, R35 ;  /* 0x0000000158237824 */ /* 0x000fe400078e0223 */
[----:B------:R-:W-:Y:S01]  /*2df40*/  IMAD.X R83, RZ, RZ, RZ, P6 ;  /* 0x000000ffff537224 */ /* 0x000fe200030e06ff */
[----:B------:R-:W-:Y:S02]  /*2df50*/  IADD3 R34, P4, PT, R39, R36, RZ ;  /* 0x0000002427227210 */ /* 0x000fe40007f9e0ff */
[----:B------:R-:W-:Y:S01]  /*2df60*/  IADD3 R36, P2, PT, R35, R114, RZ ;  /* 0x0000007223247210 */ /* 0x000fe20007f5e0ff */
[----:B------:R-:W-:-:S04]  /*2df70*/  IMAD.WIDE.U32 R82, R111, R78, R82 ;  /* 0x0000004e6f527225 */ /* 0x000fc800078e0052 */
[----:B------:R-:W-:Y:S01]  /*2df80*/  IMAD.X R35, RZ, RZ, RZ, P4 ;  /* 0x000000ffff237224 */ /* 0x000fe200020e06ff */
[----:B------:R-:W-:Y:S02]  /*2df90*/  IADD3 R109, P4, PT, R109, R110, RZ ;  /* 0x0000006e6d6d7210 */ /* 0x000fe40007f9e0ff */
[----:B------:R-:W-:Y:S01]  /*2dfa0*/  IADD3 R110, PT, PT, R49, R37, RZ ;  /* 0x00000025316e7210 */ /* 0x000fe20007ffe0ff */
[----:B------:R-:W-:Y:S02]  /*2dfb0*/  IMAD.X R37, RZ, RZ, RZ, P2 ;  /* 0x000000ffff257224 */ /* 0x000fe400010e06ff */
        /* <DEDUP_REMOVED lines=8> */
[----:B------:R-:W-:Y:S01]  /*2e040*/  IMAD.X R109, RZ, RZ, RZ, P0 ;  /* 0x000000ffff6d7224 */ /* 0x000fe200000e06ff */
[----:B------:R-:W-:Y:S02]  /*2e050*/  IADD3.X R39, PT, PT, RZ, RZ, RZ, P6, !PT ;  /* 0x000000ffff277210 */ /* 0x000fe400037fe4ff */
[----:B------:R-:W-:Y:S01]  /*2e060*/  IADD3 R110, P0, PT, R37, R34, RZ ;  /* 0x00000022256e7210 */ /* 0x000fe20007f1e0ff */
[----:B------:R-:W-:Y:S01]  /*2e070*/  IMAD.X R34, RZ, RZ, RZ, P5 ;  /* 0x000000ffff227224 */ /* 0x000fe200028e06ff */
[----:B------:R-:W-:Y:S01]  /*2e080*/  IADD3 R113, PT, PT, R91, R35, RZ ;  /* 0x000000235b717210 */ /* 0x000fe20007ffe0ff */
[----:B------:R-:W-:Y:S01]  /*2e090*/  IMAD.X R37, RZ, RZ, RZ, P1 ;  /* 0x000000ffff257224 */ /* 0x000fe200008e06ff */
[----:B------:R-:W-:Y:S01]  /*2e0a0*/  IADD3 R109, P5, PT, R109, R110, RZ ;  /* 0x0000006e6d6d7210 */ /* 0x000fe20007fbe0ff */
[----:B------:R-:W-:-:S03]  /*2e0b0*/  IMAD.WIDE.U32 R38, R111, R79, R38 ;  /* 0x0000004f6f267225 */ /* 0x000fc600078e0026 */
[----:B------:R-:W-:Y:S01]  /*2e0c0*/  IADD3 R34, P1, PT, R34, R109, RZ ;  /* 0x0000006d22227210 */ /* 0x000fe20007f3e0ff */
[----:B------:R-:W-:Y:S01]  /*2e0d0*/  IMAD.WIDE.U32 R114, R117, R81, R36 ;  /* 0x0000005175727225 */ /* 0x000fe200078e0024 */
[----:B------:R-:W-:-:S03]  /*2e0e0*/  IADD3.X R109, PT, PT, RZ, RZ, RZ, P3, !PT ;  /* 0x000000ffff6d7210 */ /* 0x000fc60001ffe4ff */
[----:B------:R-:W-:Y:S01]  /*2e0f0*/  IMAD.IADD R37, R47, 0x1, R39 ;  /* 0x000000012f257824 */ /* 0x000fe200078e0227 */
[----:B------:R-:W-:Y:S01]  /*2e100*/  IADD3 R109, P3, PT, R109, R34, RZ ;  /* 0x000000226d6d7210 */ /* 0x000fe20007f7e0ff */
[----:B------:R-:W-:Y:S02]  /*2e110*/  IMAD.X R34, RZ, RZ, RZ, P4 ;  /* 0x000000ffff227224 */ /* 0x000fe400020e06ff */
[----:B------:R-:W-:Y:S01]  /*2e120*/  IMAD.X R110, RZ, RZ, RZ, P0 ;  /* 0x000000ffff6e7224 */ /* 0x000fe200000e06ff */
[----:B------:R-:W-:Y:S01]  /*2e130*/  IADD3 R36, P6, PT, R37, R114, RZ ;  /* 0x0000007225247210 */ /* 0x000fe20007fde0ff */
[----:B------:R-:W-:Y:S01]  /*2e140*/  IMAD.IADD R114, R49, 0x1, R115 ;  /* 0x0000000131727824 */ /* 0x000fe200078e0273 */
[----:B------:R-:W-:Y:S02]  /*2e150*/  IADD3 R34, P4, PT, R34, R109, RZ ;  /* 0x0000006d22227210 */ /* 0x000fe40007f9e0ff */
[----:B------:R-:W-:Y:S01]  /*2e160*/  IADD3.X R109, PT, PT, RZ, RZ, RZ, P2, !PT ;  /* 0x000000ffff6d7210 */ /* 0x000fe200017fe4ff */
[----:B------:R-:W-:-:S03]  /*2e170*/  IMAD.X R37, RZ, RZ, RZ, P6 ;  /* 0x000000ffff257224 */ /* 0x000fc600030e06ff */
[----:B------:R-:W-:Y:S01]  /*2e180*/  IADD3 R109, P6, PT, R109, R34, RZ ;  /* 0x000000226d6d7210 */ /* 0x000fe20007fde0ff */
[----:B------:R-:W-:-:S03]  /*2e190*/  IMAD.WIDE.U32 R36, R111, R80, R36 ;  /* 0x000000506f247225 */ /* 0x000fc600078e0024 */
[----:B------:R-:W-:Y:S01]  /*2e1a0*/  IADD3 R35, P2, PT, R114, R109, RZ ;  /* 0x0000006d72237210 */ /* 0x000fe20007f5e0ff */
[----:B------:R-:W-:Y:S01]  /*2e1b0*/  IMAD.X R109, RZ, RZ, RZ, P5 ;  /* 0x000000ffff6d7224 */ /* 0x000fe200028e06ff */
[----:B------:R-:W-:Y:S01]  /*2e1c0*/  IADD3 R34, PT, PT, R48, R37, RZ ;  /* 0x0000002530227210 */ /* 0x000fe20007ffe0ff */
[----:B------:R-:W-:Y:S02]  /*2e1d0*/  IMAD.MOV.U32 R114, RZ, RZ, R82 ;  /* 0x000000ffff727224 */ /* 0x000fe400078e0052 */
[----:B------:R-:W-:Y:S01]  /*2e1e0*/  IMAD.MOV.U32 R116, RZ, RZ, R36 ;  /* 0x000000ffff747224 */ /* 0x000fe200078e0024 */
        /* <DEDUP_REMOVED lines=11> */
[----:B------:R-:W-:Y:S01]  /*2e2a0*/  IMAD.IADD R110, R49, 0x1, R35 ;  /* 0x00000001316e7824 */ /* 0x000fe200078e0223 */
[----:B------:R-:W-:Y:S01]  /*2e2b0*/  MOV R113, R38 ;  /* 0x0000002600717202 */ /* 0x000fe20000000f00 */
[----:B------:R-:W-:-:S03]  /*2e2c0*/  IMAD.MOV.U32 R115, RZ, RZ, R34 ;  /* 0x000000ffff737224 */ /* 0x000fc600078e0022 */
[----:B------:R-:W-:Y:S01]  /*2e2d0*/  IADD3 R110, PT, PT, R110, R109, R111 ;  /* 0x0000006d6e6e7210 */ /* 0x000fe20007ffe06f */
[----:B------:R-:W-:Y:S01]  /*2e2e0*/  IMAD.MOV.U32 R109, RZ, RZ, R112 ;  /* 0x000000ffff6d7224 */ /* 0x000fe200078e0070 */
[----:B------:R-:W-:Y:S01]  /*2e2f0*/  MOV R112, R122 ;  /* 0x0000007a00707202 */ /* 0x000fe20000000f00 */
        /* <DEDUP_REMOVED lines=28> */
.L_x_79:
        /* <DEDUP_REMOVED lines=22> */
.L_x_80:
        /* <DEDUP_REMOVED lines=42> */
.L_x_81:
[----:B------:R-:W-:Y:S01]  /*2e8c0*/  SHF.L.U64.HI R39, R82, 0x1, R39 ;  /* 0x0000000152277819 */ /* 0x000fe20000010227 */
[C---:B------:R-:W-:Y:S01]  /*2e8d0*/  IMAD.SHL.U32 R38, R35.reuse, 0x2, RZ ;  /* 0x0000000223267824 */ /* 0x040fe200078e00ff */
[----:B------:R-:W-:Y:S01]  /*2e8e0*/  SHF.L.U64.HI R37, R35, 0x1, R36 ;  /* 0x0000000123257819 */ /* 0x000fe20000010224 */
[----:B------:R-:W-:Y:S01]  /*2e8f0*/  IMAD.SHL.U32 R36, R138, 0x2, RZ ;  /* 0x000000028a247824 */ /* 0x000fe200078e00ff */
[----:B------:R-:W-:Y:S02]  /*2e900*/  SHF.L.U32 R82, R82, 0x1, RZ ;  /* 0x0000000152527819 */ /* 0x000fe400000006ff */
[----:B------:R-:W-:Y:S01]  /*2e910*/  SHF.R.U32.HI R35, RZ, 0x1f, R133 ;  /* 0x0000001fff237819 */ /* 0x000fe20000011685 */
[----:B------:R-:W-:Y:S01]  /*2e920*/  IMAD.SHL.U32 R133, R133, 0x2, RZ ;  /* 0x0000000285857824 */ /* 0x000fe200078e00ff */
[----:B------:R-:W-:Y:S02]  /*2e930*/  SHF.L.U64.HI R34, R85, 0x1, R34 ;  /* 0x0000000155227819 */ /* 0x000fe40000010222 */
[----:B------:R-:W-:Y:S01]  /*2e940*/  LOP3.LUT R82, R35, 0xfffffffe, R82, 0xf8, !PT ;  /* 0xfffffffe23527812 */ /* 0x000fe200078ef852 */
[----:B------:R-:W-:Y:S01]  /*2e950*/  HFMA2 R35, -RZ, RZ, 0, 0 ;  /* 0x00000000ff237431 */ /* 0x000fe200000001ff */
[----:B------:R-:W-:-:S02]  /*2e960*/  LOP3.LUT R34, R34, 0x1, RZ, 0xc0, !PT ;  /* 0x0000000122227812 */ /* 0x000fc400078ec0ff */
[----:B------:R-:W-:Y:S02]  /*2e970*/  LOP3.LUT R37, R37, 0x1, RZ, 0xc0, !PT ;  /* 0x0000000125257812 */ /* 0x000fe400078ec0ff */
[----:B------:R-:W-:Y:S02]  /*2e980*/  LOP3.LUT R39, R39, 0x1, RZ, 0xc0, !PT ;  /* 0x0000000127277812 */ /* 0x000fe400078ec0ff */
[----:B------:R-:W-:Y:S02]  /*2e990*/  SHF.L.U64.HI R83, R138, 0x1, R83 ;  /* 0x000000018a537819 */ /* 0x000fe40000010253 */
[----:B------:R-:W-:Y:S01]  /*2e9a0*/  LOP3.LUT R146, R37, 0xfffffffe, R36, 0xf8, !PT ;  /* 0xfffffffe25927812 */ /* 0x000fe200078ef824 */
[----:B------:R-:W-:Y:S01]  /*2e9b0*/  IMAD.WIDE.U32 R34, R87, 0x2, R34 ;  /* 0x0000000257227825 */ /* 0x000fe200078e0022 */
[----:B------:R-:W-:Y:S02]  /*2e9c0*/  LOP3.LUT R143, R39, 0xfffffffe, R38, 0xf8, !PT ;  /* 0xfffffffe278f7812 */ /* 0x000fe400078ef826 */
[----:B------:R-:W-:Y:S01]  /*2e9d0*/  LOP3.LUT R83, R83, 0x1, RZ, 0xc0, !PT ;  /* 0x0000000153537812 */ /* 0x000fe200078ec0ff */
[----:B------:R-:W-:Y:S01]  /*2e9e0*/  IMAD.SHL.U32 R36, R123, 0x2, RZ ;  /* 0x000000027b247824 */ /* 0x000fe200078e00ff */
[----:B------:R-:W-:Y:S01]  /*2e9f0*/  ISETP.LE.U32.AND P0, PT, R34, R81, PT ;  /* 0x000000512200720c */ /* 0x000fe20003f03070 */
[----:B------:R-:W-:Y:S01]  /*2ea00*/  IMAD.SHL.U32 R38, R142, 0x2, RZ ;  /* 0x000000028e267824 */ /* 0x000fe200078e00ff */
[----:B------:R-:W-:-:S02]  /*2ea10*/  ISETP.GT.U32.AND P1, PT, R34, -0x1, PT ;  /* 0xffffffff2200780c */ /* 0x000fc40003f24070 */
[----:B------:R-:W-:Y:S02]  /*2ea20*/  SHF.L.U64.HI R39, R123, 0x1, R84 ;  /* 0x000000017b277819 */ /* 0x000fe40000010254 */
[----:B------:R-:W-:Y:S02]  /*2ea30*/  ISETP.GT.U32.OR.EX P0, PT, R35, RZ, !P0, P1 ;  /* 0x000000ff2300720c */ /* 0x000fe40004704510 */
[----:B------:R-:W-:Y:S01]  /*2ea40*/  SHF.L.U64.HI R37, R142, 0x1, R117 ;  /* 0x000000018e257819 */ /* 0x000fe20000010275 */
[----:B------:R-:W-:Y:S01]  /*2ea50*/  IMAD.MOV.U32 R117, RZ, RZ, R82 ;  /* 0x000000ffff757224 */ /* 0x000fe200078e0052 */
[----:B------:R-:W-:Y:S02]  /*2ea60*/  LOP3.LUT R147, R83, 0xfffffffe, R36, 0xf8, !PT ;  /* 0xfffffffe53937812 */ /* 0x000fe400078ef824 */
[----:B------:R-:W-:Y:S02]  /*2ea70*/  LOP3.LUT R39, R39, 0x1, RZ, 0xc0, !PT ;  /* 0x0000000127277812 */ /* 0x000fe400078ec0ff */
[----:B------:R-:W-:-:S02]  /*2ea80*/  SHF.L.U32 R36, R85, 0x1, RZ ;  /* 0x0000000155247819 */ /* 0x000fc400000006ff */
[----:B------:R-:W-:Y:S02]  /*2ea90*/  LOP3.LUT R37, R37, 0x1, RZ, 0xc0, !PT ;  /* 0x0000000125257812 */ /* 0x000fe400078ec0ff */
        /* <DEDUP_REMOVED lines=29> */
.L_x_82:
        /* <DEDUP_REMOVED lines=22> */
.L_x_83:
[----:B------:R-:W-:Y:S02]  /*2edd0*/  HFMA2 R35, -RZ, RZ, 0, 0 ;  /* 0x00000000ff237431 */ /* 0x000fe400000001ff */
[----:B------:R-:W-:-:S04]  /*2ede0*/  IMAD.WIDE.U32 R36, R149, R92, RZ ;  /* 0x0000005c95247225 */ /* 0x000fc800078e00ff */
[----:B------:R-:W-:Y:S01]  /*2edf0*/  HFMA2 R85, -RZ, RZ, 0, 0 ;  /* 0x00000000ff557431 */ /* 0x000fe200000001ff */
[----:B------:R-:W-:Y:S01]  /*2ee00*/  MOV R83, RZ ;  /* 0x000000ff00537202 */ /* 0x000fe20000000f00 */
[----:B------:R-:W-:Y:S02]  /*2ee10*/  HFMA2 R153, -RZ, RZ, 0, 0 ;  /* 0x00000000ff997431 */ /* 0x000fe400000001ff */
[----:B------:R-:W-:Y:S02]  /*2ee20*/  IMAD.IADD R34, R131, 0x1, R37 ;  /* 0x0000000183227824 */ /* 0x000fe400078e0225 */
[----:B------:R-:W-:Y:S02]  /*2ee30*/  IMAD R151, R36, R40, RZ ;  /* 0x0000002824977224 */ /* 0x000fe400078e02ff */
[----:B------:R-:W-:Y:S02]  /*2ee40*/  IMAD.MOV.U32 R37, RZ, RZ, RZ ;  /* 0x000000ffff257224 */ /* 0x000fe400078e00ff */
[----:B------:R-:W-:-:S04]  /*2ee50*/  IMAD.WIDE.U32 R34, R92, R119, R34 ;  /* 0x000000775c227225 */ /* 0x000fc800078e0022 */
[----:B------:R-:W-:Y:S01]  /*2ee60*/  IMAD.MOV.U32 R39, RZ, RZ, RZ ;  /* 0x000000ffff277224 */ /* 0x000fe200078e00ff */
[----:B------:R-:W-:Y:S01]  /*2ee70*/  MOV R38, R34 ;  /* 0x0000002200267202 */ /* 0x000fe20000000f00 */
[----:B------:R-:W-:-:S04]  /*2ee80*/  IMAD.HI.U32 R37, R151, R74, R36 ;  /* 0x0000004a97257227 */ /* 0x000fc800078e0024 */
[----:B------:R-:W-:Y:S02]  /*2ee90*/  IMAD.IADD R84, R121, 0x1, R35 ;  /* 0x0000000179547824 */ /* 0x000fe400078e0223 */
[----:B------:R-:W-:-:S04]  /*2eea0*/  IMAD.WIDE.U32 R38, R149, R86, R38 ;  /* 0x0000005695267225 */ /* 0x000fc800078e0026 */
[----:B------:R-:W-:Y:S02]  /*2eeb0*/  IMAD.IADD R35, R42, 0x1, R37 ;  /* 0x000000012a237824 */ /* 0x000fe400078e0225 */
[----:B------:R-:W-:-:S03]  /*2eec0*/  IMAD.WIDE.U32 R84, R92, R145, R84 ;  /* 0x000000915c547225 */ /* 0x000fc600078e0054 */
[----:B------:R-:W-:Y:S01]  /*2eed0*/  IADD3 R38, P1, PT, R35, R38, RZ ;  /* 0x0000002623267210 */ /* 0x000fe20007f3e0ff */
[----:B------:R-:W-:-:S04]  /*2eee0*/  IMAD.IADD R37, R131, 0x1, R39 ;  /* 0x0000000183257824 */ /* 0x000fc800078e0227 */
[----:B------:R-:W-:Y:S01]  /*2eef0*/  IMAD.X R39, RZ, RZ, RZ, P1 ;  /* 0x000000ffff277224 */ /* 0x000fe200008e06ff */
[----:B------:R-:W-:Y:S01]  /*2ef00*/  IADD3 R36, P0, PT, R37, R84, RZ ;  /* 0x0000005425247210 */ /* 0x000fe20007f1e0ff */
[----:B------:R-:W-:Y:S02]  /*2ef10*/  IMAD.IADD R84, R137, 0x1, R85 ;  /* 0x0000000189547824 */ /* 0x000fe400078e0255 */
[----:B------:R-:W-:Y:S01]  /*2ef20*/  IMAD.MOV.U32 R85, RZ, RZ, RZ ;  /* 0x000000ffff557224 */ /* 0x000fe200078e00ff */
[----:B------:R-:W-:Y:S01]  /*2ef30*/  IADD3.X R37, PT, PT, RZ, RZ, RZ, P0, !PT ;  /* 0x000000ffff257210 */ /* 0x000fe200007fe4ff */
[----:B------:R-:W-:-:S04]  /*2ef40*/  IMAD.WIDE.U32 R38, R151, R75, R38 ;  /* 0x0000004b97267225 */ /* 0x000fc800078e0026 */
[----:B------:R-:W-:-:S04]  /*2ef50*/  IMAD.WIDE.U32 R36, R86, R119, R36 ;  /* 0x0000007756247225 */ /* 0x000fc800078e0024 */
[----:B------:R-:W-:Y:S01]  /*2ef60*/  IMAD.WIDE.U32 R84, R92, R124, R84 ;  /* 0x0000007c5c547225 */ /* 0x000fe200078e0054 */
[----:B------:R-:W-:Y:S02]  /*2ef70*/  IADD3 R35, PT, PT, R121, R37, RZ ;  /* 0x0000002579237210 */ /* 0x000fe40007ffe0ff */
[----:B------:R-:W-:Y:S01]  /*2ef80*/  MOV R37, RZ ;  /* 0x000000ff00257202 */ /* 0x000fe20000000f00 */
[----:B------:R-:W-:Y:S01]  /*2ef90*/  IMAD.IADD R34, R120, 0x1, R85 ;  /* 0x0000000178227824 */ /* 0x000fe200078e0255 */
[----:B------:R-:W-:Y:S01]  /*2efa0*/  IADD3 R84, P0, PT, R35, R84, RZ ;  /* 0x0000005423547210 */ /* 0x000fe20007f1e0ff */
[----:B------:R-:W-:Y:S02]  /*2efb0*/  IMAD.MOV.U32 R35, RZ, RZ, RZ ;  /* 0x000000ffff237224 */ /* 0x000fe400078e00ff */
[----:B------:R-:W-:-:S04]  /*2efc0*/  IMAD.WIDE.U32 R36, R149, R134, R36 ;  /* 0x0000008695247225 */ /* 0x000fc800078e0024 */
[----:B------:R-:W-:Y:S01]  /*2efd0*/  IMAD.X R85, RZ, RZ, RZ, P0 ;  /* 0x000000ffff557224 */ /* 0x000fe200000e06ff */
[----:B------:R-:W-:Y:S01]  /*2efe0*/  IADD3 R37, PT, PT, R131, R37, RZ ;  /* 0x0000002583257210 */ /* 0x000fe20007ffe0ff */
[----:B------:R-:W-:Y:S02]  /*2eff0*/  IMAD.IADD R39, R43, 0x1, R39 ;  /* 0x000000012b277824 */ /* 0x000fe400078e0227 */
[----:B------:R-:W-:-:S03]  /*2f000*/  IMAD.WIDE.U32 R34, R92, R141, R34 ;  /* 0x0000008d5c227225 */ /* 0x000fc600078e0022 */
[----:B------:R-:W-:Y:S01]  /*2f010*/  IADD3 R36, P0, PT, R39, R36, RZ ;  /* 0x0000002427247210 */ /* 0x000fe20007f1e0ff */
[----:B------:R-:W-:-:S04]  /*2f020*/  IMAD.WIDE.U32 R84, R86, R145, R84 ;  /* 0x0000009156547225 */ /* 0x000fc800078e0054 */
[----:B------:R-:W-:Y:S01]  /*2f030*/  IMAD.IADD R152, R118, 0x1, R35 ;  /* 0x0000000176987824 */ /* 0x000fe200078e0223 */
[----:B------:R-:W-:Y:S01]  /*2f040*/  IADD3 R84, P1, PT, R37, R84, RZ ;  /* 0x0000005425547210 */ /* 0x000fe20007f3e0ff */
[----:B------:R-:W-:Y:S02]  /*2f050*/  IMAD.IADD R35, R137, 0x1, R85 ;  /* 0x0000000189237824 */ /* 0x000fe400078e0255 */
[----:B------:R-:W-:Y:S02]  /*2f060*/  IMAD.X R37, RZ, RZ, RZ, P0 ;  /* 0x000000ffff257224 */ /* 0x000fe400000e06ff */
[----:B------:R-:W-:Y:S01]  /*2f070*/  IMAD.X R85, RZ, RZ, RZ, P1 ;  /* 0x000000ffff557224 */ /* 0x000fe200008e06ff */
[----:B------:R-:W-:Y:S01]  /*2f080*/  IADD3 R34, P0, PT, R35, R34, RZ ;  /* 0x0000002223227210 */ /* 0x000fe20007f1e0ff */
[----:B------:R-:W-:Y:S02]  /*2f090*/  IMAD R128, R38, R40, RZ ;  /* 0x0000002826807224 */ /* 0x000fe400078e02ff */
[----:B------:R-:W-:-:S04]  /*2f0a0*/  IMAD.WIDE.U32 R84, R134, R119, R84 ;  /* 0x0000007786547225 */ /* 0x000fc800078e0054 */
[----:B------:R-:W-:Y:S01]  /*2f0b0*/  IMAD.X R35, RZ, RZ, RZ, P0 ;  /* 0x000000ffff237224 */ /* 0x000fe200000e06ff */
[----:B------:R-:W-:Y:S01]  /*2f0c0*/  IADD3 R85, PT, PT, R121, R85, RZ ;  /* 0x0000005579557210 */ /* 0x000fe20007ffe0ff */
[----:B------:R-:W-:Y:S02]  /*2f0d0*/  IMAD.MOV.U32 R39, RZ, RZ, RZ ;  /* 0x000000ffff277224 */ /* 0x000fe400078e00ff */
[----:B------:R-:W-:-:S04]  /*2f0e0*/  IMAD.WIDE.U32 R152, R92, R135, R152 ;  /* 0x000000875c987225 */ /* 0x000fc800078e0098 */
[----:B------:R-:W-:Y:S01]  /*2f0f0*/  IMAD.WIDE.U32 R34, R86, R124, R34 ;  /* 0x0000007c56227225 */ /* 0x000fe200078e0022 */
[----:B------:R-:W-:-:S03]  /*2f100*/  IADD3 R82, PT, PT, R41, R153, RZ ;  /* 0x0000009929527210 */ /* 0x000fc60007ffe0ff */
[----:B------:R-:W-:Y:S01]  /*2f110*/  IMAD.HI.U32 R39, R128, R74, R38 ;  /* 0x0000004a80277227 */ /* 0x000fe200078e0026 */
[----:B------:R-:W-:-:S03]  /*2f120*/  IADD3 R34, P0, PT, R85, R34, RZ ;  /* 0x0000002255227210 */ /* 0x000fc60007f1e0ff */
[----:B------:R-:W-:Y:S01]  /*2f130*/  HFMA2 R85, -RZ, RZ, 0, 0 ;  /* 0x00000000ff557431 */ /* 0x000fe200000001ff */
[----:B------:R-:W-:Y:S01]  /*2f140*/  IADD3 R153, PT, PT, R120, R35, RZ ;  /* 0x0000002378997210 */ /* 0x000fe20007ffe0ff */
        /* <DEDUP_REMOVED lines=8> */
[----:B------:R-:W-:Y:S02]  /*2f1d0*/  IMAD.X R37, RZ, RZ, RZ, P1 ;  /* 0x000000ffff257224 */ /* 0x000fe400008e06ff */
[----:B------:R-:W-:-:S04]  /*2f1e0*/  IMAD.WIDE.U32 R84, R149, R132, R84 ;  /* 0x0000008495547225 */ /* 0x000fc800078e0054 */
        /* <DEDUP_REMOVED lines=16> */
[----:B------:R-:W-:Y:S01]  /*2f2f0*/  IADD3.X R37, PT, PT, RZ, RZ, RZ, P0, !PT ;  /* 0x000000ffff257210 */ /* 0x000fe200007fe4ff */
[----:B------:R-:W-:Y:S01]  /*2f300*/  IMAD.IADD R153, R118, 0x1, R153 ;  /* 0x0000000176997824 */ /* 0x000fe200078e0299 */
[----:B------:R-:W-:Y:S01]  /*2f310*/  IADD3 R84, P1, PT, R83, R84, RZ ;  /* 0x0000005453547210 */ /* 0x000fe20007f3e0ff */
[----:B------:R-:W-:-:S03]  /*2f320*/  IMAD.WIDE.U32 R34, R132, R119, R34 ;  /* 0x0000007784227225 */ /* 0x000fc600078e0022 */
[----:B------:R-:W-:Y:S01]  /*2f330*/  IADD3 R82, P0, PT, R153, R82, RZ ;  /* 0x0000005299527210 */ /* 0x000fe20007f1e0ff */
[----:B------:R-:W-:-:S04]  /*2f340*/  IMAD.WIDE.U32 R36, R134, R124, R36 ;  /* 0x0000007c86247225 */ /* 0x000fc800078e0024 */
[----:B------:R-:W-:Y:S02]  /*2f350*/  IMAD.IADD R35, R121, 0x1, R35 ;  /* 0x0000000179237824 */ /* 0x000fe400078e0223 */
[----:B------:R-:W-:Y:S01]  /*2f360*/  IMAD.IADD R123, R45, 0x1, R85 ;  /* 0x000000012d7b7824 */ /* 0x000fe200078e0255 */
[----:B------:R-:W-:Y:S01]  /*2f370*/  IADD3.X R85, PT, PT, RZ, RZ, RZ, P1, !PT ;  /* 0x000000ffff557210 */ /* 0x000fe20000ffe4ff */
[----:B------:R-:W-:Y:S01]  /*2f380*/  IMAD.X R83, RZ, RZ, RZ, P0 ;  /* 0x000000ffff537224 */ /* 0x000fe200000e06ff */
[----:B------:R-:W-:Y:S01]  /*2f390*/  IADD3 R36, P1, PT, R35, R36, RZ ;  /* 0x0000002423247210 */ /* 0x000fe20007f3e0ff */
[----:B------:R-:W-:Y:S01]  /*2f3a0*/  IMAD.IADD R153, R120, 0x1, R37 ;  /* 0x0000000178997824 */ /* 0x000fe200078e0225 */
[----:B------:R-:W-:Y:S01]  /*2f3b0*/  IADD3 R37, PT, PT, R42, R87, RZ ;  /* 0x000000572a257210 */ /* 0x000fe20007ffe0ff */
[----:B------:R-:W-:-:S04]  /*2f3c0*/  IMAD.WIDE.U32 R84, R128, R76, R84 ;  /* 0x0000004c80547225 */ /* 0x000fc800078e0054 */
[----:B------:R-:W-:Y:S01]  /*2f3d0*/  IMAD.MOV.U32 R35, RZ, RZ, RZ ;  /* 0x000000ffff237224 */ /* 0x000fe200078e00ff */
[----:B------:R-:W-:Y:S01]  /*2f3e0*/  IADD3 R84, P2, PT, R37, R84, RZ ;  /* 0x0000005425547210 */ /* 0x000fe20007f5e0ff */
[----:B------:R-:W-:-:S04]  /*2f3f0*/  IMAD.WIDE.U32 R82, R86, R135, R82 ;  /* 0x0000008756527225 */ /* 0x000fc800078e0052 */
        /* <DEDUP_REMOVED lines=9> */
[----:B------:R-:W-:Y:S02]  /*2f490*/  IMAD.IADD R85, R131, 0x1, R35 ;  /* 0x0000000183557824 */ /* 0x000fe400078e0223 */
[----:B------:R-:W-:-:S04]  /*2f4a0*/  IMAD.WIDE.U32 R36, R132, R145, R36 ;  /* 0x0000009184247225 */ /* 0x000fc800078e0024 */
[----:B------:R-:W-:Y:S01]  /*2f4b0*/  IMAD.X R83, RZ, RZ, RZ, P0 ;  /* 0x000000ffff537224 */ /* 0x000fe200000e06ff */
[----:B------:R-:W-:Y:S01]  /*2f4c0*/  IADD3 R38, P0, PT, R153, R38, RZ ;  /* 0x0000002699267210 */ /* 0x000fe20007f1e0ff */
[----:B------:R-:W-:Y:S01]  /*2f4d0*/  IMAD.X R35, RZ, RZ, RZ, P1 ;  /* 0x000000ffff237224 */ /* 0x000fe200008e06ff */
[----:B------:R-:W-:Y:S01]  /*2f4e0*/  IADD3 R36, P1, PT, R85, R36, RZ ;  /* 0x0000002455247210 */ /* 0x000fe20007f3e0ff */
[----:B------:R-:W-:Y:S01]  /*2f4f0*/  IMAD.X R85, RZ, RZ, RZ, P2 ;  /* 0x000000ffff557224 */ /* 0x000fe200010e06ff */
[----:B------:R-:W-:Y:S01]  /*2f500*/  IADD3.X R39, PT, PT, RZ, RZ, RZ, P0, !PT ;  /* 0x000000ffff277210 */ /* 0x000fe200007fe4ff */
[----:B------:R-:W-:Y:S01]  /*2f510*/  IMAD.WIDE.U32 R82, R134, R141, R82 ;  /* 0x0000008d86527225 */ /* 0x000fe200078e0052 */
[----:B------:R-:W-:-:S03]  /*2f520*/  IADD3 R37, PT, PT, R137, R37, RZ ;  /* 0x0000002589257210 */ /* 0x000fc60007ffe0ff */
[----:B------:R-:W-:Y:S01]  /*2f530*/  IMAD.WIDE.U32 R84, R139, R75, R84 ;  /* 0x0000004b8b547225 */ /* 0x000fe200078e0054 */
[----:B------:R-:W-:-:S03]  /*2f540*/  IADD3 R82, P2, PT, R37, R82, RZ ;  /* 0x0000005225527210 */ /* 0x000fc60007f5e0ff */
[----:B------:R-:W-:Y:S02]  /*2f550*/  IMAD.IADD R83, R118, 0x1, R83 ;  /* 0x0000000176537824 */ /* 0x000fe400078e0253 */
[----:B------:R-:W-:-:S04]  /*2f560*/  IMAD.WIDE.U32 R38, R86, R129, R38 ;  /* 0x0000008156267225 */ /* 0x000fc800078e0026 */
[----:B------:R-:W-:-:S04]  /*2f570*/  IMAD.WIDE.U32 R34, R151, R78, R34 ;  /* 0x0000004e97227225 */ /* 0x000fc800078e0022 */
[----:B------:R-:W-:Y:S01]  /*2f580*/  IMAD.IADD R155, R43, 0x1, R85 ;  /* 0x000000012b9b7824 */ /* 0x000fe200078e0255 */
[----:B------:R-:W-:Y:S01]  /*2f590*/  MOV R85, RZ ;  /* 0x000000ff00557202 */ /* 0x000fe20000000f00 */
[----:B------:R-:W-:Y:S01]  /*2f5a0*/  IMAD R92, R84, R40, RZ ;  /* 0x00000028545c7224 */ /* 0x000fe200078e02ff */
[----:B------:R-:W-:Y:S01]  /*2f5b0*/  IADD3 R34, P0, PT, R87, R34, RZ ;  /* 0x0000002257227210 */ /* 0x000fe20007f1e0ff */
[----:B------:R-:W-:Y:S01]  /*2f5c0*/  IMAD.X R37, RZ, RZ, RZ, P1 ;  /* 0x000000ffff257224 */ /* 0x000fe200008e06ff */
[----:B------:R-:W-:Y:S01]  /*2f5d0*/  IADD3 R38, P1, PT, R83, R38, RZ ;  /* 0x0000002653267210 */ /* 0x000fe20007f3e0ff */
[----:B------:R-:W-:Y:S01]  /*2f5e0*/  IMAD.HI.U32 R87, R92, R74, R84 ;  /* 0x0000004a5c577227 */ /* 0x000fe200078e0054 */
[----:B------:R-:W-:-:S03]  /*2f5f0*/  IADD3.X R83, PT, PT, RZ, RZ, RZ, P2, !PT ;  /* 0x000000ffff537210 */ /* 0x000fc600017fe4ff */
[----:B------:R-:W-:-:S04]  /*2f600*/  IMAD.WIDE.U32 R36, R130, R119, R36 ;  /* 0x0000007782247225 */ /* 0x000fc800078e0024 */
[----:B------:R-:W-:Y:S01]  /*2f610*/  IMAD.IADD R84, R88, 0x1, R39 ;  /* 0x0000000158547824 */ /* 0x000fe200078e0227 */
[----:B------:R-:W-:Y:S01]  /*2f620*/  IADD3.X R39, PT, PT, RZ, RZ, RZ, P1, !PT ;  /* 0x000000ffff277210 */ /* 0x000fe20000ffe4ff */
[----:B------:R-:W-:-:S04]  /*2f630*/  IMAD.WIDE.U32 R82, R132, R124, R82 ;  /* 0x0000007c84527225 */ /* 0x000fc800078e0052 */
[----:B------:R-:W-:Y:S02]  /*2f640*/  IMAD.IADD R37, R121, 0x1, R37 ;  /* 0x0000000179257824 */ /* 0x000fe400078e0225 */
[----:B------:R-:W-:Y:S02]  /*2f650*/  IMAD.IADD R153, R46, 0x1, R35 ;  /* 0x000000012e997824 */ /* 0x000fe400078e0223 */
[----:B------:R-:W-:Y:S01]  /*2f660*/  IMAD.X R35, RZ, RZ, RZ, P0 ;  /* 0x000000ffff237224 */ /* 0x000fe200000e06ff */
[----:B------:R-:W-:Y:S01]  /*2f670*/  IADD3 R84, P0, PT, R84, R123, RZ ;  /* 0x0000007b54547210 */ /* 0x000fe20007f1e0ff */
[----:B------:R-:W-:Y:S01]  /*2f680*/  IMAD.IADD R83, R120, 0x1, R83 ;  /* 0x0000000178537824 */ /* 0x000fe200078e0253 */
[----:B------:R-:W-:Y:S01]  /*2f690*/  IADD3 R82, P2, PT, R37, R82, RZ ;  /* 0x0000005225527210 */ /* 0x000fe20007f5e0ff */
[----:B------:R-:W-:-:S04]  /*2f6a0*/  IMAD.WIDE.U32 R38, R134, R135, R38 ;  /* 0x0000008786267225 */ /* 0x000fc800078e0026 */
[----:B------:R-:W-:Y:S01]  /*2f6b0*/  IMAD.WIDE.U32 R34, R128, R77, R34 ;  /* 0x0000004d80227225 */ /* 0x000fe200078e0022 */
[----:B------:R-:W-:Y:S02]  /*2f6c0*/  IADD3 R38, P1, PT, R83, R38, RZ ;  /* 0x0000002653267210 */ /* 0x000fe40007f3e0ff */
[----:B------:R-:W-:Y:S01]  /*2f6d0*/  IADD3.X R83, PT, PT, RZ, RZ, RZ, P2, !PT ;  /* 0x000000ffff537210 */ /* 0x000fe200017fe4ff */
[----:B------:R-:W-:Y:S01]  /*2f6e0*/  IMAD.MOV.U32 R37, RZ, RZ, RZ ;  /* 0x000000ffff257224 */ /* 0x000fe200078e00ff */
[----:B------:R-:W-:Y:S01]  /*2f6f0*/  IADD3 R123, PT, PT, R45, R35, RZ ;  /* 0x000000232d7b7210 */ /* 0x000fe20007ffe0ff */
        /* <DEDUP_REMOVED lines=8> */
[----:B------:R-:W-:-:S04]  /*2f780*/  IMAD.WIDE.U32 R82, R130, R145, R82 ;  /* 0x0000009182527225 */ /* 0x000fc800078e0052 */
[----:B------:R-:W-:Y:S01]  /*2f790*/  IMAD.X R35, RZ, RZ, RZ, P0 ;  /* 0x000000ffff237224 */ /* 0x000fe200000e06ff */
[----:B------:R-:W-:Y:S01]  /*2f7a0*/  IADD3 R84, P0, PT, R39, R84, RZ ;  /* 0x0000005427547210 */ /* 0x000fe20007f1e0ff */
[----:B------:R-:W-:Y:S01]  /*2f7b0*/  IMAD.IADD R87, R42, 0x1, R87 ;  /* 0x000000012a577824 */ /* 0x000fe200078e0257 */
[----:B------:R-:W-:Y:S01]  /*2f7c0*/  IADD3 R82, P2, PT, R37, R82, RZ ;  /* 0x0000005225527210 */ /* 0x000fe20007f5e0ff */
[----:B------:R-:W-:Y:S01]  /*2f7d0*/  IMAD.WIDE.U32 R34, R139, R76, R34 ;  /* 0x0000004c8b227225 */ /* 0x000fe200078e0022 */
[----:B------:R-:W-:Y:S02]  /*2f7e0*/  IADD3.X R39, PT, PT, RZ, RZ, RZ, P1, !PT ;  /* 0x000000ffff277210 */ /* 0x000fe40000ffe4ff */
[----:B------:R-:W-:Y:S01]  /*2f7f0*/  IADD3.X R85, PT, PT, RZ, RZ, RZ, P0, !PT ;  /* 0x000000ffff557210 */ /* 0x000fe200007fe4ff */
[----:B------:R-:W-:Y:S01]  /*2f800*/  IMAD.X R37, RZ, RZ, RZ, P3 ;  /* 0x000000ffff257224 */ /* 0x000fe200018e06ff */
[----:B------:R-:W-:Y:S01]  /*2f810*/  IADD3 R34, P4, PT, R87, R34, RZ ;  /* 0x0000002257227210 */ /* 0x000fe20007f9e0ff */
[----:B------:R-:W-:-:S02]  /*2f820*/  IMAD.IADD R83, R137, 0x1, R83 ;  /* 0x0000000189537824 */ /* 0x000fc400078e0253 */
[----:B------:R-:W-:-:S04]  /*2f830*/  IMAD.WIDE.U32 R36, R151, R79, R36 ;  /* 0x0000004f97247225 */ /* 0x000fc800078e0024 */
[----:B------:R-:W-:Y:S01]  /*2f840*/  IMAD.WIDE.U32 R38, R132, R141, R38 ;  /* 0x0000008d84267225 */ /* 0x000fe200078e0026 */
[----:B------:R-:W-:Y:S02]  /*2f850*/  IADD3 R36, P3, PT, R123, R36, RZ ;  /* 0x000000247b247210 */ /* 0x000fe40007f7e0ff */
[----:B------:R-:W-:Y:S01]  /*2f860*/  IADD3 R157, PT, PT, R47, R37, RZ ;  /* 0x000000252f9d7210 */ /* 0x000fe20007ffe0ff */
[----:B------:R-:W-:Y:S01]  /*2f870*/  IMAD.IADD R87, R44, 0x1, R35 ;  /* 0x000000012c577824 */ /* 0x000fe200078e0223 */
[----:B------:R-:W-:Y:S01]  /*2f880*/  IADD3 R38, P0, PT, R83, R38, RZ ;  /* 0x0000002653267210 */ /* 0x000fe20007f1e0ff */
[----:B------:R-:W-:Y:S01]  /*2f890*/  IMAD.WIDE.U32 R84, R134, R129, R84 ;  /* 0x0000008186547225 */ /* 0x000fe200078e0054 */
[----:B------:R-:W-:-:S03]  /*2f8a0*/  IADD3.X R37, PT, PT, RZ, RZ, RZ, P3, !PT ;  /* 0x000000ffff257210 */ /* 0x000fc60001ffe4ff */
[----:B------:R-:W-:Y:S02]  /*2f8b0*/  IMAD.IADD R39, R118, 0x1, R39 ;  /* 0x0000000176277824 */ /* 0x000fe400078e0227 */
[----:B------:R-:W-:Y:S02]  /*2f8c0*/  IMAD.X R35, RZ, RZ, RZ, P4 ;  /* 0x000000ffff237224 */ /* 0x000fe400020e06ff */
[----:B------:R-:W-:Y:S01]  /*2f8d0*/  IMAD.X R83, RZ, RZ, RZ, P2 ;  /* 0x000000ffff537224 */ /* 0x000fe200010e06ff */
[----:B------:R-:W-:Y:S01]  /*2f8e0*/  IADD3 R84, P1, PT, R39, R84, RZ ;  /* 0x0000005427547210 */ /* 0x000fe20007f3e0ff */
[----:B------:R-:W-:Y:S02]  /*2f8f0*/  IMAD.IADD R85, R88, 0x1, R85 ;  /* 0x0000000158557824 */ /* 0x000fe400078e0255 */
[----:B------:R-:W-:-:S04]  /*2f900*/  IMAD.WIDE.U32 R34, R92, R75, R34 ;  /* 0x0000004b5c227225 */ /* 0x000fc800078e0022 */
[----:B------:R-:W-:Y:S01]  /*2f910*/  IMAD.X R39, RZ, RZ, RZ, P0 ;  /* 0x000000ffff277224 */ /* 0x000fe200000e06ff */
[----:B------:R-:W-:Y:S01]  /*2f920*/  IADD3 R86, P0, PT, R85, R86, RZ ;  /* 0x0000005655567210 */ /* 0x000fe20007f1e0ff */
[----:B------:R-:W-:Y:S01]  /*2f930*/  IMAD.WIDE.U32 R82, R90, R119, R82 ;  /* 0x000000775a527225 */ /* 0x000fe200078e0052 */
[----:B------:R-:W-:-:S03]  /*2f940*/  IADD3 R153, PT, PT, R43, R35, RZ ;  /* 0x000000232b997210 */ /* 0x000fc60007ffe0ff */
[----:B------:R-:W-:-:S04]  /*2f950*/  IMAD.WIDE.U32 R36, R128, R78, R36 ;  /* 0x0000004e80247225 */ /* 0x000fc800078e0024 */
[----:B------:R-:W-:Y:S01]  /*2f960*/  IMAD.WIDE.U32 R38, R130, R124, R38 ;  /* 0x0000007c82267225 */ /* 0x000fe200078e0026 */
[----:B------:R-:W-:-:S03]  /*2f970*/  IADD3 R36, P4, PT, R87, R36, RZ ;  /* 0x0000002457247210 */ /* 0x000fc60007f9e0ff */
[----:B------:R-:W-:Y:S01]  /*2f980*/  IMAD.IADD R83, R121, 0x1, R83 ;  /* 0x0000000179537824 */ /* 0x000fe200078e0253 */
[----:B------:R-:W-:Y:S01]  /*2f990*/  IADD3 R39, PT, PT, R120, R39, RZ ;  /* 0x0000002778277210 */ /* 0x000fe20007ffe0ff */
[----:B------:R-:W-:Y:S02]  /*2f9a0*/  IMAD.X R85, RZ, RZ, RZ, P1 ;  /* 0x000000ffff557224 */ /* 0x000fe400008e06ff */
[----:B------:R-:W-:Y:S01]  /*2f9b0*/  IMAD R123, R34, R40, RZ ;  /* 0x00000028227b7224 */ /* 0x000fe200078e02ff */
[----:B------:R-:W-:Y:S01]  /*2f9c0*/  IADD3 R38, P3, PT, R83, R38, RZ ;  /* 0x0000002653267210 */ /* 0x000fe20007f7e0ff */
[----:B------:R-:W-:Y:S02]  /*2f9d0*/  IMAD.MOV.U32 R35, RZ, RZ, RZ ;  /* 0x000000ffff237224 */ /* 0x000fe400078e00ff */
[----:B------:R-:W-:-:S04]  /*2f9e0*/  IMAD.WIDE.U32 R84, R132, R135, R84 ;  /* 0x0000008784547225 */ /* 0x000fc800078e0054 */
[----:B------:R-:W-:Y:S01]  /*2f9f0*/  IMAD.HI.U32 R155, R123, R74, R34 ;  /* 0x0000004a7b9b7227 */ /* 0x000fe200078e0022 */
[----:B------:R-:W-:Y:S02]  /*2fa00*/  MOV R34, R82 ;  /* 0x0000005200227202 */ /* 0x000fe40000000f00 */
[----:B------:R-:W-:Y:S01]  /*2fa10*/  IADD3 R82, P2, PT, R39, R84, RZ ;  /* 0x0000005427527210 */ /* 0x000fe20007f5e0ff */
[----:B------:R-:W-:Y:S02]  /*2fa20*/  IMAD.IADD R126, R46, 0x1, R37 ;  /* 0x000000012e7e7824 */ /* 0x000fe400078e0225 */
[----:B------:R-:W-:Y:S02]  /*2fa30*/  IMAD.X R87, RZ, RZ, RZ, P0 ;  /* 0x000000ffff577224 */ /* 0x000fe400000e06ff */
[----:B------:R-:W-:Y:S02]  /*2fa40*/  IMAD.X R37, RZ, RZ, RZ, P4 ;  /* 0x000000ffff257224 */ /* 0x000fe400020e06ff */
[----:B------:R-:W-:-:S02]  /*2fa50*/  IMAD.X R39, RZ, RZ, RZ, P3 ;  /* 0x000000ffff277224 */ /* 0x000fc400018e06ff */
[----:B------:R-:W-:-:S04]  /*2fa60*/  IMAD.WIDE.U32 R34, R149, R93, R34 ;  /* 0x0000005d95227225 */ /* 0x000fc800078e0022 */
[----:B------:R-:W-:Y:S01]  /*2fa70*/  IMAD.WIDE.U32 R86, R134, R89, R86 ;  /* 0x0000005986567225 */ /* 0x000fe200078e0056 */
[----:B------:R-:W-:Y:S02]  /*2fa80*/  IADD3 R35, PT, PT, R131, R35, RZ ;  /* 0x0000002383237210 */ /* 0x000fe40007ffe0ff */
[----:B------:R-:W-:Y:S01]  /*2fa90*/  IADD3 R34, P3, PT, R157, R34, RZ ;  /* 0x000000229d227210 */ /* 0x000fe20007f7e0ff */
[----:B------:R-:W-:Y:S02]  /*2faa0*/  IMAD.IADD R85, R41, 0x1, R85 ;  /* 0x0000000129557824 */ /* 0x000fe400078e0255 */
[----:B------:R-:W-:-:S03]  /*2fab0*/  IMAD.WIDE.U32 R36, R139, R77, R36 ;  /* 0x0000004d8b247225 */ /* 0x000fc600078e0024 */
[----:B------:R-:W-:Y:S01]  /*2fac0*/  IADD3 R84, P1, PT, R85, R86, RZ ;  /* 0x0000005655547210 */ /* 0x000fe20007f3e0ff */
[----:B------:R-:W-:Y:S01]  /*2fad0*/  IMAD.WIDE.U32 R38, R90, R145, R38 ;  /* 0x000000915a267225 */ /* 0x000fe200078e0026 */
[----:B------:R-:W-:-:S03]  /*2fae0*/  IADD3 R134, PT, PT, R45, R37, RZ ;  /* 0x000000252d867210 */ /* 0x000fc60007ffe0ff */
        /* <DEDUP_REMOVED lines=11> */
[----:B------:R-:W-:-:S04]  /*2fba0*/  IMAD.WIDE.U32 R34, R151, R80, R34 ;  /* 0x0000005097227225 */ /* 0x000fc800078e0022 */
[----:B------:R-:W-:Y:S01]  /*2fbb0*/  IMAD.IADD R83, R118, 0x1, R83 ;  /* 0x0000000176537824 */ /* 0x000fe200078e0253 */
[----:B------:R-:W-:Y:S01]  /*2fbc0*/  IADD3 R34, P4, PT, R126, R34, RZ ;  /* 0x000000227e227210 */ /* 0x000fe20007f9e0ff */
[----:B------:R-:W-:-:S03]  /*2fbd0*/  IMAD.WIDE.U32 R36, R92, R76, R36 ;  /* 0x0000004c5c247225 */ /* 0x000fc600078e0024 */
[----:B------:R-:W-:Y:S01]  /*2fbe0*/  IADD3 R84, P2, PT, R83, R84, RZ ;  /* 0x0000005453547210 */ /* 0x000fe20007f5e0ff */
[----:B------:R-:W-:Y:S01]  /*2fbf0*/  IMAD.WIDE.U32 R38, R93, R119, R38 ;  /* 0x000000775d267225 */ /* 0x000fe200078e0026 */
[----:B------:R-:W-:-:S03]  /*2fc00*/  IADD3 R126, PT, PT, R44, R37, RZ ;  /* 0x000000252c7e7210 */ /* 0x000fc60007ffe0ff */
[----:B------:R-:W-:Y:S02]  /*2fc10*/  IMAD.X R83, RZ, RZ, RZ, P3 ;  /* 0x000000ffff537224 */ /* 0x000fe400018e06ff */
[----:B------:R-:W-:Y:S02]  /*2fc20*/  IMAD.IADD R37, R121, 0x1, R39 ;  /* 0x0000000179257824 */ /* 0x000fe400078e0227 */
[----:B------:R-:W-:Y:S02]  /*2fc30*/  HFMA2 R39, -RZ, RZ, 0, 0 ;  /* 0x00000000ff277431 */ /* 0x000fe400000001ff */
[----:B------:R-:W-:-:S04]  /*2fc40*/  IMAD.WIDE.U32 R82, R90, R124, R82 ;  /* 0x0000007c5a527225 */ /* 0x000fc800078e0052 */
[----:B------:R-:W-:Y:S02]  /*2fc50*/  IMAD.IADD R86, R91, 0x1, R87 ;  /* 0x000000015b567824 */ /* 0x000fe400078e0257 */
[----:B------:R-:W-:Y:S02]  /*2fc60*/  IMAD.IADD R87, R88, 0x1, R85 ;  /* 0x0000000158577824 */ /* 0x000fe400078e0255 */
[----:B------:R-:W-:Y:S01]  /*2fc70*/  IMAD.X R85, RZ, RZ, RZ, P2 ;  /* 0x000000ffff557224 */ /* 0x000fe200010e06ff */
[----:B------:R-:W-:Y:S01]  /*2fc80*/  IADD3 R82, P2, PT, R37, R82, RZ ;  /* 0x0000005225527210 */ /* 0x000fe20007f5e0ff */
[----:B------:R-:W-:Y:S01]  /*2fc90*/  IMAD.IADD R153, R48, 0x1, R35 ;  /* 0x0000000130997824 */ /* 0x000fe200078e0223 */
[----:B------:R-:W-:Y:S01]  /*2fca0*/  IADD3 R86, P1, PT, R87, R86, RZ ;  /* 0x0000005657567210 */ /* 0x000fe20007f3e0ff */
[----:B------:R-:W-:-:S03]  /*2fcb0*/  IMAD.WIDE.U32 R38, R149, R32, R38 ;  /* 0x0000002095267225 */ /* 0x000fc600078e0026 */
[----:B------:R-:W-:Y:S01]  /*2fcc0*/  IADD3.X R87, PT, PT, RZ, RZ, RZ, P1, !PT ;  /* 0x000000ffff577210 */ /* 0x000fe20000ffe4ff */
[----:B------:R-:W-:Y:S01]  /*2fcd0*/  IMAD.IADD R37, R120, 0x1, R83 ;  /* 0x0000000178257824 */ /* 0x000fe200078e0253 */
[----:B------:R-:W-:Y:S01]  /*2fce0*/  IADD3 R38, P3, PT, R153, R38, RZ ;  /* 0x0000002699267210 */ /* 0x000fe20007f7e0ff */
[----:B------:R-:W-:-:S04]  /*2fcf0*/  IMAD.WIDE.U32 R84, R130, R135, R84 ;  /* 0x0000008782547225 */ /* 0x000fc800078e0054 */
[----:B------:R-:W-:Y:S01]  /*2fd00*/  IMAD.X R83, RZ, RZ, RZ, P2 ;  /* 0x000000ffff537224 */ /* 0x000fe200010e06ff */
[----:B------:R-:W-:Y:S01]  /*2fd10*/  IADD3 R84, P2, PT, R37, R84, RZ ;  /* 0x0000005425547210 */ /* 0x000fe20007f5e0ff */
[----:B------:R-:W-:Y:S01]  /*2fd20*/  IMAD.IADD R155, R42, 0x1, R155 ;  /* 0x000000012a9b7824 */ /* 0x000fe200078e029b */
[----:B------:R-:W-:Y:S01]  /*2fd30*/  IADD3 R85, PT, PT, R41, R85, RZ ;  /* 0x0000005529557210 */ /* 0x000fe20007ffe0ff */
[----:B------:R-:W-:Y:S02]  /*2fd40*/  IMAD.X R35, RZ, RZ, RZ, P4 ;  /* 0x000000ffff237224 */ /* 0x000fe400020e06ff */
[----:B------:R-:W-:Y:S01]  /*2fd50*/  IMAD.IADD R37, R131, 0x1, R39 ;  /* 0x0000000183257824 */ /* 0x000fe200078e0227 */
[----:B------:R-:W-:Y:S01]  /*2fd60*/  IADD3 R36, P0, PT, R155, R36, RZ ;  /* 0x000000249b247210 */ /* 0x000fe20007f1e0ff */
[----:B------:R-:W-:-:S04]  /*2fd70*/  IMAD.WIDE.U32 R82, R93, R145, R82 ;  /* 0x000000915d527225 */ /* 0x000fc800078e0052 */
[----:B------:R-:W-:-:S04]  /*2fd80*/  IMAD.WIDE.U32 R34, R128, R79, R34 ;  /* 0x0000004f80227225 */ /* 0x000fc800078e0022 */
[----:B------:R-:W-:Y:S01]  /*2fd90*/  IMAD.X R39, RZ, RZ, RZ, P3 ;  /* 0x000000ffff277224 */ /* 0x000fe200018e06ff */
[----:B------:R-:W-:Y:S01]  /*2fda0*/  IADD3 R82, P3, PT, R37, R82, RZ ;  /* 0x0000005225527210 */ /* 0x000fe20007f7e0ff */
[----:B------:R-:W-:Y:S01]  /*2fdb0*/  IMAD.WIDE.U32 R86, R132, R89, R86 ;  /* 0x0000005984567225 */ /* 0x000fe200078e0056 */
[----:B------:R-:W-:Y:S02]  /*2fdc0*/  IADD3.X R37, PT, PT, RZ, RZ, RZ, P0, !PT ;  /* 0x000000ffff257210 */ /* 0x000fe400007fe4ff */
[----:B------:R-:W-:Y:S01]  /*2fdd0*/  IADD3 R34, P4, PT, R134, R34, RZ ;  /* 0x0000002286227210 */ /* 0x000fe20007f9e0ff */
[----:B------:R-:W-:Y:S01]  /*2fde0*/  IMAD.IADD R149, R47, 0x1, R35 ;  /* 0x000000012f957824 */ /* 0x000fe200078e0223 */
[----:B------:R-:W-:Y:S01]  /*2fdf0*/  IADD3 R86, P1, PT, R85, R86, RZ ;  /* 0x0000005655567210 */ /* 0x000fe20007f3e0ff */
[----:B------:R-:W-:Y:S01]  /*2fe00*/  IMAD.WIDE.U32 R36, R123, R75, R36 ;  /* 0x0000004b7b247225 */ /* 0x000fe200078e0024 */
[----:B------:R-:W-:-:S03]  /*2fe10*/  IADD3.X R35, PT, PT, RZ, RZ, RZ, P4, !PT ;  /* 0x000000ffff237210 */ /* 0x000fc600027fe4ff */
[----:B------:R-:W-:Y:S02]  /*2fe20*/  IMAD.X R85, RZ, RZ, RZ, P2 ;  /* 0x000000ffff557224 */ /* 0x000fe400010e06ff */
[----:B------:R-:W-:Y:S01]  /*2fe30*/  IMAD.IADD R131, R91, 0x1, R87 ;  /* 0x000000015b837824 */ /* 0x000fe200078e0257 */
[----:B------:R-:W-:Y:S01]  /*2fe40*/  IADD3.X R87, PT, PT, RZ, RZ, RZ, P1, !PT ;  /* 0x000000ffff577210 */ /* 0x000fe20000ffe4ff */
[----:B------:R-:W-:-:S04]  /*2fe50*/  IMAD.WIDE.U32 R38, R151, R81, R38 ;  /* 0x0000005197267225 */ /* 0x000fc800078e0026 */
[----:B------:R-:W-:Y:S01]  /*2fe60*/  IMAD.IADD R155, R43, 0x1, R37 ;  /* 0x000000012b9b7824 */ /* 0x000fe200078e0225 */
[----:B------:R-:W-:Y:S01]  /*2fe70*/  IADD3 R38, P1, PT, R149, R38, RZ ;  /* 0x0000002695267210 */ /* 0x000fe20007f3e0ff */
[----:B------:R-:W-:Y:S02]  /*2fe80*/  IMAD.IADD R83, R137, 0x1, R83 ;  /* 0x0000000189537824 */ /* 0x000fe400078e0253 */
[----:B------:R-:W-:Y:S02]  /*2fe90*/  IMAD R151, R36, R40, RZ ;  /* 0x0000002824977224 */ /* 0x000fe400078e02ff */
[----:B------:R-:W-:-:S04]  /*2fea0*/  IMAD.WIDE.U32 R84, R90, R141, R84 ;  /* 0x0000008d5a547225 */ /* 0x000fc800078e0054 */
[----:B------:R-:W-:Y:S01]  /*2feb0*/  IMAD.MOV.U32 R37, RZ, RZ, RZ ;  /* 0x000000ffff257224 */ /* 0x000fe200078e00ff */
[----:B------:R-:W-:Y:S01]  /*2fec0*/  IADD3 R85, PT, PT, R118, R85, RZ ;  /* 0x0000005576557210 */ /* 0x000fe20007ffe0ff */
[----:B------:R-:W-:-:S04]  /*2fed0*/  IMAD.WIDE.U32 R34, R139, R78, R34 ;  /* 0x0000004e8b227225 */ /* 0x000fc800078e0022 */
[----:B------:R-:W-:Y:S01]  /*2fee0*/  IMAD.HI.U32 R153, R151, R74, R36 ;  /* 0x0000004a97997227 */ /* 0x000fe200078e0024 */
[----:B------:R-:W-:Y:S02]  /*2fef0*/  IADD3 R36, P0, PT, R83, R84, RZ ;  /* 0x0000005453247210 */ /* 0x000fe40007f1e0ff */
[----:B------:R-:W-:Y:S01]  /*2ff00*/  IADD3 R34, P2, PT, R126, R34, RZ ;  /* 0x000000227e227210 */ /* 0x000fe20007f5e0ff */
[----:B------:R-:W-:-:S04]  /*2ff10*/  IMAD.WIDE.U32 R86, R130, R129, R86 ;  /* 0x0000008182567225 */ /* 0x000fc800078e0056 */
[----:B------:R-:W-:Y:S01]  /*2ff20*/  IMAD.X R83, RZ, RZ, RZ, P3 ;  /* 0x000000ffff537224 */ /* 0x000fe200018e06ff */
[----:B------:R-:W-:Y:S01]  /*2ff30*/  IADD3 R86, P3, PT, R85, R86, RZ ;  /* 0x0000005655567210 */ /* 0x000fe20007f7e0ff */
[----:B------:R-:W-:Y:S01]  /*2ff40*/  IMAD.IADD R126, R46, 0x1, R35 ;  /* 0x000000012e7e7824 */ /* 0x000fe200078e0223 */
[----:B------:R-:W-:Y:S01]  /*2ff50*/  IADD3.X R35, PT, PT, RZ, RZ, RZ, P2, !PT ;  /* 0x000000ffff237210 */ /* 0x000fe200017fe4ff */
[----:B------:R-:W-:Y:S02]  /*2ff60*/  IMAD.IADD R39, R49, 0x1, R39 ;  /* 0x0000000131277824 */ /* 0x000fe400078e0227 */
[----:B------:R-:W-:-:S04]  /*2ff70*/  IMAD.WIDE.U32 R82, R32, R119, R82 ;  /* 0x0000007720527225 */ /* 0x000fc800078e0052 */
[----:B------:R-:W-:Y:S01]  /*2ff80*/  IMAD.X R37, RZ, RZ, RZ, P0 ;  /* 0x000000ffff257224 */ /* 0x000fe200000e06ff */
[----:B------:R-:W-:Y:S01]  /*2ff90*/  IADD3 R82, P0, PT, R39, R82, RZ ;  /* 0x0000005227527210 */ /* 0x000fe20007f1e0ff */
[----:B------:R-:W-:Y:S01]  /*2ffa0*/  IMAD.IADD R84, R88, 0x1, R87 ;  /* 0x0000000158547824 */ /* 0x000fe200078e0257 */
[----:B------:R-:W-:Y:S01]  /*2ffb0*/  IADD3.X R87, PT, PT, RZ, RZ, RZ, P3, !PT ;  /* 0x000000ffff577210 */ /* 0x000fe20001ffe4ff */
[----:B------:R-:W-:Y:S01]  /*2ffc0*/  IMAD.WIDE.U32 R36, R93, R124, R36 ;  /* 0x0000007c5d247225 */ /* 0x000fe200078e0024 */
[----:B------:R-:W-:Y:S02]  /*2ffd0*/  IADD3 R121, PT, PT, R121, R83, RZ ;  /* 0x0000005379797210 */ /* 0x000fe40007ffe0ff */
[----:B------:R-:W-:Y:S01]  /*2ffe0*/  IADD3 R84, P2, PT, R84, R131, RZ ;  /* 0x0000008354547210 */ /* 0x000fe20007f5e0ff */
        /* <DEDUP_REMOVED lines=8> */
[----:B------:R-:W-:Y:S01]  /*30070*/  IADD3.X R37, PT, PT, RZ, RZ, RZ, P5, !PT ;  /* 0x000000ffff257210 */ /* 0x000fe20002ffe4ff */
[----:B------:R-:W-:Y:S01]  /*30080*/  IMAD.X R85, RZ, RZ, RZ, P2 ;  /* 0x000000ffff557224 */ /* 0x000fe200010e06ff */
[----:B------:R-:W-:Y:S01]  /*30090*/  IADD3 R39, PT, PT, R48, R39, RZ ;  /* 0x0000002730277210 */ /* 0x000fe20007ffe0ff */
[----:B------:R-:W-:Y:S01]  /*300a0*/  IMAD.IADD R119, R45, 0x1, R35 ;  /* 0x000000012d777824 */ /* 0x000fe200078e0223 */
[----:B------:R-:W-:Y:S01]  /*300b0*/  IADD3 R38, P2, PT, R126, R38, RZ ;  /* 0x000000267e267210 */ /* 0x000fe20007f5e0ff */
[----:B------:R-:W-:Y:S01]  /*300c0*/  IMAD.WIDE.U32 R84, R130, R89, R84 ;  /* 0x0000005982547225 */ /* 0x000fe200078e0054 */
[----:B------:R-:W-:-:S03]  /*300d0*/  IADD3 R82, P4, PT, R39, R82, RZ ;  /* 0x0000005227527210 */ /* 0x000fc60007f9e0ff */
[----:B------:R-:W-:Y:S01]  /*300e0*/  IMAD.X R35, RZ, RZ, RZ, P1 ;  /* 0x000000ffff237224 */ /* 0x000fe200008e06ff */
[----:B------:R-:W-:Y:S01]  /*300f0*/  IADD3.X R83, PT, PT, RZ, RZ, RZ, P4, !PT ;  /* 0x000000ffff537210 */ /* 0x000fe200027fe4ff */
[----:B------:R-:W-:Y:S02]  /*30100*/  IMAD.IADD R87, R41, 0x1, R87 ;  /* 0x0000000129577824 */ /* 0x000fe400078e0257 */
[----:B------:R-:W-:Y:S01]  /*30110*/  IMAD.IADD R121, R91, 0x1, R85 ;  /* 0x000000015b797824 */ /* 0x000fe200078e0255 */
[----:B------:R-:W-:Y:S01]  /*30120*/  IADD3.X R85, PT, PT, RZ, RZ, RZ, P0, !PT ;  /* 0x000000ffff557210 */ /* 0x000fe200007fe4ff */
[----:B------:R-:W-:Y:S01]  /*30130*/  IMAD.WIDE.U32 R34, R123, R76, R34 ;  /* 0x0000004c7b227225 */ /* 0x000fe200078e0022 */
[----:B------:R-:W-:-:S03]  /*30140*/  IADD3 R84, P5, PT, R87, R84, RZ ;  /* 0x0000005457547210 */ /* 0x000fc60007fbe0ff */
[----:B------:R-:W-:-:S04]  /*30150*/  IMAD.WIDE.U32 R36, R32, R145, R36 ;  /* 0x0000009120247225 */ /* 0x000fc800078e0024 */
[----:B------:R-:W-:Y:S02]  /*30160*/  IMAD.X R39, RZ, RZ, RZ, P2 ;  /* 0x000000ffff277224 */ /* 0x000fe400010e06ff */
[----:B------:R-:W-:Y:S02]  /*30170*/  IMAD.X R87, RZ, RZ, RZ, P3 ;  /* 0x000000ffff577224 */ /* 0x000fe400018e06ff */
[----:B------:R-:W-:Y:S01]  /*30180*/  IMAD.IADD R131, R44, 0x1, R35 ;  /* 0x000000012c837824 */ /* 0x000fe200078e0223 */
[----:B------:R-:W-:Y:S01]  /*30190*/  IADD3 R35, P1, PT, R85, R36, RZ ;  /* 0x0000002455237210 */ /* 0x000fe20007f3e0ff */
[----:B------:R-:W-:Y:S01]  /*301a0*/  IMAD.WIDE.U32 R38, R139, R79, R38 ;  /* 0x0000004f8b267225 */ /* 0x000fe200078e0026 */
[----:B------:R-:W-:-:S03]  /*301b0*/  IADD3.X R85, PT, PT, RZ, RZ, RZ, P5, !PT ;  /* 0x000000ffff557210 */ /* 0x000fc60002ffe4ff */
[----:B------:R-:W-:Y:S01]  /*301c0*/  IMAD.WIDE.U32 R86, R93, R141, R86 ;  /* 0x0000008d5d567225 */ /* 0x000fe200078e0056 */
[----:B------:R-:W-:-:S03]  /*301d0*/  IADD3 R36, P0, PT, R119, R38, RZ ;  /* 0x0000002677247210 */ /* 0x000fc60007f1e0ff */
[----:B------:R-:W-:-:S04]  /*301e0*/  IMAD.WIDE.U32 R82, R128, R81, R82 ;  /* 0x0000005180527225 */ /* 0x000fc800078e0052 */
[----:B------:R-:W-:Y:S01]  /*301f0*/  IMAD.IADD R153, R42, 0x1, R153 ;  /* 0x000000012a997824 */ /* 0x000fe200078e0299 */
[----:B------:R-:W-:Y:S01]  /*30200*/  IADD3 R126, PT, PT, R49, R83, RZ ;  /* 0x00000053317e7210 */ /* 0x000fe20007ffe0ff */
[----:B------:R-:W-:Y:S02]  /*30210*/  IMAD.IADD R137, R137, 0x1, R37 ;  /* 0x0000000189897824 */ /* 0x000fe400078e0225 */
[----:B------:R-:W-:Y:S01]  /*30220*/  IMAD.IADD R39, R47, 0x1, R39 ;  /* 0x000000012f277824 */ /* 0x000fe200078e0227 */
[----:B------:R-:W-:Y:S01]  /*30230*/  IADD3 R34, P2, PT, R153, R34, RZ ;  /* 0x0000002299227210 */ /* 0x000fe20007f5e0ff */
[----:B------:R-:W-:Y:S01]  /*30240*/  IMAD.WIDE.U32 R84, R90, R129, R84 ;  /* 0x000000815a547225 */ /* 0x000fe200078e0054 */
[----:B------:R-:W-:Y:S02]  /*30250*/  IADD3 R86, P6, PT, R137, R86, RZ ;  /* 0x0000005689567210 */ /* 0x000fe40007fde0ff */
[----:B------:R-:W-:Y:S01]  /*30260*/  IADD3 R38, P3, PT, R39, R82, RZ ;  /* 0x0000005227267210 */ /* 0x000fe20007f7e0ff */
[----:B------:R-:W-:-:S02]  /*30270*/  IMAD.IADD R37, R118, 0x1, R87 ;  /* 0x0000000176257824 */ /* 0x000fc400078e0257 */
[----:B------:R-:W-:Y:S01]  /*30280*/  IMAD.X R87, RZ, RZ, RZ, P6 ;  /* 0x000000ffff577224 */ /* 0x000fe200030e06ff */
[----:B------:R-:W-:Y:S02]  /*30290*/  IADD3.X R39, PT, PT, RZ, RZ, RZ, P3, !PT ;  /* 0x000000ffff277210 */ /* 0x000fe40001ffe4ff */
        /* <DEDUP_REMOVED lines=8> */
[----:B------:R-:W-:Y:S02]  /*30320*/  IADD3 R36, P2, PT, R131, R36, RZ ;  /* 0x0000002483247210 */ /* 0x000fe40007f5e0ff */
[----:B------:R-:W-:Y:S01]  /*30330*/  IADD3.X R85, PT, PT, RZ, RZ, RZ, P5, !PT ;  /* 0x000000ffff557210 */ /* 0x000fe20002ffe4ff */
[----:B------:R-:W-:-:S04]  /*30340*/  IMAD.WIDE.U32 R38, R139, R80, R38 ;  /* 0x000000508b267225 */ /* 0x000fc800078e0026 */
[----:B------:R-:W-:Y:S02]  /*30350*/  IMAD.IADD R131, R43, 0x1, R35 ;  /* 0x000000012b837824 */ /* 0x000fe400078e0223 */
[----:B------:R-:W-:Y:S02]  /*30360*/  IMAD.IADD R37, R46, 0x1, R37 ;  /* 0x000000012e257824 */ /* 0x000fe400078e0225 */
[----:B------:R-:W-:Y:S02]  /*30370*/  IMAD R119, R34, R40, RZ ;  /* 0x0000002822777224 */ /* 0x000fe400078e02ff */
[----:B------:R-:W-:Y:S02]  /*30380*/  IMAD.MOV.U32 R35, RZ, RZ, RZ ;  /* 0x000000ffff237224 */ /* 0x000fe400078e00ff */
[----:B------:R-:W-:Y:S02]  /*30390*/  IMAD.IADD R39, R48, 0x1, R39 ;  /* 0x0000000130277824 */ /* 0x000fe400078e0227 */
[----:B------:R-:W-:-:S02]  /*303a0*/  IMAD.X R83, RZ, RZ, RZ, P4 ;  /* 0x000000ffff537224 */ /* 0x000fc400020e06ff */
[----:B------:R-:W-:-:S04]  /*303b0*/  IMAD.WIDE.U32 R86, R32, R124, R86 ;  /* 0x0000007c20567225 */ /* 0x000fc800078e0056 */
[----:B------:R-:W-:Y:S01]  /*303c0*/  IMAD.HI.U32 R121, R119, R74, R34 ;  /* 0x0000004a77797227 */ /* 0x000fe200078e0022 */
[----:B------:R-:W-:Y:S02]  /*303d0*/  IADD3 R34, P3, PT, R37, R38, RZ ;  /* 0x0000002625227210 */ /* 0x000fe40007f7e0ff */
[----:B------:R-:W-:Y:S01]  /*303e0*/  IADD3 R38, P5, PT, R39, R126, RZ ;  /* 0x0000007e27267210 */ /* 0x000fe20007fbe0ff */
[----:B------:R-:W-:Y:S01]  /*303f0*/  IMAD.WIDE.U32 R82, R93, R135, R82 ;  /* 0x000000875d527225 */ /* 0x000fe200078e0052 */
[----:B------:R-:W-:Y:S02]  /*30400*/  IADD3.X R35, PT, PT, RZ, RZ, RZ, P1, !PT ;  /* 0x000000ffff237210 */ /* 0x000fe40000ffe4ff */
[----:B------:R-:W-:Y:S01]  /*30410*/  IADD3.X R37, PT, PT, RZ, RZ, RZ, P2, !PT ;  /* 0x000000ffff257210 */ /* 0x000fe200017fe4ff */
[----:B------:R-:W-:Y:S01]  /*30420*/  IMAD.IADD R137, R120, 0x1, R87 ;  /* 0x0000000178897824 */ /* 0x000fe200078e0257 */
[----:B------:R-:W-:Y:S01]  /*30430*/  IADD3.X R39, PT, PT, RZ, RZ, RZ, P5, !PT ;  /* 0x000000ffff277210 */ /* 0x000fe20002ffe4ff */
[----:B------:R-:W-:Y:S01]  /*30440*/  IMAD.WIDE.U32 R84, R90, R89, R84 ;  /* 0x000000595a547225 */ /* 0x000fe200078e0054 */
[----:B------:R-:W-:-:S02]  /*30450*/  IADD3 R86, P1, PT, R35, R86, RZ ;  /* 0x0000005623567210 */ /* 0x000fc40007f3e0ff */
        /* <DEDUP_REMOVED lines=9> */
[----:B------:R-:W-:Y:S01]  /*304f0*/  IMAD.WIDE.U32 R38, R139, R81, R38 ;  /* 0x000000518b267225 */ /* 0x000fe200078e0026 */
[----:B------:R-:W-:-:S03]  /*30500*/  IADD3 R36, P2, PT, R131, R36, RZ ;  /* 0x0000002483247210 */ /* 0x000fc60007f5e0ff */
[----:B------:R-:W-:Y:S02]  /*30510*/  IMAD.IADD R37, R45, 0x1, R37 ;  /* 0x000000012d257824 */ /* 0x000fe400078e0225 */
[----:B------:R-:W-:-:S04]  /*30520*/  IMAD.WIDE.U32 R34, R92, R79, R34 ;  /* 0x0000004f5c227225 */ /* 0x000fc800078e0022 */
[----:B------:R-:W-:Y:S01]  /*30530*/  IMAD.IADD R86, R49, 0x1, R39 ;  /* 0x0000000131567824 */ /* 0x000fe200078e0227 */
[----:B------:R-:W-:Y:S01]  /*30540*/  IADD3 R35, PT, PT, R47, R35, RZ ;  /* 0x000000232f237210 */ /* 0x000fe20007ffe0ff */
[----:B------:R-:W-:Y:S02]  /*30550*/  IMAD.IADD R145, R91, 0x1, R85 ;  /* 0x000000015b917824 */ /* 0x000fe400078e0255 */
[----:B------:R-:W-:Y:S01]  /*30560*/  IMAD.WIDE.U32 R82, R32, R141, R82 ;  /* 0x0000008d20527225 */ /* 0x000fe200078e0052 */
[----:B------:R-:W-:Y:S02]  /*30570*/  IADD3 R86, P6, PT, R86, R87, RZ ;  /* 0x0000005756567210 */ /* 0x000fe40007fde0ff */
        /* <DEDUP_REMOVED lines=21> */
[----:B------:R-:W-:Y:S01]  /*306d0*/  IMAD.IADD R84, R88, 0x1, R85 ;  /* 0x0000000158547824 */ /* 0x000fe200078e0255 */
[----:B------:R-:W-:Y:S01]  /*306e0*/  IADD3 R35, PT, PT, R46, R35, RZ ;  /* 0x000000232e237210 */ /* 0x000fe20007ffe0ff */
[----:B------:R-:W-:-:S03]  /*306f0*/  IMAD.WIDE.U32 R38, R92, R80, R38 ;  /* 0x000000505c267225 */ /* 0x000fc600078e0026 */
[----:B------:R-:W-:Y:S01]  /*30700*/  IADD3 R84, P1, PT, R84, R145, RZ ;  /* 0x0000009154547210 */ /* 0x000fe20007f3e0ff */
[----:B------:R-:W-:-:S04]  /*30710*/  IMAD.WIDE.U32 R82, R32, R135, R82 ;  /* 0x0000008720527225 */ /* 0x000fc800078e0052 */
[----:B------:R-:W-:Y:S01]  /*30720*/  IMAD.X R37, RZ, RZ, RZ, P3 ;  /* 0x000000ffff257224 */ /* 0x000fe200018e06ff */
[----:B------:R-:W-:Y:S01]  /*30730*/  IADD3 R38, P3, PT, R35, R38, RZ ;  /* 0x0000002623267210 */ /* 0x000fe20007f7e0ff */
[----:B------:R-:W-:Y:S01]  /*30740*/  IMAD.X R85, RZ, RZ, RZ, P1 ;  /* 0x000000ffff557224 */ /* 0x000fe200008e06ff */
[----:B------:R-:W-:Y:S01]  /*30750*/  IADD3.X R35, PT, PT, RZ, RZ, RZ, P0, !PT ;  /* 0x000000ffff237210 */ /* 0x000fe200007fe4ff */
[----:B------:R-:W-:Y:S01]  /*30760*/  IMAD.IADD R39, R48, 0x1, R39 ;  /* 0x0000000130277824 */ /* 0x000fe200078e0227 */
[----:B------:R-:W-:Y:S01]  /*30770*/  IADD3 R90, P0, PT, R37, R82, RZ ;  /* 0x00000052255a7210 */ /* 0x000fe20007f1e0ff */
[----:B------:R-:W-:Y:S02]  /*30780*/  IMAD.X R37, RZ, RZ, RZ, P4 ;  /* 0x000000ffff257224 */ /* 0x000fe400020e06ff */
[----:B------:R-:W-:Y:S01]  /*30790*/  IMAD.IADD R121, R41, 0x1, R83 ;  /* 0x0000000129797824 */ /* 0x000fe200078e0253 */
[----:B------:R-:W-:Y:S01]  /*307a0*/  IADD3 R35, P1, PT, R35, R90, RZ ;  /* 0x0000005a23237210 */ /* 0x000fe20007f3e0ff */
[----:B------:R-:W-:Y:S01]  /*307b0*/  IMAD.WIDE.U32 R36, R119, R75, R36 ;  /* 0x0000004b77247225 */ /* 0x000fe200078e0024 */
[----:B------:R-:W-:-:S02]  /*307c0*/  IADD3.X R90, PT, PT, RZ, RZ, RZ, P6, !PT ;  /* 0x000000ffff5a7210 */ /* 0x000fc400037fe4ff */
[----:B------:R-:W-:Y:S01]  /*307d0*/  IADD3 R82, P5, PT, R39, R86, RZ ;  /* 0x0000005627527210 */ /* 0x000fe20007fbe0ff */
[----:B------:R-:W-:Y:S01]  /*307e0*/  IMAD.X R39, RZ, RZ, RZ, P3 ;  /* 0x000000ffff277224 */ /* 0x000fe200018e06ff */
[----:B------:R-:W-:Y:S01]  /*307f0*/  IADD3 R90, P4, PT, R90, R35, RZ ;  /* 0x000000235a5a7210 */ /* 0x000fe20007f9e0ff */
[----:B------:R-:W-:Y:S01]  /*30800*/  IMAD.IADD R87, R43, 0x1, R37 ;  /* 0x000000012b577824 */ /* 0x000fe200078e0225 */
[----:B------:R-:W-:Y:S01]  /*30810*/  IADD3.X R35, PT, PT, RZ, RZ, RZ, P2, !PT ;  /* 0x000000ffff237210 */ /* 0x000fe200017fe4ff */
[----:B------:R-:W-:Y:S02]  /*30820*/  IMAD R41, R36, R40, RZ ;  /* 0x0000002824297224 */ /* 0x000fe400078e02ff */
[----:B------:R-:W-:Y:S02]  /*30830*/  IMAD.MOV.U32 R37, RZ, RZ, RZ ;  /* 0x000000ffff257224 */ /* 0x000fe400078e00ff */
[----:B------:R-:W-:-:S04]  /*30840*/  IMAD.WIDE.U32 R34, R151, R77, R34 ;  /* 0x0000004d97227225 */ /* 0x000fc800078e0022 */
[----:B------:R-:W-:Y:S01]  /*30850*/  IMAD.X R83, RZ, RZ, RZ, P5 ;  /* 0x000000ffff537224 */ /* 0x000fe200028e06ff */
[----:B------:R-:W-:Y:S01]  /*30860*/  IADD3 R35, PT, PT, R45, R35, RZ ;  /* 0x000000232d237210 */ /* 0x000fe20007ffe0ff */
[----:B------:R-:W-:Y:S01]  /*30870*/  IMAD.WIDE.U32 R38, R123, R79, R38 ;  /* 0x0000004f7b267225 */ /* 0x000fe200078e0026 */
[----:B------:R-:W-:-:S03]  /*30880*/  IADD3 R86, P2, PT, R87, R34, RZ ;  /* 0x0000002257567210 */ /* 0x000fc60007f5e0ff */
[----:B------:R-:W-:Y:S01]  /*30890*/  IMAD.HI.U32 R131, R41, R74, R36 ;  /* 0x0000004a29837227 */ /* 0x000fe200078e0024 */
[----:B------:R-:W-:-:S03]  /*308a0*/  IADD3 R34, P5, PT, R35, R38, RZ ;  /* 0x0000002623227210 */ /* 0x000fc60007fbe0ff */
[----:B------:R-:W-:-:S04]  /*308b0*/  IMAD.WIDE.U32 R82, R92, R81, R82 ;  /* 0x000000515c527225 */ /* 0x000fc800078e0052 */
[----:B------:R-:W-:Y:S02]  /*308c0*/  IMAD.IADD R37, R47, 0x1, R39 ;  /* 0x000000012f257824 */ /* 0x000fe400078e0227 */
[----:B------:R-:W-:Y:S02]  /*308d0*/  IMAD.X R87, RZ, RZ, RZ, P2 ;  /* 0x000000ffff577224 */ /* 0x000fe400010e06ff */
[----:B------:R-:W-:Y:S01]  /*308e0*/  IMAD.X R35, RZ, RZ, RZ, P5 ;  /* 0x000000ffff237224 */ /* 0x000fe200028e06ff */
[----:B------:R-:W-:Y:S01]  /*308f0*/  IADD3 R36, P3, PT, R37, R82, RZ ;  /* 0x0000005225247210 */ /* 0x000fe20007f7e0ff */
[----:B------:R-:W-:Y:S01]  /*30900*/  IMAD.WIDE.U32 R84, R93, R89, R84 ;  /* 0x000000595d547225 */ /* 0x000fe200078e0054 */
[----:B------:R-:W-:Y:S02]  /*30910*/  IADD3 R93, PT, PT, R49, R83, RZ ;  /* 0x00000053315d7210 */ /* 0x000fe40007ffe0ff */
[----:B------:R-:W-:Y:S01]  /*30920*/  IADD3.X R37, PT, PT, RZ, RZ, RZ, P3, !PT ;  /* 0x000000ffff257210 */ /* 0x000fe20001ffe4ff */
        /* <DEDUP_REMOVED lines=13> */
[----:B------:R-:W-:Y:S02]  /*30a00*/  IMAD.IADD R82, R48, 0x1, R37 ;  /* 0x0000000130527824 */ /* 0x000fe400078e0225 */
[----:B------:R-:W-:-:S02]  /*30a10*/  IMAD.X R35, RZ, RZ, RZ, P3 ;  /* 0x000000ffff237224 */ /* 0x000fc400018e06ff */
        /* <DEDUP_REMOVED lines=9> */
[----:B------:R-:W-:Y:S01]  /*30ab0*/  IMAD.WIDE.U32 R82, R123, R81, R82 ;  /* 0x000000517b527225 */ /* 0x000fe200078e0052 */
[----:B------:R-:W-:Y:S02]  /*30ac0*/  IADD3.X R123, PT, PT, RZ, RZ, RZ, P1, !PT ;  /* 0x000000ffff7b7210 */ /* 0x000fe40000ffe4ff */
        /* <DEDUP_REMOVED lines=8> */
[----:B------:R-:W-:Y:S01]  /*30b50*/  IMAD.X R93, RZ, RZ, RZ, P5 ;  /* 0x000000ffff5d7224 */ /* 0x000fe200028e06ff */
[----:B------:R-:W-:Y:S01]  /*30b60*/  IADD3 R121, P3, PT, R121, R90, RZ ;  /* 0x0000005a79797210 */ /* 0x000fe20007f7e0ff */
[----:B------:R-:W-:Y:S01]  /*30b70*/  IMAD.WIDE.U32 R36, R41, R76, R34 ;  /* 0x0000004c29247225 */ /* 0x000fe200078e0022 */
[----:B------:R-:W-:-:S03]  /*30b80*/  IADD3 R123, P0, PT, R123, R38, RZ ;  /* 0x000000267b7b7210 */ /* 0x000fc60007f1e0ff */
[----:B------:R-:W-:Y:S02]  /*30b90*/  IMAD.IADD R84, R49, 0x1, R83 ;  /* 0x0000000131547824 */ /* 0x000fe400078e0253 */
[----:B------:R-:W-:Y:S02]  /*30ba0*/  IMAD.X R83, RZ, RZ, RZ, P2 ;  /* 0x000000ffff537224 */ /* 0x000fe400010e06ff */
[----:B------:R-:W-:-:S04]  /*30bb0*/  IMAD.WIDE.U32 R92, R119, R78, R92 ;  /* 0x0000004e775c7225 */ /* 0x000fc800078e005c */
[----:B------:R-:W-:Y:S01]  /*30bc0*/  IMAD.IADD R35, R44, 0x1, R37 ;  /* 0x000000012c237824 */ /* 0x000fe200078e0225 */
[----:B------:R-:W-:Y:S01]  /*30bd0*/  IADD3 R87, PT, PT, R46, R93, RZ ;  /* 0x0000005d2e577210 */ /* 0x000fe20007ffe0ff */
[----:B------:R-:W-:Y:S01]  /*30be0*/  IMAD.WIDE.U32 R82, R151, R80, R82 ;  /* 0x0000005097527225 */ /* 0x000fe200078e0052 */
[----:B------:R-:W-:Y:S02]  /*30bf0*/  IADD3 R93, P2, PT, R84, R121, RZ ;  /* 0x00000079545d7210 */ /* 0x000fe40007f5e0ff */
        /* <DEDUP_REMOVED lines=16> */
[----:B------:R-:W-:-:S04]  /*30d00*/  IMAD.WIDE.U32 R84, R151, R81, R84 ;  /* 0x0000005197547225 */ /* 0x000fc800078e0054 */
[----:B------:R-:W-:Y:S01]  /*30d10*/  IMAD.IADD R39, R88, 0x1, R39 ;  /* 0x0000000158277824 */ /* 0x000fe200078e0227 */
[----:B------:R-:W-:Y:S01]  /*30d20*/  IADD3 R88, P3, PT, R38, R93, RZ ;  /* 0x0000005d26587210 */ /* 0x000fe20007f7e0ff */
[----:B------:R-:W-:Y:S01]  /*30d30*/  IMAD.MOV.U32 R142, RZ, RZ, R86 ;  /* 0x000000ffff8e7224 */ /* 0x000fe200078e0056 */
[----:B------:R-:W-:Y:S01]  /*30d40*/  IADD3 R38, P6, PT, R87, R82, RZ ;  /* 0x0000005257267210 */ /* 0x000fe20007fde0ff */
[----:B------:R-:W-:Y:S01]  /*30d50*/  IMAD.X R87, RZ, RZ, RZ, P2 ;  /* 0x000000ffff577224 */ /* 0x000fe200010e06ff */
[----:B------:R-:W-:Y:S01]  /*30d60*/  IADD3 R82, P4, PT, R83, R84, RZ ;  /* 0x0000005453527210 */ /* 0x000fe20007f9e0ff */
[----:B------:R-:W-:Y:S01]  /*30d70*/  IMAD.MOV.U32 R140, RZ, RZ, R36 ;  /* 0x000000ffff8c7224 */ /* 0x000fe200078e0024 */
[----:B------:R-:W-:Y:S01]  /*30d80*/  IADD3 R84, P2, PT, R39, R90, RZ ;  /* 0x0000005a27547210 */ /* 0x000fe20007f5e0ff */
[----:B------:R-:W-:Y:S01]  /*30d90*/  IMAD.IADD R90, R49, 0x1, R85 ;  /* 0x00000001315a7824 */ /* 0x000fe200078e0255 */
[----:B------:R-:W-:Y:S01]  /*30da0*/  IADD3.X R39, PT, PT, RZ, RZ, RZ, P6, !PT ;  /* 0x000000ffff277210 */ /* 0x000fe200037fe4ff */
[----:B------:R-:W-:Y:S01]  /*30db0*/  IMAD.X R83, RZ, RZ, RZ, P4 ;  /* 0x000000ffff537224 */ /* 0x000fe200020e06ff */
[----:B------:R-:W-:-:S02]  /*30dc0*/  IADD3 R87, P4, PT, R87, R88, RZ ;  /* 0x0000005857577210 */ /* 0x000fc40007f9e0ff */
[----:B------:R-:W-:Y:S01]  /*30dd0*/  IADD3.X R85, PT, PT, RZ, RZ, RZ, P2, !PT ;  /* 0x000000ffff557210 */ /* 0x000fe200017fe4ff */
[----:B------:R-:W-:Y:S01]  /*30de0*/  IMAD.WIDE.U32 R38, R41, R78, R38 ;  /* 0x0000004e29267225 */ /* 0x000fe200078e0026 */
[----:B------:R-:W-:-:S03]  /*30df0*/  IADD3 R90, P2, PT, R90, R87, RZ ;  /* 0x000000575a5a7210 */ /* 0x000fc60007f5e0ff */
[----:B------:R-:W-:-:S04]  /*30e00*/  IMAD.WIDE.U32 R82, R119, R80, R82 ;  /* 0x0000005077527225 */ /* 0x000fc800078e0052 */
[----:B------:R-:W-:Y:S02]  /*30e10*/  IMAD.IADD R87, R46, 0x1, R39 ;  /* 0x000000012e577824 */ /* 0x000fe400078e0227 */
[----:B------:R-:W-:Y:S01]  /*30e20*/  IMAD.WIDE.U32 R88, R32, R89, R84 ;  /* 0x0000005920587225 */ /* 0x000fe200078e0054 */
[----:B------:R-:W-:Y:S02]  /*30e30*/  IADD3.X R85, PT, PT, RZ, RZ, RZ, P1, !PT ;  /* 0x000000ffff557210 */ /* 0x000fe40000ffe4ff */
        /* <DEDUP_REMOVED lines=9> */
[----:B------:R-:W-:-:S02]  /*30ed0*/  IMAD.MOV.U32 R136, RZ, RZ, R38 ;  /* 0x000000ffff887224 */ /* 0x000fc400078e0026 */
[----:B------:R-:W-:Y:S01]  /*30ee0*/  IMAD.X R85, RZ, RZ, RZ, P1 ;  /* 0x000000ffff557224 */ /* 0x000fe200008e06ff */
[----:B------:R-:W-:Y:S01]  /*30ef0*/  IADD3 R32, P1, PT, R32, R87, RZ ;  /* 0x0000005720207210 */ /* 0x000fe20007f3e0ff */
[----:B------:R-:W-:-:S03]  /*30f00*/  IMAD.WIDE.U32 R82, R41, R79, R82 ;  /* 0x0000004f29527225 */ /* 0x000fc600078e0052 */
[----:B------:R-:W-:Y:S01]  /*30f10*/  IADD3.X R90, PT, PT, RZ, RZ, RZ, P1, !PT ;  /* 0x000000ffff5a7210 */ /* 0x000fe20000ffe4ff */
[----:B------:R-:W-:Y:S02]  /*30f20*/  IMAD.X R87, RZ, RZ, RZ, P3 ;  /* 0x000000ffff577224 */ /* 0x000fe400018e06ff */
[----:B------:R-:W-:Y:S01]  /*30f30*/  IMAD.WIDE.U32 R92, R119, R81, R84 ;  /* 0x00000051775c7225 */ /* 0x000fe200078e0054 */
[----:B------:R-:W-:Y:S02]  /*30f40*/  IADD3 R85, PT, PT, R47, R83, RZ ;  /* 0x000000532f557210 */ /* 0x000fe40007ffe0ff */
[----:B------:R-:W-:Y:S01]  /*30f50*/  IADD3 R87, P3, PT, R87, R32, RZ ;  /* 0x0000002057577210 */ /* 0x000fe20007f7e0ff */
[----:B------:R-:W-:Y:S01]  /*30f60*/  IMAD.X R32, RZ, RZ, RZ, P4 ;  /* 0x000000ffff207224 */ /* 0x000fe200020e06ff */
[----:B------:R-:W-:Y:S01]  /*30f70*/  IADD3 R84, P6, PT, R85, R92, RZ ;  /* 0x0000005c55547210 */ /* 0x000fe20007fde0ff */
[----:B------:R-:W-:-:S03]  /*30f80*/  IMAD.IADD R92, R49, 0x1, R93 ;  /* 0x00000001315c7824 */ /* 0x000fc600078e025d */
[----:B------:R-:W-:Y:S01]  /*30f90*/  IADD3 R32, P4, PT, R32, R87, RZ ;  /* 0x0000005720207210 */ /* 0x000fe20007f9e0ff */
[----:B------:R-:W-:Y:S01]  /*30fa0*/  IMAD.X R87, RZ, RZ, RZ, P2 ;  /* 0x000000ffff577224 */ /* 0x000fe200010e06ff */
[----:B------:R-:W-:-:S04]  /*30fb0*/  IADD3.X R85, PT, PT, RZ, RZ, RZ, P6, !PT ;  /* 0x000000ffff557210 */ /* 0x000fc800037fe4ff */
[----:B------:R-:W-:Y:S01]  /*30fc0*/  IADD3 R87, P6, PT, R87, R32, RZ ;  /* 0x0000002057577210 */ /* 0x000fe20007fde0ff */
[----:B------:R-:W-:-:S03]  /*30fd0*/  IMAD.WIDE.U32 R84, R41, R80, R84 ;  /* 0x0000005029547225 */ /* 0x000fc600078e0054 */
[----:B------:R-:W-:Y:S01]  /*30fe0*/  IADD3 R89, P2, PT, R92, R87, RZ ;  /* 0x000000575c597210 */ /* 0x000fe20007f5e0ff */
[----:B------:R-:W-:Y:S01]  /*30ff0*/  IMAD.IADD R88, R48, 0x1, R85 ;  /* 0x0000000130587824 */ /* 0x000fe200078e0255 */
[----:B------:R-:W-:Y:S01]  /*31000*/  IADD3.X R87, PT, PT, RZ, RZ, RZ, P0, !PT ;  /* 0x000000ffff577210 */ /* 0x000fe200007fe4ff */
[----:B------:R-:W-:Y:S01]  /*31010*/  IMAD.X R32, RZ, RZ, RZ, P5 ;  /* 0x000000ffff207224 */ /* 0x000fe200028e06ff */
[----:B------:R-:W-:Y:S01]  /*31020*/  MOV R130, R84 ;  /* 0x0000005400827202 */ /* 0x000fe20000000f00 */
[----:B------:R-:W-:Y:S01]  /*31030*/  IMAD.X R120, RZ, RZ, RZ, P2 ;  /* 0x000000ffff787224 */ /* 0x000fe200010e06ff */
[----:B------:R-:W-:Y:S01]  /*31040*/  IADD3 R88, P0, PT, R88, R89, RZ ;  /* 0x0000005958587210 */ /* 0x000fe20007f1e0ff */
[----:B------:R-:W-:Y:S01]  /*31050*/  IMAD.MOV.U32 R92, RZ, RZ, R82 ;  /* 0x000000ffff5c7224 */ /* 0x000fe200078e0052 */
[----:B------:R-:W-:Y:S01]  /*31060*/  IADD3 R32, PT, PT, R32, R91, R87 ;  /* 0x0000005b20207210 */ /* 0x000fe20007ffe057 */
[----:B------:R-:W-:Y:S02]  /*31070*/  IMAD.X R87, RZ, RZ, RZ, P3 ;  /* 0x000000ffff577224 */ /* 0x000fe400018e06ff */
[----:B------:R-:W-:-:S03]  /*31080*/  IMAD.X R89, RZ, RZ, RZ, P0 ;  /* 0x000000ffff597224 */ /* 0x000fc600000e06ff */
[----:B------:R-:W-:Y:S01]  /*31090*/  IADD3 R32, PT, PT, R87, R32, R90 ;  /* 0x0000002057207210 */ /* 0x000fe20007ffe05a */
[----:B------:R-:W-:Y:S01]  /*310a0*/  IMAD.X R87, RZ, RZ, RZ, P6 ;  /* 0x000000ffff577224 */ /* 0x000fe200030e06ff */
[----:B------:R-:W-:Y:S01]  /*310b0*/  IADD3.X R90, PT, PT, RZ, RZ, RZ, P4, !PT ;  /* 0x000000ffff5a7210 */ /* 0x000fe200027fe4ff */
[----:B------:R-:W-:-:S03]  /*310c0*/  IMAD.WIDE.U32 R88, R41, R81, R88 ;  /* 0x0000005129587225 */ /* 0x000fc600078e0058 */
        /* <DEDUP_REMOVED lines=31> */
.L_x_84:
        /* <DEDUP_REMOVED lines=22> */
.L_x_85:
        /* <DEDUP_REMOVED lines=11> */
[----:B------:R-:W-:Y:S02]  /*314d0*/  HFMA2 R38, -RZ, RZ, 0, 0 ;  /* 0x00000000ff267431 */ /* 0x000fe400000001ff */
        /* <DEDUP_REMOVED lines=13> */
[----:B------:R-:W-:Y:S02]  /*315b0*/  IMAD.MOV.U32 R83, RZ, RZ, RZ ;  /* 0x000000ffff537224 */ /* 0x000fe400078e00ff */
[----:B------:R-:W-:Y:S01]  /*315c0*/  IMAD.IADD R37, R151, 0x1, R85 ;  /* 0x0000000197257824 */ /* 0x000fe200078e0255 */
[----:B------:R-:W-:Y:S01]  /*315d0*/  MOV R85, RZ ;  /* 0x000000ff00557202 */ /* 0x000fe20000000f00 */
[----:B------:R-:W-:-:S04]  /*315e0*/  IMAD.WIDE.U32 R82, R133, R146, R82 ;  /* 0x0000009285527225 */ /* 0x000fc800078e0052 */
[----:B------:R-:W-:Y:S01]  /*315f0*/  IMAD.WIDE.U32 R34, R123, R75, R34 ;  /* 0x0000004b7b227225 */ /* 0x000fe200078e0022 */
[----:B------:R-:W-:-:S03]  /*31600*/  IADD3 R36, P0, PT, R37, R82, RZ ;  /* 0x0000005225247210 */ /* 0x000fc60007f1e0ff */
[----:B------:R-:W-:-:S04]  /*31610*/  IMAD.WIDE.U32 R84, R133, R143, R84 ;  /* 0x0000008f85547225 */ /* 0x000fc800078e0054 */
[----:B------:R-:W-:Y:S02]  /*31620*/  IMAD.IADD R35, R43, 0x1, R35 ;  /* 0x000000012b237824 */ /* 0x000fe400078e0223 */
[----:B------:R-:W-:Y:S02]  /*31630*/  IMAD.X R37, RZ, RZ, RZ, P0 ;  /* 0x000000ffff257224 */ /* 0x000fe400000e06ff */
[----:B------:R-:W-:Y:S01]  /*31640*/  IMAD.IADD R82, R83, 0x1, R38 ;  /* 0x0000000153527824 */ /* 0x000fe200078e0226 */
[----:B------:R-:W-:Y:S01]  /*31650*/  IADD3 R84, P0, PT, R35, R84, RZ ;  /* 0x0000005423547210 */ /* 0x000fe20007f1e0ff */
[----:B------:R-:W-:Y:S01]  /*31660*/  HFMA2 R35, -RZ, RZ, 0, 0 ;  /* 0x00000000ff237431 */ /* 0x000fe200000001ff */
[----:B------:R-:W-:Y:S01]  /*31670*/  MOV R83, RZ ;  /* 0x000000ff00537202 */ /* 0x000fe20000000f00 */
[----:B------:R-:W-:Y:S02]  /*31680*/  IMAD R91, R34, R40, RZ ;  /* 0x00000028225b7224 */ /* 0x000fe400078e02ff */
[----:B------:R-:W-:-:S04]  /*31690*/  IMAD.WIDE.U32 R36, R117, R143, R36 ;  /* 0x0000008f75247225 */ /* 0x000fc800078e0024 */
[----:B------:R-:W-:Y:S02]  /*316a0*/  IMAD.IADD R39, R121, 0x1, R85 ;  /* 0x0000000179277824 */ /* 0x000fe400078e0255 */
[----:B------:R-:W-:-:S03]  /*316b0*/  IMAD.HI.U32 R35, R91, R74, R34 ;  /* 0x0000004a5b237227 */ /* 0x000fc600078e0022 */
[----:B------:R-:W-:Y:S01]  /*316c0*/  IADD3 R36, P1, PT, R39, R36, RZ ;  /* 0x0000002427247210 */ /* 0x000fe20007f3e0ff */
[----:B------:R-:W-:Y:S02]  /*316d0*/  IMAD.IADD R37, R121, 0x1, R37 ;  /* 0x0000000179257824 */ /* 0x000fe400078e0225 */
[----:B------:R-:W-:Y:S02]  /*316e0*/  IMAD.X R85, RZ, RZ, RZ, P0 ;  /* 0x000000ffff557224 */ /* 0x000fe400000e06ff */
[----:B------:R-:W-:-:S04]  /*316f0*/  IMAD.WIDE.U32 R82, R133, R147, R82 ;  /* 0x0000009385527225 */ /* 0x000fc800078e0052 */
[----:B------:R-:W-:Y:S01]  /*31700*/  IMAD.IADD R35, R42, 0x1, R35 ;  /* 0x000000012a237824 */ /* 0x000fe200078e0223 */
[----:B------:R-:W-:Y:S01]  /*31710*/  IADD3 R34, P0, PT, R37, R82, RZ ;  /* 0x0000005225227210 */ /* 0x000fe20007f1e0ff */
[----:B------:R-:W-:Y:S01]  /*31720*/  IMAD.WIDE.U32 R84, R123, R76, R84 ;  /* 0x0000004c7b547225 */ /* 0x000fe200078e0054 */
[----:B------:R-:W-:-:S03]  /*31730*/  IADD3 R82, PT, PT, R83, R128, RZ ;  /* 0x0000008053527210 */ /* 0x000fc60007ffe0ff */
[----:B------:R-:W-:Y:S02]  /*31740*/  HFMA2 R83, -RZ, RZ, 0, 0 ;  /* 0x00000000ff537431 */ /* 0x000fe400000001ff */
[----:B------:R-:W-:Y:S01]  /*31750*/  IMAD.X R37, RZ, RZ, RZ, P1 ;  /* 0x000000ffff257224 */ /* 0x000fe200008e06ff */
[----:B------:R-:W-:Y:S01]  /*31760*/  IADD3 R84, P1, PT, R35, R84, RZ ;  /* 0x0000005423547210 */ /* 0x000fe20007f3e0ff */
[----:B------:R-:W-:Y:S02]  /*31770*/  IMAD.X R35, RZ, RZ, RZ, P0 ;  /* 0x000000ffff237224 */ /* 0x000fe400000e06ff */
[----:B------:R-:W-:-:S04]  /*31780*/  IMAD.WIDE.U32 R36, R117, R143, R36 ;  /* 0x0000008f75247225 */ /* 0x000fc800078e0024 */
[----:B------:R-:W-:-:S04]  /*31790*/  IMAD.WIDE.U32 R34, R117, R146, R34 ;  /* 0x0000009275227225 */ /* 0x000fc800078e0022 */
[----:B------:R-:W-:Y:S01]  /*317a0*/  IMAD.IADD R87, R121, 0x1, R37 ;  /* 0x0000000179577824 */ /* 0x000fe200078e0225 */
[----:B------:R-:W-:Y:S01]  /*317b0*/  IADD3 R35, PT, PT, R38, R35, RZ ;  /* 0x0000002326237210 */ /* 0x000fe20007ffe0ff */
        /* <DEDUP_REMOVED lines=8> */
[----:B------:R-:W-:-:S04]  /*31840*/  IMAD.WIDE.U32 R36, R133, R146, R36 ;  /* 0x0000009285247225 */ /* 0x000fc800078e0024 */
[----:B------:R-:W-:Y:S01]  /*31850*/  IMAD.IADD R35, R38, 0x1, R37 ;  /* 0x0000000126237824 */ /* 0x000fe200078e0225 */
[----:B------:R-:W-:Y:S01]  /*31860*/  IADD3 R36, P1, PT, R39, R36, RZ ;  /* 0x0000002427247210 */ /* 0x000fe20007f3e0ff */
[----:B------:R-:W-:Y:S01]  /*31870*/  IMAD.IADD R41, R43, 0x1, R85 ;  /* 0x000000012b297824 */ /* 0x000fe200078e0255 */
[----:B------:R-:W-:Y:S01]  /*31880*/  MOV R85, RZ ;  /* 0x000000ff00557202 */ /* 0x000fe20000000f00 */
[----:B------:R-:W-:-:S04]  /*31890*/  IMAD.WIDE.U32 R86, R143, R143, R86 ;  /* 0x0000008f8f567225 */ /* 0x000fc800078e0056 */
[----:B------:R-:W-:Y:S02]  /*318a0*/  IMAD.IADD R34, R83, 0x1, R129 ;  /* 0x0000000153227824 */ /* 0x000fe400078e0281 */
[----:B------:R-:W-:Y:S02]  /*318b0*/  IMAD R39, R84, R40, RZ ;  /* 0x0000002854277224 */ /* 0x000fe400078e02ff */
[----:B------:R-:W-:Y:S01]  /*318c0*/  IMAD.X R83, RZ, RZ, RZ, P0 ;  /* 0x000000ffff537224 */ /* 0x000fe200000e06ff */
[----:B------:R-:W-:Y:S01]  /*318d0*/  IADD3 R86, P0, PT, R35, R86, RZ ;  /* 0x0000005623567210 */ /* 0x000fe20007f1e0ff */
[----:B------:R-:W-:Y:S01]  /*318e0*/  IMAD.HI.U32 R93, R39, R74, R84 ;  /* 0x0000004a275d7227 */ /* 0x000fe200078e0054 */
[----:B------:R-:W-:Y:S02]  /*318f0*/  IADD3 R85, PT, PT, R121, R87, RZ ;  /* 0x0000005779557210 */ /* 0x000fe40007ffe0ff */
[----:B------:R-:W-:Y:S01]  /*31900*/  IADD3.X R87, PT, PT, RZ, RZ, RZ, P0, !PT ;  /* 0x000000ffff577210 */ /* 0x000fe200007fe4ff */
[----:B------:R-:W-:-:S04]  /*31910*/  IMAD.WIDE.U32 R82, R117, R147, R82 ;  /* 0x0000009375527225 */ /* 0x000fc800078e0052 */
[----:B------:R-:W-:Y:S01]  /*31920*/  IMAD.MOV.U32 R35, RZ, RZ, RZ ;  /* 0x000000ffff237224 */ /* 0x000fe200078e00ff */
        /* <DEDUP_REMOVED lines=8> */
[----:B------:R-:W-:Y:S02]  /*319b0*/  IMAD.MOV.U32 R118, RZ, RZ, RZ ;  /* 0x000000ffff767224 */ /* 0x000fe400078e00ff */
[----:B------:R-:W-:Y:S02]  /*319c0*/  IMAD.X R85, RZ, RZ, RZ, P1 ;  /* 0x000000ffff557224 */ /* 0x000fe400008e06ff */
[----:B------:R-:W-:Y:S02]  /*319d0*/  IMAD.IADD R83, R38, 0x1, R87 ;  /* 0x0000000126537824 */ /* 0x000fe400078e0257 */
[----:B------:R-:W-:Y:S02]  /*319e0*/  HFMA2 R87, -RZ, RZ, 0, 0 ;  /* 0x00000000ff577431 */ /* 0x000fe400000001ff */
[----:B------:R-:W-:Y:S02]  /*319f0*/  IMAD.IADD R82, R35, 0x1, R118 ;  /* 0x0000000123527824 */ /* 0x000fe400078e0276 */
[----:B------:R-:W-:-:S02]  /*31a00*/  IMAD.X R35, RZ, RZ, RZ, P0 ;  /* 0x000000ffff237224 */ /* 0x000fc400000e06ff */
[----:B------:R-:W-:-:S04]  /*31a10*/  IMAD.WIDE.U32 R84, R143, R146, R84 ;  /* 0x000000928f547225 */ /* 0x000fc800078e0054 */
[----:B------:R-:W-:Y:S01]  /*31a20*/  IMAD.IADD R89, R45, 0x1, R37 ;  /* 0x000000012d597824 */ /* 0x000fe200078e0225 */
[----:B------:R-:W-:Y:S01]  /*31a30*/  IADD3.X R37, PT, PT, RZ, RZ, RZ, P2, !PT ;  /* 0x000000ffff257210 */ /* 0x000fe200017fe4ff */
[----:B------:R-:W-:Y:S01]  /*31a40*/  IMAD.WIDE.U32 R34, R117, R125, R34 ;  /* 0x0000007d75227225 */ /* 0x000fe200078e0022 */
[----:B------:R-:W-:Y:S02]  /*31a50*/  IADD3 R85, PT, PT, R38, R85, RZ ;  /* 0x0000005526557210 */ /* 0x000fe40007ffe0ff */
[----:B------:R-:W-:Y:S01]  /*31a60*/  IADD3 R84, P1, PT, R83, R84, RZ ;  /* 0x0000005453547210 */ /* 0x000fe20007f3e0ff */
[----:B------:R-:W-:Y:S01]  /*31a70*/  IMAD.IADD R41, R42, 0x1, R93 ;  /* 0x000000012a297824 */ /* 0x000fe200078e025d */
[----:B------:R-:W-:Y:S01]  /*31a80*/  IADD3 R34, P0, PT, R85, R34, RZ ;  /* 0x0000002255227210 */ /* 0x000fe20007f1e0ff */
[----:B------:R-:W-:Y:S01]  /*31a90*/  IMAD.WIDE.U32 R36, R91, R76, R36 ;  /* 0x0000004c5b247225 */ /* 0x000fe200078e0024 */
[----:B------:R-:W-:-:S03]  /*31aa0*/  IADD3.X R85, PT, PT, RZ, RZ, RZ, P1, !PT ;  /* 0x000000ffff557210 */ /* 0x000fc60000ffe4ff */
[----:B------:R-:W-:Y:S01]  /*31ab0*/  IMAD.WIDE.U32 R86, R133, R147, R86 ;  /* 0x0000009385567225 */ /* 0x000fe200078e0056 */
[----:B------:R-:W-:-:S03]  /*31ac0*/  IADD3 R36, P2, PT, R41, R36, RZ ;  /* 0x0000002429247210 */ /* 0x000fc60007f5e0ff */
[----:B------:R-:W-:Y:S01]  /*31ad0*/  IMAD.IADD R41, R44, 0x1, R37 ;  /* 0x000000012c297824 */ /* 0x000fe200078e0225 */
[----:B------:R-:W-:Y:S01]  /*31ae0*/  IADD3 R86, P1, PT, R89, R86, RZ ;  /* 0x0000005659567210 */ /* 0x000fe20007f3e0ff */
[----:B------:R-:W-:Y:S02]  /*31af0*/  IMAD.MOV.U32 R83, RZ, RZ, RZ ;  /* 0x000000ffff537224 */ /* 0x000fe400078e00ff */
[----:B------:R-:W-:Y:S02]  /*31b00*/  IMAD.IADD R37, R128, 0x1, R87 ;  /* 0x0000000180257824 */ /* 0x000fe400078e0257 */
[----:B------:R-:W-:-:S04]  /*31b10*/  IMAD.WIDE.U32 R84, R143, R146, R84 ;  /* 0x000000928f547225 */ /* 0x000fc800078e0054 */
[----:B------:R-:W-:Y:S01]  /*31b20*/  IMAD.IADD R93, R129, 0x1, R35 ;  /* 0x00000001815d7824 */ /* 0x000fe200078e0223 */
[----:B------:R-:W-:Y:S01]  /*31b30*/  IADD3.X R35, PT, PT, RZ, RZ, RZ, P0, !PT ;  /* 0x000000ffff237210 */ /* 0x000fe200007fe4ff */
[----:B------:R-:W-:-:S04]  /*31b40*/  IMAD.WIDE.U32 R82, R133, R122, R82 ;  /* 0x0000007a85527225 */ /* 0x000fc800078e0052 */
[----:B------:R-:W-:Y:S01]  /*31b50*/  IMAD.X R87, RZ, RZ, RZ, P1 ;  /* 0x000000ffff577224 */ /* 0x000fe200008e06ff */
[----:B------:R-:W-:Y:S01]  /*31b60*/  IADD3 R84, P1, PT, R37, R84, RZ ;  /* 0x0000005425547210 */ /* 0x000fe20007f3e0ff */
[----:B------:R-:W-:Y:S01]  /*31b70*/  IMAD.MOV.U32 R126, RZ, RZ, RZ ;  /* 0x000000ffff7e7224 */ /* 0x000fe200078e00ff */
[----:B------:R-:W-:Y:S01]  /*31b80*/  IADD3.X R37, PT, PT, RZ, RZ, RZ, P2, !PT ;  /* 0x000000ffff257210 */ /* 0x000fe200017fe4ff */
[----:B------:R-:W-:Y:S01]  /*31b90*/  IMAD.WIDE.U32 R86, R123, R78, R86 ;  /* 0x0000004e7b567225 */ /* 0x000fe200078e0056 */
[----:B------:R-:W-:-:S03]  /*31ba0*/  IADD3 R82, P0, PT, R93, R82, RZ ;  /* 0x000000525d527210 */ /* 0x000fc60007f1e0ff */
[----:B------:R-:W-:Y:S01]  /*31bb0*/  IMAD.WIDE.U32 R36, R39, R75, R36 ;  /* 0x0000004b27247225 */ /* 0x000fe200078e0024 */
[----:B------:R-:W-:Y:S02]  /*31bc0*/  IADD3 R86, P3, PT, R41, R86, RZ ;  /* 0x0000005629567210 */ /* 0x000fe40007f7e0ff */
[----:B------:R-:W-:Y:S01]  /*31bd0*/  IADD3 R119, PT, PT, R46, R87, RZ ;  /* 0x000000572e777210 */ /* 0x000fe20007ffe0ff */
[----:B------:R-:W-:Y:S01]  /*31be0*/  IMAD.IADD R32, R83, 0x1, R126 ;  /* 0x0000000153207824 */ /* 0x000fe200078e027e */
[----:B------:R-:W-:Y:S01]  /*31bf0*/  IADD3.X R87, PT, PT, RZ, RZ, RZ, P3, !PT ;  /* 0x000000ffff577210 */ /* 0x000fe20001ffe4ff */
[----:B------:R-:W-:-:S04]  /*31c00*/  IMAD.WIDE.U32 R34, R143, R147, R34 ;  /* 0x000000938f227225 */ /* 0x000fc800078e0022 */
[----:B------:R-:W-:Y:S02]  /*31c10*/  IMAD.IADD R85, R38, 0x1, R85 ;  /* 0x0000000126557824 */ /* 0x000fe400078e0255 */
[----:B------:R-:W-:Y:S02]  /*31c20*/  IMAD.X R83, RZ, RZ, RZ, P0 ;  /* 0x000000ffff537224 */ /* 0x000fe400000e06ff */
[----:B------:R-:W-:Y:S01]  /*31c30*/  IMAD.IADD R93, R43, 0x1, R37 ;  /* 0x000000012b5d7824 */ /* 0x000fe200078e0225 */
[----:B------:R-:W-:Y:S01]  /*31c40*/  IADD3 R34, P2, PT, R85, R34, RZ ;  /* 0x0000002255227210 */ /* 0x000fe20007f5e0ff */
[----:B------:R-:W-:Y:S01]  /*31c50*/  IMAD R41, R36, R40, RZ ;  /* 0x0000002824297224 */ /* 0x000fe200078e02ff */
[----:B------:R-:W-:Y:S01]  /*31c60*/  IADD3.X R85, PT, PT, RZ, RZ, RZ, P1, !PT ;  /* 0x000000ffff557210 */ /* 0x000fe20000ffe4ff */
[----:B------:R-:W-:Y:S02]  /*31c70*/  IMAD.MOV.U32 R37, RZ, RZ, RZ ;  /* 0x000000ffff257224 */ /* 0x000fe400078e00ff */
[----:B------:R-:W-:-:S02]  /*31c80*/  IMAD.IADD R35, R128, 0x1, R35 ;  /* 0x0000000180237824 */ /* 0x000fc400078e0223 */
[----:B------:R-:W-:-:S04]  /*31c90*/  IMAD.WIDE.U32 R82, R117, R127, R82 ;  /* 0x0000007f75527225 */ /* 0x000fc800078e0052 */
[----:B------:R-:W-:Y:S01]  /*31ca0*/  IMAD.HI.U32 R89, R41, R74, R36 ;  /* 0x0000004a29597227 */ /* 0x000fe200078e0024 */
[----:B------:R-:W-:-:S03]  /*31cb0*/  IADD3 R82, P1, PT, R35, R82, RZ ;  /* 0x0000005223527210 */ /* 0x000fc60007f3e0ff */
[----:B------:R-:W-:Y:S02]  /*31cc0*/  IMAD.IADD R37, R118, 0x1, R83 ;  /* 0x0000000176257824 */ /* 0x000fe400078e0253 */
[----:B------:R-:W-:Y:S02]  /*31cd0*/  IMAD.X R35, RZ, RZ, RZ, P2 ;  /* 0x000000ffff237224 */ /* 0x000fe400010e06ff */
[----:B------:R-:W-:Y:S01]  /*31ce0*/  IMAD.WIDE.U32 R84, R117, R147, R84 ;  /* 0x0000009375547225 */ /* 0x000fe200078e0054 */
[----:B------:R-:W-:-:S03]  /*31cf0*/  IADD3 R36, P0, PT, R37, R32, RZ ;  /* 0x0000002025247210 */ /* 0x000fc60007f1e0ff */
[----:B------:R-:W-:-:S04]  /*31d00*/  IMAD.WIDE.U32 R34, R146, R146, R34 ;  /* 0x0000009292227225 */ /* 0x000fc800078e0022 */
[----:B------:R-:W-:Y:S01]  /*31d10*/  IMAD.IADD R37, R128, 0x1, R85 ;  /* 0x0000000180257824 */ /* 0x000fe200078e0255 */
[----:B------:R-:W-:Y:S01]  /*31d20*/  IADD3 R35, PT, PT, R38, R35, RZ ;  /* 0x0000002326237210 */ /* 0x000fe20007ffe0ff */
[----:B------:R-:W-:Y:S02]  /*31d30*/  IMAD.X R83, RZ, RZ, RZ, P1 ;  /* 0x000000ffff537224 */ /* 0x000fe400008e06ff */
[----:B------:R-:W-:Y:S01]  /*31d40*/  IMAD.MOV.U32 R85, RZ, RZ, RZ ;  /* 0x000000ffff557224 */ /* 0x000fe200078e00ff */
[----:B------:R-:W-:Y:S01]  /*31d50*/  IADD3 R34, P2, PT, R37, R34, RZ ;  /* 0x0000002225227210 */ /* 0x000fe20007f5e0ff */
[----:B------:R-:W-:Y:S01]  /*31d60*/  IMAD.WIDE.U32 R82, R143, R125, R82 ;  /* 0x0000007d8f527225 */ /* 0x000fe200078e0052 */
[----:B------:R-:W-:-:S03]  /*31d70*/  IADD3.X R37, PT, PT, RZ, RZ, RZ, P0, !PT ;  /* 0x000000ffff257210 */ /* 0x000fc600007fe4ff */
[----:B------:R-:W-:Y:S01]  /*31d80*/  IMAD.WIDE.U32 R84, R133, R125, R84 ;  /* 0x0000007d85547225 */ /* 0x000fe200078e0054 */
[----:B------:R-:W-:-:S03]  /*31d90*/  IADD3 R82, P1, PT, R35, R82, RZ ;  /* 0x0000005223527210 */ /* 0x000fc60007f3e0ff */
[----:B------:R-:W-:Y:S01]  /*31da0*/  IMAD.X R35, RZ, RZ, RZ, P2 ;  /* 0x000000ffff237224 */ /* 0x000fe200010e06ff */
[C---:B------:R-:W-:Y:S01]  /*31db0*/  IADD3 R85, PT, PT, R129.reuse, R85, RZ ;  /* 0x0000005581557210 */ /* 0x040fe20007ffe0ff */
[----:B------:R-:W-:Y:S01]  /*31dc0*/  IMAD.IADD R83, R129, 0x1, R83 ;  /* 0x0000000181537824 */ /* 0x000fe200078e0253 */
[----:B------:R-:W-:Y:S01]  /*31dd0*/  IADD3 R84, P3, PT, R119, R84, RZ ;  /* 0x0000005477547210 */ /* 0x000fe20007f7e0ff */
[----:B------:R-:W-:-:S04]  /*31de0*/  IMAD.WIDE.U32 R34, R143, R147, R34 ;  /* 0x000000938f227225 */ /* 0x000fc800078e0022 */
[----:B------:R-:W-:Y:S01]  /*31df0*/  IMAD.WIDE.U32 R36, R117, R122, R36 ;  /* 0x0000007a75247225 */ /* 0x000fe200078e0024 */
[----:B------:R-:W-:Y:S02]  /*31e00*/  IADD3 R34, P2, PT, R85, R34, RZ ;  /* 0x0000002255227210 */ /* 0x000fe40007f5e0ff */
[----:B------:R-:W-:Y:S01]  /*31e10*/  IADD3.X R85, PT, PT, RZ, RZ, RZ, P3, !PT ;  /* 0x000000ffff557210 */ /* 0x000fe20001ffe4ff */
[----:B------:R-:W-:Y:S01]  /*31e20*/  IMAD.WIDE.U32 R86, R91, R77, R86 ;  /* 0x0000004d5b567225 */ /* 0x000fe200078e0056 */
[----:B------:R-:W-:Y:S02]  /*31e30*/  IADD3 R36, P0, PT, R83, R36, RZ ;  /* 0x0000002453247210 */ /* 0x000fe40007f1e0ff */
[----:B------:R-:W-:Y:S01]  /*31e40*/  IADD3 R35, PT, PT, R128, R35, RZ ;  /* 0x0000002380237210 */ /* 0x000fe20007ffe0ff */
[----:B------:R-:W-:Y:S01]  /*31e50*/  IMAD.X R83, RZ, RZ, RZ, P1 ;  /* 0x000000ffff537224 */ /* 0x000fe200008e06ff */
[----:B------:R-:W-:Y:S01]  /*31e60*/  IADD3 R86, P4, PT, R93, R86, RZ ;  /* 0x000000565d567210 */ /* 0x000fe20007f9e0ff */
[----:B------:R-:W-:-:S02]  /*31e70*/  IMAD.IADD R93, R45, 0x1, R87 ;  /* 0x000000012d5d7824 */ /* 0x000fc400078e0257 */
[----:B------:R-:W-:-:S04]  /*31e80*/  IMAD.WIDE.U32 R84, R123, R79, R84 ;  /* 0x0000004f7b547225 */ /* 0x000fc800078e0054 */
[----:B------:R-:W-:Y:S01]  /*31e90*/  IMAD.IADD R32, R126, 0x1, R37 ;  /* 0x000000017e207824 */ /* 0x000fe200078e0225 */
[----:B------:R-:W-:Y:S01]  /*31ea0*/  IADD3 R84, P3, PT, R93, R84, RZ ;  /* 0x000000545d547210 */ /* 0x000fe20007f7e0ff */
[----:B------:R-:W-:Y:S02]  /*31eb0*/  IMAD.X R37, RZ, RZ, RZ, P0 ;  /* 0x000000ffff257224 */ /* 0x000fe400000e06ff */
[----:B------:R-:W-:-:S04]  /*31ec0*/  IMAD.WIDE.U32 R82, R146, R147, R82 ;  /* 0x0000009392527225 */ /* 0x000fc800078e0052 */
[----:B------:R-:W-:Y:S01]  /*31ed0*/  IMAD.X R87, RZ, RZ, RZ, P4 ;  /* 0x000000ffff577224 */ /* 0x000fe200020e06ff */
[----:B------:R-:W-:Y:S01]  /*31ee0*/  IADD3 R83, PT, PT, R128, R83, RZ ;  /* 0x0000005380537210 */ /* 0x000fe20007ffe0ff */
[----:B------:R-:W-:Y:S01]  /*31ef0*/  IMAD.WIDE.U32 R36, R143, R127, R36 ;  /* 0x0000007f8f247225 */ /* 0x000fe200078e0024 */
[----:B------:R-:W-:-:S03]  /*31f00*/  IADD3 R82, P0, PT, R35, R82, RZ ;  /* 0x0000005223527210 */ /* 0x000fc60007f1e0ff */
[----:B------:R-:W-:Y:S01]  /*31f10*/  IMAD.IADD R89, R42, 0x1, R89 ;  /* 0x000000012a597824 */ /* 0x000fe200078e0259 */
[----:B------:R-:W-:Y:S01]  /*31f20*/  IADD3 R36, P1, PT, R83, R36, RZ ;  /* 0x0000002453247210 */ /* 0x000fe20007f3e0ff */
[----:B------:R-:W-:Y:S01]  /*31f30*/  IMAD.WIDE.U32 R86, R39, R76, R86 ;  /* 0x0000004c27567225 */ /* 0x000fe200078e0056 */
[----:B------:R-:W-:-:S03]  /*31f40*/  IADD3 R37, PT, PT, R118, R37, RZ ;  /* 0x0000002576257210 */ /* 0x000fc60007ffe0ff */
[----:B------:R-:W-:Y:S01]  /*31f50*/  IMAD.X R35, RZ, RZ, RZ, P2 ;  /* 0x000000ffff237224 */ /* 0x000fe200010e06ff */
[----:B------:R-:W-:Y:S01]  /*31f60*/  IADD3 R88, P4, PT, R89, R86, RZ ;  /* 0x0000005659587210 */ /* 0x000fe20007f9e0ff */
[----:B------:R-:W-:Y:S02]  /*31f70*/  IMAD.IADD R131, R47, 0x1, R85 ;  /* 0x000000012f837824 */ /* 0x000fe400078e0255 */
[----:B------:R-:W-:Y:S02]  /*31f80*/  IMAD.X R85, RZ, RZ, RZ, P3 ;  /* 0x000000ffff557224 */ /* 0x000fe400018e06ff */
[----:B------:R-:W-:Y:S01]  /*31f90*/  IMAD.X R83, RZ, RZ, RZ, P0 ;  /* 0x000000ffff537224 */ /* 0x000fe200000e06ff */
[----:B------:R-:W-:Y:S01]  /*31fa0*/  IADD3 R86, P0, PT, R37, R32, RZ ;  /* 0x0000002025567210 */ /* 0x000fe20007f1e0ff */
[----:B------:R-:W-:-:S04]  /*31fb0*/  IMAD.WIDE.U32 R34, R117, R125, R34 ;  /* 0x0000007d75227225 */ /* 0x000fc800078e0022 */
[----:B------:R-:W-:Y:S01]  /*31fc0*/  IMAD.IADD R87, R44, 0x1, R87 ;  /* 0x000000012c577824 */ /* 0x000fe200078e0257 */
[----:B------:R-:W-:Y:S01]  /*31fd0*/  IADD3 R35, PT, PT, R129, R35, RZ ;  /* 0x0000002381237210 */ /* 0x000fe20007ffe0ff */
[----:B------:R-:W-:-:S04]  /*31fe0*/  IMAD.WIDE.U32 R84, R91, R78, R84 ;  /* 0x0000004e5b547225 */ /* 0x000fc800078e0054 */
[----:B------:R-:W-:Y:S01]  /*31ff0*/  IMAD.X R37, RZ, RZ, RZ, P1 ;  /* 0x000000ffff257224 */ /* 0x000fe200008e06ff */
        /* <DEDUP_REMOVED lines=8> */
[----:B------:R-:W-:Y:S02]  /*32080*/  IMAD.IADD R139, R128, 0x1, R83 ;  /* 0x00000001808b7824 */ /* 0x000fe400078e0253 */
[----:B------:R-:W-:Y:S02]  /*32090*/  IMAD.MOV.U32 R35, RZ, RZ, RZ ;  /* 0x000000ffff237224 */ /* 0x000fe400078e00ff */
[----:B------:R-:W-:Y:S01]  /*320a0*/  IMAD.WIDE.U32 R86, R143, R122, R86 ;  /* 0x0000007a8f567225 */ /* 0x000fe200078e0056 */
[----:B------:R-:W-:-:S03]  /*320b0*/  IADD3 R36, P1, PT, R139, R36, RZ ;  /* 0x000000248b247210 */ /* 0x000fc60007f3e0ff */
[----:B------:R-:W-:Y:S02]  /*320c0*/  IMAD.IADD R37, R129, 0x1, R37 ;  /* 0x0000000181257824 */ /* 0x000fe400078e0225 */
[----:B------:R-:W-:-:S03]  /*320d0*/  IMAD.WIDE.U32 R34, R133, R127, R34 ;  /* 0x0000007f85227225 */ /* 0x000fc600078e0022 */
[----:B------:R-:W-:Y:S01]  /*320e0*/  IADD3 R86, P0, PT, R37, R86, RZ ;  /* 0x0000005625567210 */ /* 0x000fe20007f1e0ff */
[----:B------:R-:W-:Y:S01]  /*320f0*/  IMAD.X R83, RZ, RZ, RZ, P2 ;  /* 0x000000ffff537224 */ /* 0x000fe200010e06ff */
[----:B------:R-:W-:Y:S01]  /*32100*/  IADD3.X R37, PT, PT, RZ, RZ, RZ, P1, !PT ;  /* 0x000000ffff257210 */ /* 0x000fe20000ffe4ff */
[----:B------:R-:W-:Y:S01]  /*32110*/  IMAD.WIDE.U32 R88, R41, R75, R88 ;  /* 0x0000004b29587225 */ /* 0x000fe200078e0058 */
[----:B------:R-:W-:Y:S02]  /*32120*/  IADD3 R34, P3, PT, R131, R34, RZ ;  /* 0x0000002283227210 */ /* 0x000fe40007f7e0ff */
[----:B------:R-:W-:Y:S01]  /*32130*/  IADD3 R35, PT, PT, R118, R35, RZ ;  /* 0x0000002376237210 */ /* 0x000fe20007ffe0ff */
[----:B------:R-:W-:Y:S01]  /*32140*/  IMAD.WIDE.U32 R82, R143, R125, R82 ;  /* 0x0000007d8f527225 */ /* 0x000fe200078e0052 */
[----:B------:R-:W-:-:S03]  /*32150*/  IADD3 R137, PT, PT, R43, R89, RZ ;  /* 0x000000592b897210 */ /* 0x000fc60007ffe0ff */
[----:B------:R-:W-:Y:S01]  /*32160*/  IMAD.IADD R139, R126, 0x1, R87 ;  /* 0x000000017e8b7824 */ /* 0x000fe200078e0257 */
[----:B------:R-:W-:Y:S01]  /*32170*/  IADD3.X R87, PT, PT, RZ, RZ, RZ, P0, !PT ;  /* 0x000000ffff577210 */ /* 0x000fe200007fe4ff */
[----:B------:R-:W-:Y:S01]  /*32180*/  IMAD R93, R88, R40, RZ ;  /* 0x00000028585d7224 */ /* 0x000fe200078e02ff */
[----:B------:R-:W-:Y:S01]  /*32190*/  IADD3 R82, P2, PT, R35, R82, RZ ;  /* 0x0000005223527210 */ /* 0x000fe20007f5e0ff */
[----:B------:R-:W-:Y:S02]  /*321a0*/  IMAD.MOV.U32 R89, RZ, RZ, RZ ;  /* 0x000000ffff597224 */ /* 0x000fe400078e00ff */
[----:B------:R-:W-:-:S04]  /*321b0*/  IMAD.WIDE.U32 R84, R39, R77, R84 ;  /* 0x0000004d27547225 */ /* 0x000fc800078e0054 */
[----:B------:R-:W-:Y:S02]  /*321c0*/  IMAD.IADD R83, R129, 0x1, R83 ;  /* 0x0000000181537824 */ /* 0x000fe400078e0253 */
[----:B------:R-:W-:-:S04]  /*321d0*/  IMAD.WIDE.U32 R36, R147, R147, R36 ;  /* 0x0000009393247225 */ /* 0x000fc800078e0024 */
[----:B------:R-:W-:Y:S02]  /*321e0*/  IMAD.X R35, RZ, RZ, RZ, P3 ;  /* 0x000000ffff237224 */ /* 0x000fe400018e06ff */
[----:B------:R-:W-:Y:S01]  /*321f0*/  IMAD.HI.U32 R119, R93, R74, R88 ;  /* 0x0000004a5d777227 */ /* 0x000fe200078e0058 */
[----:B------:R-:W-:Y:S02]  /*32200*/  IADD3 R88, P1, PT, R137, R84, RZ ;  /* 0x0000005489587210 */ /* 0x000fe40007f3e0ff */
[----:B------:R-:W-:Y:S01]  /*32210*/  IADD3 R84, P0, PT, R83, R36, RZ ;  /* 0x0000002453547210 */ /* 0x000fe20007f1e0ff */
[----:B------:R-:W-:Y:S01]  /*32220*/  IMAD.WIDE.U32 R86, R146, R127, R86 ;  /* 0x0000007f92567225 */ /* 0x000fe200078e0056 */
[----:B------:R-:W-:-:S03]  /*32230*/  IADD3 R119, PT, PT, R42, R119, RZ ;  /* 0x000000772a777210 */ /* 0x000fc60007ffe0ff */
[----:B------:R-:W-:Y:S01]  /*32240*/  IMAD.IADD R37, R128, 0x1, R37 ;  /* 0x0000000180257824 */ /* 0x000fe200078e0225 */
[----:B------:R-:W-:Y:S01]  /*32250*/  IADD3 R36, PT, PT, R118, R87, RZ ;  /* 0x0000005776247210 */ /* 0x000fe20007ffe0ff */
[----:B------:R-:W-:-:S04]  /*32260*/  IMAD.WIDE.U32 R34, R123, R80, R34 ;  /* 0x000000507b227225 */ /* 0x000fc800078e0022 */
[----:B------:R-:W-:Y:S01]  /*32270*/  IMAD.X R83, RZ, RZ, RZ, P2 ;  /* 0x000000ffff537224 */ /* 0x000fe200010e06ff */
[----:B------:R-:W-:Y:S01]  /*32280*/  IADD3 R86, P2, PT, R37, R86, RZ ;  /* 0x0000005625567210 */ /* 0x000fe20007f5e0ff */
[----:B------:R-:W-:Y:S01]  /*32290*/  IMAD.IADD R131, R45, 0x1, R85 ;  /* 0x000000012d837824 */ /* 0x000fe200078e0255 */
[----:B------:R-:W-:Y:S01]  /*322a0*/  IADD3 R34, P3, PT, R135, R34, RZ ;  /* 0x0000002287227210 */ /* 0x000fe20007f7e0ff */
[----:B------:R-:W-:Y:S02]  /*322b0*/  IMAD.X R85, RZ, RZ, RZ, P0 ;  /* 0x000000ffff557224 */ /* 0x000fe400000e06ff */
[----:B------:R-:W-:-:S04]  /*322c0*/  IMAD.WIDE.U32 R82, R117, R127, R82 ;  /* 0x0000007f75527225 */ /* 0x000fc800078e0052 */
[----:B------:R-:W-:Y:S01]  /*322d0*/  IMAD.WIDE.U32 R84, R146, R125, R84 ;  /* 0x0000007d92547225 */ /* 0x000fe200078e0054 */
[----:B------:R-:W-:-:S03]  /*322e0*/  IADD3 R37, PT, PT, R118, R83, RZ ;  /* 0x0000005376257210 */ /* 0x000fc60007ffe0ff */
[----:B------:R-:W-:Y:S01]  /*322f0*/  IMAD.X R87, RZ, RZ, RZ, P2 ;  /* 0x000000ffff577224 */ /* 0x000fe200010e06ff */
[----:B------:R-:W-:Y:S01]  /*32300*/  IADD3 R85, PT, PT, R129, R85, RZ ;  /* 0x0000005581557210 */ /* 0x000fe20007ffe0ff */
[----:B------:R-:W-:Y:S02]  /*32310*/  IMAD.IADD R135, R48, 0x1, R35 ;  /* 0x0000000130877824 */ /* 0x000fe400078e0223 */
[----:B------:R-:W-:Y:S01]  /*32320*/  IMAD.X R35, RZ, RZ, RZ, P3 ;  /* 0x000000ffff237224 */ /* 0x000fe200018e06ff */
[----:B------:R-:W-:Y:S01]  /*32330*/  IADD3 R84, P3, PT, R37, R84, RZ ;  /* 0x0000005425547210 */ /* 0x000fe20007f7e0ff */
[----:B------:R-:W-:Y:S01]  /*32340*/  IMAD.X R89, RZ, RZ, RZ, P1 ;  /* 0x000000ffff597224 */ /* 0x000fe200008e06ff */
[----:B------:R-:W-:Y:S01]  /*32350*/  IADD3 R36, P1, PT, R36, R139, RZ ;  /* 0x0000008b24247210 */ /* 0x000fe20007f3e0ff */
[----:B------:R-:W-:Y:S02]  /*32360*/  IMAD.MOV.U32 R83, RZ, RZ, RZ ;  /* 0x000000ffff537224 */ /* 0x000fe400078e00ff */
[----:B------:R-:W-:-:S04]  /*32370*/  IMAD.WIDE.U32 R86, R147, R125, R86 ;  /* 0x0000007d93567225 */ /* 0x000fc800078e0056 */
[----:B------:R-:W-:Y:S01]  /*32380*/  IMAD.WIDE.U32 R34, R91, R79, R34 ;  /* 0x0000004f5b227225 */ /* 0x000fe200078e0022 */
[----:B------:R-:W-:Y:S02]  /*32390*/  IADD3 R86, P2, PT, R85, R86, RZ ;  /* 0x0000005655567210 */ /* 0x000fe40007f5e0ff */
[----:B------:R-:W-:Y:S01]  /*323a0*/  IADD3.X R85, PT, PT, RZ, RZ, RZ, P3, !PT ;  /* 0x000000ffff557210 */ /* 0x000fe20001ffe4ff */
[----:B------:R-:W-:Y:S01]  /*323b0*/  IMAD.WIDE.U32 R82, R133, R122, R82 ;  /* 0x0000007a85527225 */ /* 0x000fe200078e0052 */
[----:B------:R-:W-:Y:S02]  /*323c0*/  IADD3 R34, P4, PT, R131, R34, RZ ;  /* 0x0000002283227210 */ /* 0x000fe40007f9e0ff */
[----:B------:R-:W-:Y:S01]  /*323d0*/  IADD3 R131, PT, PT, R47, R35, RZ ;  /* 0x000000232f837210 */ /* 0x000fe20007ffe0ff */
[----:B------:R-:W-:-:S04]  /*323e0*/  IMAD.WIDE.U32 R88, R41, R76, R88 ;  /* 0x0000004c29587225 */ /* 0x000fc800078e0058 */
[----:B------:R-:W-:Y:S01]  /*323f0*/  IMAD.X R37, RZ, RZ, RZ, P1 ;  /* 0x000000ffff257224 */ /* 0x000fe200008e06ff */
[----:B------:R-:W-:Y:S01]  /*32400*/  IADD3 R82, P1, PT, R135, R82, RZ ;  /* 0x0000005287527210 */ /* 0x000fe20007f3e0ff */
[----:B------:R-:W-:Y:S01]  /*32410*/  IMAD.IADD R35, R129, 0x1, R87 ;  /* 0x0000000181237824 */ /* 0x000fe200078e0257 */
[----:B------:R-:W-:Y:S01]  /*32420*/  IADD3 R88, P0, PT, R119, R88, RZ ;  /* 0x0000005877587210 */ /* 0x000fe20007f1e0ff */
[----:B------:R-:W-:-:S04]  /*32430*/  IMAD.WIDE.U32 R36, R146, R122, R36 ;  /* 0x0000007a92247225 */ /* 0x000fc800078e0024 */
[----:B------:R-:W-:Y:S02]  /*32440*/  IMAD.IADD R87, R126, 0x1, R83 ;  /* 0x000000017e577824 */ /* 0x000fe400078e0253 */
[----:B------:R-:W-:-:S04]  /*32450*/  IMAD.WIDE.U32 R84, R143, R127, R84 ;  /* 0x0000007f8f547225 */ /* 0x000fc800078e0054 */
[----:B------:R-:W-:Y:S01]  /*32460*/  IMAD.X R83, RZ, RZ, RZ, P1 ;  /* 0x000000ffff537224 */ /* 0x000fe200008e06ff */
[----:B------:R-:W-:Y:S01]  /*32470*/  IADD3 R36, P1, PT, R35, R36, RZ ;  /* 0x0000002423247210 */ /* 0x000fe20007f3e0ff */
[----:B------:R-:W-:Y:S01]  /*32480*/  IMAD.IADD R119, R44, 0x1, R89 ;  /* 0x000000012c777824 */ /* 0x000fe200078e0259 */
[----:B------:R-:W-:Y:S01]  /*32490*/  IADD3.X R35, PT, PT, RZ, RZ, RZ, P4, !PT ;  /* 0x000000ffff237210 */ /* 0x000fe200027fe4ff */
[----:B------:R-:W-:Y:S01]  /*324a0*/  IMAD.X R89, RZ, RZ, RZ, P0 ;  /* 0x000000ffff597224 */ /* 0x000fe200000e06ff */
[----:B------:R-:W-:Y:S01]  /*324b0*/  IADD3 R84, P0, PT, R87, R84, RZ ;  /* 0x0000005457547210 */ /* 0x000fe20007f1e0ff */
[----:B------:R-:W-:Y:S01]  /*324c0*/  IMAD.IADD R124, R126, 0x1, R37 ;  /* 0x000000017e7c7824 */ /* 0x000fe200078e0225 */
[----:B------:R-:W-:Y:S01]  /*324d0*/  IADD3.X R87, PT, PT, RZ, RZ, RZ, P2, !PT ;  /* 0x000000ffff577210 */ /* 0x000fe200017fe4ff */
[----:B------:R-:W-:-:S04]  /*324e0*/  IMAD.WIDE.U32 R34, R39, R78, R34 ;  /* 0x0000004e27227225 */ /* 0x000fc800078e0022 */
[----:B------:R-:W-:Y:S01]  /*324f0*/  IMAD.IADD R85, R118, 0x1, R85 ;  /* 0x0000000176557824 */ /* 0x000fe200078e0255 */
[----:B------:R-:W-:Y:S01]  /*32500*/  IADD3 R34, P2, PT, R119, R34, RZ ;  /* 0x0000002277227210 */ /* 0x000fe20007f5e0ff */
[----:B------:R-:W-:-:S04]  /*32510*/  IMAD.WIDE.U32 R86, R147, R125, R86 ;  /* 0x0000007d93567225 */ /* 0x000fc800078e0056 */
[----:B------:R-:W-:Y:S01]  /*32520*/  IMAD.X R37, RZ, RZ, RZ, P1 ;  /* 0x000000ffff257224 */ /* 0x000fe200008e06ff */
[----:B------:R-:W-:Y:S01]  /*32530*/  IADD3 R86, P1, PT, R85, R86, RZ ;  /* 0x0000005655567210 */ /* 0x000fe20007f3e0ff */
[----:B------:R-:W-:Y:S01]  /*32540*/  IMAD.WIDE.U32 R88, R93, R75, R88 ;  /* 0x0000004b5d587225 */ /* 0x000fe200078e0058 */
[----:B------:R-:W-:-:S03]  /*32550*/  IADD3.X R85, PT, PT, RZ, RZ, RZ, P0, !PT ;  /* 0x000000ffff557210 */ /* 0x000fc600007fe4ff */
[----:B------:R-:W-:Y:S01]  /*32560*/  IMAD.IADD R87, R129, 0x1, R87 ;  /* 0x0000000181577824 */ /* 0x000fe200078e0257 */
[----:B------:R-:W-:Y:S01]  /*32570*/  IADD3 R135, PT, PT, R43, R89, RZ ;  /* 0x000000592b877210 */ /* 0x000fe20007ffe0ff */
[----:B------:R-:W-:-:S04]  /*32580*/  IMAD.WIDE.U32 R36, R147, R127, R36 ;  /* 0x0000007f93247225 */ /* 0x000fc800078e0024 */
[----:B------:R-:W-:-:S04]  /*32590*/  IMAD.WIDE.U32 R82, R123, R81, R82 ;  /* 0x000000517b527225 */ /* 0x000fc800078e0052 */
[----:B------:R-:W-:Y:S01]  /*325a0*/  IMAD.IADD R123, R46, 0x1, R35 ;  /* 0x000000012e7b7824 */ /* 0x000fe200078e0223 */
[----:B------:R-:W-:Y:S01]  /*325b0*/  IADD3 R82, P3, PT, R131, R82, RZ ;  /* 0x0000005283527210 */ /* 0x000fe20007f7e0ff */
[----:B------:R-:W-:Y:S02]  /*325c0*/  IMAD R32, R88, R40, RZ ;  /* 0x0000002858207224 */ /* 0x000fe400078e02ff */
[----:B------:R-:W-:Y:S02]  /*325d0*/  IMAD.MOV.U32 R89, RZ, RZ, RZ ;  /* 0x000000ffff597224 */ /* 0x000fe400078e00ff */
[----:B------:R-:W-:Y:S01]  /*325e0*/  IMAD.X R35, RZ, RZ, RZ, P2 ;  /* 0x000000ffff237224 */ /* 0x000fe200010e06ff */
[----:B------:R-:W-:Y:S01]  /*325f0*/  IADD3 R36, P2, PT, R87, R36, RZ ;  /* 0x0000002457247210 */ /* 0x000fe20007f5e0ff */
[----:B------:R-:W-:-:S04]  /*32600*/  IMAD.WIDE.U32 R84, R117, R122, R84 ;  /* 0x0000007a75547225 */ /* 0x000fc800078e0054 */
[----:B------:R-:W-:Y:S02]  /*32610*/  IMAD.X R87, RZ, RZ, RZ, P1 ;  /* 0x000000ffff577224 */ /* 0x000fe400008e06ff */
[----:B------:R-:W-:Y:S01]  /*32620*/  IMAD.HI.U32 R119, R32, R74, R88 ;  /* 0x0000004a20777227 */ /* 0x000fe200078e0058 */
[----:B------:R-:W-:-:S03]  /*32630*/  IADD3 R89, PT, PT, R118, R37, RZ ;  /* 0x0000002576597210 */ /* 0x000fc60007ffe0ff */
[----:B------:R-:W-:Y:S01]  /*32640*/  IMAD.WIDE.U32 R34, R41, R77, R34 ;  /* 0x0000004d29227225 */ /* 0x000fe200078e0022 */
[----:B------:R-:W-:-:S03]  /*32650*/  IADD3 R88, P0, PT, R89, R124, RZ ;  /* 0x0000007c59587210 */ /* 0x000fc60007f1e0ff */
[----:B------:R-:W-:Y:S01]  /*32660*/  IMAD.IADD R137, R49, 0x1, R83 ;  /* 0x0000000131897824 */ /* 0x000fe200078e0253 */
[----:B------:R-:W-:Y:S01]  /*32670*/  IADD3.X R83, PT, PT, RZ, RZ, RZ, P3, !PT ;  /* 0x000000ffff537210 */ /* 0x000fe20001ffe4ff */
[----:B------:R-:W-:Y:S01]  /*32680*/  IMAD.IADD R85, R126, 0x1, R85 ;  /* 0x000000017e557824 */ /* 0x000fe200078e0255 */
[----:B------:R-:W-:Y:S01]  /*32690*/  IADD3 R34, P3, PT, R135, R34, RZ ;  /* 0x0000002287227210 */ /* 0x000fe20007f7e0ff */
[----:B------:R-:W-:Y:S01]  /*326a0*/  IMAD.WIDE.U32 R86, R146, R127, R86 ;  /* 0x0000007f92567225 */ /* 0x000fe200078e0056 */
[----:B------:R-:W-:-:S03]  /*326b0*/  IADD3 R137, P1, PT, R137, R84, RZ ;  /* 0x0000005489897210 */ /* 0x000fc60007f3e0ff */
[----:B------:R-:W-:Y:S01]  /*326c0*/  IMAD.X R37, RZ, RZ, RZ, P2 ;  /* 0x000000ffff257224 */ /* 0x000fe200010e06ff */
[----:B------:R-:W-:Y:S01]  /*326d0*/  IADD3 R84, P4, PT, R85, R86, RZ ;  /* 0x0000005655547210 */ /* 0x000fe20007f9e0ff */
[----:B------:R-:W-:Y:S01]  /*326e0*/  IMAD.IADD R131, R45, 0x1, R35 ;  /* 0x000000012d837824 */ /* 0x000fe200078e0223 */
[----:B------:R-:W-:Y:S01]  /*326f0*/  IADD3 R85, PT, PT, R118, R87, RZ ;  /* 0x0000005776557210 */ /* 0x000fe20007ffe0ff */
[----:B------:R-:W-:Y:S01]  /*32700*/  IMAD.WIDE.U32 R82, R91, R80, R82 ;  /* 0x000000505b527225 */ /* 0x000fe200078e0052 */
[----:B------:R-:W-:Y:S02]  /*32710*/  IADD3.X R35, PT, PT, RZ, RZ, RZ, P3, !PT ;  /* 0x000000ffff237210 */ /* 0x000fe40001ffe4ff */
[----:B------:R-:W-:Y:S01]  /*32720*/  IADD3.X R135, PT, PT, RZ, RZ, RZ, P1, !PT ;  /* 0x000000ffff877210 */ /* 0x000fe20000ffe4ff */
[----:B------:R-:W-:Y:S01]  /*32730*/  IMAD.WIDE.U32 R86, R125, R125, R36 ;  /* 0x0000007d7d567225 */ /* 0x000fe200078e0024 */
[----:B------:R-:W-:-:S03]  /*32740*/  IADD3 R36, P2, PT, R123, R82, RZ ;  /* 0x000000527b247210 */ /* 0x000fc60007f5e0ff */
[----:B------:R-:W-:Y:S01]  /*32750*/  IMAD.X R89, RZ, RZ, RZ, P0 ;  /* 0x000000ffff597224 */ /* 0x000fe200000e06ff */
[----:B------:R-:W-:Y:S01]  /*32760*/  IADD3 R86, P3, PT, R85, R86, RZ ;  /* 0x0000005655567210 */ /* 0x000fe20007f7e0ff */
[----:B------:R-:W-:Y:S01]  /*32770*/  IMAD.IADD R82, R48, 0x1, R83 ;  /* 0x0000000130527824 */ /* 0x000fe200078e0253 */
[----:B------:R-:W-:Y:S01]  /*32780*/  IADD3.X R85, PT, PT, RZ, RZ, RZ, P4, !PT ;  /* 0x000000ffff557210 */ /* 0x000fe200027fe4ff */
[----:B------:R-:W-:Y:S02]  /*32790*/  IMAD.IADD R87, R129, 0x1, R87 ;  /* 0x0000000181577824 */ /* 0x000fe400078e0257 */
[----:B------:R-:W-:Y:S01]  /*327a0*/  IMAD.WIDE.U32 R88, R147, R122, R88 ;  /* 0x0000007a93587225 */ /* 0x000fe200078e0058 */
[----:B------:R-:W-:-:S03]  /*327b0*/  IADD3 R82, P5, PT, R82, R137, RZ ;  /* 0x0000008952527210 */ /* 0x000fc60007fbe0ff */
[----:B------:R-:W-:Y:S01]  /*327c0*/  IMAD.WIDE.U32 R34, R93, R76, R34 ;  /* 0x0000004c5d227225 */ /* 0x000fe200078e0022 */
[----:B------:R-:W-:Y:S02]  /*327d0*/  IADD3 R88, P4, PT, R87, R88, RZ ;  /* 0x0000005857587210 */ /* 0x000fe40007f9e0ff */
[----:B------:R-:W-:Y:S01]  /*327e0*/  IADD3.X R83, PT, PT, RZ, RZ, RZ, P5, !PT ;  /* 0x000000ffff537210 */ /* 0x000fe20002ffe4ff */
[----:B------:R-:W-:Y:S02]  /*327f0*/  IMAD.IADD R37, R42, 0x1, R119 ;  /* 0x000000012a257824 */ /* 0x000fe400078e0277 */
[----:B------:R-:W-:Y:S02]  /*32800*/  IMAD.X R87, RZ, RZ, RZ, P3 ;  /* 0x000000ffff577224 */ /* 0x000fe400018e06ff */
[----:B------:R-:W-:Y:S01]  /*32810*/  IMAD.IADD R119, R126, 0x1, R89 ;  /* 0x000000017e777824 */ /* 0x000fe200078e0259 */
[----:B------:R-:W-:Y:S01]  /*32820*/  IADD3 R34, P0, PT, R37, R34, RZ ;  /* 0x0000002225227210 */ /* 0x000fe20007f1e0ff */
[----:B------:R-:W-:-:S02]  /*32830*/  IMAD.X R37, RZ, RZ, RZ, P2 ;  /* 0x000000ffff257224 */ /* 0x000fc400010e06ff */
[----:B------:R-:W-:-:S04]  /*32840*/  IMAD.WIDE.U32 R84, R143, R122, R84 ;  /* 0x0000007a8f547225 */ /* 0x000fc800078e0054 */
[----:B------:R-:W-:Y:S01]  /*32850*/  IMAD.WIDE.U32 R36, R39, R79, R36 ;  /* 0x0000004f27247225 */ /* 0x000fe200078e0024 */
[----:B------:R-:W-:-:S03]  /*32860*/  IADD3 R135, P3, PT, R135, R84, RZ ;  /* 0x0000005487877210 */ /* 0x000fc60007f7e0ff */
[----:B------:R-:W-:Y:S01]  /*32870*/  IMAD.WIDE.U32 R86, R147, R127, R86 ;  /* 0x0000007f93567225 */ /* 0x000fe200078e0056 */
[----:B------:R-:W-:Y:S02]  /*32880*/  IADD3 R36, P1, PT, R131, R36, RZ ;  /* 0x0000002483247210 */ /* 0x000fe40007f3e0ff */
[----:B------:R-:W-:Y:S01]  /*32890*/  IADD3 R37, PT, PT, R47, R37, RZ ;  /* 0x000000252f257210 */ /* 0x000fe20007ffe0ff */
[----:B------:R-:W-:Y:S02]  /*328a0*/  IMAD.X R89, RZ, RZ, RZ, P4 ;  /* 0x000000ffff597224 */ /* 0x000fe400020e06ff */
[----:B------:R-:W-:Y:S02]  /*328b0*/  IMAD.IADD R123, R44, 0x1, R35 ;  /* 0x000000012c7b7824 */ /* 0x000fe400078e0223 */
[----:B------:R-:W-:Y:S02]  /*328c0*/  IMAD.X R35, RZ, RZ, RZ, P0 ;  /* 0x000000ffff237224 */ /* 0x000fe400000e06ff */
[----:B------:R-:W-:-:S02]  /*328d0*/  IMAD.IADD R85, R126, 0x1, R85 ;  /* 0x000000017e557824 */ /* 0x000fc400078e0255 */
[----:B------:R-:W-:-:S03]  /*328e0*/  IMAD.WIDE.U32 R82, R91, R81, R82 ;  /* 0x000000515b527225 */ /* 0x000fc600078e0052 */
[----:B------:R-:W-:Y:S01]  /*328f0*/  IADD3 R84, P4, PT, R85, R86, RZ ;  /* 0x0000005655547210 */ /* 0x000fe20007f9e0ff */
        /* <DEDUP_REMOVED lines=10> */
[----:B------:R-:W-:Y:S01]  /*329a0*/  IMAD.IADD R131, R43, 0x1, R35 ;  /* 0x000000012b837824 */ /* 0x000fe200078e0223 */
[----:B------:R-:W-:Y:S01]  /*329b0*/  MOV R35, RZ ;  /* 0x000000ff00237202 */ /* 0x000fe20000000f00 */
[----:B------:R-:W-:Y:S01]  /*329c0*/  IMAD R91, R34, R40, RZ ;  /* 0x00000028225b7224 */ /* 0x000fe200078e02ff */
[----:B------:R-:W-:Y:S01]  /*329d0*/  IADD3 R88, P2, PT, R88, R119, RZ ;  /* 0x0000007758587210 */ /* 0x000fe20007f5e0ff */
[----:B------:R-:W-:Y:S02]  /*329e0*/  IMAD.X R85, RZ, RZ, RZ, P4 ;  /* 0x000000ffff557224 */ /* 0x000fe400020e06ff */
[----:B------:R-:W-:Y:S01]  /*329f0*/  IMAD.WIDE.U32 R36, R41, R78, R36 ;  /* 0x0000004e29247225 */ /* 0x000fe200078e0024 */
[----:B------:R-:W-:-:S03]  /*32a00*/  IADD3.X R89, PT, PT, RZ, RZ, RZ, P2, !PT ;  /* 0x000000ffff597210 */ /* 0x000fc600017fe4ff */
[----:B------:R-:W-:Y:S01]  /*32a10*/  IMAD.X R83, RZ, RZ, RZ, P5 ;  /* 0x000000ffff537224 */ /* 0x000fe200028e06ff */
[----:B------:R-:W-:Y:S01]  /*32a20*/  IADD3 R37, PT, PT, R46, R37, RZ ;  /* 0x000000252e257210 */ /* 0x000fe20007ffe0ff */
[----:B------:R-:W-:Y:S01]  /*32a30*/  IMAD.HI.U32 R119, R91, R74, R34 ;  /* 0x0000004a5b777227 */ /* 0x000fe200078e0022 */
[----:B------:R-:W-:-:S03]  /*32a40*/  IADD3 R36, P0, PT, R123, R36, RZ ;  /* 0x000000247b247210 */ /* 0x000fc60007f1e0ff */
        /* <DEDUP_REMOVED lines=21> */
[----:B------:R-:W-:Y:S02]  /*32ba0*/  IMAD.IADD R37, R45, 0x1, R37 ;  /* 0x000000012d257824 */ /* 0x000fe400078e0225 */
[----:B------:R-:W-:-:S04]  /*32bb0*/  IMAD.WIDE.U32 R34, R41, R79, R34 ;  /* 0x0000004f29227225 */ /* 0x000fc800078e0022 */
        /* <DEDUP_REMOVED lines=11> */
[----:B------:R-:W-:Y:S01]  /*32c70*/  IMAD.WIDE.U32 R36, R32, R76, R36 ;  /* 0x0000004c20247225 */ /* 0x000fe200078e0024 */
[----:B------:R-:W-:Y:S02]  /*32c80*/  IADD3.X R35, PT, PT, RZ, RZ, RZ, P3, !PT ;  /* 0x000000ffff237210 */ /* 0x000fe40001ffe4ff */
        /* <DEDUP_REMOVED lines=8> */
[----:B------:R-:W-:Y:S01]  /*32d10*/  IMAD.IADD R124, R49, 0x1, R85 ;  /* 0x00000001317c7824 */ /* 0x000fe200078e0255 */
[----:B------:R-:W-:Y:S01]  /*32d20*/  IADD3.X R39, PT, PT, RZ, RZ, RZ, P2, !PT ;  /* 0x000000ffff277210 */ /* 0x000fe200017fe4ff */
[----:B------:R-:W-:Y:S01]  /*32d30*/  IMAD.X R85, RZ, RZ, RZ, P5 ;  /* 0x000000ffff557224 */ /* 0x000fe200028e06ff */
[----:B------:R-:W-:Y:S01]  /*32d40*/  IADD3 R34, P5, PT, R37, R34, RZ ;  /* 0x0000002225227210 */ /* 0x000fe20007fbe0ff */
[----:B------:R-:W-:Y:S01]  /*32d50*/  IMAD.WIDE.U32 R82, R41, R80, R82 ;  /* 0x0000005029527225 */ /* 0x000fe200078e0052 */
[----:B------:R-:W-:Y:S02]  /*32d60*/  IADD3.X R37, PT, PT, RZ, RZ, RZ, P3, !PT ;  /* 0x000000ffff257210 */ /* 0x000fe40001ffe4ff */
[----:B------:R-:W-:Y:S01]  /*32d70*/  IADD3 R124, P4, PT, R124, R123, RZ ;  /* 0x0000007b7c7c7210 */ /* 0x000fe20007f9e0ff */
[----:B------:R-:W-:Y:S02]  /*32d80*/  IMAD.IADD R35, R46, 0x1, R35 ;  /* 0x000000012e237824 */ /* 0x000fe400078e0223 */
[----:B------:R-:W-:-:S02]  /*32d90*/  IMAD.IADD R88, R126, 0x1, R89 ;  /* 0x000000017e587824 */ /* 0x000fc400078e0259 */
[----:B------:R-:W-:Y:S01]  /*32da0*/  IMAD.IADD R87, R118, 0x1, R87 ;  /* 0x0000000176577824 */ /* 0x000fe200078e0257 */
[----:B------:R-:W-:Y:S01]  /*32db0*/  IADD3 R82, P2, PT, R35, R82, RZ ;  /* 0x0000005223527210 */ /* 0x000fe20007f5e0ff */
[----:B------:R-:W-:-:S03]  /*32dc0*/  IMAD.WIDE.U32 R84, R125, R122, R84 ;  /* 0x0000007a7d547225 */ /* 0x000fc600078e0054 */
[----:B------:R-:W-:Y:S01]  /*32dd0*/  IADD3 R86, P0, PT, R87, R88, RZ ;  /* 0x0000005857567210 */ /* 0x000fe20007f1e0ff */
[----:B------:R-:W-:Y:S02]  /*32de0*/  IMAD.IADD R83, R48, 0x1, R83 ;  /* 0x0000000130537824 */ /* 0x000fe400078e0253 */
[----:B------:R-:W-:Y:S01]  /*32df0*/  IMAD.X R89, RZ, RZ, RZ, P1 ;  /* 0x000000ffff597224 */ /* 0x000fe200008e06ff */
[----:B------:R-:W-:Y:S01]  /*32e00*/  IADD3 R88, P1, PT, R39, R84, RZ ;  /* 0x0000005427587210 */ /* 0x000fe20007f3e0ff */
[----:B------:R-:W-:Y:S01]  /*32e10*/  IMAD.X R35, RZ, RZ, RZ, P5 ;  /* 0x000000ffff237224 */ /* 0x000fe200028e06ff */
[----:B------:R-:W-:Y:S01]  /*32e20*/  IADD3 R84, P3, PT, R83, R124, RZ ;  /* 0x0000007c53547210 */ /* 0x000fe20007f7e0ff */
[----:B------:R-:W-:Y:S01]  /*32e30*/  IMAD.WIDE.U32 R36, R91, R75, R36 ;  /* 0x0000004b5b247225 */ /* 0x000fe200078e0024 */
[----:B------:R-:W-:Y:S02]  /*32e40*/  IADD3.X R83, PT, PT, RZ, RZ, RZ, P2, !PT ;  /* 0x000000ffff537210 */ /* 0x000fe400017fe4ff */
[----:B------:R-:W-:Y:S01]  /*32e50*/  IADD3 R89, P5, PT, R89, R88, RZ ;  /* 0x0000005859597210 */ /* 0x000fe20007fbe0ff */
[----:B------:R-:W-:-:S04]  /*32e60*/  IMAD.WIDE.U32 R34, R32, R77, R34 ;  /* 0x0000004d20227225 */ /* 0x000fc800078e0022 */
[----:B------:R-:W-:Y:S02]  /*32e70*/  IMAD.IADD R37, R43, 0x1, R37 ;  /* 0x000000012b257824 */ /* 0x000fe400078e0225 */
[----:B------:R-:W-:Y:S01]  /*32e80*/  IMAD.IADD R39, R126, 0x1, R85 ;  /* 0x000000017e277824 */ /* 0x000fe200078e0255 */
[----:B------:R-:W-:Y:S01]  /*32e90*/  IADD3.X R85, PT, PT, RZ, RZ, RZ, P3, !PT ;  /* 0x000000ffff557210 */ /* 0x000fe20001ffe4ff */
[----:B------:R-:W-:Y:S01]  /*32ea0*/  IMAD.WIDE.U32 R82, R93, R79, R82 ;  /* 0x0000004f5d527225 */ /* 0x000fe200078e0052 */
[----:B------:R-:W-:-:S03]  /*32eb0*/  IADD3 R34, P3, PT, R37, R34, RZ ;  /* 0x0000002225227210 */ /* 0x000fc60007f7e0ff */
[----:B------:R-:W-:Y:S02]  /*32ec0*/  HFMA2 R37, -RZ, RZ, 0, 0 ;  /* 0x00000000ff257431 */ /* 0x000fe400000001ff */
[----:B------:R-:W-:Y:S02]  /*32ed0*/  IMAD.IADD R35, R45, 0x1, R35 ;  /* 0x000000012d237824 */ /* 0x000fe400078e0223 */
[----:B------:R-:W-:-:S03]  /*32ee0*/  IMAD.WIDE.U32 R84, R41, R81, R84 ;  /* 0x0000005129547225 */ /* 0x000fc600078e0054 */
[----:B------:R-:W-:Y:S01]  /*32ef0*/  IADD3 R82, P2, PT, R35, R82, RZ ;  /* 0x0000005223527210 */ /* 0x000fe20007f5e0ff */
[----:B------:R-:W-:Y:S02]  /*32f00*/  IMAD.IADD R83, R47, 0x1, R83 ;  /* 0x000000012f537824 */ /* 0x000fe400078e0253 */
[----:B------:R-:W-:Y:S02]  /*32f10*/  IMAD.X R87, RZ, RZ, RZ, P4 ;  /* 0x000000ffff577224 */ /* 0x000fe400020e06ff */
[----:B------:R-:W-:Y:S01]  /*32f20*/  IMAD.X R35, RZ, RZ, RZ, P3 ;  /* 0x000000ffff237224 */ /* 0x000fe200018e06ff */
[----:B------:R-:W-:Y:S01]  /*32f30*/  IADD3 R84, P3, PT, R83, R84, RZ ;  /* 0x0000005453547210 */ /* 0x000fe20007f7e0ff */
[----:B------:R-:W-:Y:S01]  /*32f40*/  IMAD R41, R36, R40, RZ ;  /* 0x0000002824297224 */ /* 0x000fe200078e02ff */
[----:B------:R-:W-:Y:S01]  /*32f50*/  IADD3.X R83, PT, PT, RZ, RZ, RZ, P2, !PT ;  /* 0x000000ffff537210 */ /* 0x000fe200017fe4ff */
[----:B------:R-:W-:Y:S01]  /*32f60*/  IMAD.IADD R88, R49, 0x1, R85 ;  /* 0x0000000131587824 */ /* 0x000fe200078e0255 */
[----:B------:R-:W-:Y:S01]  /*32f70*/  IADD3 R87, P4, PT, R87, R132, RZ ;  /* 0x0000008457577210 */ /* 0x000fe20007f9e0ff */
[----:B------:R-:W-:-:S03]  /*32f80*/  IMAD.HI.U32 R37, R41, R74, R36 ;  /* 0x0000004a29257227 */ /* 0x000fc600078e0024 */
[----:B------:R-:W-:Y:S01]  /*32f90*/  IADD3 R88, P2, PT, R88, R87, RZ ;  /* 0x0000005758587210 */ /* 0x000fe20007f5e0ff */
[----:B------:R-:W-:Y:S01]  /*32fa0*/  IMAD.WIDE.U32 R34, R91, R76, R34 ;  /* 0x0000004c5b227225 */ /* 0x000fe200078e0022 */
[----:B------:R-:W-:-:S03]  /*32fb0*/  IADD3.X R87, PT, PT, RZ, RZ, RZ, P0, !PT ;  /* 0x000000ffff577210 */ /* 0x000fc600007fe4ff */
[----:B------:R-:W-:Y:S01]  /*32fc0*/  IMAD.X R85, RZ, RZ, RZ, P3 ;  /* 0x000000ffff557224 */ /* 0x000fe200018e06ff */
[----:B------:R-:W-:Y:S01]  /*32fd0*/  IADD3 R35, PT, PT, R44, R35, RZ ;  /* 0x000000232c237210 */ /* 0x000fe20007ffe0ff */
[----:B------:R-:W-:-:S04]  /*32fe0*/  IMAD.WIDE.U32 R82, R32, R78, R82 ;  /* 0x0000004e20527225 */ /* 0x000fc800078e0052 */
[----:B------:R-:W-:Y:S02]  /*32ff0*/  IMAD.IADD R37, R42, 0x1, R37 ;  /* 0x000000012a257824 */ /* 0x000fe400078e0225 */
[----:B------:R-:W-:-:S03]  /*33000*/  IMAD.WIDE.U32 R84, R93, R80, R84 ;  /* 0x000000505d547225 */ /* 0x000fc600078e0054 */
[----:B------:R-:W-:Y:S01]  /*33010*/  IADD3 R34, P6, PT, R37, R34, RZ ;  /* 0x0000002225227210 */ /* 0x000fe20007fde0ff */
[----:B------:R-:W-:Y:S02]  /*33020*/  IMAD.IADD R83, R46, 0x1, R83 ;  /* 0x000000012e537824 */ /* 0x000fe400078e0253 */
        /* <DEDUP_REMOVED lines=10> */
[----:B------:R-:W-:-:S04]  /*330d0*/  IMAD.WIDE.U32 R34, R41, R75, R34 ;  /* 0x0000004b29227225 */ /* 0x000fc800078e0022 */
[----:B------:R-:W-:Y:S01]  /*330e0*/  IMAD.X R124, RZ, RZ, RZ, P4 ;  /* 0x000000ffff7c7224 */ /* 0x000fe200020e06ff */
[----:B------:R-:W-:Y:S01]  /*330f0*/  IADD3 R35, PT, PT, R43, R35, RZ ;  /* 0x000000232b237210 */ /* 0x000fe20007ffe0ff */
[----:B------:R-:W-:Y:S02]  /*33100*/  IMAD.X R85, RZ, RZ, RZ, P2 ;  /* 0x000000ffff557224 */ /* 0x000fe400010e06ff */
[----:B------:R-:W-:Y:S01]  /*33110*/  IMAD.WIDE.U32 R36, R91, R77, R36 ;  /* 0x0000004d5b247225 */ /* 0x000fe200078e0024 */
[----:B------:R-:W-:Y:S02]  /*33120*/  IADD3 R124, P4, PT, R124, R89, RZ ;  /* 0x000000597c7c7210 */ /* 0x000fe40007f9e0ff */
[----:B------:R-:W-:Y:S01]  /*33130*/  IADD3.X R89, PT, PT, RZ, RZ, RZ, P0, !PT ;  /* 0x000000ffff597210 */ /* 0x000fe200007fe4ff */
[----:B------:R-:W-:Y:S01]  /*33140*/  IMAD.WIDE.U32 R82, R32, R79, R82 ;  /* 0x0000004f20527225 */ /* 0x000fe200078e0052 */
[----:B------:R-:W-:Y:S02]  /*33150*/  IADD3 R36, P6, PT, R35, R36, RZ ;  /* 0x0000002423247210 */ /* 0x000fe40007fde0ff */
        /* <DEDUP_REMOVED lines=8> */
[----:B------:R-:W-:Y:S01]  /*331e0*/  IADD3.X R37, PT, PT, RZ, RZ, RZ, P6, !PT ;  /* 0x000000ffff257210 */ /* 0x000fe200037fe4ff */
[----:B------:R-:W-:Y:S01]  /*331f0*/  IMAD.X R83, RZ, RZ, RZ, P2 ;  /* 0x000000ffff537224 */ /* 0x000fe200010e06ff */
[----:B------:R-:W-:Y:S01]  /*33200*/  IADD3 R89, PT, PT, R126, R89, RZ ;  /* 0x000000597e597210 */ /* 0x000fe20007ffe0ff */
[----:B------:R-:W-:Y:S01]  /*33210*/  IMAD.X R35, RZ, RZ, RZ, P5 ;  /* 0x000000ffff237224 */ /* 0x000fe200028e06ff */
[----:B------:R-:W-:Y:S01]  /*33220*/  IADD3 R88, P1, PT, R39, R88, RZ ;  /* 0x0000005827587210 */ /* 0x000fe20007f3e0ff */
[----:B------:R-:W-:Y:S01]  /*33230*/  IMAD.IADD R86, R49, 0x1, R85 ;  /* 0x0000000131567824 */ /* 0x000fe200078e0255 */
[----:B------:R-:W-:Y:S01]  /*33240*/  IADD3.X R85, PT, PT, RZ, RZ, RZ, P0, !PT ;  /* 0x000000ffff557210 */ /* 0x000fe200007fe4ff */
[----:B------:R-:W-:Y:S01]  /*33250*/  IMAD.WIDE.U32 R36, R41, R76, R36 ;  /* 0x0000004c29247225 */ /* 0x000fe200078e0024 */
[----:B------:R-:W-:-:S02]  /*33260*/  IADD3 R88, P0, PT, R35, R88, RZ ;  /* 0x0000005823587210 */ /* 0x000fc40007f1e0ff */
[----:B------:R-:W-:Y:S01]  /*33270*/  IADD3 R119, P2, PT, R86, R119, RZ ;  /* 0x0000007756777210 */ /* 0x000fe20007f5e0ff */
[----:B------:R-:W-:-:S04]  /*33280*/  IMAD.WIDE.U32 R82, R91, R78, R82 ;  /* 0x0000004e5b527225 */ /* 0x000fc800078e0052 */
[----:B------:R-:W-:Y:S02]  /*33290*/  IMAD.IADD R35, R44, 0x1, R37 ;  /* 0x000000012c237824 */ /* 0x000fe400078e0225 */
[----:B------:R-:W-:-:S03]  /*332a0*/  IMAD.WIDE.U32 R84, R32, R80, R84 ;  /* 0x0000005020547225 */ /* 0x000fc600078e0054 */
[----:B------:R-:W-:Y:S01]  /*332b0*/  IADD3 R82, P5, PT, R35, R82, RZ ;  /* 0x0000005223527210 */ /* 0x000fe20007fbe0ff */
[----:B------:R-:W-:Y:S01]  /*332c0*/  IMAD.IADD R39, R46, 0x1, R83 ;  /* 0x000000012e277824 */ /* 0x000fe200078e0253 */
[----:B------:R-:W-:Y:S01]  /*332d0*/  IADD3 R86, PT, PT, R48, R85, RZ ;  /* 0x0000005530567210 */ /* 0x000fe20007ffe0ff */
        /* <DEDUP_REMOVED lines=10> */
[----:B------:R-:W-:Y:S02]  /*33380*/  IMAD.IADD R35, R45, 0x1, R83 ;  /* 0x000000012d237824 */ /* 0x000fe400078e0253 */
[----:B------:R-:W-:Y:S01]  /*33390*/  IMAD.WIDE.U32 R86, R32, R81, R86 ;  /* 0x0000005120567225 */ /* 0x000fe200078e0056 */
[----:B------:R-:W-:Y:S02]  /*333a0*/  IADD3.X R32, PT, PT, RZ, RZ, RZ, P3, !PT ;  /* 0x000000ffff207210 */ /* 0x000fe40001ffe4ff */
[----:B------:R-:W-:Y:S01]  /*333b0*/  IADD3 R88, P6, PT, R35, R84, RZ ;  /* 0x0000005423587210 */ /* 0x000fe20007fde0ff */
[----:B------:R-:W-:Y:S01]  /*333c0*/  IMAD.IADD R85, R47, 0x1, R85 ;  /* 0x000000012f557824 */ /* 0x000fe200078e0255 */
[----:B------:R-:W-:Y:S01]  /*333d0*/  IADD3 R32, P3, PT, R32, R39, RZ ;  /* 0x0000002720207210 */ /* 0x000fe20007f7e0ff */
[----:B------:R-:W-:Y:S01]  /*333e0*/  IMAD.X R35, RZ, RZ, RZ, P2 ;  /* 0x000000ffff237224 */ /* 0x000fe200010e06ff */
[----:B------:R-:W-:Y:S01]  /*333f0*/  IADD3 R134, P2, PT, R89, R134, RZ ;  /* 0x0000008659867210 */ /* 0x000fe20007f5e0ff */
[----:B------:R-:W-:Y:S01]  /*33400*/  IMAD.X R89, RZ, RZ, RZ, P6 ;  /* 0x000000ffff597224 */ /* 0x000fe200030e06ff */
[----:B------:R-:W-:Y:S01]  /*33410*/  IADD3 R84, P4, PT, R85, R86, RZ ;  /* 0x0000005655547210 */ /* 0x000fe20007f9e0ff */
[----:B------:R-:W-:-:S02]  /*33420*/  IMAD.X R39, RZ, RZ, RZ, P1 ;  /* 0x000000ffff277224 */ /* 0x000fc400008e06ff */
[----:B------:R-:W-:Y:S01]  /*33430*/  IMAD.X R135, RZ, RZ, RZ, P2 ;  /* 0x000000ffff877224 */ /* 0x000fe200010e06ff */
[----:B------:R-:W-:Y:S01]  /*33440*/  IADD3.X R85, PT, PT, RZ, RZ, RZ, P4, !PT ;  /* 0x000000ffff557210 */ /* 0x000fe200027fe4ff */
[----:B------:R-:W-:Y:S01]  /*33450*/  IMAD.MOV.U32 R93, RZ, RZ, R82 ;  /* 0x000000ffff5d7224 */ /* 0x000fe200078e0052 */
[----:B------:R-:W-:Y:S01]  /*33460*/  IADD3 R35, P4, PT, R35, R32, RZ ;  /* 0x0000002023237210 */ /* 0x000fe20007f9e0ff */
[----:B------:R-:W-:Y:S02]  /*33470*/  IMAD.IADD R32, R49, 0x1, R87 ;  /* 0x0000000131207824 */ /* 0x000fe400078e0257 */
[----:B------:R-:W-:-:S03]  /*33480*/  IMAD.WIDE.U32 R86, R41, R78, R88 ;  /* 0x0000004e29567225 */ /* 0x000fc600078e0058 */
[----:B------:R-:W-:Y:S01]  /*33490*/  IADD3 R89, P2, PT, R32, R35, RZ ;  /* 0x0000002320597210 */ /* 0x000fe20007f5e0ff */
[----:B------:R-:W-:Y:S01]  /*334a0*/  IMAD.WIDE.U32 R84, R91, R80, R84 ;  /* 0x000000505b547225 */ /* 0x000fe200078e0054 */
[----:B------:R-:W-:-:S03]  /*334b0*/  IADD3 R35, PT, PT, R46, R87, RZ ;  /* 0x000000572e237210 */ /* 0x000fc60007ffe0ff */
[----:B------:R-:W-:Y:S01]  /*334c0*/  IMAD.WIDE.U32 R134, R122, R122, R134 ;  /* 0x0000007a7a867225 */ /* 0x000fe200078e0086 */
[----:B------:R-:W-:Y:S02]  /*334d0*/  IADD3 R84, P6, PT, R35, R84, RZ ;  /* 0x0000005423547210 */ /* 0x000fe40007fde0ff */
[----:B------:R-:W-:Y:S01]  /*334e0*/  IADD3.X R35, PT, PT, RZ, RZ, RZ, P0, !PT ;  /* 0x000000ffff237210 */ /* 0x000fe200007fe4ff */
        /* <DEDUP_REMOVED lines=8> */
[----:B------:R-:W-:-:S02]  /*33570*/  IADD3.X R89, PT, PT, RZ, RZ, RZ, P1, !PT ;  /* 0x000000ffff597210 */ /* 0x000fc40000ffe4ff */
[----:B------:R-:W-:Y:S01]  /*33580*/  IADD3 R32, P1, PT, R32, R35, RZ ;  /* 0x0000002320207210 */ /* 0x000fe20007f3e0ff */
[----:B------:R-:W-:Y:S02]  /*33590*/  IMAD.X R35, RZ, RZ, RZ, P3 ;  /* 0x000000ffff237224 */ /* 0x000fe400018e06ff */
[----:B------:R-:W-:Y:S01]  /*335a0*/  IMAD.WIDE.U32 R144, R91, R81, R88 ;  /* 0x000000515b907225 */ /* 0x000fe200078e0058 */
[----:B------:R-:W-:Y:S02]  /*335b0*/  MOV R91, R86 ;  /* 0x00000056005b7202 */ /* 0x000fe40000000f00 */
[----:B------:R-:W-:Y:S01]  /*335c0*/  IADD3 R35, P3, PT, R35, R32, RZ ;  /* 0x0000002023237210 */ /* 0x000fe20007f7e0ff */
[----:B------:R-:W-:Y:S01]  /*335d0*/  IMAD.IADD R89, R47, 0x1, R85 ;  /* 0x000000012f597824 */ /* 0x000fe200078e0255 */
[----:B------:R-:W-:Y:S01]  /*335e0*/  IADD3.X R32, PT, PT, RZ, RZ, RZ, P4, !PT ;  /* 0x000000ffff207210 */ /* 0x000fe200027fe4ff */
[----:B------:R-:W-:-:S03]  /*335f0*/  IMAD.MOV.U32 R124, RZ, RZ, R36 ;  /* 0x000000ffff7c7224 */ /* 0x000fc600078e0024 */
[----:B------:R-:W-:Y:S02]  /*33600*/  IADD3 R88, P6, PT, R89, R144, RZ ;  /* 0x0000009059587210 */ /* 0x000fe40007fde0ff */
[----:B------:R-:W-:Y:S01]  /*33610*/  IADD3 R32, P4, PT, R32, R35, RZ ;  /* 0x0000002320207210 */ /* 0x000fe20007f9e0ff */
[----:B------:R-:W-:Y:S01]  /*33620*/  IMAD.X R35, RZ, RZ, RZ, P2 ;  /* 0x000000ffff237224 */ /* 0x000fe200010e06ff */
[----:B------:R-:W-:Y:S01]  /*33630*/  IADD3 R144, PT, PT, R49, R145, RZ ;  /* 0x0000009131907210 */ /* 0x000fe20007ffe0ff */
[----:B------:R-:W-:-:S03]  /*33640*/  IMAD.X R89, RZ, RZ, RZ, P6 ;  /* 0x000000ffff597224 */ /* 0x000fc600030e06ff */
[----:B------:R-:W-:Y:S01]  /*33650*/  IADD3 R35, P6, PT, R35, R32, RZ ;  /* 0x0000002023237210 */ /* 0x000fe20007fde0ff */
[----:B------:R-:W-:Y:S01]  /*33660*/  IMAD.WIDE.U32 R88, R41, R80, R88 ;  /* 0x0000005029587225 */ /* 0x000fe200078e0058 */
[----:B------:R-:W-:Y:S02]  /*33670*/  IADD3.X R32, PT, PT, RZ, RZ, RZ, P5, !PT ;  /* 0x000000ffff207210 */ /* 0x000fe40002ffe4ff */
[----:B------:R-:W-:Y:S01]  /*33680*/  IADD3 R135, P2, PT, R144, R35, RZ ;  /* 0x0000002390877210 */ /* 0x000fe20007f5e0ff */
[----:B------:R-:W-:Y:S02]  /*33690*/  IMAD.X R35, RZ, RZ, RZ, P0 ;  /* 0x000000ffff237224 */ /* 0x000fe400000e06ff */
[----:B------:R-:W-:-:S03]  /*336a0*/  IMAD.IADD R134, R48, 0x1, R89 ;  /* 0x0000000130867824 */ /* 0x000fc600078e0259 */
        /* <DEDUP_REMOVED lines=10> */
[----:B------:R-:W-:Y:S02]  /*33750*/  IMAD.X R39, RZ, RZ, RZ, P2 ;  /* 0x000000ffff277224 */ /* 0x000fe400010e06ff */
[----:B------:R-:W-:Y:S02]  /*33760*/  IMAD.IADD R35, R49, 0x1, R135 ;  /* 0x0000000131237824 */ /* 0x000fe400078e0287 */
[----:B------:R-:W-:-:S03]  /*33770*/  IMAD.MOV.U32 R41, RZ, RZ, R84 ;  /* 0x000000ffff297224 */ /* 0x000fc600078e0054 */
[----:B------:R-:W-:Y:S01]  /*33780*/  IADD3 R32, PT, PT, R35, R32, R39 ;  /* 0x0000002023207210 */ /* 0x000fe20007ffe027 */
[----:B------:R-:W-:Y:S01]  /*33790*/  IMAD.MOV.U32 R35, RZ, RZ, R88 ;  /* 0x000000ffff237224 */ /* 0x000fe200078e0058 */
[----:B------:R-:W-:Y:S02]  /*337a0*/  MOV R39, R34 ;  /* 0x0000002200277202 */ /* 0x000fe40000000f00 */
[----:B------:R-:W-:Y:S02]  /*337b0*/  ISETP.GT.U32.AND P0, PT, R32, R81, PT ;  /* 0x000000512000720c */ /* 0x000fe40003f04070 */
[----:B------:R-:W-:-:S11]  /*337c0*/  MOV R34, R134 ;  /* 0x0000008600227202 */ /* 0x000fd60000000f00 */
        /* <DEDUP_REMOVED lines=26> */
.L_x_86:
        /* <DEDUP_REMOVED lines=22> */
.L_x_87:
        /* <DEDUP_REMOVED lines=42> */
.L_x_88:
        /* <DEDUP_REMOVED lines=42> */
.L_x_89:
        /* <DEDUP_REMOVED lines=42> */
.L_x_90:
        /* <DEDUP_REMOVED lines=42> */
.L_x_91:
[----:B------:R-:W-:-:S04]  /*34550*/  IMAD.WIDE.U32 R92, R142, R133, RZ ;  /* 0x000000858e5c7225 */ /* 0x000fc800078e00ff */
[----:B------:R-:W-:Y:S02]  /*34560*/  HFMA2 R135, -RZ, RZ, 0, 0 ;  /* 0x00000000ff877431 */ /* 0x000fe400000001ff */
[----:B------:R-:W-:Y:S02]  /*34570*/  IMAD.MOV.U32 R91, RZ, RZ, RZ ;  /* 0x000000ffff5b7224 */ /* 0x000fe400078e00ff */
[----:B------:R-:W-:Y:S02]  /*34580*/  IMAD.MOV.U32 R141, RZ, RZ, RZ ;  /* 0x000000ffff8d7224 */ /* 0x000fe400078e00ff */
[----:B------:R-:W-:Y:S02]  /*34590*/  IMAD.IADD R90, R93, 0x1, R91 ;  /* 0x000000015d5a7824 */ /* 0x000fe400078e025b */
[----:B------:R-:W-:Y:S02]  /*345a0*/  HFMA2 R91, -RZ, RZ, 0, 0 ;  /* 0x00000000ff5b7431 */ /* 0x000fe400000001ff */
[----:B------:R-:W-:-:S02]  /*345b0*/  IMAD.MOV.U32 R89, RZ, RZ, RZ ;  /* 0x000000ffff597224 */ /* 0x000fc400078e00ff */
[----:B------:R-:W-:Y:S02]  /*345c0*/  IMAD.MOV.U32 R132, RZ, RZ, RZ ;  /* 0x000000ffff847224 */ /* 0x000fe400078e00ff */
[----:B------:R-:W-:Y:S02]  /*345d0*/  IMAD.MOV.U32 R137, RZ, RZ, RZ ;  /* 0x000000ffff897224 */ /* 0x000fe400078e00ff */
[----:B------:R-:W-:Y:S02]  /*345e0*/  IMAD R144, R92, R40, RZ ;  /* 0x000000285c907224 */ /* 0x000fe400078e02ff */
[----:B------:R-:W-:Y:S02]  /*345f0*/  IMAD.MOV.U32 R93, RZ, RZ, RZ ;  /* 0x000000ffff5d7224 */ /* 0x000fe400078e00ff */
[----:B------:R-:W-:-:S04]  /*34600*/  IMAD.WIDE.U32 R90, R133, R140, R90 ;  /* 0x0000008c855a7225 */ /* 0x000fc800078e005a */
[----:B------:R-:W-:Y:S01]  /*34610*/  IMAD.IADD R88, R91, 0x1, R141 ;  /* 0x000000015b587824 */ /* 0x000fe200078e028d */
[----:B------:R-:W-:Y:S01]  /*34620*/  MOV R91, RZ ;  /* 0x000000ff005b7202 */ /* 0x000fe20000000f00 */
[----:B------:R-:W-:Y:S02]  /*34630*/  IMAD.MOV.U32 R119, RZ, RZ, RZ ;  /* 0x000000ffff777224 */ /* 0x000fe400078e00ff */
[----:B------:R-:W-:-:S04]  /*34640*/  IMAD.WIDE.U32 R88, R133, R138, R88 ;  /* 0x0000008a85587225 */ /* 0x000fc800078e0058 */
[----:B------:R-:W-:-:S04]  /*34650*/  IMAD.WIDE.U32 R90, R142, R117, R90 ;  /* 0x000000758e5a7225 */ /* 0x000fc800078e005a */
[----:B------:R-:W-:Y:S02]  /*34660*/  IMAD.IADD R85, R151, 0x1, R91 ;  /* 0x0000000197557824 */ /* 0x000fe400078e025b */
[----:B------:R-:W-:-:S03]  /*34670*/  IMAD.HI.U32 R91, R144, R74, R92 ;  /* 0x0000004a905b7227 */ /* 0x000fc600078e005c */
[----:B------:R-:W-:Y:S01]  /*34680*/  IADD3 R84, P0, PT, R85, R88, RZ ;  /* 0x0000005855547210 */ /* 0x000fe20007f1e0ff */
[----:B------:R-:W-:Y:S01]  /*34690*/  IMAD.IADD R88, R89, 0x1, R135 ;  /* 0x0000000159587824 */ /* 0x000fe200078e0287 */
[----:B------:R-:W-:Y:S01]  /*346a0*/  MOV R89, RZ ;  /* 0x000000ff00597202 */ /* 0x000fe20000000f00 */
[----:B------:R-:W-:Y:S02]  /*346b0*/  IMAD.IADD R91, R42, 0x1, R91 ;  /* 0x000000012a5b7824 */ /* 0x000fe400078e025b */
[----:B------:R-:W-:Y:S02]  /*346c0*/  IMAD.X R85, RZ, RZ, RZ, P0 ;  /* 0x000000ffff557224 */ /* 0x000fe400000e06ff */
[----:B------:R-:W-:-:S04]  /*346d0*/  IMAD.WIDE.U32 R88, R133, R136, R88 ;  /* 0x0000008885587225 */ /* 0x000fc800078e0058 */
[----:B------:R-:W-:-:S04]  /*346e0*/  IMAD.WIDE.U32 R84, R117, R140, R84 ;  /* 0x0000008c75547225 */ /* 0x000fc800078e0054 */
[----:B------:R-:W-:Y:S02]  /*346f0*/  IMAD.IADD R83, R141, 0x1, R85 ;  /* 0x000000018d537824 */ /* 0x000fe400078e0255 */
[----:B------:R-:W-:Y:S02]  /*34700*/  IMAD.MOV.U32 R85, RZ, RZ, RZ ;  /* 0x000000ffff557224 */ /* 0x000fe400078e00ff */
[----:B------:R-:W-:Y:S01]  /*34710*/  IMAD.MOV.U32 R123, RZ, RZ, RZ ;  /* 0x000000ffff7b7224 */ /* 0x000fe200078e00ff */
[----:B------:R-:W-:Y:S01]  /*34720*/  IADD3 R82, P0, PT, R83, R88, RZ ;  /* 0x0000005853527210 */ /* 0x000fe20007f1e0ff */
[----:B------:R-:W-:-:S03]  /*34730*/  IMAD.WIDE.U32 R84, R142, R143, R84 ;  /* 0x0000008f8e547225 */ /* 0x000fc600078e0054 */
[----:B------:R-:W-:Y:S01]  /*34740*/  IADD3.X R83, PT, PT, RZ, RZ, RZ, P0, !PT ;  /* 0x000000ffff537210 */ /* 0x000fe200007fe4ff */
[----:B------:R-:W-:Y:S01]  /*34750*/  IMAD.IADD R88, R89, 0x1, R132 ;  /* 0x0000000159587824 */ /* 0x000fe200078e0284 */
[----:B------:R-:W-:Y:S01]  /*34760*/  IADD3 R85, PT, PT, R121, R85, RZ ;  /* 0x0000005579557210 */ /* 0x000fe20007ffe0ff */
[----:B------:R-:W-:Y:S02]  /*34770*/  IMAD.MOV.U32 R89, RZ, RZ, RZ ;  /* 0x000000ffff597224 */ /* 0x000fe400078e00ff */
[----:B------:R-:W-:-:S04]  /*34780*/  IMAD.WIDE.U32 R82, R117, R138, R82 ;  /* 0x0000008a75527225 */ /* 0x000fc800078e0052 */
[----:B------:R-:W-:Y:S01]  /*34790*/  IMAD.WIDE.U32 R88, R133, R139, R88 ;  /* 0x0000008b85587225 */ /* 0x000fe200078e0058 */
[----:B------:R-:W-:-:S03]  /*347a0*/  IADD3 R82, P1, PT, R85, R82, RZ ;  /* 0x0000005255527210 */ /* 0x000fc60007f3e0ff */
[----:B------:R-:W-:Y:S01]  /*347b0*/  IMAD.IADD R87, R135, 0x1, R83 ;  /* 0x0000000187577824 */ /* 0x000fe200078e0253 */
[----:B------:R-:W-:Y:S02]  /*347c0*/  IADD3.X R83, PT, PT, RZ, RZ, RZ, P1, !PT ;  /* 0x000000ffff537210 */ /* 0x000fe40000ffe4ff */
[----:B------:R-:W-:Y:S02]  /*347d0*/  IADD3 R90, P1, PT, R91, R90, RZ ;  /* 0x0000005a5b5a7210 */ /* 0x000fe40007f3e0ff */
        /* <DEDUP_REMOVED lines=9> */
[----:B------:R-:W-:Y:S01]  /*34870*/  HFMA2 R83, -RZ, RZ, 0, 0 ;  /* 0x00000000ff537431 */ /* 0x000fe200000001ff */
[----:B------:R-:W-:Y:S01]  /*34880*/  IADD3 R85, PT, PT, R132, R87, RZ ;  /* 0x0000005784557210 */ /* 0x000fe20007ffe0ff */
[----:B------:R-:W-:Y:S02]  /*34890*/  IMAD.IADD R92, R89, 0x1, R119 ;  /* 0x00000001595c7824 */ /* 0x000fe400078e0277 */
[----:B------:R-:W-:Y:S01]  /*348a0*/  IMAD.X R87, RZ, RZ, RZ, P0 ;  /* 0x000000ffff577224 */ /* 0x000fe200000e06ff */
[----:B------:R-:W-:Y:S01]  /*348b0*/  IADD3 R88, P0, PT, R85, R88, RZ ;  /* 0x0000005855587210 */ /* 0x000fe20007f1e0ff */
[----:B------:R-:W-:Y:S02]  /*348c0*/  IMAD.X R91, RZ, RZ, RZ, P1 ;  /* 0x000000ffff5b7224 */ /* 0x000fe400008e06ff */
[----:B------:R-:W-:Y:S01]  /*348d0*/  IMAD.WIDE.U32 R86, R143, R138, R86 ;  /* 0x0000008a8f567225 */ /* 0x000fe200078e0056 */
[----:B------:R-:W-:-:S03]  /*348e0*/  IADD3.X R89, PT, PT, RZ, RZ, RZ, P0, !PT ;  /* 0x000000ffff597210 */ /* 0x000fc600007fe4ff */
[----:B------:R-:W-:-:S04]  /*348f0*/  IMAD.WIDE.U32 R82, R142, R146, R82 ;  /* 0x000000928e527225 */ /* 0x000fc800078e0052 */
[----:B------:R-:W-:Y:S02]  /*34900*/  IMAD.IADD R83, R38, 0x1, R83 ;  /* 0x0000000126537824 */ /* 0x000fe400078e0253 */
[----:B------:R-:W-:Y:S02]  /*34910*/  IMAD.IADD R87, R135, 0x1, R87 ;  /* 0x0000000187577824 */ /* 0x000fe400078e0257 */
[----:B------:R-:W-:Y:S01]  /*34920*/  IMAD.WIDE.U32 R88, R117, R139, R88 ;  /* 0x0000008b75587225 */ /* 0x000fe200078e0058 */
[----:B------:R-:W-:-:S03]  /*34930*/  IADD3 R86, P1, PT, R83, R86, RZ ;  /* 0x0000005653567210 */ /* 0x000fc60007f3e0ff */
[----:B------:R-:W-:Y:S01]  /*34940*/  IMAD.WIDE.U32 R90, R144, R75, R90 ;  /* 0x0000004b905a7225 */ /* 0x000fe200078e005a */
[----:B------:R-:W-:-:S03]  /*34950*/  IADD3 R148, P0, PT, R87, R88, RZ ;  /* 0x0000005857947210 */ /* 0x000fc60007f1e0ff */
[----:B------:R-:W-:Y:S01]  /*34960*/  IMAD.X R87, RZ, RZ, RZ, P1 ;  /* 0x000000ffff577224 */ /* 0x000fe200008e06ff */
[----:B------:R-:W-:Y:S01]  /*34970*/  IADD3 R85, PT, PT, R43, R91, RZ ;  /* 0x0000005b2b557210 */ /* 0x000fe20007ffe0ff */
[----:B------:R-:W-:Y:S01]  /*34980*/  IMAD.X R149, RZ, RZ, RZ, P0 ;  /* 0x000000ffff957224 */ /* 0x000fe200000e06ff */
[----:B------:R-:W-:Y:S01]  /*34990*/  MOV R91, RZ ;  /* 0x000000ff005b7202 */ /* 0x000fe20000000f00 */
[----:B------:R-:W-:Y:S01]  /*349a0*/  IMAD.WIDE.U32 R86, R146, R140, R86 ;  /* 0x0000008c92567225 */ /* 0x000fe200078e0056 */
[----:B------:R-:W-:-:S03]  /*349b0*/  IADD3 R84, P1, PT, R85, R84, RZ ;  /* 0x0000005455547210 */ /* 0x000fc60007f3e0ff */
[----:B------:R-:W-:Y:S02]  /*349c0*/  IMAD R145, R90, R40, RZ ;  /* 0x000000285a917224 */ /* 0x000fe400078e02ff */
[----:B------:R-:W-:-:S04]  /*349d0*/  IMAD.WIDE.U32 R148, R143, R136, R148 ;  /* 0x000000888f947225 */ /* 0x000fc800078e0094 */
[----:B------:R-:W-:Y:S02]  /*349e0*/  IMAD.IADD R83, R141, 0x1, R87 ;  /* 0x000000018d537824 */ /* 0x000fe400078e0257 */
[----:B------:R-:W-:-:S04]  /*349f0*/  IMAD.WIDE.U32 R92, R133, R131, R92 ;  /* 0x00000083855c7225 */ /* 0x000fc800078e005c */
[----:B------:R-:W-:Y:S01]  /*34a00*/  IMAD.IADD R89, R137, 0x1, R89 ;  /* 0x0000000189597824 */ /* 0x000fe200078e0259 */
[----:B------:R-:W-:Y:S01]  /*34a10*/  IADD3 R88, PT, PT, R93, R123, RZ ;  /* 0x0000007b5d587210 */ /* 0x000fe20007ffe0ff */
[----:B------:R-:W-:Y:S02]  /*34a20*/  IMAD.X R85, RZ, RZ, RZ, P1 ;  /* 0x000000ffff557224 */ /* 0x000fe400008e06ff */
[----:B------:R-:W-:Y:S01]  /*34a30*/  IMAD.HI.U32 R91, R145, R74, R90 ;  /* 0x0000004a915b7227 */ /* 0x000fe200078e005a */
[----:B------:R-:W-:Y:S02]  /*34a40*/  IADD3 R90, P2, PT, R83, R148, RZ ;  /* 0x00000094535a7210 */ /* 0x000fe40007f5e0ff */
[----:B------:R-:W-:Y:S01]  /*34a50*/  IADD3 R92, P0, PT, R89, R92, RZ ;  /* 0x0000005c595c7210 */ /* 0x000fe20007f1e0ff */
[----:B------:R-:W-:-:S04]  /*34a60*/  IMAD.WIDE.U32 R84, R144, R76, R84 ;  /* 0x0000004c90547225 */ /* 0x000fc800078e0054 */
[----:B------:R-:W-:Y:S01]  /*34a70*/  HFMA2 R89, -RZ, RZ, 0, 0 ;  /* 0x00000000ff597431 */ /* 0x000fe200000001ff */
[----:B------:R-:W-:Y:S01]  /*34a80*/  IADD3.X R93, PT, PT, RZ, RZ, RZ, P0, !PT ;  /* 0x000000ffff5d7210 */ /* 0x000fe200007fe4ff */
[----:B------:R-:W-:Y:S01]  /*34a90*/  IMAD.IADD R83, R42, 0x1, R91 ;  /* 0x000000012a537824 */ /* 0x000fe200078e025b */
[----:B------:R-:W-:Y:S01]  /*34aa0*/  IADD3.X R91, PT, PT, RZ, RZ, RZ, P2, !PT ;  /* 0x000000ffff5b7210 */ /* 0x000fe200017fe4ff */
[----:B------:R-:W-:Y:S02]  /*34ab0*/  IMAD.IADD R149, R132, 0x1, R149 ;  /* 0x0000000184957824 */ /* 0x000fe400078e0295 */
[----:B------:R-:W-:Y:S01]  /*34ac0*/  IMAD.WIDE.U32 R92, R117, R130, R92 ;  /* 0x00000082755c7225 */ /* 0x000fe200078e005c */
[----:B------:R-:W-:-:S03]  /*34ad0*/  IADD3 R84, P0, PT, R83, R84, RZ ;  /* 0x0000005453547210 */ /* 0x000fc60007f1e0ff */
[----:B------:R-:W-:Y:S01]  /*34ae0*/  IMAD.IADD R83, R44, 0x1, R85 ;  /* 0x000000012c537824 */ /* 0x000fe200078e0255 */
[----:B------:R-:W-:Y:S01]  /*34af0*/  IADD3.X R85, PT, PT, RZ, RZ, RZ, P0, !PT ;  /* 0x000000ffff557210 */ /* 0x000fe200007fe4ff */
[----:B------:R-:W-:Y:S01]  /*34b00*/  IMAD.WIDE.U32 R88, R120, R133, R88 ;  /* 0x0000008578587225 */ /* 0x000fe200078e0058 */
[----:B------:R-:W-:Y:S02]  /*34b10*/  IADD3 R92, P1, PT, R149, R92, RZ ;  /* 0x0000005c955c7210 */ /* 0x000fe40007f3e0ff */
[----:B------:R-:W-:Y:S01]  /*34b20*/  IADD3 R82, P3, PT, R83, R82, RZ ;  /* 0x0000005253527210 */ /* 0x000fe20007f7e0ff */
[----:B------:R-:W-:-:S04]  /*34b30*/  IMAD.WIDE.U32 R84, R145, R75, R84 ;  /* 0x0000004b91547225 */ /* 0x000fc800078e0054 */
[----:B------:R-:W-:Y:S01]  /*34b40*/  IMAD.X R83, RZ, RZ, RZ, P3 ;  /* 0x000000ffff537224 */ /* 0x000fe200018e06ff */
[----:B------:R-:W-:Y:S01]  /*34b50*/  IADD3 R85, PT, PT, R43, R85, RZ ;  /* 0x000000552b557210 */ /* 0x000fe20007ffe0ff */
[----:B------:R-:W-:Y:S02]  /*34b60*/  IMAD.IADD R93, R119, 0x1, R93 ;  /* 0x00000001775d7824 */ /* 0x000fe400078e025d */
[----:B------:R-:W-:Y:S02]  /*34b70*/  IMAD.MOV.U32 R87, RZ, RZ, RZ ;  /* 0x000000ffff577224 */ /* 0x000fe400078e00ff */
[----:B------:R-:W-:Y:S01]  /*34b80*/  IMAD.WIDE.U32 R82, R144, R77, R82 ;  /* 0x0000004d90527225 */ /* 0x000fe200078e0052 */
[----:B------:R-:W-:-:S03]  /*34b90*/  IADD3 R88, P0, PT, R93, R88, RZ ;  /* 0x000000585d587210 */ /* 0x000fc60007f1e0ff */
[----:B------:R-:W-:Y:S01]  /*34ba0*/  IMAD.MOV.U32 R133, RZ, RZ, RZ ;  /* 0x000000ffff857224 */ /* 0x000fe200078e00ff */
[----:B------:R-:W-:Y:S01]  /*34bb0*/  IADD3 R82, P4, PT, R85, R82, RZ ;  /* 0x0000005255527210 */ /* 0x000fe20007f9e0ff */
[----:B------:R-:W-:Y:S01]  /*34bc0*/  IMAD.WIDE.U32 R86, R142, R147, R86 ;  /* 0x000000938e567225 */ /* 0x000fe200078e0056 */
[----:B------:R-:W-:-:S03]  /*34bd0*/  MOV R85, RZ ;  /* 0x000000ff00557202 */ /* 0x000fc60000000f00 */
[----:B------:R-:W-:Y:S02]  /*34be0*/  IMAD.X R93, RZ, RZ, RZ, P1 ;  /* 0x000000ffff5d7224 */ /* 0x000fe400008e06ff */
[----:B------:R-:W-:Y:S01]  /*34bf0*/  IMAD.IADD R133, R89, 0x1, R133 ;  /* 0x0000000159857824 */ /* 0x000fe200078e0285 */
[----:B------:R-:W-:Y:S01]  /*34c00*/  IADD3.X R89, PT, PT, RZ, RZ, RZ, P0, !PT ;  /* 0x000000ffff597210 */ /* 0x000fe200007fe4ff */
[----:B------:R-:W-:-:S04]  /*34c10*/  IMAD.WIDE.U32 R90, R146, R138, R90 ;  /* 0x0000008a925a7225 */ /* 0x000fc800078e005a */
[----:B------:R-:W-:Y:S02]  /*34c20*/  IMAD.IADD R83, R45, 0x1, R83 ;  /* 0x000000012d537824 */ /* 0x000fe400078e0253 */
[----:B------:R-:W-:Y:S02]  /*34c30*/  IMAD R134, R84, R40, RZ ;  /* 0x0000002854867224 */ /* 0x000fe400078e02ff */
[----:B------:R-:W-:Y:S02]  /*34c40*/  IMAD.IADD R87, R128, 0x1, R87 ;  /* 0x0000000180577824 */ /* 0x000fe400078e0257 */
[----:B------:R-:W-:-:S03]  /*34c50*/  IMAD.WIDE.U32 R92, R143, R139, R92 ;  /* 0x0000008b8f5c7225 */ /* 0x000fc600078e005c */
[----:B------:R-:W-:Y:S01]  /*34c60*/  IADD3 R90, P2, PT, R87, R90, RZ ;  /* 0x0000005a575a7210 */ /* 0x000fe20007f5e0ff */
[----:B------:R-:W-:Y:S02]  /*34c70*/  IMAD.IADD R91, R135, 0x1, R91 ;  /* 0x00000001875b7824 */ /* 0x000fe400078e025b */
[----:B------:R-:W-:Y:S01]  /*34c80*/  IMAD.HI.U32 R85, R134, R74, R84 ;  /* 0x0000004a86557227 */ /* 0x000fe200078e0054 */
[----:B------:R-:W-:Y:S02]  /*34c90*/  IADD3 R84, P1, PT, R83, R86, RZ ;  /* 0x0000005653547210 */ /* 0x000fe40007f3e0ff */
[----:B------:R-:W-:Y:S01]  /*34ca0*/  IADD3.X R83, PT, PT, RZ, RZ, RZ, P4, !PT ;  /* 0x000000ffff537210 */ /* 0x000fe200027fe4ff */
[----:B------:R-:W-:Y:S01]  /*34cb0*/  IMAD.WIDE.U32 R88, R117, R131, R88 ;  /* 0x0000008375587225 */ /* 0x000fe200078e0058 */
[----:B------:R-:W-:-:S03]  /*34cc0*/  IADD3 R148, P3, PT, R91, R92, RZ ;  /* 0x0000005c5b947210 */ /* 0x000fc60007f7e0ff */
[----:B------:R-:W-:Y:S02]  /*34cd0*/  IMAD.IADD R93, R137, 0x1, R93 ;  /* 0x00000001895d7824 */ /* 0x000fe400078e025d */
[----:B------:R-:W-:Y:S02]  /*34ce0*/  IMAD.IADD R92, R123, 0x1, R89 ;  /* 0x000000017b5c7824 */ /* 0x000fe400078e0259 */
        /* <DEDUP_REMOVED lines=8> */
[----:B------:R-:W-:-:S03]  /*34d70*/  IMAD.WIDE.U32 R90, R147, R140, R90 ;  /* 0x0000008c935a7225 */ /* 0x000fc600078e005a */
[----:B------:R-:W-:Y:S01]  /*34d80*/  IADD3.X R93, PT, PT, RZ, RZ, RZ, P4, !PT ;  /* 0x000000ffff5d7210 */ /* 0x000fe200027fe4ff */
[----:B------:R-:W-:Y:S01]  /*34d90*/  IMAD.WIDE.U32 R148, R146, R136, R148 ;  /* 0x0000008892947225 */ /* 0x000fe200078e0094 */
[----:B------:R-:W-:-:S03]  /*34da0*/  IADD3 R85, PT, PT, R141, R91, RZ ;  /* 0x0000005b8d557210 */ /* 0x000fc60007ffe0ff */
[----:B------:R-:W-:Y:S01]  /*34db0*/  IMAD.X R87, RZ, RZ, RZ, P2 ;  /* 0x000000ffff577224 */ /* 0x000fe200010e06ff */
[----:B------:R-:W-:Y:S01]  /*34dc0*/  IADD3 R82, P3, PT, R85, R148, RZ ;  /* 0x0000009455527210 */ /* 0x000fe20007f7e0ff */
[----:B------:R-:W-:Y:S02]  /*34dd0*/  IMAD.X R85, RZ, RZ, RZ, P1 ;  /* 0x000000ffff557224 */ /* 0x000fe400008e06ff */
[----:B------:R-:W-:-:S04]  /*34de0*/  IMAD.WIDE.U32 R92, R134, R75, R92 ;  /* 0x0000004b865c7225 */ /* 0x000fc800078e005c */
[----:B------:R-:W-:Y:S02]  /*34df0*/  IMAD.IADD R91, R132, 0x1, R149 ;  /* 0x00000001845b7824 */ /* 0x000fe400078e0295 */
[----:B------:R-:W-:-:S04]  /*34e00*/  IMAD.WIDE.U32 R88, R143, R130, R88 ;  /* 0x000000828f587225 */ /* 0x000fc800078e0058 */
[----:B------:R-:W-:Y:S01]  /*34e10*/  IMAD.WIDE.U32 R86, R120, R117, R86 ;  /* 0x0000007578567225 */ /* 0x000fe200078e0056 */
[----:B------:R-:W-:-:S03]  /*34e20*/  IADD3 R88, P1, PT, R91, R88, RZ ;  /* 0x000000585b587210 */ /* 0x000fc60007f3e0ff */
[----:B------:R-:W-:Y:S02]  /*34e30*/  IMAD.IADD R83, R44, 0x1, R83 ;  /* 0x000000012c537824 */ /* 0x000fe400078e0253 */
[----:B------:R-:W-:-:S04]  /*34e40*/  IMAD.WIDE.U32 R84, R144, R78, R84 ;  /* 0x0000004e90547225 */ /* 0x000fc800078e0054 */
[----:B------:R-:W-:Y:S02]  /*34e50*/  IMAD.IADD R117, R43, 0x1, R93 ;  /* 0x000000012b757824 */ /* 0x000fe400078e025d */
[----:B------:R-:W-:Y:S02]  /*34e60*/  HFMA2 R93, -RZ, RZ, 0, 0 ;  /* 0x00000000ff5d7431 */ /* 0x000fe400000001ff */
[----:B------:R-:W-:Y:S01]  /*34e70*/  IMAD.MOV.U32 R91, RZ, RZ, RZ ;  /* 0x000000ffff5b7224 */ /* 0x000fe200078e00ff */
[----:B------:R-:W-:Y:S01]  /*34e80*/  IADD3 R84, P2, PT, R83, R84, RZ ;  /* 0x0000005453547210 */ /* 0x000fe20007f5e0ff */
[----:B------:R-:W-:Y:S01]  /*34e90*/  IMAD.IADD R89, R119, 0x1, R89 ;  /* 0x0000000177597824 */ /* 0x000fe200078e0259 */
[----:B------:R-:W-:Y:S01]  /*34ea0*/  IADD3.X R83, PT, PT, RZ, RZ, RZ, P3, !PT ;  /* 0x000000ffff537210 */ /* 0x000fe20001ffe4ff */
[----:B------:R-:W-:Y:S02]  /*34eb0*/  IMAD R133, R92, R40, RZ ;  /* 0x000000285c857224 */ /* 0x000fe400078e02ff */
[----:B------:R-:W-:Y:S01]  /*34ec0*/  IMAD.WIDE.U32 R90, R142, R125, R90 ;  /* 0x0000007d8e5a7225 */ /* 0x000fe200078e005a */
[----:B------:R-:W-:-:S03]  /*34ed0*/  IADD3 R86, P0, PT, R89, R86, RZ ;  /* 0x0000005659567210 */ /* 0x000fc60007f1e0ff */
[----:B------:R-:W-:-:S04]  /*34ee0*/  IMAD.HI.U32 R93, R133, R74, R92 ;  /* 0x0000004a855d7227 */ /* 0x000fc800078e005c */
[----:B------:R-:W-:Y:S02]  /*34ef0*/  IMAD.X R89, RZ, RZ, RZ, P1 ;  /* 0x000000ffff597224 */ /* 0x000fe400008e06ff */
[----:B------:R-:W-:-:S04]  /*34f00*/  IMAD.WIDE.U32 R82, R147, R138, R82 ;  /* 0x0000008a93527225 */ /* 0x000fc800078e0052 */
[----:B------:R-:W-:Y:S01]  /*34f10*/  IMAD.IADD R92, R151, 0x1, R87 ;  /* 0x00000001975c7824 */ /* 0x000fe200078e0257 */
[----:B------:R-:W-:Y:S01]  /*34f20*/  IADD3 R87, PT, PT, R129, R91, RZ ;  /* 0x0000005b81577210 */ /* 0x000fe20007ffe0ff */
[----:B------:R-:W-:Y:S02]  /*34f30*/  IMAD.IADD R149, R46, 0x1, R85 ;  /* 0x000000012e957824 */ /* 0x000fe400078e0255 */
[----:B------:R-:W-:-:S04]  /*34f40*/  IMAD.WIDE.U32 R88, R146, R139, R88 ;  /* 0x0000008b92587225 */ /* 0x000fc800078e0058 */
[----:B------:R-:W-:Y:S02]  /*34f50*/  IMAD.IADD R83, R135, 0x1, R83 ;  /* 0x0000000187537824 */ /* 0x000fe400078e0253 */
[----:B------:R-:W-:Y:S01]  /*34f60*/  IMAD.X R85, RZ, RZ, RZ, P2 ;  /* 0x000000ffff557224 */ /* 0x000fe200010e06ff */
[----:B------:R-:W-:Y:S01]  /*34f70*/  IADD3 R82, P2, PT, R87, R82, RZ ;  /* 0x0000005257527210 */ /* 0x000fe20007f5e0ff */
[----:B------:R-:W-:Y:S01]  /*34f80*/  IMAD.IADD R89, R137, 0x1, R89 ;  /* 0x0000000189597824 */ /* 0x000fe200078e0259 */
[----:B------:R-:W-:Y:S01]  /*34f90*/  IADD3.X R87, PT, PT, RZ, RZ, RZ, P0, !PT ;  /* 0x000000ffff577210 */ /* 0x000fe200007fe4ff */
[----:B------:R-:W-:Y:S01]  /*34fa0*/  IMAD.WIDE.U32 R84, R145, R77, R84 ;  /* 0x0000004d91547225 */ /* 0x000fe200078e0054 */
[----:B------:R-:W-:Y:S02]  /*34fb0*/  IADD3 R88, P1, PT, R83, R88, RZ ;  /* 0x0000005853587210 */ /* 0x000fe40007f3e0ff */
[----:B------:R-:W-:Y:S01]  /*34fc0*/  IADD3.X R83, PT, PT, RZ, RZ, RZ, P2, !PT ;  /* 0x000000ffff537210 */ /* 0x000fe200017fe4ff */
[----:B------:R-:W-:Y:S01]  /*34fd0*/  IMAD.WIDE.U32 R86, R143, R131, R86 ;  /* 0x000000838f567225 */ /* 0x000fe200078e0056 */
[----:B------:R-:W-:-:S02]  /*34fe0*/  IADD3 R90, P2, PT, R149, R90, RZ ;  /* 0x0000005a955a7210 */ /* 0x000fc40007f5e0ff */
[----:B------:R-:W-:Y:S01]  /*34ff0*/  IADD3 R84, P3, PT, R117, R84, RZ ;  /* 0x0000005475547210 */ /* 0x000fe20007f7e0ff */
[----:B------:R-:W-:Y:S01]  /*35000*/  IMAD.WIDE.U32 R82, R125, R140, R82 ;  /* 0x0000008c7d527225 */ /* 0x000fe200078e0052 */
[----:B------:R-:W-:Y:S02]  /*35010*/  IADD3.X R91, PT, PT, RZ, RZ, RZ, P2, !PT ;  /* 0x000000ffff5b7210 */ /* 0x000fe400017fe4ff */
[----:B------:R-:W-:Y:S01]  /*35020*/  IADD3 R86, P0, PT, R89, R86, RZ ;  /* 0x0000005659567210 */ /* 0x000fe20007f1e0ff */
[----:B------:R-:W-:Y:S02]  /*35030*/  IMAD.X R89, RZ, RZ, RZ, P1 ;  /* 0x000000ffff597224 */ /* 0x000fe400008e06ff */
[----:B------:R-:W-:Y:S02]  /*35040*/  IMAD.IADD R117, R45, 0x1, R85 ;  /* 0x000000012d757824 */ /* 0x000fe400078e0255 */
        /* <DEDUP_REMOVED lines=12> */
[----:B------:R-:W-:-:S03]  /*35110*/  IADD3.X R149, PT, PT, RZ, RZ, RZ, P3, !PT ;  /* 0x000000ffff957210 */ /* 0x000fc60001ffe4ff */
[----:B------:R-:W-:Y:S02]  /*35120*/  IMAD.IADD R83, R42, 0x1, R93 ;  /* 0x000000012a537824 */ /* 0x000fe400078e025d */
[----:B------:R-:W-:Y:S02]  /*35130*/  IMAD.X R93, RZ, RZ, RZ, P1 ;  /* 0x000000ffff5d7224 */ /* 0x000fe400008e06ff */
[----:B------:R-:W-:Y:S01]  /*35140*/  IMAD.WIDE.U32 R148, R145, R78, R148 ;  /* 0x0000004e91947225 */ /* 0x000fe200078e0094 */
[----:B------:R-:W-:-:S03]  /*35150*/  IADD3 R84, P1, PT, R83, R84, RZ ;  /* 0x0000005453547210 */ /* 0x000fc60007f3e0ff */
[----:B------:R-:W-:Y:S02]  /*35160*/  IMAD.IADD R83, R44, 0x1, R85 ;  /* 0x000000012c537824 */ /* 0x000fe400078e0255 */
[----:B------:R-:W-:-:S03]  /*35170*/  IMAD.WIDE.U32 R86, R146, R130, R86 ;  /* 0x0000008292567225 */ /* 0x000fc600078e0056 */
[----:B------:R-:W-:Y:S01]  /*35180*/  IADD3 R90, P4, PT, R83, R148, RZ ;  /* 0x00000094535a7210 */ /* 0x000fe20007f9e0ff */
[----:B------:R-:W-:Y:S01]  /*35190*/  IMAD.X R85, RZ, RZ, RZ, P1 ;  /* 0x000000ffff557224 */ /* 0x000fe200008e06ff */
[----:B------:R-:W-:Y:S01]  /*351a0*/  IADD3 R86, P1, PT, R89, R86, RZ ;  /* 0x0000005659567210 */ /* 0x000fe20007f3e0ff */
[----:B------:R-:W-:Y:S01]  /*351b0*/  IMAD.MOV.U32 R83, RZ, RZ, RZ ;  /* 0x000000ffff537224 */ /* 0x000fe200078e00ff */
[----:B------:R-:W-:Y:S01]  /*351c0*/  IADD3 R87, PT, PT, R119, R87, RZ ;  /* 0x0000005777577210 */ /* 0x000fe20007ffe0ff */
[----:B------:R-:W-:Y:S01]  /*351d0*/  IMAD.WIDE.U32 R92, R120, R143, R92 ;  /* 0x0000008f785c7225 */ /* 0x000fe200078e005c */
[----:B------:R-:W-:-:S03]  /*351e0*/  IADD3.X R89, PT, PT, RZ, RZ, RZ, P2, !PT ;  /* 0x000000ffff597210 */ /* 0x000fc600017fe4ff */
[----:B------:R-:W-:Y:S01]  /*351f0*/  IMAD.WIDE.U32 R84, R133, R75, R84 ;  /* 0x0000004b85547225 */ /* 0x000fe200078e0054 */
[----:B------:R-:W-:Y:S02]  /*35200*/  IADD3 R92, P0, PT, R87, R92, RZ ;  /* 0x0000005c575c7210 */ /* 0x000fe40007f1e0ff */
[----:B------:R-:W-:Y:S01]  /*35210*/  IADD3 R121, PT, PT, R121, R93, RZ ;  /* 0x0000005d79797210 */ /* 0x000fe20007ffe0ff */
[----:B------:R-:W-:-:S04]  /*35220*/  IMAD.WIDE.U32 R82, R142, R127, R82 ;  /* 0x0000007f8e527225 */ /* 0x000fc800078e0052 */
[----:B------:R-:W-:Y:S01]  /*35230*/  IMAD.IADD R148, R46, 0x1, R149 ;  /* 0x000000012e947824 */ /* 0x000fe200078e0295 */
[----:B------:R-:W-:Y:S01]  /*35240*/  IADD3 R82, P3, PT, R91, R82, RZ ;  /* 0x000000525b527210 */ /* 0x000fe20007f7e0ff */
[----:B------:R-:W-:Y:S02]  /*35250*/  IMAD.IADD R149, R43, 0x1, R85 ;  /* 0x000000012b957824 */ /* 0x000fe400078e0255 */
[----:B------:R-:W-:Y:S02]  /*35260*/  IMAD R117, R84, R40, RZ ;  /* 0x0000002854757224 */ /* 0x000fe400078e02ff */
[----:B------:R-:W-:Y:S02]  /*35270*/  IMAD.MOV.U32 R85, RZ, RZ, RZ ;  /* 0x000000ffff557224 */ /* 0x000fe400078e00ff */
[----:B------:R-:W-:Y:S02]  /*35280*/  IMAD.IADD R83, R118, 0x1, R83 ;  /* 0x0000000176537824 */ /* 0x000fe400078e0253 */
[----:B------:R-:W-:-:S04]  /*35290*/  IMAD.WIDE.U32 R88, R125, R138, R88 ;  /* 0x0000008a7d587225 */ /* 0x000fc800078e0058 */
[----:B------:R-:W-:Y:S01]  /*352a0*/  IMAD.X R87, RZ, RZ, RZ, P1 ;  /* 0x000000ffff577224 */ /* 0x000fe200008e06ff */
[----:B------:R-:W-:Y:S01]  /*352b0*/  IADD3 R89, PT, PT, R135, R89, RZ ;  /* 0x0000005987597210 */ /* 0x000fe20007ffe0ff */
[----:B------:R-:W-:Y:S01]  /*352c0*/  IMAD.HI.U32 R143, R117, R74, R84 ;  /* 0x0000004a758f7227 */ /* 0x000fe200078e0054 */
[----:B------:R-:W-:-:S03]  /*352d0*/  IADD3 R84, P2, PT, R83, R88, RZ ;  /* 0x0000005853547210 */ /* 0x000fc60007f5e0ff */
[----:B------:R-:W-:Y:S01]  /*352e0*/  IMAD.X R91, RZ, RZ, RZ, P4 ;  /* 0x000000ffff5b7224 */ /* 0x000fe200020e06ff */
[----:B------:R-:W-:Y:S01]  /*352f0*/  IADD3 R143, PT, PT, R42, R143, RZ ;  /* 0x0000008f2a8f7210 */ /* 0x000fe20007ffe0ff */
[----:B------:R-:W-:Y:S02]  /*35300*/  IMAD.X R93, RZ, RZ, RZ, P0 ;  /* 0x000000ffff5d7224 */ /* 0x000fe400000e06ff */
[----:B------:R-:W-:-:S04]  /*35310*/  IMAD.WIDE.U32 R86, R147, R139, R86 ;  /* 0x0000008b93567225 */ /* 0x000fc800078e0056 */
[----:B------:R-:W-:Y:S01]  /*35320*/  IMAD.X R83, RZ, RZ, RZ, P3 ;  /* 0x000000ffff537224 */ /* 0x000fe200018e06ff */
[----:B------:R-:W-:Y:S01]  /*35330*/  IADD3 R86, P0, PT, R89, R86, RZ ;  /* 0x0000005659567210 */ /* 0x000fe20007f1e0ff */
[----:B------:R-:W-:-:S04]  /*35340*/  IMAD.WIDE.U32 R90, R134, R77, R90 ;  /* 0x0000004d865a7225 */ /* 0x000fc800078e005a */
[----:B------:R-:W-:Y:S01]  /*35350*/  IMAD.WIDE.U32 R92, R146, R131, R92 ;  /* 0x00000083925c7225 */ /* 0x000fe200078e005c */
[----:B------:R-:W-:Y:S02]  /*35360*/  IADD3 R88, P4, PT, R149, R90, RZ ;  /* 0x0000005a95587210 */ /* 0x000fe40007f9e0ff */
[----:B------:R-:W-:Y:S01]  /*35370*/  IADD3 R90, PT, PT, R45, R91, RZ ;  /* 0x0000005b2d5a7210 */ /* 0x000fe20007ffe0ff */
[----:B------:R-:W-:Y:S02]  /*35380*/  IMAD.IADD R87, R137, 0x1, R87 ;  /* 0x0000000189577824 */ /* 0x000fe400078e0257 */
[----:B------:R-:W-:Y:S02]  /*35390*/  IMAD.X R85, RZ, RZ, RZ, P2 ;  /* 0x000000ffff557224 */ /* 0x000fe400010e06ff */
[----:B------:R-:W-:Y:S01]  /*353a0*/  IMAD.WIDE.U32 R82, R144, R80, R82 ;  /* 0x0000005090527225 */ /* 0x000fe200078e0052 */
[----:B------:R-:W-:-:S03]  /*353b0*/  IADD3 R92, P1, PT, R87, R92, RZ ;  /* 0x0000005c575c7210 */ /* 0x000fc60007f3e0ff */
[----:B------:R-:W-:Y:S01]  /*353c0*/  IMAD.X R87, RZ, RZ, RZ, P0 ;  /* 0x000000ffff577224 */ /* 0x000fe200000e06ff */
[----:B------:R-:W-:Y:S01]  /*353d0*/  IADD3 R91, PT, PT, R48, R83, RZ ;  /* 0x00000053305b7210 */ /* 0x000fe20007ffe0ff */
[----:B------:R-:W-:Y:S01]  /*353e0*/  IMAD.WIDE.U32 R84, R127, R140, R84 ;  /* 0x0000008c7f547225 */ /* 0x000fe200078e0054 */
[----:B------:R-:W-:-:S03]  /*353f0*/  IADD3 R148, P3, PT, R148, R82, RZ ;  /* 0x0000005294947210 */ /* 0x000fc60007f7e0ff */
[----:B------:R-:W-:Y:S01]  /*35400*/  IMAD.X R89, RZ, RZ, RZ, P4 ;  /* 0x000000ffff597224 */ /* 0x000fe200020e06ff */
[----:B------:R-:W-:Y:S01]  /*35410*/  IADD3.X R149, PT, PT, RZ, RZ, RZ, P3, !PT ;  /* 0x000000ffff957210 */ /* 0x000fe20001ffe4ff */
[----:B------:R-:W-:-:S04]  /*35420*/  IMAD.WIDE.U32 R86, R125, R136, R86 ;  /* 0x000000887d567225 */ /* 0x000fc800078e0056 */
[----:B------:R-:W-:Y:S02]  /*35430*/  IMAD.IADD R83, R141, 0x1, R85 ;  /* 0x000000018d537824 */ /* 0x000fe400078e0255 */
[----:B------:R-:W-:Y:S01]  /*35440*/  IMAD.IADD R82, R123, 0x1, R93 ;  /* 0x000000017b527824 */ /* 0x000fe200078e025d */
[----:B------:R-:W-:Y:S01]  /*35450*/  IADD3.X R93, PT, PT, RZ, RZ, RZ, P1, !PT ;  /* 0x000000ffff5d7210 */ /* 0x000fe20000ffe4ff */
[----:B------:R-:W-:Y:S01]  /*35460*/  IMAD.WIDE.U32 R88, R133, R76, R88 ;  /* 0x0000004c85587225 */ /* 0x000fe200078e0058 */
[----:B------:R-:W-:Y:S02]  /*35470*/  IADD3 R86, P3, PT, R83, R86, RZ ;  /* 0x0000005653567210 */ /* 0x000fe40007f7e0ff */
[----:B------:R-:W-:Y:S01]  /*35480*/  IADD3 R82, P2, PT, R82, R121, RZ ;  /* 0x0000007952527210 */ /* 0x000fe20007f5e0ff */
[----:B------:R-:W-:Y:S01]  /*35490*/  IMAD.MOV.U32 R85, RZ, RZ, RZ ;  /* 0x000000ffff557224 */ /* 0x000fe200078e00ff */
[----:B------:R-:W-:Y:S01]  /*354a0*/  IADD3 R88, P0, PT, R143, R88, RZ ;  /* 0x000000588f587210 */ /* 0x000fe20007f1e0ff */
[----:B------:R-:W-:-:S02]  /*354b0*/  IMAD.IADD R121, R44, 0x1, R89 ;  /* 0x000000012c797824 */ /* 0x000fc400078e0259 */
        /* <DEDUP_REMOVED lines=13> */
[----:B------:R-:W-:Y:S01]  /*35590*/  IADD3 R86, P3, PT, R89, R86, RZ ;  /* 0x0000005659567210 */ /* 0x000fe20007f7e0ff */
[----:B------:R-:W-:Y:S01]  /*355a0*/  IMAD.IADD R93, R119, 0x1, R93 ;  /* 0x00000001775d7824 */ /* 0x000fe200078e025d */
[----:B------:R-:W-:Y:S01]  /*355b0*/  IADD3 R149, PT, PT, R47, R149, RZ ;  /* 0x000000952f957210 */ /* 0x000fe20007ffe0ff */
        /* <DEDUP_REMOVED lines=17> */
[----:B------:R-:W-:-:S04]  /*356d0*/  IMAD.WIDE.U32 R82, R147, R131, R82 ;  /* 0x0000008393527225 */ /* 0x000fc800078e0052 */
[----:B------:R-:W-:Y:S01]  /*356e0*/  IMAD.WIDE.U32 R84, R144, R81, R84 ;  /* 0x0000005190547225 */ /* 0x000fe200078e0054 */
[----:B------:R-:W-:-:S03]  /*356f0*/  IADD3 R83, PT, PT, R123, R83, RZ ;  /* 0x000000537b537210 */ /* 0x000fc60007ffe0ff */
[----:B------:R-:W-:Y:S01]  /*35700*/  IMAD.IADD R93, R137, 0x1, R93 ;  /* 0x00000001895d7824 */ /* 0x000fe200078e025d */
[----:B------:R-:W-:Y:S01]  /*35710*/  IADD3 R84, P1, PT, R149, R84, RZ ;  /* 0x0000005495547210 */ /* 0x000fe20007f3e0ff */
[----:B------:R-:W-:Y:S02]  /*35720*/  IMAD.IADD R85, R49, 0x1, R85 ;  /* 0x0000000131557824 */ /* 0x000fe400078e0255 */
[----:B------:R-:W-:Y:S01]  /*35730*/  IMAD.WIDE.U32 R86, R122, R140, R86 ;  /* 0x0000008c7a567225 */ /* 0x000fe200078e0056 */
[----:B------:R-:W-:-:S03]  /*35740*/  IADD3 R82, P3, PT, R93, R82, RZ ;  /* 0x000000525d527210 */ /* 0x000fc60007f7e0ff */
[----:B------:R-:W-:Y:S02]  /*35750*/  IMAD.IADD R142, R46, 0x1, R91 ;  /* 0x000000012e8e7824 */ /* 0x000fe400078e025b */
        /* <DEDUP_REMOVED lines=14> */
[----:B------:R-:W-:Y:S01]  /*35840*/  IMAD.WIDE.U32 R84, R145, R80, R84 ;  /* 0x0000005091547225 */ /* 0x000fe200078e0054 */
[----:B------:R-:W-:-:S03]  /*35850*/  IADD3 R83, PT, PT, R119, R83, RZ ;  /* 0x0000005377537210 */ /* 0x000fc60007ffe0ff */
        /* <DEDUP_REMOVED lines=8> */
[----:B------:R-:W-:Y:S01]  /*358e0*/  IMAD.IADD R83, R42, 0x1, R143 ;  /* 0x000000012a537824 */ /* 0x000fe200078e028f */
[----:B------:R-:W-:Y:S01]  /*358f0*/  IADD3 R82, P4, PT, R85, R38, RZ ;  /* 0x0000002655527210 */ /* 0x000fe20007f9e0ff */
[----:B------:R-:W-:Y:S01]  /*35900*/  IMAD.WIDE.U32 R86, R117, R76, R86 ;  /* 0x0000004c75567225 */ /* 0x000fe200078e0056 */
[----:B------:R-:W-:-:S03]  /*35910*/  IADD3.X R143, PT, PT, RZ, RZ, RZ, P2, !PT ;  /* 0x000000ffff8f7210 */ /* 0x000fc600017fe4ff */
[----:B------:R-:W-:Y:S01]  /*35920*/  IMAD.WIDE.U32 R88, R122, R138, R88 ;  /* 0x0000008a7a587225 */ /* 0x000fe200078e0058 */
[----:B------:R-:W-:-:S03]  /*35930*/  IADD3 R86, P2, PT, R83, R86, RZ ;  /* 0x0000005653567210 */ /* 0x000fc60007f5e0ff */
[----:B------:R-:W-:Y:S01]  /*35940*/  IMAD.X R83, RZ, RZ, RZ, P4 ;  /* 0x000000ffff537224 */ /* 0x000fe200020e06ff */
[----:B------:R-:W-:Y:S01]  /*35950*/  IADD3 R135, PT, PT, R135, R89, RZ ;  /* 0x0000005987877210 */ /* 0x000fe20007ffe0ff */
[----:B------:R-:W-:Y:S02]  /*35960*/  IMAD.X R85, RZ, RZ, RZ, P0 ;  /* 0x000000ffff557224 */ /* 0x000fe400000e06ff */
[----:B------:R-:W-:Y:S02]  /*35970*/  IMAD.IADD R91, R45, 0x1, R91 ;  /* 0x000000012d5b7824 */ /* 0x000fe400078e025b */
[----:B------:R-:W-:-:S04]  /*35980*/  IMAD.WIDE.U32 R142, R134, R79, R142 ;  /* 0x0000004f868e7225 */ /* 0x000fc800078e008e */
[----:B------:R-:W-:Y:S01]  /*35990*/  IMAD.WIDE.U32 R82, R145, R81, R82 ;  /* 0x0000005191527225 */ /* 0x000fe200078e0052 */
[----:B------:R-:W-:-:S03]  /*359a0*/  IADD3 R143, PT, PT, R47, R143, RZ ;  /* 0x0000008f2f8f7210 */ /* 0x000fc60007ffe0ff */
[----:B------:R-:W-:Y:S01]  /*359b0*/  IMAD.IADD R141, R44, 0x1, R87 ;  /* 0x000000012c8d7824 */ /* 0x000fe200078e0257 */
[----:B------:R-:W-:Y:S01]  /*359c0*/  IADD3 R87, P1, PT, R85, R88, RZ ;  /* 0x0000005855577210 */ /* 0x000fe20007f3e0ff */
        /* <DEDUP_REMOVED lines=8> */
[----:B------:R-:W-:-:S04]  /*35a50*/  IMAD.WIDE.U32 R84, R127, R139, R84 ;  /* 0x0000008b7f547225 */ /* 0x000fc800078e0054 */
[----:B------:R-:W-:Y:S01]  /*35a60*/  IMAD.WIDE.U32 R86, R121, R75, R86 ;  /* 0x0000004b79567225 */ /* 0x000fe200078e0056 */
[----:B------:R-:W-:-:S03]  /*35a70*/  IADD3 R84, P6, PT, R135, R84, RZ ;  /* 0x0000005487547210 */ /* 0x000fc60007fde0ff */
[----:B------:R-:W-:Y:S01]  /*35a80*/  IMAD.WIDE.U32 R92, R125, R131, R92 ;  /* 0x000000837d5c7225 */ /* 0x000fe200078e005c */
[----:B------:R-:W-:-:S03]  /*35a90*/  IADD3 R143, PT, PT, R43, R87, RZ ;  /* 0x000000572b8f7210 */ /* 0x000fc60007ffe0ff */
[----:B------:R-:W-:Y:S01]  /*35aa0*/  IMAD.IADD R91, R137, 0x1, R85 ;  /* 0x00000001895b7824 */ /* 0x000fe200078e0255 */
[----:B------:R-:W-:Y:S01]  /*35ab0*/  IADD3.X R85, PT, PT, RZ, RZ, RZ, P6, !PT ;  /* 0x000000ffff557210 */ /* 0x000fe200037fe4ff */
[----:B------:R-:W-:Y:S01]  /*35ac0*/  IMAD.WIDE.U32 R88, R133, R78, R88 ;  /* 0x0000004e85587225 */ /* 0x000fe200078e0058 */
[----:B------:R-:W-:Y:S02]  /*35ad0*/  IADD3 R93, PT, PT, R123, R93, RZ ;  /* 0x0000005d7b5d7210 */ /* 0x000fe40007ffe0ff */
[----:B------:R-:W-:Y:S01]  /*35ae0*/  IADD3 R90, P4, PT, R91, R92, RZ ;  /* 0x0000005c5b5a7210 */ /* 0x000fe20007f9e0ff */
[----:B------:R-:W-:Y:S01]  /*35af0*/  IMAD R135, R86, R40, RZ ;  /* 0x0000002856877224 */ /* 0x000fe200078e02ff */
[----:B------:R-:W-:Y:S01]  /*35b00*/  IADD3 R88, P2, PT, R141, R88, RZ ;  /* 0x000000588d587210 */ /* 0x000fe20007f5e0ff */
[----:B------:R-:W-:Y:S01]  /*35b10*/  IMAD.MOV.U32 R87, RZ, RZ, RZ ;  /* 0x000000ffff577224 */ /* 0x000fe200078e00ff */
[----:B------:R-:W-:Y:S01]  /*35b20*/  IADD3.X R91, PT, PT, RZ, RZ, RZ, P4, !PT ;  /* 0x000000ffff5b7210 */ /* 0x000fe200027fe4ff */
[----:B------:R-:W-:Y:S01]  /*35b30*/  IMAD.X R83, RZ, RZ, RZ, P3 ;  /* 0x000000ffff537224 */ /* 0x000fe200018e06ff */
[----:B------:R-:W-:Y:S01]  /*35b40*/  IADD3 R92, P5, PT, R93, R128, RZ ;  /* 0x000000805d5c7210 */ /* 0x000fe20007fbe0ff */
[----:B------:R-:W-:-:S04]  /*35b50*/  IMAD.HI.U32 R141, R135, R74, R86 ;  /* 0x0000004a878d7227 */ /* 0x000fc800078e0056 */
[----:B------:R-:W-:-:S04]  /*35b60*/  IMAD.WIDE.U32 R84, R122, R136, R84 ;  /* 0x000000887a547225 */ /* 0x000fc800078e0054 */
[----:B------:R-:W-:Y:S02]  /*35b70*/  IMAD.X R87, RZ, RZ, RZ, P1 ;  /* 0x000000ffff577224 */ /* 0x000fe400008e06ff */
[----:B------:R-:W-:Y:S02]  /*35b80*/  IMAD.IADD R89, R46, 0x1, R89 ;  /* 0x000000012e597824 */ /* 0x000fe400078e0259 */
[----:B------:R-:W-:-:S04]  /*35b90*/  IMAD.WIDE.U32 R82, R134, R80, R82 ;  /* 0x0000005086527225 */ /* 0x000fc800078e0052 */
[----:B------:R-:W-:Y:S01]  /*35ba0*/  IMAD.IADD R145, R132, 0x1, R85 ;  /* 0x0000000184917824 */ /* 0x000fe200078e0255 */
[----:B------:R-:W-:Y:S01]  /*35bb0*/  IADD3 R85, P1, PT, R87, R84, RZ ;  /* 0x0000005457557210 */ /* 0x000fe20007f3e0ff */
[----:B------:R-:W-:Y:S01]  /*35bc0*/  IMAD.WIDE.U32 R90, R127, R130, R90 ;  /* 0x000000827f5a7225 */ /* 0x000fe200078e005a */
[----:B------:R-:W-:Y:S02]  /*35bd0*/  IADD3 R82, P3, PT, R89, R82, RZ ;  /* 0x0000005259527210 */ /* 0x000fe40007f7e0ff */
[----:B------:R-:W-:Y:S01]  /*35be0*/  IADD3 R83, PT, PT, R48, R83, RZ ;  /* 0x0000005330537210 */ /* 0x000fe20007ffe0ff */
[----:B------:R-:W-:Y:S01]  /*35bf0*/  IMAD.X R93, RZ, RZ, RZ, P5 ;  /* 0x000000ffff5d7224 */ /* 0x000fe200028e06ff */
[----:B------:R-:W-:Y:S01]  /*35c00*/  IADD3 R87, PT, PT, R119, R91, RZ ;  /* 0x0000005b77577210 */ /* 0x000fe20007ffe0ff */
[----:B------:R-:W-:Y:S02]  /*35c10*/  IMAD.X R84, RZ, RZ, RZ, P0 ;  /* 0x000000ffff547224 */ /* 0x000fe400000e06ff */
[----:B------:R-:W-:Y:S01]  /*35c20*/  IMAD.X R89, RZ, RZ, RZ, P2 ;  /* 0x000000ffff597224 */ /* 0x000fe200010e06ff */
[----:B------:R-:W-:Y:S01]  /*35c30*/  IADD3 R86, P2, PT, R145, R90, RZ ;  /* 0x0000005a91567210 */ /* 0x000fe20007f5e0ff */
[----:B------:R-:W-:Y:S01]  /*35c40*/  IMAD.WIDE.U32 R92, R120, R125, R92 ;  /* 0x0000007d785c7225 */ /* 0x000fe200078e005c */
[----:B------:R-:W-:-:S02]  /*35c50*/  IADD3 R90, P0, PT, R84, R85, RZ ;  /* 0x00000055545a7210 */ /* 0x000fc40007f1e0ff */
[----:B------:R-:W-:Y:S01]  /*35c60*/  IADD3 R84, P5, PT, R83, R38, RZ ;  /* 0x0000002653547210 */ /* 0x000fe20007fbe0ff */
[----:B------:R-:W-:Y:S01]  /*35c70*/  IMAD.WIDE.U32 R88, R117, R77, R88 ;  /* 0x0000004d75587225 */ /* 0x000fe200078e0058 */
[----:B------:R-:W-:Y:S02]  /*35c80*/  IADD3.X R83, PT, PT, RZ, RZ, RZ, P3, !PT ;  /* 0x000000ffff537210 */ /* 0x000fe40001ffe4ff */
[----:B------:R-:W-:Y:S01]  /*35c90*/  IADD3 R92, P4, PT, R87, R92, RZ ;  /* 0x0000005c575c7210 */ /* 0x000fe20007f9e0ff */
[----:B------:R-:W-:Y:S01]  /*35ca0*/  IMAD.X R87, RZ, RZ, RZ, P2 ;  /* 0x000000ffff577224 */ /* 0x000fe200010e06ff */
[----:B------:R-:W-:Y:S01]  /*35cb0*/  IADD3 R88, P2, PT, R143, R88, RZ ;  /* 0x000000588f587210 */ /* 0x000fe20007f5e0ff */
[----:B------:R-:W-:Y:S01]  /*35cc0*/  IMAD.X R85, RZ, RZ, RZ, P5 ;  /* 0x000000ffff557224 */ /* 0x000fe200028e06ff */
[----:B------:R-:W-:Y:S01]  /*35cd0*/  IADD3.X R125, PT, PT, RZ, RZ, RZ, P1, !PT ;  /* 0x000000ffff7d7210 */ /* 0x000fe20000ffe4ff */
[----:B------:R-:W-:-:S04]  /*35ce0*/  IMAD.WIDE.U32 R82, R133, R79, R82 ;  /* 0x0000004f85527225 */ /* 0x000fc800078e0052 */
[----:B------:R-:W-:Y:S02]  /*35cf0*/  IMAD.IADD R91, R129, 0x1, R93 ;  /* 0x00000001815b7824 */ /* 0x000fe400078e025d */
[----:B------:R-:W-:Y:S02]  /*35d00*/  IMAD.IADD R89, R45, 0x1, R89 ;  /* 0x000000012d597824 */ /* 0x000fe400078e0259 */
[----:B------:R-:W-:-:S04]  /*35d10*/  IMAD.WIDE.U32 R86, R122, R139, R86 ;  /* 0x0000008b7a567225 */ /* 0x000fc800078e0056 */
[----:B------:R-:W-:Y:S01]  /*35d20*/  IMAD.X R93, RZ, RZ, RZ, P4 ;  /* 0x000000ffff5d7224 */ /* 0x000fe200020e06ff */
[----:B------:R-:W-:Y:S01]  /*35d30*/  IADD3 R82, P4, PT, R89, R82, RZ ;  /* 0x0000005259527210 */ /* 0x000fe20007f9e0ff */
[----:B------:R-:W-:Y:S01]  /*35d40*/  IMAD.WIDE.U32 R84, R134, R81, R84 ;  /* 0x0000005186547225 */ /* 0x000fe200078e0054 */
[----:B------:R-:W-:Y:S02]  /*35d50*/  IADD3 R137, PT, PT, R137, R87, RZ ;  /* 0x0000005789897210 */ /* 0x000fe40007ffe0ff */
[----:B------:R-:W-:Y:S01]  /*35d60*/  IADD3.X R89, PT, PT, RZ, RZ, RZ, P2, !PT ;  /* 0x000000ffff597210 */ /* 0x000fe200017fe4ff */
[----:B------:R-:W-:Y:S01]  /*35d70*/  IMAD.IADD R83, R47, 0x1, R83 ;  /* 0x000000012f537824 */ /* 0x000fe200078e0253 */
[----:B------:R-:W-:Y:S01]  /*35d80*/  IADD3 R87, P3, PT, R125, R86, RZ ;  /* 0x000000567d577210 */ /* 0x000fe20007f7e0ff */
        /* <DEDUP_REMOVED lines=9> */
[----:B------:R-:W-:Y:S01]  /*35e20*/  IMAD.WIDE.U32 R82, R117, R78, R82 ;  /* 0x0000004e75527225 */ /* 0x000fe200078e0052 */
[----:B------:R-:W-:-:S03]  /*35e30*/  IADD3.X R85, PT, PT, RZ, RZ, RZ, P5, !PT ;  /* 0x000000ffff557210 */ /* 0x000fc60002ffe4ff */
[----:B------:R-:W-:Y:S02]  /*35e40*/  IMAD.IADD R89, R44, 0x1, R89 ;  /* 0x000000012c597824 */ /* 0x000fe400078e0259 */
[----:B------:R-:W-:Y:S02]  /*35e50*/  IMAD.X R87, RZ, RZ, RZ, P2 ;  /* 0x000000ffff577224 */ /* 0x000fe400010e06ff */
[----:B------:R-:W-:Y:S01]  /*35e60*/  IMAD.IADD R128, R123, 0x1, R93 ;  /* 0x000000017b807824 */ /* 0x000fe200078e025d */
[----:B------:R-:W-:Y:S01]  /*35e70*/  IADD3 R82, P2, PT, R89, R82, RZ ;  /* 0x0000005259527210 */ /* 0x000fe20007f5e0ff */
[----:B------:R-:W-:Y:S01]  /*35e80*/  IMAD.X R93, RZ, RZ, RZ, P6 ;  /* 0x000000ffff5d7224 */ /* 0x000fe200030e06ff */
[----:B------:R-:W-:Y:S01]  /*35e90*/  IADD3.X R89, PT, PT, RZ, RZ, RZ, P3, !PT ;  /* 0x000000ffff597210 */ /* 0x000fe20001ffe4ff */
[----:B------:R-:W-:Y:S01]  /*35ea0*/  IMAD.WIDE.U32 R84, R133, R80, R84 ;  /* 0x0000005085547225 */ /* 0x000fe200078e0054 */
[----:B------:R-:W-:Y:S02]  /*35eb0*/  IADD3 R90, P1, PT, R128, R91, RZ ;  /* 0x0000005b805a7210 */ /* 0x000fe40007f3e0ff */
[----:B------:R-:W-:Y:S01]  /*35ec0*/  IADD3 R93, P6, PT, R93, R92, RZ ;  /* 0x0000005c5d5d7210 */ /* 0x000fe20007fde0ff */
[----:B------:R-:W-:-:S02]  /*35ed0*/  IMAD.IADD R83, R46, 0x1, R83 ;  /* 0x000000012e537824 */ /* 0x000fc400078e0253 */
[----:B------:R-:W-:Y:S02]  /*35ee0*/  IMAD.IADD R141, R42, 0x1, R141 ;  /* 0x000000012a8d7824 */ /* 0x000fe400078e028d */
[----:B------:R-:W-:Y:S01]  /*35ef0*/  IMAD.WIDE.U32 R86, R122, R130, R86 ;  /* 0x000000827a567225 */ /* 0x000fe200078e0056 */
[----:B------:R-:W-:Y:S02]  /*35f00*/  IADD3 R84, P3, PT, R83, R84, RZ ;  /* 0x0000005453547210 */ /* 0x000fe40007f7e0ff */
[----:B------:R-:W-:Y:S01]  /*35f10*/  IADD3 R88, P4, PT, R141, R88, RZ ;  /* 0x000000588d587210 */ /* 0x000fe20007f9e0ff */
        /* <DEDUP_REMOVED lines=9> */
[----:B------:R-:W-:-:S02]  /*35fb0*/  IADD3.X R89, PT, PT, RZ, RZ, RZ, P4, !PT ;  /* 0x000000ffff597210 */ /* 0x000fc400027fe4ff */
[----:B------:R-:W-:Y:S01]  /*35fc0*/  IADD3 R38, P4, PT, R38, R83, RZ ;  /* 0x0000005326267210 */ /* 0x000fe20007f9e0ff */
[----:B------:R-:W-:Y:S01]  /*35fd0*/  IMAD.X R83, RZ, RZ, RZ, P2 ;  /* 0x000000ffff537224 */ /* 0x000fe200010e06ff */
[----:B------:R-:W-:Y:S01]  /*35fe0*/  IADD3.X R85, PT, PT, RZ, RZ, RZ, P3, !PT ;  /* 0x000000ffff557210 */ /* 0x000fe20001ffe4ff */
[----:B------:R-:W-:-:S04]  /*35ff0*/  IMAD.WIDE.U32 R88, R135, R75, R88 ;  /* 0x0000004b87587225 */ /* 0x000fc800078e0058 */
[----:B------:R-:W-:-:S04]  /*36000*/  IMAD.WIDE.U32 R82, R121, R77, R82 ;  /* 0x0000004d79527225 */ /* 0x000fc800078e0052 */
[----:B------:R-:W-:Y:S02]  /*36010*/  IMAD.IADD R89, R43, 0x1, R89 ;  /* 0x000000012b597824 */ /* 0x000fe400078e0259 */
[----:B------:R-:W-:Y:S02]  /*36020*/  IMAD.X R87, RZ, RZ, RZ, P5 ;  /* 0x000000ffff577224 */ /* 0x000fe400028e06ff */
[----:B------:R-:W-:Y:S01]  /*36030*/  IMAD.WIDE.U32 R84, R117, R79, R84 ;  /* 0x0000004f75547225 */ /* 0x000fe200078e0054 */
[----:B------:R-:W-:Y:S02]  /*36040*/  IADD3 R82, P2, PT, R89, R82, RZ ;  /* 0x0000005259527210 */ /* 0x000fe40007f5e0ff */
[----:B------:R-:W-:Y:S01]  /*36050*/  MOV R89, RZ ;  /* 0x000000ff00597202 */ /* 0x000fe20000000f00 */
[----:B------:R-:W-:-:S04]  /*36060*/  IMAD.WIDE.U32 R86, R133, R81, R86 ;  /* 0x0000005185567225 */ /* 0x000fc800078e0056 */
[----:B------:R-:W-:Y:S02]  /*36070*/  IMAD R133, R88, R40, RZ ;  /* 0x0000002858857224 */ /* 0x000fe400078e02ff */
[----:B------:R-:W-:Y:S02]  /*36080*/  IMAD.IADD R83, R45, 0x1, R83 ;  /* 0x000000012d537824 */ /* 0x000fe400078e0253 */
[----:B------:R-:W-:-:S03]  /*36090*/  IMAD.HI.U32 R127, R133, R74, R88 ;  /* 0x0000004a857f7227 */ /* 0x000fc600078e0058 */
[----:B------:R-:W-:Y:S01]  /*360a0*/  IADD3 R92, P5, PT, R83, R84, RZ ;  /* 0x00000054535c7210 */ /* 0x000fe20007fbe0ff */
[----:B------:R-:W-:Y:S01]  /*360b0*/  IMAD.IADD R85, R47, 0x1, R85 ;  /* 0x000000012f557824 */ /* 0x000fe200078e0255 */
[----:B------:R-:W-:Y:S01]  /*360c0*/  IADD3.X R83, PT, PT, RZ, RZ, RZ, P2, !PT ;  /* 0x000000ffff537210 */ /* 0x000fe200017fe4ff */
[----:B------:R-:W-:Y:S01]  /*360d0*/  IMAD.IADD R88, R49, 0x1, R87 ;  /* 0x0000000131587824 */ /* 0x000fe200078e0257 */
[----:B------:R-:W-:Y:S01]  /*360e0*/  IADD3 R87, PT, PT, R42, R127, RZ ;  /* 0x0000007f2a577210 */ /* 0x000fe20007ffe0ff */
[----:B------:R-:W-:Y:S01]  /*360f0*/  IMAD.IADD R118, R118, 0x1, R91 ;  /* 0x0000000176767824 */ /* 0x000fe200078e025b */
[----:B------:R-:W-:Y:S02]  /*36100*/  IADD3 R84, P3, PT, R85, R86, RZ ;  /* 0x0000005655547210 */ /* 0x000fe40007f7e0ff */
[----:B------:R-:W-:Y:S01]  /*36110*/  IADD3 R119, P2, PT, R88, R93, RZ ;  /* 0x0000005d58777210 */ /* 0x000fe20007f5e0ff */
[----:B------:R-:W-:Y:S01]  /*36120*/  IMAD.X R93, RZ, RZ, RZ, P5 ;  /* 0x000000ffff5d7224 */ /* 0x000fe200028e06ff */
[----:B------:R-:W-:Y:S01]  /*36130*/  IADD3 R86, P6, PT, R125, R90, RZ ;  /* 0x0000005a7d567210 */ /* 0x000fe20007fde0ff */
[----:B------:R-:W-:-:S04]  /*36140*/  IMAD.WIDE.U32 R88, R135, R76, R82 ;  /* 0x0000004c87587225 */ /* 0x000fc800078e0052 */
        /* <DEDUP_REMOVED lines=8> */
[----:B------:R-:W-:Y:S02]  /*361d0*/  IMAD.X R89, RZ, RZ, RZ, P5 ;  /* 0x000000ffff597224 */ /* 0x000fe400028e06ff */
[----:B------:R-:W-:Y:S01]  /*361e0*/  IMAD.IADD R92, R48, 0x1, R85 ;  /* 0x00000001305c7824 */ /* 0x000fe200078e0255 */
[----:B------:R-:W-:Y:S01]  /*361f0*/  IADD3 R84, P6, PT, R83, R84, RZ ;  /* 0x0000005453547210 */ /* 0x000fe20007fde0ff */
[----:B------:R-:W-:Y:S01]  /*36200*/  IMAD.WIDE.U32 R88, R133, R75, R88 ;  /* 0x0000004b85587225 */ /* 0x000fe200078e0058 */
[----:B------:R-:W-:Y:S02]  /*36210*/  IADD3.X R83, PT, PT, RZ, RZ, RZ, P3, !PT ;  /* 0x000000ffff537210 */ /* 0x000fe40001ffe4ff */
[----:B------:R-:W-:Y:S01]  /*36220*/  IADD3 R92, P3, PT, R92, R119, RZ ;  /* 0x000000775c5c7210 */ /* 0x000fe20007f7e0ff */
[----:B------:R-:W-:-:S02]  /*36230*/  IMAD.X R85, RZ, RZ, RZ, P6 ;  /* 0x000000ffff557224 */ /* 0x000fc400030e06ff */
[----:B------:R-:W-:-:S04]  /*36240*/  IMAD.WIDE.U32 R82, R135, R77, R82 ;  /* 0x0000004d87527225 */ /* 0x000fc800078e0052 */
[----:B------:R-:W-:Y:S02]  /*36250*/  IMAD.IADD R89, R43, 0x1, R89 ;  /* 0x000000012b597824 */ /* 0x000fe400078e0259 */
[----:B------:R-:W-:Y:S02]  /*36260*/  IMAD.X R93, RZ, RZ, RZ, P3 ;  /* 0x000000ffff5d7224 */ /* 0x000fe400018e06ff */
[----:B------:R-:W-:Y:S01]  /*36270*/  IMAD.WIDE.U32 R84, R121, R79, R84 ;  /* 0x0000004f79547225 */ /* 0x000fe200078e0054 */
[----:B------:R-:W-:-:S03]  /*36280*/  IADD3 R82, P6, PT, R89, R82, RZ ;  /* 0x0000005259527210 */ /* 0x000fc60007fde0ff */
[----:B------:R-:W-:Y:S01]  /*36290*/  IMAD.IADD R83, R45, 0x1, R83 ;  /* 0x000000012d537824 */ /* 0x000fe200078e0253 */
[----:B------:R-:W-:Y:S01]  /*362a0*/  IADD3 R85, PT, PT, R47, R85, RZ ;  /* 0x000000552f557210 */ /* 0x000fe20007ffe0ff */
[----:B------:R-:W-:Y:S01]  /*362b0*/  IMAD.WIDE.U32 R92, R117, R81, R92 ;  /* 0x00000051755c7225 */ /* 0x000fe200078e005c */
[----:B------:R-:W-:Y:S02]  /*362c0*/  IADD3.X R117, PT, PT, RZ, RZ, RZ, P2, !PT ;  /* 0x000000ffff757210 */ /* 0x000fe400017fe4ff */
[----:B------:R-:W-:Y:S01]  /*362d0*/  IADD3 R84, P5, PT, R83, R84, RZ ;  /* 0x0000005453547210 */ /* 0x000fe20007fbe0ff */
[----:B------:R-:W-:Y:S01]  /*362e0*/  IMAD.WIDE.U32 R86, R122, R131, R86 ;  /* 0x000000837a567225 */ /* 0x000fe200078e0056 */
[----:B------:R-:W-:Y:S02]  /*362f0*/  IADD3.X R83, PT, PT, RZ, RZ, RZ, P6, !PT ;  /* 0x000000ffff537210 */ /* 0x000fe400037fe4ff */
[----:B------:R-:W-:Y:S01]  /*36300*/  IADD3 R92, P2, PT, R85, R92, RZ ;  /* 0x0000005c555c7210 */ /* 0x000fe20007f5e0ff */
[----:B------:R-:W-:Y:S01]  /*36310*/  IMAD.X R89, RZ, RZ, RZ, P0 ;  /* 0x000000ffff597224 */ /* 0x000fe200000e06ff */
[----:B------:R-:W-:Y:S01]  /*36320*/  IADD3 R38, P3, PT, R117, R38, RZ ;  /* 0x0000002675267210 */ /* 0x000fe20007f7e0ff */
[----:B------:R-:W-:Y:S01]  /*36330*/  IMAD.X R85, RZ, RZ, RZ, P5 ;  /* 0x000000ffff557224 */ /* 0x000fe200028e06ff */
[----:B------:R-:W-:Y:S01]  /*36340*/  IADD3 R87, PT, PT, R123, R87, RZ ;  /* 0x000000577b577210 */ /* 0x000fe20007ffe0ff */
[----:B------:R-:W-:-:S04]  /*36350*/  IMAD.WIDE.U32 R82, R133, R76, R82 ;  /* 0x0000004c85527225 */ /* 0x000fc800078e0052 */
[----:B------:R-:W-:Y:S01]  /*36360*/  IMAD.IADD R117, R49, 0x1, R93 ;  /* 0x0000000131757824 */ /* 0x000fe200078e025d */
[----:B------:R-:W-:Y:S01]  /*36370*/  IADD3.X R93, PT, PT, RZ, RZ, RZ, P2, !PT ;  /* 0x000000ffff5d7210 */ /* 0x000fe200017fe4ff */
[----:B------:R-:W-:Y:S01]  /*36380*/  IMAD.X R119, RZ, RZ, RZ, P1 ;  /* 0x000000ffff777224 */ /* 0x000fe200008e06ff */
[----:B------:R-:W-:Y:S01]  /*36390*/  IADD3 R86, P1, PT, R89, R86, RZ ;  /* 0x0000005659567210 */ /* 0x000fe20007f3e0ff */
[----:B------:R-:W-:Y:S01]  /*363a0*/  IMAD.WIDE.U32 R84, R135, R78, R84 ;  /* 0x0000004e87547225 */ /* 0x000fe200078e0054 */
[----:B------:R-:W-:Y:S02]  /*363b0*/  IADD3 R117, P2, PT, R117, R38, RZ ;  /* 0x0000002675757210 */ /* 0x000fe40007f5e0ff */
[----:B------:R-:W-:Y:S01]  /*363c0*/  IADD3 R119, P0, PT, R119, R86, RZ ;  /* 0x0000005677777210 */ /* 0x000fe20007f1e0ff */
[----:B------:R-:W-:Y:S02]  /*363d0*/  IMAD.IADD R89, R44, 0x1, R83 ;  /* 0x000000012c597824 */ /* 0x000fe400078e0253 */
[----:B------:R-:W-:-:S03]  /*363e0*/  IMAD.WIDE.U32 R92, R121, R80, R92 ;  /* 0x00000050795c7225 */ /* 0x000fc600078e005c */
[----:B------:R-:W-:Y:S01]  /*363f0*/  IADD3 R84, P5, PT, R89, R84, RZ ;  /* 0x0000005459547210 */ /* 0x000fe20007fbe0ff */
[----:B------:R-:W-:Y:S01]  /*36400*/  IMAD.IADD R85, R46, 0x1, R85 ;  /* 0x000000012e557824 */ /* 0x000fe200078e0255 */
[----:B------:R-:W-:Y:S01]  /*36410*/  IADD3 R90, PT, PT, R48, R93, RZ ;  /* 0x0000005d305a7210 */ /* 0x000fe20007ffe0ff */
[----:B------:R-:W-:-:S03]  /*36420*/  IMAD.X R38, RZ, RZ, RZ, P4 ;  /* 0x000000ffff267224 */ /* 0x000fc600020e06ff */
[----:B------:R-:W-:Y:S01]  /*36430*/  IADD3 R92, P6, PT, R85, R92, RZ ;  /* 0x0000005c555c7210 */ /* 0x000fe20007fde0ff */
[----:B------:R-:W-:Y:S01]  /*36440*/  IMAD.X R85, RZ, RZ, RZ, P5 ;  /* 0x000000ffff557224 */ /* 0x000fe200028e06ff */
[----:B------:R-:W-:Y:S02]  /*36450*/  IADD3 R90, P4, PT, R90, R117, RZ ;  /* 0x000000755a5a7210 */ /* 0x000fe40007f9e0ff */
[----:B------:R-:W-:Y:S01]  /*36460*/  IADD3.X R93, PT, PT, RZ, RZ, RZ, P6, !PT ;  /* 0x000000ffff5d7210 */ /* 0x000fe200037fe4ff */
[----:B------:R-:W-:Y:S01]  /*36470*/  IMAD.WIDE.U32 R84, R133, R77, R84 ;  /* 0x0000004d85547225 */ /* 0x000fe200078e0054 */
[----:B------:R-:W-:Y:S02]  /*36480*/  IADD3 R117, P5, PT, R38, R119, RZ ;  /* 0x0000007726757210 */ /* 0x000fe40007fbe0ff */
[----:B------:R-:W-:Y:S01]  /*36490*/  IADD3.X R38, PT, PT, RZ, RZ, RZ, P3, !PT ;  /* 0x000000ffff267210 */ /* 0x000fe20001ffe4ff */
[----:B------:R-:W-:Y:S02]  /*364a0*/  IMAD.X R91, RZ, RZ, RZ, P4 ;  /* 0x000000ffff5b7224 */ /* 0x000fe400020e06ff */
[----:B------:R-:W-:Y:S01]  /*364b0*/  IMAD.WIDE.U32 R92, R135, R79, R92 ;  /* 0x0000004f875c7225 */ /* 0x000fe200078e005c */
[----:B------:R-:W-:-:S03]  /*364c0*/  IADD3 R38, P3, PT, R38, R117, RZ ;  /* 0x0000007526267210 */ /* 0x000fc60007f7e0ff */
[----:B------:R-:W-:Y:S02]  /*364d0*/  IMAD.IADD R89, R45, 0x1, R85 ;  /* 0x000000012d597824 */ /* 0x000fe400078e0255 */
[----:B------:R-:W-:-:S03]  /*364e0*/  IMAD.WIDE.U32 R90, R121, R81, R90 ;  /* 0x00000051795a7225 */ /* 0x000fc600078e005a */
[----:B------:R-:W-:Y:S01]  /*364f0*/  IADD3 R86, P6, PT, R89, R92, RZ ;  /* 0x0000005c59567210 */ /* 0x000fe20007fde0ff */
[----:B------:R-:W-:Y:S02]  /*36500*/  IMAD.IADD R93, R47, 0x1, R93 ;  /* 0x000000012f5d7824 */ /* 0x000fe400078e025d */
[----:B------:R-:W-:Y:S02]  /*36510*/  IMAD.X R89, RZ, RZ, RZ, P2 ;  /* 0x000000ffff597224 */ /* 0x000fe400010e06ff */
[----:B------:R-:W-:Y:S01]  /*36520*/  IMAD.X R117, RZ, RZ, RZ, P1 ;  /* 0x000000ffff757224 */ /* 0x000fe200008e06ff */
[----:B------:R-:W-:Y:S02]  /*36530*/  IADD3 R92, P4, PT, R93, R90, RZ ;  /* 0x0000005a5d5c7210 */ /* 0x000fe40007f9e0ff */
[----:B------:R-:W-:Y:S01]  /*36540*/  IADD3 R90, P2, PT, R87, R118, RZ ;  /* 0x00000076575a7210 */ /* 0x000fe20007f5e0ff */
[----:B------:R-:W-:Y:S01]  /*36550*/  IMAD.X R87, RZ, RZ, RZ, P6 ;  /* 0x000000ffff577224 */ /* 0x000fe200030e06ff */
[----:B------:R-:W-:-:S02]  /*36560*/  IADD3.X R93, PT, PT, RZ, RZ, RZ, P4, !PT ;  /* 0x000000ffff5d7210 */ /* 0x000fc400027fe4ff */
[----:B------:R-:W-:Y:S01]  /*36570*/  IADD3 R89, P4, PT, R89, R38, RZ ;  /* 0x0000002659597210 */ /* 0x000fe20007f9e0ff */
[----:B------:R-:W-:-:S04]  /*36580*/  IMAD.WIDE.U32 R86, R133, R78, R86 ;  /* 0x0000004e85567225 */ /* 0x000fc800078e0056 */
[----:B------:R-:W-:Y:S01]  /*36590*/  IMAD.IADD R38, R49, 0x1, R91 ;  /* 0x0000000131267824 */ /* 0x000fe200078e025b */
[----:B------:R-:W-:Y:S01]  /*365a0*/  IADD3 R131, PT, PT, R46, R87, RZ ;  /* 0x000000572e837210 */ /* 0x000fe20007ffe0ff */
[----:B------:R-:W-:Y:S02]  /*365b0*/  IMAD.X R91, RZ, RZ, RZ, P2 ;  /* 0x000000ffff5b7224 */ /* 0x000fe400010e06ff */
[----:B------:R-:W-:Y:S01]  /*365c0*/  IMAD.WIDE.U32 R92, R135, R80, R92 ;  /* 0x00000050875c7225 */ /* 0x000fe200078e005c */
[----:B------:R-:W-:Y:S02]  /*365d0*/  IADD3 R38, P2, PT, R38, R89, RZ ;  /* 0x0000005926267210 */ /* 0x000fe40007f5e0ff */
[----:B------:R-:W-:Y:S01]  /*365e0*/  IADD3.X R89, PT, PT, RZ, RZ, RZ, P0, !PT ;  /* 0x000000ffff597210 */ /* 0x000fe200007fe4ff */
[----:B------:R-:W-:Y:S01]  /*365f0*/  IMAD.WIDE.U32 R90, R120, R122, R90 ;  /* 0x0000007a785a7225 */ /* 0x000fe200078e005a */
[----:B------:R-:W-:Y:S02]  /*36600*/  IADD3 R130, P6, PT, R131, R92, RZ ;  /* 0x0000005c83827210 */ /* 0x000fe40007fde0ff */
[----:B------:R-:W-:Y:S01]  /*36610*/  MOV R120, R82 ;  /* 0x0000005200787202 */ /* 0x000fe20000000f00 */
[----:B------:R-:W-:Y:S01]  /*36620*/  IMAD.IADD R93, R48, 0x1, R93 ;  /* 0x00000001305d7824 */ /* 0x000fe200078e025d */
[----:B------:R-:W-:Y:S01]  /*36630*/  IADD3 R90, P0, PT, R117, R90, RZ ;  /* 0x0000005a755a7210 */ /* 0x000fe20007f1e0ff */
[----:B------:R-:W-:-:S02]  /*36640*/  IMAD.X R131, RZ, RZ, RZ, P6 ;  /* 0x000000ffff837224 */ /* 0x000fc400030e06ff */
[----:B------:R-:W-:Y:S01]  /*36650*/  IMAD.IADD R126, R126, 0x1, R91 ;  /* 0x000000017e7e7824 */ /* 0x000fe200078e025b */
[----:B------:R-:W-:Y:S01]  /*36660*/  IADD3 R92, P1, PT, R93, R38, RZ ;  /* 0x000000265d5c7210 */ /* 0x000fe20007f3e0ff */
[----:B------:R-:W-:Y:S01]  /*36670*/  IMAD.X R38, RZ, RZ, RZ, P5 ;  /* 0x000000ffff267224 */ /* 0x000fe200028e06ff */
[----:B------:R-:W-:Y:S01]  /*36680*/  IADD3 R89, P5, PT, R89, R90, RZ ;  /* 0x0000005a59597210 */ /* 0x000fe20007fbe0ff */
[----:B------:R-:W-:Y:S01]  /*36690*/  IMAD.WIDE.U32 R130, R133, R79, R130 ;  /* 0x0000004f85827225 */ /* 0x000fe200078e0082 */
[----:B------:R-:W-:Y:S02]  /*366a0*/  IADD3.X R93, PT, PT, RZ, RZ, RZ, P1, !PT ;  /* 0x000000ffff5d7210 */ /* 0x000fe40000ffe4ff */
[----:B------:R-:W-:Y:S01]  /*366b0*/  IADD3 R38, P1, PT, R38, R89, RZ ;  /* 0x0000005926267210 */ /* 0x000fe20007f3e0ff */
[----:B------:R-:W-:Y:S01]  /*366c0*/  IMAD.X R89, RZ, RZ, RZ, P3 ;  /* 0x000000ffff597224 */ /* 0x000fe200018e06ff */
[----:B------:R-:W-:Y:S01]  /*366d0*/  MOV R119, R130 ;  /* 0x0000008200777202 */ /* 0x000fe20000000f00 */
[----:B------:R-:W-:-:S03]  /*366e0*/  IMAD.WIDE.U32 R92, R135, R81, R92 ;  /* 0x00000051875c7225 */ /* 0x000fc600078e005c */
[----:B------:R-:W-:Y:S01]  /*366f0*/  IADD3 R89, P3, PT, R89, R38, RZ ;  /* 0x0000002659597210 */ /* 0x000fe20007f7e0ff */
[----:B------:R-:W-:Y:S01]  /*36700*/  IMAD.IADD R129, R47, 0x1, R131 ;  /* 0x000000012f817824 */ /* 0x000fe200078e0283 */
[----:B------:R-:W-:Y:S01]  /*36710*/  IADD3.X R38, PT, PT, RZ, RZ, RZ, P4, !PT ;  /* 0x000000ffff267210 */ /* 0x000fe200027fe4ff */
[----:B------:R-:W-:Y:S02]  /*36720*/  IMAD.MOV.U32 R117, RZ, RZ, R84 ;  /* 0x000000ffff757224 */ /* 0x000fe400078e0054 */
[----:B------:R-:W-:Y:S01]  /*36730*/  IMAD.MOV.U32 R122, RZ, RZ, R86 ;  /* 0x000000ffff7a7224 */ /* 0x000fe200078e0056 */
[----:B------:R-:W-:Y:S02]  /*36740*/  IADD3 R128, P6, PT, R129, R92, RZ ;  /* 0x0000005c81807210 */ /* 0x000fe40007fde0ff */
[----:B------:R-:W-:Y:S01]  /*36750*/  IADD3 R38, P4, PT, R38, R89, RZ ;  /* 0x0000005926267210 */ /* 0x000fe20007f9e0ff */
[----:B------:R-:W-:Y:S01]  /*36760*/  IMAD.X R89, RZ, RZ, RZ, P2 ;  /* 0x000000ffff597224 */ /* 0x000fe200010e06ff */
[----:B------:R-:W-:Y:S01]  /*36770*/  IADD3 R92, PT, PT, R49, R93, RZ ;  /* 0x0000005d315c7210 */ /* 0x000fe20007ffe0ff */
[----:B------:R-:W-:-:S02]  /*36780*/  IMAD.X R129, RZ, RZ, RZ, P6 ;  /* 0x000000ffff817224 */ /* 0x000fc400030e06ff */
[----:B------:R-:W-:Y:S01]  /*36790*/  IMAD.MOV.U32 R93, RZ, RZ, R37 ;  /* 0x000000ffff5d7224 */ /* 0x000fe200078e0025 */
[----:B------:R-:W-:Y:S01]  /*367a0*/  IADD3 R89, P6, PT, R89, R38, RZ ;  /* 0x0000002659597210 */ /* 0x000fe20007fde0ff */
[----:B------:R-:W-:Y:S01]  /*367b0*/  IMAD.WIDE.U32 R128, R133, R80, R128 ;  /* 0x0000005085807225 */ /* 0x000fe200078e0080 */
[----:B------:R-:W-:Y:S02]  /*367c0*/  IADD3.X R38, PT, PT, RZ, RZ, RZ, P5, !PT ;  /* 0x000000ffff267210 */ /* 0x000fe40002ffe4ff */
[----:B------:R-:W-:Y:S01]  /*367d0*/  IADD3 R91, P2, PT, R92, R89, RZ ;  /* 0x000000595c5b7210 */ /* 0x000fe20007f5e0ff */
[----:B------:R-:W-:Y:S02]  /*367e0*/  IMAD.IADD R90, R48, 0x1, R129 ;  /* 0x00000001305a7824 */ /* 0x000fe400078e0281 */
[----:B------:R-:W-:Y:S02]  /*367f0*/  IMAD.X R89, RZ, RZ, RZ, P0 ;  /* 0x000000ffff597224 */ /* 0x000fe400000e06ff */
[----:B------:R-:W-:Y:S01]  /*36800*/  IMAD.X R92, RZ, RZ, RZ, P1 ;  /* 0x000000ffff5c7224 */ /* 0x000fe200008e06ff */
[----:B------:R-:W-:Y:S01]  /*36810*/  IADD3 R90, P0, PT, R90, R91, RZ ;  /* 0x0000005b5a5a7210 */ /* 0x000fe20007f1e0ff */
[----:B------:R-:W-:Y:S01]  /*36820*/  IMAD.X R118, RZ, RZ, RZ, P2 ;  /* 0x000000ffff767224 */ /* 0x000fe200010e06ff */
[----:B------:R-:W-:Y:S01]  /*36830*/  IADD3 R38, PT, PT, R38, R126, R89 ;  /* 0x0000007e26267210 */ /* 0x000fe20007ffe059 */
[----:B------:R-:W-:Y:S01]  /*36840*/  IMAD.MOV.U32 R126, RZ, RZ, R128 ;  /* 0x000000ffff7e7224 */ /* 0x000fe200078e0080 */
[----:B------:R-:W-:Y:S01]  /*36850*/  IADD3.X R89, PT, PT, RZ, RZ, RZ, P3, !PT ;  /* 0x000000ffff597210 */ /* 0x000fe20001ffe4ff */
[----:B------:R-:W-:-:S03]  /*36860*/  IMAD.X R91, RZ, RZ, RZ, P0 ;  /* 0x000000ffff5b7224 */ /* 0x000fc600000e06ff */
[----:B------:R-:W-:Y:S01]  /*36870*/  IADD3 R38, PT, PT, R89, R38, R92 ;  /* 0x0000002659267210 */ /* 0x000fe20007ffe05c */
[----:B------:R-:W-:Y:S01]  /*36880*/  IMAD.X R92, RZ, RZ, RZ, P4 ;  /* 0x000000ffff5c7224 */ /* 0x000fe200020e06ff */
[----:B------:R-:W-:Y:S01]  /*36890*/  IADD3.X R89, PT, PT, RZ, RZ, RZ, P6, !PT ;  /* 0x000000ffff597210 */ /* 0x000fe200037fe4ff */
[----:B------:R-:W-:Y:S01]  /*368a0*/  IMAD.WIDE.U32 R132, R133, R81, R90 ;  /* 0x0000005185847225 */ /* 0x000fe200078e005a */
[----:B------:R-:W-:Y:S02]  /*368b0*/  MOV R91, R88 ;  /* 0x00000058005b7202 */ /* 0x000fe40000000f00 */
[----:B------:R-:W-:Y:S01]  /*368c0*/  IADD3 R38, PT, PT, R89, R38, R92 ;  /* 0x0000002659267210 */ /* 0x000fe20007ffe05c */
[----:B------:R-:W-:Y:S01]  /*368d0*/  IMAD.IADD R89, R49, 0x1, R133 ;  /* 0x0000000131597824 */ /* 0x000fe200078e0285 */
[----:B------:R-:W-:Y:S01]  /*368e0*/  MOV R90, R39 ;  /* 0x00000027005a7202 */ /* 0x000fe20000000f00 */
[----:B------:R-:W-:Y:S02]  /*368f0*/  IMAD.MOV.U32 R88, RZ, RZ, R35 ;  /* 0x000000ffff587224 */ /* 0x000fe400078e0023 */
        /* <DEDUP_REMOVED lines=31> */
.L_x_92:
        /* <DEDUP_REMOVED lines=22> */
.L_x_93:
[----:B------:R-:W-:Y:S01]  /*36c50*/  CS2R R128, SRZ ;  /* 0x0000000000807805 */ /* 0x000fe2000001ff00 */
[----:B------:R-:W-:-:S04]  /*36c60*/  IMAD.WIDE.U32 R34, R109, R67, RZ ;  /* 0x000000436d227225 */ /* 0x000fc800078e00ff */
[----:B------:R-:W-:Y:S01]  /*36c70*/  HFMA2 R127, -RZ, RZ, 0, 0 ;  /* 0x00000000ff7f7431 */ /* 0x000fe200000001ff */
[----:B------:R-:W-:Y:S01]  /*36c80*/  MOV R125, RZ ;  /* 0x000000ff007d7202 */ /* 0x000fe20000000f00 */
[----:B------:R-:W-:Y:S02]  /*36c90*/  HFMA2 R123, -RZ, RZ, 0, 0 ;  /* 0x00000000ff7b7431 */ /* 0x000fe400000001ff */
[----:B------:R-:W-:Y:S02]  /*36ca0*/  IMAD.MOV.U32 R39, RZ, RZ, RZ ;  /* 0x000000ffff277224 */ /* 0x000fe400078e00ff */
[----:B------:R-:W-:Y:S01]  /*36cb0*/  IMAD.IADD R38, R35, 0x1, R129 ;  /* 0x0000000123267824 */ /* 0x000fe200078e0281 */
[----:B------:R-:W-:Y:S01]  /*36cc0*/  MOV R35, RZ ;  /* 0x000000ff00237202 */ /* 0x000fe20000000f00 */
[----:B------:R-:W-:Y:S02]  /*36cd0*/  IMAD.MOV.U32 R37, RZ, RZ, RZ ;  /* 0x000000ffff257224 */ /* 0x000fe400078e00ff */
[----:B------:R-:W-:-:S04]  /*36ce0*/  IMAD.WIDE.U32 R38, R67, R112, R38 ;  /* 0x0000007043267225 */ /* 0x000fc800078e0026 */
[----:B------:R-:W-:Y:S02]  /*36cf0*/  IMAD.IADD R36, R39, 0x1, R127 ;  /* 0x0000000127247824 */ /* 0x000fe400078e027f */
[----:B------:R-:W-:Y:S02]  /*36d00*/  IMAD.MOV.U32 R39, RZ, RZ, RZ ;  /* 0x000000ffff277224 */ /* 0x000fe400078e00ff */
[----:B------:R-:W-:-:S04]  /*36d10*/  IMAD.WIDE.U32 R36, R67, R111, R36 ;  /* 0x0000006f43247225 */ /* 0x000fc800078e0024 */
[----:B------:R-:W-:-:S04]  /*36d20*/  IMAD.WIDE.U32 R38, R68, R109, R38 ;  /* 0x0000006d44267225 */ /* 0x000fc800078e0026 */
[----:B------:R-:W-:Y:S02]  /*36d30*/  IMAD.IADD R83, R129, 0x1, R39 ;  /* 0x0000000181537824 */ /* 0x000fe400078e0227 */
[----:B------:R-:W-:Y:S02]  /*36d40*/  IMAD.MOV.U32 R133, RZ, RZ, RZ ;  /* 0x000000ffff857224 */ /* 0x000fe400078e00ff */
[----:B------:R-:W-:Y:S01]  /*36d50*/  IMAD R135, R34, R40, RZ ;  /* 0x0000002822877224 */ /* 0x000fe200078e02ff */
[----:B------:R-:W-:Y:S01]  /*36d60*/  IADD3 R82, P0, PT, R83, R36, RZ ;  /* 0x0000002453527210 */ /* 0x000fe20007f1e0ff */
[----:B------:R-:W-:Y:S01]  /*36d70*/  IMAD.MOV.U32 R131, RZ, RZ, RZ ;  /* 0x000000ffff837224 */ /* 0x000fe200078e00ff */
[----:B------:R-:W-:Y:S01]  /*36d80*/  IADD3 R36, PT, PT, R37, R133, RZ ;  /* 0x0000008525247210 */ /* 0x000fe20007ffe0ff */
[----:B------:R-:W-:-:S04]  /*36d90*/  IMAD.HI.U32 R35, R135, R74, R34 ;  /* 0x0000004a87237227 */ /* 0x000fc800078e0022 */
[----:B------:R-:W-:Y:S01]  /*36da0*/  IMAD.X R83, RZ, RZ, RZ, P0 ;  /* 0x000000ffff537224 */ /* 0x000fe200000e06ff */
[----:B------:R-:W-:Y:S01]  /*36db0*/  IADD3 R39, PT, PT, R42, R35, RZ ;  /* 0x000000232a277210 */ /* 0x000fe20007ffe0ff */
[----:B------:R-:W-:Y:S02]  /*36dc0*/  IMAD.MOV.U32 R37, RZ, RZ, RZ ;  /* 0x000000ffff257224 */ /* 0x000fe400078e00ff */
[----:B------:R-:W-:Y:S01]  /*36dd0*/  IMAD.WIDE.U32 R82, R68, R112, R82 ;  /* 0x0000007044527225 */ /* 0x000fe200078e0052 */
[----:B------:R-:W-:-:S03]  /*36de0*/  IADD3 R38, P1, PT, R39, R38, RZ ;  /* 0x0000002627267210 */ /* 0x000fc60007f3e0ff */
[----:B------:R-:W-:Y:S01]  /*36df0*/  IMAD.WIDE.U32 R36, R67, R114, R36 ;  /* 0x0000007243247225 */ /* 0x000fe200078e0024 */
[----:B------:R-:W-:-:S03]  /*36e00*/  IADD3 R35, PT, PT, R127, R83, RZ ;  /* 0x000000537f237210 */ /* 0x000fc60007ffe0ff */
[----:B------:R-:W-:Y:S01]  /*36e10*/  IMAD.MOV.U32 R83, RZ, RZ, RZ ;  /* 0x000000ffff537224 */ /* 0x000fe200078e00ff */
[----:B------:R-:W-:Y:S01]  /*36e20*/  IADD3 R36, P0, PT, R35, R36, RZ ;  /* 0x0000002423247210 */ /* 0x000fe20007f1e0ff */
[----:B------:R-:W-:Y:S02]  /*36e30*/  IMAD.IADD R34, R37, 0x1, R128 ;  /* 0x0000000125227824 */ /* 0x000fe400078e0280 */
[----:B------:R-:W-:Y:S02]  /*36e40*/  IMAD.MOV.U32 R35, RZ, RZ, RZ ;  /* 0x000000ffff237224 */ /* 0x000fe400078e00ff */
[----:B------:R-:W-:Y:S02]  /*36e50*/  IMAD.X R37, RZ, RZ, RZ, P0 ;  /* 0x000000ffff257224 */ /* 0x000fe400000e06ff */
[----:B------:R-:W-:-:S04]  /*36e60*/  IMAD.WIDE.U32 R82, R69, R109, R82 ;  /* 0x0000006d45527225 */ /* 0x000fc800078e0052 */
[----:B------:R-:W-:Y:S01]  /*36e70*/  IMAD.X R39, RZ, RZ, RZ, P1 ;  /* 0x000000ffff277224 */ /* 0x000fe200008e06ff */
[----:B------:R-:W-:Y:S01]  /*36e80*/  IADD3 R83, PT, PT, R129, R83, RZ ;  /* 0x0000005381537210 */ /* 0x000fe20007ffe0ff */
[----:B------:R-:W-:-:S04]  /*36e90*/  IMAD.WIDE.U32 R34, R67, R113, R34 ;  /* 0x0000007143227225 */ /* 0x000fc800078e0022 */
[----:B------:R-:W-:-:S04]  /*36ea0*/  IMAD.WIDE.U32 R36, R68, R111, R36 ;  /* 0x0000006f44247225 */ /* 0x000fc800078e0024 */
[----:B------:R-:W-:Y:S01]  /*36eb0*/  IMAD.WIDE.U32 R38, R135, R75, R38 ;  /* 0x0000004b87267225 */ /* 0x000fe200078e0026 */
[----:B------:R-:W-:-:S03]  /*36ec0*/  IADD3 R36, P1, PT, R83, R36, RZ ;  /* 0x0000002453247210 */ /* 0x000fc60007f3e0ff */
[----:B------:R-:W-:Y:S01]  /*36ed0*/  IMAD.IADD R86, R35, 0x1, R131 ;  /* 0x0000000123567824 */ /* 0x000fe200078e0283 */
[----:B------:R-:W-:Y:S01]  /*36ee0*/  IADD3 R85, PT, PT, R43, R39, RZ ;  /* 0x000000272b557210 */ /* 0x000fe20007ffe0ff */
[----:B------:R-:W-:Y:S02]  /*36ef0*/  IMAD.IADD R35, R133, 0x1, R37 ;  /* 0x0000000185237824 */ /* 0x000fe400078e0225 */
[----:B------:R-:W-:Y:S02]  /*36f00*/  HFMA2 R39, -RZ, RZ, 0, 0 ;  /* 0x00000000ff277431 */ /* 0x000fe400000001ff */
[----:B------:R-:W-:Y:S01]  /*36f10*/  IMAD.X R37, RZ, RZ, RZ, P1 ;  /* 0x000000ffff257224 */ /* 0x000fe200008e06ff */
[----:B------:R-:W-:Y:S01]  /*36f20*/  IADD3 R82, P2, PT, R85, R82, RZ ;  /* 0x0000005255527210 */ /* 0x000fe20007f5e0ff */
[----:B------:R-:W-:Y:S01]  /*36f30*/  IMAD R130, R38, R40, RZ ;  /* 0x0000002826827224 */ /* 0x000fe200078e02ff */
[----:B------:R-:W-:Y:S01]  /*36f40*/  IADD3 R34, P0, PT, R35, R34, RZ ;  /* 0x0000002223227210 */ /* 0x000fe20007f1e0ff */
[----:B------:R-:W-:-:S04]  /*36f50*/  IMAD.WIDE.U32 R36, R69, R112, R36 ;  /* 0x0000007045247225 */ /* 0x000fc800078e0024 */
[----:B------:R-:W-:Y:S01]  /*36f60*/  IMAD.X R35, RZ, RZ, RZ, P0 ;  /* 0x000000ffff237224 */ /* 0x000fe200000e06ff */
[----:B------:R-:W-:Y:S01]  /*36f70*/  IADD3 R37, PT, PT, R127, R37, RZ ;  /* 0x000000257f257210 */ /* 0x000fe20007ffe0ff */
[----:B------:R-:W-:Y:S02]  /*36f80*/  IMAD.MOV.U32 R87, RZ, RZ, RZ ;  /* 0x000000ffff577224 */ /* 0x000fe400078e00ff */
[----:B------:R-:W-:-:S04]  /*36f90*/  IMAD.HI.U32 R39, R130, R74, R38 ;  /* 0x0000004a82277227 */ /* 0x000fc800078e0026 */
[----:B------:R-:W-:-:S04]  /*36fa0*/  IMAD.WIDE.U32 R34, R68, R114, R34 ;  /* 0x0000007244227225 */ /* 0x000fc800078e0022 */
[----:B------:R-:W-:Y:S01]  /*36fb0*/  IMAD.WIDE.U32 R86, R67, R116, R86 ;  /* 0x0000007443567225 */ /* 0x000fe200078e0056 */
[----:B------:R-:W-:-:S03]  /*36fc0*/  IADD3 R34, P0, PT, R37, R34, RZ ;  /* 0x0000002225227210 */ /* 0x000fc60007f1e0ff */
[----:B------:R-:W-:Y:S02]  /*36fd0*/  HFMA2 R37, -RZ, RZ, 0, 0 ;  /* 0x00000000ff257431 */ /* 0x000fe400000001ff */
[----:B------:R-:W-:Y:S02]  /*36fe0*/  IMAD.X R83, RZ, RZ, RZ, P2 ;  /* 0x000000ffff537224 */ /* 0x000fe400010e06ff */
[----:B------:R-:W-:Y:S01]  /*36ff0*/  IMAD.IADD R85, R42, 0x1, R39 ;  /* 0x000000012a557824 */ /* 0x000fe200078e0227 */
[----:B------:R-:W-:Y:S01]  /*37000*/  MOV R39, RZ ;  /* 0x000000ff00277202 */ /* 0x000fe20000000f00 */
[----:B------:R-:W-:Y:S01]  /*37010*/  IMAD.IADD R38, R87, 0x1, R125 ;  /* 0x0000000157267824 */ /* 0x000fe200078e027d */
[----:B------:R-:W-:Y:S01]  /*37020*/  IADD3 R87, PT, PT, R128, R35, RZ ;  /* 0x0000002380577210 */ /* 0x000fe20007ffe0ff */
[----:B------:R-:W-:-:S04]  /*37030*/  IMAD.WIDE.U32 R82, R135, R76, R82 ;  /* 0x0000004c87527225 */ /* 0x000fc800078e0052 */
[----:B------:R-:W-:Y:S01]  /*37040*/  IMAD.WIDE.U32 R38, R67, R115, R38 ;  /* 0x0000007343267225 */ /* 0x000fe200078e0026 */
[----:B------:R-:W-:-:S03]  /*37050*/  IADD3 R82, P1, PT, R85, R82, RZ ;  /* 0x0000005255527210 */ /* 0x000fc60007f3e0ff */
[----:B------:R-:W-:Y:S02]  /*37060*/  IMAD.IADD R84, R39, 0x1, R123 ;  /* 0x0000000127547824 */ /* 0x000fe400078e027b */
[----:B------:R-:W-:Y:S02]  /*37070*/  IMAD.IADD R39, R44, 0x1, R83 ;  /* 0x000000012c277824 */ /* 0x000fe400078e0253 */
[----:B------:R-:W-:Y:S02]  /*37080*/  IMAD.X R83, RZ, RZ, RZ, P1 ;  /* 0x000000ffff537224 */ /* 0x000fe400008e06ff */
[----:B------:R-:W-:Y:S01]  /*37090*/  IMAD.X R35, RZ, RZ, RZ, P0 ;  /* 0x000000ffff237224 */ /* 0x000fe200000e06ff */
[----:B------:R-:W-:Y:S01]  /*370a0*/  IADD3 R86, P0, PT, R87, R86, RZ ;  /* 0x0000005657567210 */ /* 0x000fe20007f1e0ff */
[----:B------:R-:W-:-:S04]  /*370b0*/  IMAD.WIDE.U32 R36, R70, R109, R36 ;  /* 0x0000006d46247225 */ /* 0x000fc800078e0024 */
[----:B------:R-:W-:Y:S01]  /*370c0*/  IMAD.WIDE.U32 R34, R69, R111, R34 ;  /* 0x0000006f45227225 */ /* 0x000fe200078e0022 */
[----:B------:R-:W-:-:S03]  /*370d0*/  IADD3 R36, P1, PT, R39, R36, RZ ;  /* 0x0000002427247210 */ /* 0x000fc60007f3e0ff */
[----:B------:R-:W-:Y:S01]  /*370e0*/  IMAD.IADD R37, R129, 0x1, R37 ;  /* 0x0000000181257824 */ /* 0x000fe200078e0225 */
[----:B------:R-:W-:Y:S01]  /*370f0*/  IADD3 R35, PT, PT, R133, R35, RZ ;  /* 0x0000002385237210 */ /* 0x000fe20007ffe0ff */
[----:B------:R-:W-:-:S04]  /*37100*/  IMAD.WIDE.U32 R82, R130, R75, R82 ;  /* 0x0000004b82527225 */ /* 0x000fc800078e0052 */
[----:B------:R-:W-:Y:S01]  /*37110*/  IMAD.X R87, RZ, RZ, RZ, P0 ;  /* 0x000000ffff577224 */ /* 0x000fe200000e06ff */
[----:B------:R-:W-:Y:S01]  /*37120*/  IADD3 R34, P0, PT, R37, R34, RZ ;  /* 0x0000002225227210 */ /* 0x000fe20007f1e0ff */
[----:B------:R-:W-:Y:S01]  /*37130*/  IMAD.IADD R39, R43, 0x1, R83 ;  /* 0x000000012b277824 */ /* 0x000fe200078e0253 */
[----:B------:R-:W-:Y:S01]  /*37140*/  MOV R83, RZ ;  /* 0x000000ff00537202 */ /* 0x000fe20000000f00 */
[----:B------:R-:W-:Y:S02]  /*37150*/  IMAD.MOV.U32 R85, RZ, RZ, RZ ;  /* 0x000000ffff557224 */ /* 0x000fe400078e00ff */
[----:B------:R-:W-:Y:S02]  /*37160*/  IMAD.X R37, RZ, RZ, RZ, P1 ;  /* 0x000000ffff257224 */ /* 0x000fe400008e06ff */
[----:B------:R-:W-:Y:S02]  /*37170*/  IMAD R139, R82, R40, RZ ;  /* 0x00000028528b7224 */ /* 0x000fe400078e02ff */
[----:B------:R-:W-:-:S04]  /*37180*/  IMAD.WIDE.U32 R86, R68, R113, R86 ;  /* 0x0000007144567225 */ /* 0x000fc800078e0056 */
[----:B------:R-:W-:-:S04]  /*37190*/  IMAD.WIDE.U32 R84, R110, R67, R84 ;  /* 0x000000436e547225 */ /* 0x000fc800078e0054 */
[----:B------:R-:W-:-:S04]  /*371a0*/  IMAD.WIDE.U32 R36, R135, R77, R36 ;  /* 0x0000004d87247225 */ /* 0x000fc800078e0024 */
[----:B------:R-:W-:Y:S01]  /*371b0*/  IMAD.HI.U32 R67, R139, R74, R82 ;  /* 0x0000004a8b437227 */ /* 0x000fe200078e0052 */
[----:B------:R-:W-:Y:S02]  /*371c0*/  IADD3 R82, P1, PT, R35, R86, RZ ;  /* 0x0000005623527210 */ /* 0x000fe40007f3e0ff */
[----:B------:R-:W-:Y:S01]  /*371d0*/  IADD3 R36, P2, PT, R39, R36, RZ ;  /* 0x0000002427247210 */ /* 0x000fe20007f5e0ff */
[----:B------:R-:W-:Y:S01]  /*371e0*/  IMAD.IADD R87, R131, 0x1, R87 ;  /* 0x0000000183577824 */ /* 0x000fe200078e0257 */
[----:B------:R-:W-:Y:S01]  /*371f0*/  IADD3 R137, PT, PT, R45, R37, RZ ;  /* 0x000000252d897210 */ /* 0x000fe20007ffe0ff */
[----:B------:R-:W-:Y:S01]  /*37200*/  IMAD.X R35, RZ, RZ, RZ, P0 ;  /* 0x000000ffff237224 */ /* 0x000fe200000e06ff */
[----:B------:R-:W-:Y:S01]  /*37210*/  IADD3.X R37, PT, PT, RZ, RZ, RZ, P2, !PT ;  /* 0x000000ffff257210 */ /* 0x000fe200017fe4ff */
[----:B------:R-:W-:Y:S01]  /*37220*/  IMAD.X R83, RZ, RZ, RZ, P1 ;  /* 0x000000ffff537224 */ /* 0x000fe200008e06ff */
[----:B------:R-:W-:Y:S01]  /*37230*/  IADD3 R38, P0, PT, R87, R38, RZ ;  /* 0x0000002657267210 */ /* 0x000fe20007f1e0ff */
[----:B------:R-:W-:-:S04]  /*37240*/  IMAD.WIDE.U32 R34, R70, R112, R34 ;  /* 0x0000007046227225 */ /* 0x000fc800078e0022 */
[----:B------:R-:W-:-:S04]  /*37250*/  IMAD.WIDE.U32 R82, R69, R114, R82 ;  /* 0x0000007245527225 */ /* 0x000fc800078e0052 */
[----:B------:R-:W-:Y:S02]  /*37260*/  IMAD.IADD R35, R127, 0x1, R35 ;  /* 0x000000017f237824 */ /* 0x000fe400078e0223 */
[----:B------:R-:W-:Y:S02]  /*37270*/  IMAD.X R39, RZ, RZ, RZ, P0 ;  /* 0x000000ffff277224 */ /* 0x000fe400000e06ff */
[----:B------:R-:W-:Y:S01]  /*37280*/  IMAD.WIDE.U32 R86, R130, R76, R36 ;  /* 0x0000004c82567225 */ /* 0x000fe200078e0024 */
[----:B------:R-:W-:Y:S02]  /*37290*/  IADD3 R36, P1, PT, R35, R82, RZ ;  /* 0x0000005223247210 */ /* 0x000fe40007f3e0ff */
[----:B------:R-:W-:Y:S01]  /*372a0*/  IADD3 R37, PT, PT, R128, R83, RZ ;  /* 0x0000005380257210 */ /* 0x000fe20007ffe0ff */
[----:B------:R-:W-:-:S04]  /*372b0*/  IMAD.WIDE.U32 R82, R68, R116, R38 ;  /* 0x0000007444527225 */ /* 0x000fc800078e0026 */
[----:B------:R-:W-:Y:S01]  /*372c0*/  IMAD.MOV.U32 R35, RZ, RZ, RZ ;  /* 0x000000ffff237224 */ /* 0x000fe200078e00ff */
[----:B------:R-:W-:Y:S01]  /*372d0*/  IADD3 R82, P0, PT, R37, R82, RZ ;  /* 0x0000005225527210 */ /* 0x000fe20007f1e0ff */
[----:B------:R-:W-:Y:S01]  /*372e0*/  IMAD.IADD R67, R42, 0x1, R67 ;  /* 0x000000012a437824 */ /* 0x000fe200078e0243 */
[----:B------:R-:W-:Y:S01]  /*372f0*/  IADD3 R141, PT, PT, R125, R83, RZ ;  /* 0x000000537d8d7210 */ /* 0x000fe20007ffe0ff */
[----:B------:R-:W-:-:S03]  /*37300*/  IMAD.WIDE.U32 R34, R71, R109, R34 ;  /* 0x0000006d47227225 */ /* 0x000fc600078e0022 */
[----:B------:R-:W-:Y:S01]  /*37310*/  IADD3 R38, P2, PT, R67, R86, RZ ;  /* 0x0000005643267210 */ /* 0x000fe20007f5e0ff */
[----:B------:R-:W-:Y:S01]  /*37320*/  IMAD.X R37, RZ, RZ, RZ, P1 ;  /* 0x000000ffff257224 */ /* 0x000fe200008e06ff */
[----:B------:R-:W-:Y:S01]  /*37330*/  IADD3 R34, P1, PT, R137, R34, RZ ;  /* 0x0000002289227210 */ /* 0x000fe20007f3e0ff */
[----:B------:R-:W-:Y:S01]  /*37340*/  IMAD.X R83, RZ, RZ, RZ, P0 ;  /* 0x000000ffff537224 */ /* 0x000fe200000e06ff */
[----:B------:R-:W-:Y:S01]  /*37350*/  IADD3 R39, PT, PT, R129, R35, RZ ;  /* 0x0000002381277210 */ /* 0x000fe20007ffe0ff */
[----:B------:R-:W-:Y:S01]  /*37360*/  IMAD.WIDE.U32 R36, R70, R111, R36 ;  /* 0x0000006f46247225 */ /* 0x000fe200078e0024 */
[----:B------:R-:W-:Y:S02]  /*37370*/  IADD3.X R35, PT, PT, RZ, RZ, RZ, P1, !PT ;  /* 0x000000ffff237210 */ /* 0x000fe40000ffe4ff */
[----:B------:R-:W-:Y:S01]  /*37380*/  IADD3 R84, P0, PT, R141, R84, RZ ;  /* 0x000000548d547210 */ /* 0x000fe20007f1e0ff */
[----:B------:R-:W-:Y:S01]  /*37390*/  IMAD.MOV.U32 R67, RZ, RZ, RZ ;  /* 0x000000ffff437224 */ /* 0x000fe200078e00ff */
[----:B------:R-:W-:Y:S01]  /*373a0*/  IADD3 R36, P1, PT, R39, R36, RZ ;  /* 0x0000002427247210 */ /* 0x000fe20007f3e0ff */
[----:B------:R-:W-:-:S02]  /*373b0*/  IMAD.X R39, RZ, RZ, RZ, P2 ;  /* 0x000000ffff277224 */ /* 0x000fc400010e06ff */
[----:B------:R-:W-:Y:S02]  /*373c0*/  IMAD.IADD R87, R44, 0x1, R87 ;  /* 0x000000012c577824 */ /* 0x000fe400078e0257 */
[----:B------:R-:W-:-:S04]  /*373d0*/  IMAD.WIDE.U32 R34, R135, R78, R34 ;  /* 0x0000004e87227225 */ /* 0x000fc800078e0022 */
[----:B------:R-:W-:-:S04]  /*373e0*/  IMAD.WIDE.U32 R38, R139, R75, R38 ;  /* 0x0000004b8b267225 */ /* 0x000fc800078e0026 */
[----:B------:R-:W-:Y:S02]  /*373f0*/  IMAD.IADD R86, R85, 0x1, R67 ;  /* 0x0000000155567824 */ /* 0x000fe400078e0243 */
[----:B------:R-:W-:-:S04]  /*37400*/  IMAD.WIDE.U32 R82, R69, R113, R82 ;  /* 0x0000007145527225 */ /* 0x000fc800078e0052 */
[----:B------:R-:W-:Y:S01]  /*37410*/  IMAD.IADD R37, R133, 0x1, R37 ;  /* 0x0000000185257824 */ /* 0x000fe200078e0225 */
[----:B------:R-:W-:Y:S01]  /*37420*/  IADD3 R83, PT, PT, R131, R83, RZ ;  /* 0x0000005383537210 */ /* 0x000fe20007ffe0ff */
[----:B------:R-:W-:Y:S01]  /*37430*/  IMAD.X R85, RZ, RZ, RZ, P0 ;  /* 0x000000ffff557224 */ /* 0x000fe200000e06ff */
[----:B------:R-:W-:Y:S01]  /*37440*/  IADD3 R34, P0, PT, R87, R34, RZ ;  /* 0x0000002257227210 */ /* 0x000fe20007f1e0ff */
[----:B------:R-:W-:Y:S01]  /*37450*/  IMAD R137, R38, R40, RZ ;  /* 0x0000002826897224 */ /* 0x000fe200078e02ff */
[----:B------:R-:W-:Y:S01]  /*37460*/  IADD3 R87, PT, PT, R43, R39, RZ ;  /* 0x000000272b577210 */ /* 0x000fe20007ffe0ff */
[----:B------:R-:W-:Y:S01]  /*37470*/  IMAD.WIDE.U32 R84, R68, R115, R84 ;  /* 0x0000007344547225 */ /* 0x000fe200078e0054 */
[----:B------:R-:W-:-:S03]  /*37480*/  IADD3 R82, P2, PT, R37, R82, RZ ;  /* 0x0000005225527210 */ /* 0x000fc60007f5e0ff */
[----:B------:R-:W-:Y:S01]  /*37490*/  IMAD.MOV.U32 R39, RZ, RZ, RZ ;  /* 0x000000ffff277224 */ /* 0x000fe200078e00ff */
[----:B------:R-:W-:Y:S01]  /*374a0*/  IADD3 R85, PT, PT, R123, R85, RZ ;  /* 0x000000557b557210 */ /* 0x000fe20007ffe0ff */
[----:B------:R-:W-:Y:S02]  /*374b0*/  IMAD.X R37, RZ, RZ, RZ, P1 ;  /* 0x000000ffff257224 */ /* 0x000fe400008e06ff */
[----:B------:R-:W-:Y:S01]  /*374c0*/  IMAD.HI.U32 R143, R137, R74, R38 ;  /* 0x0000004a898f7227 */ /* 0x000fe200078e0026 */
[----:B------:R-:W-:-:S03]  /*374d0*/  IADD3 R38, P1, PT, R83, R84, RZ ;  /* 0x0000005453267210 */ /* 0x000fc60007f3e0ff */
[----:B------:R-:W-:Y:S02]  /*374e0*/  IMAD.X R83, RZ, RZ, RZ, P2 ;  /* 0x000000ffff537224 */ /* 0x000fe400010e06ff */
[----:B------:R-:W-:-:S04]  /*374f0*/  IMAD.WIDE.U32 R36, R71, R112, R36 ;  /* 0x0000007047247225 */ /* 0x000fc800078e0024 */
[----:B------:R-:W-:Y:S01]  /*37500*/  IMAD.IADD R141, R46, 0x1, R35 ;  /* 0x000000012e8d7824 */ /* 0x000fe200078e0223 */
[----:B------:R-:W-:Y:S01]  /*37510*/  IADD3 R37, PT, PT, R127, R37, RZ ;  /* 0x000000257f257210 */ /* 0x000fe20007ffe0ff */
[----:B------:R-:W-:-:S04]  /*37520*/  IMAD.WIDE.U32 R82, R70, R114, R82 ;  /* 0x0000007246527225 */ /* 0x000fc800078e0052 */
[----:B------:R-:W-:Y:S01]  /*37530*/  IMAD.X R39, RZ, RZ, RZ, P1 ;  /* 0x000000ffff277224 */ /* 0x000fe200008e06ff */
[----:B------:R-:W-:Y:S01]  /*37540*/  IADD3 R82, P2, PT, R37, R82, RZ ;  /* 0x0000005225527210 */ /* 0x000fe20007f5e0ff */
        /* <DEDUP_REMOVED lines=8> */
[----:B------:R-:W-:Y:S01]  /*375d0*/  IMAD.MOV.U32 R37, RZ, RZ, RZ ;  /* 0x000000ffff257224 */ /* 0x000fe200078e00ff */
[----:B------:R-:W-:Y:S01]  /*375e0*/  IADD3 R34, P0, PT, R87, R34, RZ ;  /* 0x0000002257227210 */ /* 0x000fe20007f1e0ff */
[----:B------:R-:W-:Y:S02]  /*375f0*/  IMAD.X R83, RZ, RZ, RZ, P2 ;  /* 0x000000ffff537224 */ /* 0x000fe400010e06ff */
[----:B------:R-:W-:-:S04]  /*37600*/  IMAD.WIDE.U32 R36, R72, R109, R36 ;  /* 0x0000006d48247225 */ /* 0x000fc800078e0024 */
[----:B------:R-:W-:Y:S01]  /*37610*/  IMAD.WIDE.U32 R84, R110, R68, R84 ;  /* 0x000000446e547225 */ /* 0x000fe200078e0054 */
[----:B------:R-:W-:-:S03]  /*37620*/  IADD3 R36, P3, PT, R141, R36, RZ ;  /* 0x000000248d247210 */ /* 0x000fc60007f7e0ff */
[----:B------:R-:W-:Y:S01]  /*37630*/  IMAD.IADD R87, R45, 0x1, R35 ;  /* 0x000000012d577824 */ /* 0x000fe200078e0223 */
        /* <DEDUP_REMOVED lines=9> */
[----:B------:R-:W-:Y:S02]  /*376d0*/  IMAD.X R85, RZ, RZ, RZ, P0 ;  /* 0x000000ffff557224 */ /* 0x000fe400000e06ff */
[----:B------:R-:W-:-:S04]  /*376e0*/  IMAD.WIDE.U32 R38, R70, R113, R38 ;  /* 0x0000007146267225 */ /* 0x000fc800078e0026 */
[----:B------:R-:W-:Y:S01]  /*376f0*/  IMAD.WIDE.U32 R36, R135, R79, R36 ;  /* 0x0000004f87247225 */ /* 0x000fe200078e0024 */
[----:B------:R-:W-:Y:S02]  /*37700*/  IADD3 R38, P0, PT, R83, R38, RZ ;  /* 0x0000002653267210 */ /* 0x000fe40007f1e0ff */
[----:B------:R-:W-:Y:S01]  /*37710*/  IADD3.X R83, PT, PT, RZ, RZ, RZ, P2, !PT ;  /* 0x000000ffff537210 */ /* 0x000fe200017fe4ff */
[----:B------:R-:W-:Y:S01]  /*37720*/  IMAD.IADD R143, R42, 0x1, R143 ;  /* 0x000000012a8f7824 */ /* 0x000fe200078e028f */
[----:B------:R-:W-:Y:S01]  /*37730*/  IADD3 R36, P3, PT, R87, R36, RZ ;  /* 0x0000002457247210 */ /* 0x000fe20007f7e0ff */
        /* <DEDUP_REMOVED lines=8> */
[----:B------:R-:W-:Y:S01]  /*377c0*/  IMAD.IADD R147, R47, 0x1, R37 ;  /* 0x000000012f937824 */ /* 0x000fe200078e0225 */
[----:B------:R-:W-:Y:S01]  /*377d0*/  IADD3.X R39, PT, PT, RZ, RZ, RZ, P0, !PT ;  /* 0x000000ffff277210 */ /* 0x000fe200007fe4ff */
[----:B------:R-:W-:Y:S02]  /*377e0*/  IMAD.IADD R85, R123, 0x1, R85 ;  /* 0x000000017b557824 */ /* 0x000fe400078e0255 */
[----:B------:R-:W-:Y:S02]  /*377f0*/  IMAD.X R37, RZ, RZ, RZ, P3 ;  /* 0x000000ffff257224 */ /* 0x000fe400018e06ff */
[----:B------:R-:W-:Y:S01]  /*37800*/  IMAD.WIDE.U32 R38, R71, R114, R38 ;  /* 0x0000007247267225 */ /* 0x000fe200078e0026 */
[----:B------:R-:W-:Y:S02]  /*37810*/  IADD3 R86, P0, PT, R85, R86, RZ ;  /* 0x0000005655567210 */ /* 0x000fe40007f1e0ff */
[----:B------:R-:W-:Y:S01]  /*37820*/  IADD3.X R85, PT, PT, RZ, RZ, RZ, P1, !PT ;  /* 0x000000ffff557210 */ /* 0x000fe20000ffe4ff */
[----:B------:R-:W-:Y:S01]  /*37830*/  IMAD.IADD R83, R127, 0x1, R83 ;  /* 0x000000017f537824 */ /* 0x000fe200078e0253 */
[----:B------:R-:W-:Y:S01]  /*37840*/  IADD3.X R87, PT, PT, RZ, RZ, RZ, P0, !PT ;  /* 0x000000ffff577210 */ /* 0x000fe200007fe4ff */
[----:B------:R-:W-:-:S03]  /*37850*/  IMAD.WIDE.U32 R36, R130, R78, R36 ;  /* 0x0000004e82247225 */ /* 0x000fc600078e0024 */
[----:B------:R-:W-:Y:S01]  /*37860*/  IADD3 R38, P3, PT, R83, R38, RZ ;  /* 0x0000002653267210 */ /* 0x000fe20007f7e0ff */
[----:B------:R-:W-:Y:S01]  /*37870*/  IMAD.WIDE.U32 R34, R137, R75, R34 ;  /* 0x0000004b89227225 */ /* 0x000fe200078e0022 */
[----:B------:R-:W-:-:S03]  /*37880*/  IADD3 R36, P4, PT, R141, R36, RZ ;  /* 0x000000248d247210 */ /* 0x000fc60007f9e0ff */
[----:B------:R-:W-:Y:S02]  /*37890*/  IMAD.MOV.U32 R83, RZ, RZ, RZ ;  /* 0x000000ffff537224 */ /* 0x000fe400078e00ff */
[----:B------:R-:W-:Y:S02]  /*378a0*/  IMAD.IADD R149, R43, 0x1, R35 ;  /* 0x000000012b957824 */ /* 0x000fe400078e0223 */
[----:B------:R-:W-:Y:S02]  /*378b0*/  IMAD.IADD R39, R128, 0x1, R39 ;  /* 0x0000000180277824 */ /* 0x000fe400078e0227 */
[----:B------:R-:W-:Y:S02]  /*378c0*/  IMAD R141, R34, R40, RZ ;  /* 0x00000028228d7224 */ /* 0x000fe400078e02ff */
[----:B------:R-:W-:Y:S02]  /*378d0*/  IMAD.MOV.U32 R35, RZ, RZ, RZ ;  /* 0x000000ffff237224 */ /* 0x000fe400078e00ff */
[----:B------:R-:W-:-:S04]  /*378e0*/  IMAD.WIDE.U32 R84, R70, R116, R84 ;  /* 0x0000007446547225 */ /* 0x000fc800078e0054 */
[----:B------:R-:W-:Y:S01]  /*378f0*/  IMAD.WIDE.U32 R82, R73, R109, R82 ;  /* 0x0000006d49527225 */ /* 0x000fe200078e0052 */
[----:B------:R-:W-:-:S03]  /*37900*/  IADD3 R85, PT, PT, R125, R85, RZ ;  /* 0x000000557d557210 */ /* 0x000fc60007ffe0ff */
[----:B------:R-:W-:Y:S01]  /*37910*/  IMAD.HI.U32 R145, R141, R74, R34 ;  /* 0x0000004a8d917227 */ /* 0x000fe200078e0022 */
[----:B------:R-:W-:-:S03]  /*37920*/  IADD3 R34, P2, PT, R39, R84, RZ ;  /* 0x0000005427227210 */ /* 0x000fc60007f5e0ff */
[----:B------:R-:W-:-:S04]  /*37930*/  IMAD.WIDE.U32 R86, R110, R69, R86 ;  /* 0x000000456e567225 */ /* 0x000fc800078e0056 */
[----:B------:R-:W-:Y:S01]  /*37940*/  IMAD.X R39, RZ, RZ, RZ, P3 ;  /* 0x000000ffff277224 */ /* 0x000fe200018e06ff */
[----:B------:R-:W-:Y:S01]  /*37950*/  IADD3 R68, P3, PT, R147, R82, RZ ;  /* 0x0000005293447210 */ /* 0x000fe20007f7e0ff */
[----:B------:R-:W-:Y:S01]  /*37960*/  IMAD.IADD R143, R46, 0x1, R37 ;  /* 0x000000012e8f7824 */ /* 0x000fe200078e0225 */
[----:B------:R-:W-:Y:S01]  /*37970*/  IADD3 R82, P1, PT, R85, R86, RZ ;  /* 0x0000005655527210 */ /* 0x000fe20007f3e0ff */
[----:B------:R-:W-:Y:S01]  /*37980*/  IMAD.X R37, RZ, RZ, RZ, P4 ;  /* 0x000000ffff257224 */ /* 0x000fe200020e06ff */
[----:B------:R-:W-:Y:S01]  /*37990*/  IADD3.X R69, PT, PT, RZ, RZ, RZ, P3, !PT ;  /* 0x000000ffff457210 */ /* 0x000fe20001ffe4ff */
[----:B------:R-:W-:Y:S01]  /*379a0*/  IMAD.IADD R83, R129, 0x1, R83 ;  /* 0x0000000181537824 */ /* 0x000fe200078e0253 */
[----:B------:R-:W-:Y:S01]  /*379b0*/  IADD3 R85, PT, PT, R67, R87, RZ ;  /* 0x0000005743557210 */ /* 0x000fe20007ffe0ff */
[----:B------:R-:W-:-:S04]  /*379c0*/  IMAD.WIDE.U32 R38, R72, R111, R38 ;  /* 0x0000006f48267225 */ /* 0x000fc800078e0026 */
[----:B------:R-:W-:Y:S01]  /*379d0*/  IMAD.X R35, RZ, RZ, RZ, P2 ;  /* 0x000000ffff237224 */ /* 0x000fe200010e06ff */
        /* <DEDUP_REMOVED lines=9> */
[----:B------:R-:W-:Y:S01]  /*37a70*/  IMAD.WIDE.U32 R82, R70, R115, R82 ;  /* 0x0000007346527225 */ /* 0x000fe200078e0052 */
[----:B------:R-:W-:Y:S02]  /*37a80*/  IADD3 R147, PT, PT, R48, R69, RZ ;  /* 0x0000004530937210 */ /* 0x000fe40007ffe0ff */
[----:B------:R-:W-:Y:S01]  /*37a90*/  IADD3 R34, P3, PT, R39, R34, RZ ;  /* 0x0000002227227210 */ /* 0x000fe20007f7e0ff */
[----:B------:R-:W-:Y:S02]  /*37aa0*/  IMAD.IADD R87, R45, 0x1, R37 ;  /* 0x000000012d577824 */ /* 0x000fe400078e0225 */
[----:B------:R-:W-:Y:S01]  /*37ab0*/  IMAD.X R37, RZ, RZ, RZ, P2 ;  /* 0x000000ffff257224 */ /* 0x000fe200010e06ff */
[----:B------:R-:W-:Y:S01]  /*37ac0*/  IADD3 R82, P2, PT, R35, R82, RZ ;  /* 0x0000005223527210 */ /* 0x000fe20007f5e0ff */
[----:B------:R-:W-:Y:S01]  /*37ad0*/  IMAD.X R39, RZ, RZ, RZ, P0 ;  /* 0x000000ffff277224 */ /* 0x000fe200000e06ff */
[----:B------:R-:W-:Y:S01]  /*37ae0*/  IADD3.X R35, PT, PT, RZ, RZ, RZ, P3, !PT ;  /* 0x000000ffff237210 */ /* 0x000fe20001ffe4ff */
[----:B------:R-:W-:-:S02]  /*37af0*/  IMAD.X R69, RZ, RZ, RZ, P4 ;  /* 0x000000ffff457224 */ /* 0x000fc400020e06ff */
[----:B------:R-:W-:-:S04]  /*37b00*/  IMAD.WIDE.U32 R36, R137, R76, R36 ;  /* 0x0000004c89247225 */ /* 0x000fc800078e0024 */
[----:B------:R-:W-:-:S04]  /*37b10*/  IMAD.WIDE.U32 R38, R73, R112, R38 ;  /* 0x0000007049267225 */ /* 0x000fc800078e0026 */
[----:B------:R-:W-:Y:S02]  /*37b20*/  IMAD.IADD R84, R123, 0x1, R83 ;  /* 0x000000017b547824 */ /* 0x000fe400078e0253 */
[----:B------:R-:W-:-:S03]  /*37b30*/  IMAD.WIDE.U32 R68, R130, R79, R68 ;  /* 0x0000004f82447225 */ /* 0x000fc600078e0044 */
[----:B------:R-:W-:Y:S01]  /*37b40*/  IADD3 R84, P1, PT, R84, R85, RZ ;  /* 0x0000005554547210 */ /* 0x000fe20007f3e0ff */
[----:B------:R-:W-:Y:S01]  /*37b50*/  IMAD.IADD R143, R44, 0x1, R37 ;  /* 0x000000012c8f7824 */ /* 0x000fe200078e0225 */
[----:B------:R-:W-:Y:S01]  /*37b60*/  IADD3 R37, PT, PT, R127, R39, RZ ;  /* 0x000000277f257210 */ /* 0x000fe20007ffe0ff */
[----:B------:R-:W-:Y:S01]  /*37b70*/  IMAD.WIDE.U32 R34, R72, R114, R34 ;  /* 0x0000007248227225 */ /* 0x000fe200078e0022 */
[----:B------:R-:W-:-:S03]  /*37b80*/  IADD3 R68, P4, PT, R87, R68, RZ ;  /* 0x0000004457447210 */ /* 0x000fc60007f9e0ff */
        /* <DEDUP_REMOVED lines=10> */
[----:B------:R-:W-:Y:S01]  /*37c30*/  IMAD.X R85, RZ, RZ, RZ, P1 ;  /* 0x000000ffff557224 */ /* 0x000fe200008e06ff */
[----:B------:R-:W-:Y:S01]  /*37c40*/  IADD3 R38, P3, PT, R147, R38, RZ ;  /* 0x0000002693267210 */ /* 0x000fe20007f7e0ff */
[----:B------:R-:W-:Y:S02]  /*37c50*/  IMAD.IADD R109, R47, 0x1, R69 ;  /* 0x000000012f6d7824 */ /* 0x000fe400078e0245 */
[----:B------:R-:W-:Y:S02]  /*37c60*/  IMAD.X R69, RZ, RZ, RZ, P4 ;  /* 0x000000ffff457224 */ /* 0x000fe400020e06ff */
[----:B------:R-:W-:-:S04]  /*37c70*/  IMAD.WIDE.U32 R84, R110, R70, R84 ;  /* 0x000000466e547225 */ /* 0x000fc800078e0054 */
[----:B------:R-:W-:Y:S01]  /*37c80*/  IMAD.IADD R83, R125, 0x1, R83 ;  /* 0x000000017d537824 */ /* 0x000fe200078e0253 */
[----:B------:R-:W-:Y:S01]  /*37c90*/  IADD3 R70, PT, PT, R67, R85, RZ ;  /* 0x0000005543467210 */ /* 0x000fe20007ffe0ff */
[----:B------:R-:W-:Y:S02]  /*37ca0*/  IMAD.X R37, RZ, RZ, RZ, P0 ;  /* 0x000000ffff257224 */ /* 0x000fe400000e06ff */
[----:B------:R-:W-:Y:S01]  /*37cb0*/  IMAD.WIDE.U32 R68, R139, R78, R68 ;  /* 0x0000004e8b447225 */ /* 0x000fe200078e0044 */
[----:B------:R-:W-:-:S03]  /*37cc0*/  IADD3 R84, P1, PT, R83, R84, RZ ;  /* 0x0000005453547210 */ /* 0x000fc60007f3e0ff */
[----:B------:R-:W-:-:S04]  /*37cd0*/  IMAD.WIDE.U32 R36, R141, R75, R36 ;  /* 0x0000004b8d247225 */ /* 0x000fc800078e0024 */
[----:B------:R-:W-:Y:S01]  /*37ce0*/  IMAD.X R83, RZ, RZ, RZ, P2 ;  /* 0x000000ffff537224 */ /* 0x000fe200010e06ff */
[----:B------:R-:W-:Y:S01]  /*37cf0*/  IADD3 R68, P2, PT, R143, R68, RZ ;  /* 0x000000448f447210 */ /* 0x000fe20007f5e0ff */
[----:B------:R-:W-:Y:S02]  /*37d00*/  IMAD.IADD R143, R43, 0x1, R37 ;  /* 0x000000012b8f7824 */ /* 0x000fe400078e0225 */
[----:B------:R-:W-:Y:S02]  /*37d10*/  HFMA2 R37, -RZ, RZ, 0, 0 ;  /* 0x00000000ff257431 */ /* 0x000fe400000001ff */
[----:B------:R-:W-:Y:S02]  /*37d20*/  IMAD.X R85, RZ, RZ, RZ, P1 ;  /* 0x000000ffff557224 */ /* 0x000fe400008e06ff */
[----:B------:R-:W-:Y:S02]  /*37d30*/  IMAD.IADD R129, R129, 0x1, R39 ;  /* 0x0000000181817824 */ /* 0x000fe400078e0227 */
[----:B------:R-:W-:-:S04]  /*37d40*/  IMAD.WIDE.U32 R34, R73, R111, R34 ;  /* 0x0000006f49227225 */ /* 0x000fc800078e0022 */
[----:B------:R-:W-:Y:S01]  /*37d50*/  IMAD R87, R36, R40, RZ ;  /* 0x0000002824577224 */ /* 0x000fe200078e02ff */
[----:B------:R-:W-:Y:S01]  /*37d60*/  IADD3 R35, PT, PT, R133, R35, RZ ;  /* 0x0000002385237210 */ /* 0x000fe20007ffe0ff */
[----:B------:R-:W-:-:S04]  /*37d70*/  IMAD.WIDE.U32 R84, R71, R115, R84 ;  /* 0x0000007347547225 */ /* 0x000fc800078e0054 */
[----:B------:R-:W-:Y:S01]  /*37d80*/  IMAD.X R39, RZ, RZ, RZ, P3 ;  /* 0x000000ffff277224 */ /* 0x000fe200018e06ff */
[----:B------:R-:W-:Y:S01]  /*37d90*/  IADD3 R34, P3, PT, R129, R34, RZ ;  /* 0x0000002281227210 */ /* 0x000fe20007f7e0ff */
[----:B------:R-:W-:-:S04]  /*37da0*/  IMAD.WIDE.U32 R82, R72, R113, R82 ;  /* 0x0000007148527225 */ /* 0x000fc800078e0052 */
[----:B------:R-:W-:Y:S01]  /*37db0*/  IMAD.HI.U32 R129, R87, R74, R36 ;  /* 0x0000004a57817227 */ /* 0x000fe200078e0024 */
[----:B------:R-:W-:-:S03]  /*37dc0*/  IADD3 R36, P0, PT, R35, R82, RZ ;  /* 0x0000005223247210 */ /* 0x000fc60007f1e0ff */
[----:B------:R-:W-:Y:S01]  /*37dd0*/  IMAD.IADD R37, R123, 0x1, R85 ;  /* 0x000000017b257824 */ /* 0x000fe200078e0255 */
[----:B------:R-:W-:Y:S01]  /*37de0*/  IADD3 R129, PT, PT, R42, R129, RZ ;  /* 0x000000812a817210 */ /* 0x000fe20007ffe0ff */
[----:B------:R-:W-:Y:S02]  /*37df0*/  IMAD.IADD R83, R131, 0x1, R83 ;  /* 0x0000000183537824 */ /* 0x000fe400078e0253 */
[----:B------:R-:W-:Y:S01]  /*37e00*/  IMAD.WIDE.U32 R38, R135, R81, R38 ;  /* 0x0000005187267225 */ /* 0x000fe200078e0026 */
[----:B------:R-:W-:-:S03]  /*37e10*/  IADD3 R135, PT, PT, R46, R69, RZ ;  /* 0x000000452e877210 */ /* 0x000fc60007ffe0ff */
[----:B------:R-:W-:Y:S01]  /*37e20*/  IMAD.X R35, RZ, RZ, RZ, P3 ;  /* 0x000000ffff237224 */ /* 0x000fe200018e06ff */
[----:B------:R-:W-:Y:S01]  /*37e30*/  IADD3 R84, P3, PT, R83, R84, RZ ;  /* 0x0000005453547210 */ /* 0x000fe20007f7e0ff */
[----:B------:R-:W-:Y:S01]  /*37e40*/  IMAD.X R69, RZ, RZ, RZ, P2 ;  /* 0x000000ffff457224 */ /* 0x000fe200010e06ff */
[----:B------:R-:W-:Y:S01]  /*37e50*/  IADD3 R82, P2, PT, R37, R70, RZ ;  /* 0x0000004625527210 */ /* 0x000fe20007f5e0ff */
[----:B------:R-:W-:Y:S01]  /*37e60*/  IMAD.WIDE.U32 R34, R66, R112, R34 ;  /* 0x0000007042227225 */ /* 0x000fe200078e0022 */
[----:B------:R-:W-:Y:S02]  /*37e70*/  IADD3.X R37, PT, PT, RZ, RZ, RZ, P0, !PT ;  /* 0x000000ffff257210 */ /* 0x000fe400007fe4ff */
[----:B------:R-:W-:Y:S01]  /*37e80*/  IADD3 R38, P1, PT, R109, R38, RZ ;  /* 0x000000266d267210 */ /* 0x000fe20007f3e0ff */
[----:B------:R-:W-:Y:S01]  /*37e90*/  IMAD.IADD R127, R127, 0x1, R35 ;  /* 0x000000017f7f7824 */ /* 0x000fe200078e0223 */
[----:B------:R-:W-:Y:S01]  /*37ea0*/  IADD3 R39, PT, PT, R49, R39, RZ ;  /* 0x0000002731277210 */ /* 0x000fe20007ffe0ff */
[----:B------:R-:W-:Y:S01]  /*37eb0*/  IMAD.WIDE.U32 R36, R73, R114, R36 ;  /* 0x0000007249247225 */ /* 0x000fe200078e0024 */
[----:B------:R-:W-:-:S02]  /*37ec0*/  IADD3.X R83, PT, PT, RZ, RZ, RZ, P2, !PT ;  /* 0x000000ffff537210 */ /* 0x000fc400017fe4ff */
[----:B------:R-:W-:Y:S01]  /*37ed0*/  IADD3 R86, P0, PT, R39, R34, RZ ;  /* 0x0000002227567210 */ /* 0x000fe20007f1e0ff */
[----:B------:R-:W-:Y:S01]  /*37ee0*/  IMAD.X R85, RZ, RZ, RZ, P3 ;  /* 0x000000ffff557224 */ /* 0x000fe200018e06ff */
[----:B------:R-:W-:Y:S01]  /*37ef0*/  IADD3 R36, P5, PT, R127, R36, RZ ;  /* 0x000000247f247210 */ /* 0x000fe20007fbe0ff */
[----:B------:R-:W-:Y:S02]  /*37f00*/  IMAD.IADD R37, R128, 0x1, R37 ;  /* 0x0000000180257824 */ /* 0x000fe400078e0225 */
[----:B------:R-:W-:-:S04]  /*37f10*/  IMAD.WIDE.U32 R84, R72, R116, R84 ;  /* 0x0000007448547225 */ /* 0x000fc800078e0054 */
        /* <DEDUP_REMOVED lines=9> */
[----:B------:R-:W-:-:S03]  /*37fb0*/  IADD3.X R35, PT, PT, RZ, RZ, RZ, P1, !PT ;  /* 0x000000ffff237210 */ /* 0x000fc60000ffe4ff */
[----:B------:R-:W-:Y:S02]  /*37fc0*/  IMAD.IADD R39, R48, 0x1, R39 ;  /* 0x0000000130277824 */ /* 0x000fe400078e0227 */
[----:B------:R-:W-:-:S03]  /*37fd0*/  IMAD.WIDE.U32 R36, R66, R111, R36 ;  /* 0x0000006f42247225 */ /* 0x000fc600078e0024 */
[----:B------:R-:W-:Y:S01]  /*37fe0*/  IADD3 R68, P4, PT, R39, R86, RZ ;  /* 0x0000005627447210 */ /* 0x000fe20007f9e0ff */
[----:B------:R-:W-:Y:S02]  /*37ff0*/  IMAD.X R71, RZ, RZ, RZ, P0 ;  /* 0x000000ffff477224 */ /* 0x000fe400000e06ff */
        /* <DEDUP_REMOVED lines=8> */
[----:B------:R-:W-:Y:S01]  /*38080*/  IADD3 R85, PT, PT, R44, R35, RZ ;  /* 0x000000232c557210 */ /* 0x000fe20007ffe0ff */
[----:B------:R-:W-:Y:S01]  /*38090*/  IMAD.WIDE.U32 R38, R139, R79, R38 ;  /* 0x0000004f8b267225 */ /* 0x000fe200078e0026 */
[----:B------:R-:W-:-:S03]  /*380a0*/  IADD3 R34, P2, PT, R129, R34, RZ ;  /* 0x0000002281227210 */ /* 0x000fc60007f5e0ff */
[----:B------:R-:W-:Y:S01]  /*380b0*/  IMAD.X R83, RZ, RZ, RZ, P5 ;  /* 0x000000ffff537224 */ /* 0x000fe200028e06ff */
[----:B------:R-:W-:Y:S01]  /*380c0*/  IADD3 R36, P0, PT, R109, R38, RZ ;  /* 0x000000266d247210 */ /* 0x000fe20007f1e0ff */
[----:B------:R-:W-:-:S04]  /*380d0*/  IMAD.WIDE.U32 R70, R73, R113, R70 ;  /* 0x0000007149467225 */ /* 0x000fc800078e0046 */
        /* <DEDUP_REMOVED lines=8> */
[----:B------:R-:W-:Y:S01]  /*38160*/  IADD3.X R37, PT, PT, RZ, RZ, RZ, P0, !PT ;  /* 0x000000ffff257210 */ /* 0x000fe200007fe4ff */
[----:B------:R-:W-:Y:S01]  /*38170*/  IMAD.X R39, RZ, RZ, RZ, P3 ;  /* 0x000000ffff277224 */ /* 0x000fe200018e06ff */
[----:B------:R-:W-:Y:S01]  /*38180*/  IADD3 R70, P6, PT, R133, R70, RZ ;  /* 0x0000004685467210 */ /* 0x000fe20007fde0ff */
[----:B------:R-:W-:-:S04]  /*38190*/  IMAD.WIDE.U32 R34, R87, R75, R34 ;  /* 0x0000004b57227225 */ /* 0x000fc800078e0022 */
[----:B------:R-:W-:-:S04]  /*381a0*/  IMAD.WIDE.U32 R36, R137, R78, R36 ;  /* 0x0000004e89247225 */ /* 0x000fc800078e0024 */
[----:B------:R-:W-:Y:S01]  /*381b0*/  IMAD.IADD R82, R123, 0x1, R83 ;  /* 0x000000017b527824 */ /* 0x000fe200078e0253 */
[----:B------:R-:W-:Y:S01]  /*381c0*/  IADD3 R36, P2, PT, R85, R36, RZ ;  /* 0x0000002455247210 */ /* 0x000fe20007f5e0ff */
[----:B------:R-:W-:Y:S01]  /*381d0*/  IMAD.IADD R111, R43, 0x1, R35 ;  /* 0x000000012b6f7824 */ /* 0x000fe200078e0223 */
[----:B------:R-:W-:Y:S01]  /*381e0*/  MOV R35, RZ ;  /* 0x000000ff00237202 */ /* 0x000fe20000000f00 */
[----:B------:R-:W-:Y:S01]  /*381f0*/  IMAD.X R71, RZ, RZ, RZ, P6 ;  /* 0x000000ffff477224 */ /* 0x000fe200030e06ff */
[----:B------:R-:W-:Y:S01]  /*38200*/  IADD3 R37, PT, PT, R46, R37, RZ ;  /* 0x000000252e257210 */ /* 0x000fe20007ffe0ff */
[----:B------:R-:W-:Y:S01]  /*38210*/  IMAD R85, R34, R40, RZ ;  /* 0x0000002822557224 */ /* 0x000fe200078e02ff */
[----:B------:R-:W-:Y:S01]  /*38220*/  IADD3 R82, P5, PT, R82, R127, RZ ;  /* 0x0000007f52527210 */ /* 0x000fe20007fbe0ff */
[----:B------:R-:W-:-:S04]  /*38230*/  IMAD.WIDE.U32 R38, R139, R80, R38 ;  /* 0x000000508b267225 */ /* 0x000fc800078e0026 */
[----:B------:R-:W-:Y:S02]  /*38240*/  IMAD.IADD R129, R49, 0x1, R69 ;  /* 0x0000000131817824 */ /* 0x000fe400078e0245 */
[----:B------:R-:W-:-:S03]  /*38250*/  IMAD.WIDE.U32 R70, R66, R114, R70 ;  /* 0x0000007242467225 */ /* 0x000fc600078e0046 */
[----:B------:R-:W-:Y:S01]  /*38260*/  IADD3 R129, P0, PT, R129, R84, RZ ;  /* 0x0000005481817210 */ /* 0x000fe20007f1e0ff */
[----:B------:R-:W-:Y:S01]  /*38270*/  IMAD.HI.U32 R109, R85, R74, R34 ;  /* 0x0000004a556d7227 */ /* 0x000fe200078e0022 */
[----:B------:R-:W-:Y:S02]  /*38280*/  IADD3 R34, P3, PT, R37, R38, RZ ;  /* 0x0000002625227210 */ /* 0x000fe40007f7e0ff */
[----:B------:R-:W-:Y:S01]  /*38290*/  IADD3 R71, PT, PT, R128, R71, RZ ;  /* 0x0000004780477210 */ /* 0x000fe20007ffe0ff */
[----:B------:R-:W-:Y:S01]  /*382a0*/  IMAD.X R69, RZ, RZ, RZ, P4 ;  /* 0x000000ffff457224 */ /* 0x000fe200020e06ff */
[----:B------:R-:W-:Y:S01]  /*382b0*/  IADD3.X R127, PT, PT, RZ, RZ, RZ, P0, !PT ;  /* 0x000000ffff7f7210 */ /* 0x000fe200007fe4ff */
[----:B------:R-:W-:Y:S02]  /*382c0*/  IMAD.IADD R38, R48, 0x1, R39 ;  /* 0x0000000130267824 */ /* 0x000fe400078e0227 */
[----:B------:R-:W-:Y:S02]  /*382d0*/  IMAD.X R35, RZ, RZ, RZ, P1 ;  /* 0x000000ffff237224 */ /* 0x000fe400008e06ff */
[----:B------:R-:W-:Y:S01]  /*382e0*/  IMAD.X R83, RZ, RZ, RZ, P5 ;  /* 0x000000ffff537224 */ /* 0x000fe200028e06ff */
[----:B------:R-:W-:Y:S01]  /*382f0*/  IADD3 R38, P5, PT, R38, R129, RZ ;  /* 0x0000008126267210 */ /* 0x000fe20007fbe0ff */
[----:B------:R-:W-:Y:S01]  /*38300*/  IMAD.WIDE.U32 R68, R73, R116, R68 ;  /* 0x0000007449447225 */ /* 0x000fe200078e0044 */
[----:B------:R-:W-:-:S03]  /*38310*/  IADD3 R70, P1, PT, R35, R70, RZ ;  /* 0x0000004623467210 */ /* 0x000fc60007f3e0ff */
[----:B------:R-:W-:Y:S01]  /*38320*/  IMAD.WIDE.U32 R82, R110, R72, R82 ;  /* 0x000000486e527225 */ /* 0x000fe200078e0052 */
[----:B------:R-:W-:-:S03]  /*38330*/  IADD3 R127, P0, PT, R127, R70, RZ ;  /* 0x000000467f7f7210 */ /* 0x000fc60007f1e0ff */
[----:B------:R-:W-:Y:S01]  /*38340*/  IMAD.X R37, RZ, RZ, RZ, P2 ;  /* 0x000000ffff257224 */ /* 0x000fe200010e06ff */
[----:B------:R-:W-:Y:S01]  /*38350*/  IADD3 R68, P2, PT, R71, R68, RZ ;  /* 0x0000004447447210 */ /* 0x000fe20007f5e0ff */
[----:B------:R-:W-:Y:S01]  /*38360*/  IMAD.IADD R69, R125, 0x1, R69 ;  /* 0x000000017d457824 */ /* 0x000fe200078e0245 */
[----:B------:R-:W-:Y:S01]  /*38370*/  IADD3 R129, PT, PT, R67, R83, RZ ;  /* 0x0000005343817210 */ /* 0x000fe20007ffe0ff */
[----:B------:R-:W-:Y:S02]  /*38380*/  IMAD.X R39, RZ, RZ, RZ, P5 ;  /* 0x000000ffff277224 */ /* 0x000fe400028e06ff */
[----:B------:R-:W-:Y:S01]  /*38390*/  IMAD.WIDE.U32 R36, R141, R77, R36 ;  /* 0x0000004d8d247225 */ /* 0x000fe200078e0024 */
[----:B------:R-:W-:-:S03]  /*383a0*/  IADD3 R70, P4, PT, R69, R82, RZ ;  /* 0x0000005245467210 */ /* 0x000fc60007f9e0ff */
[----:B------:R-:W-:Y:S01]  /*383b0*/  IMAD.X R69, RZ, RZ, RZ, P2 ;  /* 0x000000ffff457224 */ /* 0x000fe200010e06ff */
[----:B------:R-:W-:Y:S01]  /*383c0*/  IADD3 R36, P2, PT, R111, R36, RZ ;  /* 0x000000246f247210 */ /* 0x000fe20007f5e0ff */
[----:B------:R-:W-:Y:S01]  /*383d0*/  IMAD.X R35, RZ, RZ, RZ, P3 ;  /* 0x000000ffff237224 */ /* 0x000fe200018e06ff */
[----:B------:R-:W-:Y:S01]  /*383e0*/  IADD3 R37, PT, PT, R45, R37, RZ ;  /* 0x000000252d257210 */ /* 0x000fe20007ffe0ff */
[----:B------:R-:W-:Y:S01]  /*383f0*/  IMAD.WIDE.U32 R38, R139, R81, R38 ;  /* 0x000000518b267225 */ /* 0x000fe200078e0026 */
[----:B------:R-:W-:-:S03]  /*38400*/  IADD3.X R71, PT, PT, RZ, RZ, RZ, P4, !PT ;  /* 0x000000ffff477210 */ /* 0x000fc600027fe4ff */
[----:B------:R-:W-:Y:S01]  /*38410*/  IMAD.WIDE.U32 R68, R66, R113, R68 ;  /* 0x0000007142447225 */ /* 0x000fe200078e0044 */
[----:B------:R-:W-:-:S03]  /*38420*/  IADD3 R82, PT, PT, R49, R39, RZ ;  /* 0x0000002731527210 */ /* 0x000fc60007ffe0ff */
[----:B------:R-:W-:Y:S01]  /*38430*/  IMAD.WIDE.U32 R34, R137, R79, R34 ;  /* 0x0000004f89227225 */ /* 0x000fe200078e0022 */
[----:B------:R-:W-:-:S03]  /*38440*/  IADD3 R82, P6, PT, R82, R127, RZ ;  /* 0x0000007f52527210 */ /* 0x000fc60007fde0ff */
[----:B------:R-:W-:Y:S01]  /*38450*/  IMAD.X R83, RZ, RZ, RZ, P1 ;  /* 0x000000ffff537224 */ /* 0x000fe200008e06ff */
[----:B------:R-:W-:Y:S01]  /*38460*/  IADD3 R34, P4, PT, R37, R34, RZ ;  /* 0x0000002225227210 */ /* 0x000fe20007f9e0ff */
[----:B------:R-:W-:Y:S02]  /*38470*/  IMAD.IADD R131, R131, 0x1, R69 ;  /* 0x0000000183837824 */ /* 0x000fe400078e0245 */
[----:B------:R-:W-:Y:S01]  /*38480*/  IMAD.IADD R35, R47, 0x1, R35 ;  /* 0x000000012f237824 */ /* 0x000fe200078e0223 */
[----:B------:R-:W-:Y:S01]  /*38490*/  IADD3 R72, P3, PT, R83, R68, RZ ;  /* 0x0000004453487210 */ /* 0x000fe20007f7e0ff */
        /* <DEDUP_REMOVED lines=8> */
[----:B------:R-:W-:Y:S01]  /*38520*/  IMAD.WIDE.U32 R36, R87, R76, R36 ;  /* 0x0000004c57247225 */ /* 0x000fe200078e0024 */
[----:B------:R-:W-:-:S02]  /*38530*/  IADD3 R72, P6, PT, R72, R69, RZ ;  /* 0x0000004548487210 */ /* 0x000fc40007fde0ff */
[----:B------:R-:W-:Y:S01]  /*38540*/  IADD3.X R69, PT, PT, RZ, RZ, RZ, P2, !PT ;  /* 0x000000ffff457210 */ /* 0x000fe200017fe4ff */
        /* <DEDUP_REMOVED lines=8> */
[----:B------:R-:W-:Y:S01]  /*385d0*/  IMAD.IADD R35, R46, 0x1, R35 ;  /* 0x000000012e237824 */ /* 0x000fe200078e0223 */
[----:B------:R-:W-:Y:S01]  /*385e0*/  IADD3 R39, PT, PT, R48, R39, RZ ;  /* 0x0000002730277210 */ /* 0x000fe20007ffe0ff */
[----:B------:R-:W-:Y:S02]  /*385f0*/  IMAD.IADD R109, R42, 0x1, R109 ;  /* 0x000000012a6d7824 */ /* 0x000fe400078e026d */
[----:B------:R-:W-:-:S03]  /*38600*/  IMAD.WIDE.U32 R68, R66, R116, R68 ;  /* 0x0000007442447225 */ /* 0x000fc600078e0044 */
[----:B------:R-:W-:Y:S01]  /*38610*/  IADD3 R36, P4, PT, R109, R36, RZ ;  /* 0x000000246d247210 */ /* 0x000fe20007f9e0ff */
[----:B------:R-:W-:Y:S01]  /*38620*/  IMAD.X R37, RZ, RZ, RZ, P3 ;  /* 0x000000ffff257224 */ /* 0x000fe200018e06ff */
[----:B------:R-:W-:Y:S01]  /*38630*/  IADD3 R38, P3, PT, R35, R38, RZ ;  /* 0x0000002623267210 */ /* 0x000fe20007f7e0ff */
[----:B------:R-:W-:Y:S02]  /*38640*/  IMAD.X R35, RZ, RZ, RZ, P0 ;  /* 0x000000ffff237224 */ /* 0x000fe400000e06ff */
[----:B------:R-:W-:Y:S01]  /*38650*/  IMAD.IADD R125, R125, 0x1, R69 ;  /* 0x000000017d7d7824 */ /* 0x000fe200078e0245 */
        /* <DEDUP_REMOVED lines=9> */
[----:B------:R-:W-:Y:S01]  /*386f0*/  IADD3 R37, PT, PT, R43, R37, RZ ;  /* 0x000000252b257210 */ /* 0x000fe20007ffe0ff */
[----:B------:R-:W-:Y:S02]  /*38700*/  IMAD.X R39, RZ, RZ, RZ, P3 ;  /* 0x000000ffff277224 */ /* 0x000fe400018e06ff */
[----:B------:R-:W-:-:S04]  /*38710*/  IMAD.WIDE.U32 R34, R87, R77, R34 ;  /* 0x0000004d57227225 */ /* 0x000fc800078e0022 */
[----:B------:R-:W-:Y:S01]  /*38720*/  IMAD R83, R36, R40, RZ ;  /* 0x0000002824537224 */ /* 0x000fe200078e02ff */
[----:B------:R-:W-:Y:S01]  /*38730*/  IADD3 R34, P2, PT, R37, R34, RZ ;  /* 0x0000002225227210 */ /* 0x000fe20007f5e0ff */
[----:B------:R-:W-:-:S04]  /*38740*/  IMAD.WIDE.U32 R38, R141, R79, R38 ;  /* 0x0000004f8d267225 */ /* 0x000fc800078e0026 */
[----:B------:R-:W-:Y:S02]  /*38750*/  IMAD.MOV.U32 R37, RZ, RZ, RZ ;  /* 0x000000ffff257224 */ /* 0x000fe400078e00ff */
[----:B------:R-:W-:Y:S02]  /*38760*/  IMAD.IADD R35, R45, 0x1, R35 ;  /* 0x000000012d237824 */ /* 0x000fe400078e0223 */
[----:B------:R-:W-:-:S04]  /*38770*/  IMAD.WIDE.U32 R68, R137, R81, R68 ;  /* 0x0000005189447225 */ /* 0x000fc800078e0044 */
[----:B------:R-:W-:Y:S01]  /*38780*/  IMAD.HI.U32 R109, R83, R74, R36 ;  /* 0x0000004a536d7227 */ /* 0x000fe200078e0024 */
[----:B------:R-:W-:Y:S02]  /*38790*/  IADD3 R37, PT, PT, R47, R39, RZ ;  /* 0x000000272f257210 */ /* 0x000fe40007ffe0ff */
[----:B------:R-:W-:Y:S01]  /*387a0*/  IADD3 R36, P5, PT, R35, R38, RZ ;  /* 0x0000002623247210 */ /* 0x000fe20007fbe0ff */
[----:B------:R-:W-:Y:S01]  /*387b0*/  IMAD.X R35, RZ, RZ, RZ, P2 ;  /* 0x000000ffff237224 */ /* 0x000fe200010e06ff */
[----:B------:R-:W-:Y:S01]  /*387c0*/  IADD3 R68, P3, PT, R37, R68, RZ ;  /* 0x0000004425447210 */ /* 0x000fe20007f7e0ff */
[----:B------:R-:W-:Y:S01]  /*387d0*/  IMAD.WIDE.U32 R70, R110, R73, R70 ;  /* 0x000000496e467225 */ /* 0x000fe200078e0046 */
[----:B------:R-:W-:-:S03]  /*387e0*/  IADD3.X R37, PT, PT, RZ, RZ, RZ, P5, !PT ;  /* 0x000000ffff257210 */ /* 0x000fc60002ffe4ff */
[----:B------:R-:W-:Y:S01]  /*387f0*/  IMAD.WIDE.U32 R34, R85, R76, R34 ;  /* 0x0000004c55227225 */ /* 0x000fe200078e0022 */
[----:B------:R-:W-:Y:S02]  /*38800*/  IADD3 R38, P6, PT, R125, R70, RZ ;  /* 0x000000467d267210 */ /* 0x000fe40007fde0ff */
[----:B------:R-:W-:Y:S01]  /*38810*/  IADD3 R84, PT, PT, R67, R71, RZ ;  /* 0x0000004743547210 */ /* 0x000fe20007ffe0ff */
[----:B------:R-:W-:Y:S01]  /*38820*/  IMAD.IADD R73, R49, 0x1, R69 ;  /* 0x0000000131497824 */ /* 0x000fe200078e0245 */
[----:B------:R-:W-:Y:S01]  /*38830*/  IADD3 R35, PT, PT, R44, R35, RZ ;  /* 0x000000232c237210 */ /* 0x000fe20007ffe0ff */
[----:B------:R-:W-:Y:S02]  /*38840*/  IMAD.X R69, RZ, RZ, RZ, P3 ;  /* 0x000000ffff457224 */ /* 0x000fe400018e06ff */
[----:B------:R-:W-:Y:S01]  /*38850*/  IMAD.WIDE.U32 R36, R87, R78, R36 ;  /* 0x0000004e57247225 */ /* 0x000fe200078e0024 */
[----:B------:R-:W-:-:S03]  /*38860*/  IADD3 R73, P2, PT, R73, R72, RZ ;  /* 0x0000004849497210 */ /* 0x000fc60007f5e0ff */
        /* <DEDUP_REMOVED lines=14> */
[----:B------:R-:W-:Y:S01]  /*38950*/  IADD3 R109, PT, PT, R43, R35, RZ ;  /* 0x000000232b6d7210 */ /* 0x000fe20007ffe0ff */
[----:B------:R-:W-:-:S04]  /*38960*/  IMAD.WIDE.U32 R36, R85, R77, R36 ;  /* 0x0000004d55247225 */ /* 0x000fc800078e0024 */
[----:B------:R-:W-:Y:S01]  /*38970*/  IMAD.WIDE.U32 R68, R87, R79, R68 ;  /* 0x0000004f57447225 */ /* 0x000fe200078e0044 */
[----:B------:R-:W-:-:S03]  /*38980*/  IADD3 R36, P6, PT, R109, R36, RZ ;  /* 0x000000246d247210 */ /* 0x000fc60007fde0ff */
[----:B------:R-:W-:Y:S02]  /*38990*/  IMAD.X R111, RZ, RZ, RZ, P2 ;  /* 0x000000ffff6f7224 */ /* 0x000fe400010e06ff */
[----:B------:R-:W-:-:S03]  /*389a0*/  IMAD.WIDE.U32 R72, R141, R81, R72 ;  /* 0x000000518d487225 */ /* 0x000fc600078e0048 */
[----:B------:R-:W-:Y:S01]  /*389b0*/  IADD3 R82, P3, PT, R111, R82, RZ ;  /* 0x000000526f527210 */ /* 0x000fe20007f7e0ff */
[----:B------:R-:W-:Y:S01]  /*389c0*/  IMAD.IADD R37, R45, 0x1, R37 ;  /* 0x000000012d257824 */ /* 0x000fe200078e0225 */
[----:B------:R-:W-:Y:S01]  /*389d0*/  IADD3 R111, PT, PT, R49, R73, RZ ;  /* 0x00000049316f7210 */ /* 0x000fe20007ffe0ff */
[----:B------:R-:W-:Y:S02]  /*389e0*/  IMAD.IADD R69, R47, 0x1, R69 ;  /* 0x000000012f457824 */ /* 0x000fe400078e0245 */
[----:B------:R-:W-:Y:S01]  /*389f0*/  IMAD.WIDE.U32 R38, R66, R115, R38 ;  /* 0x0000007342267225 */ /* 0x000fe200078e0026 */
[----:B------:R-:W-:Y:S02]  /*38a00*/  IADD3 R68, P5, PT, R37, R68, RZ ;  /* 0x0000004425447210 */ /* 0x000fe40007fbe0ff */
[----:B------:R-:W-:Y:S01]  /*38a10*/  IADD3 R72, P2, PT, R69, R72, RZ ;  /* 0x0000004845487210 */ /* 0x000fe20007f5e0ff */
[----:B------:R-:W-:Y:S01]  /*38a20*/  IMAD.X R73, RZ, RZ, RZ, P0 ;  /* 0x000000ffff497224 */ /* 0x000fe200000e06ff */
[----:B------:R-:W-:Y:S01]  /*38a30*/  IADD3.X R69, PT, PT, RZ, RZ, RZ, P5, !PT ;  /* 0x000000ffff457210 */ /* 0x000fe20002ffe4ff */
[----:B------:R-:W-:-:S02]  /*38a40*/  IMAD.X R37, RZ, RZ, RZ, P6 ;  /* 0x000000ffff257224 */ /* 0x000fc400030e06ff */
        /* <DEDUP_REMOVED lines=8> */
[----:B------:R-:W-:Y:S02]  /*38ad0*/  IADD3 R109, PT, PT, R44, R37, RZ ;  /* 0x000000252c6d7210 */ /* 0x000fe40007ffe0ff */
[----:B------:R-:W-:Y:S01]  /*38ae0*/  IADD3.X R82, PT, PT, RZ, RZ, RZ, P2, !PT ;  /* 0x000000ffff527210 */ /* 0x000fe200017fe4ff */
[----:B------:R-:W-:Y:S01]  /*38af0*/  IMAD.WIDE.U32 R72, R87, R80, R72 ;  /* 0x0000005057487225 */ /* 0x000fe200078e0048 */
[----:B------:R-:W-:-:S03]  /*38b00*/  IADD3 R68, P5, PT, R109, R68, RZ ;  /* 0x000000446d447210 */ /* 0x000fc60007fbe0ff */
[----:B------:R-:W-:Y:S02]  /*38b10*/  IMAD.IADD R69, R46, 0x1, R69 ;  /* 0x000000012e457824 */ /* 0x000fe400078e0245 */
[----:B------:R-:W-:Y:S02]  /*38b20*/  IMAD.IADD R70, R48, 0x1, R73 ;  /* 0x0000000130467824 */ /* 0x000fe400078e0249 */
[----:B------:R-:W-:Y:S01]  /*38b30*/  IMAD.IADD R39, R123, 0x1, R39 ;  /* 0x000000017b277824 */ /* 0x000fe200078e0227 */
[----:B------:R-:W-:Y:S01]  /*38b40*/  IADD3 R72, P6, PT, R69, R72, RZ ;  /* 0x0000004845487210 */ /* 0x000fe20007fde0ff */
[----:B------:R-:W-:Y:S01]  /*38b50*/  IMAD.X R69, RZ, RZ, RZ, P5 ;  /* 0x000000ffff457224 */ /* 0x000fe200028e06ff */
[----:B------:R-:W-:Y:S02]  /*38b60*/  IADD3 R70, P4, PT, R70, R111, RZ ;  /* 0x0000006f46467210 */ /* 0x000fe40007f9e0ff */
[----:B------:R-:W-:Y:S01]  /*38b70*/  IADD3 R38, P5, PT, R38, R113, RZ ;  /* 0x0000007126267210 */ /* 0x000fe20007fbe0ff */
[----:B------:R-:W-:-:S02]  /*38b80*/  IMAD.X R73, RZ, RZ, RZ, P6 ;  /* 0x000000ffff497224 */ /* 0x000fc400030e06ff */
[----:B------:R-:W-:Y:S02]  /*38b90*/  IMAD.X R71, RZ, RZ, RZ, P4 ;  /* 0x000000ffff477224 */ /* 0x000fe400020e06ff */
[----:B------:R-:W-:-:S04]  /*38ba0*/  IMAD.WIDE.U32 R68, R83, R77, R68 ;  /* 0x0000004d53447225 */ /* 0x000fc800078e0044 */
[----:B------:R-:W-:Y:S01]  /*38bb0*/  IMAD.WIDE.U32 R72, R85, R79, R72 ;  /* 0x0000004f55487225 */ /* 0x000fe200078e0048 */
[----:B------:R-:W-:Y:S02]  /*38bc0*/  IADD3 R111, PT, PT, R45, R69, RZ ;  /* 0x000000452d6f7210 */ /* 0x000fe40007ffe0ff */
[----:B------:R-:W-:Y:S01]  /*38bd0*/  MOV R114, R68 ;  /* 0x0000004400727202 */ /* 0x000fe20000000f00 */
[----:B------:R-:W-:Y:S01]  /*38be0*/  IMAD.WIDE.U32 R70, R87, R81, R70 ;  /* 0x0000005157467225 */ /* 0x000fe200078e0046 */
[----:B------:R-:W-:-:S03]  /*38bf0*/  IADD3 R72, P6, PT, R111, R72, RZ ;  /* 0x000000486f487210 */ /* 0x000fc60007fde0ff */
[----:B------:R-:W-:Y:S02]  /*38c00*/  IMAD.X R87, RZ, RZ, RZ, P3 ;  /* 0x000000ffff577224 */ /* 0x000fe400018e06ff */
[----:B------:R-:W-:Y:S02]  /*38c10*/  IMAD.IADD R73, R47, 0x1, R73 ;  /* 0x000000012f497824 */ /* 0x000fe400078e0249 */
[----:B------:R-:W-:Y:S01]  /*38c20*/  IMAD.X R115, RZ, RZ, RZ, P5 ;  /* 0x000000ffff737224 */ /* 0x000fe200028e06ff */
[----:B------:R-:W-:Y:S02]  /*38c30*/  IADD3 R87, P3, PT, R87, R38, RZ ;  /* 0x0000002657577210 */ /* 0x000fe40007f7e0ff */
[----:B------:R-:W-:Y:S01]  /*38c40*/  IADD3 R38, P4, PT, R73, R70, RZ ;  /* 0x0000004649267210 */ /* 0x000fe20007f9e0ff */
[----:B------:R-:W-:Y:S01]  /*38c50*/  IMAD.X R73, RZ, RZ, RZ, P6 ;  /* 0x000000ffff497224 */ /* 0x000fe200030e06ff */
[----:B------:R-:W-:-:S03]  /*38c60*/  IADD3 R70, P2, PT, R39, R84, RZ ;  /* 0x0000005427467210 */ /* 0x000fc60007f5e0ff */
        /* <DEDUP_REMOVED lines=28> */
[----:B------:R-:W-:Y:S01]  /*38e30*/  IMAD.X R67, RZ, RZ, RZ, P0 ;  /* 0x000000ffff437224 */ /* 0x000fe200000e06ff */
[----:B------:R-:W-:Y:S01]  /*38e40*/  IADD3 R84, P6, PT, R123, R86, RZ ;  /* 0x000000567b547210 */ /* 0x000fe20007fde0ff */
[----:B------:R-:W-:Y:S01]  /*38e50*/  IMAD.X R70, RZ, RZ, RZ, P5 ;  /* 0x000000ffff467224 */ /* 0x000fe200028e06ff */
[----:B------:R-:W-:Y:S01]  /*38e60*/  IADD3 R66, P4, PT, R66, R85, RZ ;  /* 0x0000005542427210 */ /* 0x000fe20007f9e0ff */
[----:B------:R-:W-:Y:S02]  /*38e70*/  IMAD.X R82, RZ, RZ, RZ, P1 ;  /* 0x000000ffff527224 */ /* 0x000fe400008e06ff */
[----:B------:R-:W-:Y:S01]  /*38e80*/  IMAD.X R85, RZ, RZ, RZ, P6 ;  /* 0x000000ffff557224 */ /* 0x000fe200030e06ff */
[----:B------:R-:W-:Y:S01]  /*38e90*/  IADD3 R115, P6, PT, R115, R66, RZ ;  /* 0x0000004273737210 */ /* 0x000fe20007fde0ff */
[----:B------:R-:W-:Y:S01]  /*38ea0*/  IMAD.IADD R66, R49, 0x1, R87 ;  /* 0x0000000131427824 */ /* 0x000fe200078e0257 */
[----:B------:R-:W-:Y:S01]  /*38eb0*/  IADD3 R70, PT, PT, R70, R71, R67 ;  /* 0x0000004746467210 */ /* 0x000fe20007ffe043 */
[----:B------:R-:W-:-:S03]  /*38ec0*/  IMAD.WIDE.U32 R84, R83, R80, R84 ;  /* 0x0000005053547225 */ /* 0x000fc600078e0054 */
[----:B------:R-:W-:Y:S01]  /*38ed0*/  IADD3 R66, P2, PT, R66, R115, RZ ;  /* 0x0000007342427210 */ /* 0x000fe20007f5e0ff */
        /* <DEDUP_REMOVED lines=15> */
[----:B------:R-:W-:-:S04]  /*38fd0*/  IADD3 R70, PT, PT, R83, R70, R71 ;  /* 0x0000004653467210 */ /* 0x000fc80007ffe047 */
        /* <DEDUP_REMOVED lines=30> */
.L_x_94:
        /* <DEDUP_REMOVED lines=22> */
.L_x_95:
[----:B------:R-:W-:Y:S01]  /*39320*/  SHF.L.U32 R66, R115, 0x1, RZ ;  /* 0x0000000173427819 */ /* 0x000fe200000006ff */
[----:B------:R-:W-:Y:S01]  /*39330*/  IMAD.SHL.U32 R36, R112, 0x2, RZ ;  /* 0x0000000270247824 */ /* 0x000fe200078e00ff */
[----:B------:R-:W-:Y:S01]  /*39340*/  SHF.R.U32.HI R35, RZ, 0x1f, R71 ;  /* 0x0000001fff237819 */ /* 0x000fe20000011647 */
[----:B------:R-:W-:Y:S01]  /*39350*/  IMAD.SHL.U32 R38, R114, 0x2, RZ ;  /* 0x0000000272267824 */ /* 0x000fe200078e00ff */
[----:B------:R-:W-:Y:S01]  /*39360*/  SHF.L.U64.HI R34, R82, 0x1, R83 ;  /* 0x0000000152227819 */ /* 0x000fe20000010253 */
[----:B------:R-:W-:Y:S01]  /*39370*/  IMAD.SHL.U32 R71, R71, 0x2, RZ ;  /* 0x0000000247477824 */ /* 0x000fe200078e00ff */
[----:B------:R-:W-:Y:S01]  /*39380*/  LOP3.LUT R72, R35, 0xfffffffe, R66, 0xf8, !PT ;  /* 0xfffffffe23487812 */ /* 0x000fe200078ef842 */
[----:B------:R-:W-:Y:S01]  /*39390*/  HFMA2 R35, -RZ, RZ, 0, 0 ;  /* 0x00000000ff237431 */ /* 0x000fe200000001ff */
[----:B------:R-:W-:Y:S02]  /*393a0*/  LOP3.LUT R34, R34, 0x1, RZ, 0xc0, !PT ;  /* 0x0000000122227812 */ /* 0x000fe400078ec0ff */
[----:B------:R-:W-:-:S02]  /*393b0*/  SHF.L.U64.HI R37, R114, 0x1, R111 ;  /* 0x0000000172257819 */ /* 0x000fc4000001026f */
[----:B------:R-:W-:Y:S02]  /*393c0*/  SHF.L.U64.HI R39, R115, 0x1, R116 ;  /* 0x0000000173277819 */ /* 0x000fe40000010274 */
[----:B------:R-:W-:Y:S02]  /*393d0*/  LOP3.LUT R37, R37, 0x1, RZ, 0xc0, !PT ;  /* 0x0000000125257812 */ /* 0x000fe400078ec0ff */
[----:B------:R-:W-:Y:S01]  /*393e0*/  LOP3.LUT R39, R39, 0x1, RZ, 0xc0, !PT ;  /* 0x0000000127277812 */ /* 0x000fe200078ec0ff */
[----:B------:R-:W-:Y:S01]  /*393f0*/  IMAD.WIDE.U32 R34, R70, 0x2, R34 ;  /* 0x0000000246227825 */ /* 0x000fe200078e0022 */
[----:B------:R-:W-:Y:S02]  /*39400*/  SHF.L.U64.HI R67, R112, 0x1, R113 ;  /* 0x0000000170437819 */ /* 0x000fe40000010271 */
[----:B------:R-:W-:Y:S01]  /*39410*/  LOP3.LUT R84, R37, 0xfffffffe, R36, 0xf8, !PT ;  /* 0xfffffffe25547812 */ /* 0x000fe200078ef824 */
[----:B------:R-:W-:Y:S01]  /*39420*/  IMAD.SHL.U32 R36, R110, 0x2, RZ ;  /* 0x000000026e247824 */ /* 0x000fe200078e00ff */
[C---:B------:R-:W-:Y:S01]  /*39430*/  ISETP.LE.U32.AND P0, PT, R34.reuse, R81, PT ;  /* 0x000000512200720c */ /* 0x040fe20003f03070 */
[----:B------:R-:W-:Y:S01]  /*39440*/  IMAD.MOV.U32 R66, RZ, RZ, R34 ;  /* 0x000000ffff427224 */ /* 0x000fe200078e0022 */
[----:B------:R-:W-:-:S02]  /*39450*/  ISETP.GT.U32.AND P1, PT, R34, -0x1, PT ;  /* 0xffffffff2200780c */ /* 0x000fc40003f24070 */
[----:B------:R-:W-:Y:S01]  /*39460*/  LOP3.LUT R69, R39, 0xfffffffe, R38, 0xf8, !PT ;  /* 0xfffffffe27457812 */ /* 0x000fe200078ef826 */
[----:B------:R-:W-:Y:S01]  /*39470*/  IMAD.SHL.U32 R38, R86, 0x2, RZ ;  /* 0x0000000256267824 */ /* 0x000fe200078e00ff */
[----:B------:R-:W-:Y:S02]  /*39480*/  ISETP.GT.U32.OR.EX P0, PT, R35, RZ, !P0, P1 ;  /* 0x000000ff2300720c */ /* 0x000fe40004704510 */
[----:B------:R-:W-:Y:S02]  /*39490*/  LOP3.LUT R67, R67, 0x1, RZ, 0xc0, !PT ;  /* 0x0000000143437812 */ /* 0x000fe400078ec0ff */
[----:B------:R-:W-:Y:S02]  /*394a0*/  SHF.L.U64.HI R39, R110, 0x1, R109 ;  /* 0x000000016e277819 */ /* 0x000fe4000001026d */
[----:B------:R-:W-:Y:S02]  /*394b0*/  SHF.L.U64.HI R37, R86, 0x1, R87 ;  /* 0x0000000156257819 */ /* 0x000fe40000010257 */
[----:B------:R-:W-:-:S02]  /*394c0*/  LOP3.LUT R73, R67, 0xfffffffe, R36, 0xf8, !PT ;  /* 0xfffffffe43497812 */ /* 0x000fc400078ef824 */
[----:B------:R-:W-:Y:S02]  /*394d0*/  LOP3.LUT R39, R39, 0x1, RZ, 0xc0, !PT ;  /* 0x0000000127277812 */ /* 0x000fe400078ec0ff */
[----:B------:R-:W-:Y:S02]  /*394e0*/  SHF.L.U32 R36, R82, 0x1, RZ ;  /* 0x0000000152247819 */ /* 0x000fe400000006ff */
[----:B------:R-:W-:Y:S02]  /*394f0*/  LOP3.LUT R37, R37, 0x1, RZ, 0xc0, !PT ;  /* 0x0000000125257812 */ /* 0x000fe400078ec0ff */
[----:B------:R-:W-:Y:S01]  /*39500*/  LOP3.LUT R68, R39, 0xfffffffe, R38, 0xf8, !PT ;  /* 0xfffffffe27447812 */ /* 0x000fe200078ef826 */
[----:B------:R-:W-:Y:S01]  /*39510*/  IMAD.MOV.U32 R39, RZ, RZ, R73 ;  /* 0x000000ffff277224 */ /* 0x000fe200078e0049 */
[----:B------:R-:W-:Y:S01]  /*39520*/  LOP3.LUT R67, R37, 0xfffffffe, R36, 0xf8, !PT ;  /* 0xfffffffe25437812 */ /* 0x000fe200078ef824 */
[----:B------:R-:W-:Y:S01]  /*39530*/  IMAD.MOV.U32 R36, RZ, RZ, R72 ;  /* 0x000000ffff247224 */ /* 0x000fe200078e0048 */
        /* <DEDUP_REMOVED lines=27> */
.L_x_96:
        /* <DEDUP_REMOVED lines=22> */
.L_x_97:
[----:B------:R-:W-:Y:S01]  /*39850*/  IADD3 R35, P0, PT, -R71, R91, RZ ;  /* 0x0000005b47237210 */ /* 0x000fe20007f1e1ff */
[----:B------:R-:W-:-:S04]  /*39860*/  IMAD.IADD R73, R24, 0x1, R9 ;  /* 0x0000000118497824 */ /* 0x000fc800078e0209 */
[----:B------:R-:W-:-:S05]  /*39870*/  IMAD.X R37, RZ, RZ, -0x1, P0 ;  /* 0xffffffffff257424 */ /* 0x000fca00000e06ff */
[----:B------:R-:W-:-:S04]  /*39880*/  SHF.R.U32.HI R37, RZ, 0x1f, R37 ;  /* 0x0000001fff257819 */ /* 0x000fc80000011625 */
[----:B------:R-:W-:-:S04]  /*39890*/  IADD3 R34, P0, P1, R120, -R37, -R36 ;  /* 0x8000002578227210 */ /* 0x000fc8000791e824 */
[----:B------:R-:W-:Y:S02]  /*398a0*/  IADD3.X R36, PT, PT, RZ, -0x1, R94, P0, P1 ;  /* 0xffffffffff247810 */ /* 0x000fe400007e245e */
[----:B------:R-:W-:Y:S02]  /*398b0*/  ISETP.GE.U32.AND P0, PT, R73, R9, PT ;  /* 0x000000094900720c */ /* 0x000fe40003f06070 */
[----:B------:R-:W-:Y:S02]  /*398c0*/  SHF.R.U32.HI R36, RZ, 0x1f, R36 ;  /* 0x0000001fff247819 */ /* 0x000fe40000011624 */
[----:B------:R-:W-:Y:S02]  /*398d0*/  SEL R9, RZ, 0x1, P0 ;  /* 0x00000001ff097807 */ /* 0x000fe40000000000 */
[----:B------:R-:W-:-:S04]  /*398e0*/  IADD3 R36, P1, P2, R117, -R36, -R69 ;  /* 0x8000002475247210 */ /* 0x000fc80007a3e845 */
[----:B------:R-:W-:Y:S02]  /*398f0*/  IADD3.X R37, PT, PT, RZ, -0x1, R94, P1, P2 ;  /* 0xffffffffff257810 */ /* 0x000fe40000fe445e */
[----:B------:R-:W-:Y:S02]  /*39900*/  IADD3 R72, P2, P3, R27, R9, R6 ;  /* 0x000000091b487210 */ /* 0x000fe40007b5e006 */
[----:B------:R-:W-:Y:S02]  /*39910*/  SHF.R.U32.HI R37, RZ, 0x1f, R37 ;  /* 0x0000001fff257819 */ /* 0x000fe40000011625 */
[----:B------:R-:W-:Y:S02]  /*39920*/  IADD3.X R6, PT, PT, RZ, RZ, RZ, P2, P3 ;  /* 0x000000ffff067210 */ /* 0x000fe400017e64ff */
[----:B------:R-:W-:-:S04]  /*39930*/  IADD3 R37, P0, P1, R122, -R37, -R38 ;  /* 0x800000257a257210 */ /* 0x000fc8000791e826 */
[----:B------:R-:W-:Y:S02]  /*39940*/  IADD3.X R38, PT, PT, RZ, -0x1, R94, P0, P1 ;  /* 0xffffffffff267810 */ /* 0x000fe400007e245e */
[----:B------:R-:W-:Y:S02]  /*39950*/  IADD3 R7, P0, P1, R26, R6, R7 ;  /* 0x000000061a077210 */ /* 0x000fe4000791e007 */
[----:B------:R-:W-:Y:S02]  /*39960*/  SHF.R.U32.HI R38, RZ, 0x1f, R38 ;  /* 0x0000001fff267819 */ /* 0x000fe40000011626 */
[----:B------:R-:W-:Y:S02]  /*39970*/  IADD3.X R6, PT, PT, RZ, RZ, RZ, P0, P1 ;  /* 0x000000ffff067210 */ /* 0x000fe400007e24ff */
[----:B------:R-:W-:Y:S02]  /*39980*/  IADD3 R38, P0, P1, R119, -R38, -R39 ;  /* 0x8000002677267210 */ /* 0x000fe4000791e827 */
[----:B------:R-:W-:-:S02]  /*39990*/  IADD3 R84, P2, P3, R29, R6, R4 ;  /* 0x000000061d547210 */ /* 0x000fc40007b5e004 */
[----:B------:R-:W-:Y:S02]  /*399a0*/  IADD3.X R39, PT, PT, RZ, -0x1, R94, P0, P1 ;  /* 0xffffffffff277810 */ /* 0x000fe400007e245e */
[----:B------:R-:W-:Y:S02]  /*399b0*/  IADD3.X R4, PT, PT, RZ, RZ, RZ, P2, P3 ;  /* 0x000000ffff047210 */ /* 0x000fe400017e64ff */
[----:B------:R-:W-:Y:S02]  /*399c0*/  SHF.R.U32.HI R39, RZ, 0x1f, R39 ;  /* 0x0000001fff277819 */ /* 0x000fe40000011627 */
[----:B------:R-:W-:Y:S02]  /*399d0*/  IADD3 R85, P2, P3, R28, R4, R5 ;  /* 0x000000041c557210 */ /* 0x000fe40007b5e005 */
[----:B------:R-:W-:Y:S02]  /*399e0*/  IADD3 R39, P0, P1, R126, -R39, -R68 ;  /* 0x800000277e277210 */ /* 0x000fe4000791e844 */
[----:B------:R-:W-:-:S02]  /*399f0*/  IADD3.X R4, PT, PT, RZ, RZ, RZ, P2, P3 ;  /* 0x000000ffff047210 */ /* 0x000fc400017e64ff */
        /* <DEDUP_REMOVED lines=11> */
[----:B------:R-:W-:-:S02]  /*39ab0*/  ISETP.LE.U32.AND P0, PT, R0, R81, PT ;  /* 0x000000510000720c */ /* 0x000fc40003f03070 */
[----:B------:R-:W-:Y:S02]  /*39ac0*/  ISETP.GT.U32.AND P1, PT, R118, -0x1, PT ;  /* 0xffffffff7600780c */ /* 0x000fe40003f24070 */
[----:B------:R-:W-:Y:S02]  /*39ad0*/  IADD3.X R3, PT, PT, RZ, -0x1, R94, P2, P3 ;  /* 0xffffffffff037810 */ /* 0x000fe400017e645e */
[----:B------:R-:W-:Y:S02]  /*39ae0*/  ISETP.GT.U32.AND P2, PT, R0, -0x1, PT ;  /* 0xffffffff0000780c */ /* 0x000fe40003f44070 */
[----:B------:R-:W-:Y:S02]  /*39af0*/  ISETP.GT.AND.EX P1, PT, R3, -0x1, PT, P1 ;  /* 0xffffffff0300780c */ /* 0x000fe40003f24310 */
[----:B------:R-:W-:Y:S02]  /*39b00*/  IADD3.X R2, PT, PT, RZ, RZ, RZ, P4, P5 ;  /* 0x000000ffff027210 */ /* 0x000fe400027ea4ff */
[----:B------:R-:W-:-:S02]  /*39b10*/  MOV R119, R7 ;  /* 0x0000000700777202 */ /* 0x000fc40000000f00 */
[----:B------:R-:W-:-:S07]  /*39b20*/  ISETP.GT.U32.OR.EX P0, PT, R2, RZ, !P0, P2 ;  /* 0x000000ff0200720c */ /* 0x000fce0004704520 */
        /* <DEDUP_REMOVED lines=17> */
.L_x_98:
        /* <DEDUP_REMOVED lines=26> */
.L_x_99:
        /* <DEDUP_REMOVED lines=22> */
.L_x_100:
[----:B------:R-:W-:-:S04]  /*39f40*/  IMAD.WIDE.U32 R66, R73, R73, RZ ;  /* 0x0000004949427225 */ /* 0x000fc800078e00ff */
[----:B------:R-:W-:Y:S02]  /*39f50*/  HFMA2 R71, -RZ, RZ, 0, 0 ;  /* 0x00000000ff477431 */ /* 0x000fe400000001ff */
        /* <DEDUP_REMOVED lines=51> */
[----:B------:R-:W-:Y:S02]  /*3a290*/  HFMA2 R9, -RZ, RZ, 0, 0 ;  /* 0x00000000ff097431 */ /* 0x000fe400000001ff */
        /* <DEDUP_REMOVED lines=18> */
[----:B------:R-:W-:Y:S02]  /*3a3c0*/  IMAD.IADD R87, R43, 0x1, R7 ;  /* 0x000000012b577824 */ /* 0x000fe400078e0207 */
[----:B------:R-:W-:Y:S02]  /*3a3d0*/  IMAD R83, R6, R40, RZ ;  /* 0x0000002806537224 */ /* 0x000fe400078e02ff */
[----:B------:R-:W-:-:S02]  /*3a3e0*/  IMAD.MOV.U32 R7, RZ, RZ, RZ ;  /* 0x000000ffff077224 */ /* 0x000fc400078e00ff */
[----:B------:R-:W-:Y:S02]  /*3a3f0*/  IMAD.X R5, RZ, RZ, RZ, P1 ;  /* 0x000000ffff057224 */ /* 0x000fe400008e06ff */
[----:B------:R-:W-:-:S04]  /*3a400*/  IMAD.WIDE.U32 R66, R119, R119, R66 ;  /* 0x0000007777427225 */ /* 0x000fc800078e0042 */
[----:B------:R-:W-:Y:S01]  /*3a410*/  IMAD.HI.U32 R109, R83, R74, R6 ;  /* 0x0000004a536d7227 */ /* 0x000fe200078e0006 */
[----:B------:R-:W-:Y:S02]  /*3a420*/  IADD3 R66, P0, PT, R91, R66, RZ ;  /* 0x000000425b427210 */ /* 0x000fe40007f1e0ff */
[----:B------:R-:W-:Y:S01]  /*3a430*/  MOV R91, RZ ;  /* 0x000000ff005b7202 */ /* 0x000fe20000000f00 */
        /* <DEDUP_REMOVED lines=8> */
[----:B------:R-:W-:-:S04]  /*3a4c0*/  IMAD.WIDE.U32 R68, R73, R111, R68 ;  /* 0x0000006f49447225 */ /* 0x000fc800078e0044 */
[----:B------:R-:W-:Y:S01]  /*3a4d0*/  IMAD.X R67, RZ, RZ, RZ, P0 ;  /* 0x000000ffff437224 */ /* 0x000fe200000e06ff */
[----:B------:R-:W-:Y:S01]  /*3a4e0*/  IADD3 R68, P0, PT, R3, R68, RZ ;  /* 0x0000004403447210 */ /* 0x000fe20007f1e0ff */
[----:B------:R-:W-:Y:S01]  /*3a4f0*/  IMAD.X R5, RZ, RZ, RZ, P2 ;  /* 0x000000ffff057224 */ /* 0x000fe200010e06ff */
[----:B------:R-:W-:Y:S01]  /*3a500*/  IADD3.X R3, PT, PT, RZ, RZ, RZ, P1, !PT ;  /* 0x000000ffff037210 */ /* 0x000fe20000ffe4ff */
[----:B------:R-:W-:-:S04]  /*3a510*/  IMAD.WIDE.U32 R66, R72, R84, R66 ;  /* 0x0000005448427225 */ /* 0x000fc800078e0042 */
[----:B------:R-:W-:Y:S02]  /*3a520*/  IMAD.IADD R7, R42, 0x1, R109 ;  /* 0x000000012a077824 */ /* 0x000fe400078e026d */
[----:B------:R-:W-:-:S04]  /*3a530*/  IMAD.WIDE.U32 R4, R117, R76, R4 ;  /* 0x0000004c75047225 */ /* 0x000fc800078e0004 */
[----:B------:R-:W-:Y:S01]  /*3a540*/  IMAD.IADD R6, R69, 0x1, R91 ;  /* 0x0000000145067824 */ /* 0x000fe200078e025b */
[----:B------:R-:W-:Y:S01]  /*3a550*/  IADD3.X R69, PT, PT, RZ, RZ, RZ, P0, !PT ;  /* 0x000000ffff457210 */ /* 0x000fe200007fe4ff */
        /* <DEDUP_REMOVED lines=33> */
[----:B------:R-:W-:-:S03]  /*3a770*/  IADD3 R109, PT, PT, R43, R5, RZ ;  /* 0x000000052b6d7210 */ /* 0x000fc60007ffe0ff */
[----:B------:R-:W-:Y:S01]  /*3a780*/  IMAD.X R3, RZ, RZ, RZ, P1 ;  /* 0x000000ffff037224 */ /* 0x000fe200008e06ff */
[----:B------:R-:W-:Y:S01]  /*3a790*/  IADD3 R7, PT, PT, R91, R7, RZ ;  /* 0x000000075b077210 */ /* 0x000fe20007ffe0ff */
[----:B------:R-:W-:Y:S01]  /*3a7a0*/  IMAD R113, R4, R40, RZ ;  /* 0x0000002804717224 */ /* 0x000fe200078e02ff */
[----:B------:R-:W-:Y:S01]  /*3a7b0*/  IADD3 R6, P1, PT, R69, R6, RZ ;  /* 0x0000000645067210 */ /* 0x000fe20007f3e0ff */
[----:B------:R-:W-:Y:S02]  /*3a7c0*/  IMAD.MOV.U32 R5, RZ, RZ, RZ ;  /* 0x000000ffff057224 */ /* 0x000fe400078e00ff */
[----:B------:R-:W-:Y:S02]  /*3a7d0*/  IMAD.X R69, RZ, RZ, RZ, P2 ;  /* 0x000000ffff457224 */ /* 0x000fe400010e06ff */
[----:B------:R-:W-:-:S04]  /*3a7e0*/  IMAD.WIDE.U32 R2, R72, R85, R2 ;  /* 0x0000005548027225 */ /* 0x000fc800078e0002 */
[----:B------:R-:W-:Y:S01]  /*3a7f0*/  IMAD.HI.U32 R127, R113, R74, R4 ;  /* 0x0000004a717f7227 */ /* 0x000fe200078e0004 */
[----:B------:R-:W-:Y:S02]  /*3a800*/  IADD3 R4, P0, PT, R7, R70, RZ ;  /* 0x0000004607047210 */ /* 0x000fe40007f1e0ff */
[----:B------:R-:W-:Y:S01]  /*3a810*/  IADD3.X R7, PT, PT, RZ, RZ, RZ, P1, !PT ;  /* 0x000000ffff077210 */ /* 0x000fe20000ffe4ff */
        /* <DEDUP_REMOVED lines=61> */
[----:B------:R-:W-:Y:S02]  /*3abf0*/  IMAD.X R5, RZ, RZ, RZ, P0 ;  /* 0x000000ffff057224 */ /* 0x000fe400000e06ff */
[----:B------:R-:W-:Y:S01]  /*3ac00*/  IMAD.HI.U32 R131, R109, R74, R66 ;  /* 0x0000004a6d837227 */ /* 0x000fe200078e0042 */
[----:B------:R-:W-:Y:S02]  /*3ac10*/  IADD3 R66, P1, PT, R7, R70, RZ ;  /* 0x0000004607427210 */ /* 0x000fe40007f3e0ff */
[----:B------:R-:W-:Y:S01]  /*3ac20*/  IADD3.X R7, PT, PT, RZ, RZ, RZ, P2, !PT ;  /* 0x000000ffff077210 */ /* 0x000fe200017fe4ff */
[----:B------:R-:W-:-:S04]  /*3ac30*/  IMAD.WIDE.U32 R68, R73, R111, R68 ;  /* 0x0000006f49447225 */ /* 0x000fc800078e0044 */
[----:B------:R-:W-:Y:S02]  /*3ac40*/  IMAD.IADD R67, R9, 0x1, R71 ;  /* 0x0000000109437824 */ /* 0x000fe400078e0247 */
[----:B------:R-:W-:Y:S01]  /*3ac50*/  IMAD.WIDE.U32 R70, R119, R0, R4 ;  /* 0x0000000077467225 */ /* 0x000fe200078e0004 */
[----:B------:R-:W-:-:S03]  /*3ac60*/  IADD3 R4, P2, PT, R129, R68, RZ ;  /* 0x0000004481047210 */ /* 0x000fc60007f5e0ff */
[----:B------:R-:W-:Y:S01]  /*3ac70*/  IMAD.X R3, RZ, RZ, RZ, P3 ;  /* 0x000000ffff037224 */ /* 0x000fe200018e06ff */
[----:B------:R-:W-:Y:S01]  /*3ac80*/  IADD3 R68, P0, PT, R67, R70, RZ ;  /* 0x0000004643447210 */ /* 0x000fe20007f1e0ff */
[----:B------:R-:W-:Y:S01]  /*3ac90*/  IMAD.IADD R69, R91, 0x1, R69 ;  /* 0x000000015b457824 */ /* 0x000fe200078e0245 */
[----:B------:R-:W-:Y:S01]  /*3aca0*/  IADD3.X R5, PT, PT, RZ, RZ, RZ, P2, !PT ;  /* 0x000000ffff057210 */ /* 0x000fe200017fe4ff */
[----:B------:R-:W-:Y:S01]  /*3acb0*/  IMAD.WIDE.U32 R6, R119, R115, R6 ;  /* 0x0000007377067225 */ /* 0x000fe200078e0006 */
[----:B------:R-:W-:-:S03]  /*3acc0*/  IADD3 R70, PT, PT, R87, R71, RZ ;  /* 0x0000004757467210 */ /* 0x000fc60007ffe0ff */
[----:B------:R-:W-:-:S04]  /*3acd0*/  IMAD.WIDE.U32 R2, R83, R77, R2 ;  /* 0x0000004d53027225 */ /* 0x000fc800078e0002 */
[----:B------:R-:W-:Y:S01]  /*3ace0*/  IMAD.X R67, RZ, RZ, RZ, P1 ;  /* 0x000000ffff437224 */ /* 0x000fe200008e06ff */
[----:B------:R-:W-:Y:S01]  /*3acf0*/  IADD3 R6, P1, PT, R69, R6, RZ ;  /* 0x0000000645067210 */ /* 0x000fe20007f3e0ff */
[----:B------:R-:W-:Y:S01]  /*3ad00*/  IMAD.X R69, RZ, RZ, RZ, P0 ;  /* 0x000000ffff457224 */ /* 0x000fe200000e06ff */
[----:B------:R-:W-:Y:S01]  /*3ad10*/  IADD3 R2, P2, PT, R125, R2, RZ ;  /* 0x000000027d027210 */ /* 0x000fe20007f5e0ff */
[----:B------:R-:W-:Y:S02]  /*3ad20*/  IMAD.IADD R7, R9, 0x1, R7 ;  /* 0x0000000109077824 */ /* 0x000fe400078e0207 */
[----:B------:R-:W-:-:S04]  /*3ad30*/  IMAD.WIDE.U32 R66, R85, R85, R66 ;  /* 0x0000005555427225 */ /* 0x000fc800078e0042 */
[----:B------:R-:W-:Y:S01]  /*3ad40*/  IMAD.WIDE.U32 R68, R84, R111, R68 ;  /* 0x0000006f54447225 */ /* 0x000fe200078e0044 */
[----:B------:R-:W-:Y:S02]  /*3ad50*/  IADD3 R123, PT, PT, R123, R67, RZ ;  /* 0x000000437b7b7210 */ /* 0x000fe40007ffe0ff */
[----:B------:R-:W-:Y:S01]  /*3ad60*/  IADD3 R66, P0, PT, R7, R66, RZ ;  /* 0x0000004207427210 */ /* 0x000fe20007f1e0ff */
[----:B------:R-:W-:Y:S01]  /*3ad70*/  IMAD.IADD R125, R45, 0x1, R3 ;  /* 0x000000012d7d7824 */ /* 0x000fe200078e0203 */
[----:B------:R-:W-:Y:S01]  /*3ad80*/  IADD3 R69, PT, PT, R91, R69, RZ ;  /* 0x000000455b457210 */ /* 0x000fe20007ffe0ff */
[----:B------:R-:W-:Y:S01]  /*3ad90*/  IMAD.WIDE.U32 R4, R121, R80, R4 ;  /* 0x0000005079047225 */ /* 0x000fe200078e0004 */
[----:B------:R-:W-:-:S03]  /*3ada0*/  IADD3.X R67, PT, PT, RZ, RZ, RZ, P0, !PT ;  /* 0x000000ffff437210 */ /* 0x000fc600007fe4ff */
        /* <DEDUP_REMOVED lines=8> */
[----:B------:R-:W-:Y:S02]  /*3ae30*/  IMAD.IADD R127, R48, 0x1, R5 ;  /* 0x00000001307f7824 */ /* 0x000fe400078e0205 */
[----:B------:R-:W-:Y:S02]  /*3ae40*/  IMAD.IADD R5, R42, 0x1, R131 ;  /* 0x000000012a057824 */ /* 0x000fe400078e0283 */
[----:B------:R-:W-:Y:S02]  /*3ae50*/  IMAD.IADD R123, R44, 0x1, R3 ;  /* 0x000000012c7b7824 */ /* 0x000fe400078e0203 */
[----:B------:R-:W-:Y:S01]  /*3ae60*/  IMAD.WIDE.U32 R66, R84, R115, R66 ;  /* 0x0000007354427225 */ /* 0x000fe200078e0042 */
[----:B------:R-:W-:-:S03]  /*3ae70*/  IADD3 R2, P0, PT, R5, R2, RZ ;  /* 0x0000000205027210 */ /* 0x000fc60007f1e0ff */
[----:B------:R-:W-:Y:S01]  /*3ae80*/  IMAD.IADD R3, R91, 0x1, R7 ;  /* 0x000000015b037824 */ /* 0x000fe200078e0207 */
[----:B------:R-:W-:Y:S01]  /*3ae90*/  IADD3 R67, PT, PT, R9, R67, RZ ;  /* 0x0000004309437210 */ /* 0x000fe20007ffe0ff */
[----:B------:R-:W-:Y:S02]  /*3aea0*/  IMAD.X R5, RZ, RZ, RZ, P3 ;  /* 0x000000ffff057224 */ /* 0x000fe400018e06ff */
[----:B------:R-:W-:Y:S01]  /*3aeb0*/  IMAD.MOV.U32 R7, RZ, RZ, RZ ;  /* 0x000000ffff077224 */ /* 0x000fe200078e00ff */
        /* <DEDUP_REMOVED lines=17> */
[----:B------:R-:W-:-:S04]  /*3afd0*/  IMAD.WIDE.U32 R70, R84, R0, R70 ;  /* 0x0000000054467225 */ /* 0x000fc800078e0046 */
[----:B------:R-:W-:Y:S01]  /*3afe0*/  IMAD.WIDE.U32 R6, R121, R81, R6 ;  /* 0x0000005179067225 */ /* 0x000fe200078e0006 */
[----:B------:R-:W-:Y:S02]  /*3aff0*/  IADD3 R70, P1, PT, R69, R70, RZ ;  /* 0x0000004645467210 */ /* 0x000fe40007f3e0ff */
[----:B------:R-:W-:Y:S01]  /*3b000*/  IADD3 R127, PT, PT, R87, R71, RZ ;  /* 0x00000047577f7210 */ /* 0x000fe20007ffe0ff */
[----:B------:R-:W-:Y:S02]  /*3b010*/  IMAD.IADD R121, R43, 0x1, R3 ;  /* 0x000000012b797824 */ /* 0x000fe400078e0203 */
[----:B------:R-:W-:Y:S02]  /*3b020*/  HFMA2 R3, -RZ, RZ, 0, 0 ;  /* 0x00000000ff037431 */ /* 0x000fe400000001ff */
[----:B------:R-:W-:Y:S01]  /*3b030*/  IMAD.X R69, RZ, RZ, RZ, P2 ;  /* 0x000000ffff457224 */ /* 0x000fe200010e06ff */
[----:B------:R-:W-:Y:S01]  /*3b040*/  IADD3 R7, PT, PT, R49, R7, RZ ;  /* 0x0000000731077210 */ /* 0x000fe20007ffe0ff */
[----:B------:R-:W-:-:S02]  /*3b050*/  IMAD.IADD R125, R47, 0x1, R5 ;  /* 0x000000012f7d7824 */ /* 0x000fc400078e0205 */
[----:B------:R-:W-:Y:S02]  /*3b060*/  IMAD.X R5, RZ, RZ, RZ, P4 ;  /* 0x000000ffff057224 */ /* 0x000fe400020e06ff */
[----:B------:R-:W-:Y:S01]  /*3b070*/  IMAD R73, R2, R40, RZ ;  /* 0x0000002802497224 */ /* 0x000fe200078e02ff */
[----:B------:R-:W-:Y:S01]  /*3b080*/  IADD3 R6, P2, PT, R125, R6, RZ ;  /* 0x000000067d067210 */ /* 0x000fe20007f5e0ff */
[----:B------:R-:W-:-:S04]  /*3b090*/  IMAD.WIDE.U32 R68, R85, R115, R68 ;  /* 0x0000007355447225 */ /* 0x000fc800078e0044 */
[----:B------:R-:W-:-:S04]  /*3b0a0*/  IMAD.WIDE.U32 R4, R83, R78, R4 ;  /* 0x0000004e53047225 */ /* 0x000fc800078e0004 */
[----:B------:R-:W-:Y:S01]  /*3b0b0*/  IMAD.X R71, RZ, RZ, RZ, P1 ;  /* 0x000000ffff477224 */ /* 0x000fe200008e06ff */
[----:B------:R-:W-:Y:S01]  /*3b0c0*/  IADD3 R4, P4, PT, R123, R4, RZ ;  /* 0x000000047b047210 */ /* 0x000fe20007f9e0ff */
[----:B------:R-:W-:Y:S01]  /*3b0d0*/  IMAD.HI.U32 R129, R73, R74, R2 ;  /* 0x0000004a49817227 */ /* 0x000fe200078e0002 */
[----:B------:R-:W-:Y:S02]  /*3b0e0*/  IADD3 R2, P0, PT, R67, R68, RZ ;  /* 0x0000004443027210 */ /* 0x000fe40007f1e0ff */
[----:B------:R-:W-:Y:S01]  /*3b0f0*/  IADD3 R123, PT, PT, R46, R5, RZ ;  /* 0x000000052e7b7210 */ /* 0x000fe20007ffe0ff */
[----:B------:R-:W-:Y:S01]  /*3b100*/  IMAD.X R67, RZ, RZ, RZ, P3 ;  /* 0x000000ffff437224 */ /* 0x000fe200018e06ff */
[----:B------:R-:W-:Y:S01]  /*3b110*/  IADD3.X R3, PT, PT, RZ, RZ, RZ, P0, !PT ;  /* 0x000000ffff037210 */ /* 0x000fe200007fe4ff */
[----:B------:R-:W-:Y:S02]  /*3b120*/  IMAD.IADD R69, R9, 0x1, R69 ;  /* 0x0000000109457824 */ /* 0x000fe400078e0245 */
[----:B------:R-:W-:-:S04]  /*3b130*/  IMAD.WIDE.U32 R70, R85, R111, R70 ;  /* 0x0000006f55467225 */ /* 0x000fc800078e0046 */
[----:B------:R-:W-:Y:S01]  /*3b140*/  IMAD.WIDE.U32 R66, R72, R0, R66 ;  /* 0x0000000048427225 */ /* 0x000fe200078e0042 */
[----:B------:R-:W-:-:S03]  /*3b150*/  IADD3 R70, P3, PT, R69, R70, RZ ;  /* 0x0000004645467210 */ /* 0x000fc60007f7e0ff */
[----:B------:R-:W-:Y:S01]  /*3b160*/  IMAD.IADD R68, R91, 0x1, R71 ;  /* 0x000000015b447824 */ /* 0x000fe200078e0247 */
[----:B------:R-:W-:Y:S01]  /*3b170*/  IADD3 R66, P0, PT, R7, R66, RZ ;  /* 0x0000004207427210 */ /* 0x000fe20007f1e0ff */
[----:B------:R-:W-:Y:S02]  /*3b180*/  IMAD.X R5, RZ, RZ, RZ, P4 ;  /* 0x000000ffff057224 */ /* 0x000fe400020e06ff */
[----:B------:R-:W-:Y:S01]  /*3b190*/  IMAD.X R7, RZ, RZ, RZ, P2 ;  /* 0x000000ffff077224 */ /* 0x000fe200010e06ff */
[----:B------:R-:W-:Y:S01]  /*3b1a0*/  IADD3 R68, P1, PT, R68, R127, RZ ;  /* 0x0000007f44447210 */ /* 0x000fe20007f3e0ff */
[----:B------:R-:W-:-:S03]  /*3b1b0*/  IMAD.WIDE.U32 R4, R113, R77, R4 ;  /* 0x0000004d71047225 */ /* 0x000fc600078e0004 */
[----:B------:R-:W-:Y:S01]  /*3b1c0*/  IADD3.X R69, PT, PT, RZ, RZ, RZ, P1, !PT ;  /* 0x000000ffff457210 */ /* 0x000fe20000ffe4ff */
[----:B------:R-:W-:Y:S01]  /*3b1d0*/  IMAD.X R71, RZ, RZ, RZ, P3 ;  /* 0x000000ffff477224 */ /* 0x000fe200018e06ff */
[----:B------:R-:W-:Y:S01]  /*3b1e0*/  IADD3 R4, P2, PT, R121, R4, RZ ;  /* 0x0000000479047210 */ /* 0x000fe20007f5e0ff */
[----:B------:R-:W-:Y:S01]  /*3b1f0*/  IMAD.IADD R67, R87, 0x1, R67 ;  /* 0x0000000157437824 */ /* 0x000fe200078e0243 */
[----:B------:R-:W-:Y:S01]  /*3b200*/  IADD3 R121, PT, PT, R45, R5, RZ ;  /* 0x000000052d797210 */ /* 0x000fe20007ffe0ff */
[----:B------:R-:W-:Y:S01]  /*3b210*/  IMAD.WIDE.U32 R2, R84, R111, R2 ;  /* 0x0000006f54027225 */ /* 0x000fe200078e0002 */
[----:B------:R-:W-:-:S03]  /*3b220*/  IADD3.X R5, PT, PT, RZ, RZ, RZ, P2, !PT ;  /* 0x000000ffff057210 */ /* 0x000fc600017fe4ff */
[----:B------:R-:W-:Y:S01]  /*3b230*/  IMAD.WIDE.U32 R6, R117, R80, R6 ;  /* 0x0000005075067225 */ /* 0x000fe200078e0006 */
[----:B------:R-:W-:-:S03]  /*3b240*/  IADD3 R2, P3, PT, R67, R2, RZ ;  /* 0x0000000243027210 */ /* 0x000fc60007f7e0ff */
[----:B------:R-:W-:Y:S01]  /*3b250*/  IMAD.WIDE.U32 R70, R115, R115, R70 ;  /* 0x0000007373467225 */ /* 0x000fe200078e0046 */
[----:B------:R-:W-:-:S03]  /*3b260*/  IADD3 R6, P6, PT, R123, R6, RZ ;  /* 0x000000067b067210 */ /* 0x000fc60007fde0ff */
[----:B------:R-:W-:Y:S02]  /*3b270*/  IMAD.IADD R3, R91, 0x1, R3 ;  /* 0x000000015b037824 */ /* 0x000fe400078e0203 */
[----:B------:R-:W-:Y:S02]  /*3b280*/  IMAD.IADD R7, R48, 0x1, R7 ;  /* 0x0000000130077824 */ /* 0x000fe400078e0207 */
[----:B------:R-:W-:Y:S01]  /*3b290*/  IMAD.WIDE.U32 R68, R85, R0, R68 ;  /* 0x0000000055447225 */ /* 0x000fe200078e0044 */
[----:B------:R-:W-:Y:S02]  /*3b2a0*/  IADD3 R70, P1, PT, R3, R70, RZ ;  /* 0x0000004603467210 */ /* 0x000fe40007f3e0ff */
[----:B------:R-:W-:Y:S01]  /*3b2b0*/  IADD3 R66, P4, PT, R7, R66, RZ ;  /* 0x0000004207427210 */ /* 0x000fe20007f9e0ff */
[----:B------:R-:W-:Y:S01]  /*3b2c0*/  IMAD.IADD R9, R9, 0x1, R71 ;  /* 0x0000000109097824 */ /* 0x000fe200078e0247 */
[----:B------:R-:W-:Y:S01]  /*3b2d0*/  IADD3.X R71, PT, PT, RZ, RZ, RZ, P1, !PT ;  /* 0x000000ffff477210 */ /* 0x000fe20000ffe4ff */
[----:B------:R-:W-:-:S02]  /*3b2e0*/  IMAD.X R3, RZ, RZ, RZ, P3 ;  /* 0x000000ffff037224 */ /* 0x000fc400018e06ff */
[----:B------:R-:W-:Y:S01]  /*3b2f0*/  IMAD.WIDE.U32 R4, R109, R76, R4 ;  /* 0x0000004c6d047225 */ /* 0x000fe200078e0004 */
[----:B------:R-:W-:Y:S02]  /*3b300*/  IADD3 R68, P5, PT, R9, R68, RZ ;  /* 0x0000004409447210 */ /* 0x000fe40007fbe0ff */
[----:B------:R-:W-:Y:S01]  /*3b310*/  IADD3 R9, PT, PT, R42, R129, RZ ;  /* 0x000000812a097210 */ /* 0x000fe20007ffe0ff */
[----:B------:R-:W-:Y:S02]  /*3b320*/  IMAD.IADD R123, R87, 0x1, R69 ;  /* 0x00000001577b7824 */ /* 0x000fe400078e0245 */
[----:B------:R-:W-:Y:S01]  /*3b330*/  IMAD.WIDE.U32 R2, R119, R0, R2 ;  /* 0x0000000077027225 */ /* 0x000fe200078e0002 */
[----:B------:R-:W-:Y:S02]  /*3b340*/  IADD3 R4, P3, PT, R9, R4, RZ ;  /* 0x0000000409047210 */ /* 0x000fe40007f7e0ff */
[----:B------:R-:W-:Y:S01]  /*3b350*/  IADD3 R9, PT, PT, R44, R5, RZ ;  /* 0x000000052c097210 */ /* 0x000fe20007ffe0ff */
[----:B------:R-:W-:-:S02]  /*3b360*/  IMAD.X R69, RZ, RZ, RZ, P0 ;  /* 0x000000ffff457224 */ /* 0x000fc400000e06ff */
[----:B------:R-:W-:Y:S02]  /*3b370*/  IMAD.X R7, RZ, RZ, RZ, P6 ;  /* 0x000000ffff077224 */ /* 0x000fe400030e06ff */
[----:B------:R-:W-:Y:S01]  /*3b380*/  IMAD.X R67, RZ, RZ, RZ, P4 ;  /* 0x000000ffff437224 */ /* 0x000fe200020e06ff */
[----:B------:R-:W-:Y:S01]  /*3b390*/  IADD3 R5, P2, PT, R69, R2, RZ ;  /* 0x0000000245057210 */ /* 0x000fe20007f5e0ff */
[----:B------:R-:W-:-:S04]  /*3b3a0*/  IMAD.WIDE.U32 R6, R83, R79, R6 ;  /* 0x0000004f53067225 */ /* 0x000fc800078e0006 */
[----:B------:R-:W-:Y:S01]  /*3b3b0*/  IMAD.WIDE.U32 R66, R117, R81, R66 ;  /* 0x0000005175427225 */ /* 0x000fe200078e0042 */
[----:B------:R-:W-:-:S03]  /*3b3c0*/  IADD3 R2, P0, PT, R121, R6, RZ ;  /* 0x0000000679027210 */ /* 0x000fc60007f1e0ff */
[----:B------:R-:W-:Y:S02]  /*3b3d0*/  IMAD.X R69, RZ, RZ, RZ, P5 ;  /* 0x000000ffff457224 */ /* 0x000fe400028e06ff */
[----:B------:R-:W-:-:S04]  /*3b3e0*/  IMAD.WIDE.U32 R70, R85, R111, R70 ;  /* 0x0000006f55467225 */ /* 0x000fc800078e0046 */
[----:B------:R-:W-:Y:S01]  /*3b3f0*/  IMAD.IADD R3, R87, 0x1, R3 ;  /* 0x0000000157037824 */ /* 0x000fe200078e0203 */
[----:B------:R-:W-:Y:S01]  /*3b400*/  IADD3 R71, PT, PT, R91, R71, RZ ;  /* 0x000000475b477210 */ /* 0x000fe20007ffe0ff */
[----:B------:R-:W-:Y:S02]  /*3b410*/  IMAD.IADD R7, R47, 0x1, R7 ;  /* 0x000000012f077824 */ /* 0x000fe400078e0207 */
[----:B------:R-:W-:Y:S01]  /*3b420*/  IMAD.IADD R72, R49, 0x1, R67 ;  /* 0x0000000131487824 */ /* 0x000fe200078e0243 */
[----:B------:R-:W-:Y:S01]  /*3b430*/  IADD3 R70, P1, PT, R3, R70, RZ ;  /* 0x0000004603467210 */ /* 0x000fe20007f3e0ff */
[----:B------:R-:W-:Y:S01]  /*3b440*/  IMAD.WIDE.U32 R68, R115, R111, R68 ;  /* 0x0000006f73447225 */ /* 0x000fe200078e0044 */
[----:B------:R-:W-:Y:S02]  /*3b450*/  IADD3.X R3, PT, PT, RZ, RZ, RZ, P0, !PT ;  /* 0x000000ffff037210 */ /* 0x000fe400007fe4ff */
[----:B------:R-:W-:Y:S02]  /*3b460*/  IADD3 R6, P4, PT, R7, R66, RZ ;  /* 0x0000004207067210 */ /* 0x000fe40007f9e0ff */
[----:B------:R-:W-:Y:S01]  /*3b470*/  IADD3 R72, P0, PT, R72, R5, RZ ;  /* 0x0000000548487210 */ /* 0x000fe20007f1e0ff */
[----:B------:R-:W-:Y:S01]  /*3b480*/  IMAD.X R5, RZ, RZ, RZ, P3 ;  /* 0x000000ffff057224 */ /* 0x000fe200018e06ff */
[----:B------:R-:W-:Y:S01]  /*3b490*/  IADD3 R66, P5, PT, R71, R68, RZ ;  /* 0x0000004447427210 */ /* 0x000fe20007fbe0ff */
[----:B------:R-:W-:-:S02]  /*3b4a0*/  IMAD.IADD R68, R91, 0x1, R69 ;  /* 0x000000015b447824 */ /* 0x000fc400078e0245 */
[----:B------:R-:W-:Y:S02]  /*3b4b0*/  IMAD.X R71, RZ, RZ, RZ, P1 ;  /* 0x000000ffff477224 */ /* 0x000fe400008e06ff */
        /* <DEDUP_REMOVED lines=11> */
[----:B------:R-:W-:-:S04]  /*3b570*/  IMAD.WIDE.U32 R6, R83, R80, R6 ;  /* 0x0000005053067225 */ /* 0x000fc800078e0006 */
[----:B------:R-:W-:Y:S02]  /*3b580*/  IMAD R9, R4, R40, RZ ;  /* 0x0000002804097224 */ /* 0x000fe400078e02ff */
[----:B------:R-:W-:-:S04]  /*3b590*/  IMAD.WIDE.U32 R66, R115, R111, R66 ;  /* 0x0000006f73427225 */ /* 0x000fc800078e0042 */
[----:B------:R-:W-:Y:S01]  /*3b5a0*/  IMAD.X R69, RZ, RZ, RZ, P1 ;  /* 0x000000ffff457224 */ /* 0x000fe200008e06ff */
[----:B------:R-:W-:Y:S01]  /*3b5b0*/  IADD3 R67, PT, PT, R91, R67, RZ ;  /* 0x000000435b437210 */ /* 0x000fe20007ffe0ff */
[----:B------:R-:W-:Y:S02]  /*3b5c0*/  IMAD.IADD R7, R48, 0x1, R7 ;  /* 0x0000000130077824 */ /* 0x000fe400078e0207 */
[----:B------:R-:W-:Y:S01]  /*3b5d0*/  IMAD.HI.U32 R121, R9, R74, R4 ;  /* 0x0000004a09797227 */ /* 0x000fe200078e0004 */
[----:B------:R-:W-:Y:S02]  /*3b5e0*/  IADD3 R4, P4, PT, R3, R6, RZ ;  /* 0x0000000603047210 */ /* 0x000fe40007f9e0ff */
[----:B------:R-:W-:Y:S01]  /*3b5f0*/  IADD3 R6, P1, PT, R71, R66, RZ ;  /* 0x0000004247067210 */ /* 0x000fe20007f3e0ff */
[----:B------:R-:W-:Y:S01]  /*3b600*/  IMAD.X R5, RZ, RZ, RZ, P2 ;  /* 0x000000ffff057224 */ /* 0x000fe200010e06ff */
[----:B------:R-:W-:Y:S01]  /*3b610*/  IADD3 R66, P6, PT, R7, R72, RZ ;  /* 0x0000004807427210 */ /* 0x000fe20007fde0ff */
[----:B------:R-:W-:-:S03]  /*3b620*/  IMAD.WIDE.U32 R68, R115, R0, R68 ;  /* 0x0000000073447225 */ /* 0x000fc600078e0044 */
        /* <DEDUP_REMOVED lines=9> */
[----:B------:R-:W-:Y:S01]  /*3b6c0*/  IMAD.X R67, RZ, RZ, RZ, P6 ;  /* 0x000000ffff437224 */ /* 0x000fe200030e06ff */
[----:B------:R-:W-:Y:S01]  /*3b6d0*/  IADD3 R3, PT, PT, R45, R3, RZ ;  /* 0x000000032d037210 */ /* 0x000fe20007ffe0ff */
[----:B------:R-:W-:Y:S02]  /*3b6e0*/  IMAD.X R71, RZ, RZ, RZ, P0 ;  /* 0x000000ffff477224 */ /* 0x000fe400000e06ff */
[----:B------:R-:W-:-:S03]  /*3b6f0*/  IMAD.WIDE.U32 R6, R85, R0, R6 ;  /* 0x0000000055067225 */ /* 0x000fc600078e0006 */
[----:B------:R-:W-:Y:S01]  /*3b700*/  IADD3 R71, P0, PT, R71, R70, RZ ;  /* 0x0000004647477210 */ /* 0x000fe20007f1e0ff */
[----:B------:R-:W-:-:S04]  /*3b710*/  IMAD.WIDE.U32 R4, R113, R79, R4 ;  /* 0x0000004f71047225 */ /* 0x000fc800078e0004 */
[----:B------:R-:W-:Y:S01]  /*3b720*/  IMAD.WIDE.U32 R66, R83, R81, R66 ;  /* 0x0000005153427225 */ /* 0x000fe200078e0042 */
[----:B------:R-:W-:-:S03]  /*3b730*/  IADD3 R4, P4, PT, R3, R4, RZ ;  /* 0x0000000403047210 */ /* 0x000fc60007f9e0ff */
[----:B------:R-:W-:Y:S01]  /*3b740*/  IMAD.X R83, RZ, RZ, RZ, P2 ;  /* 0x000000ffff537224 */ /* 0x000fe200010e06ff */
[----:B------:R-:W-:Y:S01]  /*3b750*/  IADD3 R72, PT, PT, R49, R67, RZ ;  /* 0x0000004331487210 */ /* 0x000fe20007ffe0ff */
[----:B------:R-:W-:Y:S02]  /*3b760*/  IMAD.IADD R7, R87, 0x1, R7 ;  /* 0x0000000157077824 */ /* 0x000fe400078e0207 */
[----:B------:R-:W-:Y:S01]  /*3b770*/  IMAD.WIDE.U32 R68, R111, R111, R68 ;  /* 0x0000006f6f447225 */ /* 0x000fe200078e0044 */
[----:B------:R-:W-:-:S03]  /*3b780*/  IADD3 R70, P5, PT, R83, R6, RZ ;  /* 0x0000000653467210 */ /* 0x000fc60007fbe0ff */
[----:B------:R-:W-:Y:S01]  /*3b790*/  IMAD.IADD R5, R47, 0x1, R5 ;  /* 0x000000012f057824 */ /* 0x000fe200078e0205 */
[----:B------:R-:W-:Y:S01]  /*3b7a0*/  IADD3 R68, P6, PT, R7, R68, RZ ;  /* 0x0000004407447210 */ /* 0x000fe20007fde0ff */
[----:B------:R-:W-:Y:S02]  /*3b7b0*/  IMAD.X R3, RZ, RZ, RZ, P3 ;  /* 0x000000ffff037224 */ /* 0x000fe400018e06ff */
[----:B------:R-:W-:Y:S01]  /*3b7c0*/  IMAD.X R67, RZ, RZ, RZ, P0 ;  /* 0x000000ffff437224 */ /* 0x000fe200000e06ff */
[----:B------:R-:W-:Y:S01]  /*3b7d0*/  IADD3 R72, P0, PT, R72, R71, RZ ;  /* 0x0000004748487210 */ /* 0x000fe20007f1e0ff */
[----:B------:R-:W-:Y:S01]  /*3b7e0*/  IMAD.WIDE.U32 R2, R73, R76, R2 ;  /* 0x0000004c49027225 */ /* 0x000fe200078e0002 */
[----:B------:R-:W-:Y:S02]  /*3b7f0*/  IADD3 R6, P1, PT, R5, R66, RZ ;  /* 0x0000004205067210 */ /* 0x000fe40007f3e0ff */
[----:B------:R-:W-:Y:S01]  /*3b800*/  IADD3 R67, P3, PT, R67, R70, RZ ;  /* 0x0000004643437210 */ /* 0x000fe20007f7e0ff */
[----:B------:R-:W-:Y:S01]  /*3b810*/  IMAD.IADD R7, R42, 0x1, R121 ;  /* 0x000000012a077824 */ /* 0x000fe200078e0279 */
[----:B------:R-:W-:Y:S01]  /*3b820*/  IADD3.X R70, PT, PT, RZ, RZ, RZ, P0, !PT ;  /* 0x000000ffff467210 */ /* 0x000fe200007fe4ff */
[----:B------:R-:W-:Y:S01]  /*3b830*/  IMAD.X R5, RZ, RZ, RZ, P4 ;  /* 0x000000ffff057224 */ /* 0x000fe200020e06ff */
[----:B------:R-:W-:Y:S01]  /*3b840*/  IADD3 R66, PT, PT, R91, R69, RZ ;  /* 0x000000455b427210 */ /* 0x000fe20007ffe0ff */
[----:B------:R-:W-:Y:S01]  /*3b850*/  IMAD.IADD R3, R44, 0x1, R3 ;  /* 0x000000012c037824 */ /* 0x000fe200078e0203 */
[----:B------:R-:W-:Y:S01]  /*3b860*/  IADD3 R2, P0, PT, R7, R2, RZ ;  /* 0x0000000207027210 */ /* 0x000fe20007f1e0ff */
[----:B------:R-:W-:Y:S01]  /*3b870*/  IMAD.X R7, RZ, RZ, RZ, P1 ;  /* 0x000000ffff077224 */ /* 0x000fe200008e06ff */
[----:B------:R-:W-:Y:S01]  /*3b880*/  IADD3.X R69, PT, PT, RZ, RZ, RZ, P6, !PT ;  /* 0x000000ffff457210 */ /* 0x000fe200037fe4ff */
[----:B------:R-:W-:Y:S01]  /*3b890*/  IMAD.WIDE.U32 R4, R109, R78, R4 ;  /* 0x0000004e6d047225 */ /* 0x000fe200078e0004 */
[----:B------:R-:W-:-:S02]  /*3b8a0*/  IADD3 R70, P4, PT, R70, R67, RZ ;  /* 0x0000004346467210 */ /* 0x000fc40007f9e0ff */
        /* <DEDUP_REMOVED lines=9> */
[----:B------:R-:W-:Y:S01]  /*3b940*/  IMAD.X R5, RZ, RZ, RZ, P1 ;  /* 0x000000ffff057224 */ /* 0x000fe200008e06ff */
[----:B------:R-:W-:Y:S01]  /*3b950*/  IADD3 R84, P0, PT, R67, R68, RZ ;  /* 0x0000004443547210 */ /* 0x000fe20007f1e0ff */
[----:B------:R-:W-:Y:S01]  /*3b960*/  IMAD.WIDE.U32 R2, R9, R75, R2 ;  /* 0x0000004b09027225 */ /* 0x000fe200078e0002 */
[----:B------:R-:W-:Y:S02]  /*3b970*/  IADD3.X R67, PT, PT, RZ, RZ, RZ, P3, !PT ;  /* 0x000000ffff437210 */ /* 0x000fe40001ffe4ff */
[----:B------:R-:W-:Y:S01]  /*3b980*/  IADD3 R68, P3, PT, R7, R72, RZ ;  /* 0x0000004807447210 */ /* 0x000fe20007f7e0ff */
[----:B------:R-:W-:Y:S01]  /*3b990*/  IMAD.WIDE.U32 R4, R73, R77, R4 ;  /* 0x0000004d49047225 */ /* 0x000fe200078e0004 */
[----:B------:R-:W-:-:S02]  /*3b9a0*/  IADD3 R3, PT, PT, R43, R3, RZ ;  /* 0x000000032b037210 */ /* 0x000fc40007ffe0ff */
[----:B------:R-:W-:Y:S01]  /*3b9b0*/  IADD3 R72, P1, PT, R67, R84, RZ ;  /* 0x0000005443487210 */ /* 0x000fe20007f3e0ff */
[----:B------:R-:W-:Y:S01]  /*3b9c0*/  IMAD.X R7, RZ, RZ, RZ, P5 ;  /* 0x000000ffff077224 */ /* 0x000fe200028e06ff */
[----:B------:R-:W-:Y:S01]  /*3b9d0*/  IADD3 R5, PT, PT, R45, R5, RZ ;  /* 0x000000052d057210 */ /* 0x000fe20007ffe0ff */
[----:B------:R-:W-:Y:S02]  /*3b9e0*/  IMAD.IADD R91, R87, 0x1, R69 ;  /* 0x00000001575b7824 */ /* 0x000fe400078e0245 */
[----:B------:R-:W-:Y:S01]  /*3b9f0*/  IMAD.X R69, RZ, RZ, RZ, P3 ;  /* 0x000000ffff457224 */ /* 0x000fe200018e06ff */
        /* <DEDUP_REMOVED lines=9> */
[----:B------:R-:W-:Y:S01]  /*3ba90*/  IADD3.X R3, PT, PT, RZ, RZ, RZ, P5, !PT ;  /* 0x000000ffff037210 */ /* 0x000fe20002ffe4ff */
[----:B------:R-:W-:Y:S01]  /*3baa0*/  IMAD.X R5, RZ, RZ, RZ, P3 ;  /* 0x000000ffff057224 */ /* 0x000fe200018e06ff */
[----:B------:R-:W-:Y:S01]  /*3bab0*/  IADD3 R68, P3, PT, R7, R68, RZ ;  /* 0x0000004407447210 */ /* 0x000fe20007f7e0ff */
[----:B------:R-:W-:-:S04]  /*3bac0*/  IMAD.WIDE.U32 R66, R111, R0, R66 ;  /* 0x000000006f427225 */ /* 0x000fc800078e0042 */
        /* <DEDUP_REMOVED lines=27> */
[----:B------:R-:W-:Y:S02]  /*3bc80*/  IMAD.X R85, RZ, RZ, RZ, P4 ;  /* 0x000000ffff557224 */ /* 0x000fe400020e06ff */
[----:B------:R-:W-:Y:S01]  /*3bc90*/  IMAD.WIDE.U32 R70, R109, R81, R70 ;  /* 0x000000516d467225 */ /* 0x000fe200078e0046 */
[----:B------:R-:W-:Y:S02]  /*3bca0*/  IADD3 R68, P5, PT, R3, R68, RZ ;  /* 0x0000004403447210 */ /* 0x000fe40007fbe0ff */
[----:B------:R-:W-:Y:S01]  /*3bcb0*/  IADD3 R85, P4, PT, R85, R72, RZ ;  /* 0x0000004855557210 */ /* 0x000fe20007f9e0ff */
[----:B------:R-:W-:Y:S02]  /*3bcc0*/  IMAD.IADD R69, R47, 0x1, R69 ;  /* 0x000000012f457824 */ /* 0x000fe400078e0245 */
[----:B------:R-:W-:-:S02]  /*3bcd0*/  IMAD.X R66, RZ, RZ, RZ, P2 ;  /* 0x000000ffff427224 */ /* 0x000fc400010e06ff */
[----:B------:R-:W-:Y:S01]  /*3bce0*/  IMAD.X R3, RZ, RZ, RZ, P6 ;  /* 0x000000ffff037224 */ /* 0x000fe200030e06ff */
[----:B------:R-:W-:Y:S01]  /*3bcf0*/  IADD3 R70, P2, PT, R69, R70, RZ ;  /* 0x0000004645467210 */ /* 0x000fe20007f5e0ff */
[----:B------:R-:W-:Y:S01]  /*3bd00*/  IMAD.WIDE.U32 R6, R111, R0, R6 ;  /* 0x000000006f067225 */ /* 0x000fe200078e0006 */
[----:B------:R-:W-:Y:S02]  /*3bd10*/  IADD3.X R69, PT, PT, RZ, RZ, RZ, P5, !PT ;  /* 0x000000ffff457210 */ /* 0x000fe40002ffe4ff */
[----:B------:R-:W-:Y:S01]  /*3bd20*/  IADD3 R66, P3, PT, R66, R85, RZ ;  /* 0x0000005542427210 */ /* 0x000fe20007f7e0ff */
[----:B------:R-:W-:Y:S01]  /*3bd30*/  IMAD.X R5, RZ, RZ, RZ, P0 ;  /* 0x000000ffff057224 */ /* 0x000fe200000e06ff */
[----:B------:R-:W-:Y:S01]  /*3bd40*/  IADD3 R85, PT, PT, R49, R71, RZ ;  /* 0x0000004731557210 */ /* 0x000fe20007ffe0ff */
[----:B------:R-:W-:Y:S02]  /*3bd50*/  IMAD.X R71, RZ, RZ, RZ, P2 ;  /* 0x000000ffff477224 */ /* 0x000fe400010e06ff */
[----:B------:R-:W-:Y:S01]  /*3bd60*/  IMAD.WIDE.U32 R2, R83, R76, R2 ;  /* 0x0000004c53027225 */ /* 0x000fe200078e0002 */
[----:B------:R-:W-:-:S03]  /*3bd70*/  IADD3 R85, P2, PT, R85, R66, RZ ;  /* 0x0000004255557210 */ /* 0x000fc60007f5e0ff */
[----:B------:R-:W-:Y:S01]  /*3bd80*/  IMAD.WIDE.U32 R68, R9, R78, R68 ;  /* 0x0000004e09447225 */ /* 0x000fe200078e0044 */
[----:B------:R-:W-:Y:S02]  /*3bd90*/  IADD3.X R72, PT, PT, RZ, RZ, RZ, P2, !PT ;  /* 0x000000ffff487210 */ /* 0x000fe400017fe4ff */
[----:B------:R-:W-:Y:S01]  /*3bda0*/  MOV R86, R2 ;  /* 0x0000000200567202 */ /* 0x000fe20000000f00 */
[----:B------:R-:W-:-:S04]  /*3bdb0*/  IMAD.WIDE.U32 R70, R73, R80, R70 ;  /* 0x0000005049467225 */ /* 0x000fc800078e0046 */
[----:B------:R-:W-:Y:S01]  /*3bdc0*/  IMAD.X R91, RZ, RZ, RZ, P1 ;  /* 0x000000ffff5b7224 */ /* 0x000fe200008e06ff */
[----:B------:R-:W-:Y:S01]  /*3bdd0*/  IADD3 R6, P1, PT, R5, R6, RZ ;  /* 0x0000000605067210 */ /* 0x000fe20007f3e0ff */
[----:B------:R-:W-:Y:S01]  /*3bde0*/  IMAD.IADD R69, R46, 0x1, R69 ;  /* 0x000000012e457824 */ /* 0x000fe200078e0245 */
[----:B------:R-:W-:Y:S01]  /*3bdf0*/  IADD3 R5, PT, PT, R44, R3, RZ ;  /* 0x000000032c057210 */ /* 0x000fe20007ffe0ff */
[----:B------:R-:W-:Y:S01]  /*3be00*/  IMAD.IADD R66, R48, 0x1, R71 ;  /* 0x0000000130427824 */ /* 0x000fe200078e0247 */
[----:B------:R-:W-:Y:S01]  /*3be10*/  IADD3 R91, P0, PT, R91, R6, RZ ;  /* 0x000000065b5b7210 */ /* 0x000fe20007f1e0ff */
[----:B------:R-:W-:Y:S01]  /*3be20*/  IMAD.IADD R7, R87, 0x1, R7 ;  /* 0x0000000157077824 */ /* 0x000fe200078e0207 */
[----:B------:R-:W-:Y:S02]  /*3be30*/  IADD3 R68, P5, PT, R5, R68, RZ ;  /* 0x0000004405447210 */ /* 0x000fe40007fbe0ff */
[----:B------:R-:W-:Y:S02]  /*3be40*/  IADD3 R70, P6, PT, R69, R70, RZ ;  /* 0x0000004645467210 */ /* 0x000fe40007fde0ff */
[----:B------:R-:W-:Y:S01]  /*3be50*/  IADD3.X R6, PT, PT, RZ, RZ, RZ, P4, !PT ;  /* 0x000000ffff067210 */ /* 0x000fe200027fe4ff */
[----:B------:R-:W-:Y:S01]  /*3be60*/  IMAD.X R69, RZ, RZ, RZ, P5 ;  /* 0x000000ffff457224 */ /* 0x000fe200028e06ff */
[----:B------:R-:W-:Y:S01]  /*3be70*/  IADD3 R66, P4, PT, R66, R85, RZ ;  /* 0x0000005542427210 */ /* 0x000fe20007f9e0ff */
[----:B------:R-:W-:Y:S01]  /*3be80*/  IMAD.X R71, RZ, RZ, RZ, P6 ;  /* 0x000000ffff477224 */ /* 0x000fe200030e06ff */
[----:B------:R-:W-:Y:S01]  /*3be90*/  IADD3 R6, P5, PT, R6, R91, RZ ;  /* 0x0000005b06067210 */ /* 0x000fe20007fbe0ff */
[----:B------:R-:W-:-:S04]  /*3bea0*/  IMAD.WIDE.U32 R68, R83, R77, R68 ;  /* 0x0000004d53447225 */ /* 0x000fc800078e0044 */
[----:B------:R-:W-:Y:S01]  /*3beb0*/  IMAD.X R67, RZ, RZ, RZ, P4 ;  /* 0x000000ffff437224 */ /* 0x000fe200020e06ff */
[----:B------:R-:W-:Y:S01]  /*3bec0*/  IADD3 R5, PT, PT, R45, R69, RZ ;  /* 0x000000452d057210 */ /* 0x000fe20007ffe0ff */
[----:B------:R-:W-:-:S04]  /*3bed0*/  IMAD.WIDE.U32 R70, R9, R79, R70 ;  /* 0x0000004f09467225 */ /* 0x000fc800078e0046 */
[----:B------:R-:W-:Y:S01]  /*3bee0*/  IMAD.WIDE.U32 R66, R73, R81, R66 ;  /* 0x0000005149427225 */ /* 0x000fe200078e0042 */
[----:B------:R-:W-:-:S03]  /*3bef0*/  IADD3 R70, P6, PT, R5, R70, RZ ;  /* 0x0000004605467210 */ /* 0x000fc60007fde0ff */
[----:B------:R-:W-:Y:S02]  /*3bf00*/  IMAD.X R73, RZ, RZ, RZ, P3 ;  /* 0x000000ffff497224 */ /* 0x000fe400018e06ff */
[----:B------:R-:W-:-:S03]  /*3bf10*/  IMAD.IADD R71, R47, 0x1, R71 ;  /* 0x000000012f477824 */ /* 0x000fc600078e0247 */
        /* <DEDUP_REMOVED lines=19> */
[----:B------:R-:W-:Y:S01]  /*3c050*/  IMAD.X R0, RZ, RZ, RZ, P5 ;  /* 0x000000ffff007224 */ /* 0x000fe200028e06ff */
[----:B------:R-:W-:Y:S01]  /*3c060*/  IADD3 R66, P0, PT, R7, R66, RZ ;  /* 0x0000004207427210 */ /* 0x000fe20007f1e0ff */
[----:B------:R-:W-:Y:S01]  /*3c070*/  IMAD.X R73, RZ, RZ, RZ, P1 ;  /* 0x000000ffff497224 */ /* 0x000fe200008e06ff */
[----:B------:R-:W-:Y:S02]  /*3c080*/  IADD3.X R7, PT, PT, RZ, RZ, RZ, P6, !PT ;  /* 0x000000ffff077210 */ /* 0x000fe400037fe4ff */
        /* <DEDUP_REMOVED lines=11> */
[----:B------:R-:W-:Y:S01]  /*3c140*/  IADD3 R0, P4, PT, R0, R5, RZ ;  /* 0x0000000500007210 */ /* 0x000fe20007f9e0ff */
[----:B------:R-:W-:Y:S01]  /*3c150*/  IMAD.MOV.U32 R85, RZ, RZ, R68 ;  /* 0x000000ffff557224 */ /* 0x000fe200078e0044 */
[----:B------:R-:W-:Y:S01]  /*3c160*/  IADD3.X R5, PT, PT, RZ, RZ, RZ, P2, !PT ;  /* 0x000000ffff057210 */ /* 0x000fe200017fe4ff */
[----:B------:R-:W-:-:S03]  /*3c170*/  IMAD.X R73, RZ, RZ, RZ, P6 ;  /* 0x000000ffff497224 */ /* 0x000fc600030e06ff */
[----:B------:R-:W-:Y:S01]  /*3c180*/  IADD3 R5, P6, PT, R5, R0, RZ ;  /* 0x0000000005057210 */ /* 0x000fe20007fde0ff */
[----:B------:R-:W-:-:S03]  /*3c190*/  IMAD.WIDE.U32 R72, R83, R80, R72 ;  /* 0x0000005053487225 */ /* 0x000fc600078e0048 */
[----:B------:R-:W-:Y:S01]  /*3c1a0*/  IADD3 R67, P2, PT, R84, R5, RZ ;  /* 0x0000000554437210 */ /* 0x000fe20007f5e0ff */
[----:B------:R-:W-:Y:S01]  /*3c1b0*/  IMAD.X R5, RZ, RZ, RZ, P0 ;  /* 0x000000ffff057224 */ /* 0x000fe200000e06ff */
[----:B------:R-:W-:Y:S01]  /*3c1c0*/  IADD3 R66, PT, PT, R48, R73, RZ ;  /* 0x0000004930427210 */ /* 0x000fe20007ffe0ff */
[----:B------:R-:W-:Y:S02]  /*3c1d0*/  IMAD.X R0, RZ, RZ, RZ, P5 ;  /* 0x000000ffff007224 */ /* 0x000fe400028e06ff */
[----:B------:R-:W-:Y:S01]  /*3c1e0*/  IMAD.MOV.U32 R84, RZ, RZ, R70 ;  /* 0x000000ffff547224 */ /* 0x000fe200078e0046 */
[----:B------:R-:W-:Y:S02]  /*3c1f0*/  IADD3 R66, P0, PT, R66, R67, RZ ;  /* 0x0000004342427210 */ /* 0x000fe40007f1e0ff */
[----:B------:R-:W-:Y:S01]  /*3c200*/  IADD3 R0, PT, PT, R0, R87, R5 ;  /* 0x0000005700007210 */ /* 0x000fe20007ffe005 */
[----:B------:R-:W-:Y:S01]  /*3c210*/  IMAD.X R5, RZ, RZ, RZ, P3 ;  /* 0x000000ffff057224 */ /* 0x000fe200018e06ff */
[----:B------:R-:W-:-:S04]  /*3c220*/  IADD3.X R67, PT, PT, RZ, RZ, RZ, P0, !PT ;  /* 0x000000ffff437210 */ /* 0x000fc800007fe4ff */
[----:B------:R-:W-:Y:S01]  /*3c230*/  IADD3 R0, PT, PT, R5, R0, R9 ;  /* 0x0000000005007210 */ /* 0x000fe20007ffe009 */
[----:B------:R-:W-:Y:S02]  /*3c240*/  IMAD.X R9, RZ, RZ, RZ, P4 ;  /* 0x000000ffff097224 */ /* 0x000fe400020e06ff */
[----:B------:R-:W-:Y:S02]  /*3c250*/  IMAD.X R5, RZ, RZ, RZ, P6 ;  /* 0x000000ffff057224 */ /* 0x000fe400030e06ff */
[----:B------:R-:W-:Y:S01]  /*3c260*/  IMAD.WIDE.U32 R66, R83, R81, R66 ;  /* 0x0000005153427225 */ /* 0x000fe200078e0042 */
[----:B------:R-:W-:Y:S02]  /*3c270*/  MOV R83, R6 ;  /* 0x0000000600537202 */ /* 0x000fe40000000f00 */
[----:B------:R-:W-:Y:S01]  /*3c280*/  IADD3 R0, PT, PT, R5, R0, R9 ;  /* 0x0000000005007210 */ /* 0x000fe20007ffe009 */
[----:B------:R-:W-:Y:S01]  /*3c290*/  IMAD.IADD R5, R49, 0x1, R67 ;  /* 0x0000000131057824 */ /* 0x000fe200078e0243 */
[----:B------:R-:W-:-:S04]  /*3c2a0*/  IADD3.X R9, PT, PT, RZ, RZ, RZ, P2, !PT ;  /* 0x000000ffff097210 */ /* 0x000fc800017fe4ff */
[----:B------:R-:W-:Y:S01]  /*3c2b0*/  IADD3 R0, PT, PT, R5, R0, R9 ;  /* 0x0000000005007210 */ /* 0x000fe20007ffe009 */
[----:B------:R-:W-:Y:S02]  /*3c2c0*/  IMAD.MOV.U32 R9, RZ, RZ, R4 ;  /* 0x000000ffff097224 */ /* 0x000fe400078e0004 */
[----:B------:R-:W-:Y:S01]  /*3c2d0*/  IMAD.MOV.U32 R5, RZ, RZ, R72 ;  /* 0x000000ffff057224 */ /* 0x000fe200078e0048 */
[----:B------:R-:W-:Y:S01]  /*3c2e0*/  ISETP.GT.U32.AND P0, PT, R0, R81, PT ;  /* 0x000000510000720c */ /* 0x000fe20003f04070 */
[----:B------:R-:W-:-:S12]  /*3c2f0*/  IMAD.MOV.U32 R4, RZ, RZ, R66 ;  /* 0x000000ffff047224 */ /* 0x000fd800078e0042 */
        /* <DEDUP_REMOVED lines=26> */
.L_x_101:
        /* <DEDUP_REMOVED lines=22> */
.L_x_102:
        /* <DEDUP_REMOVED lines=42> */
.L_x_103:
        /* <DEDUP_REMOVED lines=42> */
.L_x_104:
[----:B------:R-:W-:-:S04]  /*3cb40*/  IMAD.WIDE.U32 R4, R95, R9, RZ ;  /* 0x000000095f047225 */ /* 0x000fc800078e00ff */
[----:B------:R-:W-:Y:S02]  /*3cb50*/  HFMA2 R7, -RZ, RZ, 0, 0 ;  /* 0x00000000ff077431 */ /* 0x000fe400000001ff */
[----:B------:R-:W-:Y:S02]  /*3cb60*/  HFMA2 R71, -RZ, RZ, 0, 0 ;  /* 0x00000000ff477431 */ /* 0x000fe400000001ff */
[----:B------:R-:W-:Y:S02]  /*3cb70*/  IMAD.MOV.U32 R59, RZ, RZ, RZ ;  /* 0x000000ffff3b7224 */ /* 0x000fe400078e00ff */
[----:B------:R-:W-:Y:S02]  /*3cb80*/  IMAD.MOV.U32 R3, RZ, RZ, RZ ;  /* 0x000000ffff037224 */ /* 0x000fe400078e00ff */
[----:B------:R-:W-:Y:S01]  /*3cb90*/  IMAD.MOV.U32 R57, RZ, RZ, RZ ;  /* 0x000000ffff397224 */ /* 0x000fe200078e00ff */
[----:B------:R-:W-:Y:S01]  /*3cba0*/  IADD3 R2, PT, PT, R5, R59, RZ ;  /* 0x0000003b05027210 */ /* 0x000fe20007ffe0ff */
[----:B------:R-:W-:-:S02]  /*3cbb0*/  IMAD R69, R4, R40, RZ ;  /* 0x0000002804457224 */ /* 0x000fc400078e02ff */
[----:B------:R-:W-:Y:S02]  /*3cbc0*/  IMAD.MOV.U32 R5, RZ, RZ, RZ ;  /* 0x000000ffff057224 */ /* 0x000fe400078e00ff */
[----:B------:R-:W-:-:S04]  /*3cbd0*/  IMAD.WIDE.U32 R2, R9, R96, R2 ;  /* 0x0000006009027225 */ /* 0x000fc800078e0002 */
[----:B------:R-:W-:Y:S01]  /*3cbe0*/  IMAD.HI.U32 R5, R69, R74, R4 ;  /* 0x0000004a45057227 */ /* 0x000fe200078e0004 */
[----:B------:R-:W-:-:S03]  /*3cbf0*/  IADD3 R6, PT, PT, R103, R3, RZ ;  /* 0x0000000367067210 */ /* 0x000fc60007ffe0ff */
[----:B------:R-:W-:Y:S02]  /*3cc00*/  IMAD.MOV.U32 R3, RZ, RZ, RZ ;  /* 0x000000ffff037224 */ /* 0x000fe400078e00ff */
[----:B------:R-:W-:-:S04]  /*3cc10*/  IMAD.WIDE.U32 R6, R9, R97, R6 ;  /* 0x0000006109067225 */ /* 0x000fc800078e0006 */
[----:B------:R-:W-:-:S04]  /*3cc20*/  IMAD.WIDE.U32 R2, R95, R83, R2 ;  /* 0x000000535f027225 */ /* 0x000fc800078e0002 */
[----:B------:R-:W-:Y:S02]  /*3cc30*/  IMAD.IADD R51, R3, 0x1, R57 ;  /* 0x0000000103337824 */ /* 0x000fe400078e0239 */
[----:B------:R-:W-:Y:S02]  /*3cc40*/  IMAD.IADD R3, R42, 0x1, R5 ;  /* 0x000000012a037824 */ /* 0x000fe400078e0205 */
[----:B------:R-:W-:Y:S01]  /*3cc50*/  IMAD.MOV.U32 R55, RZ, RZ, RZ ;  /* 0x000000ffff377224 */ /* 0x000fe200078e00ff */
[----:B------:R-:W-:Y:S01]  /*3cc60*/  IADD3 R50, P0, PT, R51, R6, RZ ;  /* 0x0000000633327210 */ /* 0x000fe20007f1e0ff */
[----:B------:R-:W-:Y:S01]  /*3cc70*/  IMAD.IADD R6, R104, 0x1, R7 ;  /* 0x0000000168067824 */ /* 0x000fe200078e0207 */
[----:B------:R-:W-:Y:S01]  /*3cc80*/  MOV R7, RZ ;  /* 0x000000ff00077202 */ /* 0x000fe20000000f00 */
[----:B------:R-:W-:Y:S01]  /*3cc90*/  IMAD.MOV.U32 R60, RZ, RZ, RZ ;  /* 0x000000ffff3c7224 */ /* 0x000fe200078e00ff */
[----:B------:R-:W-:Y:S01]  /*3cca0*/  IADD3.X R51, PT, PT, RZ, RZ, RZ, P0, !PT ;  /* 0x000000ffff337210 */ /* 0x000fe200007fe4ff */
        /* <DEDUP_REMOVED lines=8> */
[----:B------:R-:W-:Y:S01]  /*3cd30*/  IMAD.WIDE.U32 R2, R69, R75, R2 ;  /* 0x0000004b45027225 */ /* 0x000fe200078e0002 */
[----:B------:R-:W-:-:S03]  /*3cd40*/  MOV R5, RZ ;  /* 0x000000ff00057202 */ /* 0x000fc60000000f00 */
[----:B------:R-:W-:Y:S02]  /*3cd50*/  IMAD.IADD R4, R105, 0x1, R7 ;  /* 0x0000000169047824 */ /* 0x000fe400078e0207 */
[----:B------:R-:W-:Y:S02]  /*3cd60*/  IMAD.IADD R3, R43, 0x1, R3 ;  /* 0x000000012b037824 */ /* 0x000fe400078e0203 */
[----:B------:R-:W-:-:S04]  /*3cd70*/  IMAD.WIDE.U32 R50, R95, R73, R50 ;  /* 0x000000495f327225 */ /* 0x000fc800078e0032 */
[----:B------:R-:W-:-:S04]  /*3cd80*/  IMAD.WIDE.U32 R4, R9, R99, R4 ;  /* 0x0000006309047225 */ /* 0x000fc800078e0004 */
[----:B------:R-:W-:Y:S01]  /*3cd90*/  IMAD.X R7, RZ, RZ, RZ, P0 ;  /* 0x000000ffff077224 */ /* 0x000fe200000e06ff */
[----:B------:R-:W-:Y:S01]  /*3cda0*/  IADD3 R50, P0, PT, R3, R50, RZ ;  /* 0x0000003203327210 */ /* 0x000fe20007f1e0ff */
[----:B------:R-:W-:Y:S01]  /*3cdb0*/  IMAD R67, R2, R40, RZ ;  /* 0x0000002802437224 */ /* 0x000fe200078e02ff */
[----:B------:R-:W-:Y:S01]  /*3cdc0*/  IADD3 R54, PT, PT, R106, R5, RZ ;  /* 0x000000056a367210 */ /* 0x000fe20007ffe0ff */
[----:B------:R-:W-:Y:S02]  /*3cdd0*/  IMAD.MOV.U32 R3, RZ, RZ, RZ ;  /* 0x000000ffff037224 */ /* 0x000fe400078e00ff */
[----:B------:R-:W-:Y:S02]  /*3cde0*/  IMAD.IADD R51, R51, 0x1, R71 ;  /* 0x0000000133337824 */ /* 0x000fe400078e0247 */
[----:B------:R-:W-:-:S04]  /*3cdf0*/  IMAD.WIDE.U32 R6, R97, R83, R6 ;  /* 0x0000005361067225 */ /* 0x000fc800078e0006 */
[----:B------:R-:W-:Y:S01]  /*3ce00*/  IMAD.HI.U32 R3, R67, R74, R2 ;  /* 0x0000004a43037227 */ /* 0x000fe200078e0002 */
[----:B------:R-:W-:Y:S02]  /*3ce10*/  IADD3 R5, PT, PT, R104, R7, RZ ;  /* 0x0000000768057210 */ /* 0x000fe40007ffe0ff */
[----:B------:R-:W-:Y:S01]  /*3ce20*/  IADD3 R6, P1, PT, R51, R6, RZ ;  /* 0x0000000633067210 */ /* 0x000fe20007f3e0ff */
[----:B------:R-:W-:Y:S01]  /*3ce30*/  IMAD.WIDE.U32 R54, R9, R100, R54 ;  /* 0x0000006409367225 */ /* 0x000fe200078e0036 */
[----:B------:R-:W-:-:S03]  /*3ce40*/  IADD3 R53, PT, PT, R42, R3, RZ ;  /* 0x000000032a357210 */ /* 0x000fc60007ffe0ff */
[----:B------:R-:W-:Y:S01]  /*3ce50*/  IMAD.X R51, RZ, RZ, RZ, P0 ;  /* 0x000000ffff337224 */ /* 0x000fe200000e06ff */
[----:B------:R-:W-:Y:S01]  /*3ce60*/  IADD3 R4, P0, PT, R5, R4, RZ ;  /* 0x0000000405047210 */ /* 0x000fe20007f1e0ff */
[----:B------:R-:W-:Y:S02]  /*3ce70*/  IMAD.IADD R2, R107, 0x1, R55 ;  /* 0x000000016b027824 */ /* 0x000fe400078e0237 */
[----:B------:R-:W-:Y:S01]  /*3ce80*/  IMAD.MOV.U32 R3, RZ, RZ, RZ ;  /* 0x000000ffff037224 */ /* 0x000fe200078e00ff */
[----:B------:R-:W-:Y:S01]  /*3ce90*/  IADD3.X R5, PT, PT, RZ, RZ, RZ, P0, !PT ;  /* 0x000000ffff057210 */ /* 0x000fe200007fe4ff */
[----:B------:R-:W-:Y:S02]  /*3cea0*/  IMAD.X R7, RZ, RZ, RZ, P1 ;  /* 0x000000ffff077224 */ /* 0x000fe400008e06ff */
[----:B------:R-:W-:-:S04]  /*3ceb0*/  IMAD.WIDE.U32 R50, R69, R76, R50 ;  /* 0x0000004c45327225 */ /* 0x000fc800078e0032 */
[----:B------:R-:W-:Y:S01]  /*3cec0*/  IMAD.WIDE.U32 R2, R9, R101, R2 ;  /* 0x0000006509027225 */ /* 0x000fe200078e0002 */
[----:B------:R-:W-:-:S03]  /*3ced0*/  IADD3 R50, P2, PT, R53, R50, RZ ;  /* 0x0000003235327210 */ /* 0x000fc60007f5e0ff */
[----:B------:R-:W-:-:S04]  /*3cee0*/  IMAD.WIDE.U32 R6, R96, R73, R6 ;  /* 0x0000004960067225 */ /* 0x000fc800078e0006 */
[----:B------:R-:W-:Y:S01]  /*3cef0*/  IMAD.IADD R52, R108, 0x1, R3 ;  /* 0x000000016c347824 */ /* 0x000fe200078e0203 */
[----:B------:R-:W-:Y:S01]  /*3cf00*/  IADD3 R3, PT, PT, R44, R51, RZ ;  /* 0x000000332c037210 */ /* 0x000fe20007ffe0ff */
[----:B------:R-:W-:Y:S01]  /*3cf10*/  IMAD.MOV.U32 R53, RZ, RZ, RZ ;  /* 0x000000ffff357224 */ /* 0x000fe200078e00ff */
[----:B------:R-:W-:Y:S01]  /*3cf20*/  IADD3.X R51, PT, PT, RZ, RZ, RZ, P2, !PT ;  /* 0x000000ffff337210 */ /* 0x000fe200017fe4ff */
[----:B------:R-:W-:-:S04]  /*3cf30*/  IMAD.WIDE.U32 R4, R98, R83, R4 ;  /* 0x0000005362047225 */ /* 0x000fc800078e0004 */
[----:B------:R-:W-:Y:S02]  /*3cf40*/  IMAD.IADD R7, R103, 0x1, R7 ;  /* 0x0000000167077824 */ /* 0x000fe400078e0207 */
[----:B------:R-:W-:-:S04]  /*3cf50*/  IMAD.WIDE.U32 R52, R9, R102, R52 ;  /* 0x0000006609347225 */ /* 0x000fc800078e0034 */
[----:B------:R-:W-:Y:S01]  /*3cf60*/  HFMA2 R9, -RZ, RZ, 0, 0 ;  /* 0x00000000ff097431 */ /* 0x000fe200000001ff */
[----:B------:R-:W-:Y:S01]  /*3cf70*/  IADD3 R4, P1, PT, R7, R4, RZ ;  /* 0x0000000407047210 */ /* 0x000fe20007f3e0ff */
[----:B------:R-:W-:Y:S02]  /*3cf80*/  IMAD.MOV.U32 R7, RZ, RZ, RZ ;  /* 0x000000ffff077224 */ /* 0x000fe400078e00ff */
[----:B------:R-:W-:Y:S02]  /*3cf90*/  IMAD.IADD R55, R105, 0x1, R5 ;  /* 0x0000000169377824 */ /* 0x000fe400078e0205 */
[----:B------:R-:W-:Y:S02]  /*3cfa0*/  IMAD.X R5, RZ, RZ, RZ, P1 ;  /* 0x000000ffff057224 */ /* 0x000fe400008e06ff */
[----:B------:R-:W-:Y:S01]  /*3cfb0*/  IMAD.WIDE.U32 R6, R95, R62, R6 ;  /* 0x0000003e5f067225 */ /* 0x000fe200078e0006 */
[----:B------:R-:W-:-:S03]  /*3cfc0*/  IADD3 R54, P0, PT, R55, R54, RZ ;  /* 0x0000003637367210 */ /* 0x000fc60007f1e0ff */
[----:B------:R-:W-:Y:S01]  /*3cfd0*/  IMAD.WIDE.U32 R4, R97, R73, R4 ;  /* 0x0000004961047225 */ /* 0x000fe200078e0004 */
[----:B------:R-:W-:-:S03]  /*3cfe0*/  IADD3 R6, P1, PT, R3, R6, RZ ;  /* 0x0000000603067210 */ /* 0x000fc60007f3e0ff */
[----:B------:R-:W-:Y:S01]  /*3cff0*/  IMAD.IADD R7, R7, 0x1, R9 ;  /* 0x0000000107077824 */ /* 0x000fe200078e0209 */
[----:B------:R-:W-:Y:S01]  /*3d000*/  IADD3 R5, PT, PT, R104, R5, RZ ;  /* 0x0000000568057210 */ /* 0x000fe20007ffe0ff */
[----:B------:R-:W-:Y:S02]  /*3d010*/  IMAD.X R55, RZ, RZ, RZ, P0 ;  /* 0x000000ffff377224 */ /* 0x000fe400000e06ff */
[----:B------:R-:W-:Y:S01]  /*3d020*/  IMAD.WIDE.U32 R50, R67, R75, R50 ;  /* 0x0000004b43327225 */ /* 0x000fe200078e0032 */
[----:B------:R-:W-:-:S03]  /*3d030*/  IADD3 R4, P0, PT, R7, R4, RZ ;  /* 0x0000000407047210 */ /* 0x000fc60007f1e0ff */
[----:B------:R-:W-:Y:S02]  /*3d040*/  IMAD.X R7, RZ, RZ, RZ, P1 ;  /* 0x000000ffff077224 */ /* 0x000fe400008e06ff */
[----:B------:R-:W-:Y:S01]  /*3d050*/  IMAD.IADD R3, R43, 0x1, R51 ;  /* 0x000000012b037824 */ /* 0x000fe200078e0233 */
[----:B------:R-:W-:Y:S01]  /*3d060*/  MOV R51, RZ ;  /* 0x000000ff00337202 */ /* 0x000fe20000000f00 */
[----:B------:R-:W-:-:S04]  /*3d070*/  IMAD.WIDE.U32 R6, R69, R77, R6 ;  /* 0x0000004d45067225 */ /* 0x000fc800078e0006 */
[----:B------:R-:W-:Y:S01]  /*3d080*/  IMAD.WIDE.U32 R54, R99, R83, R54 ;  /* 0x0000005363367225 */ /* 0x000fe200078e0036 */
[----:B------:R-:W-:Y:S02]  /*3d090*/  IADD3 R6, P2, PT, R3, R6, RZ ;  /* 0x0000000603067210 */ /* 0x000fe40007f5e0ff */
[----:B------:R-:W-:Y:S01]  /*3d0a0*/  IADD3 R87, PT, PT, R45, R7, RZ ;  /* 0x000000072d577210 */ /* 0x000fe20007ffe0ff */
[----:B------:R-:W-:Y:S01]  /*3d0b0*/  IMAD R61, R50, R40, RZ ;  /* 0x00000028323d7224 */ /* 0x000fe200078e02ff */
[----:B------:R-:W-:Y:S01]  /*3d0c0*/  IADD3.X R7, PT, PT, RZ, RZ, RZ, P2, !PT ;  /* 0x000000ffff077210 */ /* 0x000fe200017fe4ff */
[----:B------:R-:W-:Y:S02]  /*3d0d0*/  IMAD.IADD R55, R106, 0x1, R55 ;  /* 0x000000016a377824 */ /* 0x000fe400078e0237 */
[----:B------:R-:W-:Y:S01]  /*3d0e0*/  IMAD.HI.U32 R85, R61, R74, R50 ;  /* 0x0000004a3d557227 */ /* 0x000fe200078e0032 */
[----:B------:R-:W-:-:S03]  /*3d0f0*/  IADD3 R50, P1, PT, R5, R54, RZ ;  /* 0x0000003605327210 */ /* 0x000fc60007f3e0ff */
[----:B------:R-:W-:Y:S01]  /*3d100*/  IMAD.X R5, RZ, RZ, RZ, P0 ;  /* 0x000000ffff057224 */ /* 0x000fe200000e06ff */
[----:B------:R-:W-:Y:S01]  /*3d110*/  IADD3 R2, P0, PT, R55, R2, RZ ;  /* 0x0000000237027210 */ /* 0x000fe20007f1e0ff */
[----:B------:R-:W-:Y:S02]  /*3d120*/  IMAD.IADD R55, R42, 0x1, R85 ;  /* 0x000000012a377824 */ /* 0x000fe400078e0255 */
[----:B------:R-:W-:-:S04]  /*3d130*/  IMAD.WIDE.U32 R6, R67, R76, R6 ;  /* 0x0000004c43067225 */ /* 0x000fc800078e0006 */
[----:B------:R-:W-:Y:S01]  /*3d140*/  IMAD.X R51, RZ, RZ, RZ, P1 ;  /* 0x000000ffff337224 */ /* 0x000fe200008e06ff */
[----:B------:R-:W-:Y:S01]  /*3d150*/  IADD3 R6, P2, PT, R55, R6, RZ ;  /* 0x0000000637067210 */ /* 0x000fe20007f5e0ff */
[----:B------:R-:W-:-:S04]  /*3d160*/  IMAD.WIDE.U32 R4, R96, R62, R4 ;  /* 0x0000003e60047225 */ /* 0x000fc800078e0004 */
[----:B------:R-:W-:Y:S02]  /*3d170*/  HFMA2 R55, -RZ, RZ, 0, 0 ;  /* 0x00000000ff377431 */ /* 0x000fe400000001ff */
[----:B------:R-:W-:-:S04]  /*3d180*/  IMAD.WIDE.U32 R50, R98, R73, R50 ;  /* 0x0000004962327225 */ /* 0x000fc800078e0032 */
[----:B------:R-:W-:Y:S02]  /*3d190*/  IMAD.IADD R5, R103, 0x1, R5 ;  /* 0x0000000167057824 */ /* 0x000fe400078e0205 */
[----:B------:R-:W-:Y:S02]  /*3d1a0*/  IMAD.MOV.U32 R54, RZ, RZ, R4 ;  /* 0x000000ffff367224 */ /* 0x000fe400078e0004 */
        /* <DEDUP_REMOVED lines=11> */
[----:B------:R-:W-:Y:S01]  /*3d260*/  IMAD.IADD R91, R107, 0x1, R3 ;  /* 0x000000016b5b7824 */ /* 0x000fe200078e0203 */
[----:B------:R-:W-:Y:S01]  /*3d270*/  MOV R3, RZ ;  /* 0x000000ff00037202 */ /* 0x000fe20000000f00 */
[----:B------:R-:W-:Y:S01]  /*3d280*/  IMAD.X R55, RZ, RZ, RZ, P1 ;  /* 0x000000ffff377224 */ /* 0x000fe200008e06ff */
[----:B------:R-:W-:Y:S01]  /*3d290*/  IADD3 R50, P1, PT, R7, R50, RZ ;  /* 0x0000003207327210 */ /* 0x000fe20007f3e0ff */
[----:B------:R-:W-:Y:S01]  /*3d2a0*/  IMAD.X R7, RZ, RZ, RZ, P2 ;  /* 0x000000ffff077224 */ /* 0x000fe200010e06ff */
[----:B------:R-:W-:Y:S01]  /*3d2b0*/  IADD3 R109, PT, PT, R53, R3, RZ ;  /* 0x00000003356d7210 */ /* 0x000fe20007ffe0ff */
[----:B------:R-:W-:Y:S01]  /*3d2c0*/  IMAD.X R5, RZ, RZ, RZ, P0 ;  /* 0x000000ffff057224 */ /* 0x000fe200000e06ff */
[----:B------:R-:W-:Y:S01]  /*3d2d0*/  IADD3 R52, P0, PT, R91, R52, RZ ;  /* 0x000000345b347210 */ /* 0x000fe20007f1e0ff */
[----:B------:R-:W-:Y:S01]  /*3d2e0*/  IMAD.WIDE.U32 R54, R69, R78, R54 ;  /* 0x0000004e45367225 */ /* 0x000fe200078e0036 */
[----:B------:R-:W-:Y:S02]  /*3d2f0*/  IADD3 R51, PT, PT, R104, R51, RZ ;  /* 0x0000003368337210 */ /* 0x000fe40007ffe0ff */
[----:B------:R-:W-:Y:S01]  /*3d300*/  IADD3.X R53, PT, PT, RZ, RZ, RZ, P0, !PT ;  /* 0x000000ffff357210 */ /* 0x000fe200007fe4ff */
[----:B------:R-:W-:Y:S01]  /*3d310*/  IMAD.WIDE.U32 R6, R61, R75, R6 ;  /* 0x0000004b3d067225 */ /* 0x000fe200078e0006 */
[----:B------:R-:W-:-:S03]  /*3d320*/  IADD3 R54, P0, PT, R85, R54, RZ ;  /* 0x0000003655367210 */ /* 0x000fc60007f1e0ff */
[----:B------:R-:W-:Y:S02]  /*3d330*/  IMAD.IADD R85, R43, 0x1, R7 ;  /* 0x000000012b557824 */ /* 0x000fe400078e0207 */
[----:B------:R-:W-:Y:S02]  /*3d340*/  HFMA2 R7, -RZ, RZ, 0, 0 ;  /* 0x00000000ff077431 */ /* 0x000fe400000001ff */
[----:B------:R-:W-:-:S04]  /*3d350*/  IMAD.WIDE.U32 R4, R99, R73, R4 ;  /* 0x0000004963047225 */ /* 0x000fc800078e0004 */
[----:B------:R-:W-:Y:S01]  /*3d360*/  IMAD.IADD R5, R106, 0x1, R5 ;  /* 0x000000016a057824 */ /* 0x000fe200078e0205 */
[----:B------:R-:W-:Y:S01]  /*3d370*/  IADD3 R4, P2, PT, R51, R4, RZ ;  /* 0x0000000433047210 */ /* 0x000fe20007f5e0ff */
[----:B------:R-:W-:Y:S02]  /*3d380*/  IMAD R2, R6, R40, RZ ;  /* 0x0000002806027224 */ /* 0x000fe400078e02ff */
[----:B------:R-:W-:-:S04]  /*3d390*/  IMAD.WIDE.U32 R52, R101, R83, R52 ;  /* 0x0000005365347225 */ /* 0x000fc800078e0034 */
[----:B------:R-:W-:Y:S01]  /*3d3a0*/  IMAD.X R51, RZ, RZ, RZ, P1 ;  /* 0x000000ffff337224 */ /* 0x000fe200008e06ff */
[----:B------:R-:W-:Y:S01]  /*3d3b0*/  IADD3 R52, P1, PT, R5, R52, RZ ;  /* 0x0000003405347210 */ /* 0x000fe20007f3e0ff */
[----:B------:R-:W-:Y:S01]  /*3d3c0*/  IMAD.HI.U32 R91, R2, R74, R6 ;  /* 0x0000004a025b7227 */ /* 0x000fe200078e0006 */
[----:B------:R-:W-:-:S03]  /*3d3d0*/  IADD3.X R5, PT, PT, RZ, RZ, RZ, P2, !PT ;  /* 0x000000ffff057210 */ /* 0x000fc600017fe4ff */
[----:B------:R-:W-:Y:S01]  /*3d3e0*/  IMAD.IADD R6, R108, 0x1, R53 ;  /* 0x000000016c067824 */ /* 0x000fe200078e0235 */
[----:B------:R-:W-:Y:S01]  /*3d3f0*/  IADD3.X R53, PT, PT, RZ, RZ, RZ, P1, !PT ;  /* 0x000000ffff357210 */ /* 0x000fe20000ffe4ff */
[----:B------:R-:W-:Y:S02]  /*3d400*/  IMAD.IADD R87, R46, 0x1, R55 ;  /* 0x000000012e577824 */ /* 0x000fe400078e0237 */
        /* <DEDUP_REMOVED lines=13> */
[----:B------:R-:W-:Y:S01]  /*3d4e0*/  IMAD.MOV.U32 R51, RZ, RZ, RZ ;  /* 0x000000ffff337224 */ /* 0x000fe200078e00ff */
[----:B------:R-:W-:Y:S01]  /*3d4f0*/  IADD3 R52, P1, PT, R5, R52, RZ ;  /* 0x0000003405347210 */ /* 0x000fe20007f3e0ff */
[----:B------:R-:W-:Y:S01]  /*3d500*/  IMAD.WIDE.U32 R6, R102, R83, R6 ;  /* 0x0000005366067225 */ /* 0x000fe200078e0006 */
[----:B------:R-:W-:-:S03]  /*3d510*/  IADD3 R53, PT, PT, R107, R53, RZ ;  /* 0x000000356b357210 */ /* 0x000fc60007ffe0ff */
[----:B------:R-:W-:-:S04]  /*3d520*/  IMAD.WIDE.U32 R50, R95, R64, R50 ;  /* 0x000000405f327225 */ /* 0x000fc800078e0032 */
[----:B------:R-:W-:Y:S01]  /*3d530*/  IMAD.X R5, RZ, RZ, RZ, P0 ;  /* 0x000000ffff057224 */ /* 0x000fe200000e06ff */
[----:B------:R-:W-:Y:S01]  /*3d540*/  IADD3 R50, P3, PT, R87, R50, RZ ;  /* 0x0000003257327210 */ /* 0x000fe20007f7e0ff */
[----:B------:R-:W-:Y:S01]  /*3d550*/  IMAD.IADD R51, R51, 0x1, R0 ;  /* 0x0000000133337824 */ /* 0x000fe200078e0200 */
        /* <DEDUP_REMOVED lines=11> */
[----:B------:R-:W-:Y:S01]  /*3d610*/  IMAD.X R7, RZ, RZ, RZ, P0 ;  /* 0x000000ffff077224 */ /* 0x000fe200000e06ff */
[----:B------:R-:W-:Y:S01]  /*3d620*/  IADD3.X R55, PT, PT, RZ, RZ, RZ, P4, !PT ;  /* 0x000000ffff377210 */ /* 0x000fe200027fe4ff */
[----:B------:R-:W-:-:S04]  /*3d630*/  IMAD.WIDE.U32 R52, R99, R62, R52 ;  /* 0x0000003e63347225 */ /* 0x000fc800078e0034 */
[----:B------:R-:W-:Y:S01]  /*3d640*/  IMAD.WIDE.U32 R50, R69, R79, R50 ;  /* 0x0000004f45327225 */ /* 0x000fe200078e0032 */
[----:B------:R-:W-:Y:S02]  /*3d650*/  IADD3 R52, P0, PT, R5, R52, RZ ;  /* 0x0000003405347210 */ /* 0x000fe40007f1e0ff */
[----:B------:R-:W-:Y:S01]  /*3d660*/  IADD3.X R5, PT, PT, RZ, RZ, RZ, P2, !PT ;  /* 0x000000ffff057210 */ /* 0x000fe200017fe4ff */
[----:B------:R-:W-:Y:S01]  /*3d670*/  IMAD.WIDE.U32 R6, R101, R73, R6 ;  /* 0x0000004965067225 */ /* 0x000fe200078e0006 */
[----:B------:R-:W-:-:S03]  /*3d680*/  IADD3 R56, P3, PT, R85, R50, RZ ;  /* 0x0000003255387210 */ /* 0x000fc60007f7e0ff */
[----:B------:R-:W-:Y:S02]  /*3d690*/  IMAD.IADD R53, R106, 0x1, R53 ;  /* 0x000000016a357824 */ /* 0x000fe400078e0235 */
[----:B------:R-:W-:Y:S02]  /*3d6a0*/  IMAD.IADD R7, R108, 0x1, R7 ;  /* 0x000000016c077824 */ /* 0x000fe400078e0207 */
[----:B------:R-:W-:Y:S01]  /*3d6b0*/  IMAD.WIDE.U32 R4, R96, R64, R4 ;  /* 0x0000004060047225 */ /* 0x000fe200078e0004 */
[----:B------:R-:W-:Y:S02]  /*3d6c0*/  IADD3 R6, P1, PT, R53, R6, RZ ;  /* 0x0000000635067210 */ /* 0x000fe40007f3e0ff */
[----:B------:R-:W-:Y:S01]  /*3d6d0*/  IADD3.X R53, PT, PT, RZ, RZ, RZ, P0, !PT ;  /* 0x000000ffff357210 */ /* 0x000fe200007fe4ff */
        /* <DEDUP_REMOVED lines=9> */
[----:B------:R-:W-:-:S04]  /*3d770*/  IMAD.WIDE.U32 R6, R100, R62, R6 ;  /* 0x0000003e64067225 */ /* 0x000fc800078e0006 */
[----:B------:R-:W-:Y:S01]  /*3d780*/  IMAD.IADD R91, R47, 0x1, R51 ;  /* 0x000000012f5b7824 */ /* 0x000fe200078e0233 */
[----:B------:R-:W-:Y:S01]  /*3d790*/  IADD3 R6, P1, PT, R53, R6, RZ ;  /* 0x0000000635067210 */ /* 0x000fe20007f3e0ff */
[----:B------:R-:W-:Y:S01]  /*3d7a0*/  IMAD.X R51, RZ, RZ, RZ, P0 ;  /* 0x000000ffff337224 */ /* 0x000fe200000e06ff */
[----:B------:R-:W-:Y:S01]  /*3d7b0*/  IADD3.X R53, PT, PT, RZ, RZ, RZ, P2, !PT ;  /* 0x000000ffff357210 */ /* 0x000fe200017fe4ff */
[----:B------:R-:W-:Y:S02]  /*3d7c0*/  IMAD.MOV.U32 R5, RZ, RZ, RZ ;  /* 0x000000ffff057224 */ /* 0x000fe400078e00ff */
[----:B------:R-:W-:-:S04]  /*3d7d0*/  IMAD.WIDE.U32 R54, R2, R75, R54 ;  /* 0x0000004b02367225 */ /* 0x000fc800078e0036 */
[----:B------:R-:W-:Y:S01]  /*3d7e0*/  IMAD.IADD R87, R46, 0x1, R57 ;  /* 0x000000012e577824 */ /* 0x000fe200078e0239 */
[----:B------:R-:W-:Y:S01]  /*3d7f0*/  IADD3.X R57, PT, PT, RZ, RZ, RZ, P4, !PT ;  /* 0x000000ffff397210 */ /* 0x000fe200027fe4ff */
[----:B------:R-:W-:-:S04]  /*3d800*/  IMAD.WIDE.U32 R50, R102, R73, R50 ;  /* 0x0000004966327225 */ /* 0x000fc800078e0032 */
[----:B------:R-:W-:Y:S02]  /*3d810*/  IMAD.IADD R7, R107, 0x1, R7 ;  /* 0x000000016b077824 */ /* 0x000fe400078e0207 */
[----:B------:R-:W-:-:S03]  /*3d820*/  IMAD.WIDE.U32 R4, R95, R65, R4 ;  /* 0x000000415f047225 */ /* 0x000fc600078e0004 */
[----:B------:R-:W-:Y:S01]  /*3d830*/  IADD3 R50, P0, PT, R7, R50, RZ ;  /* 0x0000003207327210 */ /* 0x000fe20007f1e0ff */
[----:B------:R-:W-:Y:S01]  /*3d840*/  IMAD.MOV.U32 R73, RZ, RZ, RZ ;  /* 0x000000ffff497224 */ /* 0x000fe200078e00ff */
[----:B------:R-:W-:Y:S01]  /*3d850*/  IADD3 R4, P3, PT, R91, R4, RZ ;  /* 0x000000045b047210 */ /* 0x000fe20007f7e0ff */
[----:B------:R-:W-:Y:S01]  /*3d860*/  IMAD.IADD R85, R43, 0x1, R55 ;  /* 0x000000012b557824 */ /* 0x000fe200078e0237 */
[----:B------:R-:W-:Y:S01]  /*3d870*/  MOV R55, RZ ;  /* 0x000000ff00377202 */ /* 0x000fe20000000f00 */
[----:B------:R-:W-:Y:S01]  /*3d880*/  IMAD.IADD R5, R5, 0x1, R73 ;  /* 0x0000000105057824 */ /* 0x000fe200078e0249 */
[----:B------:R-:W-:Y:S01]  /*3d890*/  IADD3.X R7, PT, PT, RZ, RZ, RZ, P1, !PT ;  /* 0x000000ffff077210 */ /* 0x000fe20000ffe4ff */
[----:B------:R-:W-:-:S04]  /*3d8a0*/  IMAD.WIDE.U32 R52, R97, R64, R52 ;  /* 0x0000004061347225 */ /* 0x000fc800078e0034 */
[----:B------:R-:W-:Y:S01]  /*3d8b0*/  IMAD R83, R54, R40, RZ ;  /* 0x0000002836537224 */ /* 0x000fe200078e02ff */
[----:B------:R-:W-:Y:S01]  /*3d8c0*/  IADD3 R52, P2, PT, R5, R52, RZ ;  /* 0x0000003405347210 */ /* 0x000fe20007f5e0ff */
[----:B------:R-:W-:-:S04]  /*3d8d0*/  IMAD.WIDE.U32 R56, R61, R77, R56 ;  /* 0x0000004d3d387225 */ /* 0x000fc800078e0038 */
[----:B------:R-:W-:Y:S01]  /*3d8e0*/  IMAD.IADD R71, R71, 0x1, R51 ;  /* 0x0000000147477824 */ /* 0x000fe200078e0233 */
[----:B------:R-:W-:Y:S01]  /*3d8f0*/  IADD3.X R51, PT, PT, RZ, RZ, RZ, P0, !PT ;  /* 0x000000ffff337210 */ /* 0x000fe200007fe4ff */
[----:B------:R-:W-:Y:S01]  /*3d900*/  IMAD.HI.U32 R109, R83, R74, R54 ;  /* 0x0000004a536d7227 */ /* 0x000fe200078e0036 */
[----:B------:R-:W-:-:S03]  /*3d910*/  IADD3 R54, P1, PT, R85, R56, RZ ;  /* 0x0000003855367210 */ /* 0x000fc60007f3e0ff */
[----:B------:R-:W-:Y:S02]  /*3d920*/  IMAD.IADD R53, R104, 0x1, R53 ;  /* 0x0000000168357824 */ /* 0x000fe400078e0235 */
[----:B------:R-:W-:Y:S02]  /*3d930*/  IMAD.X R5, RZ, RZ, RZ, P3 ;  /* 0x000000ffff057224 */ /* 0x000fe400018e06ff */
        /* <DEDUP_REMOVED lines=15> */
[----:B------:R-:W-:-:S04]  /*3da30*/  IMAD.WIDE.U32 R52, R96, R65, R52 ;  /* 0x0000004160347225 */ /* 0x000fc800078e0034 */
[----:B------:R-:W-:Y:S01]  /*3da40*/  IMAD.IADD R87, R48, 0x1, R5 ;  /* 0x0000000130577824 */ /* 0x000fe200078e0205 */
[----:B------:R-:W-:Y:S01]  /*3da50*/  IADD3 R51, PT, PT, R103, R53, RZ ;  /* 0x0000003567337210 */ /* 0x000fe20007ffe0ff */
[----:B------:R-:W-:Y:S02]  /*3da60*/  IMAD.X R5, RZ, RZ, RZ, P3 ;  /* 0x000000ffff057224 */ /* 0x000fe400018e06ff */
[----:B------:R-:W-:-:S04]  /*3da70*/  IMAD.WIDE.U32 R6, R98, R64, R6 ;  /* 0x0000004062067225 */ /* 0x000fc800078e0006 */
[----:B------:R-:W-:Y:S01]  /*3da80*/  IMAD.IADD R57, R45, 0x1, R57 ;  /* 0x000000012d397824 */ /* 0x000fe200078e0239 */
[----:B------:R-:W-:Y:S01]  /*3da90*/  IADD3 R6, P3, PT, R51, R6, RZ ;  /* 0x0000000633067210 */ /* 0x000fe20007f7e0ff */
[----:B------:R-:W-:Y:S01]  /*3daa0*/  IMAD.WIDE.U32 R4, R67, R79, R4 ;  /* 0x0000004f43047225 */ /* 0x000fe200078e0004 */
[----:B------:R-:W-:-:S03]  /*3dab0*/  IADD3.X R51, PT, PT, RZ, RZ, RZ, P2, !PT ;  /* 0x000000ffff337210 */ /* 0x000fc600017fe4ff */
[----:B------:R-:W-:Y:S01]  /*3dac0*/  IMAD.IADD R71, R44, 0x1, R55 ;  /* 0x000000012c477824 */ /* 0x000fe200078e0237 */
[----:B------:R-:W-:Y:S01]  /*3dad0*/  IADD3 R4, P5, PT, R57, R4, RZ ;  /* 0x0000000439047210 */ /* 0x000fe20007fbe0ff */
[----:B------:R-:W-:Y:S01]  /*3dae0*/  IMAD.WIDE.U32 R50, R100, R63, R50 ;  /* 0x0000003f64327225 */ /* 0x000fe200078e0032 */
[----:B------:R-:W-:-:S03]  /*3daf0*/  IADD3.X R57, PT, PT, RZ, RZ, RZ, P1, !PT ;  /* 0x000000ffff397210 */ /* 0x000fc60000ffe4ff */
[----:B------:R-:W-:Y:S01]  /*3db00*/  IMAD.IADD R55, R105, 0x1, R7 ;  /* 0x0000000169377824 */ /* 0x000fe200078e0207 */
[----:B------:R-:W-:Y:S01]  /*3db10*/  IADD3 R51, PT, PT, R107, R51, RZ ;  /* 0x000000336b337210 */ /* 0x000fe20007ffe0ff */
[----:B------:R-:W-:Y:S02]  /*3db20*/  IMAD.MOV.U32 R53, RZ, RZ, RZ ;  /* 0x000000ffff357224 */ /* 0x000fe400078e00ff */
[----:B------:R-:W-:Y:S01]  /*3db30*/  IMAD.WIDE.U32 R56, R102, R62, R56 ;  /* 0x0000003e66387225 */ /* 0x000fe200078e0038 */
[----:B------:R-:W-:-:S03]  /*3db40*/  IADD3 R50, P2, PT, R55, R50, RZ ;  /* 0x0000003237327210 */ /* 0x000fc60007f5e0ff */
[----:B------:R-:W-:Y:S01]  /*3db50*/  IMAD.X R7, RZ, RZ, RZ, P3 ;  /* 0x000000ffff077224 */ /* 0x000fe200018e06ff */
[----:B------:R-:W-:Y:S01]  /*3db60*/  IADD3 R56, P1, PT, R51, R56, RZ ;  /* 0x0000003833387210 */ /* 0x000fe20007f3e0ff */
[----:B------:R-:W-:Y:S01]  /*3db70*/  IMAD.WIDE.U32 R52, R58, R95, R52 ;  /* 0x0000005f3a347225 */ /* 0x000fe200078e0034 */
[----:B------:R-:W-:-:S03]  /*3db80*/  IADD3.X R51, PT, PT, RZ, RZ, RZ, P2, !PT ;  /* 0x000000ffff337210 */ /* 0x000fc600017fe4ff */
[----:B------:R-:W-:Y:S01]  /*3db90*/  IMAD.WIDE.U32 R6, R97, R65, R6 ;  /* 0x0000004161067225 */ /* 0x000fe200078e0006 */
[----:B------:R-:W-:-:S03]  /*3dba0*/  IADD3 R52, P4, PT, R87, R52, RZ ;  /* 0x0000003457347210 */ /* 0x000fc60007f9e0ff */
[----:B------:R-:W-:Y:S01]  /*3dbb0*/  IMAD.IADD R59, R59, 0x1, R53 ;  /* 0x000000013b3b7824 */ /* 0x000fe200078e0235 */
[----:B------:R-:W-:Y:S01]  /*3dbc0*/  IADD3.X R53, PT, PT, RZ, RZ, RZ, P4, !PT ;  /* 0x000000ffff357210 */ /* 0x000fe200027fe4ff */
[----:B------:R-:W-:Y:S02]  /*3dbd0*/  IMAD.IADD R85, R47, 0x1, R5 ;  /* 0x000000012f557824 */ /* 0x000fe400078e0205 */
[----:B------:R-:W-:Y:S01]  /*3dbe0*/  IMAD.X R5, RZ, RZ, RZ, P5 ;  /* 0x000000ffff057224 */ /* 0x000fe200028e06ff */
[----:B------:R-:W-:Y:S01]  /*3dbf0*/  IADD3 R6, P3, PT, R59, R6, RZ ;  /* 0x000000063b067210 */ /* 0x000fe20007f7e0ff */
[----:B------:R-:W-:Y:S02]  /*3dc00*/  IMAD.IADD R7, R104, 0x1, R7 ;  /* 0x0000000168077824 */ /* 0x000fe400078e0207 */
[----:B------:R-:W-:-:S04]  /*3dc10*/  IMAD.WIDE.U32 R50, R99, R64, R50 ;  /* 0x0000004063327225 */ /* 0x000fc800078e0032 */
[----:B------:R-:W-:Y:S02]  /*3dc20*/  IMAD.IADD R87, R9, 0x1, R57 ;  /* 0x0000000109577824 */ /* 0x000fe400078e0239 */
[----:B------:R-:W-:Y:S01]  /*3dc30*/  IMAD.X R55, RZ, RZ, RZ, P0 ;  /* 0x000000ffff377224 */ /* 0x000fe200000e06ff */
[----:B------:R-:W-:Y:S01]  /*3dc40*/  IADD3 R50, P0, PT, R7, R50, RZ ;  /* 0x0000003207327210 */ /* 0x000fe20007f1e0ff */
[----:B------:R-:W-:Y:S01]  /*3dc50*/  IMAD.WIDE.U32 R4, R61, R78, R4 ;  /* 0x0000004e3d047225 */ /* 0x000fe200078e0004 */
[----:B------:R-:W-:-:S03]  /*3dc60*/  IADD3.X R7, PT, PT, RZ, RZ, RZ, P3, !PT ;  /* 0x000000ffff077210 */ /* 0x000fc60001ffe4ff */
        /* <DEDUP_REMOVED lines=8> */
[----:B------:R-:W-:Y:S01]  /*3dcf0*/  IMAD.IADD R53, R49, 0x1, R53 ;  /* 0x0000000131357824 */ /* 0x000fe200078e0235 */
[----:B------:R-:W-:Y:S01]  /*3dd00*/  IADD3 R56, P3, PT, R51, R56, RZ ;  /* 0x0000003833387210 */ /* 0x000fe20007f7e0ff */
[----:B------:R-:W-:-:S04]  /*3dd10*/  IMAD.WIDE.U32 R6, R58, R96, R6 ;  /* 0x000000603a067225 */ /* 0x000fc800078e0006 */
[----:B------:R-:W-:Y:S02]  /*3dd20*/  IMAD.IADD R71, R46, 0x1, R5 ;  /* 0x000000012e477824 */ /* 0x000fe400078e0205 */
[----:B------:R-:W-:Y:S02]  /*3dd30*/  IMAD R9, R54, R40, RZ ;  /* 0x0000002836097224 */ /* 0x000fe400078e02ff */
[----:B------:R-:W-:Y:S02]  /*3dd40*/  IMAD.MOV.U32 R55, RZ, RZ, RZ ;  /* 0x000000ffff377224 */ /* 0x000fe400078e00ff */
[----:B------:R-:W-:Y:S02]  /*3dd50*/  IMAD.X R5, RZ, RZ, RZ, P2 ;  /* 0x000000ffff057224 */ /* 0x000fe400010e06ff */
[----:B------:R-:W-:Y:S01]  /*3dd60*/  IMAD.X R51, RZ, RZ, RZ, P0 ;  /* 0x000000ffff337224 */ /* 0x000fe200000e06ff */
[----:B------:R-:W-:Y:S01]  /*3dd70*/  IADD3 R62, P0, PT, R53, R6, RZ ;  /* 0x00000006353e7210 */ /* 0x000fe20007f1e0ff */
[----:B------:R-:W-:Y:S01]  /*3dd80*/  IMAD.HI.U32 R91, R9, R74, R54 ;  /* 0x0000004a095b7227 */ /* 0x000fe200078e0036 */
[----:B------:R-:W-:-:S02]  /*3dd90*/  IADD3.X R53, PT, PT, RZ, RZ, RZ, P1, !PT ;  /* 0x000000ffff357210 */ /* 0x000fc40000ffe4ff */
[----:B------:R-:W-:Y:S01]  /*3dda0*/  IADD3 R54, PT, PT, R108, R57, RZ ;  /* 0x000000396c367210 */ /* 0x000fe20007ffe0ff */
[----:B------:R-:W-:-:S03]  /*3ddb0*/  IMAD.WIDE.U32 R4, R2, R77, R4 ;  /* 0x0000004d02047225 */ /* 0x000fc600078e0004 */
[----:B------:R-:W-:Y:S01]  /*3ddc0*/  IADD3 R54, P2, PT, R54, R87, RZ ;  /* 0x0000005736367210 */ /* 0x000fe20007f5e0ff */
[----:B------:R-:W-:Y:S01]  /*3ddd0*/  IMAD.WIDE.U32 R50, R98, R65, R50 ;  /* 0x0000004162327225 */ /* 0x000fe200078e0032 */
[----:B------:R-:W-:-:S03]  /*3dde0*/  IADD3 R4, P1, PT, R59, R4, RZ ;  /* 0x000000043b047210 */ /* 0x000fc60007f3e0ff */
[----:B------:R-:W-:Y:S01]  /*3ddf0*/  IMAD.X R57, RZ, RZ, RZ, P3 ;  /* 0x000000ffff397224 */ /* 0x000fe200018e06ff */
[----:B------:R-:W-:Y:S01]  /*3de00*/  IADD3 R51, PT, PT, R105, R51, RZ ;  /* 0x0000003369337210 */ /* 0x000fe20007ffe0ff */
        /* <DEDUP_REMOVED lines=15> */
[----:B------:R-:W-:Y:S01]  /*3df00*/  IADD3 R85, PT, PT, R60, R55, RZ ;  /* 0x000000373c557210 */ /* 0x000fe20007ffe0ff */
        /* <DEDUP_REMOVED lines=10> */
[----:B------:R-:W-:-:S04]  /*3dfb0*/  IMAD.WIDE.U32 R50, R61, R79, R50 ;  /* 0x0000004f3d327225 */ /* 0x000fc800078e0032 */
[----:B------:R-:W-:Y:S02]  /*3dfc0*/  IMAD.X R55, RZ, RZ, RZ, P5 ;  /* 0x000000ffff377224 */ /* 0x000fe400028e06ff */
[----:B------:R-:W-:-:S04]  /*3dfd0*/  IMAD.WIDE.U32 R52, R99, R65, R52 ;  /* 0x0000004163347225 */ /* 0x000fc800078e0034 */
[----:B------:R-:W-:Y:S01]  /*3dfe0*/  IMAD.IADD R59, R44, 0x1, R5 ;  /* 0x000000012c3b7824 */ /* 0x000fe200078e0205 */
[----:B------:R-:W-:Y:S01]  /*3dff0*/  IADD3 R5, PT, PT, R47, R51, RZ ;  /* 0x000000332f057210 */ /* 0x000fe20007ffe0ff */
[----:B------:R-:W-:Y:S01]  /*3e000*/  IMAD.WIDE.U32 R6, R67, R81, R56 ;  /* 0x0000005143067225 */ /* 0x000fe200078e0038 */
[----:B------:R-:W-:-:S03]  /*3e010*/  IADD3 R56, P0, PT, R69, R50, RZ ;  /* 0x0000003245387210 */ /* 0x000fc60007f1e0ff */
[----:B------:R-:W-:Y:S01]  /*3e020*/  IMAD.WIDE.U32 R50, R101, R64, R54 ;  /* 0x0000004065327225 */ /* 0x000fe200078e0036 */
[----:B------:R-:W-:Y:S02]  /*3e030*/  IADD3 R54, P3, PT, R71, R52, RZ ;  /* 0x0000003447367210 */ /* 0x000fe40007f7e0ff */
[----:B------:R-:W-:Y:S01]  /*3e040*/  IADD3 R52, P4, PT, R5, R6, RZ ;  /* 0x0000000605347210 */ /* 0x000fe20007f9e0ff */
[----:B------:R-:W-:Y:S01]  /*3e050*/  IMAD.IADD R53, R106, 0x1, R53 ;  /* 0x000000016a357824 */ /* 0x000fe200078e0235 */
[----:B------:R-:W-:Y:S01]  /*3e060*/  IADD3.X R55, PT, PT, RZ, RZ, RZ, P3, !PT ;  /* 0x000000ffff377210 */ /* 0x000fe20001ffe4ff */
[----:B------:R-:W-:Y:S02]  /*3e070*/  IMAD.IADD R60, R49, 0x1, R7 ;  /* 0x00000001313c7824 */ /* 0x000fe400078e0207 */
[----:B------:R-:W-:Y:S01]  /*3e080*/  IMAD.X R5, RZ, RZ, RZ, P2 ;  /* 0x000000ffff057224 */ /* 0x000fe200010e06ff */
[----:B------:R-:W-:Y:S01]  /*3e090*/  IADD3 R6, P5, PT, R53, R50, RZ ;  /* 0x0000003235067210 */ /* 0x000fe20007fbe0ff */
        /* <DEDUP_REMOVED lines=8> */
[----:B------:R-:W-:Y:S01]  /*3e120*/  IMAD.WIDE.U32 R56, R58, R98, R54 ;  /* 0x000000623a387225 */ /* 0x000fe200078e0036 */
[----:B------:R-:W-:Y:S02]  /*3e130*/  IADD3 R55, PT, PT, R43, R63, RZ ;  /* 0x0000003f2b377210 */ /* 0x000fe40007ffe0ff */
[----:B------:R-:W-:Y:S01]  /*3e140*/  IADD3 R4, P3, PT, R59, R66, RZ ;  /* 0x000000423b047210 */ /* 0x000fe20007f7e0ff */
[----:B------:R-:W-:Y:S02]  /*3e150*/  IMAD.IADD R67, R46, 0x1, R67 ;  /* 0x000000012e437824 */ /* 0x000fe400078e0243 */
[----:B------:R-:W-:Y:S02]  /*3e160*/  IMAD R54, R62, R40, RZ ;  /* 0x000000283e367224 */ /* 0x000fe400078e02ff */
[----:B------:R-:W-:Y:S02]  /*3e170*/  IMAD.MOV.U32 R63, RZ, RZ, RZ ;  /* 0x000000ffff3f7224 */ /* 0x000fe400078e00ff */
[----:B------:R-:W-:-:S02]  /*3e180*/  IMAD.X R5, RZ, RZ, RZ, P1 ;  /* 0x000000ffff057224 */ /* 0x000fc400008e06ff */
[----:B------:R-:W-:-:S04]  /*3e190*/  IMAD.WIDE.U32 R52, R61, R80, R52 ;  /* 0x000000503d347225 */ /* 0x000fc800078e0034 */
[----:B------:R-:W-:Y:S01]  /*3e1a0*/  IMAD.IADD R57, R105, 0x1, R57 ;  /* 0x0000000169397824 */ /* 0x000fe200078e0239 */
[----:B------:R-:W-:Y:S01]  /*3e1b0*/  IADD3 R52, P1, PT, R67, R52, RZ ;  /* 0x0000003443347210 */ /* 0x000fe20007f3e0ff */
[----:B------:R-:W-:Y:S01]  /*3e1c0*/  IMAD.X R51, RZ, RZ, RZ, P6 ;  /* 0x000000ffff337224 */ /* 0x000fe200030e06ff */
[----:B------:R-:W-:Y:S01]  /*3e1d0*/  IADD3 R53, PT, PT, R48, R53, RZ ;  /* 0x0000003530357210 */ /* 0x000fe20007ffe0ff */
[----:B------:R-:W-:-:S04]  /*3e1e0*/  IMAD.WIDE.U32 R6, R100, R65, R6 ;  /* 0x0000004164067225 */ /* 0x000fc800078e0006 */
[----:B------:R-:W-:Y:S01]  /*3e1f0*/  IMAD.HI.U32 R69, R54, R74, R62 ;  /* 0x0000004a36457227 */ /* 0x000fe200078e003e */
[----:B------:R-:W-:Y:S02]  /*3e200*/  IADD3 R62, P2, PT, R5, R56, RZ ;  /* 0x00000038053e7210 */ /* 0x000fe40007f5e0ff */
[----:B------:R-:W-:Y:S01]  /*3e210*/  IADD3 R56, P4, PT, R57, R6, RZ ;  /* 0x0000000639387210 */ /* 0x000fe20007f9e0ff */
[----:B------:R-:W-:Y:S01]  /*3e220*/  IMAD.WIDE.U32 R50, R102, R64, R50 ;  /* 0x0000004066327225 */ /* 0x000fe200078e0032 */
[----:B------:R-:W-:Y:S02]  /*3e230*/  IADD3 R7, PT, PT, R107, R7, RZ ;  /* 0x000000076b077210 */ /* 0x000fe40007ffe0ff */
[----:B------:R-:W-:Y:S01]  /*3e240*/  IADD3 R6, P6, PT, R53, R60, RZ ;  /* 0x0000003c35067210 */ /* 0x000fe20007fde0ff */
[----:B------:R-:W-:Y:S01]  /*3e250*/  IMAD.X R5, RZ, RZ, RZ, P3 ;  /* 0x000000ffff057224 */ /* 0x000fe200018e06ff */
[----:B------:R-:W-:Y:S01]  /*3e260*/  IADD3 R50, P3, PT, R7, R50, RZ ;  /* 0x0000003207327210 */ /* 0x000fe20007f7e0ff */
[----:B------:R-:W-:Y:S01]  /*3e270*/  IMAD.X R53, RZ, RZ, RZ, P1 ;  /* 0x000000ffff357224 */ /* 0x000fe200008e06ff */
[----:B------:R-:W-:Y:S01]  /*3e280*/  IADD3.X R57, PT, PT, RZ, RZ, RZ, P4, !PT ;  /* 0x000000ffff397210 */ /* 0x000fe200027fe4ff */
[----:B------:R-:W-:-:S04]  /*3e290*/  IMAD.WIDE.U32 R4, R83, R77, R4 ;  /* 0x0000004d53047225 */ /* 0x000fc800078e0004 */
[----:B------:R-:W-:Y:S01]  /*3e2a0*/  IMAD.X R59, RZ, RZ, RZ, P0 ;  /* 0x000000ffff3b7224 */ /* 0x000fe200000e06ff */
[----:B------:R-:W-:Y:S01]  /*3e2b0*/  IADD3 R4, P5, PT, R55, R4, RZ ;  /* 0x0000000437047210 */ /* 0x000fe20007fbe0ff */
[----:B------:R-:W-:Y:S01]  /*3e2c0*/  IMAD.IADD R63, R0, 0x1, R51 ;  /* 0x00000001003f7824 */ /* 0x000fe200078e0233 */
[----:B------:R-:W-:Y:S01]  /*3e2d0*/  IADD3.X R51, PT, PT, RZ, RZ, RZ, P3, !PT ;  /* 0x000000ffff337210 */ /* 0x000fe20001ffe4ff */
[----:B------:R-:W-:Y:S01]  /*3e2e0*/  IMAD.IADD R5, R45, 0x1, R5 ;  /* 0x000000012d057824 */ /* 0x000fe200078e0205 */
[----:B------:R-:W-:Y:S01]  /*3e2f0*/  IADD3 R59, P0, PT, R59, R62, RZ ;  /* 0x0000003e3b3b7210 */ /* 0x000fe20007f1e0ff */
[----:B------:R-:W-:-:S04]  /*3e300*/  IMAD.WIDE.U32 R52, R2, R79, R52 ;  /* 0x0000004f02347225 */ /* 0x000fc800078e0034 */
[----:B------:R-:W-:Y:S01]  /*3e310*/  IMAD.X R7, RZ, RZ, RZ, P6 ;  /* 0x000000ffff077224 */ /* 0x000fe200030e06ff */
[----:B------:R-:W-:Y:S01]  /*3e320*/  IADD3 R52, P1, PT, R5, R52, RZ ;  /* 0x0000003405347210 */ /* 0x000fe20007f3e0ff */
[----:B------:R-:W-:-:S04]  /*3e330*/  IMAD.WIDE.U32 R56, R58, R99, R56 ;  /* 0x000000633a387225 */ /* 0x000fc800078e0038 */
[----:B------:R-:W-:-:S04]  /*3e340*/  IMAD.WIDE.U32 R6, R61, R81, R6 ;  /* 0x000000513d067225 */ /* 0x000fc800078e0006 */
[----:B------:R-:W-:Y:S02]  /*3e350*/  IMAD.X R5, RZ, RZ, RZ, P2 ;  /* 0x000000ffff057224 */ /* 0x000fe400010e06ff */
[----:B------:R-:W-:Y:S01]  /*3e360*/  IMAD.WIDE.U32 R60, R101, R65, R50 ;  /* 0x00000041653c7225 */ /* 0x000fe200078e0032 */
[----:B------:R-:W-:Y:S02]  /*3e370*/  IADD3 R51, PT, PT, R106, R57, RZ ;  /* 0x000000396a337210 */ /* 0x000fe40007ffe0ff */
[----:B------:R-:W-:Y:S01]  /*3e380*/  IADD3 R56, P3, PT, R5, R56, RZ ;  /* 0x0000003805387210 */ /* 0x000fe20007f7e0ff */
[----:B------:R-:W-:Y:S01]  /*3e390*/  IMAD.IADD R53, R47, 0x1, R53 ;  /* 0x000000012f357824 */ /* 0x000fe200078e0235 */
[----:B------:R-:W-:Y:S01]  /*3e3a0*/  IADD3 R60, P4, PT, R51, R60, RZ ;  /* 0x0000003c333c7210 */ /* 0x000fe20007f9e0ff */
[----:B------:R-:W-:Y:S02]  /*3e3b0*/  IMAD.X R55, RZ, RZ, RZ, P0 ;  /* 0x000000ffff377224 */ /* 0x000fe400000e06ff */
[----:B------:R-:W-:Y:S01]  /*3e3c0*/  IMAD.IADD R0, R49, 0x1, R7 ;  /* 0x0000000131007824 */ /* 0x000fe200078e0207 */
[----:B------:R-:W-:Y:S01]  /*3e3d0*/  IADD3 R50, P2, PT, R53, R6, RZ ;  /* 0x0000000635327210 */ /* 0x000fe20007f5e0ff */
[----:B------:R-:W-:Y:S01]  /*3e3e0*/  IMAD.X R5, RZ, RZ, RZ, P5 ;  /* 0x000000ffff057224 */ /* 0x000fe200028e06ff */
[----:B------:R-:W-:Y:S01]  /*3e3f0*/  IADD3 R6, PT, PT, R108, R61, RZ ;  /* 0x0000003d6c067210 */ /* 0x000fe20007ffe0ff */
[----:B------:R-:W-:Y:S01]  /*3e400*/  IMAD.X R53, RZ, RZ, RZ, P1 ;  /* 0x000000ffff357224 */ /* 0x000fe200008e06ff */
[----:B------:R-:W-:Y:S01]  /*3e410*/  IADD3 R55, P0, PT, R55, R56, RZ ;  /* 0x0000003837377210 */ /* 0x000fe20007f1e0ff */
[----:B------:R-:W-:Y:S01]  /*3e420*/  IMAD.WIDE.U32 R56, R9, R76, R4 ;  /* 0x0000004c09387225 */ /* 0x000fe200078e0004 */
[----:B------:R-:W-:-:S02]  /*3e430*/  IADD3.X R51, PT, PT, RZ, RZ, RZ, P2, !PT ;  /* 0x000000ffff337210 */ /* 0x000fc400017fe4ff */
[----:B------:R-:W-:Y:S01]  /*3e440*/  IADD3 R0, P6, PT, R0, R59, RZ ;  /* 0x0000003b00007210 */ /* 0x000fe20007fde0ff */
[----:B------:R-:W-:Y:S01]  /*3e450*/  IMAD.X R61, RZ, RZ, RZ, P4 ;  /* 0x000000ffff3d7224 */ /* 0x000fe200020e06ff */
[----:B------:R-:W-:Y:S01]  /*3e460*/  IADD3 R7, PT, PT, R42, R69, RZ ;  /* 0x000000452a077210 */ /* 0x000fe20007ffe0ff */
[----:B------:R-:W-:Y:S01]  /*3e470*/  IMAD.WIDE.U32 R4, R83, R78, R52 ;  /* 0x0000004e53047225 */ /* 0x000fe200078e0034 */
[----:B------:R-:W-:Y:S02]  /*3e480*/  IADD3 R6, P5, PT, R6, R63, RZ ;  /* 0x0000003f06067210 */ /* 0x000fe40007fbe0ff */
[----:B------:R-:W-:Y:S01]  /*3e490*/  IADD3 R52, P1, PT, R7, R56, RZ ;  /* 0x0000003807347210 */ /* 0x000fe20007f3e0ff */
[----:B------:R-:W-:Y:S01]  /*3e4a0*/  IMAD.IADD R57, R44, 0x1, R57 ;  /* 0x000000012c397824 */ /* 0x000fe200078e0239 */
[----:B------:R-:W-:Y:S01]  /*3e4b0*/  IADD3.X R53, PT, PT, RZ, RZ, RZ, P3, !PT ;  /* 0x000000ffff357210 */ /* 0x000fe20001ffe4ff */
[----:B------:R-:W-:-:S03]  /*3e4c0*/  IMAD.WIDE.U32 R60, R58, R100, R60 ;  /* 0x000000643a3c7225 */ /* 0x000fc600078e003c */
[----:B------:R-:W-:Y:S01]  /*3e4d0*/  IADD3 R56, P4, PT, R57, R4, RZ ;  /* 0x0000000439387210 */ /* 0x000fe20007f9e0ff */
        /* <DEDUP_REMOVED lines=8> */
[----:B------:R-:W-:Y:S01]  /*3e560*/  IMAD.IADD R51, R48, 0x1, R51 ;  /* 0x0000000130337824 */ /* 0x000fe200078e0233 */
[----:B------:R-:W-:Y:S01]  /*3e570*/  IADD3 R62, P2, PT, R62, R55, RZ ;  /* 0x000000373e3e7210 */ /* 0x000fe20007f5e0ff */
[----:B------:R-:W-:-:S02]  /*3e580*/  IMAD.X R53, RZ, RZ, RZ, P1 ;  /* 0x000000ffff357224 */ /* 0x000fc400008e06ff */
[----:B------:R-:W-:Y:S01]  /*3e590*/  IMAD.WIDE.U32 R4, R102, R65, R6 ;  /* 0x0000004166047225 */ /* 0x000fe200078e0006 */
[----:B------:R-:W-:Y:S02]  /*3e5a0*/  IADD3 R6, P1, PT, R51, R0, RZ ;  /* 0x0000000033067210 */ /* 0x000fe40007f3e0ff */
[----:B------:R-:W-:Y:S01]  /*3e5b0*/  IADD3.X R51, PT, PT, RZ, RZ, RZ, P5, !PT ;  /* 0x000000ffff337210 */ /* 0x000fe20002ffe4ff */
[----:B------:R-:W-:Y:S02]  /*3e5c0*/  IMAD.X R7, RZ, RZ, RZ, P0 ;  /* 0x000000ffff077224 */ /* 0x000fe400000e06ff */
[----:B------:R-:W-:-:S03]  /*3e5d0*/  IMAD.WIDE.U32 R52, R54, R75, R52 ;  /* 0x0000004b36347225 */ /* 0x000fc600078e0034 */
[----:B------:R-:W-:Y:S01]  /*3e5e0*/  IADD3 R7, P0, PT, R7, R60, RZ ;  /* 0x0000003c07077210 */ /* 0x000fe20007f1e0ff */
[----:B------:R-:W-:Y:S02]  /*3e5f0*/  IMAD.X R0, RZ, RZ, RZ, P2 ;  /* 0x000000ffff007224 */ /* 0x000fe400010e06ff */
[----:B------:R-:W-:-:S03]  /*3e600*/  IMAD.WIDE.U32 R56, R9, R77, R56 ;  /* 0x0000004d09387225 */ /* 0x000fc600078e0038 */
[----:B------:R-:W-:Y:S01]  /*3e610*/  IADD3 R0, P5, PT, R0, R7, RZ ;  /* 0x0000000700007210 */ /* 0x000fe20007fbe0ff */
[----:B------:R-:W-:Y:S02]  /*3e620*/  IMAD.IADD R53, R43, 0x1, R53 ;  /* 0x000000012b357824 */ /* 0x000fe400078e0235 */
[----:B------:R-:W-:Y:S02]  /*3e630*/  IMAD.X R7, RZ, RZ, RZ, P1 ;  /* 0x000000ffff077224 */ /* 0x000fe400008e06ff */
[----:B------:R-:W-:Y:S01]  /*3e640*/  IMAD.WIDE.U32 R50, R83, R79, R50 ;  /* 0x0000004f53327225 */ /* 0x000fe200078e0032 */
[----:B------:R-:W-:-:S03]  /*3e650*/  IADD3 R56, P1, PT, R53, R56, RZ ;  /* 0x0000003835387210 */ /* 0x000fc60007f3e0ff */
[----:B------:R-:W-:Y:S02]  /*3e660*/  HFMA2 R53, -RZ, RZ, 0, 0 ;  /* 0x00000000ff357431 */ /* 0x000fe400000001ff */
[----:B------:R-:W-:Y:S02]  /*3e670*/  IMAD.IADD R57, R45, 0x1, R57 ;  /* 0x000000012d397824 */ /* 0x000fe400078e0239 */
[----:B------:R-:W-:Y:S02]  /*3e680*/  IMAD R40, R52, R40, RZ ;  /* 0x0000002834287224 */ /* 0x000fe400078e02ff */
[----:B------:R-:W-:-:S04]  /*3e690*/  IMAD.WIDE.U32 R6, R2, R81, R6 ;  /* 0x0000005102067225 */ /* 0x000fc800078e0006 */
[----:B------:R-:W-:Y:S02]  /*3e6a0*/  IMAD.IADD R51, R47, 0x1, R51 ;  /* 0x000000012f337824 */ /* 0x000fe400078e0233 */
[----:B------:R-:W-:Y:S01]  /*3e6b0*/  IMAD.HI.U32 R53, R40, R74, R52 ;  /* 0x0000004a28357227 */ /* 0x000fe200078e0034 */
[----:B------:R-:W-:Y:S02]  /*3e6c0*/  IADD3 R52, P4, PT, R57, R50, RZ ;  /* 0x0000003239347210 */ /* 0x000fe40007f9e0ff */
[----:B------:R-:W-:Y:S01]  /*3e6d0*/  IADD3.X R57, PT, PT, RZ, RZ, RZ, P1, !PT ;  /* 0x000000ffff397210 */ /* 0x000fe20000ffe4ff */
[----:B------:R-:W-:Y:S01]  /*3e6e0*/  IMAD.IADD R63, R42, 0x1, R53 ;  /* 0x000000012a3f7824 */ /* 0x000fe200078e0235 */
[----:B------:R-:W-:Y:S01]  /*3e6f0*/  IADD3 R6, P2, PT, R51, R6, RZ ;  /* 0x0000000633067210 */ /* 0x000fe20007f5e0ff */
[----:B------:R-:W-:Y:S01]  /*3e700*/  IMAD.IADD R55, R49, 0x1, R7 ;  /* 0x0000000131377824 */ /* 0x000fe200078e0207 */
[----:B------:R-:W-:Y:S01]  /*3e710*/  IADD3 R50, P6, PT, R107, R4, RZ ;  /* 0x000000046b327210 */ /* 0x000fe20007fde0ff */
[----:B------:R-:W-:Y:S01]  /*3e720*/  IMAD.X R53, RZ, RZ, RZ, P4 ;  /* 0x000000ffff357224 */ /* 0x000fe200020e06ff */
[----:B------:R-:W-:Y:S01]  /*3e730*/  IADD3.X R7, PT, PT, RZ, RZ, RZ, P2, !PT ;  /* 0x000000ffff077210 */ /* 0x000fe200017fe4ff */
[----:B------:R-:W-:Y:S01]  /*3e740*/  IMAD.WIDE.U32 R56, R54, R76, R56 ;  /* 0x0000004c36387225 */ /* 0x000fe200078e0038 */
[----:B------:R-:W-:-:S02]  /*3e750*/  IADD3 R55, P1, PT, R55, R62, RZ ;  /* 0x0000003e37377210 */ /* 0x000fc40007f3e0ff */
[----:B------:R-:W-:Y:S01]  /*3e760*/  IADD3.X R51, PT, PT, RZ, RZ, RZ, P6, !PT ;  /* 0x000000ffff337210 */ /* 0x000fe200037fe4ff */
[----:B------:R-:W-:Y:S01]  /*3e770*/  IMAD.WIDE.U32 R52, R9, R78, R52 ;  /* 0x0000004e09347225 */ /* 0x000fe200078e0034 */
[----:B------:R-:W-:Y:S02]  /*3e780*/  IADD3 R62, P2, PT, R63, R56, RZ ;  /* 0x000000383f3e7210 */ /* 0x000fe40007f5e0ff */
[----:B------:R-:W-:Y:S01]  /*3e790*/  IADD3.X R59, PT, PT, RZ, RZ, RZ, P1, !PT ;  /* 0x000000ffff3b7210 */ /* 0x000fe20000ffe4ff */
[----:B------:R-:W-:Y:S02]  /*3e7a0*/  IMAD.IADD R61, R44, 0x1, R57 ;  /* 0x000000012c3d7824 */ /* 0x000fe400078e0239 */
[----:B------:R-:W-:-:S03]  /*3e7b0*/  IMAD.WIDE.U32 R6, R83, R80, R6 ;  /* 0x0000005053067225 */ /* 0x000fc600078e0006 */
[----:B------:R-:W-:Y:S01]  /*3e7c0*/  IADD3 R60, P4, PT, R61, R52, RZ ;  /* 0x000000343d3c7210 */ /* 0x000fe20007f9e0ff */
[----:B------:R-:W-:Y:S02]  /*3e7d0*/  IMAD.IADD R57, R46, 0x1, R53 ;  /* 0x000000012e397824 */ /* 0x000fe400078e0235 */
[----:B------:R-:W-:Y:S01]  /*3e7e0*/  IMAD.IADD R52, R48, 0x1, R7 ;  /* 0x0000000130347824 */ /* 0x000fe200078e0207 */
[----:B------:R-:W-:Y:S01]  /*3e7f0*/  IADD3.X R61, PT, PT, RZ, RZ, RZ, P4, !PT ;  /* 0x000000ffff3d7210 */ /* 0x000fe200027fe4ff */
[----:B------:R-:W-:Y:S01]  /*3e800*/  IMAD.X R63, RZ, RZ, RZ, P2 ;  /* 0x000000ffff3f7224 */ /* 0x000fe200010e06ff */
[----:B------:R-:W-:Y:S01]  /*3e810*/  IADD3 R56, P6, PT, R57, R6, RZ ;  /* 0x0000000639387210 */ /* 0x000fe20007fde0ff */
[----:B------:R-:W-:Y:S01]  /*3e820*/  IMAD.WIDE.U32 R50, R58, R101, R50 ;  /* 0x000000653a327225 */ /* 0x000fe200078e0032 */
[----:B------:R-:W-:Y:S02]  /*3e830*/  IADD3 R52, P2, PT, R52, R55, RZ ;  /* 0x0000003734347210 */ /* 0x000fe40007f5e0ff */
[----:B------:R-:W-:Y:S01]  /*3e840*/  IADD3 R59, P4, PT, R59, R0, RZ ;  /* 0x000000003b3b7210 */ /* 0x000fe20007f9e0ff */
[----:B------:R-:W-:-:S04]  /*3e850*/  IMAD.WIDE.U32 R6, R40, R75, R62 ;  /* 0x0000004b28067225 */ /* 0x000fc800078e003e */
[----:B------:R-:W-:Y:S02]  /*3e860*/  IMAD.X R57, RZ, RZ, RZ, P6 ;  /* 0x000000ffff397224 */ /* 0x000fe400030e06ff */
[----:B------:R-:W-:-:S04]  /*3e870*/  IMAD.WIDE.U32 R60, R54, R77, R60 ;  /* 0x0000004d363c7225 */ /* 0x000fc800078e003c */
[----:B------:R-:W-:Y:S02]  /*3e880*/  IMAD.X R53, RZ, RZ, RZ, P2 ;  /* 0x000000ffff357224 */ /* 0x000fe400010e06ff */
        /* <DEDUP_REMOVED lines=8> */
[----:B------:R-:W-:Y:S01]  /*3e910*/  IMAD.IADD R0, R49, 0x1, R53 ;  /* 0x0000000131007824 */ /* 0x000fe200078e0235 */
        /* <DEDUP_REMOVED lines=9> */
[----:B------:R-:W-:Y:S01]  /*3e9b0*/  IMAD.WIDE.U32 R56, R54, R78, R56 ;  /* 0x0000004e36387225 */ /* 0x000fe200078e0038 */
[----:B------:R-:W-:-:S03]  /*3e9c0*/  IADD3 R50, PT, PT, R108, R51, RZ ;  /* 0x000000336c327210 */ /* 0x000fc60007ffe0ff */
[----:B------:R-:W-:Y:S02]  /*3e9d0*/  IMAD.IADD R61, R44, 0x1, R43 ;  /* 0x000000012c3d7824 */ /* 0x000fe400078e022b */
[----:B------:R-:W-:-:S03]  /*3e9e0*/  IMAD.WIDE.U32 R52, R9, R80, R52 ;  /* 0x0000005009347225 */ /* 0x000fc600078e0034 */
        /* <DEDUP_REMOVED lines=23> */
[----:B------:R-:W-:-:S03]  /*3eb60*/  IMAD.WIDE.U32 R44, R40, R78, R44 ;  /* 0x0000004e282c7225 */ /* 0x000fc600078e002c */
[----:B------:R-:W-:Y:S02]  /*3eb70*/  IADD3.X R57, PT, PT, RZ, RZ, RZ, P5, !PT ;  /* 0x000000ffff397210 */ /* 0x000fe40002ffe4ff */
[----:B------:R-:W-:Y:S01]  /*3eb80*/  IADD3 R0, P5, PT, R0, R9, RZ ;  /* 0x0000000900007210 */ /* 0x000fe20007fbe0ff */
[----:B------:R-:W-:Y:S01]  /*3eb90*/  IMAD.IADD R9, R49, 0x1, R53 ;  /* 0x0000000131097824 */ /* 0x000fe200078e0235 */
[----:B------:R-:W-:Y:S01]  /*3eba0*/  IADD3 R59, PT, PT, R46, R45, RZ ;  /* 0x0000002d2e3b7210 */ /* 0x000fe20007ffe0ff */
[----:B------:R-:W-:-:S04]  /*3ebb0*/  IMAD.WIDE.U32 R52, R54, R80, R56 ;  /* 0x0000005036347225 */ /* 0x000fc800078e0038 */
[----:B------:R-:W-:Y:S01]  /*3ebc0*/  IMAD.X R51, RZ, RZ, RZ, P2 ;  /* 0x000000ffff337224 */ /* 0x000fe200010e06ff */
[----:B------:R-:W-:Y:S01]  /*3ebd0*/  IADD3 R9, P2, PT, R9, R0, RZ ;  /* 0x0000000009097210 */ /* 0x000fe20007f5e0ff */
[----:B------:R-:W-:Y:S02]  /*3ebe0*/  IMAD.IADD R0, R48, 0x1, R53 ;  /* 0x0000000130007824 */ /* 0x000fe400078e0235 */
[----:B------:R-:W-:Y:S01]  /*3ebf0*/  IMAD.WIDE.U32 R102, R58, R102, R50 ;  /* 0x000000663a667225 */ /* 0x000fe200078e0032 */
[----:B------:R-:W-:-:S03]  /*3ec00*/  IADD3 R58, P6, PT, R59, R52, RZ ;  /* 0x000000343b3a7210 */ /* 0x000fc60007fde0ff */
        /* <DEDUP_REMOVED lines=15> */
[----:B------:R-:W-:Y:S02]  /*3ed00*/  IADD3 R54, PT, PT, R49, R55, RZ ;  /* 0x0000003731367210 */ /* 0x000fe40007ffe0ff */
[----:B------:R-:W-:Y:S01]  /*3ed10*/  IADD3 R9, P4, PT, R9, R0, RZ ;  /* 0x0000000009097210 */ /* 0x000fe20007f9e0ff */
[----:B------:R-:W-:Y:S01]  /*3ed20*/  IMAD.X R47, RZ, RZ, RZ, P6 ;  /* 0x000000ffff2f7224 */ /* 0x000fe200030e06ff */
[----:B------:R-:W-:Y:S01]  /*3ed30*/  IADD3.X R0, PT, PT, RZ, RZ, RZ, P5, !PT ;  /* 0x000000ffff007210 */ /* 0x000fe20002ffe4ff */
[----:B------:R-:W-:-:S03]  /*3ed40*/  IMAD.WIDE.U32 R46, R40, R80, R46 ;  /* 0x00000050282e7225 */ /* 0x000fc600078e002e */
[----:B------:R-:W-:Y:S01]  /*3ed50*/  IADD3 R0, P5, PT, R0, R9, RZ ;  /* 0x0000000900007210 */ /* 0x000fe20007fbe0ff */
[----:B------:R-:W-:Y:S02]  /*3ed60*/  IMAD.X R9, RZ, RZ, RZ, P2 ;  /* 0x000000ffff097224 */ /* 0x000fe400010e06ff */
[----:B------:R-:W-:Y:S02]  /*3ed70*/  IMAD.IADD R2, R48, 0x1, R47 ;  /* 0x0000000130027824 */ /* 0x000fe400078e022f */
[----:B------:R-:W-:Y:S01]  /*3ed80*/  IMAD.X R48, RZ, RZ, RZ, P0 ;  /* 0x000000ffff307224 */ /* 0x000fe200000e06ff */
[----:B------:R-:W-:Y:S02]  /*3ed90*/  IADD3 R9, P6, PT, R9, R0, RZ ;  /* 0x0000000009097210 */ /* 0x000fe40007fde0ff */
[----:B------:R-:W-:Y:S02]  /*3eda0*/  IADD3.X R0, PT, PT, RZ, RZ, RZ, P3, !PT ;  /* 0x000000ffff007210 */ /* 0x000fe40001ffe4ff */
[----:B------:R-:W-:Y:S01]  /*3edb0*/  IADD3 R3, P2, PT, R54, R9, RZ ;  /* 0x0000000936037210 */ /* 0x000fe20007f5e0ff */
[----:B------:R-:W-:-:S03]  /*3edc0*/  IMAD.X R9, RZ, RZ, RZ, P1 ;  /* 0x000000ffff097224 */ /* 0x000fc600008e06ff */
[----:B------:R-:W-:Y:S01]  /*3edd0*/  IADD3 R2, P1, PT, R2, R3, RZ ;  /* 0x0000000302027210 */ /* 0x000fe20007f3e0ff */
[----:B------:R-:W-:Y:S01]  /*3ede0*/  IMAD.X R50, RZ, RZ, RZ, P2 ;  /* 0x000000ffff327224 */ /* 0x000fe200010e06ff */
[----:B------:R-:W-:Y:S02]  /*3edf0*/  IADD3 R0, PT, PT, R0, R102, R9 ;  /* 0x0000006600007210 */ /* 0x000fe40007ffe009 */
[----:B------:R-:W-:Y:S01]  /*3ee00*/  IADD3.X R9, PT, PT, RZ, RZ, RZ, P4, !PT ;  /* 0x000000ffff097210 */ /* 0x000fe200027fe4ff */
[----:B------:R-:W-:-:S03]  /*3ee10*/  IMAD.X R3, RZ, RZ, RZ, P1 ;  /* 0x000000ffff037224 */ /* 0x000fc600008e06ff */
[----:B------:R-:W-:Y:S01]  /*3ee20*/  IADD3 R0, PT, PT, R9, R0, R48 ;  /* 0x0000000009007210 */ /* 0x000fe20007ffe030 */
[----:B------:R-:W-:Y:S01]  /*3ee30*/  IMAD.X R48, RZ, RZ, RZ, P5 ;  /* 0x000000ffff307224 */ /* 0x000fe200028e06ff */
[----:B------:R-:W-:Y:S01]  /*3ee40*/  IADD3.X R9, PT, PT, RZ, RZ, RZ, P6, !PT ;  /* 0x000000ffff097210 */ /* 0x000fe200037fe4ff */
[----:B------:R-:W-:-:S03]  /*3ee50*/  IMAD.WIDE.U32 R2, R40, R81, R2 ;  /* 0x0000005128027225 */ /* 0x000fc600078e0002 */
        /* <DEDUP_REMOVED lines=37> */
.L_x_105:
        /* <DEDUP_REMOVED lines=22> */
.L_x_21:
[----:B------:R-:W0:Y:S01]  /*3f210*/  LDC R40, c[0x3][0x1a4] ;  /* 0x00c06900ff287b82 */ /* 0x000e220000000800 */
[----:B------:R-:W-:Y:S01]  /*3f220*/  UISETP.NE.AND UP0, UPT, UR4, URZ, UPT ;  /* 0x000000ff0400728c */ /* 0x000fe2000bf05270 */
[----:B------:R-:W-:Y:S02]  /*3f230*/  CS2R R48, SRZ ;  /* 0x0000000000307805 */ /* 0x000fe4000001ff00 */
[----:B------:R-:W-:Y:S02]  /*3f240*/  CS2R R58, SRZ ;  /* 0x00000000003a7805 */ /* 0x000fe4000001ff00 */
[----:B------:R-:W-:Y:S02]  /*3f250*/  CS2R R70, SRZ ;  /* 0x0000000000467805 */ /* 0x000fe4000001ff00 */
[----:B------:R-:W-:Y:S01]  /*3f260*/  CS2R R72, SRZ ;  /* 0x0000000000487805 */ /* 0x000fe2000001ff00 */
[----:B------:R-:W-:Y:S01]  /*3f270*/  UMOV UR4, 0x1 ;  /* 0x0000000100047882 */ /* 0x000fe20000000000 */
        /* <DEDUP_REMOVED lines=25> */
[----:B------:R-:W-:Y:S02]  /*3f410*/  IMAD.MOV.U32 R74, RZ, RZ, R42 ;  /* 0x000000ffff4a7224 */ /* 0x000fe400078e002a */
[----:B------:R-:W-:Y:S01]  /*3f420*/  IMAD.MOV.U32 R86, RZ, RZ, R68 ;  /* 0x000000ffff567224 */ /* 0x000fe200078e0044 */
[----:B------:R-:W-:-:S13]  /*3f430*/  LOP3.LUT P0, RZ, R0, R33, RZ, 0xfc, !PT ;  /* 0x0000002100ff7212 */ /* 0x000fda000780fcff */
[----:B------:R-:W-:Y:S05]  /*3f440*/  @!P0 BRA `(.L_x_106) ;  /* 0x0000013c00b48947 */ /* 0x000fea0003800000 */
        /* <DEDUP_REMOVED lines=11> */
[----:B------:R-:W-:Y:S01]  /*3f500*/  IMAD.MOV.U32 R49, RZ, RZ, RZ ;  /* 0x000000ffff317224 */ /* 0x000fe200078e00ff */
[----:B------:R-:W-:-:S02]  /*3f510*/  LOP3.LUT P0, RZ, R0, R25, RZ, 0xfc, !PT ;  /* 0x0000001900ff7212 */ /* 0x000fc4000780fcff */
[----:B------:R-:W-:Y:S02]  /*3f520*/  CS2R R58, SRZ ;  /* 0x00000000003a7805 */ /* 0x000fe4000001ff00 */
[----:B------:R-:W-:Y:S02]  /*3f530*/  CS2R R70, SRZ ;  /* 0x0000000000467805 */ /* 0x000fe4000001ff00 */
[----:B------:R-:W-:-:S07]  /*3f540*/  CS2R R72, SRZ ;  /* 0x0000000000487805 */ /* 0x000fce000001ff00 */
[----:B------:R-:W-:Y:S05]  /*3f550*/  @!P0 BRA `(.L_x_106) ;  /* 0x0000013c00708947 */ /* 0x000fea0003800000 */
        /* <DEDUP_REMOVED lines=9> */
[----:B------:R-:W-:-:S04]  /*3f5f0*/  IMAD.WIDE.U32 R2, R19, R16, R2 ;  /* 0x0000001013027225 */ /* 0x000fc800078e0002 */
[----:B------:R-:W-:Y:S02]  /*3f600*/  IMAD.MOV.U32 R4, RZ, RZ, R3 ;  /* 0x000000ffff047224 */ /* 0x000fe400078e0003 */
[----:B------:R-:W-:Y:S02]  /*3f610*/  IMAD.MOV.U32 R3, RZ, RZ, RZ ;  /* 0x000000ffff037224 */ /* 0x000fe400078e00ff */
[----:B------:R-:W-:-:S04]  /*3f620*/  IMAD.WIDE.U32 R4, R18, R16, R4 ;  /* 0x0000001012047225 */ /* 0x000fc800078e0004 */
[----:B------:R-:W-:-:S05]  /*3f630*/  IMAD.WIDE.U32 R2, R19, R16, R2 ;  /* 0x0000001013027225 */ /* 0x000fca00078e0002 */
[----:B------:R-:W-:Y:S02]  /*3f640*/  IADD3 R42, P0, PT, R4, R3, RZ ;  /* 0x00000003042a7210 */ /* 0x000fe40007f1e0ff */
        /* <DEDUP_REMOVED lines=34> */
[----:B------:R-:W-:Y:S02]  /*3f870*/  HFMA2 R47, -RZ, RZ, 0, 0 ;  /* 0x00000000ff2f7431 */ /* 0x000fe400000001ff */
[----:B------:R-:W-:Y:S01]  /*3f880*/  IMAD.WIDE.U32 R6, R21, R16, R6 ;  /* 0x0000001015067225 */ /* 0x000fe200078e0006 */
[----:B------:R-:W-:-:S03]  /*3f890*/  IADD3 R60, P1, PT, R46, R49, RZ ;  /* 0x000000312e3c7210 */ /* 0x000fc60007f3e0ff */
[----:B------:R-:W-:Y:S01]  /*3f8a0*/  IMAD.X R59, RZ, RZ, RZ, P0 ;  /* 0x000000ffff3b7224 */ /* 0x000fe200000e06ff */
[----:B------:R-:W-:Y:S01]  /*3f8b0*/  IADD3 R62, P2, PT, R48, R7, RZ ;  /* 0x00000007303e7210 */ /* 0x000fe20007f5e0ff */
[----:B------:R-:W-:Y:S01]  /*3f8c0*/  IMAD.MOV.U32 R46, RZ, RZ, R43 ;  /* 0x000000ffff2e7224 */ /* 0x000fe200078e002b */
[----:B------:R-:W-:Y:S01]  /*3f8d0*/  IADD3.X R61, PT, PT, RZ, RZ, RZ, P1, !PT ;  /* 0x000000ffff3d7210 */ /* 0x000fe20000ffe4ff */
[----:B------:R-:W-:-:S04]  /*3f8e0*/  IMAD.WIDE.U32 R42, R23, R19, R58 ;  /* 0x00000013172a7225 */ /* 0x000fc800078e003a */
        /* <DEDUP_REMOVED lines=29> */
[----:B------:R-:W1:Y:S01]  /*3fac0*/  LDC R59, c[0x3][0xe0] ;  /* 0x00c03800ff3b7b82 */ /* 0x000e620000000800 */
        /* <DEDUP_REMOVED lines=19> */
[----:B------:R-:W-:-:S04]  /*3fc00*/  IMAD.WIDE.U32 R62, R20, R21, R62 ;  /* 0x00000015143e7225 */ /* 0x000fc800078e003e */
[----:B-1----:R-:W-:Y:S01]  /*3fc10*/  IMAD R0, R44, R59, RZ ;  /* 0x0000003b2c007224 */ /* 0x002fe200078e02ff */
[----:B------:R-:W-:Y:S01]  /*3fc20*/  IADD3 R68, P1, PT, R48, R63, RZ ;  /* 0x0000003f30447210 */ /* 0x000fe20007f3e0ff */
[----:B------:R-:W-:Y:S01]  /*3fc30*/  IMAD.WIDE.U32 R44, R23, R19, R64 ;  /* 0x00000013172c7225 */ /* 0x000fe200078e0040 */
[----:B------:R-:W-:Y:S02]  /*3fc40*/  IADD3 R64, P0, PT, R46, R49, RZ ;  /* 0x000000312e407210 */ /* 0x000fe40007f1e0ff */
[----:B------:R-:W-:Y:S01]  /*3fc50*/  IADD3.X R69, PT, PT, RZ, RZ, RZ, P1, !PT ;  /* 0x000000ffff457210 */ /* 0x000fe20000ffe4ff */
[----:B0-----:R-:W-:Y:S01]  /*3fc60*/  IMAD.HI.U32 R73, R0, R66, R70 ;  /* 0x0000004200497227 */ /* 0x001fe200078e0046 */
[----:B------:R-:W-:-:S03]  /*3fc70*/  IADD3 R70, P2, PT, R62, R45, RZ ;  /* 0x0000002d3e467210 */ /* 0x000fc60007f5e0ff */
[----:B------:R-:W-:Y:S02]  /*3fc80*/  HFMA2 R45, -RZ, RZ, 0, 0 ;  /* 0x00000000ff2d7431 */ /* 0x000fe400000001ff */
[----:B------:R-:W-:Y:S02]  /*3fc90*/  IMAD.MOV.U32 R58, RZ, RZ, RZ ;  /* 0x000000ffff3a7224 */ /* 0x000fe400078e00ff */
[----:B------:R-:W-:Y:S02]  /*3fca0*/  IMAD.X R65, RZ, RZ, RZ, P0 ;  /* 0x000000ffff417224 */ /* 0x000fe400000e06ff */
[----:B------:R-:W-:Y:S02]  /*3fcb0*/  IMAD.IADD R73, R58, 0x1, R73 ;  /* 0x000000013a497824 */ /* 0x000fe400078e0249 */
[----:B------:R-:W-:Y:S02]  /*3fcc0*/  IMAD.X R71, RZ, RZ, RZ, P2 ;  /* 0x000000ffff477224 */ /* 0x000fe400010e06ff */
[----:B------:R-:W-:Y:S01]  /*3fcd0*/  IMAD.WIDE.U32 R48, R22, R21, R64 ;  /* 0x0000001516307225 */ /* 0x000fe200078e0040 */
[----:B------:R-:W-:-:S03]  /*3fce0*/  IADD3 R72, P4, PT, R2, R73, RZ ;  /* 0x0000004902487210 */ /* 0x000fc60007f9e0ff */
[----:B------:R-:W-:Y:S01]  /*3fcf0*/  IMAD.WIDE.U32 R62, R20, R20, R68 ;  /* 0x00000014143e7225 */ /* 0x000fe200078e0044 */
[----:B------:R-:W-:-:S03]  /*3fd00*/  IADD3 R46, P0, PT, R47, R49, RZ ;  /* 0x000000312f2e7210 */ /* 0x000fc60007f1e0ff */
[----:B------:R-:W-:Y:S01]  /*3fd10*/  IMAD.WIDE.U32 R64, R23, R18, R70 ;  /* 0x0000001217407225 */ /* 0x000fe200078e0046 */
[----:B------:R-:W-:Y:S02]  /*3fd20*/  IADD3 R2, P1, PT, R48, R63, RZ ;  /* 0x0000003f30027210 */ /* 0x000fe40007f3e0ff */
[----:B------:R-:W-:Y:S01]  /*3fd30*/  CS2R R48, SRZ ;  /* 0x0000000000307805 */ /* 0x000fe2000001ff00 */
[----:B------:R-:W-:Y:S01]  /*3fd40*/  IMAD.WIDE.U32 R44, R22, R16, R44 ;  /* 0x00000010162c7225 */ /* 0x000fe200078e002c */
[----:B------:R-:W-:Y:S02]  /*3fd50*/  IADD3 R62, P2, PT, R62, R65, RZ ;  /* 0x000000413e3e7210 */ /* 0x000fe40007f5e0ff */
[----:B------:R-:W-:Y:S01]  /*3fd60*/  IADD3.X R3, PT, PT, RZ, RZ, RZ, P1, !PT ;  /* 0x000000ffff037210 */ /* 0x000fe20000ffe4ff */
[----:B------:R-:W-:Y:S01]  /*3fd70*/  IMAD.X R47, RZ, RZ, RZ, P0 ;  /* 0x000000ffff2f7224 */ /* 0x000fe200000e06ff */
[----:B------:R-:W-:Y:S01]  /*3fd80*/  IADD3 R68, P3, PT, R64, R45, RZ ;  /* 0x0000002d40447210 */ /* 0x000fe20007f7e0ff */
[----:B------:R-:W-:Y:S01]  /*3fd90*/  IMAD.X R73, RZ, RZ, RZ, P4 ;  /* 0x000000ffff497224 */ /* 0x000fe200020e06ff */
[----:B------:R-:W0:Y:S01]  /*3fda0*/  LDC.64 R64, c[0x3][0x8] ;  /* 0x00c00200ff407b82 */ /* 0x000e220000000a00 */
[----:B------:R-:W-:Y:S01]  /*3fdb0*/  IMAD.WIDE.U32 R46, R25, R21, R46 ;  /* 0x00000015192e7225 */ /* 0x000fe200078e002e */
[----:B------:R-:W-:-:S03]  /*3fdc0*/  IADD3.X R69, PT, PT, RZ, RZ, RZ, P3, !PT ;  /* 0x000000ffff457210 */ /* 0x000fc60001ffe4ff */
[----:B------:R-:W-:-:S04]  /*3fdd0*/  IMAD.WIDE.U32 R2, R23, R20, R2 ;  /* 0x0000001417027225 */ /* 0x000fc800078e0002 */
[----:B------:R-:W-:Y:S01]  /*3fde0*/  IMAD.WIDE.U32 R72, R0, R67, R72 ;  /* 0x0000004300487225 */ /* 0x000fe200078e0048 */
[----:B------:R-:W-:-:S03]  /*3fdf0*/  IADD3 R70, P0, PT, R46, R3, RZ ;  /* 0x000000032e467210 */ /* 0x000fc60007f1e0ff */
[----:B------:R-:W-:Y:S02]  /*3fe00*/  IMAD.X R63, RZ, RZ, RZ, P2 ;  /* 0x000000ffff3f7224 */ /* 0x000fe400010e06ff */
[----:B------:R-:W-:Y:S01]  /*3fe10*/  IMAD.IADD R75, R49, 0x1, R73 ;  /* 0x00000001314b7824 */ /* 0x000fe200078e0249 */
[----:B------:R-:W-:Y:S01]  /*3fe20*/  MOV R73, RZ ;  /* 0x000000ff00497202 */ /* 0x000fe20000000f00 */
[----:B------:R-:W-:-:S04]  /*3fe30*/  IMAD.WIDE.U32 R62, R23, R21, R62 ;  /* 0x00000015173e7225 */ /* 0x000fc800078e003e */
[----:B------:R-:W-:Y:S01]  /*3fe40*/  IMAD.X R71, RZ, RZ, RZ, P0 ;  /* 0x000000ffff477224 */ /* 0x000fe200000e06ff */
[----:B------:R-:W-:Y:S01]  /*3fe50*/  IADD3 R74, P0, PT, R4, R75, RZ ;  /* 0x0000004b044a7210 */ /* 0x000fe20007f1e0ff */
[----:B------:R-:W-:Y:S01]  /*3fe60*/  IMAD.WIDE.U32 R68, R22, R19, R68 ;  /* 0x0000001316447225 */ /* 0x000fe200078e0044 */
[----:B------:R-:W-:-:S03]  /*3fe70*/  IADD3 R46, P1, PT, R2, R63, RZ ;  /* 0x0000003f022e7210 */ /* 0x000fc60007f3e0ff */
[----:B------:R-:W-:Y:S01]  /*3fe80*/  IMAD R3, R72, R59, RZ ;  /* 0x0000003b48037224 */ /* 0x000fe200078e02ff */
[----:B------:R-:W-:Y:S01]  /*3fe90*/  IADD3 R62, P2, PT, R62, R69, RZ ;  /* 0x000000453e3e7210 */ /* 0x000fe20007f5e0ff */
[----:B------:R-:W-:-:S03]  /*3fea0*/  IMAD.WIDE.U32 R4, R22, R20, R70 ;  /* 0x0000001416047225 */ /* 0x000fc600078e0046 */
[----:B------:R-:W-:Y:S01]  /*3feb0*/  IADD3.X R63, PT, PT, RZ, RZ, RZ, P2, !PT ;  /* 0x000000ffff3f7210 */ /* 0x000fe200017fe4ff */
[----:B------:R-:W-:Y:S01]  /*3fec0*/  IMAD.X R75, RZ, RZ, RZ, P0 ;  /* 0x000000ffff4b7224 */ /* 0x000fe200000e06ff */
[----:B------:R-:W-:Y:S01]  /*3fed0*/  IADD3 R70, P0, PT, R47, R5, RZ ;  /* 0x000000052f467210 */ /* 0x000fe20007f1e0ff */
[----:B------:R-:W-:-:S04]  /*3fee0*/  IMAD.HI.U32 R77, R3, R66, R72 ;  /* 0x00000042034d7227 */ /* 0x000fc800078e0048 */
[----:B0-----:R-:W-:-:S04]  /*3fef0*/  IMAD.WIDE.U32 R72, R0, R64, R74 ;  /* 0x0000004000487225 */ /* 0x001fc800078e004a */
[----:B------:R-:W-:Y:S02]  /*3ff00*/  IMAD.IADD R77, R58, 0x1, R77 ;  /* 0x000000013a4d7824 */ /* 0x000fe400078e024d */
[----:B------:R-:W-:Y:S02]  /*3ff10*/  IMAD.X R47, RZ, RZ, RZ, P1 ;  /* 0x000000ffff2f7224 */ /* 0x000fe400008e06ff */
[----:B------:R-:W-:Y:S01]  /*3ff20*/  IMAD.MOV.U32 R69, RZ, RZ, RZ ;  /* 0x000000ffff457224 */ /* 0x000fe200078e00ff */
        /* <DEDUP_REMOVED lines=8> */
[----:B------:R-:W-:Y:S01]  /*3ffb0*/  IADD3 R4, P1, PT, R62, R69, RZ ;  /* 0x000000453e047210 */ /* 0x000fe20007f3e0ff */
[----:B------:R-:W-:Y:S01]  /*3ffc0*/  IMAD.X R71, RZ, RZ, RZ, P0 ;  /* 0x000000ffff477224 */ /* 0x000fe200000e06ff */
[----:B------:R-:W-:Y:S01]  /*3ffd0*/  IADD3.X R75, PT, PT, RZ, RZ, RZ, P3, !PT ;  /* 0x000000ffff4b7210 */ /* 0x000fe20001ffe4ff */
[----:B------:R-:W-:Y:S01]  /*3ffe0*/  IMAD.WIDE.U32 R76, R3, R67, R76 ;  /* 0x00000043034c7225 */ /* 0x000fe200078e004c */
[----:B------:R-:W-:-:S03]  /*3fff0*/  IADD3 R62, P4, PT, R6, R73, RZ ;  /* 0x00000049063e7210 */ /* 0x000fc60007f9e0ff */
[----:B------:R-:W-:Y:S02]  /*40000*/  IMAD.X R73, RZ, RZ, RZ, P2 ;  /* 0x000000ffff497224 */ /* 0x000fe400010e06ff */
[----:B------:R-:W-:Y:S02]  /*40010*/  IMAD.X R63, RZ, RZ, RZ, P4 ;  /* 0x000000ffff3f7224 */ /* 0x000fe400020e06ff */
[----:B------:R-:W-:-:S04]  /*40020*/  IMAD.WIDE.U32 R6, R25, R20, R70 ;  /* 0x0000001419067225 */ /* 0x000fc800078e0046 */
[----:B------:R-:W-:-:S04]  /*40030*/  IMAD.WIDE.U32 R46, R23, R23, R72 ;  /* 0x00000017172e7225 */ /* 0x000fc800078e0048 */
[----:B------:R-:W-:Y:S01]  /*40040*/  IMAD.WIDE.U32 R72, R22, R21, R74 ;  /* 0x0000001516487225 */ /* 0x000fe200078e004a */
[----:B------:R-:W-:-:S03]  /*40050*/  IADD3 R70, P0, PT, R6, R47, RZ ;  /* 0x0000002f06467210 */ /* 0x000fc60007f1e0ff */
[----:B------:R-:W-:Y:S01]  /*40060*/  IMAD.WIDE.U32 R74, R0, R65, R62 ;  /* 0x00000041004a7225 */ /* 0x000fe200078e003e */
[----:B------:R-:W-:Y:S01]  /*40070*/  IADD3 R6, P2, PT, R46, R73, RZ ;  /* 0x000000492e067210 */ /* 0x000fe20007f5e0ff */
[----:B------:R-:W0:Y:S01]  /*40080*/  LDC.64 R62, c[0x3][0x10] ;  /* 0x00c00400ff3e7b82 */ /* 0x000e220000000a00 */
[----:B------:R-:W-:Y:S01]  /*40090*/  CS2R R46, SRZ ;  /* 0x00000000002e7805 */ /* 0x000fe2000001ff00 */
[----:B------:R-:W-:Y:S02]  /*400a0*/  IMAD.IADD R79, R49, 0x1, R77 ;  /* 0x00000001314f7824 */ /* 0x000fe400078e024d */
[----:B------:R-:W-:Y:S02]  /*400b0*/  HFMA2 R77, -RZ, RZ, 0, 0 ;  /* 0x00000000ff4d7431 */ /* 0x000fe400000001ff */
[----:B------:R-:W-:Y:S01]  /*400c0*/  IMAD R9, R76, R59, RZ ;  /* 0x0000003b4c097224 */ /* 0x000fe200078e02ff */
[----:B------:R-:W-:Y:S01]  /*400d0*/  IADD3.X R71, PT, PT, RZ, RZ, RZ, P0, !PT ;  /* 0x000000ffff477210 */ /* 0x000fe200007fe4ff */
[----:B------:R-:W-:Y:S01]  /*400e0*/  IMAD.X R5, RZ, RZ, RZ, P1 ;  /* 0x000000ffff057224 */ /* 0x000fe200008e06ff */
[----:B------:R-:W-:Y:S01]  /*400f0*/  IADD3 R78, P3, PT, R79, R74, RZ ;  /* 0x0000004a4f4e7210 */ /* 0x000fe20007f7e0ff */
[----:B------:R-:W-:-:S02]  /*40100*/  IMAD.IADD R75, R47, 0x1, R75 ;  /* 0x000000012f4b7824 */ /* 0x000fc400078e024b */
[----:B------:R-:W-:-:S04]  /*40110*/  IMAD.WIDE.U32 R4, R25, R19, R4 ;  /* 0x0000001319047225 */ /* 0x000fc800078e0004 */
[----:B------:R-:W-:Y:S01]  /*40120*/  IMAD.X R79, RZ, RZ, RZ, P3 ;  /* 0x000000ffff4f7224 */ /* 0x000fe200018e06ff */
[----:B------:R-:W-:Y:S01]  /*40130*/  IADD3 R74, P1, PT, R72, R5, RZ ;  /* 0x00000005484a7210 */ /* 0x000fe20007f3e0ff */
[----:B------:R-:W-:Y:S01]  /*40140*/  IMAD.HI.U32 R77, R9, R66, R76 ;  /* 0x00000042094d7227 */ /* 0x000fe200078e004c */
[----:B------:R-:W-:Y:S02]  /*40150*/  IADD3 R76, P3, PT, R42, R75, RZ ;  /* 0x0000004b2a4c7210 */ /* 0x000fe40007f7e0ff */
[----:B------:R-:W-:Y:S01]  /*40160*/  IADD3.X R75, PT, PT, RZ, RZ, RZ, P1, !PT ;  /* 0x000000ffff4b7210 */ /* 0x000fe20000ffe4ff */
[----:B------:R-:W-:-:S04]  /*40170*/  IMAD.WIDE.U32 R78, R3, R64, R78 ;  /* 0x00000040034e7225 */ /* 0x000fc800078e004e */
[----:B------:R-:W-:Y:S01]  /*40180*/  IMAD.IADD R81, R58, 0x1, R77 ;  /* 0x000000013a517824 */ /* 0x000fe200078e024d */
[----:B------:R-:W-:Y:S01]  /*40190*/  IADD3 R79, PT, PT, R48, R79, RZ ;  /* 0x0000004f304f7210 */ /* 0x000fe20007ffe0ff */
[----:B------:R-:W-:-:S03]  /*401a0*/  IMAD.WIDE.U32 R70, R22, R23, R70 ;  /* 0x0000001716467225 */ /* 0x000fc600078e0046 */
[----:B------:R-:W-:Y:S01]  /*401b0*/  IADD3 R80, P4, PT, R81, R78, RZ ;  /* 0x0000004e51507210 */ /* 0x000fe20007f9e0ff */
[----:B------:R-:W-:Y:S01]  /*401c0*/  IMAD.X R77, RZ, RZ, RZ, P3 ;  /* 0x000000ffff4d7224 */ /* 0x000fe200018e06ff */
[----:B------:R-:W-:Y:S01]  /*401d0*/  IADD3 R42, P0, PT, R7, R71, RZ ;  /* 0x00000047072a7210 */ /* 0x000fe20007f1e0ff */
[----:B------:R-:W-:Y:S02]  /*401e0*/  IMAD.X R7, RZ, RZ, RZ, P2 ;  /* 0x000000ffff077224 */ /* 0x000fe400010e06ff */
[----:B0-----:R-:W-:Y:S01]  /*401f0*/  IMAD.WIDE.U32 R76, R0, R62, R76 ;  /* 0x0000003e004c7225 */ /* 0x001fe200078e004c */
[----:B------:R-:W-:-:S03]  /*40200*/  IADD3.X R43, PT, PT, RZ, RZ, RZ, P0, !PT ;  /* 0x000000ffff2b7210 */ /* 0x000fc600007fe4ff */
[----:B------:R-:W-:Y:S01]  /*40210*/  IMAD.X R81, RZ, RZ, RZ, P4 ;  /* 0x000000ffff517224 */ /* 0x000fe200020e06ff */
[----:B------:R-:W-:Y:S01]  /*40220*/  IADD3 R78, P3, PT, R79, R76, RZ ;  /* 0x0000004c4f4e7210 */ /* 0x000fe20007f7e0ff */
[----:B------:R-:W-:Y:S01]  /*40230*/  IMAD.WIDE.U32 R72, R22, R20, R6 ;  /* 0x0000001416487225 */ /* 0x000fe200078e0006 */
[----:B------:R-:W-:-:S03]  /*40240*/  IADD3 R77, PT, PT, R46, R77, RZ ;  /* 0x0000004d2e4d7210 */ /* 0x000fc60007ffe0ff */
[----:B------:R-:W-:Y:S01]  /*40250*/  IMAD.WIDE.U32 R6, R25, R18, R74 ;  /* 0x0000001219067225 */ /* 0x000fe200078e004a */
[----:B------:R-:W-:-:S03]  /*40260*/  IADD3 R74, P1, PT, R70, R73, RZ ;  /* 0x00000049464a7210 */ /* 0x000fc60007f3e0ff */
[----:B------:R-:W-:Y:S01]  /*40270*/  IMAD.WIDE.U32 R80, R9, R67, R80 ;  /* 0x0000004309507225 */ /* 0x000fe200078e0050 */
[----:B------:R-:W-:-:S03]  /*40280*/  IADD3 R70, P2, PT, R72, R7, RZ ;  /* 0x0000000748467210 */ /* 0x000fc60007f5e0ff */
[----:B------:R-:W-:Y:S01]  /*40290*/  IMAD.X R79, RZ, RZ, RZ, P3 ;  /* 0x000000ffff4f7224 */ /* 0x000fe200018e06ff */
[----:B------:R-:W-:Y:S01]  /*402a0*/  IADD3 R76, P3, PT, R60, R77, RZ ;  /* 0x0000004d3c4c7210 */ /* 0x000fe20007f7e0ff */
[----:B------:R-:W-:Y:S01]  /*402b0*/  IMAD.IADD R7, R49, 0x1, R81 ;  /* 0x0000000131077824 */ /* 0x000fe200078e0251 */
[----:B------:R-:W0:Y:S01]  /*402c0*/  LDC.64 R60, c[0x3][0x18] ;  /* 0x00c00600ff3c7b82 */ /* 0x000e220000000a00 */
[----:B------:R-:W-:Y:S01]  /*402d0*/  IMAD R5, R80, R59, RZ ;  /* 0x0000003b50057224 */ /* 0x000fe200078e02ff */
[----:B------:R-:W-:Y:S01]  /*402e0*/  IADD3.X R77, PT, PT, RZ, RZ, RZ, P3, !PT ;  /* 0x000000ffff4d7210 */ /* 0x000fe20001ffe4ff */
[----:B------:R-:W-:Y:S01]  /*402f0*/  IMAD.MOV.U32 R81, RZ, RZ, RZ ;  /* 0x000000ffff517224 */ /* 0x000fe200078e00ff */
[----:B------:R-:W-:Y:S01]  /*40300*/  IADD3.X R71, PT, PT, RZ, RZ, RZ, P2, !PT ;  /* 0x000000ffff477210 */ /* 0x000fe200017fe4ff */
[----:B------:R-:W-:-:S04]  /*40310*/  IMAD.WIDE.U32 R72, R3, R65, R78 ;  /* 0x0000004103487225 */ /* 0x000fc800078e004e */
[----:B------:R-:W-:Y:S02]  /*40320*/  IMAD.X R75, RZ, RZ, RZ, P1 ;  /* 0x000000ffff4b7224 */ /* 0x000fe400008e06ff */
[----:B------:R-:W-:Y:S01]  /*40330*/  IMAD.HI.U32 R81, R5, R66, R80 ;  /* 0x0000004205517227 */ /* 0x000fe200078e0050 */
[----:B------:R-:W-:-:S03]  /*40340*/  IADD3 R80, P0, PT, R7, R72, RZ ;  /* 0x0000004807507210 */ /* 0x000fc60007f1e0ff */
[----:B------:R-:W-:Y:S02]  /*40350*/  IMAD.IADD R79, R47, 0x1, R73 ;  /* 0x000000012f4f7824 */ /* 0x000fe400078e0249 */
[----:B------:R-:W-:-:S04]  /*40360*/  IMAD.WIDE.U32 R72, R25, R23, R42 ;  /* 0x0000001719487225 */ /* 0x000fc800078e002a */
[----:B------:R-:W-:-:S04]  /*40370*/  IMAD.WIDE.U32 R74, R22, R23, R74 ;  /* 0x00000017164a7225 */ /* 0x000fc800078e004a */
[----:B------:R-:W-:Y:S02]  /*40380*/  IMAD.IADD R85, R58, 0x1, R81 ;  /* 0x000000013a557824 */ /* 0x000fe400078e0251 */
[----:B------:R-:W-:Y:S01]  /*40390*/  IMAD.X R81, RZ, RZ, RZ, P0 ;  /* 0x000000ffff517224 */ /* 0x000fe200000e06ff */
[----:B------:R-:W-:Y:S01]  /*403a0*/  IADD3 R42, P0, PT, R72, R75, RZ ;  /* 0x0000004b482a7210 */ /* 0x000fe20007f1e0ff */
[----:B------:R-:W-:-:S04]  /*403b0*/  IMAD.WIDE.U32 R76, R0, R63, R76 ;  /* 0x0000003f004c7225 */ /* 0x000fc800078e004c */
[----:B------:R-:W-:-:S04]  /*403c0*/  IMAD.WIDE.U32 R80, R9, R64, R80 ;  /* 0x0000004009507225 */ /* 0x000fc800078e0050 */
[----:B------:R-:W-:Y:S01]  /*403d0*/  IMAD.X R43, RZ, RZ, RZ, P0 ;  /* 0x000000ffff2b7224 */ /* 0x000fe200000e06ff */
[----:B------:R-:W-:Y:S01]  /*403e0*/  IADD3 R78, P0, PT, R79, R76, RZ ;  /* 0x0000004c4f4e7210 */ /* 0x000fe20007f1e0ff */
[----:B------:R-:W-:Y:S01]  /*403f0*/  IMAD.MOV.U32 R45, RZ, RZ, RZ ;  /* 0x000000ffff2d7224 */ /* 0x000fe200078e00ff */
        /* <DEDUP_REMOVED lines=8> */
[----:B------:R-:W-:Y:S01]  /*40480*/  IADD3 R79, PT, PT, R48, R81, RZ ;  /* 0x00000051304f7210 */ /* 0x000fe20007ffe0ff */
[----:B------:R-:W-:Y:S01]  /*40490*/  IMAD.WIDE.U32 R42, R22, R22, R42 ;  /* 0x00000016162a7225 */ /* 0x000fe200078e002a */
[----:B------:R-:W-:Y:S02]  /*404a0*/  MOV R44, RZ ;  /* 0x000000ff002c7202 */ /* 0x000fe40000000f00 */
[----:B------:R-:W-:Y:S01]  /*404b0*/  IADD3 R78, P3, PT, R79, R76, RZ ;  /* 0x0000004c4f4e7210 */ /* 0x000fe20007f7e0ff */
[----:B------:R-:W-:Y:S01]  /*404c0*/  IMAD.X R75, RZ, RZ, RZ, P2 ;  /* 0x000000ffff4b7224 */ /* 0x000fe200010e06ff */
[----:B------:R-:W-:Y:S01]  /*404d0*/  IADD3 R2, P0, PT, R73, R43, RZ ;  /* 0x0000002b49027210 */ /* 0x000fe20007f1e0ff */
[----:B------:R-:W-:Y:S01]  /*404e0*/  IMAD.WIDE.U32 R80, R5, R67, R84 ;  /* 0x0000004305507225 */ /* 0x000fe200078e0054 */
[----:B------:R-:W-:-:S03]  /*404f0*/  IADD3.X R73, PT, PT, RZ, RZ, RZ, P1, !PT ;  /* 0x000000ffff497210 */ /* 0x000fc60000ffe4ff */
[----:B------:R-:W-:Y:S02]  /*40500*/  IMAD.IADD R77, R46, 0x1, R77 ;  /* 0x000000012e4d7824 */ /* 0x000fe400078e024d */
[----:B0-----:R-:W-:-:S04]  /*40510*/  IMAD.WIDE.U32 R74, R0, R60, R74 ;  /* 0x0000003c004a7225 */ /* 0x001fc800078e004a */
[----:B------:R-:W-:Y:S01]  /*40520*/  IMAD.X R79, RZ, RZ, RZ, P3 ;  /* 0x000000ffff4f7224 */ /* 0x000fe200018e06ff */
[----:B------:R-:W-:Y:S01]  /*40530*/  IADD3 R76, P2, PT, R77, R74, RZ ;  /* 0x0000004a4d4c7210 */ /* 0x000fe20007f5e0ff */
[----:B------:R-:W-:Y:S02]  /*40540*/  IMAD.IADD R43, R49, 0x1, R81 ;  /* 0x00000001312b7824 */ /* 0x000fe400078e0251 */
[----:B------:R-:W-:Y:S02]  /*40550*/  HFMA2 R81, -RZ, RZ, 0, 0 ;  /* 0x00000000ff517431 */ /* 0x000fe400000001ff */
[----:B------:R-:W-:-:S04]  /*40560*/  IMAD.WIDE.U32 R78, R9, R65, R78 ;  /* 0x00000041094e7225 */ /* 0x000fc800078e004e */
[----:B------:R-:W-:Y:S01]  /*40570*/  IMAD.IADD R75, R44, 0x1, R75 ;  /* 0x000000012c4b7824 */ /* 0x000fe200078e024b */
[----:B------:R-:W-:Y:S01]  /*40580*/  IADD3 R78, P3, PT, R43, R78, RZ ;  /* 0x0000004e2b4e7210 */ /* 0x000fe20007f7e0ff */
[----:B------:R-:W-:Y:S02]  /*40590*/  IMAD.X R77, RZ, RZ, RZ, P2 ;  /* 0x000000ffff4d7224 */ /* 0x000fe400010e06ff */
[----:B------:R-:W-:Y:S01]  /*405a0*/  IMAD R7, R80, R59, RZ ;  /* 0x0000003b50077224 */ /* 0x000fe200078e02ff */
[----:B------:R-:W-:Y:S01]  /*405b0*/  IADD3 R74, P2, PT, R68, R75, RZ ;  /* 0x0000004b444a7210 */ /* 0x000fe20007f5e0ff */
[----:B------:R-:W-:Y:S02]  /*405c0*/  IMAD.IADD R69, R47, 0x1, R79 ;  /* 0x000000012f457824 */ /* 0x000fe400078e024f */
[----:B------:R-:W-:-:S04]  /*405d0*/  IMAD.WIDE.U32 R76, R3, R63, R76 ;  /* 0x0000003f034c7225 */ /* 0x000fc800078e004c */
[----:B------:R-:W-:-:S04]  /*405e0*/  IMAD.HI.U32 R81, R7, R66, R80 ;  /* 0x0000004207517227 */ /* 0x000fc800078e0050 */
[----:B------:R-:W-:Y:S01]  /*405f0*/  IMAD.X R79, RZ, RZ, RZ, P3 ;  /* 0x000000ffff4f7224 */ /* 0x000fe200018e06ff */
[----:B------:R-:W-:Y:S01]  /*40600*/  IADD3 R76, P3, PT, R69, R76, RZ ;  /* 0x0000004c454c7210 */ /* 0x000fe20007f7e0ff */
[----:B------:R-:W-:Y:S01]  /*40610*/  IMAD.X R75, RZ, RZ, RZ, P2 ;  /* 0x000000ffff4b7224 */ /* 0x000fe200010e06ff */
[----:B------:R-:W-:Y:S01]  /*40620*/  IADD3 R43, PT, PT, R58, R81, RZ ;  /* 0x000000513a2b7210 */ /* 0x000fe20007ffe0ff */
        /* <DEDUP_REMOVED lines=8> */
[----:B------:R-:W-:Y:S01]  /*406b0*/  IADD3.X R79, PT, PT, RZ, RZ, RZ, P2, !PT ;  /* 0x000000ffff4f7210 */ /* 0x000fe200017fe4ff */
[----:B------:R-:W-:Y:S01]  /*406c0*/  IMAD.MOV.U32 R42, RZ, RZ, RZ ;  /* 0x000000ffff2a7224 */ /* 0x000fe200078e00ff */
[----:B------:R-:W-:Y:S01]  /*406d0*/  IADD3 R74, P2, PT, R69, R74, RZ ;  /* 0x0000004a454a7210 */ /* 0x000fe20007f5e0ff */
[----:B------:R-:W-:-:S04]  /*406e0*/  IMAD.WIDE.U32 R76, R9, R62, R76 ;  /* 0x0000003e094c7225 */ /* 0x000fc800078e004c */
[----:B------:R-:W-:Y:S01]  /*406f0*/  IMAD.IADD R71, R42, 0x1, R75 ;  /* 0x000000012a477824 */ /* 0x000fe200078e024b */
[----:B------:R-:W-:Y:S01]  /*40700*/  IADD3 R76, P3, PT, R43, R76, RZ ;  /* 0x0000004c2b4c7210 */ /* 0x000fe20007f7e0ff */
[----:B------:R-:W-:Y:S01]  /*40710*/  IMAD.WIDE.U32 R78, R7, R67, R78 ;  /* 0x00000043074e7225 */ /* 0x000fe200078e004e */
[----:B------:R-:W-:Y:S02]  /*40720*/  IADD3.X R75, PT, PT, RZ, RZ, RZ, P2, !PT ;  /* 0x000000ffff4b7210 */ /* 0x000fe400017fe4ff */
[----:B------:R-:W-:Y:S01]  /*40730*/  IADD3 R71, P2, PT, R4, R71, RZ ;  /* 0x0000004704477210 */ /* 0x000fe20007f5e0ff */
[----:B------:R-:W-:Y:S02]  /*40740*/  IMAD.IADD R69, R46, 0x1, R77 ;  /* 0x000000012e457824 */ /* 0x000fe400078e024d */
[----:B------:R-:W-:Y:S02]  /*40750*/  IMAD.X R77, RZ, RZ, RZ, P3 ;  /* 0x000000ffff4d7224 */ /* 0x000fe400018e06ff */
[----:B------:R-:W-:-:S04]  /*40760*/  IMAD.WIDE.U32 R74, R3, R60, R74 ;  /* 0x0000003c034a7225 */ /* 0x000fc800078e004a */
[----:B------:R-:W-:Y:S01]  /*40770*/  IMAD.IADD R43, R49, 0x1, R79 ;  /* 0x00000001312b7824 */ /* 0x000fe200078e024f */
[----:B------:R-:W-:Y:S01]  /*40780*/  MOV R79, RZ ;  /* 0x000000ff004f7202 */ /* 0x000fe20000000f00 */
[----:B------:R-:W-:Y:S01]  /*40790*/  IMAD R0, R78, R59, RZ ;  /* 0x0000003b4e007224 */ /* 0x000fe200078e02ff */
[----:B------:R-:W-:Y:S01]  /*407a0*/  IADD3 R74, P3, PT, R69, R74, RZ ;  /* 0x0000004a454a7210 */ /* 0x000fe20007f7e0ff */
[----:B------:R-:W-:-:S04]  /*407b0*/  IMAD.WIDE.U32 R76, R5, R65, R76 ;  /* 0x00000041054c7225 */ /* 0x000fc800078e004c */
[----:B------:R-:W-:Y:S01]  /*407c0*/  IMAD.IADD R4, R44, 0x1, R75 ;  /* 0x000000012c047824 */ /* 0x000fe200078e024b */
[----:B------:R-:W-:Y:S01]  /*407d0*/  IADD3.X R75, PT, PT, RZ, RZ, RZ, P3, !PT ;  /* 0x000000ffff4b7210 */ /* 0x000fe20001ffe4ff */
[----:B------:R-:W-:Y:S01]  /*407e0*/  IMAD.HI.U32 R73, R0, R66, R78 ;  /* 0x0000004200497227 */ /* 0x000fe200078e004e */
[----:B------:R-:W-:-:S03]  /*407f0*/  IADD3 R78, P4, PT, R43, R76, RZ ;  /* 0x0000004c2b4e7210 */ /* 0x000fc60007f9e0ff */
[----:B------:R-:W-:Y:S01]  /*40800*/  IMAD.X R69, RZ, RZ, RZ, P2 ;  /* 0x000000ffff457224 */ /* 0x000fe200010e06ff */
[----:B------:R-:W-:Y:S01]  /*40810*/  IADD3 R76, P2, PT, R4, R71, RZ ;  /* 0x00000047044c7210 */ /* 0x000fe20007f5e0ff */
[----:B------:R-:W-:Y:S02]  /*40820*/  IMAD.IADD R81, R47, 0x1, R77 ;  /* 0x000000012f517824 */ /* 0x000fe400078e024d */
[----:B------:R-:W-:Y:S01]  /*40830*/  IMAD.X R79, RZ, RZ, RZ, P4 ;  /* 0x000000ffff4f7224 */ /* 0x000fe200020e06ff */
[----:B------:R-:W-:Y:S01]  /*40840*/  IADD3.X R77, PT, PT, RZ, RZ, RZ, P2, !PT ;  /* 0x000000ffff4d7210 */ /* 0x000fe200017fe4ff */
[----:B------:R-:W-:Y:S01]  /*40850*/  IMAD.WIDE.U32 R74, R9, R63, R74 ;  /* 0x0000003f094a7225 */ /* 0x000fe200078e004a */
[----:B------:R-:W-:-:S03]  /*40860*/  IADD3 R69, P3, PT, R6, R69, RZ ;  /* 0x0000004506457210 */ /* 0x000fc60007f7e0ff */
        /* <DEDUP_REMOVED lines=18> */
[----:B------:R-:W-:-:S03]  /*40990*/  IADD3 R70, P2, PT, R71, R76, RZ ;  /* 0x0000004c47467210 */ /* 0x000fc60007f5e0ff */
[----:B------:R-:W-:Y:S01]  /*409a0*/  IMAD.X R80, RZ, RZ, RZ, P4 ;  /* 0x000000ffff507224 */ /* 0x000fe200020e06ff */
[----:B------:R-:W-:Y:S01]  /*409b0*/  IADD3 R73, PT, PT, R44, R79, RZ ;  /* 0x0000004f2c497210 */ /* 0x000fe20007ffe0ff */
[----:B------:R-:W-:Y:S01]  /*409c0*/  IMAD.X R69, RZ, RZ, RZ, P3 ;  /* 0x000000ffff457224 */ /* 0x000fe200018e06ff */
[----:B------:R-:W-:Y:S01]  /*409d0*/  IADD3.X R71, PT, PT, RZ, RZ, RZ, P2, !PT ;  /* 0x000000ffff477210 */ /* 0x000fe200017fe4ff */
[----:B------:R-:W-:Y:S01]  /*409e0*/  IMAD.WIDE.U32 R76, R0, R67, R74 ;  /* 0x00000043004c7225 */ /* 0x000fe200078e004a */
[----:B------:R-:W-:Y:S02]  /*409f0*/  IADD3 R80, P5, PT, R80, R43, RZ ;  /* 0x0000002b50507210 */ /* 0x000fe40007fbe0ff */
[----:B------:R-:W-:Y:S01]  /*40a00*/  IADD3 R74, P4, PT, R3, R78, RZ ;  /* 0x0000004e034a7210 */ /* 0x000fe20007f9e0ff */
[----:B------:R-:W-:Y:S01]  /*40a10*/  IMAD.IADD R43, R49, 0x1, R77 ;  /* 0x00000001312b7824 */ /* 0x000fe200078e024d */
[----:B------:R-:W-:Y:S01]  /*40a20*/  IADD3 R3, P3, PT, R72, R69, RZ ;  /* 0x0000004548037210 */ /* 0x000fe20007f7e0ff */
[----:B------:R-:W-:Y:S01]  /*40a30*/  IMAD.X R40, RZ, RZ, RZ, P5 ;  /* 0x000000ffff287224 */ /* 0x000fe200028e06ff */
[----:B------:R-:W-:Y:S01]  /*40a40*/  IADD3 R72, P5, PT, R73, R4, RZ ;  /* 0x0000000449487210 */ /* 0x000fe20007fbe0ff */
[----:B------:R-:W-:-:S02]  /*40a50*/  IMAD R6, R76, R59, RZ ;  /* 0x0000003b4c067224 */ /* 0x000fc400078e02ff */
[----:B------:R-:W-:Y:S01]  /*40a60*/  IMAD.MOV.U32 R77, RZ, RZ, RZ ;  /* 0x000000ffff4d7224 */ /* 0x000fe200078e00ff */
[----:B------:R-:W-:Y:S01]  /*40a70*/  IADD3 R40, P2, PT, R40, R3, RZ ;  /* 0x0000000328287210 */ /* 0x000fe20007f5e0ff */
[----:B------:R-:W-:Y:S01]  /*40a80*/  IMAD.WIDE.U32 R70, R7, R65, R70 ;  /* 0x0000004107467225 */ /* 0x000fe200078e0046 */
[----:B------:R-:W-:-:S03]  /*40a90*/  IADD3.X R3, PT, PT, RZ, RZ, RZ, P0, !PT ;  /* 0x000000ffff037210 */ /* 0x000fc600007fe4ff */
[----:B------:R-:W-:Y:S01]  /*40aa0*/  IMAD.X R75, RZ, RZ, RZ, P4 ;  /* 0x000000ffff4b7224 */ /* 0x000fe200020e06ff */
[----:B------:R-:W-:Y:S01]  /*40ab0*/  IADD3 R71, PT, PT, R47, R71, RZ ;  /* 0x000000472f477210 */ /* 0x000fe20007ffe0ff */
[----:B------:R-:W-:Y:S01]  /*40ac0*/  IMAD.X R73, RZ, RZ, RZ, P5 ;  /* 0x000000ffff497224 */ /* 0x000fe200028e06ff */
[----:B------:R-:W-:Y:S01]  /*40ad0*/  IADD3 R70, P5, PT, R43, R70, RZ ;  /* 0x000000462b467210 */ /* 0x000fe20007fbe0ff */
[----:B------:R-:W-:Y:S02]  /*40ae0*/  IMAD.X R69, RZ, RZ, RZ, P1 ;  /* 0x000000ffff457224 */ /* 0x000fe400008e06ff */
[----:B------:R-:W-:-:S04]  /*40af0*/  IMAD.HI.U32 R79, R6, R66, R76 ;  /* 0x00000042064f7227 */ /* 0x000fc800078e004c */
[----:B------:R-:W-:-:S04]  /*40b00*/  IMAD.WIDE.U32 R76, R5, R63, R74 ;  /* 0x0000003f054c7225 */ /* 0x000fc800078e004a */
[----:B------:R-:W-:-:S04]  /*40b10*/  IMAD.WIDE.U32 R72, R9, R61, R72 ;  /* 0x0000003d09487225 */ /* 0x000fc800078e0048 */
[----:B------:R-:W-:-:S04]  /*40b20*/  IMAD.WIDE.U32 R2, R25, R22, R2 ;  /* 0x0000001619027225 */ /* 0x000fc800078e0002 */
[----:B------:R-:W-:-:S04]  /*40b30*/  IMAD.WIDE.U32 R74, R25, R23, R68 ;  /* 0x00000017194a7225 */ /* 0x000fc800078e0044 */
[----:B------:R-:W-:Y:S01]  /*40b40*/  IMAD.X R9, RZ, RZ, RZ, P3 ;  /* 0x000000ffff097224 */ /* 0x000fe200018e06ff */
[----:B------:R-:W-:Y:S01]  /*40b50*/  IADD3 R68, P3, PT, R71, R76, RZ ;  /* 0x0000004c47447210 */ /* 0x000fe20007f7e0ff */
[----:B------:R-:W-:Y:S01]  /*40b60*/  IMAD.IADD R77, R45, 0x1, R77 ;  /* 0x000000012d4d7824 */ /* 0x000fe200078e024d */
[----:B------:R-:W-:Y:S01]  /*40b70*/  IADD3 R4, P0, PT, R2, R75, RZ ;  /* 0x0000004b02047210 */ /* 0x000fe20007f1e0ff */
[----:B------:R-:W-:Y:S01]  /*40b80*/  IMAD.IADD R43, R42, 0x1, R73 ;  /* 0x000000012a2b7824 */ /* 0x000fe200078e0249 */
[----:B------:R-:W-:Y:S01]  /*40b90*/  IADD3 R75, P1, PT, R74, R9, RZ ;  /* 0x000000094a4b7210 */ /* 0x000fe20007f3e0ff */
[----:B------:R-:W-:Y:S01]  /*40ba0*/  IMAD.X R71, RZ, RZ, RZ, P5 ;  /* 0x000000ffff477224 */ /* 0x000fe200028e06ff */
[----:B------:R-:W-:Y:S01]  /*40bb0*/  IADD3.X R2, PT, PT, RZ, RZ, RZ, P2, !PT ;  /* 0x000000ffff027210 */ /* 0x000fe200017fe4ff */
[----:B------:R-:W-:Y:S01]  /*40bc0*/  IMAD.IADD R9, R58, 0x1, R79 ;  /* 0x000000013a097824 */ /* 0x000fe200078e024f */
[----:B------:R-:W-:Y:S02]  /*40bd0*/  IADD3.X R69, PT, PT, RZ, RZ, RZ, P3, !PT ;  /* 0x000000ffff457210 */ /* 0x000fe40001ffe4ff */
        /* <DEDUP_REMOVED lines=41> */
[----:B------:R-:W-:Y:S01]  /*40e70*/  IMAD.IADD R5, R58, 0x1, R5 ;  /* 0x000000013a057824 */ /* 0x000fe200078e0205 */
[----:B------:R-:W-:Y:S01]  /*40e80*/  IADD3 R75, PT, PT, R48, R75, RZ ;  /* 0x0000004b304b7210 */ /* 0x000fe20007ffe0ff */
        /* <DEDUP_REMOVED lines=22> */
[----:B------:R-:W-:Y:S01]  /*40ff0*/  IMAD.X R5, RZ, RZ, RZ, P0 ;  /* 0x000000ffff057224 */ /* 0x000fe200000e06ff */
[----:B------:R-:W-:Y:S01]  /*41000*/  IADD3 R2, PT, PT, R42, R69, RZ ;  /* 0x000000452a027210 */ /* 0x000fe20007ffe0ff */
[----:B------:R-:W-:Y:S01]  /*41010*/  IMAD.IADD R73, R45, 0x1, R73 ;  /* 0x000000012d497824 */ /* 0x000fe200078e0249 */
[----:B------:R-:W-:Y:S01]  /*41020*/  IADD3.X R75, PT, PT, RZ, RZ, RZ, P5, !PT ;  /* 0x000000ffff4b7210 */ /* 0x000fe20002ffe4ff */
[----:B------:R-:W-:-:S03]  /*41030*/  IMAD.WIDE.U32 R4, R25, R22, R4 ;  /* 0x0000001619047225 */ /* 0x000fc600078e0004 */
[----:B------:R-:W-:Y:S01]  /*41040*/  IADD3 R72, P0, PT, R73, R68, RZ ;  /* 0x0000004449487210 */ /* 0x000fe20007f1e0ff */
        /* <DEDUP_REMOVED lines=8> */
[----:B------:R-:W-:Y:S02]  /*410d0*/  IADD3 R79, PT, PT, R48, R69, RZ ;  /* 0x00000045304f7210 */ /* 0x000fe40007ffe0ff */
[----:B------:R-:W-:Y:S01]  /*410e0*/  MOV R40, R68 ;  /* 0x0000004400287202 */ /* 0x000fe20000000f00 */
[----:B------:R-:W-:-:S04]  /*410f0*/  IMAD.WIDE.U32 R72, R0, R60, R72 ;  /* 0x0000003c00487225 */ /* 0x000fc800078e0048 */
        /* <DEDUP_REMOVED lines=8> */
[----:B------:R-:W-:Y:S01]  /*41180*/  IADD3 R74, P4, PT, R75, R2, RZ ;  /* 0x000000024b4a7210 */ /* 0x000fe20007f9e0ff */
[----:B------:R-:W-:Y:S01]  /*41190*/  IMAD.X R77, RZ, RZ, RZ, P5 ;  /* 0x000000ffff4d7224 */ /* 0x000fe200028e06ff */
[----:B------:R-:W-:Y:S01]  /*411a0*/  IADD3 R43, P2, PT, R43, R4, RZ ;  /* 0x000000042b2b7210 */ /* 0x000fe20007f5e0ff */
[----:B------:R-:W-:Y:S01]  /*411b0*/  IMAD.WIDE.U32 R72, R9, R65, R78 ;  /* 0x0000004109487225 */ /* 0x000fe200078e004e */
[----:B------:R-:W-:-:S03]  /*411c0*/  IADD3.X R75, PT, PT, RZ, RZ, RZ, P4, !PT ;  /* 0x000000ffff4b7210 */ /* 0x000fc600027fe4ff */
        /* <DEDUP_REMOVED lines=16> */
[----:B------:R-:W-:Y:S02]  /*412d0*/  IMAD.X R5, RZ, RZ, RZ, P6 ;  /* 0x000000ffff057224 */ /* 0x000fe400030e06ff */
[----:B------:R-:W-:Y:S01]  /*412e0*/  IMAD.WIDE.U32 R74, R6, R60, R76 ;  /* 0x0000003c064a7225 */ /* 0x000fe200078e004c */
[----:B------:R-:W-:Y:S02]  /*412f0*/  IADD3 R77, P5, PT, R0, R7, RZ ;  /* 0x00000007004d7210 */ /* 0x000fe40007fbe0ff */
[----:B------:R-:W-:Y:S01]  /*41300*/  IADD3 R7, PT, PT, R46, R3, RZ ;  /* 0x000000032e077210 */ /* 0x000fe20007ffe0ff */
[----:B------:R-:W-:Y:S01]  /*41310*/  IMAD.IADD R76, R44, 0x1, R75 ;  /* 0x000000012c4c7824 */ /* 0x000fe200078e024b */
[----:B------:R-:W-:Y:S01]  /*41320*/  IADD3.X R0, PT, PT, RZ, RZ, RZ, P0, !PT ;  /* 0x000000ffff007210 */ /* 0x000fe200007fe4ff */
[----:B------:R-:W-:Y:S01]  /*41330*/  IMAD.WIDE.U32 R4, R25, R25, R4 ;  /* 0x0000001919047225 */ /* 0x000fe200078e0004 */
[----:B------:R-:W-:-:S02]  /*41340*/  IADD3 R74, P6, PT, R7, R74, RZ ;  /* 0x0000004a074a7210 */ /* 0x000fc40007fde0ff */
[----:B------:R-:W-:Y:S01]  /*41350*/  IADD3 R76, P1, PT, R76, R77, RZ ;  /* 0x0000004d4c4c7210 */ /* 0x000fe20007f3e0ff */
[----:B------:R-:W-:Y:S01]  /*41360*/  IMAD.MOV.U32 R91, RZ, RZ, R72 ;  /* 0x000000ffff5b7224 */ /* 0x000fe200078e0048 */
[----:B------:R-:W-:Y:S01]  /*41370*/  IADD3 R7, P0, PT, R4, R43, RZ ;  /* 0x0000002b04077210 */ /* 0x000fe20007f1e0ff */
[----:B------:R-:W-:Y:S01]  /*41380*/  IMAD.X R75, RZ, RZ, RZ, P6 ;  /* 0x000000ffff4b7224 */ /* 0x000fe200030e06ff */
[----:B------:R-:W-:Y:S01]  /*41390*/  IADD3.X R77, PT, PT, RZ, RZ, RZ, P1, !PT ;  /* 0x000000ffff4d7210 */ /* 0x000fe20000ffe4ff */
[----:B------:R-:W-:Y:S01]  /*413a0*/  IMAD.X R43, RZ, RZ, RZ, P2 ;  /* 0x000000ffff2b7224 */ /* 0x000fe200010e06ff */
[----:B------:R-:W-:Y:S01]  /*413b0*/  IADD3 R0, P2, PT, R0, R7, RZ ;  /* 0x0000000700007210 */ /* 0x000fe20007f5e0ff */
[----:B------:R-:W-:-:S03]  /*413c0*/  IMAD.WIDE.U32 R74, R9, R63, R74 ;  /* 0x0000003f094a7225 */ /* 0x000fc600078e004a */
[----:B------:R-:W-:Y:S01]  /*413d0*/  IADD3 R43, P1, PT, R43, R0, RZ ;  /* 0x000000002b2b7210 */ /* 0x000fe20007f3e0ff */
[----:B------:R-:W-:Y:S01]  /*413e0*/  IMAD.X R0, RZ, RZ, RZ, P3 ;  /* 0x000000ffff007224 */ /* 0x000fe200018e06ff */
[----:B------:R-:W-:Y:S01]  /*413f0*/  MOV R71, R74 ;  /* 0x0000004a00477202 */ /* 0x000fe20000000f00 */
[----:B------:R-:W-:-:S03]  /*41400*/  IMAD.WIDE.U32 R6, R6, R61, R76 ;  /* 0x0000003d06067225 */ /* 0x000fc600078e004c */
[----:B------:R-:W-:Y:S01]  /*41410*/  IADD3 R0, P3, PT, R0, R43, RZ ;  /* 0x0000002b00007210 */ /* 0x000fe20007f7e0ff */
[----:B------:R-:W-:Y:S01]  /*41420*/  IMAD.IADD R77, R45, 0x1, R75 ;  /* 0x000000012d4d7824 */ /* 0x000fe200078e024b */
[----:B------:R-:W-:Y:S01]  /*41430*/  IADD3.X R43, PT, PT, RZ, RZ, RZ, P4, !PT ;  /* 0x000000ffff2b7210 */ /* 0x000fe200027fe4ff */
[----:B------:R-:W-:Y:S01]  /*41440*/  IMAD.MOV.U32 R86, RZ, RZ, R2 ;  /* 0x000000ffff567224 */ /* 0x000fe200078e0002 */
        /* <DEDUP_REMOVED lines=15> */
[----:B------:R-:W-:Y:S01]  /*41540*/  IADD3.X R5, PT, PT, RZ, RZ, RZ, P2, !PT ;  /* 0x000000ffff057210 */ /* 0x000fe200017fe4ff */
[----:B------:R-:W-:-:S03]  /*41550*/  IMAD.MOV.U32 R43, RZ, RZ, R76 ;  /* 0x000000ffff2b7224 */ /* 0x000fc600078e004c */
[----:B------:R-:W-:Y:S01]  /*41560*/  IADD3 R0, PT, PT, R7, R0, R6 ;  /* 0x0000000007007210 */ /* 0x000fe20007ffe006 */
[----:B------:R-:W-:Y:S02]  /*41570*/  IMAD.X R6, RZ, RZ, RZ, P4 ;  /* 0x000000ffff067224 */ /* 0x000fe400020e06ff */
[----:B------:R-:W-:Y:S02]  /*41580*/  IMAD.X R7, RZ, RZ, RZ, P5 ;  /* 0x000000ffff077224 */ /* 0x000fe400028e06ff */
[----:B------:R-:W-:Y:S01]  /*41590*/  IMAD.WIDE.U32 R78, R9, R61, R4 ;  /* 0x0000003d094e7225 */ /* 0x000fe200078e0004 */
[----:B------:R-:W-:Y:S02]  /*415a0*/  IADD3.X R4, PT, PT, RZ, RZ, RZ, P0, !PT ;  /* 0x000000ffff047210 */ /* 0x000fe400007fe4ff */
[----:B------:R-:W-:Y:S01]  /*415b0*/  IADD3 R0, PT, PT, R7, R0, R6 ;  /* 0x0000000007007210 */ /* 0x000fe20007ffe006 */
[----:B------:R-:W-:Y:S02]  /*415c0*/  IMAD.IADD R5, R42, 0x1, R79 ;  /* 0x000000012a057824 */ /* 0x000fe400078e024f */
        /* <DEDUP_REMOVED lines=29> */
.L_x_107:
        /* <DEDUP_REMOVED lines=23> */
.L_x_108:
[----:B------:R-:W-:-:S04]  /*41910*/  IMAD.WIDE.U32 R2, R101, R8, RZ ;  /* 0x0000000865027225 */ /* 0x000fc800078e00ff */
[----:B------:R-:W-:Y:S01]  /*41920*/  HFMA2 R73, -RZ, RZ, 0, 0 ;  /* 0x00000000ff497431 */ /* 0x000fe200000001ff */
[----:B------:R-:W-:Y:S01]  /*41930*/  MOV R77, RZ ;  /* 0x000000ff004d7202 */ /* 0x000fe20000000f00 */
[----:B------:R-:W-:Y:S01]  /*41940*/  IMAD.MOV.U32 R95, RZ, RZ, RZ ;  /* 0x000000ffff5f7224 */ /* 0x000fe200078e00ff */
[----:B------:R-:W-:Y:S01]  /*41950*/  MOV R6, RZ ;  /* 0x000000ff00067202 */ /* 0x000fe20000000f00 */
[----:B------:R-:W-:Y:S02]  /*41960*/  IMAD.MOV.U32 R69, RZ, RZ, RZ ;  /* 0x000000ffff457224 */ /* 0x000fe400078e00ff */
[----:B------:R-:W-:Y:S01]  /*41970*/  IMAD.MOV.U32 R75, RZ, RZ, RZ ;  /* 0x000000ffff4b7224 */ /* 0x000fe200078e00ff */
[----:B------:R-:W-:Y:S01]  /*41980*/  IADD3 R68, PT, PT, R3, R95, RZ ;  /* 0x0000005f03447210 */ /* 0x000fe20007ffe0ff */
[----:B------:R-:W-:Y:S02]  /*41990*/  IMAD.MOV.U32 R3, RZ, RZ, RZ ;  /* 0x000000ffff037224 */ /* 0x000fe400078e00ff */
[----:B------:R-:W-:-:S02]  /*419a0*/  IMAD.MOV.U32 R0, RZ, RZ, RZ ;  /* 0x000000ffff007224 */ /* 0x000fc400078e00ff */
[----:B------:R-:W-:-:S04]  /*419b0*/  IMAD.WIDE.U32 R68, R8, R40, R68 ;  /* 0x0000002808447225 */ /* 0x000fc800078e0044 */
[----:B------:R-:W-:Y:S01]  /*419c0*/  IMAD.MOV.U32 R74, RZ, RZ, R68 ;  /* 0x000000ffff4a7224 */ /* 0x000fe200078e0044 */
[----:B------:R-:W-:Y:S01]  /*419d0*/  IADD3 R72, PT, PT, R69, R3, RZ ;  /* 0x0000000345487210 */ /* 0x000fe20007ffe0ff */
[----:B------:R-:W-:Y:S02]  /*419e0*/  IMAD R69, R2, R59, RZ ;  /* 0x0000003b02457224 */ /* 0x000fe400078e02ff */
[----:B------:R-:W-:-:S04]  /*419f0*/  IMAD.WIDE.U32 R74, R11, R101, R74 ;  /* 0x000000650b4a7225 */ /* 0x000fc800078e004a */
[----:B------:R-:W-:-:S04]  /*41a00*/  IMAD.WIDE.U32 R72, R8, R91, R72 ;  /* 0x0000005b08487225 */ /* 0x000fc800078e0048 */
[----:B------:R-:W-:Y:S02]  /*41a10*/  IMAD.IADD R79, R95, 0x1, R75 ;  /* 0x000000015f4f7824 */ /* 0x000fe400078e024b */
[----:B------:R-:W-:Y:S02]  /*41a20*/  IMAD.MOV.U32 R76, RZ, RZ, R2 ;  /* 0x000000ffff4c7224 */ /* 0x000fe400078e0002 */
[----:B------:R-:W-:Y:S02]  /*41a30*/  HFMA2 R2, -RZ, RZ, 0, 0 ;  /* 0x00000000ff027431 */ /* 0x000fe400000001ff */
[----:B------:R-:W-:Y:S01]  /*41a40*/  IMAD.MOV.U32 R68, RZ, RZ, RZ ;  /* 0x000000ffff447224 */ /* 0x000fe200078e00ff */
[----:B------:R-:W-:Y:S01]  /*41a50*/  IADD3 R78, P0, PT, R79, R72, RZ ;  /* 0x000000484f4e7210 */ /* 0x000fe20007f1e0ff */
[----:B------:R-:W-:Y:S02]  /*41a60*/  IMAD.IADD R72, R73, 0x1, R0 ;  /* 0x0000000149487824 */ /* 0x000fe400078e0200 */
[----:B------:R-:W-:-:S02]  /*41a70*/  HFMA2 R73, -RZ, RZ, 0, 0 ;  /* 0x00000000ff497431 */ /* 0x000fc400000001ff */
[----:B------:R-:W-:Y:S01]  /*41a80*/  IMAD.HI.U32 R75, R69, R66, R76 ;  /* 0x00000042454b7227 */ /* 0x000fe200078e004c */
[----:B------:R-:W-:-:S03]  /*41a90*/  IADD3.X R79, PT, PT, RZ, RZ, RZ, P0, !PT ;  /* 0x000000ffff4f7210 */ /* 0x000fc600007fe4ff */
[----:B------:R-:W-:Y:S02]  /*41aa0*/  IMAD.IADD R75, R58, 0x1, R75 ;  /* 0x000000013a4b7824 */ /* 0x000fe400078e024b */
[----:B------:R-:W-:-:S03]  /*41ab0*/  IMAD.WIDE.U32 R78, R11, R40, R78 ;  /* 0x000000280b4e7225 */ /* 0x000fc600078e004e */
[----:B------:R-:W-:Y:S01]  /*41ac0*/  IADD3 R74, P0, PT, R75, R74, RZ ;  /* 0x0000004a4b4a7210 */ /* 0x000fe20007f1e0ff */
[----:B------:R-:W-:-:S04]  /*41ad0*/  IMAD.WIDE.U32 R72, R8, R86, R72 ;  /* 0x0000005608487225 */ /* 0x000fc800078e0048 */
[----:B------:R-:W-:Y:S02]  /*41ae0*/  IMAD.IADD R77, R3, 0x1, R79 ;  /* 0x00000001034d7824 */ /* 0x000fe400078e024f */
[----:B------:R-:W-:Y:S02]  /*41af0*/  IMAD.X R75, RZ, RZ, RZ, P0 ;  /* 0x000000ffff4b7224 */ /* 0x000fe400000e06ff */
[----:B------:R-:W-:Y:S01]  /*41b00*/  IMAD.MOV.U32 R79, RZ, RZ, RZ ;  /* 0x000000ffff4f7224 */ /* 0x000fe200078e00ff */
[----:B------:R-:W-:Y:S01]  /*41b10*/  IADD3 R76, P0, PT, R77, R72, RZ ;  /* 0x000000484d4c7210 */ /* 0x000fe20007f1e0ff */
[----:B------:R-:W-:Y:S01]  /*41b20*/  IMAD.WIDE.U32 R74, R69, R67, R74 ;  /* 0x00000043454a7225 */ /* 0x000fe200078e004a */
[----:B------:R-:W-:-:S03]  /*41b30*/  IADD3 R72, PT, PT, R73, R68, RZ ;  /* 0x0000004449487210 */ /* 0x000fc60007ffe0ff */
[----:B------:R-:W-:Y:S01]  /*41b40*/  IMAD.X R77, RZ, RZ, RZ, P0 ;  /* 0x000000ffff4d7224 */ /* 0x000fe200000e06ff */
        /* <DEDUP_REMOVED lines=9> */
[----:B------:R-:W-:-:S04]  /*41be0*/  IMAD.WIDE.U32 R72, R8, R71, R72 ;  /* 0x0000004708487225 */ /* 0x000fc800078e0048 */
[----:B------:R-:W-:Y:S02]  /*41bf0*/  IMAD.MOV.U32 R75, RZ, RZ, RZ ;  /* 0x000000ffff4b7224 */ /* 0x000fe400078e00ff */
[----:B------:R-:W-:Y:S01]  /*41c00*/  IMAD.X R79, RZ, RZ, RZ, P0 ;  /* 0x000000ffff4f7224 */ /* 0x000fe200000e06ff */
[----:B------:R-:W-:Y:S01]  /*41c10*/  IADD3 R80, P0, PT, R77, R72, RZ ;  /* 0x000000484d507210 */ /* 0x000fe20007f1e0ff */
[----:B------:R-:W-:Y:S01]  /*41c20*/  IMAD.HI.U32 R5, R99, R66, R74 ;  /* 0x0000004263057227 */ /* 0x000fe200078e004a */
[----:B------:R-:W-:-:S03]  /*41c30*/  IADD3 R74, PT, PT, R73, R6, RZ ;  /* 0x00000006494a7210 */ /* 0x000fc60007ffe0ff */
[----:B------:R-:W-:Y:S02]  /*41c40*/  IMAD.X R77, RZ, RZ, RZ, P1 ;  /* 0x000000ffff4d7224 */ /* 0x000fe400008e06ff */
[----:B------:R-:W-:Y:S02]  /*41c50*/  IMAD.IADD R5, R58, 0x1, R5 ;  /* 0x000000013a057824 */ /* 0x000fe400078e0205 */
        /* <DEDUP_REMOVED lines=9> */
[----:B------:R-:W-:Y:S01]  /*41cf0*/  IMAD.X R73, RZ, RZ, RZ, P1 ;  /* 0x000000ffff497224 */ /* 0x000fe200008e06ff */
[----:B------:R-:W-:Y:S01]  /*41d00*/  IADD3.X R81, PT, PT, RZ, RZ, RZ, P0, !PT ;  /* 0x000000ffff517210 */ /* 0x000fe200007fe4ff */
[----:B------:R-:W-:Y:S01]  /*41d10*/  IMAD.MOV.U32 R77, RZ, RZ, RZ ;  /* 0x000000ffff4d7224 */ /* 0x000fe200078e00ff */
[----:B------:R-:W-:Y:S01]  /*41d20*/  IADD3 R74, P0, PT, R9, R74, RZ ;  /* 0x0000004a094a7210 */ /* 0x000fe20007f1e0ff */
[----:B------:R-:W-:Y:S02]  /*41d30*/  IMAD.MOV.U32 R5, RZ, RZ, RZ ;  /* 0x000000ffff057224 */ /* 0x000fe400078e00ff */
[----:B------:R-:W-:-:S04]  /*41d40*/  IMAD.WIDE.U32 R72, R99, R67, R72 ;  /* 0x0000004363487225 */ /* 0x000fc800078e0048 */
[----:B------:R-:W-:-:S04]  /*41d50*/  IMAD.WIDE.U32 R76, R13, R101, R76 ;  /* 0x000000650d4c7225 */ /* 0x000fc800078e004c */
[----:B------:R-:W-:Y:S02]  /*41d60*/  IMAD.IADD R79, R48, 0x1, R79 ;  /* 0x00000001304f7824 */ /* 0x000fe400078e024f */
[----:B------:R-:W-:Y:S01]  /*41d70*/  IMAD.IADD R78, R75, 0x1, R5 ;  /* 0x000000014b4e7824 */ /* 0x000fe200078e0205 */
[----:B------:R-:W-:Y:S01]  /*41d80*/  IADD3.X R75, PT, PT, RZ, RZ, RZ, P0, !PT ;  /* 0x000000ffff4b7210 */ /* 0x000fe200007fe4ff */
[----:B------:R-:W-:Y:S01]  /*41d90*/  IMAD.IADD R9, R49, 0x1, R73 ;  /* 0x0000000131097824 */ /* 0x000fe200078e0249 */
        /* <DEDUP_REMOVED lines=9> */
[----:B------:R-:W-:Y:S01]  /*41e30*/  IMAD.MOV.U32 R79, RZ, RZ, RZ ;  /* 0x000000ffff4f7224 */ /* 0x000fe200078e00ff */
[----:B------:R-:W-:Y:S01]  /*41e40*/  IADD3 R74, P0, PT, R81, R74, RZ ;  /* 0x0000004a514a7210 */ /* 0x000fe20007f1e0ff */
[----:B------:R-:W-:Y:S01]  /*41e50*/  IMAD.X R77, RZ, RZ, RZ, P2 ;  /* 0x000000ffff4d7224 */ /* 0x000fe200010e06ff */
[----:B------:R-:W-:Y:S01]  /*41e60*/  IADD3 R81, PT, PT, R6, R75, RZ ;  /* 0x0000004b06517210 */ /* 0x000fe20007ffe0ff */
[----:B------:R-:W-:Y:S01]  /*41e70*/  IMAD.X R73, RZ, RZ, RZ, P1 ;  /* 0x000000ffff497224 */ /* 0x000fe200008e06ff */
[----:B------:R-:W-:Y:S01]  /*41e80*/  IADD3.X R75, PT, PT, RZ, RZ, RZ, P0, !PT ;  /* 0x000000ffff4b7210 */ /* 0x000fe200007fe4ff */
[----:B------:R-:W-:-:S04]  /*41e90*/  IMAD.WIDE.U32 R78, R8, R7, R78 ;  /* 0x00000007084e7225 */ /* 0x000fc800078e004e */
[----:B------:R-:W-:Y:S01]  /*41ea0*/  IMAD.WIDE.U32 R76, R69, R65, R76 ;  /* 0x00000041454c7225 */ /* 0x000fe200078e004c */
[----:B------:R-:W-:-:S03]  /*41eb0*/  IADD3 R78, P0, PT, R81, R78, RZ ;  /* 0x0000004e514e7210 */ /* 0x000fc60007f1e0ff */
[----:B------:R-:W-:Y:S01]  /*41ec0*/  IMAD.WIDE.U32 R72, R13, R40, R72 ;  /* 0x000000280d487225 */ /* 0x000fe200078e0048 */
[----:B------:R-:W-:-:S03]  /*41ed0*/  IADD3 R76, P1, PT, R9, R76, RZ ;  /* 0x0000004c094c7210 */ /* 0x000fc60007f3e0ff */
[----:B------:R-:W-:-:S04]  /*41ee0*/  IMAD.WIDE.U32 R74, R10, R86, R74 ;  /* 0x000000560a4a7225 */ /* 0x000fc800078e004a */
[----:B------:R-:W-:Y:S02]  /*41ef0*/  IMAD.IADD R9, R3, 0x1, R73 ;  /* 0x0000000103097824 */ /* 0x000fe400078e0249 */
[----:B------:R-:W-:Y:S02]  /*41f00*/  IMAD.IADD R96, R79, 0x1, R2 ;  /* 0x000000014f607824 */ /* 0x000fe400078e0202 */
[----:B------:R-:W-:Y:S01]  /*41f10*/  IMAD.X R79, RZ, RZ, RZ, P0 ;  /* 0x000000ffff4f7224 */ /* 0x000fe200000e06ff */
[----:B------:R-:W-:Y:S01]  /*41f20*/  IADD3 R74, P0, PT, R9, R74, RZ ;  /* 0x0000004a094a7210 */ /* 0x000fe20007f1e0ff */
[----:B------:R-:W-:Y:S01]  /*41f30*/  IMAD.IADD R81, R47, 0x1, R77 ;  /* 0x000000012f517824 */ /* 0x000fe200078e024d */
[----:B------:R-:W-:Y:S01]  /*41f40*/  IADD3.X R77, PT, PT, RZ, RZ, RZ, P1, !PT ;  /* 0x000000ffff4d7210 */ /* 0x000fe20000ffe4ff */
[----:B------:R-:W-:Y:S01]  /*41f50*/  IMAD.MOV.U32 R73, RZ, RZ, RZ ;  /* 0x000000ffff497224 */ /* 0x000fe200078e00ff */
[----:B------:R-:W-:Y:S01]  /*41f60*/  IADD3 R9, PT, PT, R58, R87, RZ ;  /* 0x000000573a097210 */ /* 0x000fe20007ffe0ff */
[----:B------:R-:W-:-:S02]  /*41f70*/  IMAD.IADD R85, R68, 0x1, R75 ;  /* 0x0000000144557824 */ /* 0x000fc400078e024b */
[----:B------:R-:W-:Y:S02]  /*41f80*/  IMAD.X R75, RZ, RZ, RZ, P0 ;  /* 0x000000ffff4b7224 */ /* 0x000fe400000e06ff */
[----:B------:R-:W-:-:S04]  /*41f90*/  IMAD.WIDE.U32 R72, R12, R101, R72 ;  /* 0x000000650c487225 */ /* 0x000fc800078e0048 */
[----:B------:R-:W-:Y:S01]  /*41fa0*/  IMAD.WIDE.U32 R76, R99, R64, R76 ;  /* 0x00000040634c7225 */ /* 0x000fe200078e004c */
[----:B------:R-:W-:-:S03]  /*41fb0*/  IADD3 R72, P2, PT, R81, R72, RZ ;  /* 0x0000004851487210 */ /* 0x000fc60007f5e0ff */
[----:B------:R-:W-:Y:S01]  /*41fc0*/  IMAD.WIDE.U32 R78, R11, R43, R78 ;  /* 0x0000002b0b4e7225 */ /* 0x000fe200078e004e */
[----:B------:R-:W-:Y:S02]  /*41fd0*/  IADD3 R76, P3, PT, R9, R76, RZ ;  /* 0x0000004c094c7210 */ /* 0x000fe40007f7e0ff */
[----:B------:R-:W-:Y:S01]  /*41fe0*/  IADD3 R9, PT, PT, R48, R77, RZ ;  /* 0x0000004d30097210 */ /* 0x000fe20007ffe0ff */
[----:B------:R-:W-:Y:S01]  /*41ff0*/  IMAD.MOV.U32 R97, RZ, RZ, RZ ;  /* 0x000000ffff617224 */ /* 0x000fe200078e00ff */
        /* <DEDUP_REMOVED lines=10> */
[----:B------:R-:W-:-:S03]  /*420a0*/  IMAD.WIDE.U32 R78, R10, R71, R78 ;  /* 0x000000470a4e7225 */ /* 0x000fc600078e004e */
[----:B------:R-:W-:Y:S01]  /*420b0*/  IADD3.X R81, PT, PT, RZ, RZ, RZ, P0, !PT ;  /* 0x000000ffff517210 */ /* 0x000fe200007fe4ff */
[----:B------:R-:W-:-:S04]  /*420c0*/  IMAD.WIDE.U32 R72, R69, R62, R72 ;  /* 0x0000003e45487225 */ /* 0x000fc800078e0048 */
[----:B------:R-:W-:Y:S01]  /*420d0*/  IMAD.WIDE.U32 R76, R83, R67, R76 ;  /* 0x00000043534c7225 */ /* 0x000fe200078e004c */
[----:B------:R-:W-:-:S03]  /*420e0*/  IADD3 R72, P3, PT, R9, R72, RZ ;  /* 0x0000004809487210 */ /* 0x000fc60007f7e0ff */
[----:B------:R-:W-:Y:S02]  /*420f0*/  IMAD.IADD R75, R0, 0x1, R75 ;  /* 0x00000001004b7824 */ /* 0x000fe400078e024b */
[----:B------:R-:W-:Y:S01]  /*42100*/  IMAD.IADD R85, R49, 0x1, R77 ;  /* 0x0000000131557824 */ /* 0x000fe200078e024d */
[----:B------:R-:W-:Y:S01]  /*42110*/  MOV R77, RZ ;  /* 0x000000ff004d7202 */ /* 0x000fe20000000f00 */
        /* <DEDUP_REMOVED lines=10> */
[----:B------:R-:W-:-:S03]  /*421c0*/  IMAD.WIDE.U32 R74, R12, R40, R74 ;  /* 0x000000280c4a7225 */ /* 0x000fc600078e004a */
[----:B------:R-:W-:Y:S01]  /*421d0*/  IADD3 R96, P0, PT, R97, R81, RZ ;  /* 0x0000005161607210 */ /* 0x000fe20007f1e0ff */
[----:B------:R-:W-:Y:S02]  /*421e0*/  IMAD.IADD R103, R46, 0x1, R73 ;  /* 0x000000012e677824 */ /* 0x000fe400078e0249 */
[----:B------:R-:W-:Y:S02]  /*421f0*/  IMAD.X R73, RZ, RZ, RZ, P3 ;  /* 0x000000ffff497224 */ /* 0x000fe400018e06ff */
[----:B------:R-:W-:-:S04]  /*42200*/  IMAD.WIDE.U32 R80, R13, R86, R78 ;  /* 0x000000560d507225 */ /* 0x000fc800078e004e */
[----:B------:R-:W-:Y:S02]  /*42210*/  IMAD.IADD R75, R3, 0x1, R75 ;  /* 0x00000001034b7824 */ /* 0x000fe400078e024b */
[----:B------:R-:W-:-:S03]  /*42220*/  IMAD.WIDE.U32 R78, R99, R65, R72 ;  /* 0x00000041634e7225 */ /* 0x000fc600078e0048 */
[----:B------:R-:W-:Y:S01]  /*42230*/  IADD3 R72, P1, PT, R75, R80, RZ ;  /* 0x000000504b487210 */ /* 0x000fe20007f3e0ff */
[----:B------:R-:W-:Y:S02]  /*42240*/  IMAD.IADD R75, R68, 0x1, R81 ;  /* 0x00000001444b7824 */ /* 0x000fe400078e0251 */
[----:B------:R-:W-:Y:S01]  /*42250*/  IMAD.WIDE.U32 R80, R10, R43, R76 ;  /* 0x0000002b0a507225 */ /* 0x000fe200078e004c */
[----:B------:R-:W-:Y:S02]  /*42260*/  IADD3 R76, P2, PT, R85, R78, RZ ;  /* 0x0000004e554c7210 */ /* 0x000fe40007f5e0ff */
[----:B------:R-:W-:Y:S01]  /*42270*/  MOV R78, R74 ;  /* 0x0000004a004e7202 */ /* 0x000fe20000000f00 */
[----:B------:R-:W-:Y:S01]  /*42280*/  IMAD.IADD R87, R47, 0x1, R79 ;  /* 0x000000012f577824 */ /* 0x000fe200078e024f */
[----:B------:R-:W-:Y:S01]  /*42290*/  IADD3.X R77, PT, PT, RZ, RZ, RZ, P2, !PT ;  /* 0x000000ffff4d7210 */ /* 0x000fe200017fe4ff */
[----:B------:R-:W-:Y:S01]  /*422a0*/  IMAD.MOV.U32 R79, RZ, RZ, RZ ;  /* 0x000000ffff4f7224 */ /* 0x000fe200078e00ff */
[----:B------:R-:W-:Y:S01]  /*422b0*/  IADD3 R81, PT, PT, R5, R81, RZ ;  /* 0x0000005105517210 */ /* 0x000fe20007ffe0ff */
[----:B------:R-:W-:Y:S01]  /*422c0*/  IMAD.X R73, RZ, RZ, RZ, P1 ;  /* 0x000000ffff497224 */ /* 0x000fe200008e06ff */
[----:B------:R-:W-:Y:S01]  /*422d0*/  IADD3 R74, P1, PT, R75, R80, RZ ;  /* 0x000000504b4a7210 */ /* 0x000fe20007f3e0ff */
[----:B------:R-:W-:-:S03]  /*422e0*/  IMAD.WIDE.U32 R78, R15, R101, R78 ;  /* 0x000000650f4e7225 */ /* 0x000fc600078e004e */
[----:B------:R-:W-:Y:S01]  /*422f0*/  IADD3.X R75, PT, PT, RZ, RZ, RZ, P1, !PT ;  /* 0x000000ffff4b7210 */ /* 0x000fe20000ffe4ff */
[----:B------:R-:W-:Y:S01]  /*42300*/  IMAD.X R97, RZ, RZ, RZ, P0 ;  /* 0x000000ffff617224 */ /* 0x000fe200000e06ff */
[----:B------:R-:W-:Y:S01]  /*42310*/  IADD3 R80, P3, PT, R103, R78, RZ ;  /* 0x0000004e67507210 */ /* 0x000fe20007f7e0ff */
[----:B------:R-:W-:-:S04]  /*42320*/  IMAD.WIDE.U32 R72, R12, R91, R72 ;  /* 0x0000005b0c487225 */ /* 0x000fc800078e0048 */
[----:B------:R-:W-:Y:S02]  /*42330*/  IMAD.IADD R79, R95, 0x1, R79 ;  /* 0x000000015f4f7824 */ /* 0x000fe400078e024f */
[----:B------:R-:W-:-:S03]  /*42340*/  IMAD.WIDE.U32 R96, R4, R11, R96 ;  /* 0x0000000b04607225 */ /* 0x000fc600078e0060 */
[----:B------:R-:W-:Y:S01]  /*42350*/  IADD3 R78, P2, PT, R79, R72, RZ ;  /* 0x000000484f4e7210 */ /* 0x000fe20007f5e0ff */
[----:B------:R-:W-:Y:S01]  /*42360*/  IMAD.IADD R79, R0, 0x1, R73 ;  /* 0x00000001004f7824 */ /* 0x000fe200078e0249 */
[----:B------:R-:W-:Y:S01]  /*42370*/  IADD3 R72, P0, PT, R96, R81, RZ ;  /* 0x0000005160487210 */ /* 0x000fe20007f1e0ff */
[----:B------:R-:W-:-:S04]  /*42380*/  IMAD.WIDE.U32 R76, R83, R64, R76 ;  /* 0x00000040534c7225 */ /* 0x000fc800078e004c */
[----:B------:R-:W-:Y:S02]  /*42390*/  IMAD.IADD R73, R58, 0x1, R105 ;  /* 0x000000013a497824 */ /* 0x000fe400078e0269 */
[----:B------:R-:W-:Y:S02]  /*423a0*/  IMAD.X R81, RZ, RZ, RZ, P3 ;  /* 0x000000ffff517224 */ /* 0x000fe400018e06ff */
[----:B------:R-:W-:Y:S01]  /*423b0*/  IMAD.WIDE.U32 R74, R13, R71, R74 ;  /* 0x000000470d4a7225 */ /* 0x000fe200078e004a */
[----:B------:R-:W-:Y:S02]  /*423c0*/  IADD3 R76, P4, PT, R73, R76, RZ ;  /* 0x0000004c494c7210 */ /* 0x000fe40007f9e0ff */
        /* <DEDUP_REMOVED lines=8> */
[----:B------:R-:W-:Y:S02]  /*42450*/  IMAD.X R79, RZ, RZ, RZ, P2 ;  /* 0x000000ffff4f7224 */ /* 0x000fe400010e06ff */
[----:B------:R-:W-:Y:S01]  /*42460*/  IMAD.IADD R73, R2, 0x1, R73 ;  /* 0x0000000102497824 */ /* 0x000fe200078e0249 */
[----:B------:R-:W-:Y:S01]  /*42470*/  IADD3 R72, P1, PT, R75, R72, RZ ;  /* 0x000000484b487210 */ /* 0x000fe20007f3e0ff */
[----:B------:R-:W-:-:S02]  /*42480*/  IMAD.X R75, RZ, RZ, RZ, P0 ;  /* 0x000000ffff4b7224 */ /* 0x000fc400000e06ff */
[----:B------:R-:W-:Y:S01]  /*42490*/  IMAD.WIDE.U32 R78, R15, R40, R78 ;  /* 0x000000280f4e7225 */ /* 0x000fe200078e004e */
[----:B------:R-:W-:-:S03]  /*424a0*/  IADD3 R96, P0, PT, R97, R73, RZ ;  /* 0x0000004961607210 */ /* 0x000fc60007f1e0ff */
[----:B------:R-:W-:Y:S01]  /*424b0*/  IMAD.IADD R85, R48, 0x1, R77 ;  /* 0x0000000130557824 */ /* 0x000fe200078e024d */
[----:B------:R-:W-:Y:S01]  /*424c0*/  IADD3.X R97, PT, PT, RZ, RZ, RZ, P0, !PT ;  /* 0x000000ffff617210 */ /* 0x000fe200007fe4ff */
[----:B------:R-:W-:Y:S02]  /*424d0*/  IMAD.X R77, RZ, RZ, RZ, P4 ;  /* 0x000000ffff4d7224 */ /* 0x000fe400020e06ff */
[----:B------:R-:W-:-:S04]  /*424e0*/  IMAD.WIDE.U32 R74, R12, R86, R74 ;  /* 0x000000560c4a7225 */ /* 0x000fc800078e004a */
[----:B------:R-:W-:Y:S01]  /*424f0*/  IMAD.IADD R73, R3, 0x1, R79 ;  /* 0x0000000103497824 */ /* 0x000fe200078e024f */
[----:B------:R-:W-:Y:S01]  /*42500*/  IADD3 R75, PT, PT, R68, R75, RZ ;  /* 0x0000004b444b7210 */ /* 0x000fe20007ffe0ff */
[----:B------:R-:W-:-:S03]  /*42510*/  IMAD.WIDE.U32 R80, R99, R62, R80 ;  /* 0x0000003e63507225 */ /* 0x000fc600078e0050 */
[----:B------:R-:W-:Y:S01]  /*42520*/  IADD3 R74, P3, PT, R73, R74, RZ ;  /* 0x0000004a494a7210 */ /* 0x000fe20007f7e0ff */
[----:B------:R-:W-:-:S04]  /*42530*/  IMAD.WIDE.U32 R76, R9, R67, R76 ;  /* 0x00000043094c7225 */ /* 0x000fc800078e004c */
[----:B------:R-:W-:Y:S01]  /*42540*/  IMAD.X R73, RZ, RZ, RZ, P1 ;  /* 0x000000ffff497224 */ /* 0x000fe200008e06ff */
[----:B------:R-:W-:Y:S01]  /*42550*/  IADD3 R80, P1, PT, R85, R80, RZ ;  /* 0x0000005055507210 */ /* 0x000fe20007f3e0ff */
[----:B------:R-:W-:Y:S01]  /*42560*/  IMAD R87, R76, R59, RZ ;  /* 0x0000003b4c577224 */ /* 0x000fe200078e02ff */
[----:B------:R-:W-:Y:S01]  /*42570*/  IADD3 R85, PT, PT, R49, R77, RZ ;  /* 0x0000004d31557210 */ /* 0x000fe20007ffe0ff */
[----:B------:R-:W-:Y:S02]  /*42580*/  IMAD.MOV.U32 R77, RZ, RZ, RZ ;  /* 0x000000ffff4d7224 */ /* 0x000fe400078e00ff */
[----:B------:R-:W-:-:S04]  /*42590*/  IMAD.WIDE.U32 R72, R13, R43, R72 ;  /* 0x0000002b0d487225 */ /* 0x000fc800078e0048 */
[----:B------:R-:W-:Y:S01]  /*425a0*/  IMAD.HI.U32 R109, R87, R66, R76 ;  /* 0x00000042576d7227 */ /* 0x000fe200078e004c */
[----:B------:R-:W-:-:S03]  /*425b0*/  IADD3 R72, P2, PT, R75, R72, RZ ;  /* 0x000000484b487210 */ /* 0x000fc60007f5e0ff */
[----:B------:R-:W-:Y:S01]  /*425c0*/  IMAD.IADD R103, R46, 0x1, R81 ;  /* 0x000000012e677824 */ /* 0x000fe200078e0251 */
[----:B------:R-:W-:Y:S01]  /*425d0*/  IADD3.X R81, PT, PT, RZ, RZ, RZ, P1, !PT ;  /* 0x000000ffff517210 */ /* 0x000fe20000ffe4ff */
[----:B------:R-:W-:Y:S02]  /*425e0*/  IMAD.MOV.U32 R76, RZ, RZ, R78 ;  /* 0x000000ffff4c7224 */ /* 0x000fe400078e004e */
[----:B------:R-:W-:Y:S02]  /*425f0*/  IMAD.IADD R73, R5, 0x1, R73 ;  /* 0x0000000105497824 */ /* 0x000fe400078e0249 */
        /* <DEDUP_REMOVED lines=19> */
[----:B------:R-:W-:-:S04]  /*42730*/  IMAD.WIDE.U32 R78, R13, R7, R78 ;  /* 0x000000070d4e7225 */ /* 0x000fc800078e004e */
[----:B------:R-:W-:Y:S01]  /*42740*/  IMAD.IADD R73, R6, 0x1, R73 ;  /* 0x0000000106497824 */ /* 0x000fe200078e0249 */
[----:B------:R-:W-:Y:S01]  /*42750*/  IADD3 R96, PT, PT, R2, R79, RZ ;  /* 0x0000004f02607210 */ /* 0x000fe20007ffe0ff */
[----:B------:R-:W-:-:S03]  /*42760*/  IMAD.WIDE.U32 R76, R69, R60, R76 ;  /* 0x0000003c454c7225 */ /* 0x000fc600078e004c */
[----:B------:R-:W-:Y:S01]  /*42770*/  IADD3 R78, P2, PT, R73, R78, RZ ;  /* 0x0000004e494e7210 */ /* 0x000fe20007f5e0ff */
[----:B------:R-:W-:Y:S01]  /*42780*/  IMAD.WIDE.U32 R80, R9, R64, R80 ;  /* 0x0000004009507225 */ /* 0x000fe200078e0050 */
[----:B------:R-:W-:Y:S02]  /*42790*/  IADD3 R76, P4, PT, R103, R76, RZ ;  /* 0x0000004c674c7210 */ /* 0x000fe40007f9e0ff */
        /* <DEDUP_REMOVED lines=11> */
[----:B------:R-:W-:Y:S01]  /*42850*/  IMAD.X R79, RZ, RZ, RZ, P2 ;  /* 0x000000ffff4f7224 */ /* 0x000fe200010e06ff */
[----:B------:R-:W-:Y:S01]  /*42860*/  IADD3 R72, P2, PT, R81, R72, RZ ;  /* 0x0000004851487210 */ /* 0x000fe20007f5e0ff */
[----:B------:R-:W-:-:S04]  /*42870*/  IMAD.WIDE.U32 R76, R99, R63, R76 ;  /* 0x0000003f634c7225 */ /* 0x000fc800078e004c */
[----:B------:R-:W-:Y:S01]  /*42880*/  IMAD.IADD R85, R68, 0x1, R73 ;  /* 0x0000000144557824 */ /* 0x000fe200078e0249 */
[----:B------:R-:W-:Y:S01]  /*42890*/  IADD3.X R73, PT, PT, RZ, RZ, RZ, P2, !PT ;  /* 0x000000ffff497210 */ /* 0x000fe200017fe4ff */
        /* <DEDUP_REMOVED lines=8> */
[----:B------:R-:W-:-:S04]  /*42920*/  IMAD.WIDE.U32 R72, R14, R91, R72 ;  /* 0x0000005b0e487225 */ /* 0x000fc800078e0048 */
[----:B------:R-:W-:Y:S01]  /*42930*/  IMAD.WIDE.U32 R96, R4, R13, R96 ;  /* 0x0000000d04607225 */ /* 0x000fe200078e0060 */
[----:B------:R-:W-:-:S03]  /*42940*/  IADD3 R73, PT, PT, R0, R73, RZ ;  /* 0x0000004900497210 */ /* 0x000fc60007ffe0ff */
[----:B------:R-:W-:Y:S01]  /*42950*/  IMAD.IADD R107, R45, 0x1, R77 ;  /* 0x000000012d6b7824 */ /* 0x000fe200078e024d */
[----:B------:R-:W-:Y:S01]  /*42960*/  IADD3 R78, P0, PT, R96, R79, RZ ;  /* 0x0000004f604e7210 */ /* 0x000fe20007f1e0ff */
[----:B------:R-:W-:Y:S01]  /*42970*/  IMAD.X R77, RZ, RZ, RZ, P4 ;  /* 0x000000ffff4d7224 */ /* 0x000fe200020e06ff */
[----:B------:R-:W-:Y:S01]  /*42980*/  IADD3 R72, P4, PT, R81, R72, RZ ;  /* 0x0000004851487210 */ /* 0x000fe20007f9e0ff */
[----:B------:R-:W-:Y:S02]  /*42990*/  IMAD.X R81, RZ, RZ, RZ, P2 ;  /* 0x000000ffff517224 */ /* 0x000fe400010e06ff */
[----:B------:R-:W-:-:S04]  /*429a0*/  IMAD.WIDE.U32 R76, R83, R62, R76 ;  /* 0x0000003e534c7225 */ /* 0x000fc800078e004c */
[----:B------:R-:W-:Y:S01]  /*429b0*/  IMAD.WIDE.U32 R80, R15, R71, R80 ;  /* 0x000000470f507225 */ /* 0x000fe200078e0050 */
[----:B------:R-:W-:-:S03]  /*429c0*/  IADD3 R105, PT, PT, R46, R77, RZ ;  /* 0x0000004d2e697210 */ /* 0x000fc60007ffe0ff */
[----:B------:R-:W-:Y:S02]  /*429d0*/  IMAD.X R79, RZ, RZ, RZ, P0 ;  /* 0x000000ffff4f7224 */ /* 0x000fe400000e06ff */
[----:B------:R-:W-:Y:S01]  /*429e0*/  IMAD.X R75, RZ, RZ, RZ, P3 ;  /* 0x000000ffff4b7224 */ /* 0x000fe200018e06ff */
[----:B------:R-:W-:Y:S01]  /*429f0*/  IADD3 R80, P3, PT, R73, R80, RZ ;  /* 0x0000005049507210 */ /* 0x000fe20007f7e0ff */
[----:B------:R-:W-:Y:S01]  /*42a00*/  IMAD.X R85, RZ, RZ, RZ, P1 ;  /* 0x000000ffff557224 */ /* 0x000fe200008e06ff */
[----:B------:R-:W-:Y:S01]  /*42a10*/  IADD3 R76, P1, PT, R103, R76, RZ ;  /* 0x0000004c674c7210 */ /* 0x000fe20007f3e0ff */
[----:B------:R-:W-:Y:S02]  /*42a20*/  IMAD.IADD R81, R6, 0x1, R81 ;  /* 0x0000000106517824 */ /* 0x000fe400078e0251 */
[----:B------:R-:W-:-:S04]  /*42a30*/  IMAD.WIDE.U32 R78, R12, R7, R78 ;  /* 0x000000070c4e7225 */ /* 0x000fc800078e004e */
[----:B------:R-:W-:Y:S01]  /*42a40*/  IMAD.WIDE.U32 R74, R69, R61, R74 ;  /* 0x0000003d454a7225 */ /* 0x000fe200078e004a */
[----:B------:R-:W-:-:S03]  /*42a50*/  IADD3 R78, P2, PT, R81, R78, RZ ;  /* 0x0000004e514e7210 */ /* 0x000fc60007f5e0ff */
[----:B------:R-:W-:Y:S01]  /*42a60*/  IMAD.X R73, RZ, RZ, RZ, P4 ;  /* 0x000000ffff497224 */ /* 0x000fe200020e06ff */
[----:B------:R-:W-:Y:S01]  /*42a70*/  IADD3 R74, P4, PT, R107, R74, RZ ;  /* 0x0000004a6b4a7210 */ /* 0x000fe20007f9e0ff */
[----:B------:R-:W-:Y:S01]  /*42a80*/  IMAD.WIDE.U32 R84, R87, R67, R84 ;  /* 0x0000004357547225 */ /* 0x000fe200078e0054 */
[----:B------:R-:W-:-:S03]  /*42a90*/  IADD3 R75, PT, PT, R42, R75, RZ ;  /* 0x0000004b2a4b7210 */ /* 0x000fc60007ffe0ff */
[----:B------:R-:W-:Y:S02]  /*42aa0*/  IMAD.X R77, RZ, RZ, RZ, P1 ;  /* 0x000000ffff4d7224 */ /* 0x000fe400008e06ff */
[----:B------:R-:W-:-:S04]  /*42ab0*/  IMAD.WIDE.U32 R72, R17, R40, R72 ;  /* 0x0000002811487225 */ /* 0x000fc800078e0048 */
[----:B------:R-:W-:Y:S01]  /*42ac0*/  IMAD.X R81, RZ, RZ, RZ, P3 ;  /* 0x000000ffff517224 */ /* 0x000fe200018e06ff */
[----:B------:R-:W-:Y:S01]  /*42ad0*/  IADD3 R70, P0, PT, R75, R72, RZ ;  /* 0x000000484b467210 */ /* 0x000fe20007f1e0ff */
[----:B------:R-:W-:Y:S01]  /*42ae0*/  IMAD.IADD R103, R49, 0x1, R85 ;  /* 0x0000000131677824 */ /* 0x000fe200078e0255 */
[----:B------:R-:W-:Y:S01]  /*42af0*/  IADD3 R73, PT, PT, R3, R73, RZ ;  /* 0x0000004903497210 */ /* 0x000fe20007ffe0ff */
[----:B------:R-:W-:Y:S01]  /*42b00*/  IMAD.WIDE.U32 R76, R9, R65, R76 ;  /* 0x00000041094c7225 */ /* 0x000fe200078e004c */
[----:B------:R-:W-:-:S03]  /*42b10*/  MOV R85, RZ ;  /* 0x000000ff00557202 */ /* 0x000fc60000000f00 */
[----:B------:R-:W-:-:S04]  /*42b20*/  IMAD.WIDE.U32 R80, R14, R86, R80 ;  /* 0x000000560e507225 */ /* 0x000fc800078e0050 */
[----:B------:R-:W-:Y:S01]  /*42b30*/  IMAD.IADD R96, R2, 0x1, R79 ;  /* 0x0000000102607824 */ /* 0x000fe200078e024f */
[----:B------:R-:W-:Y:S01]  /*42b40*/  IADD3.X R79, PT, PT, RZ, RZ, RZ, P2, !PT ;  /* 0x000000ffff4f7210 */ /* 0x000fe200017fe4ff */
[----:B------:R-:W-:Y:S01]  /*42b50*/  IMAD.X R75, RZ, RZ, RZ, P4 ;  /* 0x000000ffff4b7224 */ /* 0x000fe200020e06ff */
[----:B------:R-:W-:Y:S01]  /*42b60*/  IADD3 R72, P2, PT, R103, R76, RZ ;  /* 0x0000004c67487210 */ /* 0x000fe20007f5e0ff */
[----:B------:R-:W-:Y:S01]  /*42b70*/  IMAD R69, R84, R59, RZ ;  /* 0x0000003b54457224 */ /* 0x000fe200078e02ff */
[----:B------:R-:W-:Y:S01]  /*42b80*/  IADD3 R76, P3, PT, R73, R80, RZ ;  /* 0x00000050494c7210 */ /* 0x000fe20007f7e0ff */
[----:B------:R-:W-:Y:S01]  /*42b90*/  IMAD.WIDE.U32 R74, R99, R60, R74 ;  /* 0x0000003c634a7225 */ /* 0x000fe200078e004a */
[----:B------:R-:W-:Y:S02]  /*42ba0*/  IADD3 R96, P1, PT, R97, R96, RZ ;  /* 0x0000006061607210 */ /* 0x000fe40007f3e0ff */
[----:B------:R-:W-:Y:S01]  /*42bb0*/  IADD3.X R73, PT, PT, RZ, RZ, RZ, P2, !PT ;  /* 0x000000ffff497210 */ /* 0x000fe200017fe4ff */
[----:B------:R-:W-:Y:S01]  /*42bc0*/  IMAD.WIDE.U32 R78, R15, R43, R78 ;  /* 0x0000002b0f4e7225 */ /* 0x000fe200078e004e */
[----:B------:R-:W-:-:S03]  /*42bd0*/  IADD3 R74, P4, PT, R105, R74, RZ ;  /* 0x0000004a694a7210 */ /* 0x000fc60007f9e0ff */
[----:B------:R-:W-:Y:S02]  /*42be0*/  IMAD.IADD R81, R68, 0x1, R81 ;  /* 0x0000000144517824 */ /* 0x000fe400078e0251 */
[----:B------:R-:W-:-:S03]  /*42bf0*/  IMAD.HI.U32 R85, R69, R66, R84 ;  /* 0x0000004245557227 */ /* 0x000fc600078e0054 */
[----:B------:R-:W-:Y:S01]  /*42c00*/  IADD3 R78, P2, PT, R81, R78, RZ ;  /* 0x0000004e514e7210 */ /* 0x000fe20007f5e0ff */
[----:B------:R-:W-:Y:S02]  /*42c10*/  IMAD.IADD R103, R47, 0x1, R77 ;  /* 0x000000012f677824 */ /* 0x000fe400078e024d */
[----:B------:R-:W-:Y:S02]  /*42c20*/  IMAD.IADD R75, R44, 0x1, R75 ;  /* 0x000000012c4b7824 */ /* 0x000fe400078e024b */
[----:B------:R-:W-:Y:S02]  /*42c30*/  IMAD.X R77, RZ, RZ, RZ, P3 ;  /* 0x000000ffff4d7224 */ /* 0x000fe400018e06ff */
[----:B------:R-:W-:Y:S02]  /*42c40*/  IMAD.X R97, RZ, RZ, RZ, P1 ;  /* 0x000000ffff617224 */ /* 0x000fe400008e06ff */
[----:B------:R-:W-:Y:S01]  /*42c50*/  IMAD.WIDE.U32 R80, R87, R64, R72 ;  /* 0x0000004057507225 */ /* 0x000fe200078e0048 */
[----:B------:R-:W-:-:S02]  /*42c60*/  IADD3 R73, PT, PT, R58, R85, RZ ;  /* 0x000000553a497210 */ /* 0x000fc40007ffe0ff */
[----:B------:R-:W-:Y:S01]  /*42c70*/  IADD3 R72, P3, PT, R75, R70, RZ ;  /* 0x000000464b487210 */ /* 0x000fe20007f7e0ff */
[----:B------:R-:W-:Y:S01]  /*42c80*/  IMAD.WIDE.U32 R76, R17, R91, R76 ;  /* 0x0000005b114c7225 */ /* 0x000fe200078e004c */
[----:B------:R-:W-:Y:S02]  /*42c90*/  IADD3 R80, P1, PT, R73, R80, RZ ;  /* 0x0000005049507210 */ /* 0x000fe40007f3e0ff */
[----:B------:R-:W-:Y:S01]  /*42ca0*/  IADD3 R85, PT, PT, R48, R81, RZ ;  /* 0x0000005130557210 */ /* 0x000fe20007ffe0ff */
[----:B------:R-:W-:Y:S02]  /*42cb0*/  IMAD.X R105, RZ, RZ, RZ, P0 ;  /* 0x000000ffff697224 */ /* 0x000fe400000e06ff */
        /* <DEDUP_REMOVED lines=9> */
[----:B------:R-:W-:Y:S01]  /*42d50*/  IADD3.X R77, PT, PT, RZ, RZ, RZ, P0, !PT ;  /* 0x000000ffff4d7210 */ /* 0x000fe200007fe4ff */
[----:B------:R-:W-:Y:S01]  /*42d60*/  IMAD.WIDE.U32 R72, R99, R61, R72 ;  /* 0x0000003d63487225 */ /* 0x000fe200078e0048 */
[----:B------:R-:W-:-:S03]  /*42d70*/  IADD3 R74, P0, PT, R103, R74, RZ ;  /* 0x0000004a674a7210 */ /* 0x000fc60007f1e0ff */
        /* <DEDUP_REMOVED lines=19> */
[----:B------:R-:W-:-:S02]  /*42eb0*/  IMAD R99, R80, R59, RZ ;  /* 0x0000003b50637224 */ /* 0x000fc400078e02ff */
[----:B------:R-:W-:Y:S02]  /*42ec0*/  IMAD.MOV.U32 R81, RZ, RZ, RZ ;  /* 0x000000ffff517224 */ /* 0x000fe400078e00ff */
[----:B------:R-:W-:-:S04]  /*42ed0*/  IMAD.WIDE.U32 R78, R17, R86, R78 ;  /* 0x00000056114e7225 */ /* 0x000fc800078e004e */
[----:B------:R-:W-:Y:S02]  /*42ee0*/  IMAD.X R77, RZ, RZ, RZ, P6 ;  /* 0x000000ffff4d7224 */ /* 0x000fe400030e06ff */
[----:B------:R-:W-:-:S04]  /*42ef0*/  IMAD.WIDE.U32 R72, R83, R60, R72 ;  /* 0x0000003c53487225 */ /* 0x000fc800078e0048 */
[----:B------:R-:W-:Y:S01]  /*42f00*/  IMAD.IADD R97, R46, 0x1, R75 ;  /* 0x000000012e617824 */ /* 0x000fe200078e024b */
[----:B------:R-:W-:Y:S01]  /*42f10*/  IADD3.X R75, PT, PT, RZ, RZ, RZ, P2, !PT ;  /* 0x000000ffff4b7210 */ /* 0x000fe200017fe4ff */
[----:B------:R-:W-:-:S03]  /*42f20*/  IMAD.HI.U32 R103, R99, R66, R80 ;  /* 0x0000004263677227 */ /* 0x000fc600078e0050 */
[----:B------:R-:W-:Y:S01]  /*42f30*/  IADD3 R72, P3, PT, R97, R72, RZ ;  /* 0x0000004861487210 */ /* 0x000fe20007f7e0ff */
        /* <DEDUP_REMOVED lines=19> */
[----:B------:R-:W-:Y:S02]  /*43070*/  IADD3.X R83, PT, PT, RZ, RZ, RZ, P2, !PT ;  /* 0x000000ffff537210 */ /* 0x000fe400017fe4ff */
[----:B------:R-:W-:Y:S01]  /*43080*/  IADD3 R74, P0, PT, R85, R74, RZ ;  /* 0x0000004a554a7210 */ /* 0x000fe20007f1e0ff */
        /* <DEDUP_REMOVED lines=13> */
[----:B------:R-:W-:Y:S01]  /*43160*/  IADD3 R78, P2, PT, R77, R80, RZ ;  /* 0x000000504d4e7210 */ /* 0x000fe20007f5e0ff */
[----:B------:R-:W-:Y:S01]  /*43170*/  IMAD.IADD R96, R2, 0x1, R81 ;  /* 0x0000000102607824 */ /* 0x000fe200078e0251 */
[----:B------:R-:W-:Y:S01]  /*43180*/  IADD3 R81, P3, PT, R73, R84, RZ ;  /* 0x0000005449517210 */ /* 0x000fe20007f7e0ff */
[----:B------:R-:W-:Y:S01]  /*43190*/  IMAD.WIDE.U32 R74, R69, R64, R74 ;  /* 0x00000040454a7225 */ /* 0x000fe200078e004a */
[----:B------:R-:W-:-:S02]  /*431a0*/  IADD3.X R73, PT, PT, RZ, RZ, RZ, P4, !PT ;  /* 0x000000ffff497210 */ /* 0x000fc400027fe4ff */
[----:B------:R-:W-:Y:S01]  /*431b0*/  IADD3 R80, P1, PT, R79, R70, RZ ;  /* 0x000000464f507210 */ /* 0x000fe20007f3e0ff */
[----:B------:R-:W-:Y:S01]  /*431c0*/  IMAD.IADD R79, R58, 0x1, R103 ;  /* 0x000000013a4f7824 */ /* 0x000fe200078e0267 */
[----:B------:R-:W-:Y:S01]  /*431d0*/  IADD3 R75, PT, PT, R48, R75, RZ ;  /* 0x0000004b304b7210 */ /* 0x000fe20007ffe0ff */
        /* <DEDUP_REMOVED lines=15> */
[----:B------:R-:W-:-:S02]  /*432d0*/  IMAD.X R73, RZ, RZ, RZ, P2 ;  /* 0x000000ffff497224 */ /* 0x000fc400010e06ff */
[----:B------:R-:W-:-:S04]  /*432e0*/  IMAD.WIDE.U32 R74, R99, R67, R74 ;  /* 0x00000043634a7225 */ /* 0x000fc800078e004a */
[----:B------:R-:W-:Y:S01]  /*432f0*/  IMAD.X R81, RZ, RZ, RZ, P3 ;  /* 0x000000ffff517224 */ /* 0x000fe200018e06ff */
        /* <DEDUP_REMOVED lines=8> */
[----:B------:R-:W-:Y:S01]  /*43380*/  IMAD.WIDE.U32 R76, R87, R63, R76 ;  /* 0x0000003f574c7225 */ /* 0x000fe200078e004c */
[----:B------:R-:W-:-:S03]  /*43390*/  IADD3 R72, P4, PT, R75, R72, RZ ;  /* 0x000000484b487210 */ /* 0x000fc60007f9e0ff */
[----:B------:R-:W-:Y:S02]  /*433a0*/  HFMA2 R75, -RZ, RZ, 0, 0 ;  /* 0x00000000ff4b7431 */ /* 0x000fe400000001ff */
[----:B------:R-:W-:Y:S02]  /*433b0*/  IMAD.IADD R73, R47, 0x1, R73 ;  /* 0x000000012f497824 */ /* 0x000fe400078e0249 */
[----:B------:R-:W-:-:S04]  /*433c0*/  IMAD.WIDE.U32 R78, R9, R61, R78 ;  /* 0x0000003d094e7225 */ /* 0x000fc800078e004e */
[----:B------:R-:W-:Y:S02]  /*433d0*/  IMAD.IADD R77, R45, 0x1, R77 ;  /* 0x000000012d4d7824 */ /* 0x000fe400078e024d */
[----:B------:R-:W-:Y:S02]  /*433e0*/  IMAD R9, R74, R59, RZ ;  /* 0x0000003b4a097224 */ /* 0x000fe400078e02ff */
[----:B------:R-:W-:Y:S01]  /*433f0*/  IMAD.X R83, RZ, RZ, RZ, P1 ;  /* 0x000000ffff537224 */ /* 0x000fe200008e06ff */
[----:B------:R-:W-:Y:S01]  /*43400*/  IADD3 R76, P1, PT, R73, R76, RZ ;  /* 0x0000004c494c7210 */ /* 0x000fe20007f3e0ff */
[----:B------:R-:W-:Y:S01]  /*43410*/  IMAD.X R73, RZ, RZ, RZ, P4 ;  /* 0x000000ffff497224 */ /* 0x000fe200020e06ff */
[----:B------:R-:W-:Y:S01]  /*43420*/  IADD3 R78, P4, PT, R77, R78, RZ ;  /* 0x0000004e4d4e7210 */ /* 0x000fe20007f9e0ff */
[----:B------:R-:W-:Y:S01]  /*43430*/  IMAD.HI.U32 R75, R9, R66, R74 ;  /* 0x00000042094b7227 */ /* 0x000fe200078e004a */
[----:B------:R-:W-:Y:S02]  /*43440*/  IADD3.X R77, PT, PT, RZ, RZ, RZ, P1, !PT ;  /* 0x000000ffff4d7210 */ /* 0x000fe40000ffe4ff */
[----:B------:R-:W-:Y:S01]  /*43450*/  IADD3 R83, P5, PT, R83, R80, RZ ;  /* 0x0000005053537210 */ /* 0x000fe20007fbe0ff */
[----:B------:R-:W-:-:S02]  /*43460*/  IMAD.IADD R81, R42, 0x1, R79 ;  /* 0x000000012a517824 */ /* 0x000fc400078e024f */
[----:B------:R-:W-:-:S03]  /*43470*/  IMAD.WIDE.U32 R72, R99, R64, R72 ;  /* 0x0000004063487225 */ /* 0x000fc600078e0048 */
[----:B------:R-:W-:Y:S01]  /*43480*/  IADD3 R81, P1, PT, R81, R70, RZ ;  /* 0x0000004651517210 */ /* 0x000fe20007f3e0ff */
        /* <DEDUP_REMOVED lines=29> */
[----:B------:R-:W-:Y:S01]  /*43660*/  IADD3.X R79, PT, PT, RZ, RZ, RZ, P6, !PT ;  /* 0x000000ffff4f7210 */ /* 0x000fe200037fe4ff */
[----:B------:R-:W-:Y:S02]  /*43670*/  IMAD.IADD R85, R42, 0x1, R81 ;  /* 0x000000012a557824 */ /* 0x000fe400078e0251 */
[----:B------:R-:W-:Y:S01]  /*43680*/  IMAD.WIDE.U32 R96, R17, R7, R96 ;  /* 0x0000000711607225 */ /* 0x000fe200078e0060 */
[----:B------:R-:W-:-:S03]  /*43690*/  IADD3 R80, P0, PT, R77, R80, RZ ;  /* 0x000000504d507210 */ /* 0x000fc60007f1e0ff */
        /* <DEDUP_REMOVED lines=8> */
[----:B------:R-:W-:-:S04]  /*43720*/  IMAD.WIDE.U32 R76, R99, R62, R76 ;  /* 0x0000003e634c7225 */ /* 0x000fc800078e004c */
[----:B------:R-:W-:-:S04]  /*43730*/  IMAD.WIDE.U32 R80, R69, R60, R80 ;  /* 0x0000003c45507225 */ /* 0x000fc800078e0050 */
        /* <DEDUP_REMOVED lines=13> */
[----:B------:R-:W-:-:S04]  /*43810*/  IMAD.WIDE.U32 R76, R9, R65, R76 ;  /* 0x00000041094c7225 */ /* 0x000fc800078e004c */
[----:B------:R-:W-:-:S04]  /*43820*/  IMAD.WIDE.U32 R80, R99, R63, R80 ;  /* 0x0000003f63507225 */ /* 0x000fc800078e0050 */
[----:B------:R-:W-:Y:S01]  /*43830*/  IMAD.WIDE.U32 R84, R69, R61, R84 ;  /* 0x0000003d45547225 */ /* 0x000fe200078e0054 */
[----:B------:R-:W-:-:S03]  /*43840*/  IADD3 R69, PT, PT, R47, R77, RZ ;  /* 0x0000004d2f457210 */ /* 0x000fc60007ffe0ff */
[----:B------:R-:W-:Y:S01]  /*43850*/  IMAD.IADD R81, R45, 0x1, R81 ;  /* 0x000000012d517824 */ /* 0x000fe200078e0251 */
[----:B------:R-:W-:Y:S01]  /*43860*/  IADD3 R80, P6, PT, R69, R80, RZ ;  /* 0x0000005045507210 */ /* 0x000fe20007fde0ff */
[----:B------:R-:W-:Y:S01]  /*43870*/  IMAD.X R87, RZ, RZ, RZ, P4 ;  /* 0x000000ffff577224 */ /* 0x000fe200020e06ff */
[----:B------:R-:W-:Y:S01]  /*43880*/  IADD3 R85, PT, PT, R42, R85, RZ ;  /* 0x000000552a557210 */ /* 0x000fe20007ffe0ff */
[----:B------:R-:W-:Y:S01]  /*43890*/  IMAD.MOV.U32 R104, RZ, RZ, R76 ;  /* 0x000000ffff687224 */ /* 0x000fe200078e004c */
[----:B------:R-:W-:Y:S01]  /*438a0*/  IADD3 R74, P5, PT, R81, R84, RZ ;  /* 0x00000054514a7210 */ /* 0x000fe20007fbe0ff */
[----:B------:R-:W-:Y:S01]  /*438b0*/  IMAD.X R81, RZ, RZ, RZ, P6 ;  /* 0x000000ffff517224 */ /* 0x000fe200030e06ff */
[----:B------:R-:W-:Y:S02]  /*438c0*/  IADD3 R87, P4, PT, R87, R70, RZ ;  /* 0x0000004657577210 */ /* 0x000fe40007f9e0ff */
[----:B------:R-:W-:Y:S01]  /*438d0*/  IADD3.X R70, PT, PT, RZ, RZ, RZ, P3, !PT ;  /* 0x000000ffff467210 */ /* 0x000fe20001ffe4ff */
[----:B------:R-:W-:Y:S01]  /*438e0*/  IMAD.WIDE.U32 R80, R9, R62, R80 ;  /* 0x0000003e09507225 */ /* 0x000fe200078e0050 */
[----:B------:R-:W-:-:S03]  /*438f0*/  IADD3 R96, P3, PT, R75, R97, RZ ;  /* 0x000000614b607210 */ /* 0x000fc60007f7e0ff */
[----:B------:R-:W-:Y:S01]  /*43900*/  IMAD.X R75, RZ, RZ, RZ, P5 ;  /* 0x000000ffff4b7224 */ /* 0x000fe200028e06ff */
[----:B------:R-:W-:Y:S01]  /*43910*/  IADD3 R70, P5, PT, R70, R87, RZ ;  /* 0x0000005746467210 */ /* 0x000fe20007fbe0ff */
[----:B------:R-:W-:Y:S01]  /*43920*/  IMAD.X R97, RZ, RZ, RZ, P3 ;  /* 0x000000ffff617224 */ /* 0x000fe200018e06ff */
[----:B------:R-:W-:Y:S01]  /*43930*/  MOV R102, R80 ;  /* 0x0000005000667202 */ /* 0x000fe20000000f00 */
        /* <DEDUP_REMOVED lines=8> */
[----:B------:R-:W-:Y:S02]  /*439c0*/  IMAD.X R70, RZ, RZ, RZ, P0 ;  /* 0x000000ffff467224 */ /* 0x000fe400000e06ff */
[----:B------:R-:W-:Y:S01]  /*439d0*/  IMAD.X R87, RZ, RZ, RZ, P1 ;  /* 0x000000ffff577224 */ /* 0x000fe200008e06ff */
[----:B------:R-:W-:Y:S02]  /*439e0*/  IADD3 R85, P0, PT, R96, R75, RZ ;  /* 0x0000004b60557210 */ /* 0x000fe40007f1e0ff */
[----:B------:R-:W-:Y:S02]  /*439f0*/  IADD3.X R75, PT, PT, RZ, RZ, RZ, P6, !PT ;  /* 0x000000ffff4b7210 */ /* 0x000fe400037fe4ff */
[----:B------:R-:W-:Y:S01]  /*43a00*/  IADD3 R70, P1, PT, R70, R85, RZ ;  /* 0x0000005546467210 */ /* 0x000fe20007f3e0ff */
[----:B------:R-:W-:-:S02]  /*43a10*/  IMAD.X R85, RZ, RZ, RZ, P2 ;  /* 0x000000ffff557224 */ /* 0x000fc400010e06ff */
[----:B------:R-:W-:Y:S01]  /*43a20*/  IMAD.WIDE.U32 R74, R9, R63, R74 ;  /* 0x0000003f094a7225 */ /* 0x000fe200078e004a */
[----:B------:R-:W-:Y:S02]  /*43a30*/  IADD3 R87, P2, PT, R87, R70, RZ ;  /* 0x0000004657577210 */ /* 0x000fe40007f5e0ff */
[----:B------:R-:W-:Y:S01]  /*43a40*/  IADD3.X R70, PT, PT, RZ, RZ, RZ, P4, !PT ;  /* 0x000000ffff467210 */ /* 0x000fe200027fe4ff */
[----:B------:R-:W-:Y:S01]  /*43a50*/  IMAD.WIDE.U32 R98, R99, R61, R84 ;  /* 0x0000003d63627225 */ /* 0x000fe200078e0054 */
[----:B------:R-:W-:Y:S02]  /*43a60*/  IADD3.X R94, PT, PT, RZ, RZ, RZ, P2, !PT ;  /* 0x000000ffff5e7210 */ /* 0x000fe400017fe4ff */
[----:B------:R-:W-:Y:S01]  /*43a70*/  IADD3 R70, P4, PT, R70, R87, RZ ;  /* 0x0000005746467210 */ /* 0x000fe20007f9e0ff */
[----:B------:R-:W-:Y:S02]  /*43a80*/  IMAD.IADD R100, R45, 0x1, R75 ;  /* 0x000000012d647824 */ /* 0x000fe400078e024b */
[----:B------:R-:W-:-:S02]  /*43a90*/  IMAD.X R87, RZ, RZ, RZ, P5 ;  /* 0x000000ffff577224 */ /* 0x000fc400028e06ff */
[----:B------:R-:W-:Y:S01]  /*43aa0*/  IMAD.X R96, RZ, RZ, RZ, P1 ;  /* 0x000000ffff607224 */ /* 0x000fe200008e06ff */
[----:B------:R-:W-:Y:S02]  /*43ab0*/  IADD3 R84, P6, PT, R100, R98, RZ ;  /* 0x0000006264547210 */ /* 0x000fe40007fde0ff */
[----:B------:R-:W-:Y:S02]  /*43ac0*/  IADD3 R87, P5, PT, R87, R70, RZ ;  /* 0x0000004657577210 */ /* 0x000fe40007fbe0ff */
[----:B------:R-:W-:Y:S01]  /*43ad0*/  IADD3.X R70, PT, PT, RZ, RZ, RZ, P3, !PT ;  /* 0x000000ffff467210 */ /* 0x000fe20001ffe4ff */
[----:B------:R-:W-:-:S03]  /*43ae0*/  IMAD.X R85, RZ, RZ, RZ, P6 ;  /* 0x000000ffff557224 */ /* 0x000fc600030e06ff */
[----:B------:R-:W-:Y:S01]  /*43af0*/  IADD3 R70, P3, PT, R70, R87, RZ ;  /* 0x0000005746467210 */ /* 0x000fe20007f7e0ff */
[----:B------:R-:W-:Y:S01]  /*43b00*/  IMAD.IADD R87, R42, 0x1, R99 ;  /* 0x000000012a577824 */ /* 0x000fe200078e0263 */
[----:B------:R-:W-:Y:S01]  /*43b10*/  IADD3.X R99, PT, PT, RZ, RZ, RZ, P0, !PT ;  /* 0x000000ffff637210 */ /* 0x000fe200007fe4ff */
[----:B------:R-:W-:-:S03]  /*43b20*/  IMAD.WIDE.U32 R84, R9, R60, R84 ;  /* 0x0000003c09547225 */ /* 0x000fc600078e0054 */
[----:B------:R-:W-:Y:S01]  /*43b30*/  IADD3 R87, P0, PT, R87, R70, RZ ;  /* 0x0000004657577210 */ /* 0x000fe20007f1e0ff */
[----:B------:R-:W-:Y:S01]  /*43b40*/  IMAD.IADD R108, R44, 0x1, R85 ;  /* 0x000000012c6c7824 */ /* 0x000fe200078e0255 */
[----:B------:R-:W-:Y:S01]  /*43b50*/  IADD3 R70, PT, PT, R96, R97, R99 ;  /* 0x0000006160467210 */ /* 0x000fe20007ffe063 */
[----:B------:R-:W-:Y:S02]  /*43b60*/  IMAD.MOV.U32 R99, RZ, RZ, R74 ;  /* 0x000000ffff637224 */ /* 0x000fe400078e004a */
[----:B------:R-:W-:Y:S01]  /*43b70*/  IMAD.MOV.U32 R98, RZ, RZ, R84 ;  /* 0x000000ffff627224 */ /* 0x000fe200078e0054 */
[----:B------:R-:W-:Y:S01]  /*43b80*/  IADD3 R96, P1, PT, R108, R87, RZ ;  /* 0x000000576c607210 */ /* 0x000fe20007f3e0ff */
[----:B------:R-:W-:-:S04]  /*43b90*/  IMAD.X R87, RZ, RZ, RZ, P4 ;  /* 0x000000ffff577224 */ /* 0x000fc800020e06ff */
[----:B------:R-:W-:Y:S01]  /*43ba0*/  IMAD.X R97, RZ, RZ, RZ, P1 ;  /* 0x000000ffff617224 */ /* 0x000fe200008e06ff */
[----:B------:R-:W-:Y:S01]  /*43bb0*/  IADD3 R70, PT, PT, R87, R70, R94 ;  /* 0x0000004657467210 */ /* 0x000fe20007ffe05e */
[----:B------:R-:W-:Y:S01]  /*43bc0*/  IMAD.X R87, RZ, RZ, RZ, P3 ;  /* 0x000000ffff577224 */ /* 0x000fe200018e06ff */
[----:B------:R-:W-:Y:S01]  /*43bd0*/  IADD3.X R94, PT, PT, RZ, RZ, RZ, P5, !PT ;  /* 0x000000ffff5e7210 */ /* 0x000fe20002ffe4ff */
[----:B------:R-:W-:-:S03]  /*43be0*/  IMAD.WIDE.U32 R96, R9, R61, R96 ;  /* 0x0000003d09607225 */ /* 0x000fc600078e0060 */
[----:B------:R-:W-:Y:S01]  /*43bf0*/  IADD3 R70, PT, PT, R87, R70, R94 ;  /* 0x0000004657467210 */ /* 0x000fe20007ffe05e */
[----:B------:R-:W-:Y:S01]  /*43c00*/  IMAD.X R9, RZ, RZ, RZ, P0 ;  /* 0x000000ffff097224 */ /* 0x000fe200000e06ff */
[----:B------:R-:W-:Y:S02]  /*43c10*/  IADD3 R94, PT, PT, R42, R97, RZ ;  /* 0x000000612a5e7210 */ /* 0x000fe40007ffe0ff */
[----:B------:R-:W-:Y:S02]  /*43c20*/  MOV R87, R96 ;  /* 0x0000006000577202 */ /* 0x000fe40000000f00 */
[----:B------:R-:W-:-:S04]  /*43c30*/  IADD3 R70, PT, PT, R94, R70, R9 ;  /* 0x000000465e467210 */ /* 0x000fc80007ffe009 */
        /* <DEDUP_REMOVED lines=31> */
.L_x_109:
        /* <DEDUP_REMOVED lines=23> */
.L_x_110:
[----:B------:R-:W-:Y:S01]  /*43fa0*/  SHF.L.U64.HI R72, R87, 0x1, R94 ;  /* 0x0000000157487819 */ /* 0x000fe2000001025e */
[----:B------:R-:W-:Y:S01]  /*43fb0*/  IMAD.SHL.U32 R74, R106, 0x2, RZ ;  /* 0x000000026a4a7824 */ /* 0x000fe200078e00ff */
[----:B------:R-:W-:Y:S01]  /*43fc0*/  SHF.R.U32.HI R69, RZ, 0x1f, R9 ;  /* 0x0000001fff457819 */ /* 0x000fe20000011609 */
[----:B------:R-:W-:Y:S01]  /*43fd0*/  IMAD.MOV.U32 R73, RZ, RZ, RZ ;  /* 0x000000ffff497224 */ /* 0x000fe200078e00ff */
[----:B------:R-:W-:Y:S01]  /*43fe0*/  LOP3.LUT R72, R72, 0x1, RZ, 0xc0, !PT ;  /* 0x0000000148487812 */ /* 0x000fe200078ec0ff */
[----:B------:R-:W-:Y:S01]  /*43ff0*/  IMAD.SHL.U32 R78, R102, 0x2, RZ ;  /* 0x00000002664e7824 */ /* 0x000fe200078e00ff */
[----:B------:R-:W-:Y:S01]  /*44000*/  SHF.L.U64.HI R96, R106, 0x1, R107 ;  /* 0x000000016a607819 */ /* 0x000fe2000001026b */
[----:B------:R-:W-:Y:S01]  /*44010*/  IMAD.SHL.U32 R76, R99, 0x2, RZ ;  /* 0x00000002634c7824 */ /* 0x000fe200078e00ff */
[----:B------:R-:W-:Y:S01]  /*44020*/  LOP3.LUT R106, R69, 0xfffffffe, R74, 0xf8, !PT ;  /* 0xfffffffe456a7812 */ /* 0x000fe200078ef84a */
[----:B------:R-:W-:Y:S01]  /*44030*/  IMAD.WIDE.U32 R74, R70, 0x2, R72 ;  /* 0x00000002464a7825 */ /* 0x000fe200078e0048 */
[----:B------:R-:W-:-:S02]  /*44040*/  SHF.L.U64.HI R97, R104, 0x1, R105 ;  /* 0x0000000168617819 */ /* 0x000fc40000010269 */
[----:B------:R-:W-:Y:S01]  /*44050*/  SHF.L.U32 R79, R104, 0x1, RZ ;  /* 0x00000001684f7819 */ /* 0x000fe200000006ff */
[----:B------:R-:W-:Y:S01]  /*44060*/  IMAD.SHL.U32 R69, R87, 0x2, RZ ;  /* 0x0000000257457824 */ /* 0x000fe200078e00ff */
[C---:B------:R-:W-:Y:S01]  /*44070*/  ISETP.LE.U32.AND P0, PT, R74.reuse, R61, PT ;  /* 0x0000003d4a00720c */ /* 0x040fe20003f03070 */
[----:B------:R-:W-:Y:S01]  /*44080*/  IMAD.SHL.U32 R9, R9, 0x2, RZ ;  /* 0x0000000209097824 */ /* 0x000fe200078e00ff */
[----:B------:R-:W-:Y:S01]  /*44090*/  ISETP.GT.U32.AND P1, PT, R74, -0x1, PT ;  /* 0xffffffff4a00780c */ /* 0x000fe20003f24070 */
[----:B------:R-:W-:Y:S01]  /*440a0*/  IMAD.MOV.U32 R80, RZ, RZ, R74 ;  /* 0x000000ffff507224 */ /* 0x000fe200078e004a */
[----:B------:R-:W-:Y:S02]  /*440b0*/  SHF.L.U64.HI R77, R102, 0x1, R103 ;  /* 0x00000001664d7819 */ /* 0x000fe40000010267 */
[----:B------:R-:W-:Y:S02]  /*440c0*/  ISETP.GT.U32.OR.EX P0, PT, R75, RZ, !P0, P1 ;  /* 0x000000ff4b00720c */ /* 0x000fe40004704510 */
[----:B------:R-:W-:-:S02]  /*440d0*/  LOP3.LUT R96, R96, 0x1, RZ, 0xc0, !PT ;  /* 0x0000000160607812 */ /* 0x000fc400078ec0ff */
[----:B------:R-:W-:Y:S02]  /*440e0*/  SHF.L.U64.HI R94, R99, 0x1, R100 ;  /* 0x00000001635e7819 */ /* 0x000fe40000010264 */
[----:B------:R-:W-:Y:S02]  /*440f0*/  SHF.L.U64.HI R84, R98, 0x1, R83 ;  /* 0x0000000162547819 */ /* 0x000fe40000010253 */
[----:B------:R-:W-:Y:S02]  /*44100*/  LOP3.LUT R97, R97, 0x1, RZ, 0xc0, !PT ;  /* 0x0000000161617812 */ /* 0x000fe400078ec0ff */
[----:B------:R-:W-:Y:S02]  /*44110*/  LOP3.LUT R77, R77, 0x1, RZ, 0xc0, !PT ;  /* 0x000000014d4d7812 */ /* 0x000fe400078ec0ff */
[----:B------:R-:W-:Y:S02]  /*44120*/  LOP3.LUT R99, R96, 0xfffffffe, R79, 0xf8, !PT ;  /* 0xfffffffe60637812 */ /* 0x000fe400078ef84f */
[----:B------:R-:W-:-:S02]  /*44130*/  SHF.L.U32 R70, R98, 0x1, RZ ;  /* 0x0000000162467819 */ /* 0x000fc400000006ff */
[----:B------:R-:W-:Y:S02]  /*44140*/  LOP3.LUT R94, R94, 0x1, RZ, 0xc0, !PT ;  /* 0x000000015e5e7812 */ /* 0x000fe400078ec0ff */
[----:B------:R-:W-:Y:S02]  /*44150*/  LOP3.LUT R84, R84, 0x1, RZ, 0xc0, !PT ;  /* 0x0000000154547812 */ /* 0x000fe400078ec0ff */
[----:B------:R-:W-:Y:S02]  /*44160*/  LOP3.LUT R87, R97, 0xfffffffe, R78, 0xf8, !PT ;  /* 0xfffffffe61577812 */ /* 0x000fe400078ef84e */
[----:B------:R-:W-:Y:S01]  /*44170*/  LOP3.LUT R85, R77, 0xfffffffe, R76, 0xf8, !PT ;  /* 0xfffffffe4d557812 */ /* 0x000fe200078ef84c */
[----:B------:R-:W-:Y:S01]  /*44180*/  IMAD.MOV.U32 R76, RZ, RZ, R99 ;  /* 0x000000ffff4c7224 */ /* 0x000fe200078e0063 */
[----:B------:R-:W-:Y:S02]  /*44190*/  LOP3.LUT R83, R94, 0xfffffffe, R70, 0xf8, !PT ;  /* 0xfffffffe5e537812 */ /* 0x000fe400078ef846 */
[----:B------:R-:W-:-:S02]  /*441a0*/  LOP3.LUT R81, R84, 0xfffffffe, R69, 0xf8, !PT ;  /* 0xfffffffe54517812 */ /* 0x000fc400078ef845 */
[----:B------:R-:W-:Y:S01]  /*441b0*/  MOV R78, R106 ;  /* 0x0000006a004e7202 */ /* 0x000fe20000000f00 */
[----:B------:R-:W-:Y:S06]  /*441c0*/  @P0 BRA `(.L_x_111) ;  /* 0x0000000000740947 */ /* 0x000fec0003800000 */
[----:B------:R-:W-:Y:S01]  /*441d0*/  ISETP.LT.U32.AND P0, PT, R74, R61, PT ;  /* 0x0000003d4a00720c */ /* 0x000fe20003f01070 */
[----:B------:R-:W-:Y:S01]  /*441e0*/  IMAD.MOV.U32 R79, RZ, RZ, R96 ;  /* 0x000000ffff4f7224 */ /* 0x000fe200078e0060 */
[----:B------:R-:W-:Y:S01]  /*441f0*/  MOV R69, R75 ;  /* 0x0000004b00457202 */ /* 0x000fe20000000f00 */
[----:B------:R-:W-:Y:S01]  /*44200*/  IMAD.MOV.U32 R75, RZ, RZ, R97 ;  /* 0x000000ffff4b7224 */ /* 0x000fe200078e0061 */
[----:B------:R-:W-:-:S09]  /*44210*/  MOV R74, R77 ;  /* 0x0000004d004a7202 */ /* 0x000fd20000000f00 */
        /* <DEDUP_REMOVED lines=24> */
.L_x_111:
        /* <DEDUP_REMOVED lines=24> */
.L_x_112:
[----:B------:R-:W-:Y:S02]  /*44520*/  SHF.L.U64.HI R73, R81, 0x1, R72 ;  /* 0x0000000151497819 */ /* 0x000fe40000010248 */
[----:B------:R-:W-:Y:S02]  /*44530*/  SHF.L.U64.HI R79, R78, 0x1, R79 ;  /* 0x000000014e4f7819 */ /* 0x000fe4000001024f */
[----:B------:R-:W-:Y:S02]  /*44540*/  SHF.L.U64.HI R72, R80, 0x1, R69 ;  /* 0x0000000150487819 */ /* 0x000fe40000010245 */
[----:B------:R-:W-:Y:S02]  /*44550*/  SHF.L.U32 R78, R78, 0x1, RZ ;  /* 0x000000014e4e7819 */ /* 0x000fe400000006ff */
[----:B------:R-:W-:Y:S02]  /*44560*/  SHF.R.U32.HI R69, RZ, 0x1f, R9 ;  /* 0x0000001fff457819 */ /* 0x000fe40000011609 */
[----:B------:R-:W-:-:S02]  /*44570*/  SHF.L.U32 R70, R80, 0x1, RZ ;  /* 0x0000000150467819 */ /* 0x000fc400000006ff */
[----:B------:R-:W-:Y:S02]  /*44580*/  LOP3.LUT R73, R73, 0x1, RZ, 0xc0, !PT ;  /* 0x0000000149497812 */ /* 0x000fe400078ec0ff */
[----:B------:R-:W-:Y:S02]  /*44590*/  LOP3.LUT R108, R69, 0xfffffffe, R78, 0xf8, !PT ;  /* 0xfffffffe456c7812 */ /* 0x000fe400078ef84e */
[----:B------:R-:W-:Y:S02]  /*445a0*/  LOP3.LUT R78, R73, 0xfffffffe, R70, 0xf8, !PT ;  /* 0xfffffffe494e7812 */ /* 0x000fe400078ef846 */
[----:B------:R-:W-:Y:S02]  /*445b0*/  LOP3.LUT R69, R72, 0x1, RZ, 0xc0, !PT ;  /* 0x0000000148457812 */ /* 0x000fe400078ec0ff */
[C---:B------:R-:W-:Y:S02]  /*445c0*/  ISETP.LE.U32.AND P0, PT, R78.reuse, R61, PT ;  /* 0x0000003d4e00720c */ /* 0x040fe40003f03070 */
[----:B------:R-:W-:-:S02]  /*445d0*/  ISETP.GT.U32.AND P1, PT, R78, -0x1, PT ;  /* 0xffffffff4e00780c */ /* 0x000fc40003f24070 */
[C---:B------:R-:W-:Y:S01]  /*445e0*/  SHF.L.U64.HI R75, R76.reuse, 0x1, R75 ;  /* 0x000000014c4b7819 */ /* 0x040fe2000001024b */
[----:B------:R-:W-:Y:S01]  /*445f0*/  IMAD.SHL.U32 R76, R76, 0x2, RZ ;  /* 0x000000024c4c7824 */ /* 0x000fe200078e00ff */
[C---:B------:R-:W-:Y:S01]  /*44600*/  SHF.L.U64.HI R77, R87.reuse, 0x1, R74 ;  /* 0x00000001574d7819 */ /* 0x040fe2000001024a */
[----:B------:R-:W-:Y:S01]  /*44610*/  IMAD.SHL.U32 R74, R87, 0x2, RZ ;  /* 0x00000002574a7824 */ /* 0x000fe200078e00ff */
[----:B------:R-:W-:Y:S01]  /*44620*/  ISETP.GT.U32.OR.EX P0, PT, R69, RZ, !P0, P1 ;  /* 0x000000ff4500720c */ /* 0x000fe20004704510 */
[----:B------:R-:W-:Y:S01]  /*44630*/  IMAD.SHL.U32 R69, R9, 0x2, RZ ;  /* 0x0000000209457824 */ /* 0x000fe200078e00ff */
[----:B------:R-:W-:Y:S02]  /*44640*/  LOP3.LUT R75, R75, 0x1, RZ, 0xc0, !PT ;  /* 0x000000014b4b7812 */ /* 0x000fe400078ec0ff */
[----:B------:R-:W-:Y:S02]  /*44650*/  LOP3.LUT R79, R79, 0x1, RZ, 0xc0, !PT ;  /* 0x000000014f4f7812 */ /* 0x000fe400078ec0ff */
[----:B------:R-:W-:Y:S01]  /*44660*/  LOP3.LUT R104, R75, 0xfffffffe, R74, 0xf8, !PT ;  /* 0xfffffffe4b687812 */ /* 0x000fe200078ef84a */
[C---:B------:R-:W-:Y:S01]  /*44670*/  IMAD.SHL.U32 R74, R83.reuse, 0x2, RZ ;  /* 0x00000002534a7824 */ /* 0x040fe200078e00ff */
[----:B------:R-:W-:-:S02]  /*44680*/  SHF.L.U64.HI R73, R83, 0x1, R84 ;  /* 0x0000000153497819 */ /* 0x000fc40000010254 */
[----:B------:R-:W-:Y:S02]  /*44690*/  SHF.L.U64.HI R75, R85, 0x1, R94 ;  /* 0x00000001554b7819 */ /* 0x000fe4000001025e */
[----:B------:R-:W-:Y:S01]  /*446a0*/  LOP3.LUT R106, R79, 0xfffffffe, R76, 0xf8, !PT ;  /* 0xfffffffe4f6a7812 */ /* 0x000fe200078ef84c */
[----:B------:R-:W-:Y:S01]  /*446b0*/  IMAD.SHL.U32 R76, R85, 0x2, RZ ;  /* 0x00000002554c7824 */ /* 0x000fe200078e00ff */
[----:B------:R-:W-:Y:S02]  /*446c0*/  SHF.L.U32 R70, R81, 0x1, RZ ;  /* 0x0000000151467819 */ /* 0x000fe400000006ff */
[----:B------:R-:W-:Y:S02]  /*446d0*/  LOP3.LUT R73, R73, 0x1, RZ, 0xc0, !PT ;  /* 0x0000000149497812 */ /* 0x000fe400078ec0ff */
[----:B------:R-:W-:Y:S02]  /*446e0*/  LOP3.LUT R77, R77, 0x1, RZ, 0xc0, !PT ;  /* 0x000000014d4d7812 */ /* 0x000fe400078ec0ff */
[----:B------:R-:W-:-:S02]  /*446f0*/  LOP3.LUT R75, R75, 0x1, RZ, 0xc0, !PT ;  /* 0x000000014b4b7812 */ /* 0x000fc400078ec0ff */
[----:B------:R-:W-:Y:S01]  /*44700*/  LOP3.LUT R98, R73, 0xfffffffe, R70, 0xf8, !PT ;  /* 0xfffffffe49627812 */ /* 0x000fe200078ef846 */
[----:B------:R-:W-:Y:S01]  /*44710*/  IMAD.MOV.U32 R70, RZ, RZ, R78 ;  /* 0x000000ffff467224 */ /* 0x000fe200078e004e */
        /* <DEDUP_REMOVED lines=28> */
.L_x_113:
        /* <DEDUP_REMOVED lines=23> */
.L_x_114:
[----:B------:R-:W-:Y:S02]  /*44a50*/  HFMA2 R73, -RZ, RZ, 0, 0 ;  /* 0x00000000ff497431 */ /* 0x000fe400000001ff */
[----:B------:R-:W-:-:S04]  /*44a60*/  IMAD.WIDE.U32 R74, R101, R101, RZ ;  /* 0x00000065654a7225 */ /* 0x000fc800078e00ff */
[----:B------:R-:W-:Y:S01]  /*44a70*/  IMAD.IADD R72, R95, 0x1, R75 ;  /* 0x000000015f487824 */ /* 0x000fe200078e024b */
[----:B------:R-:W-:Y:S01]  /*44a80*/  MOV R75, RZ ;  /* 0x000000ff004b7202 */ /* 0x000fe20000000f00 */
        /* <DEDUP_REMOVED lines=8> */
[----:B------:R-:W-:-:S03]  /*44b10*/  IMAD.HI.U32 R75, R97, R66, R74 ;  /* 0x00000042614b7227 */ /* 0x000fc600078e004a */
[----:B------:R-:W-:Y:S02]  /*44b20*/  IADD3 R76, P0, PT, R77, R78, RZ ;  /* 0x0000004e4d4c7210 */ /* 0x000fe40007f1e0ff */
[----:B------:R-:W-:Y:S02]  /*44b30*/  IADD3 R73, PT, PT, R58, R75, RZ ;  /* 0x0000004b3a497210 */ /* 0x000fe40007ffe0ff */
[----:B------:R-:W-:Y:S01]  /*44b40*/  IADD3 R78, PT, PT, R0, R79, RZ ;  /* 0x0000004f004e7210 */ /* 0x000fe20007ffe0ff */
[----:B------:R-:W-:Y:S01]  /*44b50*/  IMAD.X R77, RZ, RZ, RZ, P0 ;  /* 0x000000ffff4d7224 */ /* 0x000fe200000e06ff */
[----:B------:R-:W-:Y:S01]  /*44b60*/  IADD3 R72, P1, PT, R73, R72, RZ ;  /* 0x0000004849487210 */ /* 0x000fe20007f3e0ff */
[----:B------:R-:W-:Y:S02]  /*44b70*/  IMAD.MOV.U32 R79, RZ, RZ, RZ ;  /* 0x000000ffff4f7224 */ /* 0x000fe400078e00ff */
[----:B------:R-:W-:-:S04]  /*44b80*/  IMAD.WIDE.U32 R76, R40, R40, R76 ;  /* 0x00000028284c7225 */ /* 0x000fc800078e004c */
[----:B------:R-:W-:Y:S02]  /*44b90*/  IMAD.IADD R75, R3, 0x1, R77 ;  /* 0x00000001034b7824 */ /* 0x000fe400078e024d */
[----:B------:R-:W-:Y:S02]  /*44ba0*/  HFMA2 R77, -RZ, RZ, 0, 0 ;  /* 0x00000000ff4d7431 */ /* 0x000fe400000001ff */
[----:B------:R-:W-:-:S04]  /*44bb0*/  IMAD.WIDE.U32 R78, R101, R86, R78 ;  /* 0x00000056654e7225 */ /* 0x000fc800078e004e */
[----:B------:R-:W-:Y:S01]  /*44bc0*/  IMAD.X R73, RZ, RZ, RZ, P1 ;  /* 0x000000ffff497224 */ /* 0x000fe200008e06ff */
[----:B------:R-:W-:Y:S02]  /*44bd0*/  IADD3 R74, P0, PT, R75, R78, RZ ;  /* 0x0000004e4b4a7210 */ /* 0x000fe40007f1e0ff */
[----:B------:R-:W-:Y:S01]  /*44be0*/  IADD3 R78, PT, PT, R68, R79, RZ ;  /* 0x0000004f444e7210 */ /* 0x000fe20007ffe0ff */
[----:B------:R-:W-:Y:S01]  /*44bf0*/  IMAD.WIDE.U32 R72, R97, R67, R72 ;  /* 0x0000004361487225 */ /* 0x000fe200078e0048 */
[----:B------:R-:W-:-:S03]  /*44c00*/  MOV R79, RZ ;  /* 0x000000ff004f7202 */ /* 0x000fc60000000f00 */
[----:B------:R-:W-:-:S04]  /*44c10*/  IMAD.WIDE.U32 R76, R101, R91, R76 ;  /* 0x0000005b654c7225 */ /* 0x000fc800078e004c */
[----:B------:R-:W-:Y:S02]  /*44c20*/  IMAD.X R75, RZ, RZ, RZ, P0 ;  /* 0x000000ffff4b7224 */ /* 0x000fe400000e06ff */
[----:B------:R-:W-:Y:S02]  /*44c30*/  IMAD.IADD R9, R49, 0x1, R73 ;  /* 0x0000000131097824 */ /* 0x000fe400078e0249 */
[----:B------:R-:W-:Y:S02]  /*44c40*/  IMAD.IADD R77, R0, 0x1, R77 ;  /* 0x00000001004d7824 */ /* 0x000fe400078e024d */
[----:B------:R-:W-:Y:S01]  /*44c50*/  IMAD.WIDE.U32 R74, R40, R91, R74 ;  /* 0x0000005b284a7225 */ /* 0x000fe200078e004a */
[----:B------:R-:W-:-:S03]  /*44c60*/  IADD3 R76, P0, PT, R9, R76, RZ ;  /* 0x0000004c094c7210 */ /* 0x000fc60007f1e0ff */
[----:B------:R-:W-:Y:S01]  /*44c70*/  IMAD.WIDE.U32 R78, R101, R71, R78 ;  /* 0x00000047654e7225 */ /* 0x000fe200078e004e */
[----:B------:R-:W-:-:S03]  /*44c80*/  IADD3 R74, P1, PT, R77, R74, RZ ;  /* 0x0000004a4d4a7210 */ /* 0x000fc60007f3e0ff */
[----:B------:R-:W-:Y:S02]  /*44c90*/  IMAD.IADD R9, R0, 0x1, R75 ;  /* 0x0000000100097824 */ /* 0x000fe400078e024b */
[----:B------:R-:W-:Y:S02]  /*44ca0*/  IMAD R87, R72, R59, RZ ;  /* 0x0000003b48577224 */ /* 0x000fe400078e02ff */
[----:B------:R-:W-:Y:S02]  /*44cb0*/  IMAD.MOV.U32 R73, RZ, RZ, RZ ;  /* 0x000000ffff497224 */ /* 0x000fe400078e00ff */
[----:B------:R-:W-:Y:S01]  /*44cc0*/  IMAD.X R77, RZ, RZ, RZ, P0 ;  /* 0x000000ffff4d7224 */ /* 0x000fe200000e06ff */
[----:B------:R-:W-:Y:S01]  /*44cd0*/  IADD3 R78, P0, PT, R9, R78, RZ ;  /* 0x0000004e094e7210 */ /* 0x000fe20007f1e0ff */
[----:B------:R-:W-:Y:S02]  /*44ce0*/  IMAD.X R75, RZ, RZ, RZ, P1 ;  /* 0x000000ffff4b7224 */ /* 0x000fe400008e06ff */
[----:B------:R-:W-:Y:S01]  /*44cf0*/  IMAD.HI.U32 R73, R87, R66, R72 ;  /* 0x0000004257497227 */ /* 0x000fe200078e0048 */
[----:B------:R-:W-:-:S02]  /*44d00*/  IADD3 R72, PT, PT, R6, R79, RZ ;  /* 0x0000004f06487210 */ /* 0x000fc40007ffe0ff */
[----:B------:R-:W-:Y:S01]  /*44d10*/  IADD3.X R79, PT, PT, RZ, RZ, RZ, P0, !PT ;  /* 0x000000ffff4f7210 */ /* 0x000fe200007fe4ff */
[----:B------:R-:W-:-:S04]  /*44d20*/  IMAD.WIDE.U32 R74, R40, R91, R74 ;  /* 0x0000005b284a7225 */ /* 0x000fc800078e004a */
[----:B------:R-:W-:Y:S02]  /*44d30*/  IMAD.IADD R9, R58, 0x1, R73 ;  /* 0x000000013a097824 */ /* 0x000fe400078e0249 */
        /* <DEDUP_REMOVED lines=8> */
[----:B------:R-:W-:-:S04]  /*44dc0*/  IMAD.WIDE.U32 R72, R101, R43, R72 ;  /* 0x0000002b65487225 */ /* 0x000fc800078e0048 */
        /* <DEDUP_REMOVED lines=8> */
[----:B------:R-:W-:Y:S01]  /*44e50*/  IMAD.WIDE.U32 R76, R87, R67, R76 ;  /* 0x00000043574c7225 */ /* 0x000fe200078e004c */
[----:B------:R-:W-:-:S03]  /*44e60*/  IADD3 R81, PT, PT, R68, R75, RZ ;  /* 0x0000004b44517210 */ /* 0x000fc60007ffe0ff */
[----:B------:R-:W-:-:S04]  /*44e70*/  IMAD.WIDE.U32 R78, R91, R91, R78 ;  /* 0x0000005b5b4e7225 */ /* 0x000fc800078e004e */
[----:B------:R-:W-:Y:S01]  /*44e80*/  IMAD.X R75, RZ, RZ, RZ, P1 ;  /* 0x000000ffff4b7224 */ /* 0x000fe200008e06ff */
[----:B------:R-:W-:Y:S01]  /*44e90*/  IADD3 R78, P1, PT, R81, R78, RZ ;  /* 0x0000004e514e7210 */ /* 0x000fe20007f3e0ff */
[----:B------:R-:W-:Y:S02]  /*44ea0*/  HFMA2 R81, -RZ, RZ, 0, 0 ;  /* 0x00000000ff517431 */ /* 0x000fe400000001ff */
[----:B------:R-:W-:Y:S02]  /*44eb0*/  IMAD.IADD R9, R49, 0x1, R77 ;  /* 0x0000000131097824 */ /* 0x000fe400078e024d */
[----:B------:R-:W-:Y:S02]  /*44ec0*/  IMAD.IADD R79, R0, 0x1, R79 ;  /* 0x00000001004f7824 */ /* 0x000fe400078e024f */
[----:B------:R-:W-:-:S04]  /*44ed0*/  IMAD.WIDE.U32 R72, R40, R71, R72 ;  /* 0x0000004728487225 */ /* 0x000fc800078e0048 */
[----:B------:R-:W-:Y:S01]  /*44ee0*/  IMAD R83, R76, R59, RZ ;  /* 0x0000003b4c537224 */ /* 0x000fe200078e02ff */
[----:B------:R-:W-:Y:S01]  /*44ef0*/  IADD3 R72, P0, PT, R79, R72, RZ ;  /* 0x000000484f487210 */ /* 0x000fe20007f1e0ff */
[----:B------:R-:W-:Y:S02]  /*44f00*/  IMAD.MOV.U32 R77, RZ, RZ, RZ ;  /* 0x000000ffff4d7224 */ /* 0x000fe400078e00ff */
[----:B------:R-:W-:-:S04]  /*44f10*/  IMAD.WIDE.U32 R80, R101, R7, R80 ;  /* 0x0000000765507225 */ /* 0x000fc800078e0050 */
[----:B------:R-:W-:-:S04]  /*44f20*/  IMAD.HI.U32 R99, R83, R66, R76 ;  /* 0x0000004253637227 */ /* 0x000fc800078e004c */
[----:B------:R-:W-:Y:S02]  /*44f30*/  IMAD.IADD R77, R6, 0x1, R73 ;  /* 0x00000001064d7824 */ /* 0x000fe400078e0249 */
[----:B------:R-:W-:Y:S02]  /*44f40*/  IMAD.X R79, RZ, RZ, RZ, P1 ;  /* 0x000000ffff4f7224 */ /* 0x000fe400008e06ff */
[----:B------:R-:W-:Y:S01]  /*44f50*/  IMAD.X R73, RZ, RZ, RZ, P0 ;  /* 0x000000ffff497224 */ /* 0x000fe200000e06ff */
[----:B------:R-:W-:Y:S01]  /*44f60*/  IADD3 R80, P0, PT, R77, R80, RZ ;  /* 0x000000504d507210 */ /* 0x000fe20007f1e0ff */
[----:B------:R-:W-:-:S04]  /*44f70*/  IMAD.WIDE.U32 R74, R97, R65, R74 ;  /* 0x00000041614a7225 */ /* 0x000fc800078e004a */
[----:B------:R-:W-:Y:S01]  /*44f80*/  IMAD.WIDE.U32 R78, R40, R86, R78 ;  /* 0x00000056284e7225 */ /* 0x000fe200078e004e */
[----:B------:R-:W-:Y:S02]  /*44f90*/  IADD3 R74, P2, PT, R9, R74, RZ ;  /* 0x0000004a094a7210 */ /* 0x000fe40007f5e0ff */
[----:B------:R-:W-:Y:S01]  /*44fa0*/  IADD3 R85, PT, PT, R47, R75, RZ ;  /* 0x0000004b2f557210 */ /* 0x000fe20007ffe0ff */
[----:B------:R-:W-:Y:S01]  /*44fb0*/  IMAD.IADD R76, R2, 0x1, R81 ;  /* 0x00000001024c7824 */ /* 0x000fe200078e0251 */
[----:B------:R-:W-:Y:S01]  /*44fc0*/  IADD3.X R81, PT, PT, RZ, RZ, RZ, P0, !PT ;  /* 0x000000ffff517210 */ /* 0x000fe200007fe4ff */
[----:B------:R-:W-:Y:S01]  /*44fd0*/  IMAD.WIDE.U32 R72, R91, R86, R72 ;  /* 0x000000565b487225 */ /* 0x000fe200078e0048 */
[----:B------:R-:W-:-:S03]  /*44fe0*/  IADD3.X R75, PT, PT, RZ, RZ, RZ, P2, !PT ;  /* 0x000000ffff4b7210 */ /* 0x000fc600017fe4ff */
[C---:B------:R-:W-:Y:S02]  /*44ff0*/  IMAD.IADD R77, R68.reuse, 0x1, R79 ;  /* 0x00000001444d7824 */ /* 0x040fe400078e024f */
[----:B------:R-:W-:Y:S02]  /*45000*/  IMAD.IADD R73, R68, 0x1, R73 ;  /* 0x0000000144497824 */ /* 0x000fe400078e0249 */
[----:B------:R-:W-:Y:S01]  /*45010*/  IMAD.WIDE.U32 R80, R40, R43, R80 ;  /* 0x0000002b28507225 */ /* 0x000fe200078e0050 */
[----:B------:R-:W-:Y:S02]  /*45020*/  IADD3 R72, P1, PT, R77, R72, RZ ;  /* 0x000000484d487210 */ /* 0x000fe40007f3e0ff */
[----:B------:R-:W-:Y:S01]  /*45030*/  MOV R77, RZ ;  /* 0x000000ff004d7202 */ /* 0x000fe20000000f00 */
[----:B------:R-:W-:Y:S01]  /*45040*/  IMAD.MOV.U32 R79, RZ, RZ, RZ ;  /* 0x000000ffff4f7224 */ /* 0x000fe200078e00ff */
[----:B------:R-:W-:Y:S01]  /*45050*/  IADD3 R80, P0, PT, R73, R80, RZ ;  /* 0x0000005049507210 */ /* 0x000fe20007f1e0ff */
[----:B------:R-:W-:Y:S01]  /*45060*/  IMAD.WIDE.U32 R74, R87, R64, R74 ;  /* 0x00000040574a7225 */ /* 0x000fe200078e004a */
[----:B------:R-:W-:-:S03]  /*45070*/  IADD3.X R73, PT, PT, RZ, RZ, RZ, P1, !PT ;  /* 0x000000ffff497210 */ /* 0x000fc60000ffe4ff */
[----:B------:R-:W-:Y:S02]  /*45080*/  IMAD.IADD R9, R58, 0x1, R99 ;  /* 0x000000013a097824 */ /* 0x000fe400078e0263 */
[----:B------:R-:W-:-:S03]  /*45090*/  IMAD.WIDE.U32 R78, R101, R71, R78 ;  /* 0x00000047654e7225 */ /* 0x000fc600078e004e */
[----:B------:R-:W-:Y:S01]  /*450a0*/  IADD3 R74, P2, PT, R9, R74, RZ ;  /* 0x0000004a094a7210 */ /* 0x000fe20007f5e0ff */
[----:B------:R-:W-:Y:S01]  /*450b0*/  IMAD.WIDE.U32 R76, R4, R101, R76 ;  /* 0x00000065044c7225 */ /* 0x000fe200078e004c */
[----:B------:R-:W-:-:S03]  /*450c0*/  IADD3 R78, P1, PT, R85, R78, RZ ;  /* 0x0000004e554e7210 */ /* 0x000fc60007f3e0ff */
[----:B------:R-:W-:Y:S01]  /*450d0*/  IMAD.IADD R99, R5, 0x1, R81 ;  /* 0x0000000105637824 */ /* 0x000fe200078e0251 */
[----:B------:R-:W-:Y:S01]  /*450e0*/  IADD3.X R81, PT, PT, RZ, RZ, RZ, P0, !PT ;  /* 0x000000ffff517210 */ /* 0x000fe200007fe4ff */
[----:B------:R-:W-:Y:S02]  /*450f0*/  IMAD.IADD R9, R48, 0x1, R75 ;  /* 0x0000000130097824 */ /* 0x000fe400078e024b */
[----:B------:R-:W-:Y:S01]  /*45100*/  IMAD.WIDE.U32 R72, R91, R86, R72 ;  /* 0x000000565b487225 */ /* 0x000fe200078e0048 */
[----:B------:R-:W-:-:S03]  /*45110*/  IADD3 R76, P0, PT, R99, R76, RZ ;  /* 0x0000004c634c7210 */ /* 0x000fc60007f1e0ff */
[----:B------:R-:W-:Y:S02]  /*45120*/  IMAD.IADD R75, R6, 0x1, R79 ;  /* 0x00000001064b7824 */ /* 0x000fe400078e024f */
[----:B------:R-:W-:Y:S02]  /*45130*/  IMAD.IADD R103, R95, 0x1, R77 ;  /* 0x000000015f677824 */ /* 0x000fe400078e024d */
[----:B------:R-:W-:-:S04]  /*45140*/  IMAD.WIDE.U32 R80, R91, R71, R80 ;  /* 0x000000475b507225 */ /* 0x000fc800078e0050 */
[----:B------:R-:W-:Y:S02]  /*45150*/  IMAD.IADD R73, R68, 0x1, R73 ;  /* 0x0000000144497824 */ /* 0x000fe400078e0249 */
[----:B------:R-:W-:Y:S01]  /*45160*/  IMAD.X R79, RZ, RZ, RZ, P1 ;  /* 0x000000ffff4f7224 */ /* 0x000fe200008e06ff */
[----:B------:R-:W-:Y:S01]  /*45170*/  IADD3 R72, P1, PT, R75, R72, RZ ;  /* 0x000000484b487210 */ /* 0x000fe20007f3e0ff */
[----:B------:R-:W-:Y:S01]  /*45180*/  IMAD.X R77, RZ, RZ, RZ, P0 ;  /* 0x000000ffff4d7224 */ /* 0x000fe200000e06ff */
[----:B------:R-:W-:Y:S01]  /*45190*/  IADD3.X R75, PT, PT, RZ, RZ, RZ, P2, !PT ;  /* 0x000000ffff4b7210 */ /* 0x000fe200017fe4ff */
[----:B------:R-:W-:Y:S01]  /*451a0*/  IMAD.IADD R81, R6, 0x1, R81 ;  /* 0x0000000106517824 */ /* 0x000fe200078e0251 */
[----:B------:R-:W-:Y:S01]  /*451b0*/  IADD3 R80, P2, PT, R73, R80, RZ ;  /* 0x0000005049507210 */ /* 0x000fe20007f5e0ff */
[----:B------:R-:W-:Y:S01]  /*451c0*/  IMAD.WIDE.U32 R76, R40, R7, R76 ;  /* 0x00000007284c7225 */ /* 0x000fe200078e004c */
[----:B------:R-:W-:-:S03]  /*451d0*/  IADD3.X R73, PT, PT, RZ, RZ, RZ, P1, !PT ;  /* 0x000000ffff497210 */ /* 0x000fc60000ffe4ff */
[----:B------:R-:W-:Y:S01]  /*451e0*/  IMAD.WIDE.U32 R78, R97, R62, R78 ;  /* 0x0000003e614e7225 */ /* 0x000fe200078e004e */
[----:B------:R-:W-:-:S03]  /*451f0*/  IADD3 R76, P1, PT, R81, R76, RZ ;  /* 0x0000004c514c7210 */ /* 0x000fc60007f3e0ff */
[----:B------:R-:W-:Y:S01]  /*45200*/  IMAD.WIDE.U32 R74, R83, R67, R74 ;  /* 0x00000043534a7225 */ /* 0x000fe200078e004a */
[----:B------:R-:W-:Y:S02]  /*45210*/  IADD3 R78, P3, PT, R9, R78, RZ ;  /* 0x0000004e094e7210 */ /* 0x000fe40007f7e0ff */
[----:B------:R-:W-:Y:S01]  /*45220*/  IADD3 R99, PT, PT, R46, R79, RZ ;  /* 0x0000004f2e637210 */ /* 0x000fe20007ffe0ff */
[----:B------:R-:W-:Y:S01]  /*45230*/  IMAD.X R81, RZ, RZ, RZ, P2 ;  /* 0x000000ffff517224 */ /* 0x000fe200010e06ff */
[----:B------:R-:W-:Y:S01]  /*45240*/  IADD3.X R79, PT, PT, RZ, RZ, RZ, P3, !PT ;  /* 0x000000ffff4f7210 */ /* 0x000fe20001ffe4ff */
[----:B------:R-:W-:-:S04]  /*45250*/  IMAD.WIDE.U32 R72, R40, R71, R72 ;  /* 0x0000004728487225 */ /* 0x000fc800078e0048 */
[----:B------:R-:W-:Y:S02]  /*45260*/  IMAD.IADD R85, R49, 0x1, R75 ;  /* 0x0000000131557824 */ /* 0x000fe400078e024b */
[----:B------:R-:W-:Y:S02]  /*45270*/  IMAD R9, R74, R59, RZ ;  /* 0x0000003b4a097224 */ /* 0x000fe400078e02ff */
[----:B------:R-:W-:Y:S02]  /*45280*/  IMAD.MOV.U32 R75, RZ, RZ, RZ ;  /* 0x000000ffff4b7224 */ /* 0x000fe400078e00ff */
[----:B------:R-:W-:-:S04]  /*45290*/  IMAD.WIDE.U32 R80, R86, R86, R80 ;  /* 0x0000005656507225 */ /* 0x000fc800078e0050 */
[----:B------:R-:W-:Y:S01]  /*452a0*/  IMAD.IADD R73, R6, 0x1, R73 ;  /* 0x0000000106497824 */ /* 0x000fe200078e0249 */
[----:B------:R-:W-:Y:S01]  /*452b0*/  IADD3 R81, PT, PT, R68, R81, RZ ;  /* 0x0000005144517210 */ /* 0x000fe20007ffe0ff */
[----:B------:R-:W-:-:S03]  /*452c0*/  IMAD.HI.U32 R105, R9, R66, R74 ;  /* 0x0000004209697227 */ /* 0x000fc600078e004a */
[----:B------:R-:W-:Y:S01]  /*452d0*/  IADD3 R80, P2, PT, R73, R80, RZ ;  /* 0x0000005049507210 */ /* 0x000fe20007f5e0ff */
[----:B------:R-:W-:Y:S02]  /*452e0*/  IMAD.IADD R74, R2, 0x1, R77 ;  /* 0x00000001024a7824 */ /* 0x000fe400078e024d */
[----:B------:R-:W-:Y:S02]  /*452f0*/  HFMA2 R73, -RZ, RZ, 0, 0 ;  /* 0x00000000ff497431 */ /* 0x000fe400000001ff */
[----:B------:R-:W-:Y:S02]  /*45300*/  IMAD.X R77, RZ, RZ, RZ, P1 ;  /* 0x000000ffff4d7224 */ /* 0x000fe400008e06ff */
[----:B------:R-:W-:Y:S01]  /*45310*/  IMAD.WIDE.U32 R78, R87, R65, R78 ;  /* 0x00000041574e7225 */ /* 0x000fe200078e004e */
[----:B------:R-:W-:-:S03]  /*45320*/  IADD3 R74, P0, PT, R74, R103, RZ ;  /* 0x000000674a4a7210 */ /* 0x000fc60007f1e0ff */
        /* <DEDUP_REMOVED lines=9> */
[----:B------:R-:W-:-:S04]  /*453c0*/  IMAD.WIDE.U32 R80, R91, R71, R80 ;  /* 0x000000475b507225 */ /* 0x000fc800078e0050 */
[----:B------:R-:W-:Y:S01]  /*453d0*/  IMAD.IADD R103, R47, 0x1, R79 ;  /* 0x000000012f677824 */ /* 0x000fe200078e024f */
[----:B------:R-:W-:Y:S01]  /*453e0*/  IADD3 R80, P2, PT, R73, R80, RZ ;  /* 0x0000005049507210 */ /* 0x000fe20007f5e0ff */
[----:B------:R-:W-:Y:S01]  /*453f0*/  IMAD.X R79, RZ, RZ, RZ, P4 ;  /* 0x000000ffff4f7224 */ /* 0x000fe200020e06ff */
[----:B------:R-:W-:Y:S01]  /*45400*/  IADD3.X R73, PT, PT, RZ, RZ, RZ, P3, !PT ;  /* 0x000000ffff497210 */ /* 0x000fe20001ffe4ff */
[----:B------:R-:W-:Y:S02]  /*45410*/  IMAD.IADD R77, R5, 0x1, R77 ;  /* 0x00000001054d7824 */ /* 0x000fe400078e024d */
[----:B------:R-:W-:-:S04]  /*45420*/  IMAD.WIDE.U32 R74, R4, R40, R74 ;  /* 0x00000028044a7225 */ /* 0x000fc800078e004a */
        /* <DEDUP_REMOVED lines=24> */
[----:B------:R-:W-:Y:S01]  /*455b0*/  IMAD.X R77, RZ, RZ, RZ, P0 ;  /* 0x000000ffff4d7224 */ /* 0x000fe200000e06ff */
[----:B------:R-:W-:Y:S01]  /*455c0*/  IADD3 R74, P0, PT, R74, R107, RZ ;  /* 0x0000006b4a4a7210 */ /* 0x000fe20007f1e0ff */
[----:B------:R-:W-:-:S04]  /*455d0*/  IMAD.WIDE.U32 R80, R40, R43, R80 ;  /* 0x0000002b28507225 */ /* 0x000fc800078e0050 */
[----:B------:R-:W-:Y:S01]  /*455e0*/  IMAD.IADD R103, R49, 0x1, R85 ;  /* 0x0000000131677824 */ /* 0x000fe200078e0255 */
[----:B------:R-:W-:Y:S01]  /*455f0*/  MOV R85, RZ ;  /* 0x000000ff00557202 */ /* 0x000fe20000000f00 */
[----:B------:R-:W-:Y:S01]  /*45600*/  IMAD R99, R84, R59, RZ ;  /* 0x0000003b54637224 */ /* 0x000fe200078e02ff */
[----:B------:R-:W-:Y:S01]  /*45610*/  IADD3 R75, PT, PT, R5, R81, RZ ;  /* 0x00000051054b7210 */ /* 0x000fe20007ffe0ff */
[----:B------:R-:W-:-:S04]  /*45620*/  IMAD.WIDE.U32 R76, R86, R71, R76 ;  /* 0x00000047564c7225 */ /* 0x000fc800078e004c */
[----:B------:R-:W-:Y:S01]  /*45630*/  IMAD.HI.U32 R109, R99, R66, R84 ;  /* 0x00000042636d7227 */ /* 0x000fe200078e0054 */
[----:B------:R-:W-:-:S03]  /*45640*/  IADD3 R76, P2, PT, R75, R76, RZ ;  /* 0x0000004c4b4c7210 */ /* 0x000fc60007f5e0ff */
[----:B------:R-:W-:Y:S02]  /*45650*/  IMAD.IADD R77, R6, 0x1, R77 ;  /* 0x00000001064d7824 */ /* 0x000fe400078e024d */
[----:B------:R-:W-:-:S04]  /*45660*/  IMAD.WIDE.U32 R78, R86, R43, R78 ;  /* 0x0000002b564e7225 */ /* 0x000fc800078e004e */
[----:B------:R-:W-:Y:S01]  /*45670*/  IMAD.MOV.U32 R84, RZ, RZ, R80 ;  /* 0x000000ffff547224 */ /* 0x000fe200078e0050 */
[----:B------:R-:W-:Y:S01]  /*45680*/  IADD3 R80, P1, PT, R77, R78, RZ ;  /* 0x0000004e4d507210 */ /* 0x000fe20007f3e0ff */
[----:B------:R-:W-:Y:S01]  /*45690*/  IMAD.X R75, RZ, RZ, RZ, P0 ;  /* 0x000000ffff4b7224 */ /* 0x000fe200000e06ff */
[----:B------:R-:W-:Y:S01]  /*456a0*/  IADD3 R81, PT, PT, R5, R79, RZ ;  /* 0x0000004f05517210 */ /* 0x000fe20007ffe0ff */
[----:B------:R-:W-:-:S04]  /*456b0*/  IMAD.WIDE.U32 R84, R101, R7, R84 ;  /* 0x0000000765547225 */ /* 0x000fc800078e0054 */
[----:B------:R-:W-:Y:S01]  /*456c0*/  IMAD.IADD R107, R46, 0x1, R73 ;  /* 0x000000012e6b7824 */ /* 0x000fe200078e0249 */
[----:B------:R-:W-:Y:S01]  /*456d0*/  IADD3.X R73, PT, PT, RZ, RZ, RZ, P3, !PT ;  /* 0x000000ffff497210 */ /* 0x000fe20001ffe4ff */
[----:B------:R-:W-:-:S04]  /*456e0*/  IMAD.WIDE.U32 R78, R4, R91, R74 ;  /* 0x0000005b044e7225 */ /* 0x000fc800078e004a */
[----:B------:R-:W-:Y:S01]  /*456f0*/  IMAD.X R77, RZ, RZ, RZ, P2 ;  /* 0x000000ffff4d7224 */ /* 0x000fe200010e06ff */
[----:B------:R-:W-:Y:S01]  /*45700*/  IADD3 R74, P2, PT, R105, R84, RZ ;  /* 0x00000054694a7210 */ /* 0x000fe20007f5e0ff */
[----:B------:R-:W-:Y:S01]  /*45710*/  IMAD.WIDE.U32 R72, R83, R65, R72 ;  /* 0x0000004153487225 */ /* 0x000fe200078e0048 */
[----:B------:R-:W-:-:S03]  /*45720*/  IADD3 R78, P0, PT, R81, R78, RZ ;  /* 0x0000004e514e7210 */ /* 0x000fc60007f1e0ff */
[----:B------:R-:W-:Y:S01]  /*45730*/  IMAD.X R81, RZ, RZ, RZ, P1 ;  /* 0x000000ffff517224 */ /* 0x000fe200008e06ff */
[----:B------:R-:W-:Y:S01]  /*45740*/  IADD3 R105, PT, PT, R47, R73, RZ ;  /* 0x000000492f697210 */ /* 0x000fe20007ffe0ff */
[----:B------:R-:W-:-:S04]  /*45750*/  IMAD.WIDE.U32 R76, R91, R43, R76 ;  /* 0x0000002b5b4c7225 */ /* 0x000fc800078e004c */
[----:B------:R-:W-:Y:S01]  /*45760*/  IMAD.X R75, RZ, RZ, RZ, P2 ;  /* 0x000000ffff4b7224 */ /* 0x000fe200010e06ff */
[----:B------:R-:W-:Y:S01]  /*45770*/  IADD3 R72, P2, PT, R103, R72, RZ ;  /* 0x0000004867487210 */ /* 0x000fe20007f5e0ff */
[----:B------:R-:W-:Y:S01]  /*45780*/  IMAD.IADD R85, R2, 0x1, R85 ;  /* 0x0000000102557824 */ /* 0x000fe200078e0255 */
[----:B------:R-:W-:Y:S01]  /*45790*/  IADD3 R77, PT, PT, R5, R77, RZ ;  /* 0x0000004d054d7210 */ /* 0x000fe20007ffe0ff */
[----:B------:R-:W-:Y:S02]  /*457a0*/  IMAD.IADD R94, R0, 0x1, R79 ;  /* 0x00000001005e7824 */ /* 0x000fe400078e024f */
[----:B------:R-:W-:Y:S01]  /*457b0*/  IMAD.X R79, RZ, RZ, RZ, P0 ;  /* 0x000000ffff4f7224 */ /* 0x000fe200000e06ff */
        /* <DEDUP_REMOVED lines=8> */
[----:B------:R-:W-:Y:S02]  /*45840*/  IMAD.IADD R81, R6, 0x1, R81 ;  /* 0x0000000106517824 */ /* 0x000fe400078e0251 */
[----:B------:R-:W-:-:S02]  /*45850*/  IMAD.X R73, RZ, RZ, RZ, P2 ;  /* 0x000000ffff497224 */ /* 0x000fc400010e06ff */
[----:B------:R-:W-:Y:S01]  /*45860*/  IMAD.IADD R75, R2, 0x1, R79 ;  /* 0x00000001024b7824 */ /* 0x000fe200078e024f */
[----:B------:R-:W-:Y:S01]  /*45870*/  IADD3 R80, P2, PT, R81, R78, RZ ;  /* 0x0000004e51507210 */ /* 0x000fe20007f5e0ff */
[----:B------:R-:W-:-:S03]  /*45880*/  IMAD.WIDE.U32 R78, R9, R64, R72 ;  /* 0x00000040094e7225 */ /* 0x000fc600078e0048 */
[----:B------:R-:W-:Y:S01]  /*45890*/  IADD3 R72, P1, PT, R75, R94, RZ ;  /* 0x0000005e4b487210 */ /* 0x000fe20007f3e0ff */
[----:B------:R-:W-:Y:S01]  /*458a0*/  IMAD.IADD R73, R58, 0x1, R109 ;  /* 0x000000013a497824 */ /* 0x000fe200078e026d */
[----:B------:R-:W-:Y:S01]  /*458b0*/  IADD3.X R75, PT, PT, RZ, RZ, RZ, P3, !PT ;  /* 0x000000ffff4b7210 */ /* 0x000fe20001ffe4ff */
[----:B------:R-:W-:-:S04]  /*458c0*/  IMAD.WIDE.U32 R76, R40, R7, R76 ;  /* 0x00000007284c7225 */ /* 0x000fc800078e004c */
[----:B------:R-:W-:Y:S01]  /*458d0*/  IMAD.X R85, RZ, RZ, RZ, P0 ;  /* 0x000000ffff557224 */ /* 0x000fe200000e06ff */
[----:B------:R-:W-:Y:S01]  /*458e0*/  IADD3 R78, P0, PT, R73, R78, RZ ;  /* 0x0000004e494e7210 */ /* 0x000fe20007f1e0ff */
[----:B------:R-:W-:Y:S02]  /*458f0*/  IMAD.IADD R73, R2, 0x1, R77 ;  /* 0x0000000102497824 */ /* 0x000fe400078e024d */
[----:B------:R-:W-:Y:S02]  /*45900*/  HFMA2 R77, -RZ, RZ, 0, 0 ;  /* 0x00000000ff4d7431 */ /* 0x000fe400000001ff */
[----:B------:R-:W-:Y:S02]  /*45910*/  IMAD.X R81, RZ, RZ, RZ, P2 ;  /* 0x000000ffff517224 */ /* 0x000fe400010e06ff */
[----:B------:R-:W-:-:S04]  /*45920*/  IMAD.WIDE.U32 R84, R86, R43, R84 ;  /* 0x0000002b56547225 */ /* 0x000fc800078e0054 */
[----:B------:R-:W-:Y:S01]  /*45930*/  IMAD.WIDE.U32 R80, R71, R43, R80 ;  /* 0x0000002b47507225 */ /* 0x000fe200078e0050 */
[----:B------:R-:W-:-:S03]  /*45940*/  IADD3 R84, P3, PT, R73, R84, RZ ;  /* 0x0000005449547210 */ /* 0x000fc60007f7e0ff */
        /* <DEDUP_REMOVED lines=8> */
[----:B------:R-:W-:Y:S01]  /*459d0*/  IADD3 R76, P3, PT, R107, R76, RZ ;  /* 0x0000004c6b4c7210 */ /* 0x000fe20007f7e0ff */
[----:B------:R-:W-:Y:S01]  /*459e0*/  IMAD.IADD R103, R48, 0x1, R79 ;  /* 0x0000000130677824 */ /* 0x000fe200078e024f */
[----:B------:R-:W-:Y:S01]  /*459f0*/  IADD3 R105, PT, PT, R45, R75, RZ ;  /* 0x0000004b2d697210 */ /* 0x000fe20007ffe0ff */
[----:B------:R-:W-:Y:S01]  /*45a00*/  IMAD.IADD R81, R5, 0x1, R81 ;  /* 0x0000000105517824 */ /* 0x000fe200078e0251 */
[----:B------:R-:W-:Y:S01]  /*45a10*/  IADD3.X R77, PT, PT, RZ, RZ, RZ, P3, !PT ;  /* 0x000000ffff4d7210 */ /* 0x000fe20001ffe4ff */
[----:B------:R-:W-:-:S04]  /*45a20*/  IMAD.WIDE.U32 R72, R4, R86, R72 ;  /* 0x0000005604487225 */ /* 0x000fc800078e0048 */
        /* <DEDUP_REMOVED lines=9> */
[----:B------:R-:W-:Y:S02]  /*45ac0*/  IADD3 R97, PT, PT, R49, R79, RZ ;  /* 0x0000004f31617210 */ /* 0x000fe40007ffe0ff */
[----:B------:R-:W-:Y:S01]  /*45ad0*/  IADD3 R74, P4, PT, R103, R74, RZ ;  /* 0x0000004a674a7210 */ /* 0x000fe20007f9e0ff */
[----:B------:R-:W-:Y:S01]  /*45ae0*/  IMAD.IADD R85, R2, 0x1, R85 ;  /* 0x0000000102557824 */ /* 0x000fe200078e0255 */
[----:B------:R-:W-:Y:S01]  /*45af0*/  IADD3 R76, P2, PT, R105, R76, RZ ;  /* 0x0000004c694c7210 */ /* 0x000fe20007f5e0ff */
        /* <DEDUP_REMOVED lines=9> */
[----:B------:R-:W-:-:S04]  /*45b90*/  IMAD.WIDE.U32 R72, R71, R7, R72 ;  /* 0x0000000747487225 */ /* 0x000fc800078e0048 */
[----:B------:R-:W-:Y:S01]  /*45ba0*/  IMAD.IADD R101, R46, 0x1, R75 ;  /* 0x000000012e657824 */ /* 0x000fe200078e024b */
        /* <DEDUP_REMOVED lines=8> */
[----:B------:R-:W-:Y:S01]  /*45c30*/  IMAD.WIDE.U32 R74, R9, R65, R74 ;  /* 0x00000041094a7225 */ /* 0x000fe200078e004a */
[----:B------:R-:W-:-:S03]  /*45c40*/  IADD3.X R77, PT, PT, RZ, RZ, RZ, P2, !PT ;  /* 0x000000ffff4d7210 */ /* 0x000fc600017fe4ff */
[----:B------:R-:W-:Y:S01]  /*45c50*/  IMAD.IADD R3, R3, 0x1, R85 ;  /* 0x0000000103037824 */ /* 0x000fe200078e0255 */
[----:B------:R-:W-:Y:S01]  /*45c60*/  IADD3 R74, P2, PT, R97, R74, RZ ;  /* 0x0000004a614a7210 */ /* 0x000fe20007f5e0ff */
        /* <DEDUP_REMOVED lines=10> */
[----:B------:R-:W-:Y:S01]  /*45d10*/  IADD3 R73, PT, PT, R5, R73, RZ ;  /* 0x0000004905497210 */ /* 0x000fe20007ffe0ff */
[----:B------:R-:W-:Y:S02]  /*45d20*/  IMAD.IADD R77, R44, 0x1, R77 ;  /* 0x000000012c4d7824 */ /* 0x000fe400078e024d */
[----:B------:R-:W-:Y:S02]  /*45d30*/  IMAD.X R75, RZ, RZ, RZ, P2 ;  /* 0x000000ffff4b7224 */ /* 0x000fe400010e06ff */
[----:B------:R-:W-:Y:S01]  /*45d40*/  IMAD.WIDE.U32 R80, R4, R71, R80 ;  /* 0x0000004704507225 */ /* 0x000fe200078e0050 */
[----:B------:R-:W-:Y:S02]  /*45d50*/  IADD3 R72, P4, PT, R77, R40, RZ ;  /* 0x000000284d487210 */ /* 0x000fe40007f9e0ff */
[----:B------:R-:W-:Y:S01]  /*45d60*/  IADD3.X R77, PT, PT, RZ, RZ, RZ, P6, !PT ;  /* 0x000000ffff4d7210 */ /* 0x000fe200037fe4ff */
[----:B------:R-:W-:Y:S01]  /*45d70*/  IMAD.X R79, RZ, RZ, RZ, P3 ;  /* 0x000000ffff4f7224 */ /* 0x000fe200018e06ff */
[----:B------:R-:W-:Y:S01]  /*45d80*/  IADD3 R101, PT, PT, R6, R81, RZ ;  /* 0x0000005106657210 */ /* 0x000fe20007ffe0ff */
[----:B------:R-:W-:Y:S01]  /*45d90*/  IMAD.IADD R3, R58, 0x1, R103 ;  /* 0x000000013a037824 */ /* 0x000fe200078e0267 */
[----:B------:R-:W-:Y:S01]  /*45da0*/  IADD3 R80, P5, PT, R73, R80, RZ ;  /* 0x0000005049507210 */ /* 0x000fe20007fbe0ff */
[----:B------:R-:W-:-:S04]  /*45db0*/  IMAD.WIDE.U32 R74, R99, R64, R74 ;  /* 0x00000040634a7225 */ /* 0x000fc800078e004a */
[----:B------:R-:W-:Y:S01]  /*45dc0*/  IMAD.WIDE.U32 R78, R4, R91, R78 ;  /* 0x0000005b044e7225 */ /* 0x000fe200078e004e */
[----:B------:R-:W-:-:S03]  /*45dd0*/  IADD3 R74, P3, PT, R3, R74, RZ ;  /* 0x0000004a034a7210 */ /* 0x000fc60007f7e0ff */
[----:B------:R-:W-:Y:S02]  /*45de0*/  IMAD.X R81, RZ, RZ, RZ, P0 ;  /* 0x000000ffff517224 */ /* 0x000fe400000e06ff */
[----:B------:R-:W-:Y:S02]  /*45df0*/  IMAD.X R85, RZ, RZ, RZ, P1 ;  /* 0x000000ffff557224 */ /* 0x000fe400008e06ff */
[----:B------:R-:W-:Y:S01]  /*45e00*/  IMAD.IADD R3, R48, 0x1, R75 ;  /* 0x0000000130037824 */ /* 0x000fe200078e024b */
[----:B------:R-:W-:Y:S01]  /*45e10*/  IADD3 R75, PT, PT, R0, R79, RZ ;  /* 0x0000004f004b7210 */ /* 0x000fe20007ffe0ff */
[----:B------:R-:W-:Y:S01]  /*45e20*/  IMAD.X R73, RZ, RZ, RZ, P4 ;  /* 0x000000ffff497224 */ /* 0x000fe200020e06ff */
[----:B------:R-:W-:Y:S01]  /*45e30*/  IADD3 R79, P2, PT, R81, R78, RZ ;  /* 0x0000004e514f7210 */ /* 0x000fe20007f5e0ff */
[----:B------:R-:W-:-:S04]  /*45e40*/  IMAD.WIDE.U32 R76, R83, R63, R76 ;  /* 0x0000003f534c7225 */ /* 0x000fc800078e004c */
[----:B------:R-:W-:Y:S01]  /*45e50*/  IMAD.X R81, RZ, RZ, RZ, P5 ;  /* 0x000000ffff517224 */ /* 0x000fe200028e06ff */
[----:B------:R-:W-:Y:S01]  /*45e60*/  IADD3 R76, P0, PT, R97, R76, RZ ;  /* 0x0000004c614c7210 */ /* 0x000fe20007f1e0ff */
[----:B------:R-:W-:Y:S01]  /*45e70*/  IMAD.WIDE.U32 R84, R71, R7, R84 ;  /* 0x0000000747547225 */ /* 0x000fe200078e0054 */
[----:B------:R-:W-:-:S03]  /*45e80*/  IADD3 R77, PT, PT, R45, R77, RZ ;  /* 0x0000004d2d4d7210 */ /* 0x000fc60007ffe0ff */
[----:B------:R-:W-:Y:S01]  /*45e90*/  IMAD.WIDE.U32 R72, R87, R61, R72 ;  /* 0x0000003d57487225 */ /* 0x000fe200078e0048 */
        /* <DEDUP_REMOVED lines=8> */
[----:B------:R-:W-:Y:S01]  /*45f20*/  IMAD.X R85, RZ, RZ, RZ, P1 ;  /* 0x000000ffff557224 */ /* 0x000fe200008e06ff */
[----:B------:R-:W-:Y:S01]  /*45f30*/  IADD3 R80, PT, PT, R2, R81, RZ ;  /* 0x0000005102507210 */ /* 0x000fe20007ffe0ff */
[----:B------:R-:W-:Y:S01]  /*45f40*/  IMAD.WIDE.U32 R76, R9, R62, R76 ;  /* 0x0000003e094c7225 */ /* 0x000fe200078e004c */
[----:B------:R-:W-:Y:S02]  /*45f50*/  IADD3 R0, P0, PT, R0, R79, RZ ;  /* 0x0000004f00007210 */ /* 0x000fe40007f1e0ff */
[----:B------:R-:W-:Y:S01]  /*45f60*/  IADD3 R80, P1, PT, R80, R101, RZ ;  /* 0x0000006550507210 */ /* 0x000fe20007f3e0ff */
[----:B------:R-:W-:Y:S01]  /*45f70*/  IMAD.WIDE.U32 R74, R95, R67, R74 ;  /* 0x000000435f4a7225 */ /* 0x000fe200078e004a */
[----:B------:R-:W-:-:S02]  /*45f80*/  IADD3 R76, P3, PT, R3, R76, RZ ;  /* 0x0000004c034c7210 */ /* 0x000fc40007f7e0ff */
[----:B------:R-:W-:Y:S01]  /*45f90*/  IADD3.X R81, PT, PT, RZ, RZ, RZ, P1, !PT ;  /* 0x000000ffff517210 */ /* 0x000fe20000ffe4ff */
[----:B------:R-:W-:Y:S01]  /*45fa0*/  IMAD.X R73, RZ, RZ, RZ, P4 ;  /* 0x000000ffff497224 */ /* 0x000fe200020e06ff */
[----:B------:R-:W-:Y:S01]  /*45fb0*/  IADD3 R87, PT, PT, R49, R75, RZ ;  /* 0x0000004b31577210 */ /* 0x000fe20007ffe0ff */
[----:B------:R-:W-:-:S04]  /*45fc0*/  IMAD.WIDE.U32 R84, R4, R86, R84 ;  /* 0x0000005604547225 */ /* 0x000fc800078e0054 */
[----:B------:R-:W-:Y:S02]  /*45fd0*/  IMAD.X R79, RZ, RZ, RZ, P5 ;  /* 0x000000ffff4f7224 */ /* 0x000fe400028e06ff */
[----:B------:R-:W-:-:S04]  /*45fe0*/  IMAD.WIDE.U32 R72, R83, R60, R72 ;  /* 0x0000003c53487225 */ /* 0x000fc800078e0048 */
[----:B------:R-:W-:Y:S02]  /*45ff0*/  IMAD R3, R74, R59, RZ ;  /* 0x0000003b4a037224 */ /* 0x000fe400078e02ff */
[----:B------:R-:W-:Y:S02]  /*46000*/  IMAD.MOV.U32 R75, RZ, RZ, RZ ;  /* 0x000000ffff4b7224 */ /* 0x000fe400078e00ff */
[----:B------:R-:W-:Y:S02]  /*46010*/  IMAD.IADD R85, R68, 0x1, R85 ;  /* 0x0000000144557824 */ /* 0x000fe400078e0255 */
[----:B------:R-:W-:-:S04]  /*46020*/  IMAD.WIDE.U32 R78, R43, R7, R78 ;  /* 0x000000072b4e7225 */ /* 0x000fc800078e004e */
[----:B------:R-:W-:Y:S02]  /*46030*/  IMAD.IADD R73, R44, 0x1, R73 ;  /* 0x000000012c497824 */ /* 0x000fe400078e0249 */
[----:B------:R-:W-:Y:S01]  /*46040*/  IMAD.HI.U32 R97, R3, R66, R74 ;  /* 0x0000004203617227 */ /* 0x000fe200078e004a */
[----:B------:R-:W-:Y:S02]  /*46050*/  IADD3.X R75, PT, PT, RZ, RZ, RZ, P2, !PT ;  /* 0x000000ffff4b7210 */ /* 0x000fe400017fe4ff */
[----:B------:R-:W-:Y:S01]  /*46060*/  IADD3 R74, P1, PT, R85, R78, RZ ;  /* 0x0000004e554a7210 */ /* 0x000fe20007f3e0ff */
[----:B------:R-:W-:Y:S01]  /*46070*/  IMAD.IADD R79, R2, 0x1, R79 ;  /* 0x00000001024f7824 */ /* 0x000fe200078e024f */
[----:B------:R-:W-:Y:S01]  /*46080*/  IADD3 R78, P6, PT, R73, R0, RZ ;  /* 0x00000000494e7210 */ /* 0x000fe20007fde0ff */
[----:B------:R-:W-:Y:S01]  /*46090*/  IMAD.WIDE.U32 R80, R4, R43, R80 ;  /* 0x0000002b04507225 */ /* 0x000fe200078e0050 */
[----:B------:R-:W-:-:S03]  /*460a0*/  IADD3 R84, P2, PT, R75, R84, RZ ;  /* 0x000000544b547210 */ /* 0x000fc60007f5e0ff */
[----:B------:R-:W-:Y:S01]  /*460b0*/  IMAD.IADD R77, R46, 0x1, R77 ;  /* 0x000000012e4d7824 */ /* 0x000fe200078e024d */
[----:B------:R-:W-:Y:S01]  /*460c0*/  IADD3 R80, P5, PT, R79, R80, RZ ;  /* 0x000000504f507210 */ /* 0x000fe20007fbe0ff */
[----:B------:R-:W-:Y:S02]  /*460d0*/  IMAD.X R75, RZ, RZ, RZ, P1 ;  /* 0x000000ffff4b7224 */ /* 0x000fe400008e06ff */
[----:B------:R-:W-:Y:S01]  /*460e0*/  IMAD.X R79, RZ, RZ, RZ, P6 ;  /* 0x000000ffff4f7224 */ /* 0x000fe200030e06ff */
[----:B------:R-:W-:Y:S01]  /*460f0*/  IADD3 R72, P4, PT, R77, R72, RZ ;  /* 0x000000484d487210 */ /* 0x000fe20007f9e0ff */
[----:B------:R-:W-:Y:S01]  /*46100*/  IMAD.X R85, RZ, RZ, RZ, P0 ;  /* 0x000000ffff557224 */ /* 0x000fe200000e06ff */
[----:B------:R-:W-:Y:S01]  /*46110*/  IADD3.X R77, PT, PT, RZ, RZ, RZ, P3, !PT ;  /* 0x000000ffff4d7210 */ /* 0x000fe20001ffe4ff */
[----:B------:R-:W-:Y:S01]  /*46120*/  IMAD.WIDE.U32 R74, R4, R71, R74 ;  /* 0x00000047044a7225 */ /* 0x000fe200078e004a */
[----:B------:R-:W-:Y:S02]  /*46130*/  IADD3.X R73, PT, PT, RZ, RZ, RZ, P4, !PT ;  /* 0x000000ffff497210 */ /* 0x000fe400027fe4ff */
[----:B------:R-:W-:Y:S01]  /*46140*/  IADD3 R85, P0, PT, R85, R84, RZ ;  /* 0x0000005455557210 */ /* 0x000fe20007f1e0ff */
[----:B------:R-:W-:Y:S01]  /*46150*/  IMAD.WIDE.U32 R78, R83, R61, R78 ;  /* 0x0000003d534e7225 */ /* 0x000fe200078e004e */
[----:B------:R-:W-:-:S02]  /*46160*/  IADD3 R75, PT, PT, R6, R75, RZ ;  /* 0x0000004b064b7210 */ /* 0x000fc40007ffe0ff */
[----:B------:R-:W-:Y:S01]  /*46170*/  IADD3.X R71, PT, PT, RZ, RZ, RZ, P2, !PT ;  /* 0x000000ffff477210 */ /* 0x000fe200017fe4ff */
[----:B------:R-:W-:-:S04]  /*46180*/  IMAD.WIDE.U32 R76, R99, R65, R76 ;  /* 0x00000041634c7225 */ /* 0x000fc800078e004c */
[----:B------:R-:W-:Y:S01]  /*46190*/  IMAD.IADD R6, R42, 0x1, R79 ;  /* 0x000000012a067824 */ /* 0x000fe200078e024f */
[----:B------:R-:W-:Y:S01]  /*461a0*/  IADD3 R76, P3, PT, R87, R76, RZ ;  /* 0x0000004c574c7210 */ /* 0x000fe20007f7e0ff */
[----:B------:R-:W-:Y:S02]  /*461b0*/  IMAD.IADD R91, R5, 0x1, R81 ;  /* 0x00000001055b7824 */ /* 0x000fe400078e0251 */
[----:B------:R-:W-:Y:S02]  /*461c0*/  HFMA2 R87, -RZ, RZ, 0, 0 ;  /* 0x00000000ff577431 */ /* 0x000fe400000001ff */
[----:B------:R-:W-:-:S04]  /*461d0*/  IMAD.WIDE.U32 R72, R9, R63, R72 ;  /* 0x0000003f09487225 */ /* 0x000fc800078e0048 */
[----:B------:R-:W-:Y:S02]  /*461e0*/  IMAD.IADD R77, R47, 0x1, R77 ;  /* 0x000000012f4d7824 */ /* 0x000fe400078e024d */
        /* <DEDUP_REMOVED lines=23> */
[----:B------:R-:W-:Y:S02]  /*46360*/  IADD3 R72, P1, PT, R77, R72, RZ ;  /* 0x000000484d487210 */ /* 0x000fe40007f3e0ff */
[----:B------:R-:W-:Y:S01]  /*46370*/  IADD3.X R43, PT, PT, RZ, RZ, RZ, P5, !PT ;  /* 0x000000ffff2b7210 */ /* 0x000fe20002ffe4ff */
[----:B------:R-:W-:Y:S01]  /*46380*/  IMAD.WIDE.U32 R74, R9, R60, R74 ;  /* 0x0000003c094a7225 */ /* 0x000fe200078e004a */
[----:B------:R-:W-:-:S03]  /*46390*/  IADD3 R83, PT, PT, R5, R79, RZ ;  /* 0x0000004f05537210 */ /* 0x000fc60007ffe0ff */
[----:B------:R-:W-:Y:S02]  /*463a0*/  IMAD.IADD R73, R46, 0x1, R73 ;  /* 0x000000012e497824 */ /* 0x000fe400078e0249 */
[----:B------:R-:W-:Y:S01]  /*463b0*/  IMAD.X R77, RZ, RZ, RZ, P0 ;  /* 0x000000ffff4d7224 */ /* 0x000fe200000e06ff */
[----:B------:R-:W-:Y:S01]  /*463c0*/  IADD3 R40, P0, PT, R43, R78, RZ ;  /* 0x0000004e2b287210 */ /* 0x000fe20007f1e0ff */
[----:B------:R-:W-:Y:S01]  /*463d0*/  IMAD.IADD R75, R44, 0x1, R75 ;  /* 0x000000012c4b7824 */ /* 0x000fe200078e024b */
[----:B------:R-:W-:Y:S01]  /*463e0*/  IADD3 R74, P5, PT, R73, R74, RZ ;  /* 0x0000004a494a7210 */ /* 0x000fe20007fbe0ff */
[----:B------:R-:W-:Y:S02]  /*463f0*/  IMAD.X R5, RZ, RZ, RZ, P3 ;  /* 0x000000ffff057224 */ /* 0x000fe400018e06ff */
[----:B------:R-:W-:Y:S01]  /*46400*/  IMAD.X R73, RZ, RZ, RZ, P1 ;  /* 0x000000ffff497224 */ /* 0x000fe200008e06ff */
[----:B------:R-:W-:Y:S01]  /*46410*/  IADD3 R78, P3, PT, R75, R6, RZ ;  /* 0x000000064b4e7210 */ /* 0x000fe20007f7e0ff */
[----:B------:R-:W-:Y:S01]  /*46420*/  IMAD.WIDE.U32 R76, R3, R67, R76 ;  /* 0x00000043034c7225 */ /* 0x000fe200078e004c */
[----:B------:R-:W-:-:S02]  /*46430*/  IADD3 R6, P1, PT, R5, R40, RZ ;  /* 0x0000002805067210 */ /* 0x000fc40007f3e0ff */
[----:B------:R-:W-:Y:S01]  /*46440*/  IADD3.X R79, PT, PT, RZ, RZ, RZ, P3, !PT ;  /* 0x000000ffff4f7210 */ /* 0x000fe20001ffe4ff */
[----:B------:R-:W-:Y:S01]  /*46450*/  IMAD.WIDE.U32 R72, R95, R65, R72 ;  /* 0x000000415f487225 */ /* 0x000fe200078e0048 */
[----:B------:R-:W-:-:S03]  /*46460*/  IADD3 R71, P4, PT, R71, R6, RZ ;  /* 0x0000000647477210 */ /* 0x000fc60007f9e0ff */
[----:B------:R-:W-:Y:S01]  /*46470*/  IMAD.IADD R5, R49, 0x1, R77 ;  /* 0x0000000131057824 */ /* 0x000fe200078e024d */
[----:B------:R-:W-:Y:S01]  /*46480*/  MOV R77, RZ ;  /* 0x000000ff004d7202 */ /* 0x000fe20000000f00 */
[----:B------:R-:W-:Y:S02]  /*46490*/  IMAD.X R75, RZ, RZ, RZ, P5 ;  /* 0x000000ffff4b7224 */ /* 0x000fe400028e06ff */
[----:B------:R-:W-:Y:S01]  /*464a0*/  IMAD.IADD R80, R2, 0x1, R81 ;  /* 0x0000000102507824 */ /* 0x000fe200078e0251 */
[----:B------:R-:W-:Y:S01]  /*464b0*/  IADD3 R72, P3, PT, R5, R72, RZ ;  /* 0x0000004805487210 */ /* 0x000fe20007f7e0ff */
[----:B------:R-:W-:-:S03]  /*464c0*/  IMAD.WIDE.U32 R74, R99, R63, R74 ;  /* 0x0000003f634a7225 */ /* 0x000fc600078e004a */
[----:B------:R-:W-:Y:S01]  /*464d0*/  IADD3 R80, P2, PT, R80, R91, RZ ;  /* 0x0000005b50507210 */ /* 0x000fe20007f5e0ff */
[----:B------:R-:W-:Y:S02]  /*464e0*/  IMAD.IADD R73, R47, 0x1, R73 ;  /* 0x000000012f497824 */ /* 0x000fe400078e0249 */
[----:B------:R-:W-:Y:S02]  /*464f0*/  IMAD R5, R76, R59, RZ ;  /* 0x0000003b4c057224 */ /* 0x000fe400078e02ff */
[----:B------:R-:W-:-:S04]  /*46500*/  IMAD.WIDE.U32 R78, R9, R61, R78 ;  /* 0x0000003d094e7225 */ /* 0x000fc800078e004e */
[----:B------:R-:W-:Y:S02]  /*46510*/  IMAD.IADD R75, R45, 0x1, R75 ;  /* 0x000000012d4b7824 */ /* 0x000fe400078e024b */
[----:B------:R-:W-:Y:S01]  /*46520*/  IMAD.HI.U32 R9, R5, R66, R76 ;  /* 0x0000004205097227 */ /* 0x000fe200078e004c */
[----:B------:R-:W-:Y:S02]  /*46530*/  IADD3 R76, P5, PT, R73, R74, RZ ;  /* 0x0000004a494c7210 */ /* 0x000fe40007fbe0ff */
[----:B------:R-:W-:Y:S01]  /*46540*/  IADD3.X R73, PT, PT, RZ, RZ, RZ, P3, !PT ;  /* 0x000000ffff497210 */ /* 0x000fe20001ffe4ff */
[----:B------:R-:W-:Y:S01]  /*46550*/  IMAD.X R81, RZ, RZ, RZ, P2 ;  /* 0x000000ffff517224 */ /* 0x000fe200010e06ff */
[----:B------:R-:W-:Y:S01]  /*46560*/  IADD3 R78, P3, PT, R75, R78, RZ ;  /* 0x0000004e4b4e7210 */ /* 0x000fe20007f7e0ff */
[----:B------:R-:W-:Y:S01]  /*46570*/  IMAD.X R77, RZ, RZ, RZ, P5 ;  /* 0x000000ffff4d7224 */ /* 0x000fe200028e06ff */
[----:B------:R-:W-:Y:S01]  /*46580*/  IADD3 R9, PT, PT, R58, R9, RZ ;  /* 0x000000093a097210 */ /* 0x000fe20007ffe0ff */
[----:B------:R-:W-:-:S02]  /*46590*/  IMAD.IADD R43, R42, 0x1, R79 ;  /* 0x000000012a2b7824 */ /* 0x000fc400078e024f */
[----:B------:R-:W-:Y:S02]  /*465a0*/  IMAD.X R79, RZ, RZ, RZ, P3 ;  /* 0x000000ffff4f7224 */ /* 0x000fe400018e06ff */
[----:B------:R-:W-:Y:S01]  /*465b0*/  IMAD.WIDE.U32 R72, R3, R64, R72 ;  /* 0x0000004003487225 */ /* 0x000fe200078e0048 */
[----:B------:R-:W-:-:S03]  /*465c0*/  IADD3 R43, P2, PT, R43, R0, RZ ;  /* 0x000000002b2b7210 */ /* 0x000fc60007f5e0ff */
[----:B------:R-:W-:Y:S01]  /*465d0*/  IMAD.WIDE.U32 R80, R4, R7, R80 ;  /* 0x0000000704507225 */ /* 0x000fe200078e0050 */
[----:B------:R-:W-:-:S03]  /*465e0*/  IADD3.X R0, PT, PT, RZ, RZ, RZ, P2, !PT ;  /* 0x000000ffff007210 */ /* 0x000fc600017fe4ff */
[----:B------:R-:W-:Y:S01]  /*465f0*/  IMAD.WIDE.U32 R76, R95, R62, R76 ;  /* 0x0000003e5f4c7225 */ /* 0x000fe200078e004c */
[----:B------:R-:W-:-:S03]  /*46600*/  IADD3 R74, P6, PT, R83, R80, RZ ;  /* 0x00000050534a7210 */ /* 0x000fc60007fde0ff */
[----:B------:R-:W-:Y:S01]  /*46610*/  IMAD.IADD R73, R48, 0x1, R73 ;  /* 0x0000000130497824 */ /* 0x000fe200078e0249 */
[----:B------:R-:W-:Y:S01]  /*46620*/  IADD3.X R75, PT, PT, RZ, RZ, RZ, P6, !PT ;  /* 0x000000ffff4b7210 */ /* 0x000fe200037fe4ff */
[----:B------:R-:W-:Y:S01]  /*46630*/  IMAD.WIDE.U32 R84, R99, R60, R78 ;  /* 0x0000003c63547225 */ /* 0x000fe200078e004e */
[----:B------:R-:W-:Y:S02]  /*46640*/  IADD3 R78, P5, PT, R9, R72, RZ ;  /* 0x00000048094e7210 */ /* 0x000fe40007fbe0ff */
[----:B------:R-:W-:Y:S01]  /*46650*/  IADD3 R72, P3, PT, R73, R76, RZ ;  /* 0x0000004c49487210 */ /* 0x000fe20007f7e0ff */
[----:B------:R-:W-:Y:S02]  /*46660*/  IMAD.IADD R9, R46, 0x1, R77 ;  /* 0x000000012e097824 */ /* 0x000fe400078e024d */
[----:B------:R-:W-:Y:S01]  /*46670*/  IMAD.IADD R76, R44, 0x1, R85 ;  /* 0x000000012c4c7824 */ /* 0x000fe200078e0255 */
[----:B------:R-:W-:Y:S01]  /*46680*/  IADD3.X R73, PT, PT, RZ, RZ, RZ, P3, !PT ;  /* 0x000000ffff497210 */ /* 0x000fe20001ffe4ff */
[----:B------:R-:W-:Y:S01]  /*46690*/  IMAD.X R79, RZ, RZ, RZ, P5 ;  /* 0x000000ffff4f7224 */ /* 0x000fe200028e06ff */
[----:B------:R-:W-:Y:S01]  /*466a0*/  IADD3 R6, P6, PT, R9, R84, RZ ;  /* 0x0000005409067210 */ /* 0x000fe20007fde0ff */
[----:B------:R-:W-:Y:S01]  /*466b0*/  IMAD.WIDE.U32 R74, R4, R7, R74 ;  /* 0x00000007044a7225 */ /* 0x000fe200078e004a */
[----:B------:R-:W-:-:S03]  /*466c0*/  IADD3 R76, P3, PT, R76, R43, RZ ;  /* 0x0000002b4c4c7210 */ /* 0x000fc60007f7e0ff */
[----:B------:R-:W-:Y:S02]  /*466d0*/  IMAD.X R7, RZ, RZ, RZ, P6 ;  /* 0x000000ffff077224 */ /* 0x000fe400030e06ff */
[----:B------:R-:W-:-:S04]  /*466e0*/  IMAD.WIDE.U32 R78, R5, R67, R78 ;  /* 0x00000043054e7225 */ /* 0x000fc800078e004e */
        /* <DEDUP_REMOVED lines=20> */
[----:B------:R-:W-:Y:S01]  /*46830*/  IADD3 R83, P0, PT, R83, R40, RZ ;  /* 0x0000002853537210 */ /* 0x000fe20007f1e0ff */
[----:B------:R-:W-:Y:S02]  /*46840*/  IMAD.IADD R9, R48, 0x1, R7 ;  /* 0x0000000130097824 */ /* 0x000fe400078e0207 */
[----:B------:R-:W-:-:S04]  /*46850*/  IMAD.WIDE.U32 R72, R3, R62, R84 ;  /* 0x0000003e03487225 */ /* 0x000fc800078e0054 */
[----:B------:R-:W-:Y:S01]  /*46860*/  IMAD.WIDE.U32 R76, R95, R60, R76 ;  /* 0x0000003c5f4c7225 */ /* 0x000fe200078e004c */
[----:B------:R-:W-:-:S03]  /*46870*/  IADD3 R72, P5, PT, R9, R72, RZ ;  /* 0x0000004809487210 */ /* 0x000fc60007fbe0ff */
        /* <DEDUP_REMOVED lines=11> */
[----:B------:R-:W-:Y:S01]  /*46930*/  IADD3.X R71, PT, PT, RZ, RZ, RZ, P3, !PT ;  /* 0x000000ffff477210 */ /* 0x000fe20001ffe4ff */
[----:B------:R-:W-:Y:S01]  /*46940*/  IMAD.WIDE.U32 R76, R3, R63, R76 ;  /* 0x0000003f034c7225 */ /* 0x000fe200078e004c */
[----:B------:R-:W-:-:S02]  /*46950*/  IADD3 R2, PT, PT, R2, R75, RZ ;  /* 0x0000004b02027210 */ /* 0x000fc40007ffe0ff */
[----:B------:R-:W-:Y:S01]  /*46960*/  IADD3 R71, P3, PT, R71, R0, RZ ;  /* 0x0000000047477210 */ /* 0x000fe20007f7e0ff */
        /* <DEDUP_REMOVED lines=8> */
[----:B------:R-:W-:Y:S01]  /*469f0*/  IMAD.WIDE.U32 R74, R5, R62, R74 ;  /* 0x0000003e054a7225 */ /* 0x000fe200078e004a */
[----:B------:R-:W-:-:S02]  /*46a00*/  IADD3.X R77, PT, PT, RZ, RZ, RZ, P4, !PT ;  /* 0x000000ffff4d7210 */ /* 0x000fc400027fe4ff */
[----:B------:R-:W-:Y:S01]  /*46a10*/  IADD3 R0, P4, PT, R0, R71, RZ ;  /* 0x0000004700007210 */ /* 0x000fe20007f9e0ff */
[----:B------:R-:W-:Y:S01]  /*46a20*/  IMAD.IADD R85, R42, 0x1, R81 ;  /* 0x000000012a557824 */ /* 0x000fe200078e0251 */
[----:B------:R-:W-:Y:S01]  /*46a30*/  IADD3 R83, PT, PT, R46, R75, RZ ;  /* 0x0000004b2e537210 */ /* 0x000fe20007ffe0ff */
[----:B------:R-:W-:-:S04]  /*46a40*/  IMAD.WIDE.U32 R76, R3, R60, R76 ;  /* 0x0000003c034c7225 */ /* 0x000fc800078e004c */
        /* <DEDUP_REMOVED lines=18> */
[----:B------:R-:W-:Y:S01]  /*46b70*/  IMAD.WIDE.U32 R84, R3, R61, R84 ;  /* 0x0000003d03547225 */ /* 0x000fe200078e0054 */
[----:B------:R-:W-:Y:S02]  /*46b80*/  IADD3.X R4, PT, PT, RZ, RZ, RZ, P1, !PT ;  /* 0x000000ffff047210 */ /* 0x000fe40000ffe4ff */
[----:B------:R-:W-:Y:S01]  /*46b90*/  IADD3 R3, P3, PT, R0, R71, RZ ;  /* 0x0000004700037210 */ /* 0x000fe20007f7e0ff */
[----:B------:R-:W-:Y:S01]  /*46ba0*/  IMAD.X R71, RZ, RZ, RZ, P2 ;  /* 0x000000ffff477224 */ /* 0x000fe200010e06ff */
[----:B------:R-:W-:Y:S01]  /*46bb0*/  IADD3.X R0, PT, PT, RZ, RZ, RZ, P4, !PT ;  /* 0x000000ffff007210 */ /* 0x000fe200027fe4ff */
[----:B------:R-:W-:Y:S01]  /*46bc0*/  IMAD.IADD R80, R42, 0x1, R85 ;  /* 0x000000012a507824 */ /* 0x000fe200078e0255 */
[----:B------:R-:W-:Y:S01]  /*46bd0*/  IADD3 R2, P6, PT, R97, R84, RZ ;  /* 0x0000005461027210 */ /* 0x000fe20007fde0ff */
[----:B------:R-:W-:Y:S01]  /*46be0*/  IMAD.MOV.U32 R87, RZ, RZ, R6 ;  /* 0x000000ffff577224 */ /* 0x000fe200078e0006 */
[----:B------:R-:W-:Y:S01]  /*46bf0*/  IADD3 R0, P4, PT, R0, R3, RZ ;  /* 0x0000000300007210 */ /* 0x000fe20007f9e0ff */
[----:B------:R-:W-:-:S02]  /*46c00*/  IMAD.MOV.U32 R85, RZ, RZ, R72 ;  /* 0x000000ffff557224 */ /* 0x000fc400078e0048 */
[----:B------:R-:W-:Y:S01]  /*46c10*/  IMAD.X R3, RZ, RZ, RZ, P6 ;  /* 0x000000ffff037224 */ /* 0x000fe200030e06ff */
[----:B------:R-:W-:Y:S01]  /*46c20*/  IADD3 R71, P6, PT, R71, R0, RZ ;  /* 0x0000000047477210 */ /* 0x000fe20007fde0ff */
[----:B------:R-:W-:Y:S01]  /*46c30*/  IMAD.X R0, RZ, RZ, RZ, P5 ;  /* 0x000000ffff007224 */ /* 0x000fe200028e06ff */
[----:B------:R-:W-:Y:S01]  /*46c40*/  IADD3.X R40, PT, PT, RZ, RZ, RZ, P4, !PT ;  /* 0x000000ffff287210 */ /* 0x000fe200027fe4ff */
[----:B------:R-:W-:Y:S01]  /*46c50*/  IMAD.WIDE.U32 R2, R5, R60, R2 ;  /* 0x0000003c05027225 */ /* 0x000fe200078e0002 */
[----:B------:R-:W-:Y:S02]  /*46c60*/  IADD3 R80, P2, PT, R80, R71, RZ ;  /* 0x0000004750507210 */ /* 0x000fe40007f5e0ff */
[----:B------:R-:W-:Y:S01]  /*46c70*/  IADD3.X R71, PT, PT, RZ, RZ, RZ, P0, !PT ;  /* 0x000000ffff477210 */ /* 0x000fe200007fe4ff */
[----:B------:R-:W-:-:S03]  /*46c80*/  IMAD.IADD R95, R44, 0x1, R3 ;  /* 0x000000012c5f7824 */ /* 0x000fc600078e0203 */
[----:B------:R-:W-:Y:S01]  /*46c90*/  IADD3 R0, PT, PT, R0, R81, R71 ;  /* 0x0000005100007210 */ /* 0x000fe20007ffe047 */
[----:B------:R-:W-:Y:S01]  /*46ca0*/  IMAD.X R71, RZ, RZ, RZ, P3 ;  /* 0x000000ffff477224 */ /* 0x000fe200018e06ff */
[----:B------:R-:W-:-:S04]  /*46cb0*/  IADD3 R80, P0, PT, R95, R80, RZ ;  /* 0x000000505f507210 */ /* 0x000fc80007f1e0ff */
[----:B------:R-:W-:Y:S01]  /*46cc0*/  IADD3 R0, PT, PT, R71, R0, R4 ;  /* 0x0000000047007210 */ /* 0x000fe20007ffe004 */
[----:B------:R-:W-:Y:S02]  /*46cd0*/  IMAD.X R81, RZ, RZ, RZ, P0 ;  /* 0x000000ffff517224 */ /* 0x000fe400000e06ff */
[----:B------:R-:W-:Y:S02]  /*46ce0*/  IMAD.X R71, RZ, RZ, RZ, P6 ;  /* 0x000000ffff477224 */ /* 0x000fe400030e06ff */
[----:B------:R-:W-:-:S03]  /*46cf0*/  IMAD.WIDE.U32 R4, R5, R61, R80 ;  /* 0x0000003d05047225 */ /* 0x000fc600078e0050 */
[----:B------:R-:W-:Y:S01]  /*46d00*/  IADD3 R0, PT, PT, R71, R0, R40 ;  /* 0x0000000047007210 */ /* 0x000fe20007ffe028 */
[----:B------:R-:W-:Y:S01]  /*46d10*/  IMAD.X R40, RZ, RZ, RZ, P2 ;  /* 0x000000ffff287224 */ /* 0x000fe200010e06ff */
[----:B------:R-:W-:Y:S01]  /*46d20*/  IADD3 R91, PT, PT, R42, R5, RZ ;  /* 0x000000052a5b7210 */ /* 0x000fe20007ffe0ff */
[----:B------:R-:W-:Y:S01]  /*46d30*/  IMAD.MOV.U32 R81, RZ, RZ, R76 ;  /* 0x000000ffff517224 */ /* 0x000fe200078e004c */
[----:B------:R-:W-:Y:S01]  /*46d40*/  MOV R68, R4 ;  /* 0x0000000400447202 */ /* 0x000fe20000000f00 */
[----:B------:R-:W-:Y:S01]  /*46d50*/  IMAD.MOV.U32 R71, RZ, RZ, R2 ;  /* 0x000000ffff477224 */ /* 0x000fe200078e0002 */
[----:B------:R-:W-:Y:S02]  /*46d60*/  IADD3 R0, PT, PT, R91, R0, R40 ;  /* 0x000000005b007210 */ /* 0x000fe40007ffe028 */
[----:B------:R-:W-:Y:S02]  /*46d70*/  MOV R40, R74 ;  /* 0x0000004a00287202 */ /* 0x000fe40000000f00 */
        /* <DEDUP_REMOVED lines=33> */
.L_x_115:
        /* <DEDUP_REMOVED lines=23> */
.L_x_116:
        /* <DEDUP_REMOVED lines=17> */
[----:B------:R-:W-:-:S02]  /*47210*/  LOP3.LUT R76, R76, 0x1, RZ, 0xc0, !PT ;  /* 0x000000014c4c7812 */ /* 0x000fc400078ec0ff */
[----:B------:R-:W-:Y:S02]  /*47220*/  ISETP.GT.U32.OR.EX P0, PT, R5, RZ, !P0, P1 ;  /* 0x000000ff0500720c */ /* 0x000fe40004704510 */
[----:B------:R-:W-:Y:S02]  /*47230*/  LOP3.LUT R78, R78, 0x1, RZ, 0xc0, !PT ;  /* 0x000000014e4e7812 */ /* 0x000fe400078ec0ff */
[----:B------:R-:W-:Y:S02]  /*47240*/  SHF.L.U32 R40, R40, 0x1, RZ ;  /* 0x0000000128287819 */ /* 0x000fe400000006ff */
[----:B------:R-:W-:Y:S02]  /*47250*/  SHF.L.U64.HI R75, R71, 0x1, R80 ;  /* 0x00000001474b7819 */ /* 0x000fe40000010250 */
[----:B------:R-:W-:Y:S02]  /*47260*/  LOP3.LUT R79, R79, 0x1, RZ, 0xc0, !PT ;  /* 0x000000014f4f7812 */ /* 0x000fe400078ec0ff */
[----:B------:R-:W-:-:S02]  /*47270*/  LOP3.LUT R77, R77, 0x1, RZ, 0xc0, !PT ;  /* 0x000000014d4d7812 */ /* 0x000fc400078ec0ff */
[----:B------:R-:W-:Y:S02]  /*47280*/  LOP3.LUT R81, R76, 0xfffffffe, R43, 0xf8, !PT ;  /* 0xfffffffe4c517812 */ /* 0x000fe400078ef82b */
[----:B------:R-:W-:Y:S02]  /*47290*/  LOP3.LUT R83, R78, 0xfffffffe, R7, 0xf8, !PT ;  /* 0xfffffffe4e537812 */ /* 0x000fe400078ef807 */
[----:B------:R-:W-:Y:S01]  /*472a0*/  SHF.L.U32 R0, R68, 0x1, RZ ;  /* 0x0000000144007819 */ /* 0x000fe200000006ff */
[----:B------:R-:W-:Y:S01]  /*472b0*/  IMAD.MOV.U32 R68, RZ, RZ, R4 ;  /* 0x000000ffff447224 */ /* 0x000fe200078e0004 */
[----:B------:R-:W-:Y:S02]  /*472c0*/  LOP3.LUT R75, R75, 0x1, RZ, 0xc0, !PT ;  /* 0x000000014b4b7812 */ /* 0x000fe400078ec0ff */
[----:B------:R-:W-:Y:S01]  /*472d0*/  LOP3.LUT R80, R79, 0xfffffffe, R40, 0xf8, !PT ;  /* 0xfffffffe4f507812 */ /* 0x000fe200078ef828 */
[----:B------:R-:W-:Y:S01]  /*472e0*/  IMAD.MOV.U32 R40, RZ, RZ, R81 ;  /* 0x000000ffff287224 */ /* 0x000fe200078e0051 */
[----:B------:R-:W-:Y:S01]  /*472f0*/  LOP3.LUT R73, R77, 0xfffffffe, R6, 0xf8, !PT ;  /* 0xfffffffe4d497812 */ /* 0x000fe200078ef806 */
[----:B------:R-:W-:Y:S01]  /*47300*/  IMAD.MOV.U32 R6, RZ, RZ, R83 ;  /* 0x000000ffff067224 */ /* 0x000fe200078e0053 */
        /* <DEDUP_REMOVED lines=32> */
.L_x_117:
        /* <DEDUP_REMOVED lines=24> */
.L_x_118:
[----:B------:R-:W-:Y:S02]  /*47690*/  SHF.L.U32 R3, R74, 0x1, RZ ;  /* 0x000000014a037819 */ /* 0x000fe400000006ff */
[----:B------:R-:W-:Y:S01]  /*476a0*/  SHF.R.U32.HI R0, RZ, 0x1f, R9 ;  /* 0x0000001fff007819 */ /* 0x000fe20000011609 */
[----:B------:R-:W-:Y:S01]  /*476b0*/  IMAD.SHL.U32 R9, R9, 0x2, RZ ;  /* 0x0000000209097824 */ /* 0x000fe200078e00ff */
[C---:B------:R-:W-:Y:S01]  /*476c0*/  SHF.L.U64.HI R76, R40.reuse, 0x1, R5 ;  /* 0x00000001284c7819 */ /* 0x040fe20000010205 */
[----:B------:R-:W-:Y:S01]  /*476d0*/  IMAD.SHL.U32 R40, R40, 0x2, RZ ;  /* 0x0000000228287824 */ /* 0x000fe200078e00ff */
[C---:B------:R-:W-:Y:S01]  /*476e0*/  SHF.L.U64.HI R5, R72.reuse, 0x1, R2 ;  /* 0x0000000148057819 */ /* 0x040fe20000010202 */
[----:B------:R-:W-:Y:S01]  /*476f0*/  IMAD.SHL.U32 R2, R72, 0x2, RZ ;  /* 0x0000000248027824 */ /* 0x000fe200078e00ff */
[----:B------:R-:W-:Y:S02]  /*47700*/  LOP3.LUT R80, R0, 0xfffffffe, R3, 0xf8, !PT ;  /* 0xfffffffe00507812 */ /* 0x000fe400078ef803 */
[----:B------:R-:W-:-:S02]  /*47710*/  SHF.L.U32 R0, R68, 0x1, RZ ;  /* 0x0000000144007819 */ /* 0x000fc400000006ff */
[----:B------:R-:W-:Y:S02]  /*47720*/  LOP3.LUT R5, R5, 0x1, RZ, 0xc0, !PT ;  /* 0x0000000105057812 */ /* 0x000fe400078ec0ff */
[----:B------:R-:W-:Y:S02]  /*47730*/  SHF.L.U64.HI R74, R74, 0x1, R43 ;  /* 0x000000014a4a7819 */ /* 0x000fe4000001022b */
[C---:B------:R-:W-:Y:S01]  /*47740*/  SHF.L.U64.HI R43, R7.reuse, 0x1, R78 ;  /* 0x00000001072b7819 */ /* 0x040fe2000001024e */
[----:B------:R-:W-:Y:S01]  /*47750*/  IMAD.SHL.U32 R7, R7, 0x2, RZ ;  /* 0x0000000207077824 */ /* 0x000fe200078e00ff */
[----:B------:R-:W-:Y:S02]  /*47760*/  SHF.L.U64.HI R3, R68, 0x1, R71 ;  /* 0x0000000144037819 */ /* 0x000fe40000010247 */
[----:B------:R-:W-:Y:S02]  /*47770*/  LOP3.LUT R78, R5, 0xfffffffe, R0, 0xf8, !PT ;  /* 0xfffffffe054e7812 */ /* 0x000fe400078ef800 */
[----:B------:R-:W-:-:S02]  /*47780*/  LOP3.LUT R3, R3, 0x1, RZ, 0xc0, !PT ;  /* 0x0000000103037812 */ /* 0x000fc400078ec0ff */
[C---:B------:R-:W-:Y:S02]  /*47790*/  ISETP.LE.U32.AND P0, PT, R78.reuse, R61, PT ;  /* 0x0000003d4e00720c */ /* 0x040fe40003f03070 */
[----:B------:R-:W-:Y:S02]  /*477a0*/  ISETP.GT.U32.AND P1, PT, R78, -0x1, PT ;  /* 0xffffffff4e00780c */ /* 0x000fe40003f24070 */
[----:B------:R-:W-:Y:S02]  /*477b0*/  SHF.L.U64.HI R77, R6, 0x1, R77 ;  /* 0x00000001064d7819 */ /* 0x000fe4000001024d */
[----:B------:R-:W-:Y:S02]  /*477c0*/  ISETP.GT.U32.OR.EX P0, PT, R3, RZ, !P0, P1 ;  /* 0x000000ff0300720c */ /* 0x000fe40004704510 */
[C---:B------:R-:W-:Y:S01]  /*477d0*/  SHF.L.U64.HI R75, R73.reuse, 0x1, R4 ;  /* 0x00000001494b7819 */ /* 0x040fe20000010204 */
[----:B------:R-:W-:Y:S01]  /*477e0*/  IMAD.SHL.U32 R4, R73, 0x2, RZ ;  /* 0x0000000249047824 */ /* 0x000fe200078e00ff */
[----:B------:R-:W-:Y:S01]  /*477f0*/  LOP3.LUT R76, R76, 0x1, RZ, 0xc0, !PT ;  /* 0x000000014c4c7812 */ /* 0x000fe200078ec0ff */
[----:B------:R-:W-:Y:S01]  /*47800*/  IMAD.MOV.U32 R73, RZ, RZ, R80 ;  /* 0x000000ffff497224 */ /* 0x000fe200078e0050 */
[----:B------:R-:W-:-:S02]  /*47810*/  LOP3.LUT R74, R74, 0x1, RZ, 0xc0, !PT ;  /* 0x000000014a4a7812 */ /* 0x000fc400078ec0ff */
[----:B------:R-:W-:Y:S02]  /*47820*/  SHF.L.U32 R6, R6, 0x1, RZ ;  /* 0x0000000106067819 */ /* 0x000fe400000006ff */
[----:B------:R-:W-:Y:S02]  /*47830*/  LOP3.LUT R43, R43, 0x1, RZ, 0xc0, !PT ;  /* 0x000000012b2b7812 */ /* 0x000fe400078ec0ff */
[----:B------:R-:W-:Y:S02]  /*47840*/  LOP3.LUT R77, R77, 0x1, RZ, 0xc0, !PT ;  /* 0x000000014d4d7812 */ /* 0x000fe400078ec0ff */
[----:B------:R-:W-:Y:S02]  /*47850*/  LOP3.LUT R75, R75, 0x1, RZ, 0xc0, !PT ;  /* 0x000000014b4b7812 */ /* 0x000fe400078ec0ff */
[----:B------:R-:W-:Y:S02]  /*47860*/  LOP3.LUT R0, R76, 0xfffffffe, R7, 0xf8, !PT ;  /* 0xfffffffe4c007812 */ /* 0x000fe400078ef807 */
[----:B------:R-:W-:-:S02]  /*47870*/  LOP3.LUT R71, R74, 0xfffffffe, R40, 0xf8, !PT ;  /* 0xfffffffe4a477812 */ /* 0x000fc400078ef828 */
[----:B------:R-:W-:Y:S02]  /*47880*/  LOP3.LUT R72, R43, 0xfffffffe, R6, 0xf8, !PT ;  /* 0xfffffffe2b487812 */ /* 0x000fe400078ef806 */
[----:B------:R-:W-:Y:S01]  /*47890*/  LOP3.LUT R68, R77, 0xfffffffe, R4, 0xf8, !PT ;  /* 0xfffffffe4d447812 */ /* 0x000fe200078ef804 */
[----:B------:R-:W-:Y:S01]  /*478a0*/  IMAD.MOV.U32 R4, RZ, RZ, R0 ;  /* 0x000000ffff047224 */ /* 0x000fe200078e0000 */
[----:B------:R-:W-:Y:S01]  /*478b0*/  LOP3.LUT R40, R75, 0xfffffffe, R2, 0xf8, !PT ;  /* 0xfffffffe4b287812 */ /* 0x000fe200078ef802 */
[----:B------:R-:W-:Y:S01]  /*478c0*/  IMAD.MOV.U32 R2, RZ, RZ, R78 ;  /* 0x000000ffff027224 */ /* 0x000fe200078e004e */
        /* <DEDUP_REMOVED lines=28> */
.L_x_119:
        /* <DEDUP_REMOVED lines=24> */
.L_x_120:
[----:B------:R-:W-:Y:S02]  /*47c10*/  SHF.L.U64.HI R5, R40, 0x1, R5 ;  /* 0x0000000128057819 */ /* 0x000fe40000010205 */
[C---:B------:R-:W-:Y:S02]  /*47c20*/  SHF.L.U64.HI R3, R2.reuse, 0x1, R3 ;  /* 0x0000000102037819 */ /* 0x040fe40000010203 */
[----:B------:R-:W-:Y:S02]  /*47c30*/  SHF.L.U32 R2, R2, 0x1, RZ ;  /* 0x0000000102027819 */ /* 0x000fe400000006ff */
[----:B------:R-:W-:Y:S02]  /*47c40*/  LOP3.LUT R5, R5, 0x1, RZ, 0xc0, !PT ;  /* 0x0000000105057812 */ /* 0x000fe400078ec0ff */
[C---:B------:R-:W-:Y:S02]  /*47c50*/  SHF.L.U64.HI R71, R73.reuse, 0x1, R74 ;  /* 0x0000000149477819 */ /* 0x040fe4000001024a */
[----:B------:R-:W-:-:S02]  /*47c60*/  SHF.L.U32 R73, R73, 0x1, RZ ;  /* 0x0000000149497819 */ /* 0x000fc400000006ff */
[----:B------:R-:W-:Y:S01]  /*47c70*/  SHF.R.U32.HI R0, RZ, 0x1f, R9 ;  /* 0x0000001fff007819 */ /* 0x000fe20000011609 */
[----:B------:R-:W-:Y:S01]  /*47c80*/  IMAD.SHL.U32 R9, R9, 0x2, RZ ;  /* 0x0000000209097824 */ /* 0x000fe200078e00ff */
[----:B------:R-:W-:Y:S02]  /*47c90*/  LOP3.LUT R78, R5, 0xfffffffe, R2, 0xf8, !PT ;  /* 0xfffffffe054e7812 */ /* 0x000fe400078ef802 */
[C---:B------:R-:W-:Y:S01]  /*47ca0*/  SHF.L.U64.HI R7, R6.reuse, 0x1, R7 ;  /* 0x0000000106077819 */ /* 0x040fe20000010207 */
[----:B------:R-:W-:Y:S01]  /*47cb0*/  IMAD.SHL.U32 R6, R6, 0x2, RZ ;  /* 0x0000000206067824 */ /* 0x000fe200078e00ff */
[----:B------:R-:W-:Y:S02]  /*47cc0*/  LOP3.LUT R74, R0, 0xfffffffe, R73, 0xf8, !PT ;  /* 0xfffffffe004a7812 */ /* 0x000fe400078ef849 */
[C---:B------:R-:W-:Y:S01]  /*47cd0*/  SHF.L.U64.HI R43, R4.reuse, 0x1, R43 ;  /* 0x00000001042b7819 */ /* 0x040fe2000001022b */
[----:B------:R-:W-:Y:S01]  /*47ce0*/  IMAD.SHL.U32 R4, R4, 0x2, RZ ;  /* 0x0000000204047824 */ /* 0x000fe200078e00ff */
[----:B------:R-:W-:-:S02]  /*47cf0*/  LOP3.LUT R0, R3, 0x1, RZ, 0xc0, !PT ;  /* 0x0000000103007812 */ /* 0x000fc400078ec0ff */
[C---:B------:R-:W-:Y:S02]  /*47d00*/  ISETP.LE.U32.AND P0, PT, R78.reuse, R61, PT ;  /* 0x0000003d4e00720c */ /* 0x040fe40003f03070 */
[----:B------:R-:W-:Y:S02]  /*47d10*/  ISETP.GT.U32.AND P1, PT, R78, -0x1, PT ;  /* 0xffffffff4e00780c */ /* 0x000fe40003f24070 */
[----:B------:R-:W-:Y:S02]  /*47d20*/  LOP3.LUT R7, R7, 0x1, RZ, 0xc0, !PT ;  /* 0x0000000107077812 */ /* 0x000fe400078ec0ff */
[----:B------:R-:W-:Y:S02]  /*47d30*/  LOP3.LUT R71, R71, 0x1, RZ, 0xc0, !PT ;  /* 0x0000000147477812 */ /* 0x000fe400078ec0ff */
[----:B------:R-:W-:Y:S01]  /*47d40*/  ISETP.GT.U32.OR.EX P0, PT, R0, RZ, !P0, P1 ;  /* 0x000000ff0000720c */ /* 0x000fe20004704510 */
[----:B------:R-:W-:Y:S01]  /*47d50*/  IMAD.MOV.U32 R0, RZ, RZ, R78 ;  /* 0x000000ffff007224 */ /* 0x000fe200078e004e */
[----:B------:R-:W-:Y:S01]  /*47d60*/  LOP3.LUT R76, R7, 0xfffffffe, R4, 0xf8, !PT ;  /* 0xfffffffe074c7812 */ /* 0x000fe200078ef804 */
[----:B------:R-:W-:Y:S01]  /*47d70*/  IMAD.SHL.U32 R4, R68, 0x2, RZ ;  /* 0x0000000244047824 */ /* 0x000fe200078e00ff */
[----:B------:R-:W-:-:S02]  /*47d80*/  SHF.L.U64.HI R7, R72, 0x1, R77 ;  /* 0x0000000148077819 */ /* 0x000fc4000001024d */
[----:B------:R-:W-:Y:S01]  /*47d90*/  LOP3.LUT R71, R71, 0xfffffffe, R6, 0xf8, !PT ;  /* 0xfffffffe47477812 */ /* 0x000fe200078ef806 */
[----:B------:R-:W-:Y:S01]  /*47da0*/  IMAD.SHL.U32 R6, R72, 0x2, RZ ;  /* 0x0000000248067824 */ /* 0x000fe200078e00ff */
[----:B------:R-:W-:Y:S02]  /*47db0*/  SHF.L.U64.HI R5, R68, 0x1, R75 ;  /* 0x0000000144057819 */ /* 0x000fe4000001024b */
[----:B------:R-:W-:Y:S02]  /*47dc0*/  LOP3.LUT R43, R43, 0x1, RZ, 0xc0, !PT ;  /* 0x000000012b2b7812 */ /* 0x000fe400078ec0ff */
[----:B------:R-:W-:Y:S02]  /*47dd0*/  LOP3.LUT R7, R7, 0x1, RZ, 0xc0, !PT ;  /* 0x0000000107077812 */ /* 0x000fe400078ec0ff */
[----:B------:R-:W-:Y:S02]  /*47de0*/  SHF.L.U32 R2, R40, 0x1, RZ ;  /* 0x0000000128027819 */ /* 0x000fe400000006ff */
[----:B------:R-:W-:-:S02]  /*47df0*/  LOP3.LUT R5, R5, 0x1, RZ, 0xc0, !PT ;  /* 0x0000000105057812 */ /* 0x000fc400078ec0ff */
[----:B------:R-:W-:Y:S01]  /*47e00*/  LOP3.LUT R43, R43, 0xfffffffe, R6, 0xf8, !PT ;  /* 0xfffffffe2b2b7812 */ /* 0x000fe200078ef806 */
[----:B------:R-:W-:Y:S01]  /*47e10*/  IMAD.MOV.U32 R6, RZ, RZ, R74 ;  /* 0x000000ffff067224 */ /* 0x000fe200078e004a */
[----:B------:R-:W-:Y:S01]  /*47e20*/  LOP3.LUT R40, R7, 0xfffffffe, R4, 0xf8, !PT ;  /* 0xfffffffe07287812 */ /* 0x000fe200078ef804 */
[----:B------:R-:W-:Y:S01]  /*47e30*/  IMAD.MOV.U32 R4, RZ, RZ, R76 ;  /* 0x000000ffff047224 */ /* 0x000fe200078e004c */
[----:B------:R-:W-:Y:S01]  /*47e40*/  LOP3.LUT R3, R5, 0xfffffffe, R2, 0xf8, !PT ;  /* 0xfffffffe05037812 */ /* 0x000fe200078ef802 */
[----:B------:R-:W-:Y:S01]  /*47e50*/  IMAD.MOV.U32 R5, RZ, RZ, R43 ;  /* 0x000000ffff057224 */ /* 0x000fe200078e002b */
[----:B------:R-:W-:Y:S02]  /*47e60*/  MOV R7, R71 ;  /* 0x0000004700077202 */ /* 0x000fe40000000f00 */
        /* <DEDUP_REMOVED lines=27> */
.L_x_121:
        /* <DEDUP_REMOVED lines=23> */
.L_x_122:
[----:B------:R-:W-:-:S04]  /*48190*/  IMAD.WIDE.U32 R76, R8, R8, RZ ;  /* 0x00000008084c7225 */ /* 0x000fc800078e00ff */
[----:B------:R-:W-:Y:S02]  /*481a0*/  HFMA2 R101, -RZ, RZ, 0, 0 ;  /* 0x00000000ff657431 */ /* 0x000fe400000001ff */
[----:B------:R-:W-:Y:S02]  /*481b0*/  IMAD.MOV.U32 R75, RZ, RZ, RZ ;  /* 0x000000ffff4b7224 */ /* 0x000fe400078e00ff */
[----:B------:R-:W-:Y:S02]  /*481c0*/  IMAD.MOV.U32 R79, RZ, RZ, RZ ;  /* 0x000000ffff4f7224 */ /* 0x000fe400078e00ff */
[----:B------:R-:W-:Y:S02]  /*481d0*/  IMAD.IADD R74, R77, 0x1, R75 ;  /* 0x000000014d4a7824 */ /* 0x000fe400078e024b */
[----:B------:R-:W-:Y:S02]  /*481e0*/  HFMA2 R75, -RZ, RZ, 0, 0 ;  /* 0x00000000ff4b7431 */ /* 0x000fe400000001ff */
[----:B------:R-:W-:-:S02]  /*481f0*/  IMAD.MOV.U32 R73, RZ, RZ, RZ ;  /* 0x000000ffff497224 */ /* 0x000fc400078e00ff */
[----:B------:R-:W-:Y:S02]  /*48200*/  HFMA2 R77, -RZ, RZ, 0, 0 ;  /* 0x00000000ff4d7431 */ /* 0x000fe400000001ff */
[----:B------:R-:W-:Y:S02]  /*48210*/  IMAD R97, R76, R59, RZ ;  /* 0x0000003b4c617224 */ /* 0x000fe400078e02ff */
[----:B------:R-:W-:Y:S02]  /*48220*/  IMAD.MOV.U32 R83, RZ, RZ, RZ ;  /* 0x000000ffff537224 */ /* 0x000fe400078e00ff */
[----:B------:R-:W-:Y:S02]  /*48230*/  IMAD.MOV.U32 R85, RZ, RZ, RZ ;  /* 0x000000ffff557224 */ /* 0x000fe400078e00ff */
[----:B------:R-:W-:Y:S02]  /*48240*/  IMAD.MOV.U32 R87, RZ, RZ, RZ ;  /* 0x000000ffff577224 */ /* 0x000fe400078e00ff */
[----:B------:R-:W-:-:S04]  /*48250*/  IMAD.WIDE.U32 R74, R11, R8, R74 ;  /* 0x000000080b4a7225 */ /* 0x000fc800078e004a */
[----:B------:R-:W-:Y:S01]  /*48260*/  IMAD.IADD R72, R75, 0x1, R79 ;  /* 0x000000014b487824 */ /* 0x000fe200078e024f */
[----:B------:R-:W-:-:S03]  /*48270*/  MOV R75, RZ ;  /* 0x000000ff004b7202 */ /* 0x000fc60000000f00 */
[----:B------:R-:W-:-:S04]  /*48280*/  IMAD.WIDE.U32 R72, R10, R8, R72 ;  /* 0x000000080a487225 */ /* 0x000fc800078e0048 */
[----:B------:R-:W-:-:S04]  /*48290*/  IMAD.WIDE.U32 R74, R11, R8, R74 ;  /* 0x000000080b4a7225 */ /* 0x000fc800078e004a */
[----:B------:R-:W-:Y:S02]  /*482a0*/  IMAD.IADD R43, R79, 0x1, R75 ;  /* 0x000000014f2b7824 */ /* 0x000fe400078e024b */
[----:B------:R-:W-:-:S03]  /*482b0*/  IMAD.HI.U32 R75, R97, R66, R76 ;  /* 0x00000042614b7227 */ /* 0x000fc600078e004c */
[----:B------:R-:W-:Y:S01]  /*482c0*/  IADD3 R76, P0, PT, R43, R72, RZ ;  /* 0x000000482b4c7210 */ /* 0x000fe20007f1e0ff */
[----:B------:R-:W-:Y:S02]  /*482d0*/  IMAD.IADD R75, R58, 0x1, R75 ;  /* 0x000000013a4b7824 */ /* 0x000fe400078e024b */
[----:B------:R-:W-:Y:S01]  /*482e0*/  IMAD.IADD R72, R73, 0x1, R83 ;  /* 0x0000000149487824 */ /* 0x000fe200078e0253 */
[----:B------:R-:W-:Y:S02]  /*482f0*/  IADD3.X R77, PT, PT, RZ, RZ, RZ, P0, !PT ;  /* 0x000000ffff4d7210 */ /* 0x000fe400007fe4ff */
[----:B------:R-:W-:Y:S02]  /*48300*/  MOV R73, RZ ;  /* 0x000000ff00497202 */ /* 0x000fe40000000f00 */
        /* <DEDUP_REMOVED lines=12> */
[----:B------:R-:W-:Y:S01]  /*483d0*/  IMAD R95, R74, R59, RZ ;  /* 0x0000003b4a5f7224 */ /* 0x000fe200078e02ff */
[----:B------:R-:W-:Y:S01]  /*483e0*/  IADD3 R76, P0, PT, R43, R76, RZ ;  /* 0x0000004c2b4c7210 */ /* 0x000fe20007f1e0ff */
[----:B------:R-:W-:-:S04]  /*483f0*/  IMAD.WIDE.U32 R78, R10, R11, R78 ;  /* 0x0000000b0a4e7225 */ /* 0x000fc800078e004e */
[C---:B------:R-:W-:Y:S01]  /*48400*/  IMAD.IADD R71, R83.reuse, 0x1, R77 ;  /* 0x0000000153477824 */ /* 0x040fe200078e024d */
[----:B------:R-:W-:Y:S01]  /*48410*/  IADD3 R79, PT, PT, R83, R79, RZ ;  /* 0x0000004f534f7210 */ /* 0x000fe20007ffe0ff */
[----:B------:R-:W-:Y:S02]  /*48420*/  IMAD.MOV.U32 R75, RZ, RZ, RZ ;  /* 0x000000ffff4b7224 */ /* 0x000fe400078e00ff */
[----:B------:R-:W-:Y:S02]  /*48430*/  IMAD.MOV.U32 R73, RZ, RZ, RZ ;  /* 0x000000ffff497224 */ /* 0x000fe400078e00ff */
[----:B------:R-:W-:Y:S01]  /*48440*/  IMAD.HI.U32 R43, R95, R66, R74 ;  /* 0x000000425f2b7227 */ /* 0x000fe200078e004a */
[----:B------:R-:W-:-:S03]  /*48450*/  IADD3 R74, P1, PT, R71, R78, RZ ;  /* 0x0000004e474a7210 */ /* 0x000fc60007f3e0ff */
[----:B------:R-:W-:-:S04]  /*48460*/  IMAD.WIDE.U32 R72, R12, R8, R72 ;  /* 0x000000080c487225 */ /* 0x000fc800078e0048 */
[----:B------:R-:W-:Y:S01]  /*48470*/  IMAD.X R77, RZ, RZ, RZ, P0 ;  /* 0x000000ffff4d7224 */ /* 0x000fe200000e06ff */
[----:B------:R-:W-:Y:S01]  /*48480*/  IADD3 R78, P0, PT, R79, R72, RZ ;  /* 0x000000484f4e7210 */ /* 0x000fe20007f1e0ff */
[----:B------:R-:W-:Y:S01]  /*48490*/  IMAD.X R75, RZ, RZ, RZ, P1 ;  /* 0x000000ffff4b7224 */ /* 0x000fe200008e06ff */
[----:B------:R-:W-:Y:S01]  /*484a0*/  IADD3 R72, PT, PT, R73, R101, RZ ;  /* 0x0000006549487210 */ /* 0x000fe20007ffe0ff */
[----:B------:R-:W-:Y:S01]  /*484b0*/  IMAD.IADD R43, R58, 0x1, R43 ;  /* 0x000000013a2b7824 */ /* 0x000fe200078e022b */
[----:B------:R-:W-:Y:S01]  /*484c0*/  MOV R73, RZ ;  /* 0x000000ff00497202 */ /* 0x000fe20000000f00 */
[----:B------:R-:W-:-:S04]  /*484d0*/  IMAD.WIDE.U32 R76, R97, R64, R76 ;  /* 0x00000040614c7225 */ /* 0x000fc800078e004c */
[----:B------:R-:W-:Y:S01]  /*484e0*/  IMAD.WIDE.U32 R74, R10, R11, R74 ;  /* 0x0000000b0a4a7225 */ /* 0x000fe200078e004a */
[----:B------:R-:W-:-:S03]  /*484f0*/  IADD3 R76, P1, PT, R43, R76, RZ ;  /* 0x0000004c2b4c7210 */ /* 0x000fc60007f3e0ff */
[----:B------:R-:W-:Y:S02]  /*48500*/  IMAD.X R79, RZ, RZ, RZ, P0 ;  /* 0x000000ffff4f7224 */ /* 0x000fe400000e06ff */
        /* <DEDUP_REMOVED lines=10> */
[----:B------:R-:W-:Y:S01]  /*485b0*/  IMAD.X R81, RZ, RZ, RZ, P1 ;  /* 0x000000ffff517224 */ /* 0x000fe200008e06ff */
[----:B------:R-:W-:Y:S01]  /*485c0*/  IADD3 R74, P1, PT, R43, R74, RZ ;  /* 0x0000004a2b4a7210 */ /* 0x000fe20007f3e0ff */
[----:B------:R-:W-:Y:S02]  /*485d0*/  IMAD.MOV.U32 R71, RZ, RZ, RZ ;  /* 0x000000ffff477224 */ /* 0x000fe400078e00ff */
[----:B------:R-:W-:Y:S01]  /*485e0*/  IMAD.IADD R79, R85, 0x1, R75 ;  /* 0x00000001554f7824 */ /* 0x000fe200078e024b */
[----:B------:R-:W-:Y:S01]  /*485f0*/  IADD3.X R75, PT, PT, RZ, RZ, RZ, P1, !PT ;  /* 0x000000ffff4b7210 */ /* 0x000fe20000ffe4ff */
[----:B------:R-:W-:-:S04]  /*48600*/  IMAD.WIDE.U32 R80, R10, R10, R80 ;  /* 0x0000000a0a507225 */ /* 0x000fc800078e0050 */
[----:B------:R-:W-:Y:S02]  /*48610*/  IMAD.IADD R78, R73, 0x1, R71 ;  /* 0x00000001494e7824 */ /* 0x000fe400078e0247 */
[----:B------:R-:W-:Y:S01]  /*48620*/  IMAD.X R73, RZ, RZ, RZ, P0 ;  /* 0x000000ffff497224 */ /* 0x000fe200000e06ff */
[----:B------:R-:W-:Y:S01]  /*48630*/  IADD3 R80, P0, PT, R79, R80, RZ ;  /* 0x000000504f507210 */ /* 0x000fe20007f1e0ff */
[----:B------:R-:W-:Y:S01]  /*48640*/  IMAD.IADD R83, R83, 0x1, R81 ;  /* 0x0000000153537824 */ /* 0x000fe200078e0251 */
[----:B------:R-:W-:Y:S01]  /*48650*/  MOV R79, RZ ;  /* 0x000000ff004f7202 */ /* 0x000fe20000000f00 */
[----:B------:R-:W-:-:S04]  /*48660*/  IMAD.WIDE.U32 R72, R12, R11, R72 ;  /* 0x0000000b0c487225 */ /* 0x000fc800078e0048 */
[----:B------:R-:W-:Y:S01]  /*48670*/  IMAD.WIDE.U32 R76, R95, R67, R76 ;  /* 0x000000435f4c7225 */ /* 0x000fe200078e004c */
[----:B------:R-:W-:-:S03]  /*48680*/  IADD3 R72, P1, PT, R83, R72, RZ ;  /* 0x0000004853487210 */ /* 0x000fc60007f3e0ff */
[----:B------:R-:W-:Y:S02]  /*48690*/  HFMA2 R83, -RZ, RZ, 0, 0 ;  /* 0x00000000ff537431 */ /* 0x000fe400000001ff */
[----:B------:R-:W-:Y:S01]  /*486a0*/  IMAD.WIDE.U32 R78, R14, R8, R78 ;  /* 0x000000080e4e7225 */ /* 0x000fe200078e004e */
[----:B------:R-:W-:-:S03]  /*486b0*/  IADD3 R91, PT, PT, R49, R77, RZ ;  /* 0x0000004d315b7210 */ /* 0x000fc60007ffe0ff */
[----:B------:R-:W-:Y:S02]  /*486c0*/  IMAD.IADD R73, R101, 0x1, R73 ;  /* 0x0000000165497824 */ /* 0x000fe400078e0249 */
[----:B------:R-:W-:Y:S02]  /*486d0*/  IMAD.X R81, RZ, RZ, RZ, P0 ;  /* 0x000000ffff517224 */ /* 0x000fe400000e06ff */
[----:B------:R-:W-:Y:S01]  /*486e0*/  IMAD.WIDE.U32 R74, R97, R65, R74 ;  /* 0x00000041614a7225 */ /* 0x000fe200078e004a */
[----:B------:R-:W-:-:S03]  /*486f0*/  IADD3 R78, P0, PT, R73, R78, RZ ;  /* 0x0000004e494e7210 */ /* 0x000fc60007f1e0ff */
[----:B------:R-:W-:Y:S01]  /*48700*/  IMAD R43, R76, R59, RZ ;  /* 0x0000003b4c2b7224 */ /* 0x000fe200078e02ff */
[----:B------:R-:W-:Y:S01]  /*48710*/  IADD3 R74, P2, PT, R91, R74, RZ ;  /* 0x0000004a5b4a7210 */ /* 0x000fe20007f5e0ff */
[----:B------:R-:W-:Y:S02]  /*48720*/  IMAD.MOV.U32 R77, RZ, RZ, RZ ;  /* 0x000000ffff4d7224 */ /* 0x000fe400078e00ff */
[----:B------:R-:W-:Y:S02]  /*48730*/  IMAD.X R73, RZ, RZ, RZ, P1 ;  /* 0x000000ffff497224 */ /* 0x000fe400008e06ff */
[----:B------:R-:W-:-:S04]  /*48740*/  IMAD.WIDE.U32 R80, R13, R11, R80 ;  /* 0x0000000b0d507225 */ /* 0x000fc800078e0050 */
[----:B------:R-:W-:Y:S01]  /*48750*/  IMAD.HI.U32 R77, R43, R66, R76 ;  /* 0x000000422b4d7227 */ /* 0x000fe200078e004c */
[----:B------:R-:W-:Y:S02]  /*48760*/  IADD3 R76, PT, PT, R79, R87, RZ ;  /* 0x000000574f4c7210 */ /* 0x000fe40007ffe0ff */
[----:B------:R-:W-:Y:S01]  /*48770*/  IADD3 R81, PT, PT, R85, R81, RZ ;  /* 0x0000005155517210 */ /* 0x000fe20007ffe0ff */
[----:B------:R-:W-:Y:S01]  /*48780*/  IMAD.WIDE.U32 R72, R13, R10, R72 ;  /* 0x0000000a0d487225 */ /* 0x000fe200078e0048 */
[----:B------:R-:W-:-:S03]  /*48790*/  IADD3 R77, PT, PT, R58, R77, RZ ;  /* 0x0000004d3a4d7210 */ /* 0x000fc60007ffe0ff */
[----:B------:R-:W-:Y:S01]  /*487a0*/  IMAD.X R79, RZ, RZ, RZ, P0 ;  /* 0x000000ffff4f7224 */ /* 0x000fe200000e06ff */
[----:B------:R-:W-:Y:S01]  /*487b0*/  IADD3 R72, P1, PT, R81, R72, RZ ;  /* 0x0000004851487210 */ /* 0x000fe20007f3e0ff */
[----:B------:R-:W-:Y:S02]  /*487c0*/  IMAD.IADD R99, R47, 0x1, R75 ;  /* 0x000000012f637824 */ /* 0x000fe400078e024b */
[----:B------:R-:W-:Y:S02]  /*487d0*/  IMAD.X R75, RZ, RZ, RZ, P2 ;  /* 0x000000ffff4b7224 */ /* 0x000fe400010e06ff */
[----:B------:R-:W-:-:S04]  /*487e0*/  IMAD.WIDE.U32 R78, R15, R11, R78 ;  /* 0x0000000b0f4e7225 */ /* 0x000fc800078e004e */
[----:B------:R-:W-:Y:S01]  /*487f0*/  IMAD.IADD R73, R85, 0x1, R73 ;  /* 0x0000000155497824 */ /* 0x000fe200078e0249 */
[----:B------:R-:W-:Y:S01]  /*48800*/  IADD3 R103, PT, PT, R71, R79, RZ ;  /* 0x0000004f47677210 */ /* 0x000fe20007ffe0ff */
[----:B------:R-:W-:Y:S02]  /*48810*/  IMAD.MOV.U32 R81, RZ, RZ, RZ ;  /* 0x000000ffff517224 */ /* 0x000fe400078e00ff */
[----:B------:R-:W-:Y:S01]  /*48820*/  IMAD.WIDE.U32 R74, R95, R64, R74 ;  /* 0x000000405f4a7225 */ /* 0x000fe200078e004a */
[----:B------:R-:W-:-:S03]  /*48830*/  IADD3 R78, P0, PT, R73, R78, RZ ;  /* 0x0000004e494e7210 */ /* 0x000fc60007f1e0ff */
[----:B------:R-:W-:Y:S01]  /*48840*/  IMAD.WIDE.U32 R80, R12, R8, R80 ;  /* 0x000000080c507225 */ /* 0x000fe200078e0050 */
[----:B------:R-:W-:-:S03]  /*48850*/  IADD3 R74, P2, PT, R77, R74, RZ ;  /* 0x0000004a4d4a7210 */ /* 0x000fc60007f5e0ff */
[----:B------:R-:W-:Y:S01]  /*48860*/  IMAD.X R73, RZ, RZ, RZ, P1 ;  /* 0x000000ffff497224 */ /* 0x000fe200008e06ff */
[----:B------:R-:W-:Y:S01]  /*48870*/  IADD3 R80, P1, PT, R99, R80, RZ ;  /* 0x0000005063507210 */ /* 0x000fe20007f3e0ff */
[----:B------:R-:W-:Y:S02]  /*48880*/  IMAD.MOV.U32 R77, RZ, RZ, RZ ;  /* 0x000000ffff4d7224 */ /* 0x000fe400078e00ff */
[----:B------:R-:W-:Y:S02]  /*48890*/  IMAD.IADD R91, R48, 0x1, R75 ;  /* 0x00000001305b7824 */ /* 0x000fe400078e024b */
[----:B------:R-:W-:Y:S02]  /*488a0*/  IMAD.IADD R75, R101, 0x1, R81 ;  /* 0x00000001654b7824 */ /* 0x000fe400078e0251 */
[----:B------:R-:W-:-:S04]  /*488b0*/  IMAD.WIDE.U32 R72, R13, R10, R72 ;  /* 0x0000000a0d487225 */ /* 0x000fc800078e0048 */
[----:B------:R-:W-:Y:S01]  /*488c0*/  IMAD.WIDE.U32 R76, R17, R8, R76 ;  /* 0x00000008114c7225 */ /* 0x000fe200078e004c */
[----:B------:R-:W-:-:S03]  /*488d0*/  IADD3 R73, PT, PT, R85, R73, RZ ;  /* 0x0000004955497210 */ /* 0x000fc60007ffe0ff */
[----:B------:R-:W-:Y:S01]  /*488e0*/  IMAD.X R81, RZ, RZ, RZ, P1 ;  /* 0x000000ffff517224 */ /* 0x000fe200008e06ff */
[----:B------:R-:W-:Y:S01]  /*488f0*/  IADD3 R72, P1, PT, R75, R72, RZ ;  /* 0x000000484b487210 */ /* 0x000fe20007f3e0ff */
[----:B------:R-:W-:Y:S01]  /*48900*/  IMAD.X R79, RZ, RZ, RZ, P0 ;  /* 0x000000ffff4f7224 */ /* 0x000fe200000e06ff */
[----:B------:R-:W-:Y:S01]  /*48910*/  IADD3 R76, P0, PT, R103, R76, RZ ;  /* 0x0000004c674c7210 */ /* 0x000fe20007f1e0ff */
[----:B------:R-:W-:Y:S01]  /*48920*/  IMAD.X R75, RZ, RZ, RZ, P2 ;  /* 0x000000ffff4b7224 */ /* 0x000fe200010e06ff */
[----:B------:R-:W-:Y:S01]  /*48930*/  IADD3 R40, PT, PT, R77, R83, RZ ;  /* 0x000000534d287210 */ /* 0x000fe20007ffe0ff */
[----:B------:R-:W-:Y:S01]  /*48940*/  IMAD.WIDE.U32 R80, R97, R62, R80 ;  /* 0x0000003e61507225 */ /* 0x000fe200078e0050 */
[----:B------:R-:W-:-:S03]  /*48950*/  IADD3.X R77, PT, PT, RZ, RZ, RZ, P0, !PT ;  /* 0x000000ffff4d7210 */ /* 0x000fc600007fe4ff */
[----:B------:R-:W-:Y:S01]  /*48960*/  IMAD.WIDE.U32 R74, R43, R67, R74 ;  /* 0x000000432b4a7225 */ /* 0x000fe200078e004a */
[----:B------:R-:W-:-:S03]  /*48970*/  IADD3 R80, P3, PT, R91, R80, RZ ;  /* 0x000000505b507210 */ /* 0x000fc60007f7e0ff */
[----:B------:R-:W-:-:S04]  /*48980*/  IMAD.WIDE.U32 R78, R12, R10, R78 ;  /* 0x0000000a0c4e7225 */ /* 0x000fc800078e004e */
[----:B------:R-:W-:Y:S01]  /*48990*/  IMAD.IADD R99, R49, 0x1, R75 ;  /* 0x0000000131637824 */ /* 0x000fe200078e024b */
[----:B------:R-:W-:Y:S01]  /*489a0*/  MOV R75, RZ ;  /* 0x000000ff004b7202 */ /* 0x000fe20000000f00 */
[----:B------:R-:W-:Y:S01]  /*489b0*/  IMAD.IADD R79, R101, 0x1, R79 ;  /* 0x00000001654f7824 */ /* 0x000fe200078e024f */
[----:B------:R-:W-:Y:S01]  /*489c0*/  IADD3 R78, P2, PT, R73, R78, RZ ;  /* 0x0000004e494e7210 */ /* 0x000fe20007f5e0ff */
[----:B------:R-:W-:-:S04]  /*489d0*/  IMAD.WIDE.U32 R76, R14, R11, R76 ;  /* 0x0000000b0e4c7225 */ /* 0x000fc800078e004c */
[----:B------:R-:W-:Y:S02]  /*489e0*/  IMAD R91, R74, R59, RZ ;  /* 0x0000003b4a5b7224 */ /* 0x000fe400078e02ff */
[----:B------:R-:W-:Y:S02]  /*489f0*/  IMAD.X R73, RZ, RZ, RZ, P1 ;  /* 0x000000ffff497224 */ /* 0x000fe400008e06ff */
        /* <DEDUP_REMOVED lines=13> */
[----:B------:R-:W-:Y:S02]  /*48ad0*/  IMAD.IADD R79, R85, 0x1, R79 ;  /* 0x00000001554f7824 */ /* 0x000fe400078e024f */
[----:B------:R-:W-:-:S04]  /*48ae0*/  IMAD.WIDE.U32 R74, R15, R10, R74 ;  /* 0x0000000a0f4a7225 */ /* 0x000fc800078e004a */
[----:B------:R-:W-:Y:S01]  /*48af0*/  IMAD.WIDE.U32 R80, R95, R65, R80 ;  /* 0x000000415f507225 */ /* 0x000fe200078e0050 */
[----:B------:R-:W-:Y:S02]  /*48b00*/  IADD3 R74, P1, PT, R79, R74, RZ ;  /* 0x0000004a4f4a7210 */ /* 0x000fe40007f3e0ff */
        /* <DEDUP_REMOVED lines=8> */
[----:B------:R-:W-:Y:S01]  /*48b90*/  IADD3 R103, PT, PT, R83, R77, RZ ;  /* 0x0000004d53677210 */ /* 0x000fe20007ffe0ff */
[----:B------:R-:W-:-:S04]  /*48ba0*/  IMAD.WIDE.U32 R78, R12, R10, R78 ;  /* 0x0000000a0c4e7225 */ /* 0x000fc800078e004e */
[----:B------:R-:W-:Y:S01]  /*48bb0*/  IMAD.IADD R75, R71, 0x1, R75 ;  /* 0x00000001474b7824 */ /* 0x000fe200078e024b */
[----:B------:R-:W-:Y:S01]  /*48bc0*/  IADD3 R78, P2, PT, R73, R78, RZ ;  /* 0x0000004e494e7210 */ /* 0x000fe20007f5e0ff */
        /* <DEDUP_REMOVED lines=11> */
[----:B------:R-:W-:Y:S02]  /*48c80*/  IADD3 R72, P3, PT, R85, R72, RZ ;  /* 0x0000004855487210 */ /* 0x000fe40007f7e0ff */
[----:B------:R-:W-:Y:S01]  /*48c90*/  IADD3 R107, PT, PT, R45, R73, RZ ;  /* 0x000000492d6b7210 */ /* 0x000fe20007ffe0ff */
[----:B------:R-:W-:Y:S01]  /*48ca0*/  IMAD.WIDE.U32 R76, R14, R10, R76 ;  /* 0x0000000a0e4c7225 */ /* 0x000fe200078e004c */
[----:B------:R-:W-:Y:S02]  /*48cb0*/  IADD3 R74, P0, PT, R79, R74, RZ ;  /* 0x0000004a4f4a7210 */ /* 0x000fe40007f1e0ff */
[----:B------:R-:W-:Y:S01]  /*48cc0*/  IADD3.X R73, PT, PT, RZ, RZ, RZ, P3, !PT ;  /* 0x000000ffff497210 */ /* 0x000fe20001ffe4ff */
[----:B------:R-:W-:Y:S02]  /*48cd0*/  IMAD.IADD R75, R101, 0x1, R75 ;  /* 0x00000001654b7824 */ /* 0x000fe400078e024b */
[----:B------:R-:W-:-:S02]  /*48ce0*/  IMAD.X R79, RZ, RZ, RZ, P2 ;  /* 0x000000ffff4f7224 */ /* 0x000fc400010e06ff */
        /* <DEDUP_REMOVED lines=21> */
[----:B------:R-:W-:Y:S01]  /*48e40*/  IMAD.HI.U32 R111, R99, R66, R80 ;  /* 0x00000042636f7227 */ /* 0x000fe200078e0050 */
[----:B------:R-:W-:-:S03]  /*48e50*/  IADD3 R80, P1, PT, R75, R84, RZ ;  /* 0x000000544b507210 */ /* 0x000fc60007f3e0ff */
[----:B------:R-:W-:-:S04]  /*48e60*/  IMAD.WIDE.U32 R78, R14, R8, R78 ;  /* 0x000000080e4e7225 */ /* 0x000fc800078e004e */
[----:B------:R-:W-:Y:S01]  /*48e70*/  IMAD.X R75, RZ, RZ, RZ, P2 ;  /* 0x000000ffff4b7224 */ /* 0x000fe200010e06ff */
[----:B------:R-:W-:Y:S01]  /*48e80*/  IADD3 R79, PT, PT, R87, R79, RZ ;  /* 0x0000004f574f7210 */ /* 0x000fe20007ffe0ff */
[----:B------:R-:W-:Y:S01]  /*48e90*/  IMAD.IADD R81, R71, 0x1, R85 ;  /* 0x0000000147517824 */ /* 0x000fe200078e0255 */
[----:B------:R-:W-:Y:S01]  /*48ea0*/  IADD3 R78, P2, PT, R107, R78, RZ ;  /* 0x0000004e6b4e7210 */ /* 0x000fe20007f5e0ff */
[----:B------:R-:W-:-:S04]  /*48eb0*/  IMAD.WIDE.U32 R76, R17, R10, R76 ;  /* 0x0000000a114c7225 */ /* 0x000fc800078e004c */
[----:B------:R-:W-:Y:S01]  /*48ec0*/  IMAD.WIDE.U32 R84, R15, R10, R74 ;  /* 0x0000000a0f547225 */ /* 0x000fe200078e004a */
[----:B------:R-:W-:Y:S02]  /*48ed0*/  IADD3 R74, P0, PT, R81, R76, RZ ;  /* 0x0000004c514a7210 */ /* 0x000fe40007f1e0ff */
[----:B------:R-:W-:Y:S01]  /*48ee0*/  IADD3.X R81, PT, PT, RZ, RZ, RZ, P1, !PT ;  /* 0x000000ffff517210 */ /* 0x000fe20000ffe4ff */
[----:B------:R-:W-:Y:S01]  /*48ef0*/  IMAD.IADD R105, R46, 0x1, R73 ;  /* 0x000000012e697824 */ /* 0x000fe200078e0249 */
[----:B------:R-:W-:Y:S01]  /*48f00*/  IADD3 R76, P1, PT, R79, R84, RZ ;  /* 0x000000544f4c7210 */ /* 0x000fe20007f3e0ff */
[----:B------:R-:W-:Y:S01]  /*48f10*/  IMAD.X R73, RZ, RZ, RZ, P3 ;  /* 0x000000ffff497224 */ /* 0x000fe200018e06ff */
[----:B------:R-:W-:Y:S01]  /*48f20*/  IADD3.X R75, PT, PT, RZ, RZ, RZ, P0, !PT ;  /* 0x000000ffff4b7210 */ /* 0x000fe200007fe4ff */
[----:B------:R-:W-:Y:S02]  /*48f30*/  IMAD.IADD R109, R83, 0x1, R77 ;  /* 0x00000001536d7824 */ /* 0x000fe400078e024d */
[----:B------:R-:W-:-:S02]  /*48f40*/  IMAD.IADD R77, R71, 0x1, R85 ;  /* 0x00000001474d7824 */ /* 0x000fc400078e0255 */
[----:B------:R-:W-:-:S04]  /*48f50*/  IMAD.WIDE.U32 R84, R43, R65, R72 ;  /* 0x000000412b547225 */ /* 0x000fc800078e0048 */
[----:B------:R-:W-:Y:S02]  /*48f60*/  IMAD.X R79, RZ, RZ, RZ, P2 ;  /* 0x000000ffff4f7224 */ /* 0x000fe400010e06ff */
[----:B------:R-:W-:Y:S01]  /*48f70*/  IMAD.WIDE.U32 R72, R12, R12, R80 ;  /* 0x0000000c0c487225 */ /* 0x000fe200078e0050 */
[----:B------:R-:W-:-:S03]  /*48f80*/  IADD3 R80, P2, PT, R103, R84, RZ ;  /* 0x0000005467507210 */ /* 0x000fc60007f5e0ff */
[----:B------:R-:W-:Y:S01]  /*48f90*/  IMAD.IADD R101, R101, 0x1, R73 ;  /* 0x0000000165657824 */ /* 0x000fe200078e0249 */
[----:B------:R-:W-:Y:S01]  /*48fa0*/  IADD3.X R81, PT, PT, RZ, RZ, RZ, P2, !PT ;  /* 0x000000ffff517210 */ /* 0x000fe200017fe4ff */
        /* <DEDUP_REMOVED lines=14> */
[----:B------:R-:W-:Y:S01]  /*49090*/  IMAD.X R75, RZ, RZ, RZ, P2 ;  /* 0x000000ffff4b7224 */ /* 0x000fe200010e06ff */
[----:B------:R-:W-:Y:S01]  /*490a0*/  IADD3 R81, PT, PT, R87, R77, RZ ;  /* 0x0000004d57517210 */ /* 0x000fe20007ffe0ff */
[----:B------:R-:W-:-:S04]  /*490b0*/  IMAD.WIDE.U32 R72, R15, R13, R72 ;  /* 0x0000000d0f487225 */ /* 0x000fc800078e0048 */
        /* <DEDUP_REMOVED lines=8> */
[----:B------:R-:W-:Y:S02]  /*49140*/  IADD3.X R73, PT, PT, RZ, RZ, RZ, P3, !PT ;  /* 0x000000ffff497210 */ /* 0x000fe40001ffe4ff */
[----:B------:R-:W-:Y:S01]  /*49150*/  IADD3.X R81, PT, PT, RZ, RZ, RZ, P0, !PT ;  /* 0x000000ffff517210 */ /* 0x000fe200007fe4ff */
[----:B------:R-:W-:-:S04]  /*49160*/  IMAD.WIDE.U32 R76, R17, R8, R76 ;  /* 0x00000008114c7225 */ /* 0x000fc800078e004c */
[----:B------:R-:W-:Y:S01]  /*49170*/  IMAD.IADD R103, R47, 0x1, R85 ;  /* 0x000000012f677824 */ /* 0x000fe200078e0255 */
[----:B------:R-:W-:Y:S01]  /*49180*/  IADD3.X R85, PT, PT, RZ, RZ, RZ, P1, !PT ;  /* 0x000000ffff557210 */ /* 0x000fe20000ffe4ff */
[----:B------:R-:W-:Y:S01]  /*49190*/  IMAD.IADD R105, R45, 0x1, R79 ;  /* 0x000000012d697824 */ /* 0x000fe200078e024f */
[----:B------:R-:W-:Y:S01]  /*491a0*/  IADD3 R76, P3, PT, R107, R76, RZ ;  /* 0x0000004c6b4c7210 */ /* 0x000fe20007f7e0ff */
[----:B------:R-:W-:Y:S01]  /*491b0*/  IMAD.IADD R79, R71, 0x1, R75 ;  /* 0x00000001474f7824 */ /* 0x000fe200078e024b */
[----:B------:R-:W-:Y:S01]  /*491c0*/  IADD3 R78, P4, PT, R103, R78, RZ ;  /* 0x0000004e674e7210 */ /* 0x000fe20007f9e0ff */
[----:B------:R-:W-:Y:S02]  /*491d0*/  IMAD.IADD R75, R83, 0x1, R77 ;  /* 0x00000001534b7824 */ /* 0x000fe400078e024d */
[----:B------:R-:W-:-:S04]  /*491e0*/  IMAD.WIDE.U32 R72, R14, R10, R72 ;  /* 0x0000000a0e487225 */ /* 0x000fc800078e0048 */
[----:B------:R-:W-:-:S04]  /*491f0*/  IMAD.WIDE.U32 R84, R17, R13, R84 ;  /* 0x0000000d11547225 */ /* 0x000fc800078e0054 */
[----:B------:R-:W-:Y:S01]  /*49200*/  IMAD.X R77, RZ, RZ, RZ, P3 ;  /* 0x000000ffff4d7224 */ /* 0x000fe200018e06ff */
[----:B------:R-:W-:Y:S01]  /*49210*/  IADD3 R72, P3, PT, R75, R72, RZ ;  /* 0x000000484b487210 */ /* 0x000fe20007f7e0ff */
[----:B------:R-:W-:Y:S01]  /*49220*/  IMAD.X R75, RZ, RZ, RZ, P2 ;  /* 0x000000ffff4b7224 */ /* 0x000fe200010e06ff */
[----:B------:R-:W-:Y:S01]  /*49230*/  IADD3 R84, P1, PT, R79, R84, RZ ;  /* 0x000000544f547210 */ /* 0x000fe20007f3e0ff */
[----:B------:R-:W-:Y:S01]  /*49240*/  IMAD.IADD R73, R87, 0x1, R73 ;  /* 0x0000000157497824 */ /* 0x000fe200078e0249 */
[----:B------:R-:W-:Y:S01]  /*49250*/  IADD3.X R79, PT, PT, RZ, RZ, RZ, P4, !PT ;  /* 0x000000ffff4f7210 */ /* 0x000fe200027fe4ff */
[----:B------:R-:W-:-:S04]  /*49260*/  IMAD.WIDE.U32 R74, R15, R12, R74 ;  /* 0x0000000c0f4a7225 */ /* 0x000fc800078e004a */
[----:B------:R-:W-:Y:S01]  /*49270*/  IMAD.IADD R107, R83, 0x1, R85 ;  /* 0x00000001536b7824 */ /* 0x000fe200078e0255 */
[----:B------:R-:W-:Y:S01]  /*49280*/  IADD3.X R85, PT, PT, RZ, RZ, RZ, P1, !PT ;  /* 0x000000ffff557210 */ /* 0x000fe20000ffe4ff */
[----:B------:R-:W-:Y:S01]  /*49290*/  IMAD.WIDE.U32 R78, R43, R62, R78 ;  /* 0x0000003e2b4e7225 */ /* 0x000fe200078e004e */
[----:B------:R-:W-:Y:S02]  /*492a0*/  IADD3 R74, P0, PT, R73, R74, RZ ;  /* 0x0000004a494a7210 */ /* 0x000fe40007f1e0ff */
[----:B------:R-:W-:Y:S01]  /*492b0*/  IADD3 R75, PT, PT, R71, R75, RZ ;  /* 0x0000004b474b7210 */ /* 0x000fe20007ffe0ff */
[----:B------:R-:W-:Y:S01]  /*492c0*/  IMAD.WIDE.U32 R76, R97, R61, R76 ;  /* 0x0000003d614c7225 */ /* 0x000fe200078e004c */
[----:B------:R-:W-:-:S03]  /*492d0*/  IADD3 R78, P4, PT, R101, R78, RZ ;  /* 0x0000004e654e7210 */ /* 0x000fc60007f9e0ff */
[----:B------:R-:W-:Y:S01]  /*492e0*/  IMAD.X R73, RZ, RZ, RZ, P3 ;  /* 0x000000ffff497224 */ /* 0x000fe200018e06ff */
[----:B------:R-:W-:Y:S01]  /*492f0*/  IADD3 R76, P2, PT, R105, R76, RZ ;  /* 0x0000004c694c7210 */ /* 0x000fe20007f5e0ff */
[----:B------:R-:W-:-:S04]  /*49300*/  IMAD.WIDE.U32 R80, R99, R67, R80 ;  /* 0x0000004363507225 */ /* 0x000fc800078e0050 */
[----:B------:R-:W-:-:S04]  /*49310*/  IMAD.WIDE.U32 R84, R14, R12, R84 ;  /* 0x0000000c0e547225 */ /* 0x000fc800078e0054 */
[----:B------:R-:W-:Y:S01]  /*49320*/  IMAD.IADD R77, R42, 0x1, R77 ;  /* 0x000000012a4d7824 */ /* 0x000fe200078e024d */
[----:B------:R-:W-:Y:S01]  /*49330*/  IADD3 R84, P3, PT, R75, R84, RZ ;  /* 0x000000544b547210 */ /* 0x000fe20007f7e0ff */
[----:B------:R-:W-:-:S04]  /*49340*/  IMAD.WIDE.U32 R72, R17, R11, R72 ;  /* 0x0000000b11487225 */ /* 0x000fc800078e0048 */
[----:B------:R-:W-:Y:S01]  /*49350*/  IMAD.IADD R101, R49, 0x1, R81 ;  /* 0x0000000131657824 */ /* 0x000fe200078e0251 */
[----:B------:R-:W-:Y:S01]  /*49360*/  IADD3 R73, PT, PT, R83, R73, RZ ;  /* 0x0000004953497210 */ /* 0x000fe20007ffe0ff */
[----:B------:R-:W-:Y:S02]  /*49370*/  IMAD R97, R80, R59, RZ ;  /* 0x0000003b50617224 */ /* 0x000fe400078e02ff */
[----:B------:R-:W-:Y:S02]  /*49380*/  IMAD.MOV.U32 R81, RZ, RZ, RZ ;  /* 0x000000ffff517224 */ /* 0x000fe400078e00ff */
[----:B------:R-:W-:Y:S01]  /*49390*/  IMAD.X R75, RZ, RZ, RZ, P0 ;  /* 0x000000ffff4b7224 */ /* 0x000fe200000e06ff */
[----:B------:R-:W-:Y:S01]  /*493a0*/  IADD3 R8, P0, PT, R77, R72, RZ ;  /* 0x000000484d087210 */ /* 0x000fe20007f1e0ff */
[----:B------:R-:W-:Y:S01]  /*493b0*/  IMAD.IADD R103, R46, 0x1, R79 ;  /* 0x000000012e677824 */ /* 0x000fe200078e024f */
[----:B------:R-:W-:Y:S01]  /*493c0*/  IADD3.X R79, PT, PT, RZ, RZ, RZ, P4, !PT ;  /* 0x000000ffff4f7210 */ /* 0x000fe200027fe4ff */
[----:B------:R-:W-:-:S02]  /*493d0*/  IMAD.X R77, RZ, RZ, RZ, P2 ;  /* 0x000000ffff4d7224 */ /* 0x000fc400010e06ff */
[----:B------:R-:W-:-:S04]  /*493e0*/  IMAD.HI.U32 R109, R97, R66, R80 ;  /* 0x00000042616d7227 */ /* 0x000fc800078e0050 */
[----:B------:R-:W-:Y:S01]  /*493f0*/  IMAD.IADD R80, R87, 0x1, R85 ;  /* 0x0000000157507824 */ /* 0x000fe200078e0255 */
[----:B------:R-:W-:Y:S01]  /*49400*/  IADD3.X R85, PT, PT, RZ, RZ, RZ, P3, !PT ;  /* 0x000000ffff557210 */ /* 0x000fe20001ffe4ff */
[----:B------:R-:W-:-:S03]  /*49410*/  IMAD.WIDE.U32 R76, R95, R60, R76 ;  /* 0x0000003c5f4c7225 */ /* 0x000fc600078e004c */
[----:B------:R-:W-:Y:S01]  /*49420*/  IADD3 R80, P1, PT, R80, R107, RZ ;  /* 0x0000006b50507210 */ /* 0x000fe20007f3e0ff */
[----:B------:R-:W-:Y:S01]  /*49430*/  IMAD.WIDE.U32 R78, R91, R65, R78 ;  /* 0x000000415b4e7225 */ /* 0x000fe200078e004e */
[----:B------:R-:W-:Y:S02]  /*49440*/  IADD3 R77, PT, PT, R44, R77, RZ ;  /* 0x0000004d2c4d7210 */ /* 0x000fe40007ffe0ff */
[----:B------:R-:W-:Y:S01]  /*49450*/  IADD3 R76, P6, PT, R103, R76, RZ ;  /* 0x0000004c674c7210 */ /* 0x000fe20007fde0ff */
[----:B------:R-:W-:Y:S01]  /*49460*/  IMAD.WIDE.U32 R74, R14, R13, R74 ;  /* 0x0000000d0e4a7225 */ /* 0x000fe200078e004a */
[----:B------:R-:W-:Y:S02]  /*49470*/  IADD3 R72, P2, PT, R101, R78, RZ ;  /* 0x0000004e65487210 */ /* 0x000fe40007f5e0ff */
        /* <DEDUP_REMOVED lines=8> */
[----:B------:R-:W-:Y:S01]  /*49500*/  IMAD.IADD R101, R47, 0x1, R79 ;  /* 0x000000012f657824 */ /* 0x000fe200078e024f */
[----:B------:R-:W-:Y:S01]  /*49510*/  IADD3.X R79, PT, PT, RZ, RZ, RZ, P4, !PT ;  /* 0x000000ffff4f7210 */ /* 0x000fe200027fe4ff */
[----:B------:R-:W-:-:S04]  /*49520*/  IMAD.WIDE.U32 R80, R17, R12, R80 ;  /* 0x0000000c11507225 */ /* 0x000fc800078e0050 */
[----:B------:R-:W-:Y:S02]  /*49530*/  IMAD.X R77, RZ, RZ, RZ, P6 ;  /* 0x000000ffff4d7224 */ /* 0x000fe400030e06ff */
[----:B------:R-:W-:Y:S02]  /*49540*/  IMAD.IADD R71, R71, 0x1, R85 ;  /* 0x0000000147477824 */ /* 0x000fe400078e0255 */
[----:B------:R-:W-:Y:S02]  /*49550*/  IMAD.IADD R11, R58, 0x1, R109 ;  /* 0x000000013a0b7824 */ /* 0x000fe400078e026d */
        /* <DEDUP_REMOVED lines=15> */
[----:B------:R-:W-:-:S04]  /*49650*/  IMAD.WIDE.U32 R84, R14, R12, R84 ;  /* 0x0000000c0e547225 */ /* 0x000fc800078e0054 */
[----:B------:R-:W-:Y:S01]  /*49660*/  IMAD.IADD R75, R45, 0x1, R77 ;  /* 0x000000012d4b7824 */ /* 0x000fe200078e024d */
[----:B------:R-:W-:Y:S01]  /*49670*/  IADD3 R84, P1, PT, R73, R84, RZ ;  /* 0x0000005449547210 */ /* 0x000fe20007f3e0ff */
[----:B------:R-:W-:Y:S01]  /*49680*/  IMAD.X R73, RZ, RZ, RZ, P0 ;  /* 0x000000ffff497224 */ /* 0x000fe200000e06ff */
[----:B------:R-:W-:Y:S01]  /*49690*/  IADD3 R8, P0, PT, R8, R11, RZ ;  /* 0x0000000b08087210 */ /* 0x000fe20007f1e0ff */
[----:B------:R-:W-:Y:S01]  /*496a0*/  IMAD.WIDE.U32 R80, R14, R15, R80 ;  /* 0x0000000f0e507225 */ /* 0x000fe200078e0050 */
[----:B------:R-:W-:Y:S02]  /*496b0*/  IADD3 R74, P4, PT, R75, R78, RZ ;  /* 0x0000004e4b4a7210 */ /* 0x000fe40007f9e0ff */
[----:B------:R-:W-:Y:S01]  /*496c0*/  IADD3.X R40, PT, PT, RZ, RZ, RZ, P0, !PT ;  /* 0x000000ffff287210 */ /* 0x000fe200007fe4ff */
[C---:B------:R-:W-:Y:S01]  /*496d0*/  IMAD.IADD R77, R87.reuse, 0x1, R85 ;  /* 0x00000001574d7824 */ /* 0x040fe200078e0255 */
[----:B------:R-:W-:Y:S01]  /*496e0*/  IADD3.X R85, PT, PT, RZ, RZ, RZ, P1, !PT ;  /* 0x000000ffff557210 */ /* 0x000fe20000ffe4ff */
[----:B------:R-:W-:Y:S01]  /*496f0*/  IMAD.X R11, RZ, RZ, RZ, P3 ;  /* 0x000000ffff0b7224 */ /* 0x000fe200018e06ff */
[----:B------:R-:W-:Y:S01]  /*49700*/  IADD3.X R75, PT, PT, RZ, RZ, RZ, P4, !PT ;  /* 0x000000ffff4b7210 */ /* 0x000fe200027fe4ff */
[----:B------:R-:W-:Y:S01]  /*49710*/  IMAD.IADD R78, R87, 0x1, R81 ;  /* 0x00000001574e7824 */ /* 0x000fe200078e0251 */
[----:B------:R-:W-:Y:S01]  /*49720*/  IADD3 R76, P5, PT, R77, R80, RZ ;  /* 0x000000504d4c7210 */ /* 0x000fe20007fbe0ff */
[----:B------:R-:W-:-:S03]  /*49730*/  IMAD.WIDE.U32 R72, R91, R62, R72 ;  /* 0x0000003e5b487225 */ /* 0x000fc600078e0048 */
[----:B------:R-:W-:Y:S01]  /*49740*/  IADD3 R78, P1, PT, R78, R103, RZ ;  /* 0x000000674e4e7210 */ /* 0x000fe20007f3e0ff */
[----:B------:R-:W-:Y:S01]  /*49750*/  IMAD.WIDE.U32 R10, R97, R67, R10 ;  /* 0x00000043610a7225 */ /* 0x000fe200078e000a */
[----:B------:R-:W-:Y:S02]  /*49760*/  IADD3 R72, P3, PT, R71, R72, RZ ;  /* 0x0000004847487210 */ /* 0x000fe40007f7e0ff */
        /* <DEDUP_REMOVED lines=10> */
[----:B------:R-:W-:-:S04]  /*49810*/  IMAD.WIDE.U32 R76, R14, R15, R76 ;  /* 0x0000000f0e4c7225 */ /* 0x000fc800078e004c */
[----:B------:R-:W-:Y:S02]  /*49820*/  IMAD.IADD R85, R83, 0x1, R85 ;  /* 0x0000000153557824 */ /* 0x000fe400078e0255 */
[----:B------:R-:W-:Y:S02]  /*49830*/  IMAD.X R79, RZ, RZ, RZ, P1 ;  /* 0x000000ffff4f7224 */ /* 0x000fe400008e06ff */
[----:B------:R-:W-:Y:S01]  /*49840*/  IMAD.X R11, RZ, RZ, RZ, P2 ;  /* 0x000000ffff0b7224 */ /* 0x000fe200010e06ff */
[----:B------:R-:W-:Y:S01]  /*49850*/  IADD3 R74, P1, PT, R85, R76, RZ ;  /* 0x0000004c554a7210 */ /* 0x000fe20007f3e0ff */
[----:B------:R-:W-:Y:S01]  /*49860*/  IMAD.IADD R77, R87, 0x1, R77 ;  /* 0x00000001574d7824 */ /* 0x000fe200078e024d */
[----:B------:R-:W-:Y:S01]  /*49870*/  IADD3 R76, P6, PT, R75, R8, RZ ;  /* 0x000000084b4c7210 */ /* 0x000fe20007fde0ff */
[----:B------:R-:W-:Y:S01]  /*49880*/  IMAD.WIDE.U32 R78, R17, R15, R78 ;  /* 0x0000000f114e7225 */ /* 0x000fe200078e004e */
[----:B------:R-:W-:Y:S02]  /*49890*/  IADD3 R11, P2, PT, R11, R84, RZ ;  /* 0x000000540b0b7210 */ /* 0x000fe40007f5e0ff */
[----:B------:R-:W-:Y:S01]  /*498a0*/  IADD3.X R75, PT, PT, RZ, RZ, RZ, P1, !PT ;  /* 0x000000ffff4b7210 */ /* 0x000fe20000ffe4ff */
[----:B------:R-:W-:Y:S01]  /*498b0*/  IMAD.X R73, RZ, RZ, RZ, P3 ;  /* 0x000000ffff497224 */ /* 0x000fe200018e06ff */
[----:B------:R-:W-:Y:S01]  /*498c0*/  IADD3 R78, P5, PT, R77, R78, RZ ;  /* 0x0000004e4d4e7210 */ /* 0x000fe20007fbe0ff */
[----:B------:R-:W-:Y:S01]  /*498d0*/  IMAD.IADD R81, R83, 0x1, R79 ;  /* 0x0000000153517824 */ /* 0x000fe200078e024f */
[----:B------:R-:W-:Y:S01]  /*498e0*/  IADD3 R40, P0, PT, R40, R11, RZ ;  /* 0x0000000b28287210 */ /* 0x000fe20007f1e0ff */
[----:B------:R-:W-:Y:S01]  /*498f0*/  IMAD.WIDE.U32 R72, R99, R65, R72 ;  /* 0x0000004163487225 */ /* 0x000fe200078e0048 */
[----:B------:R-:W-:-:S02]  /*49900*/  IADD3.X R77, PT, PT, RZ, RZ, RZ, P6, !PT ;  /* 0x000000ffff4d7210 */ /* 0x000fc400037fe4ff */
[----:B------:R-:W-:Y:S01]  /*49910*/  IADD3.X R8, PT, PT, RZ, RZ, RZ, P0, !PT ;  /* 0x000000ffff087210 */ /* 0x000fe200007fe4ff */
[----:B------:R-:W-:Y:S01]  /*49920*/  IMAD.X R11, RZ, RZ, RZ, P4 ;  /* 0x000000ffff0b7224 */ /* 0x000fe200020e06ff */
[----:B------:R-:W-:Y:S01]  /*49930*/  IADD3 R72, P3, PT, R13, R72, RZ ;  /* 0x000000480d487210 */ /* 0x000fe20007f7e0ff */
[----:B------:R-:W-:Y:S02]  /*49940*/  IMAD.IADD R73, R47, 0x1, R73 ;  /* 0x000000012f497824 */ /* 0x000fe400078e0249 */
[----:B------:R-:W-:-:S04]  /*49950*/  IMAD.WIDE.U32 R10, R91, R63, R10 ;  /* 0x0000003f5b0a7225 */ /* 0x000fc800078e000a */
[----:B------:R-:W-:Y:S01]  /*49960*/  IMAD.WIDE.U32 R76, R43, R61, R76 ;  /* 0x0000003d2b4c7225 */ /* 0x000fe200078e004c */
[----:B------:R-:W-:Y:S02]  /*49970*/  IADD3 R10, P4, PT, R73, R10, RZ ;  /* 0x0000000a490a7210 */ /* 0x000fe40007f9e0ff */
[----:B------:R-:W-:Y:S01]  /*49980*/  IADD3 R11, PT, PT, R45, R11, RZ ;  /* 0x0000000b2d0b7210 */ /* 0x000fe20007ffe0ff */
[----:B------:R-:W-:-:S03]  /*49990*/  IMAD.WIDE.U32 R74, R17, R12, R74 ;  /* 0x0000000c114a7225 */ /* 0x000fc600078e004a */
[----:B------:R-:W-:Y:S01]  /*499a0*/  IADD3 R12, P1, PT, R11, R76, RZ ;  /* 0x0000004c0b0c7210 */ /* 0x000fe20007f3e0ff */
[----:B------:R-:W-:Y:S02]  /*499b0*/  IMAD.X R13, RZ, RZ, RZ, P2 ;  /* 0x000000ffff0d7224 */ /* 0x000fe400010e06ff */
        /* <DEDUP_REMOVED lines=12> */
[----:B------:R-:W-:Y:S01]  /*49a80*/  IADD3 R73, PT, PT, R48, R73, RZ ;  /* 0x0000004930497210 */ /* 0x000fe20007ffe0ff */
[----:B------:R-:W-:Y:S01]  /*49a90*/  IMAD.X R85, RZ, RZ, RZ, P0 ;  /* 0x000000ffff557224 */ /* 0x000fe200000e06ff */
[----:B------:R-:W-:Y:S01]  /*49aa0*/  IADD3 R72, P0, PT, R13, R72, RZ ;  /* 0x000000480d487210 */ /* 0x000fe20007f1e0ff */
[----:B------:R-:W-:Y:S02]  /*49ab0*/  IMAD.X R13, RZ, RZ, RZ, P1 ;  /* 0x000000ffff0d7224 */ /* 0x000fe400008e06ff */
[----:B------:R-:W-:Y:S01]  /*49ac0*/  IMAD.WIDE.U32 R10, R99, R62, R10 ;  /* 0x0000003e630a7225 */ /* 0x000fe200078e000a */
[----:B------:R-:W-:-:S03]  /*49ad0*/  IADD3 R85, P4, PT, R85, R8, RZ ;  /* 0x0000000855557210 */ /* 0x000fc60007f9e0ff */
[----:B------:R-:W-:Y:S01]  /*49ae0*/  IMAD.X R75, RZ, RZ, RZ, P6 ;  /* 0x000000ffff4b7224 */ /* 0x000fe200030e06ff */
[----:B------:R-:W-:Y:S01]  /*49af0*/  IADD3 R11, PT, PT, R46, R11, RZ ;  /* 0x0000000b2e0b7210 */ /* 0x000fe20007ffe0ff */
[----:B------:R-:W-:Y:S01]  /*49b00*/  IMAD.WIDE.U32 R12, R91, R60, R12 ;  /* 0x0000003c5b0c7225 */ /* 0x000fe200078e000c */
[----:B------:R-:W-:Y:S02]  /*49b10*/  IADD3 R10, P1, PT, R73, R10, RZ ;  /* 0x0000000a490a7210 */ /* 0x000fe40007f3e0ff */
[----:B------:R-:W-:Y:S01]  /*49b20*/  IADD3.X R73, PT, PT, RZ, RZ, RZ, P0, !PT ;  /* 0x000000ffff497210 */ /* 0x000fe200007fe4ff */
[----:B------:R-:W-:Y:S02]  /*49b30*/  IMAD.IADD R76, R87, 0x1, R79 ;  /* 0x00000001574c7824 */ /* 0x000fe400078e024f */
[----:B------:R-:W-:-:S03]  /*49b40*/  IMAD.WIDE.U32 R78, R17, R15, R74 ;  /* 0x0000000f114e7225 */ /* 0x000fc600078e004a */
[----:B------:R-:W-:Y:S01]  /*49b50*/  IADD3 R76, P2, PT, R76, R81, RZ ;  /* 0x000000514c4c7210 */ /* 0x000fe20007f5e0ff */
[----:B------:R-:W-:Y:S01]  /*49b60*/  IMAD.X R15, RZ, RZ, RZ, P5 ;  /* 0x000000ffff0f7224 */ /* 0x000fe200028e06ff */
[----:B------:R-:W-:Y:S01]  /*49b70*/  IADD3 R74, P5, PT, R11, R12, RZ ;  /* 0x0000000c0b4a7210 */ /* 0x000fe20007fbe0ff */
        /* <DEDUP_REMOVED lines=8> */
[----:B------:R-:W-:-:S02]  /*49c00*/  IADD3.X R77, PT, PT, RZ, RZ, RZ, P2, !PT ;  /* 0x000000ffff4d7210 */ /* 0x000fc400017fe4ff */
[----:B------:R-:W-:Y:S01]  /*49c10*/  IADD3 R8, P1, PT, R8, R13, RZ ;  /* 0x0000000d08087210 */ /* 0x000fe20007f3e0ff */
[----:B------:R-:W-:Y:S02]  /*49c20*/  IMAD.IADD R15, R49, 0x1, R73 ;  /* 0x00000001310f7824 */ /* 0x000fe400078e0249 */
[----:B------:R-:W-:Y:S02]  /*49c30*/  IMAD.X R13, RZ, RZ, RZ, P3 ;  /* 0x000000ffff0d7224 */ /* 0x000fe400018e06ff */
[----:B------:R-:W-:Y:S01]  /*49c40*/  IMAD.IADD R11, R47, 0x1, R11 ;  /* 0x000000012f0b7824 */ /* 0x000fe200078e020b */
[----:B------:R-:W-:Y:S01]  /*49c50*/  IADD3 R10, P3, PT, R15, R10, RZ ;  /* 0x0000000a0f0a7210 */ /* 0x000fe20007f7e0ff */
[----:B------:R-:W-:Y:S02]  /*49c60*/  IMAD R43, R72, R59, RZ ;  /* 0x0000003b482b7224 */ /* 0x000fe400078e02ff */
[----:B------:R-:W-:-:S04]  /*49c70*/  IMAD.WIDE.U32 R74, R99, R63, R74 ;  /* 0x0000003f634a7225 */ /* 0x000fc800078e004a */
[----:B------:R-:W-:Y:S02]  /*49c80*/  IMAD.MOV.U32 R73, RZ, RZ, RZ ;  /* 0x000000ffff497224 */ /* 0x000fe400078e00ff */
[----:B------:R-:W-:-:S04]  /*49c90*/  IMAD.WIDE.U32 R12, R91, R61, R12 ;  /* 0x0000003d5b0c7225 */ /* 0x000fc800078e000c */
[----:B------:R-:W-:Y:S01]  /*49ca0*/  IMAD.HI.U32 R15, R43, R66, R72 ;  /* 0x000000422b0f7227 */ /* 0x000fe200078e0048 */
[----:B------:R-:W-:-:S03]  /*49cb0*/  IADD3 R72, P5, PT, R11, R74, RZ ;  /* 0x0000004a0b487210 */ /* 0x000fc60007fbe0ff */
[----:B------:R-:W-:Y:S02]  /*49cc0*/  IMAD.IADD R75, R45, 0x1, R75 ;  /* 0x000000012d4b7824 */ /* 0x000fe400078e024b */
[----:B------:R-:W-:Y:S02]  /*49cd0*/  IMAD.X R11, RZ, RZ, RZ, P3 ;  /* 0x000000ffff0b7224 */ /* 0x000fe400018e06ff */
[----:B------:R-:W-:Y:S01]  /*49ce0*/  IMAD.IADD R79, R83, 0x1, R79 ;  /* 0x00000001534f7824 */ /* 0x000fe200078e024f */
[----:B------:R-:W-:Y:S01]  /*49cf0*/  IADD3 R74, P3, PT, R75, R12, RZ ;  /* 0x0000000c4b4a7210 */ /* 0x000fe20007f7e0ff */
[----:B------:R-:W-:-:S03]  /*49d00*/  IMAD.WIDE.U32 R76, R17, R14, R76 ;  /* 0x0000000e114c7225 */ /* 0x000fc600078e004c */
        /* <DEDUP_REMOVED lines=8> */
[----:B------:R-:W-:Y:S01]  /*49d90*/  IADD3 R8, PT, PT, R42, R13, RZ ;  /* 0x0000000d2a087210 */ /* 0x000fe20007ffe0ff */
[----:B------:R-:W-:Y:S01]  /*49da0*/  IMAD.IADD R11, R48, 0x1, R11 ;  /* 0x00000001300b7824 */ /* 0x000fe200078e020b */
[----:B------:R-:W-:Y:S01]  /*49db0*/  IADD3 R78, P5, PT, R79, R10, RZ ;  /* 0x0000000a4f4e7210 */ /* 0x000fe20007fbe0ff */
[----:B------:R-:W-:Y:S01]  /*49dc0*/  IMAD.WIDE.U32 R74, R99, R60, R74 ;  /* 0x0000003c634a7225 */ /* 0x000fe200078e004a */
[----:B------:R-:W-:-:S02]  /*49dd0*/  IADD3 R73, PT, PT, R46, R73, RZ ;  /* 0x000000492e497210 */ /* 0x000fc40007ffe0ff */
[----:B------:R-:W-:Y:S01]  /*49de0*/  IADD3 R10, P3, PT, R11, R72, RZ ;  /* 0x000000480b0a7210 */ /* 0x000fe20007f7e0ff */
        /* <DEDUP_REMOVED lines=9> */
[----:B------:R-:W-:Y:S01]  /*49e80*/  IADD3.X R75, PT, PT, RZ, RZ, RZ, P3, !PT ;  /* 0x000000ffff4b7210 */ /* 0x000fe20001ffe4ff */
[----:B------:R-:W-:-:S04]  /*49e90*/  IMAD.WIDE.U32 R78, R43, R67, R78 ;  /* 0x000000432b4e7225 */ /* 0x000fc800078e004e */
        /* <DEDUP_REMOVED lines=8> */
[----:B------:R-:W-:Y:S02]  /*49f20*/  IMAD.X R8, RZ, RZ, RZ, P2 ;  /* 0x000000ffff087224 */ /* 0x000fe400010e06ff */
[----:B------:R-:W-:Y:S01]  /*49f30*/  IMAD.X R11, RZ, RZ, RZ, P6 ;  /* 0x000000ffff0b7224 */ /* 0x000fe200030e06ff */
[----:B------:R-:W-:Y:S01]  /*49f40*/  IADD3 R72, P2, PT, R73, R74, RZ ;  /* 0x0000004a49487210 */ /* 0x000fe20007f5e0ff */
[----:B------:R-:W-:Y:S01]  /*49f50*/  IMAD.X R15, RZ, RZ, RZ, P5 ;  /* 0x000000ffff0f7224 */ /* 0x000fe200028e06ff */
[----:B------:R-:W-:Y:S01]  /*49f60*/  IADD3.X R73, PT, PT, RZ, RZ, RZ, P0, !PT ;  /* 0x000000ffff497210 */ /* 0x000fe200007fe4ff */
[----:B------:R-:W-:Y:S01]  /*49f70*/  IMAD.WIDE.U32 R10, R43, R64, R10 ;  /* 0x000000402b0a7225 */ /* 0x000fe200078e000a */
[----:B------:R-:W-:-:S02]  /*49f80*/  IADD3 R8, P3, PT, R8, R81, RZ ;  /* 0x0000005108087210 */ /* 0x000fc40007f7e0ff */
[----:B------:R-:W-:Y:S01]  /*49f90*/  IADD3.X R81, PT, PT, RZ, RZ, RZ, P1, !PT ;  /* 0x000000ffff517210 */ /* 0x000fe20000ffe4ff */
[----:B------:R-:W-:Y:S01]  /*49fa0*/  IMAD.WIDE.U32 R14, R71, R62, R14 ;  /* 0x0000003e470e7225 */ /* 0x000fe200078e000e */
[----:B------:R-:W-:-:S03]  /*49fb0*/  IADD3 R12, P1, PT, R73, R12, RZ ;  /* 0x0000000c490c7210 */ /* 0x000fc60007f3e0ff */
[----:B------:R-:W-:Y:S01]  /*49fc0*/  IMAD.X R73, RZ, RZ, RZ, P2 ;  /* 0x000000ffff497224 */ /* 0x000fe200010e06ff */
[----:B------:R-:W-:Y:S01]  /*49fd0*/  IADD3 R15, PT, PT, R46, R15, RZ ;  /* 0x0000000f2e0f7210 */ /* 0x000fe20007ffe0ff */
[----:B------:R-:W-:Y:S01]  /*49fe0*/  IMAD.IADD R85, R48, 0x1, R11 ;  /* 0x0000000130557824 */ /* 0x000fe200078e020b */
[----:B------:R-:W-:Y:S01]  /*49ff0*/  IADD3 R81, P0, PT, R81, R12, RZ ;  /* 0x0000000c51517210 */ /* 0x000fe20007f1e0ff */
[----:B------:R-:W-:Y:S02]  /*4a000*/  IMAD.IADD R75, R42, 0x1, R75 ;  /* 0x000000012a4b7824 */ /* 0x000fe400078e024b */
        /* <DEDUP_REMOVED lines=20> */
[----:B------:R-:W-:-:S03]  /*4a150*/  IMAD.IADD R13, R83, 0x1, R13 ;  /* 0x00000001530d7824 */ /* 0x000fc600078e020d */
[----:B------:R-:W-:Y:S01]  /*4a160*/  IADD3 R77, P3, PT, R77, R8, RZ ;  /* 0x000000084d4d7210 */ /* 0x000fe20007f7e0ff */
[----:B------:R-:W-:Y:S01]  /*4a170*/  IMAD.X R8, RZ, RZ, RZ, P2 ;  /* 0x000000ffff087224 */ /* 0x000fe200010e06ff */
[----:B------:R-:W-:Y:S01]  /*4a180*/  IADD3 R74, P2, PT, R13, R76, RZ ;  /* 0x0000004c0d4a7210 */ /* 0x000fe20007f5e0ff */
[----:B------:R-:W-:Y:S01]  /*4a190*/  IMAD.X R73, RZ, RZ, RZ, P4 ;  /* 0x000000ffff497224 */ /* 0x000fe200020e06ff */
[----:B------:R-:W-:Y:S02]  /*4a1a0*/  IADD3.X R13, PT, PT, RZ, RZ, RZ, P6, !PT ;  /* 0x000000ffff0d7210 */ /* 0x000fe400037fe4ff */
[----:B------:R-:W-:Y:S01]  /*4a1b0*/  IADD3 R8, P4, PT, R8, R77, RZ ;  /* 0x0000004d08087210 */ /* 0x000fe20007f9e0ff */
[----:B------:R-:W-:Y:S01]  /*4a1c0*/  IMAD.IADD R77, R42, 0x1, R75 ;  /* 0x000000012a4d7824 */ /* 0x000fe200078e024b */
[----:B------:R-:W-:Y:S01]  /*4a1d0*/  IADD3.X R75, PT, PT, RZ, RZ, RZ, P2, !PT ;  /* 0x000000ffff4b7210 */ /* 0x000fe200017fe4ff */
[----:B------:R-:W-:-:S03]  /*4a1e0*/  IMAD.WIDE.U32 R12, R43, R62, R12 ;  /* 0x0000003e2b0c7225 */ /* 0x000fc600078e000c */
[----:B------:R-:W-:Y:S01]  /*4a1f0*/  IADD3 R77, P2, PT, R77, R8, RZ ;  /* 0x000000084d4d7210 */ /* 0x000fe20007f5e0ff */
[----:B------:R-:W-:Y:S01]  /*4a200*/  IMAD.WIDE.U32 R72, R71, R60, R72 ;  /* 0x0000003c47487225 */ /* 0x000fe200078e0048 */
[----:B------:R-:W-:Y:S02]  /*4a210*/  IADD3.X R8, PT, PT, RZ, RZ, RZ, P5, !PT ;  /* 0x000000ffff087210 */ /* 0x000fe40002ffe4ff */
[----:B------:R-:W-:Y:S01]  /*4a220*/  MOV R68, R12 ;  /* 0x0000000c00447202 */ /* 0x000fe20000000f00 */
[----:B------:R-:W-:Y:S02]  /*4a230*/  IMAD.IADD R91, R46, 0x1, R13 ;  /* 0x000000012e5b7824 */ /* 0x000fe400078e020d */
[----:B------:R-:W-:Y:S01]  /*4a240*/  IMAD.IADD R76, R44, 0x1, R73 ;  /* 0x000000012c4c7824 */ /* 0x000fe200078e0249 */
[----:B------:R-:W-:Y:S01]  /*4a250*/  IADD3.X R73, PT, PT, RZ, RZ, RZ, P1, !PT ;  /* 0x000000ffff497210 */ /* 0x000fe20000ffe4ff */
[----:B------:R-:W-:Y:S01]  /*4a260*/  IMAD.WIDE.U32 R74, R17, R17, R74 ;  /* 0x00000011114a7225 */ /* 0x000fe200078e004a */
[----:B------:R-:W-:-:S02]  /*4a270*/  IADD3 R72, P6, PT, R91, R72, RZ ;  /* 0x000000485b487210 */ /* 0x000fc40007fde0ff */
[----:B------:R-:W-:Y:S01]  /*4a280*/  IADD3 R76, P1, PT, R76, R77, RZ ;  /* 0x0000004d4c4c7210 */ /* 0x000fe20007f3e0ff */
[----:B------:R-:W-:Y:S01]  /*4a290*/  IMAD.X R17, RZ, RZ, RZ, P0 ;  /* 0x000000ffff117224 */ /* 0x000fe200000e06ff */
[----:B------:R-:W-:Y:S01]  /*4a2a0*/  IADD3 R40, P0, PT, R73, R74, RZ ;  /* 0x0000004a49287210 */ /* 0x000fe20007f1e0ff */
[----:B------:R-:W-:Y:S02]  /*4a2b0*/  IMAD.X R73, RZ, RZ, RZ, P6 ;  /* 0x000000ffff497224 */ /* 0x000fe400030e06ff */
[----:B------:R-:W-:Y:S01]  /*4a2c0*/  IMAD.X R77, RZ, RZ, RZ, P1 ;  /* 0x000000ffff4d7224 */ /* 0x000fe200008e06ff */
[----:B------:R-:W-:Y:S01]  /*4a2d0*/  IADD3 R17, P5, PT, R17, R40, RZ ;  /* 0x0000002811117210 */ /* 0x000fe20007fbe0ff */
[----:B------:R-:W-:-:S03]  /*4a2e0*/  IMAD.WIDE.U32 R72, R43, R63, R72 ;  /* 0x0000003f2b487225 */ /* 0x000fc600078e0048 */
[----:B------:R-:W-:Y:S01]  /*4a2f0*/  IADD3 R8, P1, PT, R8, R17, RZ ;  /* 0x0000001108087210 */ /* 0x000fe20007f3e0ff */
[----:B------:R-:W-:Y:S01]  /*4a300*/  IMAD.X R17, RZ, RZ, RZ, P3 ;  /* 0x000000ffff117224 */ /* 0x000fe200018e06ff */
[----:B------:R-:W-:Y:S01]  /*4a310*/  IADD3 R86, PT, PT, R45, R73, RZ ;  /* 0x000000492d567210 */ /* 0x000fe20007ffe0ff */
[----:B------:R-:W-:Y:S01]  /*4a320*/  IMAD.WIDE.U32 R76, R71, R61, R76 ;  /* 0x0000003d474c7225 */ /* 0x000fe200078e004c */
[----:B------:R-:W-:Y:S02]  /*4a330*/  IADD3.X R40, PT, PT, RZ, RZ, RZ, P1, !PT ;  /* 0x000000ffff287210 */ /* 0x000fe40000ffe4ff */
[----:B------:R-:W-:Y:S01]  /*4a340*/  IADD3 R17, P3, PT, R17, R8, RZ ;  /* 0x0000000811117210 */ /* 0x000fe20007f7e0ff */
[----:B------:R-:W-:Y:S01]  /*4a350*/  IMAD.X R8, RZ, RZ, RZ, P4 ;  /* 0x000000ffff087224 */ /* 0x000fe200020e06ff */
[----:B------:R-:W-:Y:S01]  /*4a360*/  IADD3 R80, P6, PT, R86, R76, RZ ;  /* 0x0000004c56507210 */ /* 0x000fe20007fde0ff */
[----:B------:R-:W-:Y:S02]  /*4a370*/  IMAD.IADD R74, R42, 0x1, R77 ;  /* 0x000000012a4a7824 */ /* 0x000fe400078e024d */
[----:B------:R-:W-:Y:S01]  /*4a380*/  IMAD.IADD R75, R83, 0x1, R75 ;  /* 0x00000001534b7824 */ /* 0x000fe200078e024b */
        /* <DEDUP_REMOVED lines=9> */
[----:B------:R-:W-:Y:S02]  /*4a420*/  IMAD.IADD R81, R44, 0x1, R77 ;  /* 0x000000012c517824 */ /* 0x000fe400078e024d */
[----:B------:R-:W-:Y:S01]  /*4a430*/  IMAD.MOV.U32 R80, RZ, RZ, R10 ;  /* 0x000000ffff507224 */ /* 0x000fe200078e000a */
[----:B------:R-:W-:Y:S01]  /*4a440*/  IADD3 R8, PT, PT, R8, R75, R17 ;  /* 0x0000004b08087210 */ /* 0x000fe20007ffe011 */
[----:B------:R-:W-:Y:S01]  /*4a450*/  IMAD.X R17, RZ, RZ, RZ, P3 ;  /* 0x000000ffff117224 */ /* 0x000fe200018e06ff */
[----:B------:R-:W-:-:S04]  /*4a460*/  IADD3 R74, P0, PT, R81, R74, RZ ;  /* 0x0000004a514a7210 */ /* 0x000fc80007f1e0ff */
[----:B------:R-:W-:Y:S01]  /*4a470*/  IADD3 R8, PT, PT, R17, R8, R40 ;  /* 0x0000000811087210 */ /* 0x000fe20007ffe028 */
[----:B------:R-:W-:Y:S01]  /*4a480*/  IMAD.X R75, RZ, RZ, RZ, P0 ;  /* 0x000000ffff4b7224 */ /* 0x000fe200000e06ff */
[----:B------:R-:W-:Y:S01]  /*4a490*/  IADD3.X R40, PT, PT, RZ, RZ, RZ, P4, !PT ;  /* 0x000000ffff287210 */ /* 0x000fe200027fe4ff */
[----:B------:R-:W-:Y:S02]  /*4a4a0*/  IMAD.X R17, RZ, RZ, RZ, P6 ;  /* 0x000000ffff117224 */ /* 0x000fe400030e06ff */
[----:B------:R-:W-:-:S03]  /*4a4b0*/  IMAD.WIDE.U32 R74, R43, R61, R74 ;  /* 0x0000003d2b4a7225 */ /* 0x000fc600078e004a */
[----:B------:R-:W-:Y:S01]  /*4a4c0*/  IADD3 R8, PT, PT, R17, R8, R40 ;  /* 0x0000000811087210 */ /* 0x000fe20007ffe028 */
[----:B------:R-:W-:Y:S01]  /*4a4d0*/  IMAD.X R17, RZ, RZ, RZ, P2 ;  /* 0x000000ffff117224 */ /* 0x000fe200010e06ff */
[----:B------:R-:W-:Y:S01]  /*4a4e0*/  IADD3 R84, PT, PT, R42, R75, RZ ;  /* 0x0000004b2a547210 */ /* 0x000fe20007ffe0ff */
[----:B------:R-:W-:Y:S02]  /*4a4f0*/  IMAD.MOV.U32 R43, RZ, RZ, R72 ;  /* 0x000000ffff2b7224 */ /* 0x000fe400078e0048 */
[----:B------:R-:W-:Y:S01]  /*4a500*/  IMAD.MOV.U32 R40, RZ, RZ, R76 ;  /* 0x000000ffff287224 */ /* 0x000fe200078e004c */
[----:B------:R-:W-:Y:S02]  /*4a510*/  IADD3 R8, PT, PT, R84, R8, R17 ;  /* 0x0000000854087210 */ /* 0x000fe40007ffe011 */
[----:B------:R-:W-:Y:S02]  /*4a520*/  MOV R17, R74 ;  /* 0x0000004a00117202 */ /* 0x000fe40000000f00 */
[----:B------:R-:W-:-:S13]  /*4a530*/  ISETP.GT.U32.AND P0, PT, R8, R61, PT ;  /* 0x0000003d0800720c */ /* 0x000fda0003f04070 */
[----:B------:R-:W-:Y:S05]  /*4a540*/  @P0 BRA `(.L_x_123) ;  /* 0x00000000006c0947 */ /* 0x000fea0003800000 */
[----:B------:R-:W-:Y:S01]  /*4a550*/  ISETP.GE.U32.AND P0, PT, R8, R61, PT ;  /* 0x0000003d0800720c */ /* 0x000fe20003f06070 */
[----:B------:R-:W-:Y:S02]  /*4a560*/  IMAD.MOV.U32 R83, RZ, RZ, R91 ;  /* 0x000000ffff537224 */ /* 0x000fe400078e005b */
        /* <DEDUP_REMOVED lines=25> */
.L_x_123:
        /* <DEDUP_REMOVED lines=23> */
.L_x_124:
[----:B------:R-:W-:Y:S01]  /*4a870*/  IMAD.SHL.U32 R15, R80, 0x2, RZ ;  /* 0x00000002500f7824 */ /* 0x000fe200078e00ff */
[----:B------:R-:W-:Y:S01]  /*4a880*/  SHF.R.U32.HI R10, RZ, 0x1f, R117 ;  /* 0x0000001fff0a7819 */ /* 0x000fe20000011675 */
[C---:B------:R-:W-:Y:S01]  /*4a890*/  IMAD.SHL.U32 R13, R71.reuse, 0x2, RZ ;  /* 0x00000002470d7824 */ /* 0x040fe200078e00ff */
[----:B------:R-:W-:Y:S02]  /*4a8a0*/  SHF.L.U64.HI R12, R71, 0x1, R87 ;  /* 0x00000001470c7819 */ /* 0x000fe40000010257 */
[----:B------:R-:W-:Y:S02]  /*4a8b0*/  LOP3.LUT R75, R10, 0xfffffffe, R15, 0xf8, !PT ;  /* 0xfffffffe0a4b7812 */ /* 0x000fe400078ef80f */
[----:B------:R-:W-:Y:S02]  /*4a8c0*/  SHF.L.U32 R11, R68, 0x1, RZ ;  /* 0x00000001440b7819 */ /* 0x000fe400000006ff */
[----:B------:R-:W-:Y:S02]  /*4a8d0*/  LOP3.LUT R12, R12, 0x1, RZ, 0xc0, !PT ;  /* 0x000000010c0c7812 */ /* 0x000fe400078ec0ff */
[----:B------:R-:W-:-:S02]  /*4a8e0*/  SHF.L.U64.HI R10, R17, 0x1, R84 ;  /* 0x00000001110a7819 */ /* 0x000fc40000010254 */
[----:B------:R-:W-:Y:S01]  /*4a8f0*/  LOP3.LUT R76, R12, 0xfffffffe, R11, 0xf8, !PT ;  /* 0xfffffffe0c4c7812 */ /* 0x000fe200078ef80b */
[----:B------:R-:W-:Y:S01]  /*4a900*/  IMAD.MOV.U32 R11, RZ, RZ, RZ ;  /* 0x000000ffff0b7224 */ /* 0x000fe200078e00ff */
[----:B------:R-:W-:Y:S01]  /*4a910*/  LOP3.LUT R10, R10, 0x1, RZ, 0xc0, !PT ;  /* 0x000000010a0a7812 */ /* 0x000fe200078ec0ff */
[----:B------:R-:W-:Y:S01]  /*4a920*/  IMAD.SHL.U32 R12, R43, 0x2, RZ ;  /* 0x000000022b0c7824 */ /* 0x000fe200078e00ff */
[----:B------:R-:W-:Y:S02]  /*4a930*/  SHF.L.U64.HI R14, R80, 0x1, R85 ;  /* 0x00000001500e7819 */ /* 0x000fe40000010255 */
[----:B------:R-:W-:Y:S01]  /*4a940*/  SHF.L.U64.HI R73, R68, 0x1, R83 ;  /* 0x0000000144497819 */ /* 0x000fe20000010253 */
[----:B------:R-:W-:Y:S01]  /*4a950*/  IMAD.WIDE.U32 R10, R8, 0x2, R10 ;  /* 0x00000002080a7825 */ /* 0x000fe200078e000a */
[----:B------:R-:W-:Y:S02]  /*4a960*/  LOP3.LUT R14, R14, 0x1, RZ, 0xc0, !PT ;  /* 0x000000010e0e7812 */ /* 0x000fe400078ec0ff */
[----:B------:R-:W-:-:S02]  /*4a970*/  LOP3.LUT R73, R73, 0x1, RZ, 0xc0, !PT ;  /* 0x0000000149497812 */ /* 0x000fc400078ec0ff */
[C---:B------:R-:W-:Y:S02]  /*4a980*/  ISETP.LE.U32.AND P0, PT, R10.reuse, R61, PT ;  /* 0x0000003d0a00720c */ /* 0x040fe40003f03070 */
[----:B------:R-:W-:Y:S02]  /*4a990*/  ISETP.GT.U32.AND P1, PT, R10, -0x1, PT ;  /* 0xffffffff0a00780c */ /* 0x000fe40003f24070 */
[----:B------:R-:W-:Y:S02]  /*4a9a0*/  LOP3.LUT R74, R14, 0xfffffffe, R13, 0xf8, !PT ;  /* 0xfffffffe0e4a7812 */ /* 0x000fe400078ef80d */
[----:B------:R-:W-:Y:S02]  /*4a9b0*/  ISETP.GT.U32.OR.EX P0, PT, R11, RZ, !P0, P1 ;  /* 0x000000ff0b00720c */ /* 0x000fe40004704510 */
[----:B------:R-:W-:Y:S02]  /*4a9c0*/  SHF.L.U64.HI R15, R43, 0x1, R86 ;  /* 0x000000012b0f7819 */ /* 0x000fe40000010256 */
[----:B------:R-:W-:-:S02]  /*4a9d0*/  SHF.L.U64.HI R13, R40, 0x1, R81 ;  /* 0x00000001280d7819 */ /* 0x000fc40000010251 */
[----:B------:R-:W-:Y:S01]  /*4a9e0*/  LOP3.LUT R72, R73, 0xfffffffe, R12, 0xf8, !PT ;  /* 0xfffffffe49487812 */ /* 0x000fe200078ef80c */
[----:B------:R-:W-:Y:S01]  /*4a9f0*/  IMAD.SHL.U32 R12, R17, 0x2, RZ ;  /* 0x00000002110c7824 */ /* 0x000fe200078e00ff */
[----:B------:R-:W-:Y:S01]  /*4aa00*/  SHF.L.U32 R14, R40, 0x1, RZ ;  /* 0x00000001280e7819 */ /* 0x000fe200000006ff */
[----:B------:R-:W-:Y:S01]  /*4aa10*/  IMAD.MOV.U32 R73, RZ, RZ, R76 ;  /* 0x000000ffff497224 */ /* 0x000fe200078e004c */
[----:B------:R-:W-:Y:S02]  /*4aa20*/  LOP3.LUT R15, R15, 0x1, RZ, 0xc0, !PT ;  /* 0x000000010f0f7812 */ /* 0x000fe400078ec0ff */
[----:B------:R-:W-:Y:S02]  /*4aa30*/  LOP3.LUT R13, R13, 0x1, RZ, 0xc0, !PT ;  /* 0x000000010d0d7812 */ /* 0x000fe400078ec0ff */
[----:B------:R-:W-:Y:S02]  /*4aa40*/  LOP3.LUT R15, R15, 0xfffffffe, R14, 0xf8, !PT ;  /* 0xfffffffe0f0f7812 */ /* 0x000fe400078ef80e */
[----:B------:R-:W-:Y:S01]  /*4aa50*/  LOP3.LUT R14, R13, 0xfffffffe, R12, 0xf8, !PT ;  /* 0xfffffffe0d0e7812 */ /* 0x000fe200078ef80c */
[----:B------:R-:W-:Y:S01]  /*4aa60*/  IMAD.MOV.U32 R13, RZ, RZ, R10 ;  /* 0x000000ffff0d7224 */ /* 0x000fe200078e000a */
[----:B------:R-:W-:Y:S01]  /*4aa70*/  SHF.L.U32 R12, R117, 0x1, RZ ;  /* 0x00000001750c7819 */ /* 0x000fe200000006ff */
        /* <DEDUP_REMOVED lines=26> */
.L_x_125:
        /* <DEDUP_REMOVED lines=23> */
.L_x_126:
[----:B------:R-:W-:-:S05]  /*4ad90*/  IMAD.IADD R117, R12, 0x1, R117 ;  /* 0x000000010c757824 */ /* 0x000fca00078e0275 */
[----:B------:R-:W-:-:S04]  /*4ada0*/  ISETP.GE.U32.AND P0, PT, R117, R12, PT ;  /* 0x0000000c7500720c */ /* 0x000fc80003f06070 */
[----:B------:R-:W-:-:S04]  /*4adb0*/  SEL R11, RZ, 0x1, P0 ;  /* 0x00000001ff0b7807 */ /* 0x000fc80000000000 */
[----:B------:R-:W-:-:S04]  /*4adc0*/  IADD3 R80, P0, P1, R80, R75, R11 ;  /* 0x0000004b50507210 */ /* 0x000fc8000791e00b */
[----:B------:R-:W-:-:S04]  /*4add0*/  IADD3.X R10, PT, PT, RZ, RZ, RZ, P0, P1 ;  /* 0x000000ffff0a7210 */ /* 0x000fc800007e24ff */
[----:B------:R-:W-:-:S04]  /*4ade0*/  IADD3 R99, P0, P1, R71, R10, R74 ;  /* 0x0000000a47637210 */ /* 0x000fc8000791e04a */
[----:B------:R-:W-:-:S04]  /*4adf0*/  IADD3.X R11, PT, PT, RZ, RZ, RZ, P0, P1 ;  /* 0x000000ffff0b7210 */ /* 0x000fc800007e24ff */
[----:B------:R-:W-:Y:S02]  /*4ae00*/  IADD3 R115, P0, P1, R68, R11, R73 ;  /* 0x0000000b44737210 */ /* 0x000fe4000791e049 */
[----:B------:R-:W-:Y:S02]  /*4ae10*/  MOV R68, R80 ;  /* 0x0000005000447202 */ /* 0x000fe40000000f00 */
        /* <DEDUP_REMOVED lines=38> */
.L_x_127:
        /* <DEDUP_REMOVED lines=23> */
.L_x_128:
[----:B------:R-:W-:-:S04]  /*4b1f0*/  IMAD.WIDE.U32 R72, R117, R117, RZ ;  /* 0x0000007575487225 */ /* 0x000fc800078e00ff */
[----:B------:R-:W-:Y:S01]  /*4b200*/  HFMA2 R11, -RZ, RZ, 0, 0 ;  /* 0x00000000ff0b7431 */ /* 0x000fe200000001ff */
[----:B------:R-:W-:Y:S02]  /*4b210*/  MOV R83, RZ ;  /* 0x000000ff00537202 */ /* 0x000fe40000000f00 */
[----:B------:R-:W-:Y:S01]  /*4b220*/  CS2R R96, SRZ ;  /* 0x0000000000607805 */ /* 0x000fe2000001ff00 */
[----:B------:R-:W-:Y:S01]  /*4b230*/  IMAD.MOV.U32 R13, RZ, RZ, RZ ;  /* 0x000000ffff0d7224 */ /* 0x000fe200078e00ff */
[----:B------:R-:W-:Y:S01]  /*4b240*/  MOV R12, R73 ;  /* 0x00000049000c7202 */ /* 0x000fe20000000f00 */
[----:B------:R-:W-:Y:S01]  /*4b250*/  IMAD.MOV.U32 R110, RZ, RZ, RZ ;  /* 0x000000ffff6e7224 */ /* 0x000fe200078e00ff */
[----:B------:R-:W-:Y:S01]  /*4b260*/  MOV R77, RZ ;  /* 0x000000ff004d7202 */ /* 0x000fe20000000f00 */
[----:B------:R-:W-:Y:S02]  /*4b270*/  IMAD.MOV.U32 R15, RZ, RZ, RZ ;  /* 0x000000ffff0f7224 */ /* 0x000fe400078e00ff */
[----:B------:R-:W-:-:S02]  /*4b280*/  HFMA2 R94, -RZ, RZ, 0, 0 ;  /* 0x00000000ff5e7431 */ /* 0x000fc400000001ff */
[----:B------:R-:W-:-:S04]  /*4b290*/  IMAD.WIDE.U32 R12, R117, R68, R12 ;  /* 0x00000044750c7225 */ /* 0x000fc800078e000c */
[----:B------:R-:W-:Y:S01]  /*4b2a0*/  IMAD.MOV.U32 R14, RZ, RZ, R12 ;  /* 0x000000ffff0e7224 */ /* 0x000fe200078e000c */
[----:B------:R-:W-:Y:S01]  /*4b2b0*/  IADD3 R10, PT, PT, R13, R110, RZ ;  /* 0x0000006e0d0a7210 */ /* 0x000fe20007ffe0ff */
[C---:B------:R-:W-:Y:S01]  /*4b2c0*/  IMAD R87, R72.reuse, R59, RZ ;  /* 0x0000003b48577224 */ /* 0x040fe200078e02ff */
[----:B------:R-:W-:Y:S01]  /*4b2d0*/  LOP3.LUT R12, R72, 0xfffffffd, RZ, 0xc0, !PT ;  /* 0xfffffffd480c7812 */ /* 0x000fe200078ec0ff */
[----:B------:R-:W-:-:S04]  /*4b2e0*/  IMAD.WIDE.U32 R14, R117, R68, R14 ;  /* 0x00000044750e7225 */ /* 0x000fc800078e000e */
[----:B------:R-:W-:-:S04]  /*4b2f0*/  IMAD.WIDE.U32 R10, R117, R99, R10 ;  /* 0x00000063750a7225 */ /* 0x000fc800078e000a */
[----:B------:R-:W-:Y:S02]  /*4b300*/  IMAD.IADD R73, R110, 0x1, R15 ;  /* 0x000000016e497824 */ /* 0x000fe400078e020f */
[----:B------:R-:W-:-:S03]  /*4b310*/  IMAD.MOV.U32 R13, RZ, RZ, RZ ;  /* 0x000000ffff0d7224 */ /* 0x000fc600078e00ff */
[----:B------:R-:W-:Y:S01]  /*4b320*/  IADD3 R72, P0, PT, R73, R10, RZ ;  /* 0x0000000a49487210 */ /* 0x000fe20007f1e0ff */
[----:B------:R-:W-:Y:S01]  /*4b330*/  IMAD.HI.U32 R15, R87, R66, R12 ;  /* 0x00000042570f7227 */ /* 0x000fe200078e000c */
[----:B------:R-:W-:-:S03]  /*4b340*/  IADD3 R10, PT, PT, R11, R83, RZ ;  /* 0x000000530b0a7210 */ /* 0x000fc60007ffe0ff */
[----:B------:R-:W-:Y:S02]  /*4b350*/  IMAD.IADD R15, R58, 0x1, R15 ;  /* 0x000000013a0f7824 */ /* 0x000fe400078e020f */
[----:B------:R-:W-:Y:S02]  /*4b360*/  IMAD.X R73, RZ, RZ, RZ, P0 ;  /* 0x000000ffff497224 */ /* 0x000fe400000e06ff */
[----:B------:R-:W-:Y:S01]  /*4b370*/  IMAD.MOV.U32 R11, RZ, RZ, RZ ;  /* 0x000000ffff0b7224 */ /* 0x000fe200078e00ff */
[----:B------:R-:W-:Y:S01]  /*4b380*/  IADD3 R14, P0, PT, R15, R14, RZ ;  /* 0x0000000e0f0e7210 */ /* 0x000fe20007f1e0ff */
[----:B------:R-:W-:-:S04]  /*4b390*/  IMAD.WIDE.U32 R72, R68, R68, R72 ;  /* 0x0000004444487225 */ /* 0x000fc800078e0048 */
[----:B------:R-:W-:Y:S01]  /*4b3a0*/  IMAD.X R15, RZ, RZ, RZ, P0 ;  /* 0x000000ffff0f7224 */ /* 0x000fe200000e06ff */
[----:B------:R-:W-:Y:S01]  /*4b3b0*/  IADD3 R75, PT, PT, R110, R73, RZ ;  /* 0x000000496e4b7210 */ /* 0x000fe20007ffe0ff */
[----:B------:R-:W-:-:S04]  /*4b3c0*/  IMAD.WIDE.U32 R10, R117, R115, R10 ;  /* 0x00000073750a7225 */ /* 0x000fc800078e000a */
[----:B------:R-:W-:Y:S01]  /*4b3d0*/  IMAD.MOV.U32 R12, RZ, RZ, RZ ;  /* 0x000000ffff0c7224 */ /* 0x000fe200078e00ff */
[----:B------:R-:W-:Y:S01]  /*4b3e0*/  IADD3 R74, P0, PT, R75, R10, RZ ;  /* 0x0000000a4b4a7210 */ /* 0x000fe20007f1e0ff */
[----:B------:R-:W-:-:S03]  /*4b3f0*/  IMAD.WIDE.U32 R14, R87, R67, R14 ;  /* 0x00000043570e7225 */ /* 0x000fc600078e000e */
[----:B------:R-:W-:Y:S01]  /*4b400*/  IADD3.X R75, PT, PT, RZ, RZ, RZ, P0, !PT ;  /* 0x000000ffff4b7210 */ /* 0x000fe200007fe4ff */
[----:B------:R-:W-:Y:S02]  /*4b410*/  IMAD.MOV.U32 R73, RZ, RZ, RZ ;  /* 0x000000ffff497224 */ /* 0x000fe400078e00ff */
[----:B------:R-:W-:Y:S02]  /*4b420*/  IMAD.IADD R10, R11, 0x1, R12 ;  /* 0x000000010b0a7824 */ /* 0x000fe400078e020c */
[----:B------:R-:W-:-:S04]  /*4b430*/  IMAD.WIDE.U32 R72, R117, R99, R72 ;  /* 0x0000006375487225 */ /* 0x000fc800078e0048 */
[----:B------:R-:W-:Y:S01]  /*4b440*/  IMAD.IADD R11, R49, 0x1, R15 ;  /* 0x00000001310b7824 */ /* 0x000fe200078e020f */
[----:B------:R-:W-:Y:S01]  /*4b450*/  IADD3 R13, PT, PT, R83, R73, RZ ;  /* 0x00000049530d7210 */ /* 0x000fe20007ffe0ff */
[----:B------:R-:W-:Y:S02]  /*4b460*/  IMAD R81, R14, R59, RZ ;  /* 0x0000003b0e517224 */ /* 0x000fe400078e02ff */
[----:B------:R-:W-:Y:S01]  /*4b470*/  IMAD.WIDE.U32 R74, R68, R99, R74 ;  /* 0x00000063444a7225 */ /* 0x000fe200078e004a */
[----:B------:R-:W-:-:S03]  /*4b480*/  IADD3 R72, P0, PT, R11, R72, RZ ;  /* 0x000000480b487210 */ /* 0x000fc60007f1e0ff */
[----:B------:R-:W-:Y:S01]  /*4b490*/  IMAD.MOV.U32 R15, RZ, RZ, RZ ;  /* 0x000000ffff0f7224 */ /* 0x000fe200078e00ff */
[----:B------:R-:W-:Y:S01]  /*4b4a0*/  IADD3.X R73, PT, PT, RZ, RZ, RZ, P0, !PT ;  /* 0x000000ffff497210 */ /* 0x000fe200007fe4ff */
[----:B------:R-:W-:Y:S02]  /*4b4b0*/  IMAD.MOV.U32 R11, RZ, RZ, RZ ;  /* 0x000000ffff0b7224 */ /* 0x000fe400078e00ff */
[----:B------:R-:W-:Y:S01]  /*4b4c0*/  IMAD.HI.U32 R15, R81, R66, R14 ;  /* 0x00000042510f7227 */ /* 0x000fe200078e000e */
[----:B------:R-:W-:-:S03]  /*4b4d0*/  IADD3 R14, P1, PT, R13, R74, RZ ;  /* 0x0000004a0d0e7210 */ /* 0x000fc60007f3e0ff */
[----:B------:R-:W-:Y:S02]  /*4b4e0*/  IMAD.IADD R75, R83, 0x1, R75 ;  /* 0x00000001534b7824 */ /* 0x000fe400078e024b */
[----:B------:R-:W-:-:S04]  /*4b4f0*/  IMAD.WIDE.U32 R10, R117, R111, R10 ;  /* 0x0000006f750a7225 */ /* 0x000fc800078e000a */
[----:B------:R-:W-:Y:S01]  /*4b500*/  IMAD.IADD R13, R58, 0x1, R15 ;  /* 0x000000013a0d7824 */ /* 0x000fe200078e020f */
[----:B------:R-:W-:Y:S01]  /*4b510*/  IADD3 R74, P0, PT, R75, R10, RZ ;  /* 0x0000000a4b4a7210 */ /* 0x000fe20007f1e0ff */
[----:B------:R-:W-:Y:S01]  /*4b520*/  IMAD.WIDE.U32 R72, R87, R64, R72 ;  /* 0x0000004057487225 */ /* 0x000fe200078e0048 */
[----:B------:R-:W-:-:S03]  /*4b530*/  IADD3.X R15, PT, PT, RZ, RZ, RZ, P1, !PT ;  /* 0x000000ffff0f7210 */ /* 0x000fc60000ffe4ff */
[----:B------:R-:W-:Y:S01]  /*4b540*/  IMAD.X R75, RZ, RZ, RZ, P0 ;  /* 0x000000ffff4b7224 */ /* 0x000fe200000e06ff */
[----:B------:R-:W-:Y:S01]  /*4b550*/  IADD3 R72, P1, PT, R13, R72, RZ ;  /* 0x000000480d487210 */ /* 0x000fe20007f3e0ff */
[----:B------:R-:W-:Y:S01]  /*4b560*/  IMAD.WIDE.U32 R14, R68, R99, R14 ;  /* 0x00000063440e7225 */ /* 0x000fe200078e000e */
[----:B------:R-:W-:Y:S02]  /*4b570*/  IADD3 R13, PT, PT, R48, R73, RZ ;  /* 0x00000049300d7210 */ /* 0x000fe40007ffe0ff */
[----:B------:R-:W-:Y:S01]  /*4b580*/  IADD3.X R73, PT, PT, RZ, RZ, RZ, P1, !PT ;  /* 0x000000ffff497210 */ /* 0x000fe20000ffe4ff */
[----:B------:R-:W-:-:S04]  /*4b590*/  IMAD.WIDE.U32 R74, R68, R115, R74 ;  /* 0x00000073444a7225 */ /* 0x000fc800078e004a */
[----:B------:R-:W-:Y:S02]  /*4b5a0*/  IMAD.IADD R15, R83, 0x1, R15 ;  /* 0x00000001530f7824 */ /* 0x000fe400078e020f */
[----:B------:R-:W-:Y:S02]  /*4b5b0*/  IMAD.IADD R10, R11, 0x1, R97 ;  /* 0x000000010b0a7824 */ /* 0x000fe400078e0261 */
[----:B------:R-:W-:Y:S01]  /*4b5c0*/  IMAD.MOV.U32 R11, RZ, RZ, RZ ;  /* 0x000000ffff0b7224 */ /* 0x000fe200078e00ff */
[----:B------:R-:W-:Y:S01]  /*4b5d0*/  IADD3 R74, P1, PT, R15, R74, RZ ;  /* 0x0000004a0f4a7210 */ /* 0x000fe20007f3e0ff */
[----:B------:R-:W-:Y:S02]  /*4b5e0*/  HFMA2 R15, -RZ, RZ, 0, 0 ;  /* 0x00000000ff0f7431 */ /* 0x000fe400000001ff */
[----:B------:R-:W-:Y:S02]  /*4b5f0*/  IMAD.IADD R75, R12, 0x1, R75 ;  /* 0x000000010c4b7824 */ /* 0x000fe400078e024b */
[----:B------:R-:W-:-:S04]  /*4b600*/  IMAD.WIDE.U32 R10, R117, R91, R10 ;  /* 0x0000005b750a7225 */ /* 0x000fc800078e000a */
[----:B------:R-:W-:Y:S01]  /*4b610*/  IMAD.IADD R76, R11, 0x1, R96 ;  /* 0x000000010b4c7824 */ /* 0x000fe200078e0260 */
[----:B------:R-:W-:Y:S01]  /*4b620*/  IADD3 R10, P0, PT, R75, R10, RZ ;  /* 0x0000000a4b0a7210 */ /* 0x000fe20007f1e0ff */
[----:B------:R-:W-:Y:S02]  /*4b630*/  IMAD.X R75, RZ, RZ, RZ, P1 ;  /* 0x000000ffff4b7224 */ /* 0x000fe400008e06ff */
[----:B------:R-:W-:-:S04]  /*4b640*/  IMAD.WIDE.U32 R14, R117, R115, R14 ;  /* 0x00000073750e7225 */ /* 0x000fc800078e000e */
[----:B------:R-:W-:Y:S01]  /*4b650*/  IMAD.IADD R17, R12, 0x1, R15 ;  /* 0x000000010c117824 */ /* 0x000fe200078e020f */
[----:B------:R-:W-:Y:S01]  /*4b660*/  IADD3 R14, P1, PT, R13, R14, RZ ;  /* 0x0000000e0d0e7210 */ /* 0x000fe20007f3e0ff */
[----:B------:R-:W-:-:S03]  /*4b670*/  IMAD.WIDE.U32 R74, R99, R99, R74 ;  /* 0x00000063634a7225 */ /* 0x000fc600078e004a */
[----:B------:R-:W-:Y:S01]  /*4b680*/  IADD3.X R15, PT, PT, RZ, RZ, RZ, P1, !PT ;  /* 0x000000ffff0f7210 */ /* 0x000fe20000ffe4ff */
[----:B------:R-:W-:Y:S01]  /*4b690*/  IMAD.X R11, RZ, RZ, RZ, P0 ;  /* 0x000000ffff0b7224 */ /* 0x000fe200000e06ff */
[----:B------:R-:W-:Y:S01]  /*4b6a0*/  IADD3 R74, P0, PT, R17, R74, RZ ;  /* 0x0000004a114a7210 */ /* 0x000fe20007f1e0ff */
[----:B------:R-:W-:-:S04]  /*4b6b0*/  IMAD.WIDE.U32 R72, R81, R67, R72 ;  /* 0x0000004351487225 */ /* 0x000fc800078e0048 */
[----:B------:R-:W-:Y:S01]  /*4b6c0*/  IMAD.IADD R75, R83, 0x1, R75 ;  /* 0x00000001534b7824 */ /* 0x000fe200078e024b */
[----:B------:R-:W-:Y:S01]  /*4b6d0*/  IADD3 R43, PT, PT, R49, R73, RZ ;  /* 0x00000049312b7210 */ /* 0x000fe20007ffe0ff */
[----:B------:R-:W-:-:S04]  /*4b6e0*/  IMAD.WIDE.U32 R10, R68, R111, R10 ;  /* 0x0000006f440a7225 */ /* 0x000fc800078e000a */
[----:B------:R-:W-:Y:S01]  /*4b6f0*/  IMAD.WIDE.U32 R76, R117, R95, R76 ;  /* 0x0000005f754c7225 */ /* 0x000fe200078e004c */
[----:B------:R-:W-:-:S03]  /*4b700*/  IADD3 R10, P1, PT, R75, R10, RZ ;  /* 0x0000000a4b0a7210 */ /* 0x000fc60007f3e0ff */
[----:B------:R-:W-:Y:S02]  /*4b710*/  IMAD.IADD R11, R97, 0x1, R11 ;  /* 0x00000001610b7824 */ /* 0x000fe400078e020b */
[----:B------:R-:W-:Y:S02]  /*4b720*/  IMAD R13, R72, R59, RZ ;  /* 0x0000003b480d7224 */ /* 0x000fe400078e02ff */
[----:B------:R-:W-:Y:S02]  /*4b730*/  IMAD.MOV.U32 R73, RZ, RZ, RZ ;  /* 0x000000ffff497224 */ /* 0x000fe400078e00ff */
[----:B------:R-:W-:Y:S01]  /*4b740*/  IMAD.X R75, RZ, RZ, RZ, P0 ;  /* 0x000000ffff4b7224 */ /* 0x000fe200000e06ff */
[----:B------:R-:W-:Y:S01]  /*4b750*/  IADD3 R76, P0, PT, R11, R76, RZ ;  /* 0x0000004c0b4c7210 */ /* 0x000fe20007f1e0ff */
[----:B------:R-:W-:Y:S02]  /*4b760*/  IMAD.MOV.U32 R17, RZ, RZ, RZ ;  /* 0x000000ffff117224 */ /* 0x000fe400078e00ff */
[----:B------:R-:W-:-:S04]  /*4b770*/  IMAD.WIDE.U32 R14, R87, R65, R14 ;  /* 0x00000041570e7225 */ /* 0x000fc800078e000e */
[----:B------:R-:W-:Y:S01]  /*4b780*/  IMAD.HI.U32 R73, R13, R66, R72 ;  /* 0x000000420d497227 */ /* 0x000fe200078e0048 */
[----:B------:R-:W-:Y:S02]  /*4b790*/  IADD3 R14, P2, PT, R43, R14, RZ ;  /* 0x0000000e2b0e7210 */ /* 0x000fe40007f5e0ff */
[----:B------:R-:W-:Y:S01]  /*4b7a0*/  IADD3 R72, PT, PT, R77, R17, RZ ;  /* 0x000000114d487210 */ /* 0x000fe20007ffe0ff */
[----:B------:R-:W-:Y:S01]  /*4b7b0*/  IMAD.X R11, RZ, RZ, RZ, P1 ;  /* 0x000000ffff0b7224 */ /* 0x000fe200008e06ff */
[----:B------:R-:W-:Y:S01]  /*4b7c0*/  IADD3 R43, PT, PT, R58, R73, RZ ;  /* 0x000000493a2b7210 */ /* 0x000fe20007ffe0ff */
[----:B------:R-:W-:-:S04]  /*4b7d0*/  IMAD.WIDE.U32 R74, R68, R115, R74 ;  /* 0x00000073444a7225 */ /* 0x000fc800078e004a */
[----:B------:R-:W-:Y:S01]  /*4b7e0*/  IMAD.X R77, RZ, RZ, RZ, P0 ;  /* 0x000000ffff4d7224 */ /* 0x000fe200000e06ff */
[----:B------:R-:W-:Y:S01]  /*4b7f0*/  IADD3 R73, PT, PT, R12, R75, RZ ;  /* 0x0000004b0c497210 */ /* 0x000fe20007ffe0ff */
        /* <DEDUP_REMOVED lines=8> */
[----:B------:R-:W-:Y:S02]  /*4b880*/  IMAD.MOV.U32 R73, RZ, RZ, RZ ;  /* 0x000000ffff497224 */ /* 0x000fe400078e00ff */
[----:B------:R-:W-:Y:S02]  /*4b890*/  IMAD.MOV.U32 R75, RZ, RZ, RZ ;  /* 0x000000ffff4b7224 */ /* 0x000fe400078e00ff */
[----:B------:R-:W-:-:S04]  /*4b8a0*/  IMAD.WIDE.U32 R14, R81, R64, R14 ;  /* 0x00000040510e7225 */ /* 0x000fc800078e000e */
[----:B------:R-:W-:Y:S01]  /*4b8b0*/  IMAD.WIDE.U32 R72, R117, R71, R72 ;  /* 0x0000004775487225 */ /* 0x000fe200078e0048 */
[----:B------:R-:W-:-:S03]  /*4b8c0*/  IADD3 R14, P2, PT, R43, R14, RZ ;  /* 0x0000000e2b0e7210 */ /* 0x000fc60007f5e0ff */
[----:B------:R-:W-:Y:S01]  /*4b8d0*/  IMAD.WIDE.U32 R74, R117, R111, R74 ;  /* 0x0000006f754a7225 */ /* 0x000fe200078e004a */
[----:B------:R-:W-:-:S03]  /*4b8e0*/  IADD3 R101, PT, PT, R73, R94, RZ ;  /* 0x0000005e49657210 */ /* 0x000fc60007ffe0ff */
[----:B------:R-:W-:Y:S01]  /*4b8f0*/  IMAD.X R11, RZ, RZ, RZ, P1 ;  /* 0x000000ffff0b7224 */ /* 0x000fe200008e06ff */
[----:B------:R-:W-:Y:S01]  /*4b900*/  IADD3 R74, P1, PT, R79, R74, RZ ;  /* 0x0000004a4f4a7210 */ /* 0x000fe20007f3e0ff */
[----:B------:R-:W-:Y:S01]  /*4b910*/  IMAD.X R77, RZ, RZ, RZ, P0 ;  /* 0x000000ffff4d7224 */ /* 0x000fe200000e06ff */
[----:B------:R-:W-:Y:S01]  /*4b920*/  IADD3 R72, P0, PT, R85, R72, RZ ;  /* 0x0000004855487210 */ /* 0x000fe20007f1e0ff */
[----:B------:R-:W-:Y:S02]  /*4b930*/  IMAD.IADD R43, R48, 0x1, R15 ;  /* 0x00000001302b7824 */ /* 0x000fe400078e020f */
[----:B------:R-:W-:Y:S01]  /*4b940*/  IMAD.IADD R15, R97, 0x1, R75 ;  /* 0x00000001610f7824 */ /* 0x000fe200078e024b */
[----:B------:R-:W-:Y:S01]  /*4b950*/  IADD3.X R73, PT, PT, RZ, RZ, RZ, P0, !PT ;  /* 0x000000ffff497210 */ /* 0x000fe200007fe4ff */
[----:B------:R-:W-:-:S04]  /*4b960*/  IMAD.WIDE.U32 R10, R99, R115, R10 ;  /* 0x00000073630a7225 */ /* 0x000fc800078e000a */
[----:B------:R-:W-:Y:S01]  /*4b970*/  IMAD.WIDE.U32 R76, R99, R111, R76 ;  /* 0x0000006f634c7225 */ /* 0x000fe200078e004c */
[----:B------:R-:W-:-:S03]  /*4b980*/  IADD3 R11, PT, PT, R12, R11, RZ ;  /* 0x0000000b0c0b7210 */ /* 0x000fc60007ffe0ff */
[----:B------:R-:W-:Y:S01]  /*4b990*/  IMAD.X R75, RZ, RZ, RZ, P1 ;  /* 0x000000ffff4b7224 */ /* 0x000fe200008e06ff */
[----:B------:R-:W-:Y:S01]  /*4b9a0*/  IADD3 R10, P1, PT, R15, R10, RZ ;  /* 0x0000000a0f0a7210 */ /* 0x000fe20007f3e0ff */
[----:B------:R-:W-:Y:S01]  /*4b9b0*/  IMAD.X R15, RZ, RZ, RZ, P2 ;  /* 0x000000ffff0f7224 */ /* 0x000fe200010e06ff */
[----:B------:R-:W-:Y:S01]  /*4b9c0*/  IADD3 R76, P2, PT, R11, R76, RZ ;  /* 0x0000004c0b4c7210 */ /* 0x000fe20007f5e0ff */
        /* <DEDUP_REMOVED lines=8> */
[----:B------:R-:W-:-:S04]  /*4ba50*/  IMAD.WIDE.U32 R10, R68, R111, R10 ;  /* 0x0000006f440a7225 */ /* 0x000fc800078e000a */
[----:B------:R-:W-:Y:S01]  /*4ba60*/  IMAD.IADD R79, R49, 0x1, R15 ;  /* 0x00000001314f7824 */ /* 0x000fe200078e020f */
[----:B------:R-:W-:Y:S01]  /*4ba70*/  MOV R15, RZ ;  /* 0x000000ff000f7202 */ /* 0x000fe20000000f00 */
[----:B------:R-:W-:Y:S02]  /*4ba80*/  IMAD R43, R14, R59, RZ ;  /* 0x0000003b0e2b7224 */ /* 0x000fe400078e02ff */
[----:B------:R-:W-:-:S04]  /*4ba90*/  IMAD.WIDE.U32 R76, R115, R115, R76 ;  /* 0x00000073734c7225 */ /* 0x000fc800078e004c */
[----:B------:R-:W-:Y:S02]  /*4baa0*/  IMAD.IADD R11, R97, 0x1, R11 ;  /* 0x00000001610b7824 */ /* 0x000fe400078e020b */
[----:B------:R-:W-:-:S03]  /*4bab0*/  IMAD.HI.U32 R103, R43, R66, R14 ;  /* 0x000000422b677227 */ /* 0x000fc600078e000e */
[----:B------:R-:W-:Y:S01]  /*4bac0*/  IADD3 R76, P2, PT, R11, R76, RZ ;  /* 0x0000004c0b4c7210 */ /* 0x000fe20007f5e0ff */
[----:B------:R-:W-:Y:S01]  /*4bad0*/  IMAD.IADD R14, R17, 0x1, R73 ;  /* 0x00000001110e7824 */ /* 0x000fe200078e0249 */
[----:B------:R-:W-:Y:S01]  /*4bae0*/  IADD3.X R73, PT, PT, RZ, RZ, RZ, P1, !PT ;  /* 0x000000ffff497210 */ /* 0x000fe20000ffe4ff */
[----:B------:R-:W-:Y:S02]  /*4baf0*/  HFMA2 R11, -RZ, RZ, 0, 0 ;  /* 0x00000000ff0b7431 */ /* 0x000fe400000001ff */
[----:B------:R-:W-:Y:S02]  /*4bb00*/  IMAD.IADD R77, R12, 0x1, R77 ;  /* 0x000000010c4d7824 */ /* 0x000fe400078e024d */
[----:B------:R-:W-:Y:S01]  /*4bb10*/  IMAD.IADD R85, R46, 0x1, R75 ;  /* 0x000000012e557824 */ /* 0x000fe200078e024b */
[----:B------:R-:W-:Y:S01]  /*4bb20*/  IADD3 R14, P0, PT, R14, R101, RZ ;  /* 0x000000650e0e7210 */ /* 0x000fe20007f1e0ff */
[----:B------:R-:W-:-:S04]  /*4bb30*/  IMAD.WIDE.U32 R72, R99, R91, R72 ;  /* 0x0000005b63487225 */ /* 0x000fc800078e0048 */
[----:B------:R-:W-:Y:S01]  /*4bb40*/  IMAD.X R75, RZ, RZ, RZ, P3 ;  /* 0x000000ffff4b7224 */ /* 0x000fe200018e06ff */
[----:B------:R-:W-:Y:S01]  /*4bb50*/  IADD3 R72, P1, PT, R77, R72, RZ ;  /* 0x000000484d487210 */ /* 0x000fe20007f3e0ff */
[----:B------:R-:W-:Y:S01]  /*4bb60*/  IMAD.WIDE.U32 R10, R117, R91, R10 ;  /* 0x0000005b750a7225 */ /* 0x000fe200078e000a */
[----:B------:R-:W-:-:S03]  /*4bb70*/  IADD3 R73, PT, PT, R96, R73, RZ ;  /* 0x0000004960497210 */ /* 0x000fc60007ffe0ff */
[----:B------:R-:W-:Y:S01]  /*4bb80*/  IMAD.X R77, RZ, RZ, RZ, P2 ;  /* 0x000000ffff4d7224 */ /* 0x000fe200010e06ff */
[----:B------:R-:W-:Y:S01]  /*4bb90*/  IADD3 R10, P3, PT, R85, R10, RZ ;  /* 0x0000000a550a7210 */ /* 0x000fe20007f7e0ff */
[----:B------:R-:W-:-:S04]  /*4bba0*/  IMAD.WIDE.U32 R74, R81, R65, R74 ;  /* 0x00000041514a7225 */ /* 0x000fc800078e004a */
        /* <DEDUP_REMOVED lines=9> */
[----:B------:R-:W-:Y:S01]  /*4bc40*/  IMAD.X R11, RZ, RZ, RZ, P3 ;  /* 0x000000ffff0b7224 */ /* 0x000fe200018e06ff */
[----:B------:R-:W-:Y:S01]  /*4bc50*/  IADD3 R14, P0, PT, R73, R14, RZ ;  /* 0x0000000e490e7210 */ /* 0x000fe20007f1e0ff */
[----:B------:R-:W-:Y:S02]  /*4bc60*/  IMAD.X R73, RZ, RZ, RZ, P1 ;  /* 0x000000ffff497224 */ /* 0x000fe400008e06ff */
[----:B------:R-:W-:-:S04]  /*4bc70*/  IMAD.WIDE.U32 R10, R87, R63, R10 ;  /* 0x0000003f570a7225 */ /* 0x000fc800078e000a */
[----:B------:R-:W-:Y:S01]  /*4bc80*/  IMAD.WIDE.U32 R74, R13, R64, R74 ;  /* 0x000000400d4a7225 */ /* 0x000fe200078e004a */
[----:B------:R-:W-:Y:S02]  /*4bc90*/  IADD3 R10, P3, PT, R101, R10, RZ ;  /* 0x0000000a650a7210 */ /* 0x000fe40007f7e0ff */
[----:B------:R-:W-:Y:S01]  /*4bca0*/  IADD3 R103, PT, PT, R45, R11, RZ ;  /* 0x0000000b2d677210 */ /* 0x000fe20007ffe0ff */
[----:B------:R-:W-:Y:S01]  /*4bcb0*/  IMAD.IADD R77, R97, 0x1, R77 ;  /* 0x00000001614d7824 */ /* 0x000fe200078e024d */
[----:B------:R-:W-:Y:S01]  /*4bcc0*/  IADD3 R78, P4, PT, R79, R74, RZ ;  /* 0x0000004a4f4e7210 */ /* 0x000fe20007f9e0ff */
[----:B------:R-:W-:Y:S01]  /*4bcd0*/  IMAD.WIDE.U32 R72, R115, R111, R72 ;  /* 0x0000006f73487225 */ /* 0x000fe200078e0048 */
[----:B------:R-:W-:Y:S02]  /*4bce0*/  IADD3.X R11, PT, PT, RZ, RZ, RZ, P3, !PT ;  /* 0x000000ffff0b7210 */ /* 0x000fe40001ffe4ff */
[----:B------:R-:W-:Y:S01]  /*4bcf0*/  IADD3 R85, PT, PT, R48, R75, RZ ;  /* 0x0000004b30557210 */ /* 0x000fe20007ffe0ff */
[----:B------:R-:W-:-:S02]  /*4bd00*/  IMAD.IADD R105, R94, 0x1, R15 ;  /* 0x000000015e697824 */ /* 0x000fc400078e020f */
[----:B------:R-:W-:Y:S01]  /*4bd10*/  IMAD.X R15, RZ, RZ, RZ, P0 ;  /* 0x000000ffff0f7224 */ /* 0x000fe200000e06ff */
[----:B------:R-:W-:Y:S01]  /*4bd20*/  IADD3 R74, P0, PT, R77, R72, RZ ;  /* 0x000000484d4a7210 */ /* 0x000fe20007f1e0ff */
[----:B------:R-:W-:Y:S02]  /*4bd30*/  IMAD.IADD R73, R97, 0x1, R73 ;  /* 0x0000000161497824 */ /* 0x000fe400078e0249 */
[----:B------:R-:W-:-:S04]  /*4bd40*/  IMAD.WIDE.U32 R14, R99, R95, R14 ;  /* 0x0000005f630e7225 */ /* 0x000fc800078e000e */
[----:B------:R-:W-:Y:S01]  /*4bd50*/  IMAD.X R77, RZ, RZ, RZ, P2 ;  /* 0x000000ffff4d7224 */ /* 0x000fe200010e06ff */
[----:B------:R-:W-:Y:S01]  /*4bd60*/  IADD3 R72, P1, PT, R73, R14, RZ ;  /* 0x0000000e49487210 */ /* 0x000fe20007f3e0ff */
[----:B------:R-:W-:Y:S02]  /*4bd70*/  IMAD.X R79, RZ, RZ, RZ, P4 ;  /* 0x000000ffff4f7224 */ /* 0x000fe400020e06ff */
[----:B------:R-:W-:-:S04]  /*4bd80*/  IMAD.WIDE.U32 R76, R68, R91, R76 ;  /* 0x0000005b444c7225 */ /* 0x000fc800078e004c */
[----:B------:R-:W-:Y:S02]  /*4bd90*/  IMAD.X R75, RZ, RZ, RZ, P0 ;  /* 0x000000ffff4b7224 */ /* 0x000fe400000e06ff */
[----:B------:R-:W-:-:S04]  /*4bda0*/  IMAD.WIDE.U32 R10, R81, R62, R10 ;  /* 0x0000003e510a7225 */ /* 0x000fc800078e000a */
[----:B------:R-:W-:Y:S01]  /*4bdb0*/  IMAD.IADD R14, R17, 0x1, R15 ;  /* 0x00000001110e7824 */ /* 0x000fe200078e020f */
[----:B------:R-:W-:Y:S01]  /*4bdc0*/  IADD3 R10, P4, PT, R85, R10, RZ ;  /* 0x0000000a550a7210 */ /* 0x000fe20007f9e0ff */
[----:B------:R-:W-:-:S03]  /*4bdd0*/  IMAD.WIDE.U32 R78, R43, R67, R78 ;  /* 0x000000432b4e7225 */ /* 0x000fc600078e004e */
[----:B------:R-:W-:Y:S01]  /*4bde0*/  IADD3 R14, P0, PT, R14, R105, RZ ;  /* 0x000000690e0e7210 */ /* 0x000fe20007f1e0ff */
[----:B------:R-:W-:Y:S01]  /*4bdf0*/  IMAD.IADD R15, R96, 0x1, R77 ;  /* 0x00000001600f7824 */ /* 0x000fe200078e024d */
[----:B------:R-:W-:Y:S01]  /*4be00*/  MOV R77, RZ ;  /* 0x000000ff004d7202 */ /* 0x000fe20000000f00 */
[----:B------:R-:W-:-:S04]  /*4be10*/  IMAD.WIDE.U32 R74, R115, R111, R74 ;  /* 0x0000006f734a7225 */ /* 0x000fc800078e004a */
[----:B------:R-:W-:Y:S01]  /*4be20*/  IMAD.IADD R101, R49, 0x1, R79 ;  /* 0x0000000131657824 */ /* 0x000fe200078e024f */
[----:B------:R-:W-:Y:S01]  /*4be30*/  IADD3 R74, P2, PT, R15, R74, RZ ;  /* 0x0000004a0f4a7210 */ /* 0x000fe20007f5e0ff */
[----:B------:R-:W-:Y:S01]  /*4be40*/  IMAD R85, R78, R59, RZ ;  /* 0x0000003b4e557224 */ /* 0x000fe200078e02ff */
[----:B------:R-:W-:Y:S01]  /*4be50*/  IADD3.X R15, PT, PT, RZ, RZ, RZ, P0, !PT ;  /* 0x000000ffff0f7210 */ /* 0x000fe200007fe4ff */
[----:B------:R-:W-:Y:S01]  /*4be60*/  IMAD.MOV.U32 R79, RZ, RZ, RZ ;  /* 0x000000ffff4f7224 */ /* 0x000fe200078e00ff */
[----:B------:R-:W-:Y:S01]  /*4be70*/  IADD3 R107, PT, PT, R97, R75, RZ ;  /* 0x0000004b616b7210 */ /* 0x000fe20007ffe0ff */
[----:B------:R-:W-:Y:S02]  /*4be80*/  IMAD.X R73, RZ, RZ, RZ, P1 ;  /* 0x000000ffff497224 */ /* 0x000fe400008e06ff */
[----:B------:R-:W-:-:S04]  /*4be90*/  IMAD.WIDE.U32 R76, R117, R95, R76 ;  /* 0x0000005f754c7225 */ /* 0x000fc800078e004c */
[----:B------:R-:W-:-:S04]  /*4bea0*/  IMAD.HI.U32 R109, R85, R66, R78 ;  /* 0x00000042556d7227 */ /* 0x000fc800078e004e */
[----:B------:R-:W-:Y:S01]  /*4beb0*/  IMAD.WIDE.U32 R78, R115, R91, R72 ;  /* 0x0000005b734e7225 */ /* 0x000fe200078e0048 */
[----:B------:R-:W-:-:S03]  /*4bec0*/  IADD3 R72, P3, PT, R103, R76, RZ ;  /* 0x0000004c67487210 */ /* 0x000fc60007f7e0ff */
[----:B------:R-:W-:Y:S02]  /*4bed0*/  IMAD.IADD R73, R17, 0x1, R77 ;  /* 0x0000000111497824 */ /* 0x000fe400078e024d */
[----:B------:R-:W-:Y:S02]  /*4bee0*/  IMAD.X R75, RZ, RZ, RZ, P2 ;  /* 0x000000ffff4b7224 */ /* 0x000fe400010e06ff */
[----:B------:R-:W-:Y:S01]  /*4bef0*/  IMAD.WIDE.U32 R76, R99, R71, R14 ;  /* 0x00000047634c7225 */ /* 0x000fe200078e000e */
[----:B------:R-:W-:Y:S02]  /*4bf00*/  IADD3 R14, P1, PT, R107, R78, RZ ;  /* 0x0000004e6b0e7210 */ /* 0x000fe40007f3e0ff */
[----:B------:R-:W-:Y:S01]  /*4bf10*/  IADD3 R15, PT, PT, R96, R79, RZ ;  /* 0x0000004f600f7210 */ /* 0x000fe20007ffe0ff */
[----:B------:R-:W-:-:S03]  /*4bf20*/  IMAD.WIDE.U32 R78, R99, R91, R74 ;  /* 0x0000005b634e7225 */ /* 0x000fc600078e004a */
[----:B------:R-:W-:Y:S01]  /*4bf30*/  IADD3 R74, P0, PT, R15, R76, RZ ;  /* 0x0000004c0f4a7210 */ /* 0x000fe20007f1e0ff */
[----:B------:R-:W-:Y:S01]  /*4bf40*/  IMAD.X R15, RZ, RZ, RZ, P1 ;  /* 0x000000ffff0f7224 */ /* 0x000fe200008e06ff */
[----:B------:R-:W-:Y:S01]  /*4bf50*/  IADD3 R78, P2, PT, R73, R78, RZ ;  /* 0x0000004e494e7210 */ /* 0x000fe20007f5e0ff */
[----:B------:R-:W-:Y:S01]  /*4bf60*/  IMAD.IADD R105, R46, 0x1, R11 ;  /* 0x000000012e697824 */ /* 0x000fe200078e020b */
[----:B------:R-:W-:Y:S01]  /*4bf70*/  IADD3 R79, PT, PT, R96, R79, RZ ;  /* 0x0000004f604f7210 */ /* 0x000fe20007ffe0ff */
[----:B------:R-:W-:Y:S02]  /*4bf80*/  IMAD.X R75, RZ, RZ, RZ, P0 ;  /* 0x000000ffff4b7224 */ /* 0x000fe400000e06ff */
[----:B------:R-:W-:-:S04]  /*4bf90*/  IMAD.WIDE.U32 R14, R111, R111, R14 ;  /* 0x0000006f6f0e7225 */ /* 0x000fc800078e000e */
        /* <DEDUP_REMOVED lines=8> */
[----:B------:R-:W-:Y:S01]  /*4c020*/  IADD3 R103, PT, PT, R47, R11, RZ ;  /* 0x0000000b2f677210 */ /* 0x000fe20007ffe0ff */
[----:B------:R-:W-:Y:S01]  /*4c030*/  IMAD.X R79, RZ, RZ, RZ, P2 ;  /* 0x000000ffff4f7224 */ /* 0x000fe200010e06ff */
[----:B------:R-:W-:Y:S01]  /*4c040*/  IADD3 R74, P2, PT, R15, R74, RZ ;  /* 0x0000004a0f4a7210 */ /* 0x000fe20007f5e0ff */
[----:B------:R-:W-:Y:S01]  /*4c050*/  IMAD.X R15, RZ, RZ, RZ, P0 ;  /* 0x000000ffff0f7224 */ /* 0x000fe200000e06ff */
[----:B------:R-:W-:Y:S01]  /*4c060*/  IADD3 R76, P3, PT, R105, R72, RZ ;  /* 0x00000048694c7210 */ /* 0x000fe20007f7e0ff */
[----:B------:R-:W-:Y:S01]  /*4c070*/  IMAD.WIDE.U32 R78, R68, R95, R78 ;  /* 0x0000005f444e7225 */ /* 0x000fe200078e004e */
[----:B------:R-:W-:Y:S02]  /*4c080*/  IADD3.X R11, PT, PT, RZ, RZ, RZ, P1, !PT ;  /* 0x000000ffff0b7210 */ /* 0x000fe40000ffe4ff */
[----:B------:R-:W-:Y:S01]  /*4c090*/  IADD3 R105, PT, PT, R44, R73, RZ ;  /* 0x000000492c697210 */ /* 0x000fe20007ffe0ff */
[----:B------:R-:W-:-:S02]  /*4c0a0*/  IMAD.IADD R77, R94, 0x1, R77 ;  /* 0x000000015e4d7824 */ /* 0x000fc400078e024d */
[----:B------:R-:W-:Y:S01]  /*4c0b0*/  IMAD.IADD R72, R17, 0x1, R75 ;  /* 0x0000000111487824 */ /* 0x000fe200078e024b */
[----:B------:R-:W-:Y:S01]  /*4c0c0*/  IADD3.X R75, PT, PT, RZ, RZ, RZ, P2, !PT ;  /* 0x000000ffff4b7210 */ /* 0x000fe200017fe4ff */
[----:B------:R-:W-:-:S03]  /*4c0d0*/  IMAD.WIDE.U32 R14, R115, R91, R14 ;  /* 0x0000005b730e7225 */ /* 0x000fc600078e000e */
[----:B------:R-:W-:Y:S01]  /*4c0e0*/  IADD3 R72, P1, PT, R72, R77, RZ ;  /* 0x0000004d48487210 */ /* 0x000fe20007f3e0ff */
[----:B------:R-:W-:Y:S01]  /*4c0f0*/  IMAD.IADD R79, R17, 0x1, R79 ;  /* 0x00000001114f7824 */ /* 0x000fe200078e024f */
[----:B------:R-:W-:Y:S01]  /*4c100*/  IADD3.X R77, PT, PT, RZ, RZ, RZ, P3, !PT ;  /* 0x000000ffff4d7210 */ /* 0x000fe20001ffe4ff */
[----:B------:R-:W-:Y:S02]  /*4c110*/  IMAD.IADD R73, R58, 0x1, R109 ;  /* 0x000000013a497824 */ /* 0x000fe400078e026d */
[----:B------:R-:W-:Y:S01]  /*4c120*/  IMAD.WIDE.U32 R10, R43, R64, R10 ;  /* 0x000000402b0a7225 */ /* 0x000fe200078e000a */
[----:B------:R-:W-:-:S03]  /*4c130*/  IADD3 R14, P3, PT, R79, R14, RZ ;  /* 0x0000000e4f0e7210 */ /* 0x000fc60007f7e0ff */
[----:B------:R-:W-:Y:S01]  /*4c140*/  IMAD.MOV.U32 R79, RZ, RZ, RZ ;  /* 0x000000ffff4f7224 */ /* 0x000fe200078e00ff */
[----:B------:R-:W-:Y:S01]  /*4c150*/  IADD3 R10, P0, PT, R73, R10, RZ ;  /* 0x0000000a490a7210 */ /* 0x000fe20007f1e0ff */
[----:B------:R-:W-:Y:S01]  /*4c160*/  IMAD.WIDE.U32 R76, R81, R63, R76 ;  /* 0x0000003f514c7225 */ /* 0x000fe200078e004c */
[----:B------:R-:W-:-:S03]  /*4c170*/  IADD3.X R73, PT, PT, RZ, RZ, RZ, P1, !PT ;  /* 0x000000ffff497210 */ /* 0x000fc60000ffe4ff */
[----:B------:R-:W-:Y:S01]  /*4c180*/  IMAD.WIDE.U32 R78, R117, R71, R78 ;  /* 0x00000047754e7225 */ /* 0x000fe200078e004e */
[----:B------:R-:W-:-:S03]  /*4c190*/  IADD3 R76, P4, PT, R103, R76, RZ ;  /* 0x0000004c674c7210 */ /* 0x000fc60007f9e0ff */
[----:B------:R-:W-:Y:S01]  /*4c1a0*/  IMAD.IADD R15, R96, 0x1, R15 ;  /* 0x00000001600f7824 */ /* 0x000fe200078e020f */
[----:B------:R-:W-:Y:S01]  /*4c1b0*/  IADD3 R78, P1, PT, R105, R78, RZ ;  /* 0x0000004e694e7210 */ /* 0x000fe20007f3e0ff */
[----:B------:R-:W-:-:S04]  /*4c1c0*/  IMAD.WIDE.U32 R74, R111, R91, R74 ;  /* 0x0000005b6f4a7225 */ /* 0x000fc800078e004a */
[----:B------:R-:W-:Y:S01]  /*4c1d0*/  IMAD.IADD R101, R48, 0x1, R11 ;  /* 0x0000000130657824 */ /* 0x000fe200078e020b */
[----:B------:R-:W-:Y:S01]  /*4c1e0*/  IADD3 R74, P2, PT, R15, R74, RZ ;  /* 0x0000004a0f4a7210 */ /* 0x000fe20007f5e0ff */
[----:B------:R-:W-:-:S04]  /*4c1f0*/  IMAD.WIDE.U32 R72, R115, R71, R72 ;  /* 0x0000004773487225 */ /* 0x000fc800078e0048 */
[----:B------:R-:W-:Y:S01]  /*4c200*/  IMAD.IADD R11, R96, 0x1, R75 ;  /* 0x00000001600b7824 */ /* 0x000fe200078e024b */
[C---:B------:R-:W-:Y:S01]  /*4c210*/  IADD3 R75, PT, PT, R94.reuse, R79, RZ ;  /* 0x0000004f5e4b7210 */ /* 0x040fe20007ffe0ff */
[----:B------:R-:W-:Y:S01]  /*4c220*/  IMAD.X R15, RZ, RZ, RZ, P3 ;  /* 0x000000ffff0f7224 */ /* 0x000fe200018e06ff */
[----:B------:R-:W-:Y:S01]  /*4c230*/  IADD3 R109, PT, PT, R94, R73, RZ ;  /* 0x000000495e6d7210 */ /* 0x000fe20007ffe0ff */
[----:B------:R-:W-:Y:S02]  /*4c240*/  IMAD.IADD R103, R45, 0x1, R77 ;  /* 0x000000012d677824 */ /* 0x000fe400078e024d */
        /* <DEDUP_REMOVED lines=9> */
[----:B------:R-:W-:-:S04]  /*4c2e0*/  IMAD.WIDE.U32 R10, R85, R67, R10 ;  /* 0x00000043550a7225 */ /* 0x000fc800078e000a */
[----:B------:R-:W-:Y:S01]  /*4c2f0*/  IMAD.X R75, RZ, RZ, RZ, P2 ;  /* 0x000000ffff4b7224 */ /* 0x000fe200010e06ff */
[----:B------:R-:W-:Y:S01]  /*4c300*/  IADD3 R76, P2, PT, R101, R76, RZ ;  /* 0x0000004c654c7210 */ /* 0x000fe20007f5e0ff */
[----:B------:R-:W-:-:S04]  /*4c310*/  IMAD.WIDE.U32 R78, R87, R61, R78 ;  /* 0x0000003d574e7225 */ /* 0x000fc800078e004e */
[----:B------:R-:W-:Y:S02]  /*4c320*/  IMAD.IADD R101, R49, 0x1, R11 ;  /* 0x0000000131657824 */ /* 0x000fe400078e020b */
[----:B------:R-:W-:Y:S02]  /*4c330*/  IMAD R87, R10, R59, RZ ;  /* 0x0000003b0a577224 */ /* 0x000fe400078e02ff */
[----:B------:R-:W-:-:S04]  /*4c340*/  IMAD.WIDE.U32 R74, R111, R91, R74 ;  /* 0x0000005b6f4a7225 */ /* 0x000fc800078e004a */
[----:B------:R-:W-:Y:S02]  /*4c350*/  IMAD.MOV.U32 R11, RZ, RZ, RZ ;  /* 0x000000ffff0b7224 */ /* 0x000fe400078e00ff */
[----:B------:R-:W-:Y:S01]  /*4c360*/  IMAD.IADD R105, R46, 0x1, R77 ;  /* 0x000000012e697824 */ /* 0x000fe200078e024d */
[----:B------:R-:W-:Y:S01]  /*4c370*/  IADD3.X R77, PT, PT, RZ, RZ, RZ, P2, !PT ;  /* 0x000000ffff4d7210 */ /* 0x000fe200017fe4ff */
[----:B------:R-:W-:Y:S01]  /*4c380*/  IMAD.HI.U32 R113, R87, R66, R10 ;  /* 0x0000004257717227 */ /* 0x000fe200078e000a */
[----:B------:R-:W-:Y:S02]  /*4c390*/  IADD3 R10, P1, PT, R15, R74, RZ ;  /* 0x0000004a0f0a7210 */ /* 0x000fe40007f3e0ff */
[----:B------:R-:W-:Y:S01]  /*4c3a0*/  IADD3 R11, PT, PT, R96, R75, RZ ;  /* 0x0000004b600b7210 */ /* 0x000fe20007ffe0ff */
[----:B------:R-:W-:Y:S01]  /*4c3b0*/  IMAD.WIDE.U32 R74, R111, R95, R72 ;  /* 0x0000005f6f4a7225 */ /* 0x000fe200078e0048 */
[----:B------:R-:W-:-:S03]  /*4c3c0*/  IADD3 R72, P3, PT, R103, R78, RZ ;  /* 0x0000004e67487210 */ /* 0x000fc60007f7e0ff */
        /* <DEDUP_REMOVED lines=8> */
[----:B------:R-:W-:Y:S01]  /*4c450*/  IMAD.IADD R8, R17, 0x1, R75 ;  /* 0x0000000111087824 */ /* 0x000fe200078e024b */
[----:B------:R-:W-:Y:S01]  /*4c460*/  IADD3.X R75, PT, PT, RZ, RZ, RZ, P2, !PT ;  /* 0x000000ffff4b7210 */ /* 0x000fe200017fe4ff */
[----:B------:R-:W-:Y:S02]  /*4c470*/  IMAD.X R73, RZ, RZ, RZ, P3 ;  /* 0x000000ffff497224 */ /* 0x000fe400018e06ff */
[----:B------:R-:W-:Y:S01]  /*4c480*/  IMAD.WIDE.U32 R78, R115, R95, R10 ;  /* 0x0000005f734e7225 */ /* 0x000fe200078e000a */
[----:B------:R-:W-:Y:S02]  /*4c490*/  IADD3 R10, P3, PT, R101, R76, RZ ;  /* 0x0000004c650a7210 */ /* 0x000fe40007f7e0ff */
[----:B------:R-:W-:Y:S01]  /*4c4a0*/  IADD3 R14, P0, PT, R8, R109, RZ ;  /* 0x0000006d080e7210 */ /* 0x000fe20007f1e0ff */
[----:B------:R-:W-:Y:S02]  /*4c4b0*/  IMAD.IADD R103, R47, 0x1, R77 ;  /* 0x000000012f677824 */ /* 0x000fe400078e024d */
[----:B------:R-:W-:Y:S01]  /*4c4c0*/  IMAD.WIDE.U32 R76, R81, R60, R72 ;  /* 0x0000003c514c7225 */ /* 0x000fe200078e0048 */
[----:B------:R-:W-:-:S02]  /*4c4d0*/  IADD3 R72, P4, PT, R15, R78, RZ ;  /* 0x0000004e0f487210 */ /* 0x000fc40007f9e0ff */
[----:B------:R-:W-:Y:S01]  /*4c4e0*/  IADD3.X R15, PT, PT, RZ, RZ, RZ, P0, !PT ;  /* 0x000000ffff0f7210 */ /* 0x000fe200007fe4ff */
[----:B------:R-:W-:Y:S02]  /*4c4f0*/  IMAD.X R11, RZ, RZ, RZ, P3 ;  /* 0x000000ffff0b7224 */ /* 0x000fe400018e06ff */
[----:B------:R-:W-:Y:S02]  /*4c500*/  IMAD.IADD R73, R17, 0x1, R79 ;  /* 0x0000000111497824 */ /* 0x000fe400078e024f */
[----:B------:R-:W-:Y:S01]  /*4c510*/  IMAD.WIDE.U32 R78, R91, R91, R74 ;  /* 0x0000005b5b4e7225 */ /* 0x000fe200078e004a */
[----:B------:R-:W-:Y:S02]  /*4c520*/  IADD3 R74, P2, PT, R105, R76, RZ ;  /* 0x0000004c694a7210 */ /* 0x000fe40007f5e0ff */
[----:B------:R-:W-:Y:S01]  /*4c530*/  IADD3 R75, PT, PT, R58, R113, RZ ;  /* 0x000000713a4b7210 */ /* 0x000fe20007ffe0ff */
[----:B------:R-:W-:Y:S01]  /*4c540*/  IMAD.WIDE.U32 R10, R85, R64, R10 ;  /* 0x00000040550a7225 */ /* 0x000fe200078e000a */
[----:B------:R-:W-:-:S03]  /*4c550*/  IADD3 R78, P3, PT, R73, R78, RZ ;  /* 0x0000004e494e7210 */ /* 0x000fc60007f7e0ff */
[----:B------:R-:W-:Y:S01]  /*4c560*/  IMAD.IADD R79, R96, 0x1, R79 ;  /* 0x00000001604f7824 */ /* 0x000fe200078e024f */
[----:B------:R-:W-:Y:S01]  /*4c570*/  IADD3 R10, P0, PT, R75, R10, RZ ;  /* 0x0000000a4b0a7210 */ /* 0x000fe20007f1e0ff */
[----:B------:R-:W-:Y:S01]  /*4c580*/  IMAD.WIDE.U32 R14, R111, R71, R14 ;  /* 0x000000476f0e7225 */ /* 0x000fe200078e000e */
[----:B------:R-:W-:-:S03]  /*4c590*/  IADD3 R101, PT, PT, R48, R11, RZ ;  /* 0x0000000b30657210 */ /* 0x000fc60007ffe0ff */
[----:B------:R-:W-:Y:S02]  /*4c5a0*/  IMAD.IADD R76, R44, 0x1, R77 ;  /* 0x000000012c4c7824 */ /* 0x000fe400078e024d */
[----:B------:R-:W-:Y:S01]  /*4c5b0*/  IMAD.X R73, RZ, RZ, RZ, P4 ;  /* 0x000000ffff497224 */ /* 0x000fe200020e06ff */
[----:B------:R-:W-:Y:S01]  /*4c5c0*/  IADD3 R14, P4, PT, R79, R14, RZ ;  /* 0x0000000e4f0e7210 */ /* 0x000fe20007f9e0ff */
[----:B------:R-:W-:Y:S01]  /*4c5d0*/  IMAD.X R75, RZ, RZ, RZ, P2 ;  /* 0x000000ffff4b7224 */ /* 0x000fe200010e06ff */
[----:B------:R-:W-:Y:S01]  /*4c5e0*/  IADD3.X R79, PT, PT, RZ, RZ, RZ, P3, !PT ;  /* 0x000000ffff4f7210 */ /* 0x000fe20001ffe4ff */
[----:B------:R-:W-:Y:S01]  /*4c5f0*/  IMAD.WIDE.U32 R72, R99, R71, R72 ;  /* 0x0000004763487225 */ /* 0x000fe200078e0048 */
[----:B------:R-:W-:-:S03]  /*4c600*/  IADD3 R76, P5, PT, R76, R107, RZ ;  /* 0x0000006b4c4c7210 */ /* 0x000fc60007fbe0ff */
[----:B------:R-:W-:Y:S02]  /*4c610*/  IMAD.X R105, RZ, RZ, RZ, P1 ;  /* 0x000000ffff697224 */ /* 0x000fe400008e06ff */
[----:B------:R-:W-:-:S03]  /*4c620*/  IMAD.WIDE.U32 R74, R13, R63, R74 ;  /* 0x0000003f0d4a7225 */ /* 0x000fc600078e004a */
[----:B------:R-:W-:Y:S01]  /*4c630*/  IADD3 R105, P3, PT, R105, R72, RZ ;  /* 0x0000004869697210 */ /* 0x000fe20007f7e0ff */
[----:B------:R-:W-:Y:S01]  /*4c640*/  IMAD.IADD R73, R94, 0x1, R73 ;  /* 0x000000015e497824 */ /* 0x000fe200078e0249 */
[----:B------:R-:W-:Y:S01]  /*4c650*/  IADD3 R72, P1, PT, R103, R74, RZ ;  /* 0x0000004a67487210 */ /* 0x000fe20007f3e0ff */
[----:B------:R-:W-:-:S04]  /*4c660*/  IMAD.WIDE.U32 R78, R111, R95, R78 ;  /* 0x0000005f6f4e7225 */ /* 0x000fc800078e004e */
[----:B------:R-:W-:Y:S02]  /*4c670*/  IMAD.X R77, RZ, RZ, RZ, P5 ;  /* 0x000000ffff4d7224 */ /* 0x000fe400028e06ff */
[----:B------:R-:W-:Y:S01]  /*4c680*/  IMAD.IADD R107, R94, 0x1, R15 ;  /* 0x000000015e6b7824 */ /* 0x000fe200078e020f */
[----:B------:R-:W-:Y:S01]  /*4c690*/  IADD3.X R15, PT, PT, RZ, RZ, RZ, P4, !PT ;  /* 0x000000ffff0f7210 */ /* 0x000fe200027fe4ff */
[----:B------:R-:W-:Y:S01]  /*4c6a0*/  IMAD.WIDE.U32 R76, R81, R61, R76 ;  /* 0x0000003d514c7225 */ /* 0x000fe200078e004c */
[----:B------:R-:W-:Y:S02]  /*4c6b0*/  IADD3 R74, P4, PT, R73, R78, RZ ;  /* 0x0000004e494a7210 */ /* 0x000fe40007f9e0ff */
[----:B------:R-:W-:Y:S01]  /*4c6c0*/  IADD3.X R73, PT, PT, RZ, RZ, RZ, P1, !PT ;  /* 0x000000ffff497210 */ /* 0x000fe20000ffe4ff */
[----:B------:R-:W-:Y:S02]  /*4c6d0*/  IMAD.IADD R75, R45, 0x1, R75 ;  /* 0x000000012d4b7824 */ /* 0x000fe400078e024b */
[----:B------:R-:W-:-:S02]  /*4c6e0*/  IMAD.IADD R81, R17, 0x1, R79 ;  /* 0x0000000111517824 */ /* 0x000fc400078e024f */
[----:B------:R-:W-:Y:S02]  /*4c6f0*/  IMAD.X R11, RZ, RZ, RZ, P0 ;  /* 0x000000ffff0b7224 */ /* 0x000fe400000e06ff */
[----:B------:R-:W-:Y:S01]  /*4c700*/  IMAD.WIDE.U32 R78, R91, R95, R14 ;  /* 0x0000005f5b4e7225 */ /* 0x000fe200078e000e */
[----:B------:R-:W-:-:S03]  /*4c710*/  IADD3 R14, P5, PT, R75, R76, RZ ;  /* 0x0000004c4b0e7210 */ /* 0x000fc60007fbe0ff */
[----:B------:R-:W-:Y:S01]  /*4c720*/  IMAD.WIDE.U32 R72, R43, R62, R72 ;  /* 0x0000003e2b487225 */ /* 0x000fe200078e0048 */
[----:B------:R-:W-:Y:S02]  /*4c730*/  IADD3 R76, P6, PT, R81, R78, RZ ;  /* 0x0000004e514c7210 */ /* 0x000fe40007fde0ff */
[----:B------:R-:W-:Y:S01]  /*4c740*/  IADD3 R78, PT, PT, R17, R79, RZ ;  /* 0x0000004f114e7210 */ /* 0x000fe20007ffe0ff */
[----:B------:R-:W-:Y:S01]  /*4c750*/  IMAD.WIDE.U32 R10, R87, R67, R10 ;  /* 0x00000043570a7225 */ /* 0x000fe200078e000a */
[----:B------:R-:W-:Y:S02]  /*4c760*/  IADD3 R72, P0, PT, R101, R72, RZ ;  /* 0x0000004865487210 */ /* 0x000fe40007f1e0ff */
[----:B------:R-:W-:Y:S01]  /*4c770*/  IADD3 R78, P2, PT, R78, R107, RZ ;  /* 0x0000006b4e4e7210 */ /* 0x000fe20007f5e0ff */
[----:B------:R-:W-:Y:S01]  /*4c780*/  IMAD.X R15, RZ, RZ, RZ, P5 ;  /* 0x000000ffff0f7224 */ /* 0x000fe200028e06ff */
[----:B------:R-:W-:Y:S01]  /*4c790*/  IADD3 R101, PT, PT, R49, R11, RZ ;  /* 0x0000000b31657210 */ /* 0x000fe20007ffe0ff */
[----:B------:R-:W-:-:S02]  /*4c7a0*/  IMAD.IADD R8, R42, 0x1, R77 ;  /* 0x000000012a087824 */ /* 0x000fc400078e024d */
[----:B------:R-:W-:Y:S02]  /*4c7b0*/  IMAD.X R75, RZ, RZ, RZ, P4 ;  /* 0x000000ffff4b7224 */ /* 0x000fe400020e06ff */
[----:B------:R-:W-:Y:S01]  /*4c7c0*/  IMAD R81, R10, R59, RZ ;  /* 0x0000003b0a517224 */ /* 0x000fe200078e02ff */
[----:B------:R-:W-:Y:S01]  /*4c7d0*/  IADD3 R8, P1, PT, R8, R105, RZ ;  /* 0x0000006908087210 */ /* 0x000fe20007f3e0ff */
[----:B------:R-:W-:Y:S02]  /*4c7e0*/  IMAD.MOV.U32 R11, RZ, RZ, RZ ;  /* 0x000000ffff0b7224 */ /* 0x000fe400078e00ff */
[----:B------:R-:W-:Y:S01]  /*4c7f0*/  IMAD.WIDE.U32 R14, R13, R60, R14 ;  /* 0x0000003c0d0e7225 */ /* 0x000fe200078e000e */
[----:B------:R-:W-:-:S03]  /*4c800*/  IADD3.X R103, PT, PT, RZ, RZ, RZ, P1, !PT ;  /* 0x000000ffff677210 */ /* 0x000fc60000ffe4ff */
[----:B------:R-:W-:Y:S01]  /*4c810*/  IMAD.X R77, RZ, RZ, RZ, P6 ;  /* 0x000000ffff4d7224 */ /* 0x000fe200030e06ff */
[----:B------:R-:W-:Y:S01]  /*4c820*/  IADD3 R15, PT, PT, R44, R15, RZ ;  /* 0x0000000f2c0f7210 */ /* 0x000fe20007ffe0ff */
[----:B------:R-:W-:-:S04]  /*4c830*/  IMAD.WIDE.U32 R74, R115, R71, R74 ;  /* 0x00000047734a7225 */ /* 0x000fc800078e004a */
[----:B------:R-:W-:Y:S02]  /*4c840*/  IMAD.IADD R73, R46, 0x1, R73 ;  /* 0x000000012e497824 */ /* 0x000fe400078e0249 */
[----:B------:R-:W-:Y:S01]  /*4c850*/  IMAD.HI.U32 R105, R81, R66, R10 ;  /* 0x0000004251697227 */ /* 0x000fe200078e000a */
[----:B------:R-:W-:Y:S02]  /*4c860*/  IADD3.X R11, PT, PT, RZ, RZ, RZ, P3, !PT ;  /* 0x000000ffff0b7210 */ /* 0x000fe40001ffe4ff */
[----:B------:R-:W-:Y:S01]  /*4c870*/  IADD3 R10, P4, PT, R73, R14, RZ ;  /* 0x0000000e490a7210 */ /* 0x000fe20007f9e0ff */
[----:B------:R-:W-:Y:S01]  /*4c880*/  IMAD.WIDE.U32 R76, R91, R95, R76 ;  /* 0x0000005f5b4c7225 */ /* 0x000fe200078e004c */
[----:B------:R-:W-:Y:S02]  /*4c890*/  IADD3 R40, P3, PT, R11, R74, RZ ;  /* 0x0000004a0b287210 */ /* 0x000fe40007f7e0ff */
[----:B------:R-:W-:Y:S01]  /*4c8a0*/  IADD3 R74, P1, PT, R15, R8, RZ ;  /* 0x000000080f4a7210 */ /* 0x000fe20007f3e0ff */
[----:B------:R-:W-:-:S02]  /*4c8b0*/  IMAD.IADD R75, R94, 0x1, R75 ;  /* 0x000000015e4b7824 */ /* 0x000fc400078e024b */
[----:B------:R-:W-:Y:S02]  /*4c8c0*/  IMAD.X R79, RZ, RZ, RZ, P2 ;  /* 0x000000ffff4f7224 */ /* 0x000fe400010e06ff */
[----:B------:R-:W-:Y:S01]  /*4c8d0*/  IMAD.X R73, RZ, RZ, RZ, P0 ;  /* 0x000000ffff497224 */ /* 0x000fe200000e06ff */
[----:B------:R-:W-:Y:S01]  /*4c8e0*/  IADD3 R14, P2, PT, R75, R76, RZ ;  /* 0x0000004c4b0e7210 */ /* 0x000fe20007f5e0ff */
[----:B------:R-:W-:Y:S01]  /*4c8f0*/  IMAD.IADD R77, R17, 0x1, R77 ;  /* 0x00000001114d7824 */ /* 0x000fe200078e024d */
[----:B------:R-:W-:Y:S01]  /*4c900*/  IADD3.X R75, PT, PT, RZ, RZ, RZ, P1, !PT ;  /* 0x000000ffff4b7210 */ /* 0x000fe20000ffe4ff */
[----:B------:R-:W-:Y:S01]  /*4c910*/  IMAD.WIDE.U32 R78, R91, R71, R78 ;  /* 0x000000475b4e7225 */ /* 0x000fe200078e004e */
[----:B------:R-:W-:Y:S02]  /*4c920*/  IADD3.X R15, PT, PT, RZ, RZ, RZ, P2, !PT ;  /* 0x000000ffff0f7210 */ /* 0x000fe400017fe4ff */
[----:B------:R-:W-:Y:S01]  /*4c930*/  IADD3 R103, P0, PT, R103, R40, RZ ;  /* 0x0000002867677210 */ /* 0x000fe20007f1e0ff */
[----:B------:R-:W-:Y:S01]  /*4c940*/  IMAD.WIDE.U32 R72, R85, R65, R72 ;  /* 0x0000004155487225 */ /* 0x000fe200078e0048 */
[----:B------:R-:W-:-:S02]  /*4c950*/  IADD3 R76, P5, PT, R77, R78, RZ ;  /* 0x0000004e4d4c7210 */ /* 0x000fc40007fbe0ff */
        /* <DEDUP_REMOVED lines=11> */
[----:B------:R-:W-:Y:S01]  /*4ca10*/  IMAD.X R73, RZ, RZ, RZ, P1 ;  /* 0x000000ffff497224 */ /* 0x000fe200008e06ff */
[----:B------:R-:W-:Y:S01]  /*4ca20*/  IADD3 R13, P2, PT, R13, R14, RZ ;  /* 0x0000000e0d0d7210 */ /* 0x000fe20007f5e0ff */
[----:B------:R-:W-:Y:S01]  /*4ca30*/  IMAD.IADD R15, R94, 0x1, R15 ;  /* 0x000000015e0f7824 */ /* 0x000fe200078e020f */
[----:B------:R-:W-:Y:S01]  /*4ca40*/  IADD3 R14, P6, PT, R11, R74, RZ ;  /* 0x0000004a0b0e7210 */ /* 0x000fe20007fde0ff */
[----:B------:R-:W-:Y:S01]  /*4ca50*/  IMAD.WIDE.U32 R76, R95, R95, R76 ;  /* 0x0000005f5f4c7225 */ /* 0x000fe200078e004c */
[----:B------:R-:W-:Y:S02]  /*4ca60*/  IADD3 R40, P1, PT, R40, R13, RZ ;  /* 0x0000000d28287210 */ /* 0x000fe40007f3e0ff */
[----:B------:R-:W-:Y:S01]  /*4ca70*/  IADD3 R13, PT, PT, R58, R105, RZ ;  /* 0x000000693a0d7210 */ /* 0x000fe20007ffe0ff */
        /* <DEDUP_REMOVED lines=10> */
[----:B------:R-:W-:Y:S02]  /*4cb20*/  IMAD.X R75, RZ, RZ, RZ, P5 ;  /* 0x000000ffff4b7224 */ /* 0x000fe400028e06ff */
[----:B------:R-:W-:Y:S01]  /*4cb30*/  IMAD.WIDE.U32 R14, R43, R60, R14 ;  /* 0x0000003c2b0e7225 */ /* 0x000fe200078e000e */
[----:B------:R-:W-:-:S03]  /*4cb40*/  IADD3 R10, P5, PT, R73, R10, RZ ;  /* 0x0000000a490a7210 */ /* 0x000fc60007fbe0ff */
[----:B------:R-:W-:Y:S02]  /*4cb50*/  IMAD.IADD R79, R94, 0x1, R79 ;  /* 0x000000015e4f7824 */ /* 0x000fe400078e024f */
[----:B------:R-:W-:Y:S01]  /*4cb60*/  IMAD.IADD R76, R17, 0x1, R77 ;  /* 0x00000001114c7824 */ /* 0x000fe200078e024d */
[----:B------:R-:W-:Y:S01]  /*4cb70*/  IADD3.X R77, PT, PT, RZ, RZ, RZ, P4, !PT ;  /* 0x000000ffff4d7210 */ /* 0x000fe200027fe4ff */
[----:B------:R-:W-:Y:S01]  /*4cb80*/  IMAD.X R13, RZ, RZ, RZ, P2 ;  /* 0x000000ffff0d7224 */ /* 0x000fe200010e06ff */
[----:B------:R-:W-:Y:S01]  /*4cb90*/  IADD3 R14, P2, PT, R11, R14, RZ ;  /* 0x0000000e0b0e7210 */ /* 0x000fe20007f5e0ff */
[----:B------:R-:W-:Y:S01]  /*4cba0*/  IMAD.WIDE.U32 R74, R91, R71, R74 ;  /* 0x000000475b4a7225 */ /* 0x000fe200078e004a */
[----:B------:R-:W-:Y:S02]  /*4cbb0*/  IADD3.X R11, PT, PT, RZ, RZ, RZ, P5, !PT ;  /* 0x000000ffff0b7210 */ /* 0x000fe40002ffe4ff */
[----:B------:R-:W-:Y:S01]  /*4cbc0*/  IADD3 R76, P0, PT, R76, R79, RZ ;  /* 0x0000004f4c4c7210 */ /* 0x000fe20007f1e0ff */
        /* <DEDUP_REMOVED lines=24> */
[----:B------:R-:W-:Y:S01]  /*4cd50*/  IMAD.X R15, RZ, RZ, RZ, P2 ;  /* 0x000000ffff0f7224 */ /* 0x000fe200010e06ff */
[----:B------:R-:W-:Y:S01]  /*4cd60*/  IADD3 R8, P2, PT, R8, R77, RZ ;  /* 0x0000004d08087210 */ /* 0x000fe20007f5e0ff */
[----:B------:R-:W-:Y:S01]  /*4cd70*/  IMAD.HI.U32 R43, R13, R66, R72 ;  /* 0x000000420d2b7227 */ /* 0x000fe200078e0048 */
[----:B------:R-:W-:-:S03]  /*4cd80*/  IADD3.X R75, PT, PT, RZ, RZ, RZ, P3, !PT ;  /* 0x000000ffff4b7210 */ /* 0x000fc60001ffe4ff */
[----:B------:R-:W-:-:S04]  /*4cd90*/  IMAD.WIDE.U32 R10, R81, R64, R10 ;  /* 0x00000040510a7225 */ /* 0x000fc800078e000a */
[----:B------:R-:W-:-:S04]  /*4cda0*/  IMAD.WIDE.U32 R14, R87, R62, R14 ;  /* 0x0000003e570e7225 */ /* 0x000fc800078e000e */
[----:B------:R-:W-:Y:S01]  /*4cdb0*/  IMAD.IADD R43, R58, 0x1, R43 ;  /* 0x000000013a2b7824 */ /* 0x000fe200078e022b */
[----:B------:R-:W-:Y:S01]  /*4cdc0*/  IADD3 R15, PT, PT, R46, R15, RZ ;  /* 0x0000000f2e0f7210 */ /* 0x000fe20007ffe0ff */
[----:B------:R-:W-:Y:S02]  /*4cdd0*/  IMAD.IADD R11, R48, 0x1, R11 ;  /* 0x00000001300b7824 */ /* 0x000fe400078e020b */
[----:B------:R-:W-:Y:S01]  /*4cde0*/  IMAD.WIDE.U32 R74, R85, R60, R74 ;  /* 0x0000003c554a7225 */ /* 0x000fe200078e004a */
[----:B------:R-:W-:-:S03]  /*4cdf0*/  IADD3 R10, P6, PT, R43, R10, RZ ;  /* 0x0000000a2b0a7210 */ /* 0x000fc60007fde0ff */
[----:B------:R-:W-:Y:S01]  /*4ce00*/  IMAD.X R101, RZ, RZ, RZ, P2 ;  /* 0x000000ffff657224 */ /* 0x000fe200010e06ff */
[----:B------:R-:W-:Y:S01]  /*4ce10*/  IADD3 R14, P2, PT, R11, R14, RZ ;  /* 0x0000000e0b0e7210 */ /* 0x000fe20007f5e0ff */
[----:B------:R-:W-:Y:S01]  /*4ce20*/  IMAD.X R77, RZ, RZ, RZ, P0 ;  /* 0x000000ffff4d7224 */ /* 0x000fe200000e06ff */
[----:B------:R-:W-:Y:S01]  /*4ce30*/  IADD3 R72, P0, PT, R15, R74, RZ ;  /* 0x0000004a0f487210 */ /* 0x000fe20007f1e0ff */
[----:B------:R-:W-:Y:S01]  /*4ce40*/  IMAD.IADD R75, R44, 0x1, R75 ;  /* 0x000000012c4b7824 */ /* 0x000fe200078e024b */
[----:B------:R-:W-:Y:S01]  /*4ce50*/  IADD3.X R11, PT, PT, RZ, RZ, RZ, P6, !PT ;  /* 0x000000ffff0b7210 */ /* 0x000fe200037fe4ff */
[----:B------:R-:W-:Y:S02]  /*4ce60*/  IMAD.X R15, RZ, RZ, RZ, P2 ;  /* 0x000000ffff0f7224 */ /* 0x000fe400010e06ff */
[----:B------:R-:W-:Y:S01]  /*4ce70*/  IMAD.WIDE.U32 R76, R95, R71, R76 ;  /* 0x000000475f4c7225 */ /* 0x000fe200078e004c */
[----:B------:R-:W-:-:S03]  /*4ce80*/  IADD3 R74, P2, PT, R75, R8, RZ ;  /* 0x000000084b4a7210 */ /* 0x000fc60007f5e0ff */
[----:B------:R-:W-:Y:S01]  /*4ce90*/  IMAD.X R73, RZ, RZ, RZ, P0 ;  /* 0x000000ffff497224 */ /* 0x000fe200000e06ff */
[----:B------:R-:W-:Y:S01]  /*4cea0*/  IADD3.X R75, PT, PT, RZ, RZ, RZ, P2, !PT ;  /* 0x000000ffff4b7210 */ /* 0x000fe200017fe4ff */
[----:B------:R-:W-:Y:S01]  /*4ceb0*/  IMAD.WIDE.U32 R10, R13, R67, R10 ;  /* 0x000000430d0a7225 */ /* 0x000fe200078e000a */
[----:B------:R-:W-:-:S03]  /*4cec0*/  IADD3 R78, P0, PT, R103, R76, RZ ;  /* 0x0000004c674e7210 */ /* 0x000fc60007f1e0ff */
[----:B------:R-:W-:-:S04]  /*4ced0*/  IMAD.WIDE.U32 R14, R81, R65, R14 ;  /* 0x00000041510e7225 */ /* 0x000fc800078e000e */
[----:B------:R-:W-:Y:S02]  /*4cee0*/  IMAD.X R40, RZ, RZ, RZ, P4 ;  /* 0x000000ffff287224 */ /* 0x000fe400020e06ff */
[----:B------:R-:W-:-:S03]  /*4cef0*/  IMAD.WIDE.U32 R72, R87, R63, R72 ;  /* 0x0000003f57487225 */ /* 0x000fc600078e0048 */
[----:B------:R-:W-:Y:S01]  /*4cf00*/  IADD3 R40, P4, PT, R40, R79, RZ ;  /* 0x0000004f28287210 */ /* 0x000fe20007f9e0ff */
[----:B------:R-:W-:Y:S01]  /*4cf10*/  IMAD.IADD R11, R49, 0x1, R11 ;  /* 0x00000001310b7824 */ /* 0x000fe200078e020b */
[----:B------:R-:W-:Y:S01]  /*4cf20*/  IADD3 R43, PT, PT, R45, R73, RZ ;  /* 0x000000492d2b7210 */ /* 0x000fe20007ffe0ff */
        /* <DEDUP_REMOVED lines=9> */
[----:B------:R-:W-:Y:S01]  /*4cfc0*/  IMAD.WIDE.U32 R78, R95, R71, R78 ;  /* 0x000000475f4e7225 */ /* 0x000fe200078e004e */
[----:B------:R-:W-:-:S03]  /*4cfd0*/  IADD3.X R40, PT, PT, RZ, RZ, RZ, P5, !PT ;  /* 0x000000ffff287210 */ /* 0x000fc60002ffe4ff */
[----:B------:R-:W-:Y:S01]  /*4cfe0*/  IMAD.X R73, RZ, RZ, RZ, P2 ;  /* 0x000000ffff497224 */ /* 0x000fe200010e06ff */
[----:B------:R-:W-:Y:S01]  /*4cff0*/  IADD3 R11, P1, PT, R11, R78, RZ ;  /* 0x0000004e0b0b7210 */ /* 0x000fe20007f3e0ff */
[----:B------:R-:W-:Y:S02]  /*4d000*/  IMAD.IADD R8, R42, 0x1, R75 ;  /* 0x000000012a087824 */ /* 0x000fe400078e024b */
        /* <DEDUP_REMOVED lines=19> */
[----:B------:R-:W-:Y:S01]  /*4d140*/  IMAD.WIDE.U32 R72, R13, R65, R72 ;  /* 0x000000410d487225 */ /* 0x000fe200078e0048 */
[----:B------:R-:W-:-:S03]  /*4d150*/  IADD3 R75, PT, PT, R45, R75, RZ ;  /* 0x0000004b2d4b7210 */ /* 0x000fc60007ffe0ff */
[----:B------:R-:W-:Y:S01]  /*4d160*/  IMAD.IADD R11, R47, 0x1, R73 ;  /* 0x000000012f0b7824 */ /* 0x000fe200078e0249 */
[----:B------:R-:W-:Y:S01]  /*4d170*/  MOV R101, R72 ;  /* 0x0000004800657202 */ /* 0x000fe20000000f00 */
[----:B------:R-:W-:-:S03]  /*4d180*/  IMAD.WIDE.U32 R76, R87, R61, R76 ;  /* 0x0000003d574c7225 */ /* 0x000fc600078e004c */
[----:B------:R-:W-:Y:S01]  /*4d190*/  IADD3 R78, P6, PT, R11, R74, RZ ;  /* 0x0000004a0b4e7210 */ /* 0x000fe20007fde0ff */
[----:B------:R-:W-:Y:S01]  /*4d1a0*/  IMAD.X R8, RZ, RZ, RZ, P3 ;  /* 0x000000ffff087224 */ /* 0x000fe200018e06ff */
[----:B------:R-:W-:Y:S01]  /*4d1b0*/  IADD3 R74, P4, PT, R75, R76, RZ ;  /* 0x0000004c4b4a7210 */ /* 0x000fe20007f9e0ff */
[----:B------:R-:W-:Y:S02]  /*4d1c0*/  IMAD.IADD R79, R94, 0x1, R79 ;  /* 0x000000015e4f7824 */ /* 0x000fe400078e024f */
[----:B------:R-:W-:Y:S01]  /*4d1d0*/  IMAD.X R11, RZ, RZ, RZ, P2 ;  /* 0x000000ffff0b7224 */ /* 0x000fe200010e06ff */
[----:B------:R-:W-:Y:S01]  /*4d1e0*/  IADD3 R8, P3, PT, R8, R43, RZ ;  /* 0x0000002b08087210 */ /* 0x000fe20007f7e0ff */
[----:B------:R-:W-:Y:S01]  /*4d1f0*/  IMAD.X R75, RZ, RZ, RZ, P4 ;  /* 0x000000ffff4b7224 */ /* 0x000fe200020e06ff */
[----:B------:R-:W-:Y:S01]  /*4d200*/  IADD3 R84, P2, PT, R79, R84, RZ ;  /* 0x000000544f547210 */ /* 0x000fe20007f5e0ff */
[----:B------:R-:W-:Y:S01]  /*4d210*/  IMAD.MOV.U32 R86, RZ, RZ, R14 ;  /* 0x000000ffff567224 */ /* 0x000fe200078e000e */
[----:B------:R-:W-:Y:S01]  /*4d220*/  IADD3.X R79, PT, PT, RZ, RZ, RZ, P6, !PT ;  /* 0x000000ffff4f7210 */ /* 0x000fe200037fe4ff */
[----:B------:R-:W-:Y:S01]  /*4d230*/  IMAD.WIDE.U32 R74, R81, R60, R74 ;  /* 0x0000003c514a7225 */ /* 0x000fe200078e004a */
[----:B------:R-:W-:-:S02]  /*4d240*/  IADD3 R11, P4, PT, R11, R8, RZ ;  /* 0x000000080b0b7210 */ /* 0x000fc40007f9e0ff */
[----:B------:R-:W-:Y:S01]  /*4d250*/  IADD3.X R85, PT, PT, RZ, RZ, RZ, P2, !PT ;  /* 0x000000ffff557210 */ /* 0x000fe200017fe4ff */
[----:B------:R-:W-:Y:S01]  /*4d260*/  IMAD.IADD R8, R42, 0x1, R77 ;  /* 0x000000012a087824 */ /* 0x000fe200078e024d */
[----:B------:R-:W-:Y:S01]  /*4d270*/  IADD3.X R43, PT, PT, RZ, RZ, RZ, P1, !PT ;  /* 0x000000ffff2b7210 */ /* 0x000fe20000ffe4ff */
[----:B------:R-:W-:-:S03]  /*4d280*/  IMAD.WIDE.U32 R76, R13, R62, R78 ;  /* 0x0000003e0d4c7225 */ /* 0x000fc600078e004e */
[----:B------:R-:W-:Y:S01]  /*4d290*/  IADD3 R79, P2, PT, R8, R11, RZ ;  /* 0x0000000b084f7210 */ /* 0x000fe20007f5e0ff */
[----:B------:R-:W-:Y:S02]  /*4d2a0*/  IMAD.IADD R11, R46, 0x1, R77 ;  /* 0x000000012e0b7824 */ /* 0x000fe400078e024d */
[----:B------:R-:W-:-:S03]  /*4d2b0*/  IMAD.WIDE.U32 R84, R71, R71, R84 ;  /* 0x0000004747547225 */ /* 0x000fc600078e0054 */
[----:B------:R-:W-:Y:S01]  /*4d2c0*/  IADD3 R74, P6, PT, R11, R74, RZ ;  /* 0x0000004a0b4a7210 */ /* 0x000fe20007fde0ff */
[----:B------:R-:W-:Y:S01]  /*4d2d0*/  IMAD.IADD R78, R44, 0x1, R75 ;  /* 0x000000012c4e7824 */ /* 0x000fe200078e024b */
[----:B------:R-:W-:Y:S01]  /*4d2e0*/  IADD3.X R11, PT, PT, RZ, RZ, RZ, P5, !PT ;  /* 0x000000ffff0b7210 */ /* 0x000fe20002ffe4ff */
[----:B------:R-:W-:Y:S01]  /*4d2f0*/  IMAD.X R8, RZ, RZ, RZ, P0 ;  /* 0x000000ffff087224 */ /* 0x000fe200000e06ff */
[----:B------:R-:W-:Y:S01]  /*4d300*/  IADD3 R43, P0, PT, R43, R84, RZ ;  /* 0x000000542b2b7210 */ /* 0x000fe20007f1e0ff */
[----:B------:R-:W-:Y:S01]  /*4d310*/  IMAD.X R75, RZ, RZ, RZ, P6 ;  /* 0x000000ffff4b7224 */ /* 0x000fe200030e06ff */
[----:B------:R-:W-:Y:S01]  /*4d320*/  IADD3 R78, P1, PT, R78, R79, RZ ;  /* 0x0000004f4e4e7210 */ /* 0x000fe20007f3e0ff */
[----:B------:R-:W-:Y:S01]  /*4d330*/  IMAD.IADD R84, R94, 0x1, R85 ;  /* 0x000000015e547824 */ /* 0x000fe200078e0255 */
[----:B------:R-:W-:Y:S01]  /*4d340*/  IADD3 R8, P5, PT, R8, R43, RZ ;  /* 0x0000002b08087210 */ /* 0x000fe20007fbe0ff */
[----:B------:R-:W-:-:S04]  /*4d350*/  IMAD.WIDE.U32 R74, R13, R63, R74 ;  /* 0x0000003f0d4a7225 */ /* 0x000fc800078e004a */
[----:B------:R-:W-:Y:S01]  /*4d360*/  IMAD.X R79, RZ, RZ, RZ, P1 ;  /* 0x000000ffff4f7224 */ /* 0x000fe200008e06ff */
[----:B------:R-:W-:Y:S01]  /*4d370*/  IADD3 R11, P1, PT, R11, R8, RZ ;  /* 0x000000080b0b7210 */ /* 0x000fe20007f3e0ff */
[----:B------:R-:W-:Y:S02]  /*4d380*/  IMAD.X R8, RZ, RZ, RZ, P3 ;  /* 0x000000ffff087224 */ /* 0x000fe400018e06ff */
[----:B------:R-:W-:Y:S01]  /*4d390*/  IMAD.WIDE.U32 R80, R81, R61, R78 ;  /* 0x0000003d51507225 */ /* 0x000fe200078e004e */
[----:B------:R-:W-:Y:S02]  /*4d3a0*/  IADD3 R79, PT, PT, R45, R75, RZ ;  /* 0x0000004b2d4f7210 */ /* 0x000fe40007ffe0ff */
[----:B------:R-:W-:Y:S01]  /*4d3b0*/  IADD3 R8, P3, PT, R8, R11, RZ ;  /* 0x0000000b08087210 */ /* 0x000fe20007f7e0ff */
[----:B------:R-:W-:Y:S01]  /*4d3c0*/  IMAD.X R11, RZ, RZ, RZ, P4 ;  /* 0x000000ffff0b7224 */ /* 0x000fe200020e06ff */
[----:B------:R-:W-:Y:S01]  /*4d3d0*/  IADD3 R78, P6, PT, R79, R80, RZ ;  /* 0x000000504f4e7210 */ /* 0x000fe20007fde0ff */
[----:B------:R-:W-:Y:S01]  /*4d3e0*/  IMAD.IADD R81, R42, 0x1, R81 ;  /* 0x000000012a517824 */ /* 0x000fe200078e0251 */
[----:B------:R-:W-:Y:S01]  /*4d3f0*/  IADD3.X R40, PT, PT, RZ, RZ, RZ, P1, !PT ;  /* 0x000000ffff287210 */ /* 0x000fe20000ffe4ff */
[----:B------:R-:W-:Y:S01]  /*4d400*/  IMAD.MOV.U32 R43, RZ, RZ, R10 ;  /* 0x000000ffff2b7224 */ /* 0x000fe200078e000a */
[----:B------:R-:W-:Y:S01]  /*4d410*/  IADD3 R11, P4, PT, R11, R8, RZ ;  /* 0x000000080b0b7210 */ /* 0x000fe20007f9e0ff */
[----:B------:R-:W-:Y:S01]  /*4d420*/  IMAD.X R8, RZ, RZ, RZ, P2 ;  /* 0x000000ffff087224 */ /* 0x000fe200010e06ff */
[----:B------:R-:W-:Y:S01]  /*4d430*/  IADD3.X R79, PT, PT, RZ, RZ, RZ, P6, !PT ;  /* 0x000000ffff4f7210 */ /* 0x000fe200037fe4ff */
[----:B------:R-:W-:-:S02]  /*4d440*/  IMAD.MOV.U32 R87, RZ, RZ, R76 ;  /* 0x000000ffff577224 */ /* 0x000fc400078e004c */
[----:B------:R-:W-:Y:S01]  /*4d450*/  IMAD.MOV.U32 R85, RZ, RZ, R74 ;  /* 0x000000ffff557224 */ /* 0x000fe200078e004a */
[----:B------:R-:W-:Y:S01]  /*4d460*/  IADD3 R8, P6, PT, R8, R11, RZ ;  /* 0x0000000b08087210 */ /* 0x000fe20007fde0ff */
[----:B------:R-:W-:Y:S01]  /*4d470*/  IMAD.WIDE.U32 R78, R13, R60, R78 ;  /* 0x0000003c0d4e7225 */ /* 0x000fe200078e004e */
[----:B------:R-:W-:Y:S02]  /*4d480*/  IADD3.X R11, PT, PT, RZ, RZ, RZ, P0, !PT ;  /* 0x000000ffff0b7210 */ /* 0x000fe400007fe4ff */
[----:B------:R-:W-:Y:S01]  /*4d490*/  IADD3 R81, P2, PT, R81, R8, RZ ;  /* 0x0000000851517210 */ /* 0x000fe20007f5e0ff */
[----:B------:R-:W-:Y:S02]  /*4d4a0*/  IMAD.IADD R80, R44, 0x1, R79 ;  /* 0x000000012c507824 */ /* 0x000fe400078e024f */
[----:B------:R-:W-:-:S03]  /*4d4b0*/  IMAD.X R8, RZ, RZ, RZ, P5 ;  /* 0x000000ffff087224 */ /* 0x000fc600028e06ff */
[----:B------:R-:W-:Y:S02]  /*4d4c0*/  IADD3 R80, P0, PT, R80, R81, RZ ;  /* 0x0000005150507210 */ /* 0x000fe40007f1e0ff */
[----:B------:R-:W-:Y:S01]  /*4d4d0*/  IADD3 R8, PT, PT, R8, R84, R11 ;  /* 0x0000005408087210 */ /* 0x000fe20007ffe00b */
[----:B------:R-:W-:Y:S01]  /*4d4e0*/  IMAD.X R11, RZ, RZ, RZ, P3 ;  /* 0x000000ffff0b7224 */ /* 0x000fe200018e06ff */
[----:B------:R-:W-:Y:S01]  /*4d4f0*/  MOV R84, R78 ;  /* 0x0000004e00547202 */ /* 0x000fe20000000f00 */
[----:B------:R-:W-:-:S03]  /*4d500*/  IMAD.X R81, RZ, RZ, RZ, P0 ;  /* 0x000000ffff517224 */ /* 0x000fc600000e06ff */
        /* <DEDUP_REMOVED lines=36> */
.L_x_129:
        /* <DEDUP_REMOVED lines=23> */
.L_x_130:
[----:B------:R-:W-:Y:S01]  /*4d8c0*/  IADD3 R43, P0, PT, -R69, R43, RZ ;  /* 0x0000002b452b7210 */ /* 0x000fe20007f1e1ff */
        /* <DEDUP_REMOVED lines=42> */
.L_x_131:
        /* <DEDUP_REMOVED lines=42> */
.L_x_132:
[----:B------:R-:W-:-:S04]  /*4de10*/  IADD3 R112, P0, PT, -R43, R69, RZ ;  /* 0x000000452b707210 */ /* 0x000fc80007f1e1ff */
        /* <DEDUP_REMOVED lines=41> */
.L_x_133:
[----:B------:R-:W-:-:S04]  /*4e0b0*/  IMAD.WIDE.U32 R74, R112, R117, RZ ;  /* 0x00000075704a7225 */ /* 0x000fc800078e00ff */
[----:B------:R-:W-:Y:S01]  /*4e0c0*/  HFMA2 R79, -RZ, RZ, 0, 0 ;  /* 0x00000000ff4f7431 */ /* 0x000fe200000001ff */
[----:B------:R-:W-:Y:S01]  /*4e0d0*/  MOV R101, RZ ;  /* 0x000000ff00657202 */ /* 0x000fe20000000f00 */
[----:B------:R-:W-:Y:S02]  /*4e0e0*/  HFMA2 R123, -RZ, RZ, 0, 0 ;  /* 0x00000000ff7b7431 */ /* 0x000fe400000001ff */
[----:B------:R-:W-:Y:S02]  /*4e0f0*/  IMAD.MOV.U32 R73, RZ, RZ, RZ ;  /* 0x000000ffff497224 */ /* 0x000fe400078e00ff */
[----:B------:R-:W-:Y:S02]  /*4e100*/  IMAD.MOV.U32 R107, RZ, RZ, RZ ;  /* 0x000000ffff6b7224 */ /* 0x000fe400078e00ff */
[----:B------:R-:W-:Y:S01]  /*4e110*/  IMAD R113, R74, R59, RZ ;  /* 0x0000003b4a717224 */ /* 0x000fe200078e02ff */
[----:B------:R-:W-:Y:S01]  /*4e120*/  IADD3 R72, PT, PT, R75, R73, RZ ;  /* 0x000000494b487210 */ /* 0x000fe20007ffe0ff */
[----:B------:R-:W-:-:S02]  /*4e130*/  IMAD.MOV.U32 R73, RZ, RZ, RZ ;  /* 0x000000ffff497224 */ /* 0x000fc400078e00ff */
        /* <DEDUP_REMOVED lines=12> */
[----:B------:R-:W-:Y:S01]  /*4e200*/  IADD3 R72, P1, PT, R73, R72, RZ ;  /* 0x0000004849487210 */ /* 0x000fe20007f3e0ff */
[----:B------:R-:W-:Y:S02]  /*4e210*/  IMAD.MOV.U32 R79, RZ, RZ, RZ ;  /* 0x000000ffff4f7224 */ /* 0x000fe400078e00ff */
        /* <DEDUP_REMOVED lines=8> */
[----:B------:R-:W-:Y:S01]  /*4e2a0*/  IMAD.MOV.U32 R85, RZ, RZ, RZ ;  /* 0x000000ffff557224 */ /* 0x000fe200078e00ff */
[----:B------:R-:W-:Y:S01]  /*4e2b0*/  IADD3 R69, PT, PT, R49, R73, RZ ;  /* 0x0000004931457210 */ /* 0x000fe20007ffe0ff */
[----:B------:R-:W-:Y:S02]  /*4e2c0*/  HFMA2 R73, -RZ, RZ, 0, 0 ;  /* 0x00000000ff497431 */ /* 0x000fe400000001ff */
[----:B------:R-:W-:Y:S02]  /*4e2d0*/  IMAD.MOV.U32 R103, RZ, RZ, RZ ;  /* 0x000000ffff677224 */ /* 0x000fe400078e00ff */
[----:B------:R-:W-:-:S04]  /*4e2e0*/  IMAD.WIDE.U32 R84, R117, R102, R84 ;  /* 0x0000006675547225 */ /* 0x000fc800078e0054 */
[----:B------:R-:W-:Y:S01]  /*4e2f0*/  IMAD.MOV.U32 R76, RZ, RZ, R74 ;  /* 0x000000ffff4c7224 */ /* 0x000fe200078e004a */
[----:B------:R-:W-:Y:S01]  /*4e300*/  IADD3 R74, PT, PT, R85, R103, RZ ;  /* 0x00000067554a7210 */ /* 0x000fe20007ffe0ff */
[----:B------:R-:W-:Y:S02]  /*4e310*/  IMAD.MOV.U32 R77, RZ, RZ, RZ ;  /* 0x000000ffff4d7224 */ /* 0x000fe400078e00ff */
[----:B------:R-:W-:Y:S02]  /*4e320*/  IMAD R109, R72, R59, RZ ;  /* 0x0000003b486d7224 */ /* 0x000fe400078e02ff */
[----:B------:R-:W-:Y:S02]  /*4e330*/  IMAD.X R79, RZ, RZ, RZ, P0 ;  /* 0x000000ffff4f7224 */ /* 0x000fe400000e06ff */
[----:B------:R-:W-:-:S04]  /*4e340*/  IMAD.WIDE.U32 R76, R112, R99, R76 ;  /* 0x00000063704c7225 */ /* 0x000fc800078e004c */
[----:B------:R-:W-:Y:S02]  /*4e350*/  IMAD.MOV.U32 R75, RZ, RZ, RZ ;  /* 0x000000ffff4b7224 */ /* 0x000fe400078e00ff */
[----:B------:R-:W-:-:S04]  /*4e360*/  IMAD.WIDE.U32 R78, R68, R106, R78 ;  /* 0x0000006a444e7225 */ /* 0x000fc800078e004e */
[----:B------:R-:W-:Y:S01]  /*4e370*/  IMAD.HI.U32 R81, R109, R66, R72 ;  /* 0x000000426d517227 */ /* 0x000fe200078e0048 */
[----:B------:R-:W-:Y:S02]  /*4e380*/  IADD3 R72, P2, PT, R69, R76, RZ ;  /* 0x0000004c45487210 */ /* 0x000fe40007f5e0ff */
[----:B------:R-:W-:Y:S01]  /*4e390*/  IADD3 R85, PT, PT, R101, R79, RZ ;  /* 0x0000004f65557210 */ /* 0x000fe20007ffe0ff */
[----:B------:R-:W-:Y:S02]  /*4e3a0*/  IMAD.IADD R77, R83, 0x1, R77 ;  /* 0x00000001534d7824 */ /* 0x000fe400078e024d */
[----:B------:R-:W-:Y:S01]  /*4e3b0*/  IMAD.WIDE.U32 R74, R117, R100, R74 ;  /* 0x00000064754a7225 */ /* 0x000fe200078e004a */
[----:B------:R-:W-:Y:S02]  /*4e3c0*/  IADD3 R84, P0, PT, R85, R84, RZ ;  /* 0x0000005455547210 */ /* 0x000fe40007f1e0ff */
[----:B------:R-:W-:Y:S01]  /*4e3d0*/  IADD3 R78, P1, PT, R77, R78, RZ ;  /* 0x0000004e4d4e7210 */ /* 0x000fe20007f3e0ff */
[----:B------:R-:W-:-:S02]  /*4e3e0*/  IMAD.MOV.U32 R69, RZ, RZ, RZ ;  /* 0x000000ffff457224 */ /* 0x000fc400078e00ff */
[----:B------:R-:W-:Y:S01]  /*4e3f0*/  IMAD.MOV.U32 R77, RZ, RZ, RZ ;  /* 0x000000ffff4d7224 */ /* 0x000fe200078e00ff */
[----:B------:R-:W-:Y:S01]  /*4e400*/  IADD3.X R79, PT, PT, RZ, RZ, RZ, P1, !PT ;  /* 0x000000ffff4f7210 */ /* 0x000fe20000ffe4ff */
[----:B------:R-:W-:Y:S01]  /*4e410*/  IMAD.MOV.U32 R87, RZ, RZ, RZ ;  /* 0x000000ffff577224 */ /* 0x000fe200078e00ff */
[----:B------:R-:W-:Y:S01]  /*4e420*/  IADD3 R76, PT, PT, R75, R69, RZ ;  /* 0x000000454b4c7210 */ /* 0x000fe20007ffe0ff */
[----:B------:R-:W-:Y:S02]  /*4e430*/  IMAD.X R85, RZ, RZ, RZ, P0 ;  /* 0x000000ffff557224 */ /* 0x000fe400000e06ff */
[----:B------:R-:W-:-:S04]  /*4e440*/  IMAD.WIDE.U32 R78, R99, R108, R78 ;  /* 0x0000006c634e7225 */ /* 0x000fc800078e004e */
[----:B------:R-:W-:-:S04]  /*4e450*/  IMAD.WIDE.U32 R76, R117, R98, R76 ;  /* 0x00000062754c7225 */ /* 0x000fc800078e004c */
[----:B------:R-:W-:Y:S01]  /*4e460*/  IMAD.X R73, RZ, RZ, RZ, P2 ;  /* 0x000000ffff497224 */ /* 0x000fe200010e06ff */
[----:B------:R-:W-:Y:S01]  /*4e470*/  IADD3 R80, PT, PT, R77, R87, RZ ;  /* 0x000000574d507210 */ /* 0x000fe20007ffe0ff */
[----:B------:R-:W-:-:S04]  /*4e480*/  IMAD.WIDE.U32 R84, R68, R104, R84 ;  /* 0x0000006844547225 */ /* 0x000fc800078e0054 */
[----:B------:R-:W-:Y:S02]  /*4e490*/  IMAD.IADD R77, R107, 0x1, R79 ;  /* 0x000000016b4d7824 */ /* 0x000fe400078e024f */
[----:B------:R-:W-:Y:S01]  /*4e4a0*/  IMAD.IADD R75, R58, 0x1, R81 ;  /* 0x000000013a4b7824 */ /* 0x000fe200078e0251 */
[----:B------:R-:W-:Y:S01]  /*4e4b0*/  MOV R81, RZ ;  /* 0x000000ff00517202 */ /* 0x000fe20000000f00 */
[----:B------:R-:W-:Y:S01]  /*4e4c0*/  IMAD.WIDE.U32 R72, R113, R64, R72 ;  /* 0x0000004071487225 */ /* 0x000fe200078e0048 */
[----:B------:R-:W-:-:S03]  /*4e4d0*/  IADD3 R84, P0, PT, R77, R84, RZ ;  /* 0x000000544d547210 */ /* 0x000fc60007f1e0ff */
[----:B------:R-:W-:Y:S01]  /*4e4e0*/  IMAD.MOV.U32 R79, RZ, RZ, RZ ;  /* 0x000000ffff4f7224 */ /* 0x000fe200078e00ff */
        /* <DEDUP_REMOVED lines=12> */
[----:B------:R-:W-:-:S03]  /*4e5b0*/  IMAD.WIDE.U32 R72, R109, R67, R72 ;  /* 0x000000436d487225 */ /* 0x000fc600078e0048 */
[----:B------:R-:W-:Y:S01]  /*4e5c0*/  IADD3 R84, P0, PT, R77, R84, RZ ;  /* 0x000000544d547210 */ /* 0x000fe20007f1e0ff */
[----:B------:R-:W-:-:S04]  /*4e5d0*/  IMAD.WIDE.U32 R80, R70, R117, R80 ;  /* 0x0000007546507225 */ /* 0x000fc800078e0050 */
[----:B------:R-:W-:Y:S01]  /*4e5e0*/  IMAD.IADD R77, R49, 0x1, R73 ;  /* 0x00000001314d7824 */ /* 0x000fe200078e0249 */
[----:B------:R-:W-:Y:S01]  /*4e5f0*/  IADD3 R123, PT, PT, R81, R123, RZ ;  /* 0x0000007b517b7210 */ /* 0x000fe20007ffe0ff */
[----:B------:R-:W-:Y:S02]  /*4e600*/  IMAD.IADD R85, R101, 0x1, R85 ;  /* 0x0000000165557824 */ /* 0x000fe400078e0255 */
[----:B------:R-:W-:Y:S02]  /*4e610*/  IMAD R117, R72, R59, RZ ;  /* 0x0000003b48757224 */ /* 0x000fe400078e02ff */
[----:B------:R-:W-:-:S04]  /*4e620*/  IMAD.WIDE.U32 R74, R68, R102, R74 ;  /* 0x00000066444a7225 */ /* 0x000fc800078e004a */
[----:B------:R-:W-:Y:S02]  /*4e630*/  IMAD.MOV.U32 R73, RZ, RZ, RZ ;  /* 0x000000ffff497224 */ /* 0x000fe400078e00ff */
[----:B------:R-:W-:-:S04]  /*4e640*/  IMAD.WIDE.U32 R78, R113, R65, R78 ;  /* 0x00000041714e7225 */ /* 0x000fc800078e004e */
[----:B------:R-:W-:Y:S01]  /*4e650*/  IMAD.HI.U32 R121, R117, R66, R72 ;  /* 0x0000004275797227 */ /* 0x000fe200078e0048 */
[----:B------:R-:W-:Y:S02]  /*4e660*/  IADD3 R72, P1, PT, R85, R74, RZ ;  /* 0x0000004a55487210 */ /* 0x000fe40007f3e0ff */
[----:B------:R-:W-:Y:S01]  /*4e670*/  IADD3 R74, P2, PT, R77, R78, RZ ;  /* 0x0000004e4d4a7210 */ /* 0x000fe20007f5e0ff */
[----:B------:R-:W-:Y:S01]  /*4e680*/  IMAD.IADD R75, R103, 0x1, R75 ;  /* 0x00000001674b7824 */ /* 0x000fe200078e024b */
[----:B------:R-:W-:Y:S01]  /*4e690*/  IADD3.X R85, PT, PT, RZ, RZ, RZ, P0, !PT ;  /* 0x000000ffff557210 */ /* 0x000fe200007fe4ff */
[----:B------:R-:W-:Y:S02]  /*4e6a0*/  IMAD.X R73, RZ, RZ, RZ, P1 ;  /* 0x000000ffff497224 */ /* 0x000fe400008e06ff */
[----:B------:R-:W-:Y:S01]  /*4e6b0*/  IMAD.IADD R119, R47, 0x1, R79 ;  /* 0x000000012f777824 */ /* 0x000fe200078e024f */
[----:B------:R-:W-:Y:S01]  /*4e6c0*/  IADD3 R76, P0, PT, R75, R76, RZ ;  /* 0x0000004c4b4c7210 */ /* 0x000fe20007f1e0ff */
[----:B------:R-:W-:Y:S01]  /*4e6d0*/  IMAD.X R75, RZ, RZ, RZ, P2 ;  /* 0x000000ffff4b7224 */ /* 0x000fe200010e06ff */
[----:B------:R-:W-:Y:S01]  /*4e6e0*/  IADD3 R79, PT, PT, R58, R121, RZ ;  /* 0x000000793a4f7210 */ /* 0x000fe20007ffe0ff */
[----:B------:R-:W-:Y:S01]  /*4e6f0*/  IMAD.WIDE.U32 R84, R115, R108, R84 ;  /* 0x0000006c73547225 */ /* 0x000fe200078e0054 */
[----:B------:R-:W-:-:S03]  /*4e700*/  IADD3.X R77, PT, PT, RZ, RZ, RZ, P0, !PT ;  /* 0x000000ffff4d7210 */ /* 0x000fc600007fe4ff */
[----:B------:R-:W-:Y:S01]  /*4e710*/  IMAD.WIDE.U32 R74, R109, R64, R74 ;  /* 0x000000406d4a7225 */ /* 0x000fe200078e004a */
[----:B------:R-:W-:-:S03]  /*4e720*/  MOV R78, R84 ;  /* 0x00000054004e7202 */ /* 0x000fc60000000f00 */
[----:B------:R-:W-:Y:S01]  /*4e730*/  IMAD.WIDE.U32 R72, R99, R104, R72 ;  /* 0x0000006863487225 */ /* 0x000fe200078e0048 */
[----:B------:R-:W-:-:S03]  /*4e740*/  IADD3 R74, P2, PT, R79, R74, RZ ;  /* 0x0000004a4f4a7210 */ /* 0x000fc60007f5e0ff */
[----:B------:R-:W-:Y:S02]  /*4e750*/  IMAD.IADD R85, R107, 0x1, R85 ;  /* 0x000000016b557824 */ /* 0x000fe400078e0255 */
[----:B------:R-:W-:Y:S02]  /*4e760*/  IMAD.IADD R73, R105, 0x1, R73 ;  /* 0x0000000169497824 */ /* 0x000fe400078e0249 */
[----:B------:R-:W-:Y:S01]  /*4e770*/  IMAD.WIDE.U32 R76, R68, R100, R76 ;  /* 0x00000064444c7225 */ /* 0x000fe200078e004c */
[----:B------:R-:W-:-:S03]  /*4e780*/  IADD3 R72, P1, PT, R85, R72, RZ ;  /* 0x0000004855487210 */ /* 0x000fc60007f3e0ff */
[----:B------:R-:W-:Y:S01]  /*4e790*/  IMAD.MOV.U32 R79, RZ, RZ, RZ ;  /* 0x000000ffff4f7224 */ /* 0x000fe200078e00ff */
[----:B------:R-:W-:Y:S01]  /*4e7a0*/  IADD3 R76, P0, PT, R73, R76, RZ ;  /* 0x0000004c494c7210 */ /* 0x000fe20007f1e0ff */
[----:B------:R-:W-:Y:S02]  /*4e7b0*/  IMAD.X R73, RZ, RZ, RZ, P1 ;  /* 0x000000ffff497224 */ /* 0x000fe400008e06ff */
[----:B------:R-:W-:-:S04]  /*4e7c0*/  IMAD.WIDE.U32 R78, R112, R111, R78 ;  /* 0x0000006f704e7225 */ /* 0x000fc800078e004e */
[----:B------:R-:W-:Y:S01]  /*4e7d0*/  IMAD.IADD R85, R48, 0x1, R75 ;  /* 0x0000000130557824 */ /* 0x000fe200078e024b */
[----:B------:R-:W-:Y:S01]  /*4e7e0*/  IADD3 R78, P1, PT, R119, R78, RZ ;  /* 0x0000004e774e7210 */ /* 0x000fe20007f3e0ff */
[----:B------:R-:W-:Y:S02]  /*4e7f0*/  IMAD.IADD R75, R97, 0x1, R79 ;  /* 0x00000001614b7824 */ /* 0x000fe400078e024f */
[----:B------:R-:W-:-:S04]  /*4e800*/  IMAD.WIDE.U32 R72, R115, R106, R72 ;  /* 0x0000006a73487225 */ /* 0x000fc800078e0048 */
        /* <DEDUP_REMOVED lines=24> */
[----:B------:R-:W-:-:S04]  /*4e990*/  IMAD.WIDE.U32 R72, R111, R108, R72 ;  /* 0x0000006c6f487225 */ /* 0x000fc800078e0048 */
[----:B------:R-:W-:Y:S02]  /*4e9a0*/  IMAD.IADD R121, R46, 0x1, R79 ;  /* 0x000000012e797824 */ /* 0x000fe400078e024f */
[----:B------:R-:W-:Y:S01]  /*4e9b0*/  IMAD.X R79, RZ, RZ, RZ, P0 ;  /* 0x000000ffff4f7224 */ /* 0x000fe200000e06ff */
[----:B------:R-:W-:Y:S01]  /*4e9c0*/  IADD3 R80, P0, PT, R80, R123, RZ ;  /* 0x0000007b50507210 */ /* 0x000fe20007f1e0ff */
[----:B------:R-:W-:-:S04]  /*4e9d0*/  IMAD.WIDE.U32 R76, R115, R104, R76 ;  /* 0x00000068734c7225 */ /* 0x000fc800078e004c */
[----:B------:R-:W-:Y:S02]  /*4e9e0*/  IMAD.IADD R73, R107, 0x1, R73 ;  /* 0x000000016b497824 */ /* 0x000fe400078e0249 */
[----:B------:R-:W-:-:S03]  /*4e9f0*/  IMAD.WIDE.U32 R78, R109, R65, R78 ;  /* 0x000000416d4e7225 */ /* 0x000fc600078e004e */
[----:B------:R-:W-:Y:S01]  /*4ea00*/  IADD3 R76, P2, PT, R73, R76, RZ ;  /* 0x0000004c494c7210 */ /* 0x000fe20007f5e0ff */
[----:B------:R-:W-:Y:S02]  /*4ea10*/  IMAD.IADD R77, R105, 0x1, R77 ;  /* 0x00000001694d7824 */ /* 0x000fe400078e024d */
[----:B------:R-:W-:-:S04]  /*4ea20*/  IMAD.WIDE.U32 R74, R99, R100, R74 ;  /* 0x00000064634a7225 */ /* 0x000fc800078e004a */
[----:B------:R-:W-:Y:S01]  /*4ea30*/  IMAD.X R81, RZ, RZ, RZ, P0 ;  /* 0x000000ffff517224 */ /* 0x000fe200000e06ff */
[----:B------:R-:W-:Y:S01]  /*4ea40*/  IADD3 R78, P0, PT, R119, R78, RZ ;  /* 0x0000004e774e7210 */ /* 0x000fe20007f1e0ff */
[----:B------:R-:W-:Y:S01]  /*4ea50*/  IMAD.MOV.U32 R73, RZ, RZ, RZ ;  /* 0x000000ffff497224 */ /* 0x000fe200078e00ff */
[----:B------:R-:W-:Y:S01]  /*4ea60*/  IADD3 R74, P1, PT, R77, R74, RZ ;  /* 0x0000004a4d4a7210 */ /* 0x000fe20007f3e0ff */
[----:B------:R-:W-:Y:S01]  /*4ea70*/  IMAD.WIDE.U32 R80, R70, R68, R80 ;  /* 0x0000004446507225 */ /* 0x000fe200078e0050 */
[----:B------:R-:W-:Y:S02]  /*4ea80*/  IADD3.X R77, PT, PT, RZ, RZ, RZ, P2, !PT ;  /* 0x000000ffff4d7210 */ /* 0x000fe400017fe4ff */
[----:B------:R-:W-:Y:S01]  /*4ea90*/  IADD3 R119, PT, PT, R47, R79, RZ ;  /* 0x0000004f2f777210 */ /* 0x000fe20007ffe0ff */
[----:B------:R-:W-:Y:S01]  /*4eaa0*/  IMAD.WIDE.U32 R72, R112, R91, R72 ;  /* 0x0000005b70487225 */ /* 0x000fe200078e0048 */
[----:B------:R-:W-:-:S03]  /*4eab0*/  IADD3 R110, PT, PT, R110, R81, RZ ;  /* 0x000000516e6e7210 */ /* 0x000fc60007ffe0ff */
[----:B------:R-:W-:Y:S01]  /*4eac0*/  IMAD.IADD R75, R69, 0x1, R75 ;  /* 0x00000001454b7824 */ /* 0x000fe200078e024b */
[----:B------:R-:W-:Y:S01]  /*4ead0*/  IADD3 R72, P3, PT, R121, R72, RZ ;  /* 0x0000004879487210 */ /* 0x000fe20007f7e0ff */
[----:B------:R-:W-:Y:S02]  /*4eae0*/  IMAD.X R79, RZ, RZ, RZ, P0 ;  /* 0x000000ffff4f7224 */ /* 0x000fe400000e06ff */
[----:B------:R-:W-:Y:S01]  /*4eaf0*/  IMAD.IADD R73, R96, 0x1, R73 ;  /* 0x0000000160497824 */ /* 0x000fe200078e0249 */
[----:B------:R-:W-:Y:S01]  /*4eb00*/  IADD3 R80, P0, PT, R75, R80, RZ ;  /* 0x000000504b507210 */ /* 0x000fe20007f1e0ff */
[----:B------:R-:W-:Y:S01]  /*4eb10*/  IMAD.WIDE.U32 R76, R111, R106, R76 ;  /* 0x0000006a6f4c7225 */ /* 0x000fe200078e004c */
[----:B------:R-:W-:-:S03]  /*4eb20*/  IADD3.X R75, PT, PT, RZ, RZ, RZ, P1, !PT ;  /* 0x000000ffff4b7210 */ /* 0x000fc60000ffe4ff */
[----:B------:R-:W-:Y:S02]  /*4eb30*/  IMAD.IADD R81, R58, 0x1, R125 ;  /* 0x000000013a517824 */ /* 0x000fe400078e027d */
[----:B------:R-:W-:Y:S01]  /*4eb40*/  IMAD.WIDE.U32 R120, R117, R64, R78 ;  /* 0x0000004075787225 */ /* 0x000fe200078e004e */
[----:B------:R-:W-:-:S03]  /*4eb50*/  IADD3 R78, P2, PT, R73, R76, RZ ;  /* 0x0000004c494e7210 */ /* 0x000fc60007f5e0ff */
[----:B------:R-:W-:Y:S01]  /*4eb60*/  IMAD.IADD R77, R101, 0x1, R77 ;  /* 0x00000001654d7824 */ /* 0x000fe200078e024d */
[----:B------:R-:W-:Y:S01]  /*4eb70*/  IADD3 R76, P4, PT, R81, R120, RZ ;  /* 0x00000078514c7210 */ /* 0x000fe20007f9e0ff */
[----:B------:R-:W-:Y:S01]  /*4eb80*/  IMAD.X R73, RZ, RZ, RZ, P3 ;  /* 0x000000ffff497224 */ /* 0x000fe200018e06ff */
[----:B------:R-:W-:Y:S01]  /*4eb90*/  IADD3.X R81, PT, PT, RZ, RZ, RZ, P0, !PT ;  /* 0x000000ffff517210 */ /* 0x000fe200007fe4ff */
[----:B------:R-:W-:-:S04]  /*4eba0*/  IMAD.WIDE.U32 R74, R115, R102, R74 ;  /* 0x00000066734a7225 */ /* 0x000fc800078e004a */
        /* <DEDUP_REMOVED lines=13> */
[----:B------:R-:W-:-:S04]  /*4ec80*/  IMAD.WIDE.U32 R74, R111, R104, R74 ;  /* 0x000000686f4a7225 */ /* 0x000fc800078e004a */
[----:B------:R-:W-:Y:S01]  /*4ec90*/  IMAD.IADD R79, R107, 0x1, R79 ;  /* 0x000000016b4f7824 */ /* 0x000fe200078e024f */
[----:B------:R-:W-:Y:S01]  /*4eca0*/  IADD3 R129, PT, PT, R105, R75, RZ ;  /* 0x0000004b69817210 */ /* 0x000fe20007ffe0ff */
[----:B------:R-:W-:Y:S02]  /*4ecb0*/  IMAD.X R77, RZ, RZ, RZ, P4 ;  /* 0x000000ffff4d7224 */ /* 0x000fe400020e06ff */
[----:B------:R-:W-:Y:S01]  /*4ecc0*/  IMAD.IADD R121, R48, 0x1, R121 ;  /* 0x0000000130797824 */ /* 0x000fe200078e0279 */
[----:B------:R-:W-:Y:S01]  /*4ecd0*/  IADD3 R74, P2, PT, R79, R74, RZ ;  /* 0x0000004a4f4a7210 */ /* 0x000fe20007f5e0ff */
[----:B------:R-:W-:-:S04]  /*4ece0*/  IMAD.WIDE.U32 R72, R109, R62, R72 ;  /* 0x0000003e6d487225 */ /* 0x000fc800078e0048 */
[----:B------:R-:W-:Y:S02]  /*4ecf0*/  HFMA2 R79, -RZ, RZ, 0, 0 ;  /* 0x00000000ff4f7431 */ /* 0x000fe400000001ff */
[----:B------:R-:W-:Y:S01]  /*4ed00*/  IMAD.WIDE.U32 R76, R85, R67, R76 ;  /* 0x00000043554c7225 */ /* 0x000fe200078e004c */
[----:B------:R-:W-:-:S03]  /*4ed10*/  IADD3 R72, P4, PT, R121, R72, RZ ;  /* 0x0000004879487210 */ /* 0x000fc60007f9e0ff */
[----:B------:R-:W-:Y:S01]  /*4ed20*/  IMAD.X R81, RZ, RZ, RZ, P1 ;  /* 0x000000ffff517224 */ /* 0x000fe200008e06ff */
[----:B------:R-:W-:Y:S01]  /*4ed30*/  IADD3 R123, PT, PT, R49, R77, RZ ;  /* 0x0000004d317b7210 */ /* 0x000fe20007ffe0ff */
[----:B------:R-:W-:Y:S02]  /*4ed40*/  IMAD R119, R76, R59, RZ ;  /* 0x0000003b4c777224 */ /* 0x000fe400078e02ff */
[----:B------:R-:W-:Y:S02]  /*4ed50*/  IMAD.MOV.U32 R77, RZ, RZ, RZ ;  /* 0x000000ffff4d7224 */ /* 0x000fe400078e00ff */
[----:B------:R-:W-:Y:S02]  /*4ed60*/  IMAD.X R121, RZ, RZ, RZ, P0 ;  /* 0x000000ffff797224 */ /* 0x000fe400000e06ff */
[----:B------:R-:W-:-:S04]  /*4ed70*/  IMAD.WIDE.U32 R80, R115, R100, R80 ;  /* 0x0000006473507225 */ /* 0x000fc800078e0050 */
[----:B------:R-:W-:Y:S01]  /*4ed80*/  IMAD.HI.U32 R131, R119, R66, R76 ;  /* 0x0000004277837227 */ /* 0x000fe200078e004c */
[----:B------:R-:W-:-:S03]  /*4ed90*/  IADD3 R76, P1, PT, R129, R80, RZ ;  /* 0x00000050814c7210 */ /* 0x000fc60007f3e0ff */
[----:B------:R-:W-:Y:S01]  /*4eda0*/  IMAD.WIDE.U32 R120, R70, R99, R120 ;  /* 0x0000006346787225 */ /* 0x000fe200078e0078 */
[----:B------:R-:W-:-:S03]  /*4edb0*/  IADD3.X R77, PT, PT, RZ, RZ, RZ, P1, !PT ;  /* 0x000000ffff4d7210 */ /* 0x000fc60000ffe4ff */
[----:B------:R-:W-:Y:S02]  /*4edc0*/  IMAD.IADD R81, R69, 0x1, R81 ;  /* 0x0000000145517824 */ /* 0x000fe400078e0251 */
[----:B------:R-:W-:-:S03]  /*4edd0*/  IMAD.WIDE.U32 R78, R112, R95, R78 ;  /* 0x0000005f704e7225 */ /* 0x000fc600078e004e */
[----:B------:R-:W-:Y:S01]  /*4ede0*/  IADD3 R120, P0, PT, R81, R120, RZ ;  /* 0x0000007851787210 */ /* 0x000fe20007f1e0ff */
[----:B------:R-:W-:Y:S01]  /*4edf0*/  IMAD.X R75, RZ, RZ, RZ, P2 ;  /* 0x000000ffff4b7224 */ /* 0x000fe200010e06ff */
[----:B------:R-:W-:Y:S01]  /*4ee00*/  IADD3 R79, PT, PT, R17, R79, RZ ;  /* 0x0000004f114f7210 */ /* 0x000fe20007ffe0ff */
[----:B------:R-:W-:Y:S01]  /*4ee10*/  IMAD.IADD R83, R83, 0x1, R121 ;  /* 0x0000000153537824 */ /* 0x000fe200078e0279 */
[----:B------:R-:W-:Y:S01]  /*4ee20*/  IADD3 R78, P3, PT, R127, R78, RZ ;  /* 0x0000004e7f4e7210 */ /* 0x000fe20007f7e0ff */
[----:B------:R-:W-:Y:S01]  /*4ee30*/  IMAD.WIDE.U32 R74, R91, R106, R74 ;  /* 0x0000006a5b4a7225 */ /* 0x000fe200078e004a */
[----:B------:R-:W-:-:S03]  /*4ee40*/  IADD3.X R121, PT, PT, RZ, RZ, RZ, P0, !PT ;  /* 0x000000ffff797210 */ /* 0x000fc600007fe4ff */
[----:B------:R-:W-:Y:S01]  /*4ee50*/  IMAD.IADD R75, R101, 0x1, R75 ;  /* 0x00000001654b7824 */ /* 0x000fe200078e024b */
[----:B------:R-:W-:Y:S01]  /*4ee60*/  IADD3 R74, P2, PT, R79, R74, RZ ;  /* 0x0000004a4f4a7210 */ /* 0x000fe20007f5e0ff */
[----:B------:R-:W-:-:S04]  /*4ee70*/  IMAD.WIDE.U32 R76, R111, R102, R76 ;  /* 0x000000666f4c7225 */ /* 0x000fc800078e004c */
[----:B------:R-:W-:Y:S01]  /*4ee80*/  IMAD.IADD R125, R46, 0x1, R73 ;  /* 0x000000012e7d7824 */ /* 0x000fe200078e0249 */
[----:B------:R-:W-:Y:S01]  /*4ee90*/  IADD3 R76, P0, PT, R75, R76, RZ ;  /* 0x0000004c4b4c7210 */ /* 0x000fe20007f1e0ff */
[----:B------:R-:W-:Y:S02]  /*4eea0*/  IMAD.X R73, RZ, RZ, RZ, P4 ;  /* 0x000000ffff497224 */ /* 0x000fe400020e06ff */
        /* <DEDUP_REMOVED lines=14> */
[----:B------:R-:W-:Y:S01]  /*4ef90*/  IADD3.X R73, PT, PT, RZ, RZ, RZ, P4, !PT ;  /* 0x000000ffff497210 */ /* 0x000fe200027fe4ff */
[----:B------:R-:W-:Y:S01]  /*4efa0*/  IMAD.WIDE.U32 R76, R91, R104, R76 ;  /* 0x000000685b4c7225 */ /* 0x000fe200078e004c */
[----:B------:R-:W-:-:S03]  /*4efb0*/  IADD3 R75, PT, PT, R107, R75, RZ ;  /* 0x0000004b6b4b7210 */ /* 0x000fc60007ffe0ff */
[----:B------:R-:W-:Y:S02]  /*4efc0*/  IMAD.IADD R125, R44, 0x1, R79 ;  /* 0x000000012c7d7824 */ /* 0x000fe400078e024f */
[----:B------:R-:W-:Y:S01]  /*4efd0*/  IMAD.X R79, RZ, RZ, RZ, P3 ;  /* 0x000000ffff4f7224 */ /* 0x000fe200018e06ff */
[----:B------:R-:W-:Y:S01]  /*4efe0*/  IADD3 R76, P3, PT, R75, R76, RZ ;  /* 0x0000004c4b4c7210 */ /* 0x000fe20007f7e0ff */
[----:B------:R-:W-:-:S04]  /*4eff0*/  IMAD.WIDE.U32 R72, R85, R64, R72 ;  /* 0x0000004055487225 */ /* 0x000fc800078e0048 */
[----:B------:R-:W-:Y:S02]  /*4f000*/  IMAD.X R121, RZ, RZ, RZ, P1 ;  /* 0x000000ffff797224 */ /* 0x000fe400008e06ff */
[----:B------:R-:W-:Y:S02]  /*4f010*/  IMAD.MOV.U32 R75, RZ, RZ, RZ ;  /* 0x000000ffff4b7224 */ /* 0x000fe400078e00ff */
[----:B------:R-:W-:Y:S02]  /*4f020*/  IMAD.IADD R81, R58, 0x1, R131 ;  /* 0x000000013a517824 */ /* 0x000fe400078e0283 */
[----:B------:R-:W-:Y:S01]  /*4f030*/  IMAD.IADD R83, R48, 0x1, R73 ;  /* 0x0000000130537824 */ /* 0x000fe200078e0249 */
[----:B------:R-:W-:Y:S01]  /*4f040*/  IADD3 R73, PT, PT, R105, R77, RZ ;  /* 0x0000004d69497210 */ /* 0x000fe20007ffe0ff */
[----:B------:R-:W-:Y:S01]  /*4f050*/  IMAD.WIDE.U32 R74, R112, R71, R74 ;  /* 0x00000047704a7225 */ /* 0x000fe200078e004a */
[----:B------:R-:W-:Y:S02]  /*4f060*/  IADD3 R72, P0, PT, R81, R72, RZ ;  /* 0x0000004851487210 */ /* 0x000fe40007f1e0ff */
[----:B------:R-:W-:Y:S01]  /*4f070*/  IADD3.X R81, PT, PT, RZ, RZ, RZ, P2, !PT ;  /* 0x000000ffff517210 */ /* 0x000fe200017fe4ff */
[----:B------:R-:W-:-:S04]  /*4f080*/  IMAD.WIDE.U32 R120, R111, R100, R120 ;  /* 0x000000646f787225 */ /* 0x000fc800078e0078 */
[----:B------:R-:W-:Y:S01]  /*4f090*/  IMAD.WIDE.U32 R78, R109, R63, R78 ;  /* 0x0000003f6d4e7225 */ /* 0x000fe200078e004e */
[----:B------:R-:W-:Y:S02]  /*4f0a0*/  IADD3 R112, P2, PT, R73, R120, RZ ;  /* 0x0000007849707210 */ /* 0x000fe40007f5e0ff */
[----:B------:R-:W-:Y:S01]  /*4f0b0*/  IADD3 R121, PT, PT, R69, R121, RZ ;  /* 0x0000007945797210 */ /* 0x000fe20007ffe0ff */
[----:B------:R-:W-:Y:S01]  /*4f0c0*/  IMAD.X R77, RZ, RZ, RZ, P3 ;  /* 0x000000ffff4d7224 */ /* 0x000fe200018e06ff */
[----:B------:R-:W-:Y:S01]  /*4f0d0*/  IADD3 R74, P3, PT, R125, R74, RZ ;  /* 0x0000004a7d4a7210 */ /* 0x000fe20007f7e0ff */
[----:B------:R-:W-:Y:S01]  /*4f0e0*/  IMAD.IADD R73, R94, 0x1, R75 ;  /* 0x000000015e497824 */ /* 0x000fe200078e024b */
[----:B------:R-:W-:Y:S01]  /*4f0f0*/  IADD3 R78, P4, PT, R99, R78, RZ ;  /* 0x0000004e634e7210 */ /* 0x000fe20007f9e0ff */
[----:B------:R-:W-:-:S04]  /*4f100*/  IMAD.WIDE.U32 R76, R95, R106, R76 ;  /* 0x0000006a5f4c7225 */ /* 0x000fc800078e004c */
[----:B------:R-:W-:Y:S01]  /*4f110*/  IMAD.IADD R123, R45, 0x1, R79 ;  /* 0x000000012d7b7824 */ /* 0x000fe200078e024f */
[----:B------:R-:W-:Y:S01]  /*4f120*/  IADD3.X R79, PT, PT, RZ, RZ, RZ, P4, !PT ;  /* 0x000000ffff4f7210 */ /* 0x000fe200027fe4ff */
[----:B------:R-:W-:Y:S01]  /*4f130*/  IMAD.X R75, RZ, RZ, RZ, P3 ;  /* 0x000000ffff4b7224 */ /* 0x000fe200018e06ff */
[----:B------:R-:W-:Y:S01]  /*4f140*/  IADD3 R76, P3, PT, R73, R76, RZ ;  /* 0x0000004c494c7210 */ /* 0x000fe20007f7e0ff */
[----:B------:R-:W-:Y:S01]  /*4f150*/  IMAD.WIDE.U32 R80, R70, R115, R80 ;  /* 0x0000007346507225 */ /* 0x000fe200078e0050 */
[----:B------:R-:W-:-:S03]  /*4f160*/  IADD3.X R73, PT, PT, RZ, RZ, RZ, P0, !PT ;  /* 0x000000ffff497210 */ /* 0x000fc600007fe4ff */
[----:B------:R-:W-:Y:S01]  /*4f170*/  IMAD.WIDE.U32 R78, R117, R62, R78 ;  /* 0x0000003e754e7225 */ /* 0x000fe200078e004e */
[----:B------:R-:W-:-:S03]  /*4f180*/  IADD3 R80, P1, PT, R121, R80, RZ ;  /* 0x0000005079507210 */ /* 0x000fc60007f3e0ff */
[----:B------:R-:W-:-:S04]  /*4f190*/  IMAD.WIDE.U32 R74, R113, R61, R74 ;  /* 0x0000003d714a7225 */ /* 0x000fc800078e004a */
[----:B------:R-:W-:-:S04]  /*4f1a0*/  IMAD.WIDE.U32 R72, R119, R67, R72 ;  /* 0x0000004377487225 */ /* 0x000fc800078e0048 */
[----:B------:R-:W-:Y:S01]  /*4f1b0*/  IMAD.X R113, RZ, RZ, RZ, P2 ;  /* 0x000000ffff717224 */ /* 0x000fe200010e06ff */
[----:B------:R-:W-:Y:S01]  /*4f1c0*/  IADD3 R78, P2, PT, R83, R78, RZ ;  /* 0x0000004e534e7210 */ /* 0x000fe20007f5e0ff */
[----:B------:R-:W-:Y:S01]  /*4f1d0*/  IMAD.IADD R125, R12, 0x1, R81 ;  /* 0x000000010c7d7824 */ /* 0x000fe200078e0251 */
[----:B------:R-:W-:Y:S01]  /*4f1e0*/  IADD3.X R81, PT, PT, RZ, RZ, RZ, P1, !PT ;  /* 0x000000ffff517210 */ /* 0x000fe20000ffe4ff */
        /* <DEDUP_REMOVED lines=11> */
[----:B------:R-:W-:Y:S01]  /*4f2a0*/  IADD3 R80, P3, PT, R113, R80, RZ ;  /* 0x0000005071507210 */ /* 0x000fe20007f7e0ff */
[----:B------:R-:W-:Y:S01]  /*4f2b0*/  IMAD.IADD R115, R46, 0x1, R79 ;  /* 0x000000012e737824 */ /* 0x000fe200078e024f */
[----:B------:R-:W-:Y:S01]  /*4f2c0*/  IADD3.X R79, PT, PT, RZ, RZ, RZ, P2, !PT ;  /* 0x000000ffff4f7210 */ /* 0x000fe200017fe4ff */
[----:B------:R-:W-:Y:S01]  /*4f2d0*/  IMAD.IADD R112, R87, 0x1, R81 ;  /* 0x0000000157707824 */ /* 0x000fe200078e0251 */
[----:B------:R-:W-:Y:S01]  /*4f2e0*/  IADD3.X R81, PT, PT, RZ, RZ, RZ, P3, !PT ;  /* 0x000000ffff517210 */ /* 0x000fe20001ffe4ff */
[----:B------:R-:W-:Y:S02]  /*4f2f0*/  IMAD.X R73, RZ, RZ, RZ, P0 ;  /* 0x000000ffff497224 */ /* 0x000fe400000e06ff */
[----:B------:R-:W-:Y:S01]  /*4f300*/  IMAD.WIDE.U32 R76, R71, R108, R76 ;  /* 0x0000006c474c7225 */ /* 0x000fe200078e004c */
[----:B------:R-:W-:-:S03]  /*4f310*/  IADD3 R112, P2, PT, R112, R125, RZ ;  /* 0x0000007d70707210 */ /* 0x000fc60007f5e0ff */
[----:B------:R-:W-:Y:S01]  /*4f320*/  IMAD.IADD R75, R42, 0x1, R75 ;  /* 0x000000012a4b7824 */ /* 0x000fe200078e024b */
[----:B------:R-:W-:Y:S01]  /*4f330*/  IADD3 R107, PT, PT, R107, R77, RZ ;  /* 0x0000004d6b6b7210 */ /* 0x000fe20007ffe0ff */
[----:B------:R-:W-:-:S03]  /*4f340*/  IMAD.WIDE.U32 R72, R95, R104, R72 ;  /* 0x000000685f487225 */ /* 0x000fc600078e0048 */
[----:B------:R-:W-:Y:S01]  /*4f350*/  IADD3 R12, P0, PT, R75, R76, RZ ;  /* 0x0000004c4b0c7210 */ /* 0x000fe20007f1e0ff */
[----:B------:R-:W-:Y:S01]  /*4f360*/  IMAD.WIDE.U32 R78, R85, R65, R78 ;  /* 0x00000041554e7225 */ /* 0x000fe200078e004e */
[----:B------:R-:W-:-:S03]  /*4f370*/  IADD3 R72, P5, PT, R107, R72, RZ ;  /* 0x000000486b487210 */ /* 0x000fc60007fbe0ff */
[----:B------:R-:W-:Y:S02]  /*4f380*/  IMAD.IADD R73, R105, 0x1, R73 ;  /* 0x0000000169497824 */ /* 0x000fe400078e0249 */
        /* <DEDUP_REMOVED lines=15> */
[----:B------:R-:W-:Y:S01]  /*4f480*/  IMAD.WIDE.U32 R76, R119, R64, R76 ;  /* 0x00000040774c7225 */ /* 0x000fe200078e004c */
[----:B------:R-:W-:-:S03]  /*4f490*/  IADD3.X R81, PT, PT, RZ, RZ, RZ, P0, !PT ;  /* 0x000000ffff517210 */ /* 0x000fc600007fe4ff */
[----:B------:R-:W-:-:S04]  /*4f4a0*/  IMAD.WIDE.U32 R72, R71, R106, R72 ;  /* 0x0000006a47487225 */ /* 0x000fc800078e0048 */
[----:B------:R-:W-:Y:S02]  /*4f4b0*/  IMAD.IADD R79, R58, 0x1, R121 ;  /* 0x000000013a4f7824 */ /* 0x000fe400078e0279 */
[----:B------:R-:W-:Y:S01]  /*4f4c0*/  IMAD.IADD R107, R97, 0x1, R113 ;  /* 0x00000001616b7824 */ /* 0x000fe200078e0271 */
[----:B------:R-:W-:Y:S01]  /*4f4d0*/  IADD3.X R113, PT, PT, RZ, RZ, RZ, P5, !PT ;  /* 0x000000ffff717210 */ /* 0x000fe20002ffe4ff */
[----:B------:R-:W-:Y:S01]  /*4f4e0*/  IMAD.IADD R97, R48, 0x1, R77 ;  /* 0x0000000130617824 */ /* 0x000fe200078e024d */
        /* <DEDUP_REMOVED lines=8> */
[----:B------:R-:W-:-:S04]  /*4f570*/  IMAD.WIDE.U32 R78, R109, R61, R78 ;  /* 0x0000003d6d4e7225 */ /* 0x000fc800078e004e */
[----:B------:R-:W-:Y:S01]  /*4f580*/  IMAD.IADD R101, R101, 0x1, R73 ;  /* 0x0000000165657824 */ /* 0x000fe200078e0249 */
[----:B------:R-:W-:Y:S01]  /*4f590*/  IADD3 R12, PT, PT, R42, R79, RZ ;  /* 0x0000004f2a0c7210 */ /* 0x000fe20007ffe0ff */
[----:B------:R-:W-:Y:S02]  /*4f5a0*/  IMAD.IADD R75, R45, 0x1, R75 ;  /* 0x000000012d4b7824 */ /* 0x000fe400078e024b */
        /* <DEDUP_REMOVED lines=8> */
[----:B------:R-:W-:Y:S01]  /*4f630*/  IMAD.X R73, RZ, RZ, RZ, P0 ;  /* 0x000000ffff497224 */ /* 0x000fe200000e06ff */
[----:B------:R-:W-:Y:S01]  /*4f640*/  IADD3 R12, P0, PT, R12, R77, RZ ;  /* 0x0000004d0c0c7210 */ /* 0x000fe20007f1e0ff */
[----:B------:R-:W-:Y:S01]  /*4f650*/  IMAD.WIDE.U32 R74, R117, R60, R74 ;  /* 0x0000003c754a7225 */ /* 0x000fe200078e004a */
[----:B------:R-:W-:-:S02]  /*4f660*/  IADD3.X R77, PT, PT, RZ, RZ, RZ, P2, !PT ;  /* 0x000000ffff4d7210 */ /* 0x000fc400017fe4ff */
[----:B------:R-:W-:Y:S01]  /*4f670*/  IADD3 R106, P5, PT, R106, R107, RZ ;  /* 0x0000006b6a6a7210 */ /* 0x000fe20007fbe0ff */
[----:B------:R-:W-:-:S03]  /*4f680*/  IMAD.WIDE.U32 R72, R85, R62, R72 ;  /* 0x0000003e55487225 */ /* 0x000fc600078e0048 */
[----:B------:R-:W-:Y:S01]  /*4f690*/  IADD3.X R107, PT, PT, RZ, RZ, RZ, P5, !PT ;  /* 0x000000ffff6b7210 */ /* 0x000fe20002ffe4ff */
[----:B------:R-:W-:Y:S01]  /*4f6a0*/  IMAD.WIDE.U32 R76, R83, R67, R76 ;  /* 0x00000043534c7225 */ /* 0x000fe200078e004c */
[----:B------:R-:W-:-:S03]  /*4f6b0*/  IADD3 R72, P2, PT, R97, R72, RZ ;  /* 0x0000004861487210 */ /* 0x000fc60007f5e0ff */
[----:B------:R-:W-:Y:S02]  /*4f6c0*/  IMAD.IADD R99, R49, 0x1, R77 ;  /* 0x0000000131637824 */ /* 0x000fe400078e024d */
[----:B------:R-:W-:Y:S02]  /*4f6d0*/  IMAD R97, R76, R59, RZ ;  /* 0x0000003b4c617224 */ /* 0x000fe400078e02ff */
[----:B------:R-:W-:Y:S02]  /*4f6e0*/  IMAD.MOV.U32 R77, RZ, RZ, RZ ;  /* 0x000000ffff4d7224 */ /* 0x000fe400078e00ff */
[----:B------:R-:W-:Y:S02]  /*4f6f0*/  IMAD.X R79, RZ, RZ, RZ, P4 ;  /* 0x000000ffff4f7224 */ /* 0x000fe400020e06ff */
[----:B------:R-:W-:-:S04]  /*4f700*/  IMAD.WIDE.U32 R80, R71, R104, R80 ;  /* 0x0000006847507225 */ /* 0x000fc800078e0050 */
[----:B------:R-:W-:Y:S02]  /*4f710*/  IMAD.IADD R75, R44, 0x1, R75 ;  /* 0x000000012c4b7824 */ /* 0x000fe400078e024b */
[----:B------:R-:W-:Y:S02]  /*4f720*/  IMAD.IADD R73, R46, 0x1, R73 ;  /* 0x000000012e497824 */ /* 0x000fe400078e0249 */
[----:B------:R-:W-:Y:S01]  /*4f730*/  IMAD.HI.U32 R109, R97, R66, R76 ;  /* 0x00000042616d7227 */ /* 0x000fe200078e004c */
[----:B------:R-:W-:Y:S02]  /*4f740*/  IADD3.X R77, PT, PT, RZ, RZ, RZ, P1, !PT ;  /* 0x000000ffff4d7210 */ /* 0x000fe40000ffe4ff */
[----:B------:R-:W-:Y:S01]  /*4f750*/  IADD3 R76, P5, PT, R75, R12, RZ ;  /* 0x0000000c4b4c7210 */ /* 0x000fe20007fbe0ff */
[----:B------:R-:W-:Y:S01]  /*4f760*/  IMAD.WIDE.U32 R78, R95, R100, R78 ;  /* 0x000000645f4e7225 */ /* 0x000fe200078e004e */
[----:B------:R-:W-:Y:S02]  /*4f770*/  IADD3 R74, P3, PT, R73, R74, RZ ;  /* 0x0000004a494a7210 */ /* 0x000fe40007f7e0ff */
[----:B------:R-:W-:Y:S01]  /*4f780*/  IADD3 R80, P1, PT, R77, R80, RZ ;  /* 0x000000504d507210 */ /* 0x000fe20007f3e0ff */
[----:B------:R-:W-:Y:S01]  /*4f790*/  IMAD.IADD R105, R105, 0x1, R81 ;  /* 0x0000000169697824 */ /* 0x000fe200078e0251 */
[----:B------:R-:W-:Y:S01]  /*4f7a0*/  IADD3.X R73, PT, PT, RZ, RZ, RZ, P2, !PT ;  /* 0x000000ffff497210 */ /* 0x000fe200017fe4ff */
[----:B------:R-:W-:Y:S01]  /*4f7b0*/  IMAD.WIDE.U32 R106, R70, R91, R106 ;  /* 0x0000005b466a7225 */ /* 0x000fe200078e006a */
[----:B------:R-:W-:-:S02]  /*4f7c0*/  IADD3.X R77, PT, PT, RZ, RZ, RZ, P5, !PT ;  /* 0x000000ffff4d7210 */ /* 0x000fc40002ffe4ff */
[----:B------:R-:W-:Y:S01]  /*4f7d0*/  IADD3 R78, P2, PT, R105, R78, RZ ;  /* 0x0000004e694e7210 */ /* 0x000fe20007f5e0ff */
[----:B------:R-:W-:Y:S02]  /*4f7e0*/  IMAD.IADD R79, R69, 0x1, R79 ;  /* 0x00000001454f7824 */ /* 0x000fe400078e024f */
[----:B------:R-:W-:Y:S02]  /*4f7f0*/  IMAD.X R81, RZ, RZ, RZ, P0 ;  /* 0x000000ffff517224 */ /* 0x000fe400000e06ff */
[----:B------:R-:W-:Y:S01]  /*4f800*/  IMAD.WIDE.U32 R76, R117, R61, R76 ;  /* 0x0000003d754c7225 */ /* 0x000fe200078e004c */
[----:B------:R-:W-:Y:S02]  /*4f810*/  IADD3 R106, P4, PT, R79, R106, RZ ;  /* 0x0000006a4f6a7210 */ /* 0x000fe40007f9e0ff */
[----:B------:R-:W-:Y:S01]  /*4f820*/  IADD3.X R79, PT, PT, RZ, RZ, RZ, P2, !PT ;  /* 0x000000ffff4f7210 */ /* 0x000fe200017fe4ff */
[----:B------:R-:W-:Y:S01]  /*4f830*/  IMAD.WIDE.U32 R72, R119, R65, R72 ;  /* 0x0000004177487225 */ /* 0x000fe200078e0048 */
[----:B------:R-:W-:-:S03]  /*4f840*/  IADD3 R81, P0, PT, R81, R80, RZ ;  /* 0x0000005051517210 */ /* 0x000fc60007f1e0ff */
[----:B------:R-:W-:Y:S01]  /*4f850*/  IMAD.X R75, RZ, RZ, RZ, P3 ;  /* 0x000000ffff4b7224 */ /* 0x000fe200018e06ff */
[----:B------:R-:W-:Y:S01]  /*4f860*/  IADD3 R72, P2, PT, R99, R72, RZ ;  /* 0x0000004863487210 */ /* 0x000fe20007f5e0ff */
[----:B------:R-:W-:-:S04]  /*4f870*/  IMAD.WIDE.U32 R78, R71, R102, R78 ;  /* 0x00000066474e7225 */ /* 0x000fc800078e004e */
[----:B------:R-:W-:Y:S02]  /*4f880*/  IMAD.X R91, RZ, RZ, RZ, P1 ;  /* 0x000000ffff5b7224 */ /* 0x000fe400008e06ff */
[----:B------:R-:W-:Y:S02]  /*4f890*/  IMAD.IADD R84, R42, 0x1, R77 ;  /* 0x000000012a547824 */ /* 0x000fe400078e024d */
[----:B------:R-:W-:Y:S01]  /*4f8a0*/  IMAD.IADD R101, R96, 0x1, R107 ;  /* 0x0000000160657824 */ /* 0x000fe200078e026b */
[----:B------:R-:W-:Y:S01]  /*4f8b0*/  IADD3 R12, P3, PT, R91, R78, RZ ;  /* 0x0000004e5b0c7210 */ /* 0x000fe20007f7e0ff */
        /* <DEDUP_REMOVED lines=10> */
[----:B------:R-:W-:Y:S01]  /*4f960*/  IMAD.X R73, RZ, RZ, RZ, P2 ;  /* 0x000000ffff497224 */ /* 0x000fe200010e06ff */
[----:B------:R-:W-:Y:S01]  /*4f970*/  IADD3 R76, P5, PT, R75, R76, RZ ;  /* 0x0000004c4b4c7210 */ /* 0x000fe20007fbe0ff */
[----:B------:R-:W-:Y:S01]  /*4f980*/  IMAD.X R12, RZ, RZ, RZ, P6 ;  /* 0x000000ffff0c7224 */ /* 0x000fe200030e06ff */
[----:B------:R-:W-:Y:S01]  /*4f990*/  IADD3 R78, P2, PT, R103, R106, RZ ;  /* 0x0000006a674e7210 */ /* 0x000fe20007f5e0ff */
[----:B------:R-:W-:-:S02]  /*4f9a0*/  IMAD.X R75, RZ, RZ, RZ, P4 ;  /* 0x000000ffff4b7224 */ /* 0x000fc400020e06ff */
[----:B------:R-:W-:Y:S01]  /*4f9b0*/  IMAD.WIDE.U32 R80, R83, R64, R72 ;  /* 0x0000004053507225 */ /* 0x000fe200078e0048 */
[----:B------:R-:W-:Y:S02]  /*4f9c0*/  IADD3 R73, PT, PT, R58, R109, RZ ;  /* 0x0000006d3a497210 */ /* 0x000fe40007ffe0ff */
        /* <DEDUP_REMOVED lines=8> */
[----:B------:R-:W-:Y:S01]  /*4fa50*/  IMAD.IADD R106, R87, 0x1, R107 ;  /* 0x00000001576a7824 */ /* 0x000fe200078e026b */
[----:B------:R-:W-:Y:S01]  /*4fa60*/  IADD3 R74, P2, PT, R81, R74, RZ ;  /* 0x0000004a514a7210 */ /* 0x000fe20007f5e0ff */
[----:B------:R-:W-:Y:S01]  /*4fa70*/  IMAD.WIDE.U32 R76, R85, R60, R76 ;  /* 0x0000003c554c7225 */ /* 0x000fe200078e004c */
[----:B------:R-:W-:-:S02]  /*4fa80*/  IADD3.X R91, PT, PT, RZ, RZ, RZ, P6, !PT ;  /* 0x000000ffff5b7210 */ /* 0x000fc400037fe4ff */
[----:B------:R-:W-:Y:S01]  /*4fa90*/  IADD3 R72, P1, PT, R106, R101, RZ ;  /* 0x000000656a487210 */ /* 0x000fe20007f3e0ff */
[----:B------:R-:W-:-:S04]  /*4faa0*/  IMAD.WIDE.U32 R78, R71, R100, R78 ;  /* 0x00000064474e7225 */ /* 0x000fc800078e004e */
[----:B------:R-:W-:Y:S01]  /*4fab0*/  IMAD.X R73, RZ, RZ, RZ, P3 ;  /* 0x000000ffff497224 */ /* 0x000fe200018e06ff */
[----:B------:R-:W-:Y:S01]  /*4fac0*/  IADD3 R76, P3, PT, R75, R76, RZ ;  /* 0x0000004c4b4c7210 */ /* 0x000fe20007f7e0ff */
[----:B------:R-:W-:Y:S02]  /*4fad0*/  IMAD.IADD R77, R44, 0x1, R77 ;  /* 0x000000012c4d7824 */ /* 0x000fe400078e024d */
        /* <DEDUP_REMOVED lines=9> */
[----:B------:R-:W-:Y:S02]  /*4fb70*/  IMAD.IADD R69, R49, 0x1, R69 ;  /* 0x0000000131457824 */ /* 0x000fe400078e0245 */
[----:B------:R-:W-:-:S04]  /*4fb80*/  IMAD.WIDE.U32 R74, R83, R65, R74 ;  /* 0x00000041534a7225 */ /* 0x000fc800078e004a */
[----:B------:R-:W-:Y:S01]  /*4fb90*/  IMAD.X R79, RZ, RZ, RZ, P5 ;  /* 0x000000ffff4f7224 */ /* 0x000fe200028e06ff */
[----:B------:R-:W-:Y:S01]  /*4fba0*/  IADD3 R74, P2, PT, R69, R74, RZ ;  /* 0x0000004a454a7210 */ /* 0x000fe20007f5e0ff */
[----:B------:R-:W-:Y:S01]  /*4fbb0*/  IMAD.X R77, RZ, RZ, RZ, P3 ;  /* 0x000000ffff4d7224 */ /* 0x000fe200018e06ff */
[----:B------:R-:W-:Y:S01]  /*4fbc0*/  IADD3 R75, PT, PT, R47, R75, RZ ;  /* 0x0000004b2f4b7210 */ /* 0x000fe20007ffe0ff */
[----:B------:R-:W-:-:S04]  /*4fbd0*/  IMAD.WIDE.U32 R78, R85, R61, R78 ;  /* 0x0000003d554e7225 */ /* 0x000fc800078e004e */
[----:B------:R-:W-:Y:S01]  /*4fbe0*/  IMAD R85, R68, R59, RZ ;  /* 0x0000003b44557224 */ /* 0x000fe200078e02ff */
[----:B------:R-:W-:Y:S01]  /*4fbf0*/  IADD3 R81, PT, PT, R42, R79, RZ ;  /* 0x0000004f2a517210 */ /* 0x000fe20007ffe0ff */
[----:B------:R-:W-:Y:S02]  /*4fc00*/  IMAD.MOV.U32 R69, RZ, RZ, RZ ;  /* 0x000000ffff457224 */ /* 0x000fe400078e00ff */
[----:B------:R-:W-:-:S04]  /*4fc10*/  IMAD.WIDE.U32 R76, R119, R63, R76 ;  /* 0x0000003f774c7225 */ /* 0x000fc800078e004c */
[----:B------:R-:W-:-:S04]  /*4fc20*/  IMAD.WIDE.U32 R72, R70, R95, R72 ;  /* 0x0000005f46487225 */ /* 0x000fc800078e0048 */
[----:B------:R-:W-:Y:S01]  /*4fc30*/  IMAD.HI.U32 R95, R85, R66, R68 ;  /* 0x00000042555f7227 */ /* 0x000fe200078e0044 */
[----:B------:R-:W-:Y:S02]  /*4fc40*/  IADD3 R68, P5, PT, R75, R76, RZ ;  /* 0x0000004c4b447210 */ /* 0x000fe40007fbe0ff */
[----:B------:R-:W-:Y:S01]  /*4fc50*/  IADD3 R76, P6, PT, R99, R72, RZ ;  /* 0x00000048634c7210 */ /* 0x000fe20007fde0ff */
[----:B------:R-:W-:Y:S01]  /*4fc60*/  IMAD.IADD R69, R45, 0x1, R77 ;  /* 0x000000012d457824 */ /* 0x000fe200078e024d */
[----:B------:R-:W-:Y:S01]  /*4fc70*/  IADD3.X R72, PT, PT, RZ, RZ, RZ, P1, !PT ;  /* 0x000000ffff487210 */ /* 0x000fe20000ffe4ff */
[----:B------:R-:W-:Y:S01]  /*4fc80*/  IMAD.X R75, RZ, RZ, RZ, P2 ;  /* 0x000000ffff4b7224 */ /* 0x000fe200010e06ff */
[----:B------:R-:W-:Y:S01]  /*4fc90*/  IADD3 R81, P2, PT, R81, R12, RZ ;  /* 0x0000000c51517210 */ /* 0x000fe20007f5e0ff */
[----:B------:R-:W-:Y:S01]  /*4fca0*/  IMAD.IADD R77, R58, 0x1, R95 ;  /* 0x000000013a4d7824 */ /* 0x000fe200078e025f */
[----:B------:R-:W-:Y:S01]  /*4fcb0*/  IADD3 R78, P3, PT, R69, R78, RZ ;  /* 0x0000004e454e7210 */ /* 0x000fe20007f7e0ff */
[----:B------:R-:W-:-:S02]  /*4fcc0*/  IMAD.X R69, RZ, RZ, RZ, P5 ;  /* 0x000000ffff457224 */ /* 0x000fc400028e06ff */
[----:B------:R-:W-:Y:S01]  /*4fcd0*/  IMAD.WIDE.U32 R74, R97, R64, R74 ;  /* 0x00000040614a7225 */ /* 0x000fe200078e004a */
[----:B------:R-:W-:-:S03]  /*4fce0*/  IADD3.X R79, PT, PT, RZ, RZ, RZ, P3, !PT ;  /* 0x000000ffff4f7210 */ /* 0x000fc60001ffe4ff */
        /* <DEDUP_REMOVED lines=29> */
[----:B------:R-:W-:Y:S01]  /*4fec0*/  IADD3 R75, P1, PT, R75, R76, RZ ;  /* 0x0000004c4b4b7210 */ /* 0x000fe20007f3e0ff */
[----:B------:R-:W-:-:S02]  /*4fed0*/  IMAD.X R79, RZ, RZ, RZ, P5 ;  /* 0x000000ffff4f7224 */ /* 0x000fc400028e06ff */
[----:B------:R-:W-:Y:S01]  /*4fee0*/  IMAD.IADD R91, R42, 0x1, R81 ;  /* 0x000000012a5b7824 */ /* 0x000fe200078e0251 */
[----:B------:R-:W-:Y:S01]  /*4fef0*/  IADD3 R76, P0, PT, R72, R75, RZ ;  /* 0x0000004b484c7210 */ /* 0x000fe20007f1e0ff */
[----:B------:R-:W-:Y:S02]  /*4ff00*/  IMAD.X R81, RZ, RZ, RZ, P2 ;  /* 0x000000ffff517224 */ /* 0x000fe400010e06ff */
[----:B------:R-:W-:Y:S01]  /*4ff10*/  IMAD.WIDE.U32 R68, R85, R64, R68 ;  /* 0x0000004055447225 */ /* 0x000fe200078e0044 */
[----:B------:R-:W-:-:S03]  /*4ff20*/  IADD3 R91, P2, PT, R91, R12, RZ ;  /* 0x0000000c5b5b7210 */ /* 0x000fc60007f5e0ff */
[----:B------:R-:W-:-:S04]  /*4ff30*/  IMAD.WIDE.U32 R78, R97, R62, R78 ;  /* 0x0000003e614e7225 */ /* 0x000fc800078e004e */
[----:B------:R-:W-:Y:S01]  /*4ff40*/  IMAD.WIDE.U32 R80, R83, R60, R80 ;  /* 0x0000003c53507225 */ /* 0x000fe200078e0050 */
[----:B------:R-:W-:-:S03]  /*4ff50*/  IADD3 R79, PT, PT, R46, R79, RZ ;  /* 0x0000004f2e4f7210 */ /* 0x000fc60007ffe0ff */
[----:B------:R-:W-:Y:S01]  /*4ff60*/  IMAD.IADD R75, R48, 0x1, R69 ;  /* 0x00000001304b7824 */ /* 0x000fe200078e0245 */
[----:B------:R-:W-:Y:S01]  /*4ff70*/  IADD3 R80, P6, PT, R79, R80, RZ ;  /* 0x000000504f507210 */ /* 0x000fe20007fde0ff */
[----:B------:R-:W-:Y:S02]  /*4ff80*/  IMAD.IADD R72, R44, 0x1, R81 ;  /* 0x000000012c487824 */ /* 0x000fe400078e0251 */
[----:B------:R-:W-:Y:S01]  /*4ff90*/  IMAD.IADD R84, R17, 0x1, R73 ;  /* 0x0000000111547824 */ /* 0x000fe200078e0249 */
        /* <DEDUP_REMOVED lines=9> */
[----:B------:R-:W-:Y:S01]  /*50030*/  IMAD.WIDE.U32 R78, R85, R65, R78 ;  /* 0x00000041554e7225 */ /* 0x000fe200078e004e */
[----:B------:R-:W-:Y:S02]  /*50040*/  IADD3 R17, PT, PT, R45, R81, RZ ;  /* 0x000000512d117210 */ /* 0x000fe40007ffe0ff */
[----:B------:R-:W-:Y:S01]  /*50050*/  IADD3 R12, P3, PT, R12, R75, RZ ;  /* 0x0000004b0c0c7210 */ /* 0x000fe20007f7e0ff */
[----:B------:R-:W-:-:S04]  /*50060*/  IMAD.WIDE.U32 R72, R83, R61, R72 ;  /* 0x0000003d53487225 */ /* 0x000fc800078e0048 */
[----:B------:R-:W-:Y:S01]  /*50070*/  IMAD.IADD R99, R47, 0x1, R79 ;  /* 0x000000012f637824 */ /* 0x000fe200078e024f */
[----:B------:R-:W-:Y:S01]  /*50080*/  IADD3 R76, P4, PT, R17, R72, RZ ;  /* 0x00000048114c7210 */ /* 0x000fe20007f9e0ff */
[----:B------:R-:W-:Y:S02]  /*50090*/  IMAD.IADD R77, R87, 0x1, R77 ;  /* 0x00000001574d7824 */ /* 0x000fe400078e024d */
[----:B------:R-:W-:Y:S01]  /*500a0*/  IMAD.X R17, RZ, RZ, RZ, P2 ;  /* 0x000000ffff117224 */ /* 0x000fe200010e06ff */
[----:B------:R-:W-:Y:S01]  /*500b0*/  IADD3 R98, P6, PT, R99, R80, RZ ;  /* 0x0000005063627210 */ /* 0x000fe20007fde0ff */
[----:B------:R-:W-:Y:S01]  /*500c0*/  IMAD.MOV.U32 R95, RZ, RZ, R68 ;  /* 0x000000ffff5f7224 */ /* 0x000fe200078e0044 */
[----:B------:R-:W-:Y:S01]  /*500d0*/  IADD3 R80, P2, PT, R77, R84, RZ ;  /* 0x000000544d507210 */ /* 0x000fe20007f5e0ff */
[----:B------:R-:W-:Y:S01]  /*500e0*/  IMAD.X R77, RZ, RZ, RZ, P4 ;  /* 0x000000ffff4d7224 */ /* 0x000fe200020e06ff */
[----:B------:R-:W-:Y:S01]  /*500f0*/  IADD3.X R99, PT, PT, RZ, RZ, RZ, P6, !PT ;  /* 0x000000ffff637210 */ /* 0x000fe200037fe4ff */
[----:B------:R-:W-:Y:S01]  /*50100*/  IMAD.MOV.U32 R84, RZ, RZ, R15 ;  /* 0x000000ffff547224 */ /* 0x000fe200078e000f */
[----:B------:R-:W-:Y:S01]  /*50110*/  IADD3 R17, P4, PT, R17, R12, RZ ;  /* 0x0000000c11117210 */ /* 0x000fe20007f9e0ff */
[----:B------:R-:W-:Y:S01]  /*50120*/  IMAD.IADD R12, R42, 0x1, R73 ;  /* 0x000000012a0c7824 */ /* 0x000fe200078e0249 */
[----:B------:R-:W-:Y:S01]  /*50130*/  IADD3.X R81, PT, PT, RZ, RZ, RZ, P2, !PT ;  /* 0x000000ffff517210 */ /* 0x000fe200017fe4ff */
[----:B------:R-:W-:-:S03]  /*50140*/  IMAD.WIDE.U32 R72, R85, R62, R98 ;  /* 0x0000003e55487225 */ /* 0x000fc600078e0062 */
[----:B------:R-:W-:Y:S01]  /*50150*/  IADD3 R12, P2, PT, R12, R17, RZ ;  /* 0x000000110c0c7210 */ /* 0x000fe20007f5e0ff */
[----:B------:R-:W-:Y:S01]  /*50160*/  IMAD.WIDE.U32 R76, R97, R60, R76 ;  /* 0x0000003c614c7225 */ /* 0x000fe200078e004c */
[----:B------:R-:W-:-:S03]  /*50170*/  MOV R91, R72 ;  /* 0x00000048005b7202 */ /* 0x000fc60000000f00 */
[----:B------:R-:W-:Y:S02]  /*50180*/  IMAD.IADD R17, R46, 0x1, R73 ;  /* 0x000000012e117824 */ /* 0x000fe400078e0249 */
[----:B------:R-:W-:Y:S01]  /*50190*/  IMAD.WIDE.U32 R80, R70, R71, R80 ;  /* 0x0000004746507225 */ /* 0x000fe200078e0050 */
[----:B------:R-:W-:Y:S02]  /*501a0*/  IADD3.X R71, PT, PT, RZ, RZ, RZ, P1, !PT ;  /* 0x000000ffff477210 */ /* 0x000fe40000ffe4ff */
        /* <DEDUP_REMOVED lines=9> */
[----:B------:R-:W-:-:S03]  /*50240*/  IADD3 R17, P5, PT, R17, R80, RZ ;  /* 0x0000005011117210 */ /* 0x000fc60007fbe0ff */
        /* <DEDUP_REMOVED lines=19> */
[----:B------:R-:W-:Y:S02]  /*50380*/  IMAD.X R12, RZ, RZ, RZ, P5 ;  /* 0x000000ffff0c7224 */ /* 0x000fe400028e06ff */
[----:B------:R-:W-:Y:S01]  /*50390*/  IMAD.X R83, RZ, RZ, RZ, P2 ;  /* 0x000000ffff537224 */ /* 0x000fe200010e06ff */
[----:B------:R-:W-:Y:S02]  /*503a0*/  IADD3 R80, P0, PT, R80, R81, RZ ;  /* 0x0000005150507210 */ /* 0x000fe40007f1e0ff */
[----:B------:R-:W-:Y:S01]  /*503b0*/  IADD3 R12, PT, PT, R12, R94, R17 ;  /* 0x0000005e0c0c7210 */ /* 0x000fe20007ffe011 */
[----:B------:R-:W-:Y:S02]  /*503c0*/  IMAD.X R17, RZ, RZ, RZ, P3 ;  /* 0x000000ffff117224 */ /* 0x000fe400018e06ff */
[----:B------:R-:W-:-:S02]  /*503d0*/  IMAD.X R81, RZ, RZ, RZ, P0 ;  /* 0x000000ffff517224 */ /* 0x000fc400000e06ff */
[----:B------:R-:W-:Y:S01]  /*503e0*/  IMAD.MOV.U32 R94, RZ, RZ, R78 ;  /* 0x000000ffff5e7224 */ /* 0x000fe200078e004e */
[----:B------:R-:W-:Y:S01]  /*503f0*/  IADD3 R12, PT, PT, R17, R12, R75 ;  /* 0x0000000c110c7210 */ /* 0x000fe20007ffe04b */
[----:B------:R-:W-:Y:S01]  /*50400*/  IMAD.X R17, RZ, RZ, RZ, P6 ;  /* 0x000000ffff117224 */ /* 0x000fe200030e06ff */
[----:B------:R-:W-:Y:S01]  /*50410*/  IADD3.X R75, PT, PT, RZ, RZ, RZ, P4, !PT ;  /* 0x000000ffff4b7210 */ /* 0x000fe200027fe4ff */
[----:B------:R-:W-:Y:S01]  /*50420*/  IMAD.WIDE.U32 R80, R85, R61, R80 ;  /* 0x0000003d55507225 */ /* 0x000fe200078e0050 */
[----:B------:R-:W-:Y:S02]  /*50430*/  MOV R85, R13 ;  /* 0x0000000d00557202 */ /* 0x000fe40000000f00 */
[----:B------:R-:W-:Y:S01]  /*50440*/  IADD3 R12, PT, PT, R17, R12, R75 ;  /* 0x0000000c110c7210 */ /* 0x000fe20007ffe04b */
[----:B------:R-:W-:Y:S01]  /*50450*/  IMAD.MOV.U32 R17, RZ, RZ, R74 ;  /* 0x000000ffff117224 */ /* 0x000fe200078e004a */
[----:B------:R-:W-:Y:S01]  /*50460*/  IADD3 R75, PT, PT, R42, R81, RZ ;  /* 0x000000512a4b7210 */ /* 0x000fe20007ffe0ff */
[----:B------:R-:W-:Y:S01]  /*50470*/  IMAD.MOV.U32 R13, RZ, RZ, R76 ;  /* 0x000000ffff0d7224 */ /* 0x000fe200078e004c */
[----:B------:R-:W-:-:S02]  /*50480*/  MOV R74, R10 ;  /* 0x0000000a004a7202 */ /* 0x000fc40000000f00 */
        /* <DEDUP_REMOVED lines=31> */
.L_x_134:
        /* <DEDUP_REMOVED lines=22> */
.L_x_135:
[----:B------:R-:W-:Y:S01]  /*507e0*/  IMAD.WIDE.U32 R10, R24, R16, RZ ;  /* 0x00000010180a7225 */ /* 0x000fe200078e00ff */
[----:B------:R-:W-:-:S03]  /*507f0*/  IADD3 R69, P0, PT, -R9, R17, RZ ;  /* 0x0000001109457210 */ /* 0x000fc60007f1e1ff */
[----:B------:R-:W-:Y:S02]  /*50800*/  HFMA2 R71, -RZ, RZ, 0, 0 ;  /* 0x00000000ff477431 */ /* 0x000fe400000001ff */
[----:B------:R-:W-:Y:S01]  /*50810*/  IMAD.MOV.U32 R9, RZ, RZ, RZ ;  /* 0x000000ffff097224 */ /* 0x000fe200078e00ff */
[----:B------:R-:W-:Y:S01]  /*50820*/  MOV R8, R11 ;  /* 0x0000000b00087202 */ /* 0x000fe20000000f00 */
[----:B------:R-:W-:Y:S02]  /*50830*/  IMAD.X R17, RZ, RZ, -0x1, P0 ;  /* 0xffffffffff117424 */ /* 0x000fe400000e06ff */
[----:B------:R-:W-:Y:S02]  /*50840*/  IMAD R79, R10, R59, RZ ;  /* 0x0000003b0a4f7224 */ /* 0x000fe400078e02ff */
[----:B------:R-:W-:Y:S01]  /*50850*/  IMAD.WIDE.U32 R8, R27, R16, R8 ;  /* 0x000000101b087225 */ /* 0x000fe200078e0008 */
[----:B------:R-:W-:-:S03]  /*50860*/  SHF.R.U32.HI R11, RZ, 0x1f, R17 ;  /* 0x0000001fff0b7819 */ /* 0x000fc60000011611 */
[----:B------:R-:W-:Y:S01]  /*50870*/  IMAD.MOV.U32 R70, RZ, RZ, R9 ;  /* 0x000000ffff467224 */ /* 0x000fe200078e0009 */
[----:B------:R-:W-:Y:S01]  /*50880*/  IADD3 R68, P0, P1, R95, -R11, -R6 ;  /* 0x8000000b5f447210 */ /* 0x000fe2000791e806 */
[----:B------:R-:W-:Y:S02]  /*50890*/  IMAD.MOV.U32 R9, RZ, RZ, RZ ;  /* 0x000000ffff097224 */ /* 0x000fe400078e00ff */
[----:B------:R-:W-:Y:S01]  /*508a0*/  IMAD.WIDE.U32 R70, R26, R16, R70 ;  /* 0x000000101a467225 */ /* 0x000fe200078e0046 */
[----:B------:R-:W-:-:S03]  /*508b0*/  IADD3.X R6, PT, PT, RZ, -0x1, R14, P0, P1 ;  /* 0xffffffffff067810 */ /* 0x000fc600007e240e */
[----:B------:R-:W-:Y:S01]  /*508c0*/  IMAD.WIDE.U32 R8, R24, R19, R8 ;  /* 0x0000001318087225 */ /* 0x000fe200078e0008 */
[----:B------:R-:W-:-:S03]  /*508d0*/  SHF.R.U32.HI R6, RZ, 0x1f, R6 ;  /* 0x0000001fff067819 */ /* 0x000fc60000011606 */
[----:B------:R-:W-:Y:S01]  /*508e0*/  IMAD.MOV.U32 R11, RZ, RZ, RZ ;  /* 0x000000ffff0b7224 */ /* 0x000fe200078e00ff */
[----:B------:R-:W-:Y:S01]  /*508f0*/  IADD3 R81, P0, P1, R94, -R6, -R7 ;  /* 0x800000065e517210 */ /* 0x000fe2000791e807 */
[----:B------:R-:W-:Y:S02]  /*50900*/  IMAD.MOV.U32 R77, RZ, RZ, RZ ;  /* 0x000000ffff4d7224 */ /* 0x000fe400078e00ff */
[----:B------:R-:W-:Y:S01]  /*50910*/  IMAD.HI.U32 R17, R79, R66, R10 ;  /* 0x000000424f117227 */ /* 0x000fe200078e000a */
[----:B------:R-:W-:-:S03]  /*50920*/  IADD3 R10, P2, PT, R70, R9, RZ ;  /* 0x00000009460a7210 */ /* 0x000fc60007f5e0ff */
[----:B------:R-:W-:Y:S01]  /*50930*/  IMAD.MOV.U32 R70, RZ, RZ, R71 ;  /* 0x000000ffff467224 */ /* 0x000fe200078e0047 */
[----:B------:R-:W-:Y:S01]  /*50940*/  IADD3.X R11, PT, PT, RZ, RZ, RZ, P2, !PT ;  /* 0x000000ffff0b7210 */ /* 0x000fe200017fe4ff */
[----:B------:R-:W-:Y:S01]  /*50950*/  IMAD.IADD R9, R58, 0x1, R17 ;  /* 0x000000013a097824 */ /* 0x000fe200078e0211 */
[----:B------:R-:W-:Y:S02]  /*50960*/  MOV R71, RZ ;  /* 0x000000ff00477202 */ /* 0x000fe40000000f00 */
[----:B------:R-:W-:Y:S01]  /*50970*/  IADD3.X R17, PT, PT, RZ, -0x1, R14, P0, P1 ;  /* 0xffffffffff117810 */ /* 0x000fe200007e240e */
[----:B------:R-:W-:Y:S01]  /*50980*/  IMAD.WIDE.U32 R10, R27, R19, R10 ;  /* 0x000000131b0a7225 */ /* 0x000fe200078e000a */
[----:B------:R-:W-:Y:S02]  /*50990*/  IADD3 R6, P3, PT, R8, R9, RZ ;  /* 0x0000000908067210 */ /* 0x000fe40007f7e0ff */
[----:B------:R-:W-:Y:S01]  /*509a0*/  SHF.R.U32.HI R17, RZ, 0x1f, R17 ;  /* 0x0000001fff117819 */ /* 0x000fe20000011611 */
[----:B------:R-:W-:-:S03]  /*509b0*/  IMAD.WIDE.U32 R70, R29, R16, R70 ;  /* 0x000000101d467225 */ /* 0x000fc600078e0046 */
[----:B------:R-:W-:Y:S01]  /*509c0*/  IADD3 R4, P6, P5, R91, -R17, -R4 ;  /* 0x800000115b047210 */ /* 0x000fe20007dde804 */
[----:B------:R-:W-:Y:S01]  /*509d0*/  IMAD.X R7, RZ, RZ, RZ, P3 ;  /* 0x000000ffff077224 */ /* 0x000fe200018e06ff */
[----:B------:R-:W-:Y:S01]  /*509e0*/  IADD3 R72, P2, PT, R70, R11, RZ ;  /* 0x0000000b46487210 */ /* 0x000fe20007f5e0ff */
[----:B------:R-:W-:Y:S01]  /*509f0*/  IMAD.MOV.U32 R11, RZ, RZ, RZ ;  /* 0x000000ffff0b7224 */ /* 0x000fe200078e00ff */
[----:B------:R-:W-:Y:S01]  /*50a00*/  MOV R8, R71 ;  /* 0x0000004700087202 */ /* 0x000fe20000000f00 */
[----:B------:R-:W-:Y:S02]  /*50a10*/  IMAD.MOV.U32 R9, RZ, RZ, RZ ;  /* 0x000000ffff097224 */ /* 0x000fe400078e00ff */
[----:B------:R-:W-:Y:S02]  /*50a20*/  IMAD.X R73, RZ, RZ, RZ, P2 ;  /* 0x000000ffff497224 */ /* 0x000fe400010e06ff */
[----:B------:R-:W-:-:S04]  /*50a30*/  IMAD.WIDE.U32 R10, R24, R18, R10 ;  /* 0x00000012180a7225 */ /* 0x000fc800078e000a */
[----:B------:R-:W-:-:S04]  /*50a40*/  IMAD.WIDE.U32 R70, R26, R19, R72 ;  /* 0x000000131a467225 */ /* 0x000fc800078e0048 */
[----:B------:R-:W-:Y:S01]  /*50a50*/  IMAD.WIDE.U32 R6, R79, R67, R6 ;  /* 0x000000434f067225 */ /* 0x000fe200078e0006 */
[----:B------:R-:W-:-:S03]  /*50a60*/  IADD3 R70, P1, PT, R70, R11, RZ ;  /* 0x0000000b46467210 */ /* 0x000fc60007f3e0ff */
[----:B------:R-:W-:-:S04]  /*50a70*/  IMAD.WIDE.U32 R8, R28, R16, R8 ;  /* 0x000000101c087225 */ /* 0x000fc800078e0008 */
[----:B------:R-:W-:Y:S02]  /*50a80*/  IMAD.IADD R11, R49, 0x1, R7 ;  /* 0x00000001310b7824 */ /* 0x000fe400078e0207 */
[----:B------:R-:W-:Y:S01]  /*50a90*/  HFMA2 R7, -RZ, RZ, 0, 0 ;  /* 0x00000000ff077431 */ /* 0x000fe200000001ff */
[----:B------:R-:W-:Y:S01]  /*50aa0*/  MOV R76, R9 ;  /* 0x00000009004c7202 */ /* 0x000fe20000000f00 */
[----:B------:R-:W-:Y:S01]  /*50ab0*/  IMAD R91, R6, R59, RZ ;  /* 0x0000003b065b7224 */ /* 0x000fe200078e02ff */
[----:B------:R-:W-:Y:S01]  /*50ac0*/  IADD3 R72, P0, PT, R8, R71, RZ ;  /* 0x0000004708487210 */ /* 0x000fe20007f1e0ff */
[----:B------:R-:W-:Y:S01]  /*50ad0*/  IMAD.MOV.U32 R9, RZ, RZ, RZ ;  /* 0x000000ffff097224 */ /* 0x000fe200078e00ff */
[----:B------:R-:W-:Y:S01]  /*50ae0*/  IADD3 R10, P2, PT, R10, R11, RZ ;  /* 0x0000000b0a0a7210 */ /* 0x000fe20007f5e0ff */
[----:B------:R-:W-:-:S04]  /*50af0*/  IMAD.WIDE.U32 R76, R31, R16, R76 ;  /* 0x000000101f4c7225 */ /* 0x000fc800078e004c */
[----:B------:R-:W-:Y:S01]  /*50b00*/  IMAD.HI.U32 R7, R91, R66, R6 ;  /* 0x000000425b077227 */ /* 0x000fe200078e0006 */
[----:B------:R-:W-:-:S03]  /*50b10*/  MOV R8, R77 ;  /* 0x0000004d00087202 */ /* 0x000fc60000000f00 */
[----:B------:R-:W-:Y:S01]  /*50b20*/  IMAD.X R11, RZ, RZ, RZ, P2 ;  /* 0x000000ffff0b7224 */ /* 0x000fe200010e06ff */
[----:B------:R-:W-:Y:S01]  /*50b30*/  IADD3 R17, PT, PT, R58, R7, RZ ;  /* 0x000000073a117210 */ /* 0x000fe20007ffe0ff */
[----:B------:R-:W-:Y:S02]  /*50b40*/  IMAD.X R73, RZ, RZ, RZ, P0 ;  /* 0x000000ffff497224 */ /* 0x000fe400000e06ff */
[----:B------:R-:W-:-:S04]  /*50b50*/  IMAD.WIDE.U32 R10, R79, R64, R10 ;  /* 0x000000404f0a7225 */ /* 0x000fc800078e000a */
[----:B------:R-:W-:Y:S01]  /*50b60*/  IMAD.X R71, RZ, RZ, RZ, P1 ;  /* 0x000000ffff477224 */ /* 0x000fe200008e06ff */
[----:B------:R-:W-:Y:S01]  /*50b70*/  IADD3 R10, P2, PT, R17, R10, RZ ;  /* 0x0000000a110a7210 */ /* 0x000fe20007f5e0ff */
[----:B------:R-:W-:-:S04]  /*50b80*/  IMAD.WIDE.U32 R8, R30, R16, R8 ;  /* 0x000000101e087225 */ /* 0x000fc800078e0008 */
[----:B------:R-:W-:-:S04]  /*50b90*/  IMAD.WIDE.U32 R72, R29, R19, R72 ;  /* 0x000000131d487225 */ /* 0x000fc800078e0048 */
[----:B------:R-:W-:Y:S01]  /*50ba0*/  IMAD.WIDE.U32 R70, R27, R18, R70 ;  /* 0x000000121b467225 */ /* 0x000fe200078e0046 */
[----:B------:R-:W-:-:S03]  /*50bb0*/  IADD3 R76, P0, PT, R76, R73, RZ ;  /* 0x000000494c4c7210 */ /* 0x000fc60007f1e0ff */
[----:B------:R-:W-:Y:S01]  /*50bc0*/  IMAD.MOV.U32 R6, RZ, RZ, R9 ;  /* 0x000000ffff067224 */ /* 0x000fe200078e0009 */
[----:B------:R-:W-:Y:S01]  /*50bd0*/  IADD3 R72, P1, PT, R72, R71, RZ ;  /* 0x0000004748487210 */ /* 0x000fe20007f3e0ff */
[----:B------:R-:W-:Y:S01]  /*50be0*/  IMAD.IADD R9, R48, 0x1, R11 ;  /* 0x0000000130097824 */ /* 0x000fe200078e020b */
[----:B------:R-:W-:Y:S01]  /*50bf0*/  IADD3.X R11, PT, PT, RZ, RZ, RZ, P2, !PT ;  /* 0x000000ffff0b7210 */ /* 0x000fe200017fe4ff */
[----:B------:R-:W-:Y:S01]  /*50c00*/  IMAD.MOV.U32 R7, RZ, RZ, RZ ;  /* 0x000000ffff077224 */ /* 0x000fe200078e00ff */
[----:B------:R-:W-:Y:S01]  /*50c10*/  IADD3.X R77, PT, PT, RZ, RZ, RZ, P0, !PT ;  /* 0x000000ffff4d7210 */ /* 0x000fe200007fe4ff */
[----:B------:R-:W-:Y:S02]  /*50c20*/  IMAD.MOV.U32 R71, RZ, RZ, RZ ;  /* 0x000000ffff477224 */ /* 0x000fe400078e00ff */
[----:B------:R-:W-:-:S04]  /*50c30*/  IMAD.WIDE.U32 R10, R91, R67, R10 ;  /* 0x000000435b0a7225 */ /* 0x000fc800078e000a */
[----:B------:R-:W-:-:S04]  /*50c40*/  IMAD.WIDE.U32 R6, R33, R16, R6 ;  /* 0x0000001021067225 */ /* 0x000fc800078e0006 */
[----:B------:R-:W-:Y:S02]  /*50c50*/  IMAD.X R73, RZ, RZ, RZ, P1 ;  /* 0x000000ffff497224 */ /* 0x000fe400008e06ff */
[----:B------:R-:W-:-:S04]  /*50c60*/  IMAD.WIDE.U32 R70, R24, R21, R70 ;  /* 0x0000001518467225 */ /* 0x000fc800078e0046 */
[----:B------:R-:W-:Y:S01]  /*50c70*/  IMAD.WIDE.U32 R16, R28, R19, R76 ;  /* 0x000000131c107225 */ /* 0x000fe200078e004c */
[----:B------:R-:W-:-:S03]  /*50c80*/  IADD3 R70, P3, PT, R70, R9, RZ ;  /* 0x0000000946467210 */ /* 0x000fc60007f7e0ff */
[----:B------:R-:W-:Y:S02]  /*50c90*/  IMAD.IADD R77, R49, 0x1, R11 ;  /* 0x00000001314d7824 */ /* 0x000fe400078e020b */
[----:B------:R-:W-:Y:S02]  /*50ca0*/  HFMA2 R11, -RZ, RZ, 0, 0 ;  /* 0x00000000ff0b7431 */ /* 0x000fe400000001ff */
[----:B------:R-:W-:Y:S01]  /*50cb0*/  IMAD.WIDE.U32 R72, R26, R18, R72 ;  /* 0x000000121a487225 */ /* 0x000fe200078e0048 */
[----:B------:R-:W-:-:S03]  /*50cc0*/  IADD3 R8, P0, PT, R8, R17, RZ ;  /* 0x0000001108087210 */ /* 0x000fc60007f1e0ff */
[----:B------:R-:W-:Y:S01]  /*50cd0*/  IMAD R95, R10, R59, RZ ;  /* 0x0000003b0a5f7224 */ /* 0x000fe200078e02ff */
[----:B------:R-:W-:Y:S01]  /*50ce0*/  IADD3 R16, P1, PT, R16, R73, RZ ;  /* 0x0000004910107210 */ /* 0x000fe20007f3e0ff */
[----:B------:R-:W-:Y:S01]  /*50cf0*/  IMAD.X R9, RZ, RZ, RZ, P0 ;  /* 0x000000ffff097224 */ /* 0x000fe200000e06ff */
[----:B------:R-:W-:Y:S01]  /*50d00*/  IADD3 R72, P2, PT, R72, R71, RZ ;  /* 0x0000004748487210 */ /* 0x000fe20007f5e0ff */
[----:B------:R-:W-:Y:S01]  /*50d10*/  IMAD.X R71, RZ, RZ, RZ, P3 ;  /* 0x000000ffff477224 */ /* 0x000fe200018e06ff */
[----:B------:R-:W-:Y:S01]  /*50d20*/  IADD3.X R17, PT, PT, RZ, RZ, RZ, P1, !PT ;  /* 0x000000ffff117210 */ /* 0x000fe20000ffe4ff */
[----:B------:R-:W-:-:S04]  /*50d30*/  IMAD.HI.U32 R99, R95, R66, R10 ;  /* 0x000000425f637227 */ /* 0x000fc800078e000a */
[----:B------:R-:W-:-:S04]  /*50d40*/  IMAD.WIDE.U32 R10, R79, R65, R70 ;  /* 0x000000414f0a7225 */ /* 0x000fc800078e0046 */
[----:B------:R-:W-:Y:S01]  /*50d50*/  IMAD.X R73, RZ, RZ, RZ, P2 ;  /* 0x000000ffff497224 */ /* 0x000fe200010e06ff */
[----:B------:R-:W-:Y:S01]  /*50d60*/  IADD3 R70, P2, PT, R77, R10, RZ ;  /* 0x0000000a4d467210 */ /* 0x000fe20007f5e0ff */
[----:B------:R-:W-:-:S03]  /*50d70*/  IMAD.WIDE.U32 R8, R31, R19, R8 ;  /* 0x000000131f087225 */ /* 0x000fc600078e0008 */
[----:B------:R-:W-:Y:S01]  /*50d80*/  IADD3.X R71, PT, PT, RZ, RZ, RZ, P2, !PT ;  /* 0x000000ffff477210 */ /* 0x000fe200017fe4ff */
[----:B------:R-:W-:-:S04]  /*50d90*/  IMAD.WIDE.U32 R16, R29, R18, R16 ;  /* 0x000000121d107225 */ /* 0x000fc800078e0010 */
[----:B------:R-:W-:Y:S01]  /*50da0*/  IMAD.WIDE.U32 R76, R27, R21, R72 ;  /* 0x000000151b4c7225 */ /* 0x000fe200078e0048 */
[----:B------:R-:W-:Y:S02]  /*50db0*/  IADD3 R72, P0, PT, R6, R9, RZ ;  /* 0x0000000906487210 */ /* 0x000fe40007f1e0ff */
[----:B------:R-:W-:Y:S01]  /*50dc0*/  IADD3 R10, P1, PT, R8, R17, RZ ;  /* 0x00000011080a7210 */ /* 0x000fe20007f3e0ff */
[----:B------:R-:W-:Y:S01]  /*50dd0*/  IMAD.MOV.U32 R8, RZ, RZ, R76 ;  /* 0x000000ffff087224 */ /* 0x000fe200078e004c */
[----:B------:R-:W-:Y:S01]  /*50de0*/  MOV R9, RZ ;  /* 0x000000ff00097202 */ /* 0x000fe20000000f00 */
[----:B------:R-:W-:Y:S01]  /*50df0*/  IMAD.IADD R97, R47, 0x1, R11 ;  /* 0x000000012f617824 */ /* 0x000fe200078e020b */
[----:B------:R-:W-:Y:S01]  /*50e00*/  IADD3 R16, P2, PT, R16, R77, RZ ;  /* 0x0000004d10107210 */ /* 0x000fe20007f5e0ff */
[----:B------:R-:W-:Y:S02]  /*50e10*/  IMAD.IADD R17, R58, 0x1, R99 ;  /* 0x000000013a117824 */ /* 0x000fe400078e0263 */
[----:B------:R-:W-:-:S02]  /*50e20*/  IMAD.X R73, RZ, RZ, RZ, P0 ;  /* 0x000000ffff497224 */ /* 0x000fc400000e06ff */
[----:B------:R-:W-:-:S04]  /*50e30*/  IMAD.WIDE.U32 R8, R24, R20, R8 ;  /* 0x0000001418087225 */ /* 0x000fc800078e0008 */
[----:B------:R-:W-:-:S04]  /*50e40*/  IMAD.WIDE.U32 R76, R91, R64, R70 ;  /* 0x000000405b4c7225 */ /* 0x000fc800078e0046 */
[----:B------:R-:W-:Y:S01]  /*50e50*/  IMAD.X R11, RZ, RZ, RZ, P1 ;  /* 0x000000ffff0b7224 */ /* 0x000fe200008e06ff */
[----:B------:R-:W-:Y:S01]  /*50e60*/  IADD3 R6, P3, PT, R17, R76, RZ ;  /* 0x0000004c11067210 */ /* 0x000fe20007f7e0ff */
[----:B------:R-:W-:Y:S01]  /*50e70*/  IMAD.WIDE.U32 R70, R30, R19, R72 ;  /* 0x000000131e467225 */ /* 0x000fe200078e0048 */
[----:B------:R-:W-:Y:S02]  /*50e80*/  IADD3 R72, P1, PT, R8, R97, RZ ;  /* 0x0000006108487210 */ /* 0x000fe40007f3e0ff */
[----:B------:R-:W-:Y:S01]  /*50e90*/  IADD3 R77, PT, PT, R48, R77, RZ ;  /* 0x0000004d304d7210 */ /* 0x000fe20007ffe0ff */
        /* <DEDUP_REMOVED lines=16> */
[----:B------:R-:W-:Y:S02]  /*50fa0*/  IMAD.X R11, RZ, RZ, RZ, P2 ;  /* 0x000000ffff0b7224 */ /* 0x000fe400010e06ff */
[----:B------:R-:W-:Y:S01]  /*50fb0*/  IMAD.WIDE.U32 R8, R33, R19, R8 ;  /* 0x0000001321087225 */ /* 0x000fe200078e0008 */
[----:B------:R-:W-:-:S03]  /*50fc0*/  IADD3 R19, PT, PT, R49, R7, RZ ;  /* 0x0000000731137210 */ /* 0x000fc60007ffe0ff */
[----:B------:R-:W-:-:S04]  /*50fd0*/  IMAD.WIDE.U32 R16, R27, R20, R16 ;  /* 0x000000141b107225 */ /* 0x000fc800078e0010 */
[----:B------:R-:W-:Y:S02]  /*50fe0*/  IMAD.X R73, RZ, RZ, RZ, P4 ;  /* 0x000000ffff497224 */ /* 0x000fe400020e06ff */
[----:B------:R-:W-:Y:S02]  /*50ff0*/  IMAD R97, R6, R59, RZ ;  /* 0x0000003b06617224 */ /* 0x000fe400078e02ff */
[----:B------:R-:W-:Y:S02]  /*51000*/  IMAD.MOV.U32 R7, RZ, RZ, RZ ;  /* 0x000000ffff077224 */ /* 0x000fe400078e00ff */
[----:B------:R-:W-:-:S04]  /*51010*/  IMAD.WIDE.U32 R70, R31, R18, R70 ;  /* 0x000000121f467225 */ /* 0x000fc800078e0046 */
[----:B------:R-:W-:-:S04]  /*51020*/  IMAD.WIDE.U32 R10, R29, R21, R10 ;  /* 0x000000151d0a7225 */ /* 0x000fc800078e000a */
[----:B------:R-:W-:Y:S01]  /*51030*/  IMAD.WIDE.U32 R76, R91, R65, R72 ;  /* 0x000000415b4c7225 */ /* 0x000fe200078e0048 */
[----:B------:R-:W-:Y:S02]  /*51040*/  MOV R72, R16 ;  /* 0x0000001000487202 */ /* 0x000fe40000000f00 */
[----:B------:R-:W-:Y:S01]  /*51050*/  IADD3 R70, P1, PT, R70, R11, RZ ;  /* 0x0000000b46467210 */ /* 0x000fe20007f3e0ff */
[----:B------:R-:W-:Y:S01]  /*51060*/  IMAD.HI.U32 R101, R97, R66, R6 ;  /* 0x0000004261657227 */ /* 0x000fe200078e0006 */
[----:B------:R-:W-:Y:S02]  /*51070*/  IADD3 R6, P0, PT, R8, R71, RZ ;  /* 0x0000004708067210 */ /* 0x000fe40007f1e0ff */
[----:B------:R-:W-:Y:S01]  /*51080*/  IADD3 R10, P2, PT, R10, R17, RZ ;  /* 0x000000110a0a7210 */ /* 0x000fe20007f5e0ff */
[----:B------:R-:W-:Y:S01]  /*51090*/  IMAD.MOV.U32 R73, RZ, RZ, RZ ;  /* 0x000000ffff497224 */ /* 0x000fe200078e00ff */
[----:B------:R-:W-:Y:S01]  /*510a0*/  IADD3.X R71, PT, PT, RZ, RZ, RZ, P1, !PT ;  /* 0x000000ffff477210 */ /* 0x000fe20000ffe4ff */
[----:B------:R-:W-:Y:S01]  /*510b0*/  IMAD.X R7, RZ, RZ, RZ, P0 ;  /* 0x000000ffff077224 */ /* 0x000fe200000e06ff */
[----:B------:R-:W-:Y:S01]  /*510c0*/  IADD3 R8, P3, PT, R19, R76, RZ ;  /* 0x0000004c13087210 */ /* 0x000fe20007f7e0ff */
        /* <DEDUP_REMOVED lines=19> */
[----:B------:R-:W-:Y:S02]  /*51200*/  IMAD.X R71, RZ, RZ, RZ, P2 ;  /* 0x000000ffff477224 */ /* 0x000fe400010e06ff */
[----:B------:R-:W-:Y:S02]  /*51210*/  IMAD.X R11, RZ, RZ, RZ, P3 ;  /* 0x000000ffff0b7224 */ /* 0x000fe400018e06ff */
[----:B------:R-:W-:Y:S01]  /*51220*/  IMAD.X R73, RZ, RZ, RZ, P0 ;  /* 0x000000ffff497224 */ /* 0x000fe200000e06ff */
[----:B------:R-:W-:Y:S01]  /*51230*/  IADD3 R16, P0, PT, R7, R76, RZ ;  /* 0x0000004c07107210 */ /* 0x000fe20007f1e0ff */
[----:B------:R-:W-:Y:S01]  /*51240*/  IMAD.WIDE.U32 R70, R29, R20, R70 ;  /* 0x000000141d467225 */ /* 0x000fe200078e0046 */
[----:B------:R-:W-:-:S03]  /*51250*/  IADD3.X R7, PT, PT, RZ, RZ, RZ, P1, !PT ;  /* 0x000000ffff077210 */ /* 0x000fc60000ffe4ff */
[----:B------:R-:W-:-:S04]  /*51260*/  IMAD.WIDE.U32 R10, R27, R23, R10 ;  /* 0x000000171b0a7225 */ /* 0x000fc800078e000a */
[----:B------:R-:W-:Y:S01]  /*51270*/  IMAD.WIDE.U32 R72, R33, R18, R72 ;  /* 0x0000001221487225 */ /* 0x000fe200078e0048 */
[----:B------:R-:W-:-:S03]  /*51280*/  IADD3 R70, P1, PT, R70, R11, RZ ;  /* 0x0000000b46467210 */ /* 0x000fc60007f3e0ff */
[----:B------:R-:W-:Y:S02]  /*51290*/  HFMA2 R11, -RZ, RZ, 0, 0 ;  /* 0x00000000ff0b7431 */ /* 0x000fe400000001ff */
[----:B------:R-:W-:-:S04]  /*512a0*/  IMAD.WIDE.U32 R6, R31, R21, R6 ;  /* 0x000000151f067225 */ /* 0x000fc800078e0006 */
[----:B------:R-:W-:Y:S01]  /*512b0*/  IMAD.IADD R77, R48, 0x1, R77 ;  /* 0x00000001304d7824 */ /* 0x000fe200078e024d */
[----:B------:R-:W-:Y:S01]  /*512c0*/  IADD3 R18, P2, PT, R72, R7, RZ ;  /* 0x0000000748127210 */ /* 0x000fe20007f5e0ff */
[----:B------:R-:W-:Y:S01]  /*512d0*/  IMAD.WIDE.U32 R8, R91, R62, R8 ;  /* 0x0000003e5b087225 */ /* 0x000fe200078e0008 */
[----:B------:R-:W-:-:S03]  /*512e0*/  IADD3 R6, P3, PT, R6, R71, RZ ;  /* 0x0000004706067210 */ /* 0x000fc60007f7e0ff */
[----:B------:R-:W-:Y:S02]  /*512f0*/  IMAD.X R19, RZ, RZ, RZ, P2 ;  /* 0x000000ffff137224 */ /* 0x000fe400010e06ff */
[----:B------:R-:W-:-:S04]  /*51300*/  IMAD.WIDE.U32 R10, R24, R22, R10 ;  /* 0x00000016180a7225 */ /* 0x000fc800078e000a */
[----:B------:R-:W-:Y:S01]  /*51310*/  IMAD.X R7, RZ, RZ, RZ, P3 ;  /* 0x000000ffff077224 */ /* 0x000fe200018e06ff */
[----:B------:R-:W-:Y:S01]  /*51320*/  IADD3 R72, P2, PT, R10, R99, RZ ;  /* 0x000000630a487210 */ /* 0x000fe20007f5e0ff */
[----:B------:R-:W-:Y:S02]  /*51330*/  IMAD.X R71, RZ, RZ, RZ, P1 ;  /* 0x000000ffff477224 */ /* 0x000fe400008e06ff */
[----:B------:R-:W-:-:S04]  /*51340*/  IMAD.WIDE.U32 R18, R30, R21, R18 ;  /* 0x000000151e127225 */ /* 0x000fc800078e0012 */
[----:B------:R-:W-:Y:S01]  /*51350*/  IMAD.X R17, RZ, RZ, RZ, P0 ;  /* 0x000000ffff117224 */ /* 0x000fe200000e06ff */
[----:B------:R-:W-:Y:S01]  /*51360*/  IADD3 R8, P0, PT, R77, R8, RZ ;  /* 0x000000084d087210 */ /* 0x000fe20007f1e0ff */
[----:B------:R-:W-:Y:S01]  /*51370*/  IMAD.WIDE.U32 R6, R28, R20, R6 ;  /* 0x000000141c067225 */ /* 0x000fe200078e0006 */
[----:B------:R-:W-:Y:S02]  /*51380*/  IADD3 R10, P1, PT, R73, R19, RZ ;  /* 0x00000013490a7210 */ /* 0x000fe40007f3e0ff */
[----:B------:R-:W-:Y:S01]  /*51390*/  IADD3.X R73, PT, PT, RZ, RZ, RZ, P2, !PT ;  /* 0x000000ffff497210 */ /* 0x000fe200017fe4ff */
[----:B------:R-:W-:Y:S01]  /*513a0*/  IMAD.WIDE.U32 R70, R26, R23, R70 ;  /* 0x000000171a467225 */ /* 0x000fe200078e0046 */
[----:B------:R-:W-:-:S03]  /*513b0*/  IADD3 R18, P2, PT, R18, R7, RZ ;  /* 0x0000000712127210 */ /* 0x000fc60007f5e0ff */
[----:B------:R-:W-:Y:S01]  /*513c0*/  IMAD.WIDE.U32 R16, R97, R67, R16 ;  /* 0x0000004361107225 */ /* 0x000fe200078e0010 */
[----:B------:R-:W-:Y:S02]  /*513d0*/  IADD3 R6, P3, PT, R6, R71, RZ ;  /* 0x0000004706067210 */ /* 0x000fe40007f7e0ff */
[----:B------:R-:W-:Y:S01]  /*513e0*/  IADD3 R70, P4, PT, R70, R11, RZ ;  /* 0x0000000b46467210 */ /* 0x000fe20007f9e0ff */
[----:B------:R-:W-:Y:S01]  /*513f0*/  IMAD.IADD R101, R46, 0x1, R9 ;  /* 0x000000012e657824 */ /* 0x000fe200078e0209 */
[----:B------:R-:W-:Y:S01]  /*51400*/  IADD3 R77, PT, PT, R49, R17, RZ ;  /* 0x00000011314d7210 */ /* 0x000fe20007ffe0ff */
[----:B------:R-:W-:Y:S01]  /*51410*/  IMAD.X R9, RZ, RZ, RZ, P0 ;  /* 0x000000ffff097224 */ /* 0x000fe200000e06ff */
[----:B------:R-:W-:Y:S01]  /*51420*/  IADD3.X R71, PT, PT, RZ, RZ, RZ, P4, !PT ;  /* 0x000000ffff477210 */ /* 0x000fe200027fe4ff */
[----:B------:R-:W-:Y:S01]  /*51430*/  IMAD R99, R16, R59, RZ ;  /* 0x0000003b10637224 */ /* 0x000fe200078e02ff */
[----:B------:R-:W-:Y:S01]  /*51440*/  IADD3.X R11, PT, PT, RZ, RZ, RZ, P1, !PT ;  /* 0x000000ffff0b7210 */ /* 0x000fe20000ffe4ff */
[----:B------:R-:W-:-:S02]  /*51450*/  IMAD.MOV.U32 R17, RZ, RZ, RZ ;  /* 0x000000ffff117224 */ /* 0x000fc400078e00ff */
[----:B------:R-:W-:-:S04]  /*51460*/  IMAD.WIDE.U32 R72, R79, R60, R72 ;  /* 0x0000003c4f487225 */ /* 0x000fc800078e0048 */
[----:B------:R-:W-:Y:S02]  /*51470*/  IMAD.X R7, RZ, RZ, RZ, P3 ;  /* 0x000000ffff077224 */ /* 0x000fe400018e06ff */
[----:B------:R-:W-:-:S04]  /*51480*/  IMAD.WIDE.U32 R8, R95, R65, R8 ;  /* 0x000000415f087225 */ /* 0x000fc800078e0008 */
[----:B------:R-:W-:Y:S01]  /*51490*/  IMAD.HI.U32 R105, R99, R66, R16 ;  /* 0x0000004263697227 */ /* 0x000fe200078e0010 */
[----:B------:R-:W-:-:S03]  /*514a0*/  IADD3 R16, P0, PT, R101, R72, RZ ;  /* 0x0000004865107210 */ /* 0x000fc60007f1e0ff */
[----:B------:R-:W-:Y:S01]  /*514b0*/  IMAD.X R19, RZ, RZ, RZ, P2 ;  /* 0x000000ffff137224 */ /* 0x000fe200010e06ff */
[----:B------:R-:W-:Y:S01]  /*514c0*/  IADD3 R8, P2, PT, R77, R8, RZ ;  /* 0x000000084d087210 */ /* 0x000fe20007f5e0ff */
[----:B------:R-:W-:-:S04]  /*514d0*/  IMAD.WIDE.U32 R6, R29, R23, R6 ;  /* 0x000000171d067225 */ /* 0x000fc800078e0006 */
        /* <DEDUP_REMOVED lines=8> */
[----:B------:R-:W-:Y:S01]  /*51560*/  IMAD.MOV.U32 R71, RZ, RZ, RZ ;  /* 0x000000ffff477224 */ /* 0x000fe200078e00ff */
[----:B------:R-:W-:Y:S01]  /*51570*/  IADD3 R18, P3, PT, R18, R7, RZ ;  /* 0x0000000712127210 */ /* 0x000fe20007f7e0ff */
[----:B------:R-:W-:-:S04]  /*51580*/  IMAD.WIDE.U32 R76, R91, R63, R16 ;  /* 0x0000003f5b4c7225 */ /* 0x000fc800078e0010 */
[----:B------:R-:W-:Y:S01]  /*51590*/  IMAD.WIDE.U32 R16, R24, R25, R70 ;  /* 0x0000001918107225 */ /* 0x000fe200078e0046 */
[----:B------:R-:W-:Y:S02]  /*515a0*/  IADD3 R10, P2, PT, R21, R76, RZ ;  /* 0x0000004c150a7210 */ /* 0x000fe40007f5e0ff */
[----:B------:R-:W-:Y:S01]  /*515b0*/  IADD3 R101, PT, PT, R45, R77, RZ ;  /* 0x0000004d2d657210 */ /* 0x000fe20007ffe0ff */
[----:B------:R-:W-:Y:S02]  /*515c0*/  IMAD.IADD R71, R58, 0x1, R105 ;  /* 0x000000013a477824 */ /* 0x000fe400078e0269 */
[----:B------:R-:W-:-:S04]  /*515d0*/  IMAD.WIDE.U32 R8, R97, R64, R8 ;  /* 0x0000004061087225 */ /* 0x000fc800078e0008 */
[----:B------:R-:W-:Y:S01]  /*515e0*/  IMAD.IADD R103, R44, 0x1, R73 ;  /* 0x000000012c677824 */ /* 0x000fe200078e0249 */
[----:B------:R-:W-:Y:S01]  /*515f0*/  IADD3 R21, PT, PT, R48, R9, RZ ;  /* 0x0000000930157210 */ /* 0x000fe20007ffe0ff */
[----:B------:R-:W-:Y:S01]  /*51600*/  IMAD.X R73, RZ, RZ, RZ, P0 ;  /* 0x000000ffff497224 */ /* 0x000fe200000e06ff */
[----:B------:R-:W-:Y:S01]  /*51610*/  IADD3 R70, P0, PT, R71, R8, RZ ;  /* 0x0000000847467210 */ /* 0x000fe20007f1e0ff */
[----:B------:R-:W-:Y:S02]  /*51620*/  IMAD.X R19, RZ, RZ, RZ, P3 ;  /* 0x000000ffff137224 */ /* 0x000fe400018e06ff */
[----:B------:R-:W-:Y:S01]  /*51630*/  IMAD.X R7, RZ, RZ, RZ, P1 ;  /* 0x000000ffff077224 */ /* 0x000fe200008e06ff */
[----:B------:R-:W-:Y:S01]  /*51640*/  IADD3 R8, P1, PT, R16, R103, RZ ;  /* 0x0000006710087210 */ /* 0x000fe20007f3e0ff */
[----:B------:R-:W-:Y:S01]  /*51650*/  IMAD.WIDE.U32 R72, R30, R20, R72 ;  /* 0x000000141e487225 */ /* 0x000fe200078e0048 */
[----:B------:R-:W-:-:S03]  /*51660*/  IADD3.X R71, PT, PT, RZ, RZ, RZ, P0, !PT ;  /* 0x000000ffff477210 */ /* 0x000fc600007fe4ff */
[----:B------:R-:W-:Y:S01]  /*51670*/  IMAD.WIDE.U32 R18, R28, R23, R18 ;  /* 0x000000171c127225 */ /* 0x000fe200078e0012 */
[----:B------:R-:W-:Y:S02]  /*51680*/  IADD3 R16, P4, PT, R11, R73, RZ ;  /* 0x000000490b107210 */ /* 0x000fe40007f9e0ff */
[----:B------:R-:W-:Y:S01]  /*51690*/  IADD3.X R11, PT, PT, RZ, RZ, RZ, P2, !PT ;  /* 0x000000ffff0b7210 */ /* 0x000fe200017fe4ff */
[----:B------:R-:W-:-:S04]  /*516a0*/  IMAD.WIDE.U32 R6, R26, R22, R6 ;  /* 0x000000161a067225 */ /* 0x000fc800078e0006 */
[----:B------:R-:W-:Y:S01]  /*516b0*/  IMAD.X R9, RZ, RZ, RZ, P1 ;  /* 0x000000ffff097224 */ /* 0x000fe200008e06ff */
[----:B------:R-:W-:Y:S01]  /*516c0*/  IADD3 R18, P2, PT, R18, R7, RZ ;  /* 0x0000000712127210 */ /* 0x000fe20007f5e0ff */
[----:B------:R-:W-:Y:S01]  /*516d0*/  IMAD.WIDE.U32 R76, R95, R62, R10 ;  /* 0x0000003e5f4c7225 */ /* 0x000fe200078e000a */
[----:B------:R-:W-:Y:S02]  /*516e0*/  IADD3 R6, P3, PT, R6, R17, RZ ;  /* 0x0000001106067210 */ /* 0x000fe40007f7e0ff */
        /* <DEDUP_REMOVED lines=8> */
[----:B------:R-:W-:Y:S02]  /*51770*/  IMAD.X R73, RZ, RZ, RZ, P1 ;  /* 0x000000ffff497224 */ /* 0x000fe400008e06ff */
[----:B------:R-:W-:Y:S02]  /*51780*/  IMAD.IADD R9, R42, 0x1, R9 ;  /* 0x000000012a097824 */ /* 0x000fe400078e0209 */
[----:B------:R-:W-:-:S04]  /*51790*/  IMAD.WIDE.U32 R6, R27, R25, R6 ;  /* 0x000000191b067225 */ /* 0x000fc800078e0006 */
[----:B------:R-:W-:-:S04]  /*517a0*/  IMAD.WIDE.U32 R18, R29, R22, R18 ;  /* 0x000000161d127225 */ /* 0x000fc800078e0012 */
[----:B------:R-:W-:Y:S01]  /*517b0*/  IMAD.IADD R27, R49, 0x1, R71 ;  /* 0x00000001311b7824 */ /* 0x000fe200078e0247 */
[----:B------:R-:W-:Y:S01]  /*517c0*/  MOV R71, RZ ;  /* 0x000000ff00477202 */ /* 0x000fe20000000f00 */
[----:B------:R-:W-:Y:S01]  /*517d0*/  IMAD.X R11, RZ, RZ, RZ, P4 ;  /* 0x000000ffff0b7224 */ /* 0x000fe200020e06ff */
[----:B------:R-:W-:Y:S01]  /*517e0*/  IADD3 R76, P4, PT, R6, R9, RZ ;  /* 0x00000009064c7210 */ /* 0x000fe20007f9e0ff */
[----:B------:R-:W-:Y:S01]  /*517f0*/  IMAD.WIDE.U32 R72, R31, R23, R72 ;  /* 0x000000171f487225 */ /* 0x000fe200078e0048 */
[----:B------:R-:W-:-:S03]  /*51800*/  IADD3 R18, P1, PT, R18, R7, RZ ;  /* 0x0000000712127210 */ /* 0x000fc60007f3e0ff */
[----:B------:R-:W-:-:S04]  /*51810*/  IMAD.WIDE.U32 R16, R33, R20, R16 ;  /* 0x0000001421107225 */ /* 0x000fc800078e0010 */
[----:B------:R-:W-:Y:S02]  /*51820*/  IMAD R21, R70, R59, RZ ;  /* 0x0000003b46157224 */ /* 0x000fe400078e02ff */
[----:B------:R-:W-:Y:S02]  /*51830*/  IMAD.X R9, RZ, RZ, RZ, P0 ;  /* 0x000000ffff097224 */ /* 0x000fe400000e06ff */
[----:B------:R-:W-:Y:S01]  /*51840*/  IMAD.WIDE.U32 R6, R91, R60, R10 ;  /* 0x0000003c5b067225 */ /* 0x000fe200078e000a */
[----:B------:R-:W-:-:S03]  /*51850*/  IADD3 R10, P3, PT, R72, R19, RZ ;  /* 0x00000013480a7210 */ /* 0x000fc60007f7e0ff */
[----:B------:R-:W-:Y:S01]  /*51860*/  IMAD.HI.U32 R103, R21, R66, R70 ;  /* 0x0000004215677227 */ /* 0x000fe200078e0046 */
[----:B------:R-:W-:Y:S02]  /*51870*/  IADD3 R70, P0, PT, R16, R73, RZ ;  /* 0x0000004910467210 */ /* 0x000fe40007f1e0ff */
[----:B------:R-:W-:Y:S01]  /*51880*/  IADD3.X R11, PT, PT, RZ, RZ, RZ, P3, !PT ;  /* 0x000000ffff0b7210 */ /* 0x000fe20001ffe4ff */
        /* <DEDUP_REMOVED lines=13> */
[----:B------:R-:W-:Y:S01]  /*51960*/  IMAD.IADD R79, R47, 0x1, R9 ;  /* 0x000000012f4f7824 */ /* 0x000fe200078e0209 */
[----:B------:R-:W-:Y:S01]  /*51970*/  IADD3 R16, P1, PT, R17, R71, RZ ;  /* 0x0000004711107210 */ /* 0x000fe20007f3e0ff */
[----:B------:R-:W-:Y:S01]  /*51980*/  IMAD.X R101, RZ, RZ, RZ, P4 ;  /* 0x000000ffff657224 */ /* 0x000fe200020e06ff */
[----:B------:R-:W-:Y:S01]  /*51990*/  IADD3 R10, P4, PT, R70, R73, RZ ;  /* 0x00000049460a7210 */ /* 0x000fe20007f9e0ff */
[----:B------:R-:W-:Y:S02]  /*519a0*/  IMAD.X R7, RZ, RZ, RZ, P2 ;  /* 0x000000ffff077224 */ /* 0x000fe400010e06ff */
[----:B------:R-:W-:Y:S01]  /*519b0*/  IMAD.X R9, RZ, RZ, RZ, P0 ;  /* 0x000000ffff097224 */ /* 0x000fe200000e06ff */
[----:B------:R-:W-:Y:S01]  /*519c0*/  IADD3 R101, P2, PT, R26, R101, RZ ;  /* 0x000000651a657210 */ /* 0x000fe20007f5e0ff */
[----:B------:R-:W-:-:S04]  /*519d0*/  IMAD.WIDE.U32 R6, R95, R63, R6 ;  /* 0x0000003f5f067225 */ /* 0x000fc800078e0006 */
[----:B------:R-:W-:Y:S01]  /*519e0*/  IMAD.WIDE.U32 R70, R99, R64, R8 ;  /* 0x0000004063467225 */ /* 0x000fe200078e0008 */
[----:B------:R-:W-:-:S03]  /*519f0*/  IADD3 R9, PT, PT, R58, R103, RZ ;  /* 0x000000673a097210 */ /* 0x000fc60007ffe0ff */
[----:B------:R-:W-:-:S04]  /*51a00*/  IMAD.WIDE.U32 R26, R91, R61, R76 ;  /* 0x0000003d5b1a7225 */ /* 0x000fc800078e004c */
[----:B------:R-:W-:Y:S01]  /*51a10*/  IMAD.X R19, RZ, RZ, RZ, P3 ;  /* 0x000000ffff137224 */ /* 0x000fe200018e06ff */
[----:B------:R-:W-:Y:S01]  /*51a20*/  IADD3 R8, P3, PT, R79, R6, RZ ;  /* 0x000000064f087210 */ /* 0x000fe20007f7e0ff */
[----:B------:R-:W-:Y:S01]  /*51a30*/  IMAD.IADD R73, R45, 0x1, R7 ;  /* 0x000000012d497824 */ /* 0x000fe200078e0207 */
[----:B------:R-:W-:Y:S01]  /*51a40*/  IADD3 R6, P0, PT, R9, R70, RZ ;  /* 0x0000004609067210 */ /* 0x000fe20007f1e0ff */
[----:B------:R-:W-:Y:S01]  /*51a50*/  IMAD.X R11, RZ, RZ, RZ, P4 ;  /* 0x000000ffff0b7224 */ /* 0x000fe200020e06ff */
[----:B------:R-:W-:Y:S01]  /*51a60*/  IADD3 R7, PT, PT, R48, R71, RZ ;  /* 0x0000004730077210 */ /* 0x000fe20007ffe0ff */
[----:B------:R-:W-:Y:S01]  /*51a70*/  IMAD.WIDE.U32 R70, R29, R25, R18 ;  /* 0x000000191d467225 */ /* 0x000fe200078e0012 */
[----:B------:R-:W-:-:S03]  /*51a80*/  IADD3 R20, PT, PT, R42, R27, RZ ;  /* 0x0000001b2a147210 */ /* 0x000fc60007ffe0ff */
[----:B------:R-:W-:Y:S01]  /*51a90*/  IMAD.X R17, RZ, RZ, RZ, P1 ;  /* 0x000000ffff117224 */ /* 0x000fe200008e06ff */
[----:B------:R-:W-:Y:S01]  /*51aa0*/  IADD3 R18, P1, PT, R73, R26, RZ ;  /* 0x0000001a49127210 */ /* 0x000fe20007f3e0ff */
[----:B------:R-:W-:Y:S02]  /*51ab0*/  IMAD.X R19, RZ, RZ, RZ, P2 ;  /* 0x000000ffff137224 */ /* 0x000fe400010e06ff */
[----:B------:R-:W-:-:S03]  /*51ac0*/  IMAD.WIDE.U32 R10, R31, R22, R10 ;  /* 0x000000161f0a7225 */ /* 0x000fc600078e000a */
[----:B------:R-:W-:Y:S01]  /*51ad0*/  IADD3 R24, P2, PT, R70, R19, RZ ;  /* 0x0000001346187210 */ /* 0x000fe20007f5e0ff */
[----:B------:R-:W-:Y:S01]  /*51ae0*/  IMAD.X R9, RZ, RZ, RZ, P3 ;  /* 0x000000ffff097224 */ /* 0x000fe200018e06ff */
[----:B------:R-:W-:Y:S01]  /*51af0*/  IADD3 R20, P3, PT, R20, R101, RZ ;  /* 0x0000006514147210 */ /* 0x000fe20007f7e0ff */
[----:B------:R-:W-:Y:S01]  /*51b00*/  IMAD.WIDE.U32 R16, R33, R23, R16 ;  /* 0x0000001721107225 */ /* 0x000fe200078e0010 */
[----:B------:R-:W-:Y:S02]  /*51b10*/  IADD3 R70, P4, PT, R10, R71, RZ ;  /* 0x000000470a467210 */ /* 0x000fe40007f9e0ff */
[----:B------:R-:W-:Y:S01]  /*51b20*/  IADD3.X R73, PT, PT, RZ, RZ, RZ, P3, !PT ;  /* 0x000000ffff497210 */ /* 0x000fe20001ffe4ff */
        /* <DEDUP_REMOVED lines=12> */
[----:B------:R-:W-:Y:S02]  /*51bf0*/  IADD3 R6, P0, PT, R9, R26, RZ ;  /* 0x0000001a09067210 */ /* 0x000fe40007f1e0ff */
[----:B------:R-:W-:Y:S01]  /*51c00*/  IADD3 R7, PT, PT, R44, R27, RZ ;  /* 0x0000001b2c077210 */ /* 0x000fe20007ffe0ff */
[----:B------:R-:W-:Y:S01]  /*51c10*/  IMAD.WIDE.U32 R10, R30, R22, R10 ;  /* 0x000000161e0a7225 */ /* 0x000fe200078e000a */
[----:B------:R-:W-:-:S03]  /*51c20*/  IADD3.X R27, PT, PT, RZ, RZ, RZ, P2, !PT ;  /* 0x000000ffff1b7210 */ /* 0x000fc600017fe4ff */
[----:B------:R-:W-:Y:S01]  /*51c30*/  IMAD.IADD R23, R49, 0x1, R29 ;  /* 0x0000000131177824 */ /* 0x000fe200078e021d */
[----:B------:R-:W-:Y:S01]  /*51c40*/  IADD3 R10, P2, PT, R10, R19, RZ ;  /* 0x000000130a0a7210 */ /* 0x000fe20007f5e0ff */
[----:B------:R-:W-:Y:S01]  /*51c50*/  IMAD.X R9, RZ, RZ, RZ, P4 ;  /* 0x000000ffff097224 */ /* 0x000fe200020e06ff */
[----:B------:R-:W-:Y:S01]  /*51c60*/  IADD3 R26, P4, PT, R17, R11, RZ ;  /* 0x0000000b111a7210 */ /* 0x000fe20007f9e0ff */
[----:B------:R-:W-:Y:S01]  /*51c70*/  IMAD R16, R28, R59, RZ ;  /* 0x0000003b1c107224 */ /* 0x000fe200078e02ff */
[----:B------:R-:W-:Y:S01]  /*51c80*/  IADD3 R18, P3, PT, R18, R27, RZ ;  /* 0x0000001b12127210 */ /* 0x000fe20007f7e0ff */
[----:B------:R-:W-:Y:S01]  /*51c90*/  IMAD.MOV.U32 R29, RZ, RZ, RZ ;  /* 0x000000ffff1d7224 */ /* 0x000fe200078e00ff */
[----:B------:R-:W-:Y:S01]  /*51ca0*/  IADD3.X R27, PT, PT, RZ, RZ, RZ, P4, !PT ;  /* 0x000000ffff1b7210 */ /* 0x000fe200027fe4ff */
[----:B------:R-:W-:Y:S02]  /*51cb0*/  IMAD.X R71, RZ, RZ, RZ, P1 ;  /* 0x000000ffff477224 */ /* 0x000fe400008e06ff */
[----:B------:R-:W-:Y:S01]  /*51cc0*/  IMAD.HI.U32 R77, R16, R66, R28 ;  /* 0x00000042104d7227 */ /* 0x000fe200078e001c */
[----:B------:R-:W-:-:S02]  /*51cd0*/  IADD3 R28, P4, PT, R7, R20, RZ ;  /* 0x00000014071c7210 */ /* 0x000fc40007f9e0ff */
        /* <DEDUP_REMOVED lines=9> */
[----:B------:R-:W-:-:S03]  /*51d70*/  IADD3 R7, PT, PT, R45, R7, RZ ;  /* 0x000000072d077210 */ /* 0x000fc60007ffe0ff */
[----:B------:R-:W-:Y:S01]  /*51d80*/  IMAD.X R19, RZ, RZ, RZ, P3 ;  /* 0x000000ffff137224 */ /* 0x000fe200018e06ff */
[----:B------:R-:W-:Y:S01]  /*51d90*/  IADD3 R6, P3, PT, R17, R6, RZ ;  /* 0x0000000611067210 */ /* 0x000fe20007f7e0ff */
[----:B------:R-:W-:-:S03]  /*51da0*/  IMAD.WIDE.U32 R28, R95, R61, R28 ;  /* 0x0000003d5f1c7225 */ /* 0x000fc600078e001c */
[----:B------:R-:W-:Y:S01]  /*51db0*/  IADD3 R20, P2, PT, R10, R19, RZ ;  /* 0x000000130a147210 */ /* 0x000fe20007f5e0ff */
[----:B------:R-:W-:Y:S02]  /*51dc0*/  IMAD.X R19, RZ, RZ, RZ, P0 ;  /* 0x000000ffff137224 */ /* 0x000fe400000e06ff */
[----:B------:R-:W-:Y:S01]  /*51dd0*/  IMAD.WIDE.U32 R8, R33, R22, R26 ;  /* 0x0000001621087225 */ /* 0x000fe200078e001a */
[----:B------:R-:W-:Y:S02]  /*51de0*/  IADD3 R22, P0, PT, R7, R28, RZ ;  /* 0x0000001c07167210 */ /* 0x000fe40007f1e0ff */
[----:B------:R-:W-:Y:S01]  /*51df0*/  IADD3 R28, PT, PT, R42, R29, RZ ;  /* 0x0000001d2a1c7210 */ /* 0x000fe20007ffe0ff */
[----:B------:R-:W-:Y:S01]  /*51e00*/  IMAD.X R7, RZ, RZ, RZ, P3 ;  /* 0x000000ffff077224 */ /* 0x000fe200018e06ff */
[----:B------:R-:W-:Y:S01]  /*51e10*/  IADD3 R10, P4, PT, R8, R11, RZ ;  /* 0x0000000b080a7210 */ /* 0x000fe20007f9e0ff */
[----:B------:R-:W-:Y:S01]  /*51e20*/  IMAD.WIDE.U32 R26, R21, R64, R18 ;  /* 0x00000040151a7225 */ /* 0x000fe200078e0012 */
[----:B------:R-:W-:-:S03]  /*51e30*/  IADD3.X R23, PT, PT, RZ, RZ, RZ, P0, !PT ;  /* 0x000000ffff177210 */ /* 0x000fc600007fe4ff */
[----:B------:R-:W-:Y:S02]  /*51e40*/  HFMA2 R29, -RZ, RZ, 0, 0 ;  /* 0x00000000ff1d7431 */ /* 0x000fe400000001ff */
[----:B------:R-:W-:Y:S02]  /*51e50*/  IMAD.IADD R11, R58, 0x1, R77 ;  /* 0x000000013a0b7824 */ /* 0x000fe400078e024d */
        /* <DEDUP_REMOVED lines=14> */
[----:B------:R-:W-:-:S03]  /*51f40*/  IMAD.WIDE.U32 R26, R16, R67, R26 ;  /* 0x00000043101a7225 */ /* 0x000fc600078e001a */
[----:B------:R-:W-:Y:S01]  /*51f50*/  IADD3 R22, P1, PT, R22, R23, RZ ;  /* 0x0000001716167210 */ /* 0x000fe20007f3e0ff */
[----:B------:R-:W-:-:S03]  /*51f60*/  IMAD.WIDE.U32 R18, R21, R65, R18 ;  /* 0x0000004115127225 */ /* 0x000fc600078e0012 */
[----:B------:R-:W-:Y:S01]  /*51f70*/  IADD3.X R23, PT, PT, RZ, RZ, RZ, P1, !PT ;  /* 0x000000ffff177210 */ /* 0x000fe20000ffe4ff */
[----:B------:R-:W-:Y:S02]  /*51f80*/  IMAD.X R7, RZ, RZ, RZ, P4 ;  /* 0x000000ffff077224 */ /* 0x000fe400020e06ff */
[----:B------:R-:W-:Y:S02]  /*51f90*/  IMAD.IADD R17, R49, 0x1, R27 ;  /* 0x0000000131117824 */ /* 0x000fe400078e021b */
[----:B------:R-:W-:Y:S02]  /*51fa0*/  IMAD R59, R26, R59, RZ ;  /* 0x0000003b1a3b7224 */ /* 0x000fe400078e02ff */
[----:B------:R-:W-:Y:S01]  /*51fb0*/  IMAD.MOV.U32 R28, RZ, RZ, R26 ;  /* 0x000000ffff1c7224 */ /* 0x000fe200078e001a */
        /* <DEDUP_REMOVED lines=8> */
[----:B------:R-:W-:Y:S02]  /*52040*/  IMAD.X R23, RZ, RZ, RZ, P1 ;  /* 0x000000ffff177224 */ /* 0x000fe400008e06ff */
[----:B------:R-:W-:Y:S01]  /*52050*/  IMAD.HI.U32 R29, R59, R66, R28 ;  /* 0x000000423b1d7227 */ /* 0x000fe200078e001c */
[----:B------:R-:W-:-:S03]  /*52060*/  IADD3 R6, P1, PT, R27, R6, RZ ;  /* 0x000000061b067210 */ /* 0x000fc60007f3e0ff */
[----:B------:R-:W-:-:S04]  /*52070*/  IMAD.WIDE.U32 R26, R16, R64, R18 ;  /* 0x00000040101a7225 */ /* 0x000fc800078e0012 */
[----:B------:R-:W-:Y:S02]  /*52080*/  IMAD.IADD R29, R58, 0x1, R29 ;  /* 0x000000013a1d7824 */ /* 0x000fe400078e021d */
[----:B------:R-:W-:-:S04]  /*52090*/  IMAD.WIDE.U32 R18, R21, R62, R22 ;  /* 0x0000003e15127225 */ /* 0x000fc800078e0016 */
[----:B------:R-:W-:Y:S01]  /*520a0*/  IMAD.IADD R27, R48, 0x1, R27 ;  /* 0x00000001301b7824 */ /* 0x000fe200078e021b */
[----:B------:R-:W-:Y:S01]  /*520b0*/  IADD3 R19, PT, PT, R46, R19, RZ ;  /* 0x000000132e137210 */ /* 0x000fe20007ffe0ff */
[----:B------:R-:W-:Y:S02]  /*520c0*/  IMAD.X R8, RZ, RZ, RZ, P0 ;  /* 0x000000ffff087224 */ /* 0x000fe400000e06ff */
[----:B------:R-:W-:Y:S01]  /*520d0*/  IMAD.X R7, RZ, RZ, RZ, P1 ;  /* 0x000000ffff077224 */ /* 0x000fe200008e06ff */
[----:B------:R-:W-:Y:S01]  /*520e0*/  IADD3 R28, P1, PT, R29, R26, RZ ;  /* 0x0000001a1d1c7210 */ /* 0x000fe20007f3e0ff */
[----:B------:R-:W-:Y:S01]  /*520f0*/  IMAD.WIDE.U32 R10, R30, R25, R10 ;  /* 0x000000191e0a7225 */ /* 0x000fe200078e000a */
[----:B------:R-:W-:Y:S02]  /*52100*/  IADD3 R26, P4, PT, R27, R18, RZ ;  /* 0x000000121b1a7210 */ /* 0x000fe40007f9e0ff */
[----:B------:R-:W-:Y:S01]  /*52110*/  IADD3 R8, P0, PT, R8, R71, RZ ;  /* 0x0000004708087210 */ /* 0x000fe20007f1e0ff */
        /* <DEDUP_REMOVED lines=9> */
[----:B------:R-:W-:Y:S01]  /*521b0*/  IADD3.X R17, PT, PT, RZ, RZ, RZ, P2, !PT ;  /* 0x000000ffff117210 */ /* 0x000fe200017fe4ff */
[----:B------:R-:W-:Y:S01]  /*521c0*/  IMAD.X R23, RZ, RZ, RZ, P4 ;  /* 0x000000ffff177224 */ /* 0x000fe200020e06ff */
[----:B------:R-:W-:Y:S01]  /*521d0*/  IADD3 R29, PT, PT, R49, R7, RZ ;  /* 0x00000007311d7210 */ /* 0x000fe20007ffe0ff */
[----:B------:R-:W-:Y:S01]  /*521e0*/  IMAD.WIDE.U32 R26, R16, R65, R26 ;  /* 0x00000041101a7225 */ /* 0x000fe200078e001a */
[----:B------:R-:W-:-:S03]  /*521f0*/  IADD3 R8, P4, PT, R20, R31, RZ ;  /* 0x0000001f14087210 */ /* 0x000fc60007f9e0ff */
        /* <DEDUP_REMOVED lines=19> */
[----:B------:R-:W-:Y:S01]  /*52330*/  IADD3 R27, PT, PT, R46, R27, RZ ;  /* 0x0000001b2e1b7210 */ /* 0x000fe20007ffe0ff */
[----:B------:R-:W-:Y:S01]  /*52340*/  IMAD.WIDE.U32 R18, R59, R64, R28 ;  /* 0x000000403b127225 */ /* 0x000fe200078e001c */
[----:B------:R-:W-:Y:S02]  /*52350*/  IADD3.X R10, PT, PT, RZ, -0x1, R14, P6, P5 ;  /* 0xffffffffff0a7810 */ /* 0x000fe400037ea40e */
[----:B------:R-:W-:Y:S01]  /*52360*/  IADD3 R8, P2, PT, R8, R17, RZ ;  /* 0x0000001108087210 */ /* 0x000fe20007f5e0ff */
[----:B------:R-:W-:Y:S01]  /*52370*/  IMAD.WIDE.U32 R22, R21, R60, R22 ;  /* 0x0000003c15167225 */ /* 0x000fe200078e0016 */
[----:B------:R-:W-:-:S03]  /*52380*/  IADD3.X R17, PT, PT, RZ, RZ, RZ, P1, !PT ;  /* 0x000000ffff117210 */ /* 0x000fc60000ffe4ff */
[----:B------:R-:W-:Y:S02]  /*52390*/  IMAD.IADD R48, R48, 0x1, R19 ;  /* 0x0000000130307824 */ /* 0x000fe400078e0213 */
[----:B------:R-:W-:-:S03]  /*523a0*/  IMAD.IADD R23, R44, 0x1, R23 ;  /* 0x000000012c177824 */ /* 0x000fc600078e0217 */
[----:B------:R-:W-:Y:S02]  /*523b0*/  IADD3 R28, P5, PT, R48, R26, RZ ;  /* 0x0000001a301c7210 */ /* 0x000fe40007fbe0ff */
[----:B------:R-:W-:Y:S02]  /*523c0*/  IADD3 R26, P6, PT, R27, R22, RZ ;  /* 0x000000161b1a7210 */ /* 0x000fe40007fde0ff */
[----:B------:R-:W-:Y:S01]  /*523d0*/  IADD3 R22, P4, PT, R23, R8, RZ ;  /* 0x0000000817167210 */ /* 0x000fe20007f9e0ff */
[----:B------:R-:W-:Y:S01]  /*523e0*/  IMAD.X R29, RZ, RZ, RZ, P5 ;  /* 0x000000ffff1d7224 */ /* 0x000fe200028e06ff */
[----:B------:R-:W-:Y:S01]  /*523f0*/  SHF.R.U32.HI R8, RZ, 0x1f, R10 ;  /* 0x0000001fff087819 */ /* 0x000fe2000001160a */
[----:B------:R-:W-:Y:S01]  /*52400*/  IMAD.X R27, RZ, RZ, RZ, P6 ;  /* 0x000000ffff1b7224 */ /* 0x000fe200030e06ff */
[----:B------:R-:W-:Y:S02]  /*52410*/  IADD3.X R23, PT, PT, RZ, RZ, RZ, P4, !PT ;  /* 0x000000ffff177210 */ /* 0x000fe400027fe4ff */
[----:B------:R-:W-:Y:S01]  /*52420*/  IADD3 R5, P1, P6, R15, -R8, -R5 ;  /* 0x800000080f057210 */ /* 0x000fe20007e3e805 */
[----:B------:R-:W-:Y:S01]  /*52430*/  IMAD.WIDE.U32 R26, R16, R63, R26 ;  /* 0x0000003f101a7225 */ /* 0x000fe200078e001a */
[----:B------:R-:W-:-:S02]  /*52440*/  IADD3 R20, P4, PT, R9, R11, RZ ;  /* 0x0000000b09147210 */ /* 0x000fc40007f9e0ff */
[----:B------:R-:W-:Y:S01]  /*52450*/  IADD3 R24, P5, PT, R24, R31, RZ ;  /* 0x0000001f18187210 */ /* 0x000fe20007fbe0ff */
[----:B------:R-:W-:Y:S01]  /*52460*/  IMAD.WIDE.U32 R8, R59, R65, R28 ;  /* 0x000000413b087225 */ /* 0x000fe200078e001c */
[----:B------:R-:W-:Y:S02]  /*52470*/  IADD3.X R29, PT, PT, RZ, -0x1, R14, P1, P6 ;  /* 0xffffffffff1d7810 */ /* 0x000fe40000fec40e */
[----:B------:R-:W-:Y:S01]  /*52480*/  IADD3 R17, P1, PT, R17, R24, RZ ;  /* 0x0000001811117210 */ /* 0x000fe20007f3e0ff */
[----:B------:R-:W-:Y:S01]  /*52490*/  IMAD.IADD R15, R47, 0x1, R9 ;  /* 0x000000012f0f7824 */ /* 0x000fe200078e0209 */
[----:B------:R-:W-:Y:S01]  /*524a0*/  SHF.R.U32.HI R29, RZ, 0x1f, R29 ;  /* 0x0000001fff1d7819 */ /* 0x000fe2000001161d */
[----:B------:R-:W-:Y:S01]  /*524b0*/  IMAD.WIDE.U32 R10, R21, R61, R22 ;  /* 0x0000003d150a7225 */ /* 0x000fe200078e0016 */
[----:B------:R-:W-:Y:S02]  /*524c0*/  IADD3.X R21, PT, PT, RZ, RZ, RZ, P4, !PT ;  /* 0x000000ffff157210 */ /* 0x000fe400027fe4ff */
[----:B------:R-:W-:Y:S01]  /*524d0*/  IADD3 R26, P6, PT, R15, R26, RZ ;  /* 0x0000001a0f1a7210 */ /* 0x000fe20007fde0ff */
[----:B------:R-:W-:-:S02]  /*524e0*/  IMAD.IADD R23, R45, 0x1, R27 ;  /* 0x000000012d177824 */ /* 0x000fc400078e021b */
[----:B------:R-:W-:-:S03]  /*524f0*/  IMAD.WIDE.U32 R20, R33, R25, R20 ;  /* 0x0000001921147225 */ /* 0x000fc600078e0014 */
[----:B------:R-:W-:Y:S01]  /*52500*/  IADD3 R22, P4, PT, R23, R10, RZ ;  /* 0x0000000a17167210 */ /* 0x000fe20007f9e0ff */
[----:B------:R-:W-:Y:S02]  /*52510*/  IMAD.X R10, RZ, RZ, RZ, P2 ;  /* 0x000000ffff0a7224 */ /* 0x000fe400010e06ff */
[----:B------:R-:W-:Y:S01]  /*52520*/  IMAD.X R27, RZ, RZ, RZ, P6 ;  /* 0x000000ffff1b7224 */ /* 0x000fe200030e06ff */
[----:B------:R-:W-:Y:S02]  /*52530*/  IADD3.X R23, PT, PT, RZ, RZ, RZ, P4, !PT ;  /* 0x000000ffff177210 */ /* 0x000fe400027fe4ff */
[----:B------:R-:W-:Y:S01]  /*52540*/  IADD3 R29, P2, P6, R13, -R29, -R2 ;  /* 0x8000001d0d1d7210 */ /* 0x000fe20007e5e802 */
[----:B------:R-:W-:Y:S01]  /*52550*/  IMAD.IADD R2, R42, 0x1, R11 ;  /* 0x000000012a027824 */ /* 0x000fe200078e020b */
[----:B------:R-:W-:Y:S01]  /*52560*/  IADD3 R13, P4, PT, R10, R17, RZ ;  /* 0x000000110a0d7210 */ /* 0x000fe20007f9e0ff */
[----:B------:R-:W-:Y:S01]  /*52570*/  IMAD.WIDE.U32 R10, R59, R62, R26 ;  /* 0x0000003e3b0a7225 */ /* 0x000fe200078e001a */
[----:B------:R-:W-:-:S02]  /*52580*/  IADD3.X R27, PT, PT, RZ, -0x1, R14, P2, P6 ;  /* 0xffffffffff1b7810 */ /* 0x000fc400017ec40e */
[----:B------:R-:W-:Y:S01]  /*52590*/  IADD3 R2, P2, PT, R2, R13, RZ ;  /* 0x0000000d02027210 */ /* 0x000fe20007f5e0ff */
[----:B------:R-:W-:Y:S01]  /*525a0*/  IMAD.WIDE.U32 R22, R16, R60, R22 ;  /* 0x0000003c10167225 */ /* 0x000fe200078e0016 */
[----:B------:R-:W-:-:S03]  /*525b0*/  IADD3.X R13, PT, PT, RZ, RZ, RZ, P5, !PT ;  /* 0x000000ffff0d7210 */ /* 0x000fc60002ffe4ff */
[----:B------:R-:W-:Y:S01]  /*525c0*/  IMAD.IADD R28, R46, 0x1, R11 ;  /* 0x000000012e1c7824 */ /* 0x000fe200078e020b */
[----:B------:R-:W-:Y:S01]  /*525d0*/  IADD3 R23, PT, PT, R44, R23, RZ ;  /* 0x000000172c177210 */ /* 0x000fe20007ffe0ff */
[----:B------:R-:W-:Y:S02]  /*525e0*/  IMAD.X R17, RZ, RZ, RZ, P3 ;  /* 0x000000ffff117224 */ /* 0x000fe400018e06ff */
[----:B------:R-:W-:Y:S01]  /*525f0*/  IMAD.X R26, RZ, RZ, RZ, P0 ;  /* 0x000000ffff1a7224 */ /* 0x000fe200000e06ff */
[----:B------:R-:W-:Y:S02]  /*52600*/  IADD3 R24, P6, PT, R28, R22, RZ ;  /* 0x000000161c187210 */ /* 0x000fe40007fde0ff */
[----:B------:R-:W-:Y:S02]  /*52610*/  IADD3 R22, P3, PT, R23, R2, RZ ;  /* 0x0000000217167210 */ /* 0x000fe40007f7e0ff */
[----:B------:R-:W-:Y:S01]  /*52620*/  IADD3 R17, P0, PT, R20, R17, RZ ;  /* 0x0000001114117210 */ /* 0x000fe20007f1e0ff */
[----:B------:R-:W-:Y:S01]  /*52630*/  IMAD.X R25, RZ, RZ, RZ, P6 ;  /* 0x000000ffff197224 */ /* 0x000fe200030e06ff */
[----:B------:R-:W-:Y:S01]  /*52640*/  SHF.R.U32.HI R2, RZ, 0x1f, R27 ;  /* 0x0000001fff027819 */ /* 0x000fe2000001161b */
[----:B------:R-:W-:Y:S01]  /*52650*/  IMAD.X R20, RZ, RZ, RZ, P1 ;  /* 0x000000ffff147224 */ /* 0x000fe200008e06ff */
[----:B------:R-:W-:-:S02]  /*52660*/  IADD3 R26, P5, PT, R26, R17, RZ ;  /* 0x000000111a1a7210 */ /* 0x000fc40007fbe0ff */
[----:B------:R-:W-:Y:S02]  /*52670*/  IADD3.X R23, PT, PT, RZ, RZ, RZ, P3, !PT ;  /* 0x000000ffff177210 */ /* 0x000fe40001ffe4ff */
[----:B------:R-:W-:Y:S01]  /*52680*/  IADD3 R87, P1, P6, R87, -R2, -R3 ;  /* 0x8000000257577210 */ /* 0x000fe20007e3e803 */
[----:B------:R-:W-:Y:S01]  /*52690*/  IMAD.WIDE.U32 R2, R59, R63, R24 ;  /* 0x0000003f3b027225 */ /* 0x000fe200078e0018 */
[----:B------:R-:W-:-:S03]  /*526a0*/  IADD3 R25, P3, PT, R13, R26, RZ ;  /* 0x0000001a0d197210 */ /* 0x000fc60007f7e0ff */
[----:B------:R-:W-:-:S04]  /*526b0*/  IMAD.WIDE.U32 R16, R16, R61, R22 ;  /* 0x0000003d10107225 */ /* 0x000fc800078e0016 */
[----:B------:R-:W-:Y:S02]  /*526c0*/  IMAD.IADD R26, R45, 0x1, R3 ;  /* 0x000000012d1a7824 */ /* 0x000fe400078e0203 */
[----:B------:R-:W-:Y:S01]  /*526d0*/  IMAD.X R13, RZ, RZ, RZ, P4 ;  /* 0x000000ffff0d7224 */ /* 0x000fe200020e06ff */
[----:B------:R-:W-:Y:S02]  /*526e0*/  IADD3 R20, P4, PT, R20, R25, RZ ;  /* 0x0000001914147210 */ /* 0x000fe40007f9e0ff */
[----:B------:R-:W-:Y:S02]  /*526f0*/  IADD3.X R25, PT, PT, RZ, -0x1, R14, P1, P6 ;  /* 0xffffffffff197810 */ /* 0x000fe40000fec40e */
[----:B------:R-:W-:Y:S02]  /*52700*/  IADD3 R22, P6, PT, R26, R16, RZ ;  /* 0x000000101a167210 */ /* 0x000fe40007fde0ff */
[----:B------:R-:W-:Y:S02]  /*52710*/  IADD3 R13, P1, PT, R13, R20, RZ ;  /* 0x000000140d0d7210 */ /* 0x000fe40007f3e0ff */
[----:B------:R-:W-:Y:S01]  /*52720*/  IADD3.X R20, PT, PT, RZ, RZ, RZ, P2, !PT ;  /* 0x000000ffff147210 */ /* 0x000fe200017fe4ff */
[----:B------:R-:W-:Y:S01]  /*52730*/  IMAD.X R23, RZ, RZ, RZ, P6 ;  /* 0x000000ffff177224 */ /* 0x000fe200030e06ff */
[----:B------:R-:W-:-:S02]  /*52740*/  SHF.R.U32.HI R25, RZ, 0x1f, R25 ;  /* 0x0000001fff197819 */ /* 0x000fc40000011619 */
[----:B------:R-:W-:Y:S01]  /*52750*/  IADD3 R20, P2, PT, R20, R13, RZ ;  /* 0x0000000d14147210 */ /* 0x000fe20007f5e0ff */
[----:B------:R-:W-:Y:S02]  /*52760*/  IMAD.IADD R13, R42, 0x1, R17 ;  /* 0x000000012a0d7824 */ /* 0x000fe400078e0211 */
[----:B------:R-:W-:Y:S01]  /*52770*/  IMAD.WIDE.U32 R16, R59, R60, R22 ;  /* 0x0000003c3b107225 */ /* 0x000fe200078e0016 */
[----:B------:R-:W-:Y:S02]  /*52780*/  IADD3.X R22, PT, PT, RZ, RZ, RZ, P0, !PT ;  /* 0x000000ffff167210 */ /* 0x000fe400007fe4ff */
[----:B------:R-:W-:Y:S01]  /*52790*/  IADD3 R46, P0, P6, R12, -R25, -R0 ;  /* 0x800000190c2e7210 */ /* 0x000fe20007e1e800 */
[----:B------:R-:W-:Y:S01]  /*527a0*/  IMAD.X R23, RZ, RZ, RZ, P5 ;  /* 0x000000ffff177224 */ /* 0x000fe200028e06ff */
[----:B------:R-:W-:Y:S01]  /*527b0*/  IADD3 R13, P5, PT, R13, R20, RZ ;  /* 0x000000140d0d7210 */ /* 0x000fe20007fbe0ff */
[----:B------:R-:W-:Y:S01]  /*527c0*/  IMAD.IADD R24, R44, 0x1, R17 ;  /* 0x000000012c187824 */ /* 0x000fe200078e0211 */
[----:B------:R-:W-:-:S02]  /*527d0*/  IADD3.X R0, PT, PT, RZ, RZ, RZ, P3, !PT ;  /* 0x000000ffff007210 */ /* 0x000fc40001ffe4ff */
[----:B------:R-:W-:Y:S01]  /*527e0*/  IADD3 R20, PT, PT, R23, R21, R22 ;  /* 0x0000001517147210 */ /* 0x000fe20007ffe016 */
[----:B------:R-:W-:Y:S01]  /*527f0*/  IMAD.X R21, RZ, RZ, RZ, P4 ;  /* 0x000000ffff157224 */ /* 0x000fe200020e06ff */
[----:B------:R-:W-:Y:S02]  /*52800*/  IADD3.X R22, PT, PT, RZ, -0x1, R14, P0, P6 ;  /* 0xffffffffff167810 */ /* 0x000fe400007ec40e */
[----:B------:R-:W-:Y:S02]  /*52810*/  ISETP.GT.U32.AND P0, PT, R46, -0x1, PT ;  /* 0xffffffff2e00780c */ /* 0x000fe40003f04070 */
[----:B------:R-:W-:Y:S02]  /*52820*/  IADD3 R12, P6, PT, R24, R13, RZ ;  /* 0x0000000d180c7210 */ /* 0x000fe40007fde0ff */
[----:B------:R-:W-:Y:S02]  /*52830*/  ISETP.GT.AND.EX P0, PT, R22, -0x1, PT, P0 ;  /* 0xffffffff1600780c */ /* 0x000fe40003f04300 */
[----:B------:R-:W-:Y:S01]  /*52840*/  IADD3 R20, PT, PT, R21, R20, R0 ;  /* 0x0000001415147210 */ /* 0x000fe20007ffe000 */
[----:B------:R-:W-:Y:S01]  /*52850*/  IMAD.X R13, RZ, RZ, RZ, P6 ;  /* 0x000000ffff0d7224 */ /* 0x000fe200030e06ff */
[----:B------:R-:W-:Y:S01]  /*52860*/  IADD3.X R0, PT, PT, RZ, RZ, RZ, P1, !PT ;  /* 0x000000ffff007210 */ /* 0x000fe20000ffe4ff */
[----:B------:R-:W-:-:S02]  /*52870*/  IMAD.X R21, RZ, RZ, RZ, P2 ;  /* 0x000000ffff157224 */ /* 0x000fc400010e06ff */
[----:B------:R-:W-:-:S03]  /*52880*/  IMAD.WIDE.U32 R12, R59, R61, R12 ;  /* 0x0000003d3b0c7225 */ /* 0x000fc600078e000c */
[----:B------:R-:W-:Y:S01]  /*52890*/  IADD3 R20, PT, PT, R21, R20, R0 ;  /* 0x0000001415147210 */ /* 0x000fe20007ffe000 */
[----:B------:R-:W-:Y:S01]  /*528a0*/  IMAD.X R21, RZ, RZ, RZ, P5 ;  /* 0x000000ffff157224 */ /* 0x000fe200028e06ff */
[----:B------:R-:W-:Y:S01]  /*528b0*/  IADD3 R22, PT, PT, R42, R13, RZ ;  /* 0x0000000d2a167210 */ /* 0x000fe20007ffe0ff */
        /* <DEDUP_REMOVED lines=17> */
.L_x_136:
        /* <DEDUP_REMOVED lines=9> */
[----:B------:R-:W-:Y:S02]  /*52a60*/  IMAD.MOV.U32 R27, RZ, RZ, R10 ;  /* 0x000000ffff1b7224 */ /* 0x000fe400078e000a */
[----:B------:R-:W-:-:S02]  /*52a70*/  IMAD.MOV.U32 R23, RZ, RZ, R16 ;  /* 0x000000ffff177224 */ /* 0x000fc400078e0010 */
[----:B------:R-:W-:-:S04]  /*52a80*/  IMAD.MOV.U32 R21, RZ, RZ, R12 ;  /* 0x000000ffff157224 */ /* 0x000fc800078e000c */
        /* <DEDUP_REMOVED lines=27> */
.L_x_137:
        /* <DEDUP_REMOVED lines=22> */
.L_x_138:
[C---:B------:R-:W-:Y:S01]  /*52da0*/  SHF.L.U64.HI R4, R30.reuse, 0x1, R48 ;  /* 0x000000011e047819 */ /* 0x040fe20000010230 */
[----:B------:R-:W-:Y:S01]  /*52db0*/  IMAD.SHL.U32 R7, R30, 0x2, RZ ;  /* 0x000000021e077824 */ /* 0x000fe200078e00ff */
[----:B------:R-:W-:Y:S01]  /*52dc0*/  SHF.L.U64.HI R2, R21, 0x1, R22 ;  /* 0x0000000115027819 */ /* 0x000fe20000010216 */
[----:B------:R-:W-:Y:S01]  /*52dd0*/  IMAD.SHL.U32 R8, R27, 0x2, RZ ;  /* 0x000000021b087824 */ /* 0x000fe200078e00ff */
[----:B------:R-:W-:Y:S02]  /*52de0*/  SHF.L.U32 R3, R29, 0x1, RZ ;  /* 0x000000011d037819 */ /* 0x000fe400000006ff */
[----:B------:R-:W-:Y:S02]  /*52df0*/  LOP3.LUT R4, R4, 0x1, RZ, 0xc0, !PT ;  /* 0x0000000104047812 */ /* 0x000fe400078ec0ff */
[----:B------:R-:W-:Y:S02]  /*52e00*/  LOP3.LUT R2, R2, 0x1, RZ, 0xc0, !PT ;  /* 0x0000000102027812 */ /* 0x000fe400078ec0ff */
[----:B------:R-:W-:Y:S01]  /*52e10*/  LOP3.LUT R12, R4, 0xfffffffe, R3, 0xf8, !PT ;  /* 0xfffffffe040c7812 */ /* 0x000fe200078ef803 */
[----:B------:R-:W-:Y:S01]  /*52e20*/  IMAD.MOV.U32 R3, RZ, RZ, RZ ;  /* 0x000000ffff037224 */ /* 0x000fe200078e00ff */
[----:B------:R-:W-:Y:S01]  /*52e30*/  SHF.R.U32.HI R0, RZ, 0x1f, R5 ;  /* 0x0000001fff007819 */ /* 0x000fe20000011605 */
[----:B------:R-:W-:Y:S01]  /*52e40*/  IMAD.SHL.U32 R4, R23, 0x2, RZ ;  /* 0x0000000217047824 */ /* 0x000fe200078e00ff */
[----:B------:R-:W-:Y:S01]  /*52e50*/  SHF.L.U64.HI R13, R29, 0x1, R15 ;  /* 0x000000011d0d7819 */ /* 0x000fe2000001020f */
[----:B------:R-:W-:Y:S01]  /*52e60*/  IMAD.WIDE.U32 R2, R20, 0x2, R2 ;  /* 0x0000000214027825 */ /* 0x000fe200078e0002 */
[----:B------:R-:W-:-:S02]  /*52e70*/  LOP3.LUT R10, R0, 0xfffffffe, R7, 0xf8, !PT ;  /* 0xfffffffe000a7812 */ /* 0x000fc400078ef807 */
[----:B------:R-:W-:Y:S01]  /*52e80*/  SHF.L.U64.HI R11, R27, 0x1, R28 ;  /* 0x000000011b0b7819 */ /* 0x000fe2000001021c */
[----:B------:R-:W-:Y:S01]  /*52e90*/  IMAD.SHL.U32 R0, R21, 0x2, RZ ;  /* 0x0000000215007824 */ /* 0x000fe200078e00ff */
[C---:B------:R-:W-:Y:S02]  /*52ea0*/  ISETP.LE.U32.AND P0, PT, R2.reuse, R61, PT ;  /* 0x0000003d0200720c */ /* 0x040fe40003f03070 */
[----:B------:R-:W-:Y:S02]  /*52eb0*/  ISETP.GT.U32.AND P1, PT, R2, -0x1, PT ;  /* 0xffffffff0200780c */ /* 0x000fe40003f24070 */
[----:B------:R-:W-:Y:S02]  /*52ec0*/  SHF.L.U64.HI R9, R25, 0x1, R26 ;  /* 0x0000000119097819 */ /* 0x000fe4000001021a */
[----:B------:R-:W-:Y:S02]  /*52ed0*/  ISETP.GT.U32.OR.EX P0, PT, R3, RZ, !P0, P1 ;  /* 0x000000ff0300720c */ /* 0x000fe40004704510 */
[----:B------:R-:W-:-:S02]  /*52ee0*/  SHF.L.U64.HI R7, R23, 0x1, R24 ;  /* 0x0000000117077819 */ /* 0x000fc40000010218 */
[----:B------:R-:W-:Y:S02]  /*52ef0*/  SHF.L.U32 R6, R25, 0x1, RZ ;  /* 0x0000000119067819 */ /* 0x000fe400000006ff */
[----:B------:R-:W-:Y:S02]  /*52f00*/  LOP3.LUT R13, R13, 0x1, RZ, 0xc0, !PT ;  /* 0x000000010d0d7812 */ /* 0x000fe400078ec0ff */
[----:B------:R-:W-:Y:S02]  /*52f10*/  LOP3.LUT R11, R11, 0x1, RZ, 0xc0, !PT ;  /* 0x000000010b0b7812 */ /* 0x000fe400078ec0ff */
[----:B------:R-:W-:Y:S02]  /*52f20*/  LOP3.LUT R9, R9, 0x1, RZ, 0xc0, !PT ;  /* 0x0000000109097812 */ /* 0x000fe400078ec0ff */
[----:B------:R-:W-:Y:S02]  /*52f30*/  LOP3.LUT R7, R7, 0x1, RZ, 0xc0, !PT ;  /* 0x0000000107077812 */ /* 0x000fe400078ec0ff */
[----:B------:R-:W-:-:S02]  /*52f40*/  LOP3.LUT R8, R13, 0xfffffffe, R8, 0xf8, !PT ;  /* 0xfffffffe0d087812 */ /* 0x000fc400078ef808 */
        /* <DEDUP_REMOVED lines=38> */
.L_x_139:
        /* <DEDUP_REMOVED lines=23> */
.L_x_106:
[----:B------:R-:W-:Y:S01]  /*53320*/  USHF.R.U32.HI UR13, URZ, 0x1, UR12 ;  /* 0x00000001ff0d7899 */ /* 0x000fe2000801160c */
[----:B------:R-:W-:Y:S01]  /*53330*/  MOV R108, R41 ;  /* 0x00000029006c7202 */ /* 0x000fe20000000f00 */
[----:B------:R-:W-:Y:S01]  /*53340*/  USHF.L.W.U32.HI UR12, UR11, 0x1f, UR12 ;  /* 0x0000001f0b0c7899 */ /* 0x000fe20008010e0c */
[----:B------:R-:W-:Y:S01]  /*53350*/  IMAD.MOV.U32 R103, RZ, RZ, R124 ;  /* 0x000000ffff677224 */ /* 0x000fe200078e007c */
[----:B------:R-:W-:Y:S01]  /*53360*/  USHF.L.W.U32.HI UR11, UR10, 0x1f, UR11 ;  /* 0x0000001f0a0b7899 */ /* 0x000fe20008010e0b */
[----:B------:R-:W-:Y:S01]  /*53370*/  IMAD.MOV.U32 R106, RZ, RZ, R88 ;  /* 0x000000ffff6a7224 */ /* 0x000fe200078e0058 */
[----:B------:R-:W-:Y:S01]  /*53380*/  USHF.L.W.U32.HI UR10, UR9, 0x1f, UR10 ;  /* 0x0000001f090a7899 */ /* 0x000fe20008010e0a */
        /* <DEDUP_REMOVED lines=9> */
[----:B------:R-:W-:Y:S01]  /*53420*/  MOV R110, R34 ;  /* 0x00000022006e7202 */ /* 0x000fe20000000f00 */
[----:B------:R-:W-:Y:S01]  /*53430*/  IMAD.MOV.U32 R105, RZ, RZ, R35 ;  /* 0x000000ffff697224 */ /* 0x000fe200078e0023 */
[----:B------:R-:W-:Y:S01]  /*53440*/  ULOP3.LUT UR6, UR8, UR15, UR7, 0xfe, !UPT ;  /* 0x0000000f08067292 */ /* 0x000fe2000f8efe07 */
        /* <DEDUP_REMOVED lines=10> */
[----:B------:R-:W-:Y:S01]  /*534f0*/  UMOV UR6, UR7 ;  /* 0x0000000700067c82 */ /* 0x000fe20008000000 */
[----:B------:R-:W-:Y:S01]  /*53500*/  ULOP3.LUT UP0, URZ, UR14, UR13, URZ, 0xfc, !UPT ;  /* 0x0000000d0eff7292 */ /* 0x000fe2000f80fcff */
[----:B------:R-:W-:Y:S01]  /*53510*/  IMAD.MOV.U32 R6, RZ, RZ, R56 ;  /* 0x000000ffff067224 */ /* 0x000fe200078e0038 */
[----:B------:R-:W-:Y:S01]  /*53520*/  UMOV UR7, UR8 ;  /* 0x0000000800077c82 */ /* 0x000fe20008000000 */
[----:B------:R-:W-:Y:S01]  /*53530*/  UMOV UR8, UR9 ;  /* 0x0000000900087c82 */ /* 0x000fe20008000000 */
        /* <DEDUP_REMOVED lines=20> */
[----:B------:R-:W-:Y:S01]  /*53680*/  IMAD.MOV.U32 R18, RZ, RZ, R81 ;  /* 0x000000ffff127224 */ /* 0x000fe200078e0051 */
[----:B------:R-:W-:Y:S01]  /*53690*/  UMOV UR10, UR11 ;  /* 0x0000000b000a7c82 */ /* 0x000fe20008000000 */
[----:B------:R-:W-:Y:S01]  /*536a0*/  IMAD.MOV.U32 R21, RZ, RZ, R42 ;  /* 0x000000ffff157224 */ /* 0x000fe200078e002a */
[----:B------:R-:W-:Y:S01]  /*536b0*/  UMOV UR11, UR12 ;  /* 0x0000000c000b7c82 */ /* 0x000fe20008000000 */
        /* <DEDUP_REMOVED lines=8> */
[----:B------:R-:W-:Y:S01]  /*53740*/  IMAD.MOV.U32 R33, RZ, RZ, R48 ;  /* 0x000000ffff217224 */ /* 0x000fe200078e0030 */
[----:B------:R-:W-:Y:S06]  /*53750*/  BRA.U UP0, `(.L_x_140) ;  /* 0xfffffad5005c7547 */ /* 0x000fec000b83ffff */
.L_x_20:
[----:B------:R-:W-:-:S11]  /*53760*/  UISETP.EQ.AND UP0, UPT, UR5, URZ, UPT ;  /* 0x000000ff0500728c */ /* 0x000fd6000bf02270 */
.L_x_19:
[----:B------:R-:W-:Y:S05]  /*53770*/  BRA.U !UP0, `(.L_x_141) ;  /* 0x000001b508a07547 */ /* 0x000fea000b800000 */
[----:B-----5:R-:W-:-:S04]  /*53780*/  LOP3.LUT R8, R7, R9, R6, 0xfe, !PT ;  /* 0x0000000907087212 */ /* 0x020fc800078efe06 */
[----:B------:R-:W-:-:S04]  /*53790*/  LOP3.LUT R8, R5, R8, R4, 0xfe, !PT ;  /* 0x0000000805087212 */ /* 0x000fc800078efe04 */
[----:B------:R-:W-:-:S04]  /*537a0*/  LOP3.LUT R11, R3, R8, R2, 0xfe, !PT ;  /* 0x00000008030b7212 */ /* 0x000fc800078efe02 */
[----:B------:R-:W-:-:S13]  /*537b0*/  LOP3.LUT P0, RZ, R11, R0, RZ, 0xfc, !PT ;  /* 0x000000000bff7212 */ /* 0x000fda000780fcff */
[----:B------:R-:W-:Y:S05]  /*537c0*/  @!P0 BRA `(.L_x_141) ;  /* 0x000001b4008c8947 */ /* 0x000fea0003800000 */
[----:B------:R-:W0:Y:S01]  /*537d0*/  LDCU UR8, c[0x3][0xe0] ;  /* 0x00c01c00ff0877ac */ /* 0x000e220008000800 */
[----:B------:R-:W-:Y:S01]  /*537e0*/  MOV R8, R9 ;  /* 0x0000000900087202 */ /* 0x000fe20000000f00 */
[----:B------:R-:W1:Y:S01]  /*537f0*/  LDC.64 R12, c[0x3][0x10] ;  /* 0x00c00400ff0c7b82 */ /* 0x000e620000000a00 */
[----:B------:R-:W2:Y:S07]  /*53800*/  LDCU.128 UR12, c[0x3][URZ] ;  /* 0x00c00000ff0c77ac */ /* 0x000eae0008000c00 */
[----:B------:R-:W3:Y:S01]  /*53810*/  LDC.64 R14, c[0x3][0x18] ;  /* 0x00c00600ff0e7b82 */ /* 0x000ee20000000a00 */
[----:B0-----:R-:W-:-:S02]  /*53820*/  IMAD R17, R9, UR8, RZ ;  /* 0x0000000809117c24 */ /* 0x001fc4000f8e02ff */
[----:B------:R-:W-:Y:S02]  /*53830*/  IMAD.MOV.U32 R9, RZ, RZ, RZ ;  /* 0x000000ffff097224 */ /* 0x000fe400078e00ff */
[----:B--2---:R-:W-:-:S05]  /*53840*/  IMAD.HI.U32 R9, R17, UR12, R8 ;  /* 0x0000000c11097c27 */ /* 0x004fca000f8e0008 */
[----:B------:R-:W-:-:S05]  /*53850*/  IADD3 R8, P0, PT, R9, R6, RZ ;  /* 0x0000000609087210 */ /* 0x000fca0007f1e0ff */
[----:B------:R-:W-:Y:S02]  /*53860*/  IMAD.X R9, RZ, RZ, RZ, P0 ;  /* 0x000000ffff097224 */ /* 0x000fe400000e06ff */
[----:B------:R-:W-:-:S04]  /*53870*/  IMAD.WIDE.U32 R8, R17, UR13, R8 ;  /* 0x0000000d11087c25 */ /* 0x000fc8000f8e0008 */
[----:B------:R-:W-:Y:S01]  /*53880*/  IMAD R19, R8, UR8, RZ ;  /* 0x0000000808137c24 */ /* 0x000fe2000f8e02ff */
[----:B------:R-:W-:Y:S01]  /*53890*/  IADD3 R6, P0, PT, R9, R7, RZ ;  /* 0x0000000709067210 */ /* 0x000fe20007f1e0ff */
[----:B------:R-:W-:-:S03]  /*538a0*/  IMAD.MOV.U32 R9, RZ, RZ, RZ ;  /* 0x000000ffff097224 */ /* 0x000fc600078e00ff */
[----:B------:R-:W-:Y:S01]  /*538b0*/  IADD3.X R7, PT, PT, RZ, RZ, RZ, P0, !PT ;  /* 0x000000ffff077210 */ /* 0x000fe200007fe4ff */
[----:B------:R-:W-:-:S04]  /*538c0*/  IMAD.HI.U32 R9, R19, UR12, R8 ;  /* 0x0000000c13097c27 */ /* 0x000fc8000f8e0008 */
[----:B------:R-:W-:-:S05]  /*538d0*/  IMAD.WIDE.U32 R6, R17, UR14, R6 ;  /* 0x0000000e11067c25 */ /* 0x000fca000f8e0006 */
[----:B------:R-:W-:Y:S02]  /*538e0*/  IADD3 R8, P0, PT, R7, R4, RZ ;  /* 0x0000000407087210 */ /* 0x000fe40007f1e0ff */
[----:B------:R-:W-:-:S03]  /*538f0*/  IADD3 R10, P1, PT, R6, R9, RZ ;  /* 0x00000009060a7210 */ /* 0x000fc60007f3e0ff */
[----:B------:R-:W-:Y:S01]  /*53900*/  IMAD.X R9, RZ, RZ, RZ, P0 ;  /* 0x000000ffff097224 */ /* 0x000fe200000e06ff */
[----:B------:R-:W-:Y:S01]  /*53910*/  IADD3.X R11, PT, PT, RZ, RZ, RZ, P1, !PT ;  /* 0x000000ffff0b7210 */ /* 0x000fe20000ffe4ff */
[----:B------:R-:W-:-:S04]  /*53920*/  IMAD.WIDE.U32 R6, R17, UR15, R8 ;  /* 0x0000000f11067c25 */ /* 0x000fc8000f8e0008 */
[----:B------:R-:W-:Y:S01]  /*53930*/  IMAD.WIDE.U32 R8, R19, UR13, R10 ;  /* 0x0000000d13087c25 */ /* 0x000fe2000f8e000a */
[----:B------:R-:W-:-:S03]  /*53940*/  IADD3 R4, P0, PT, R7, R5, RZ ;  /* 0x0000000507047210 */ /* 0x000fc60007f1e0ff */
[----:B------:R-:W-:Y:S01]  /*53950*/  IMAD R23, R8, UR8, RZ ;  /* 0x0000000808177c24 */ /* 0x000fe2000f8e02ff */
[----:B------:R-:W-:Y:S01]  /*53960*/  IADD3 R6, P1, PT, R6, R9, RZ ;  /* 0x0000000906067210 */ /* 0x000fe20007f3e0ff */
[----:B------:R-:W-:Y:S02]  /*53970*/  HFMA2 R9, -RZ, RZ, 0, 0 ;  /* 0x00000000ff097431 */ /* 0x000fe400000001ff */
[----:B------:R-:W-:Y:S02]  /*53980*/  IMAD.X R5, RZ, RZ, RZ, P0 ;  /* 0x000000ffff057224 */ /* 0x000fe400000e06ff */
[----:B------:R-:W-:Y:S02]  /*53990*/  IMAD.X R7, RZ, RZ, RZ, P1 ;  /* 0x000000ffff077224 */ /* 0x000fe400008e06ff */
[----:B-1----:R-:W-:-:S04]  /*539a0*/  IMAD.WIDE.U32 R4, R17, R12, R4 ;  /* 0x0000000c11047225 */ /* 0x002fc800078e0004 */
[----:B------:R-:W-:-:S04]  /*539b0*/  IMAD.HI.U32 R9, R23, UR12, R8 ;  /* 0x0000000c17097c27 */ /* 0x000fc8000f8e0008 */
[----:B------:R-:W-:-:S03]  /*539c0*/  IMAD.WIDE.U32 R6, R19, UR14, R6 ;  /* 0x0000000e13067c25 */ /* 0x000fc6000f8e0006 */
[----:B------:R-:W-:Y:S02]  /*539d0*/  IADD3 R10, P2, PT, R6, R9, RZ ;  /* 0x00000009060a7210 */ /* 0x000fe40007f5e0ff */
[----:B------:R-:W-:Y:S02]  /*539e0*/  IADD3 R6, P0, PT, R5, R2, RZ ;  /* 0x0000000205067210 */ /* 0x000fe40007f1e0ff */
[----:B------:R-:W-:Y:S01]  /*539f0*/  IADD3 R8, P1, PT, R4, R7, RZ ;  /* 0x0000000704087210 */ /* 0x000fe20007f3e0ff */
[----:B------:R-:W-:Y:S02]  /*53a00*/  IMAD.X R11, RZ, RZ, RZ, P2 ;  /* 0x000000ffff0b7224 */ /* 0x000fe400010e06ff */
[----:B------:R-:W-:Y:S01]  /*53a10*/  IMAD.X R7, RZ, RZ, RZ, P0 ;  /* 0x000000ffff077224 */ /* 0x000fe200000e06ff */
[----:B------:R-:W-:Y:S01]  /*53a20*/  IADD3.X R9, PT, PT, RZ, RZ, RZ, P1, !PT ;  /* 0x000000ffff097210 */ /* 0x000fe20000ffe4ff */
[----:B------:R-:W-:-:S04]  /*53a30*/  IMAD.WIDE.U32 R4, R17, R13, R6 ;  /* 0x0000000d11047225 */ /* 0x000fc800078e0006 */
[----:B------:R-:W-:Y:S01]  /*53a40*/  IMAD.WIDE.U32 R6, R19, UR15, R8 ;  /* 0x0000000f13067c25 */ /* 0x000fe2000f8e0008 */
[----:B------:R-:W-:-:S03]  /*53a50*/  IADD3 R2, P0, PT, R5, R3, RZ ;  /* 0x0000000305027210 */ /* 0x000fc60007f1e0ff */
[----:B------:R-:W-:Y:S01]  /*53a60*/  IMAD.WIDE.U32 R8, R23, UR13, R10 ;  /* 0x0000000d17087c25 */ /* 0x000fe2000f8e000a */
[----:B------:R-:W-:-:S03]  /*53a70*/  IADD3 R4, P1, PT, R4, R7, RZ ;  /* 0x0000000704047210 */ /* 0x000fc60007f3e0ff */
[----:B------:R-:W-:Y:S01]  /*53a80*/  IMAD R25, R8, UR8, RZ ;  /* 0x0000000808197c24 */ /* 0x000fe2000f8e02ff */
[----:B------:R-:W-:Y:S01]  /*53a90*/  IADD3 R6, P2, PT, R6, R9, RZ ;  /* 0x0000000906067210 */ /* 0x000fe20007f5e0ff */
[----:B------:R-:W-:Y:S02]  /*53aa0*/  IMAD.X R3, RZ, RZ, RZ, P0 ;  /* 0x000000ffff037224 */ /* 0x000fe400000e06ff */
[----:B------:R-:W-:Y:S01]  /*53ab0*/  IMAD.MOV.U32 R9, RZ, RZ, RZ ;  /* 0x000000ffff097224 */ /* 0x000fe200078e00ff */
[----:B------:R-:W-:Y:S01]  /*53ac0*/  IADD3.X R7, PT, PT, RZ, RZ, RZ, P2, !PT ;  /* 0x000000ffff077210 */ /* 0x000fe200017fe4ff */
[----:B------:R-:W-:Y:S02]  /*53ad0*/  IMAD.X R5, RZ, RZ, RZ, P1 ;  /* 0x000000ffff057224 */ /* 0x000fe400008e06ff */
[----:B------:R-:W-:-:S04]  /*53ae0*/  IMAD.HI.U32 R9, R25, UR12, R8 ;  /* 0x0000000c19097c27 */ /* 0x000fc8000f8e0008 */
[----:B---3--:R-:W-:-:S04]  /*53af0*/  IMAD.WIDE.U32 R2, R17, R14, R2 ;  /* 0x0000000e11027225 */ /* 0x008fc800078e0002 */
[----:B------:R-:W-:Y:S01]  /*53b00*/  IMAD.WIDE.U32 R6, R23, UR14, R6 ;  /* 0x0000000e17067c25 */ /* 0x000fe2000f8e0006 */
[----:B------:R-:W-:-:S03]  /*53b10*/  IADD3 R8, P0, PT, R3, R0, RZ ;  /* 0x0000000003087210 */ /* 0x000fc60007f1e0ff */
[----:B------:R-:W-:Y:S01]  /*53b20*/  IMAD.WIDE.U32 R4, R19, R12, R4 ;  /* 0x0000000c13047225 */ /* 0x000fe200078e0004 */
[----:B------:R-:W-:-:S03]  /*53b30*/  IADD3 R10, P3, PT, R6, R9, RZ ;  /* 0x00000009060a7210 */ /* 0x000fc60007f7e0ff */
[----:B------:R-:W-:Y:S01]  /*53b40*/  IMAD.X R9, RZ, RZ, RZ, P0 ;  /* 0x000000ffff097224 */ /* 0x000fe200000e06ff */
[----:B------:R-:W-:Y:S01]  /*53b50*/  IADD3 R6, P2, PT, R4, R7, RZ ;  /* 0x0000000704067210 */ /* 0x000fe20007f5e0ff */
[----:B------:R-:W-:Y:S01]  /*53b60*/  IMAD.X R11, RZ, RZ, RZ, P3 ;  /* 0x000000ffff0b7224 */ /* 0x000fe200018e06ff */
[----:B------:R-:W-:Y:S01]  /*53b70*/  IADD3 R4, P1, PT, R2, R5, RZ ;  /* 0x0000000502047210 */ /* 0x000fe20007f3e0ff */
[----:B------:R-:W-:Y:S01]  /*53b80*/  IMAD.WIDE.U32 R2, R17, R15, R8 ;  /* 0x0000000f11027225 */ /* 0x000fe200078e0008 */
[----:B------:R-:W-:-:S03]  /*53b90*/  IADD3.X R7, PT, PT, RZ, RZ, RZ, P2, !PT ;  /* 0x000000ffff077210 */ /* 0x000fc600017fe4ff */
[----:B------:R-:W-:Y:S02]  /*53ba0*/  IMAD.X R5, RZ, RZ, RZ, P1 ;  /* 0x000000ffff057224 */ /* 0x000fe400008e06ff */
[----:B------:R-:W-:-:S04]  /*53bb0*/  IMAD.WIDE.U32 R6, R23, UR15, R6 ;  /* 0x0000000f17067c25 */ /* 0x000fc8000f8e0006 */
[----:B------:R-:W-:-:S04]  /*53bc0*/  IMAD.WIDE.U32 R8, R25, UR13, R10 ;  /* 0x0000000d19087c25 */ /* 0x000fc8000f8e000a */
[----:B------:R-:W-:Y:S01]  /*53bd0*/  IMAD.WIDE.U32 R4, R19, R13, R4 ;  /* 0x0000000d13047225 */ /* 0x000fe200078e0004 */
[----:B------:R-:W-:Y:S02]  /*53be0*/  IADD3 R16, P2, PT, R6, R9, RZ ;  /* 0x0000000906107210 */ /* 0x000fe40007f5e0ff */
[----:B------:R-:W-:Y:S01]  /*53bf0*/  MOV R9, RZ ;  /* 0x000000ff00097202 */ /* 0x000fe20000000f00 */
[----:B------:R-:W-:Y:S01]  /*53c00*/  IMAD R27, R8, UR8, RZ ;  /* 0x00000008081b7c24 */ /* 0x000fe2000f8e02ff */
[----:B------:R-:W-:Y:S02]  /*53c10*/  IADD3 R6, P0, PT, R2, R5, RZ ;  /* 0x0000000502067210 */ /* 0x000fe40007f1e0ff */
[----:B------:R-:W-:Y:S01]  /*53c20*/  IADD3 R10, P1, PT, R4, R7, RZ ;  /* 0x00000007040a7210 */ /* 0x000fe20007f3e0ff */
[----:B------:R-:W-:Y:S01]  /*53c30*/  IMAD.HI.U32 R21, R27, UR12, R8 ;  /* 0x0000000c1b157c27 */ /* 0x000fe2000f8e0008 */
[----:B------:R-:W-:-:S03]  /*53c40*/  IADD3.X R17, PT, PT, RZ, RZ, RZ, P2, !PT ;  /* 0x000000ffff117210 */ /* 0x000fc600017fe4ff */
[----:B------:R-:W-:Y:S02]  /*53c50*/  IMAD.X R7, RZ, RZ, RZ, P0 ;  /* 0x000000ffff077224 */ /* 0x000fe400000e06ff */
[----:B------:R-:W-:Y:S02]  /*53c60*/  IMAD.X R11, RZ, RZ, RZ, P1 ;  /* 0x000000ffff0b7224 */ /* 0x000fe400008e06ff */
[----:B------:R-:W-:-:S04]  /*53c70*/  IMAD.WIDE.U32 R4, R19, R14, R6 ;  /* 0x0000000e13047225 */ /* 0x000fc800078e0006 */
[----:B------:R-:W-:Y:S01]  /*53c80*/  IMAD.WIDE.U32 R6, R23, R12, R10 ;  /* 0x0000000c17067225 */ /* 0x000fe200078e000a */
[----:B------:R-:W-:-:S03]  /*53c90*/  IADD3 R2, P0, PT, R3, R5, RZ ;  /* 0x0000000503027210 */ /* 0x000fc60007f1e0ff */
[----:B------:R-:W-:Y:S01]  /*53ca0*/  IMAD.WIDE.U32 R8, R25, UR14, R16 ;  /* 0x0000000e19087c25 */ /* 0x000fe2000f8e0010 */
[----:B------:R-:W-:-:S03]  /*53cb0*/  IADD3 R4, P1, PT, R4, R7, RZ ;  /* 0x0000000704047210 */ /* 0x000fc60007f3e0ff */
[----:B------:R-:W-:Y:S01]  /*53cc0*/  IMAD.X R3, RZ, RZ, RZ, P0 ;  /* 0x000000ffff037224 */ /* 0x000fe200000e06ff */
[----:B------:R-:W-:Y:S01]  /*53cd0*/  IADD3 R8, P3, PT, R8, R21, RZ ;  /* 0x0000001508087210 */ /* 0x000fe20007f7e0ff */
[----:B------:R-:W-:Y:S01]  /*53ce0*/  HFMA2 R21, -RZ, RZ, 0, 0 ;  /* 0x00000000ff157431 */ /* 0x000fe200000001ff */
[----:B------:R-:W-:Y:S01]  /*53cf0*/  IADD3 R6, P2, PT, R6, R9, RZ ;  /* 0x0000000906067210 */ /* 0x000fe20007f5e0ff */
[----:B------:R-:W-:Y:S01]  /*53d00*/  IMAD.WIDE.U32 R2, R19, R15, R2 ;  /* 0x0000000f13027225 */ /* 0x000fe200078e0002 */
[----:B------:R-:W-:-:S03]  /*53d10*/  IADD3.X R5, PT, PT, RZ, RZ, RZ, P1, !PT ;  /* 0x000000ffff057210 */ /* 0x000fc60000ffe4ff */
[----:B------:R-:W-:Y:S02]  /*53d20*/  IMAD.X R9, RZ, RZ, RZ, P3 ;  /* 0x000000ffff097224 */ /* 0x000fe400018e06ff */
[----:B------:R-:W-:Y:S02]  /*53d30*/  IMAD.X R7, RZ, RZ, RZ, P2 ;  /* 0x000000ffff077224 */ /* 0x000fe400010e06ff */
[----:B------:R-:W-:-:S04]  /*53d40*/  IMAD.WIDE.U32 R4, R23, R13, R4 ;  /* 0x0000000d17047225 */ /* 0x000fc800078e0004 */
[----:B------:R-:W-:Y:S01]  /*53d50*/  IMAD.WIDE.U32 R6, R25, UR15, R6 ;  /* 0x0000000f19067c25 */ /* 0x000fe2000f8e0006 */
[----:B------:R-:W-:-:S03]  /*53d60*/  IADD3 R10, P0, PT, R2, R5, RZ ;  /* 0x00000005020a7210 */ /* 0x000fc60007f1e0ff */
[----:B------:R-:W-:Y:S01]  /*53d70*/  IMAD.WIDE.U32 R8, R27, UR13, R8 ;  /* 0x0000000d1b087c25 */ /* 0x000fe2000f8e0008 */
[----:B------:R-:W-:-:S03]  /*53d80*/  IADD3 R16, P1, PT, R4, R7, RZ ;  /* 0x0000000704107210 */ /* 0x000fc60007f3e0ff */
[----:B------:R-:W-:Y:S01]  /*53d90*/  IMAD.X R11, RZ, RZ, RZ, P0 ;  /* 0x000000ffff0b7224 */ /* 0x000fe200000e06ff */
[----:B------:R-:W-:Y:S01]  /*53da0*/  IADD3 R18, P2, PT, R6, R9, RZ ;  /* 0x0000000906127210 */ /* 0x000fe20007f5e0ff */
[----:B------:R-:W-:Y:S01]  /*53db0*/  IMAD R29, R8, UR8, RZ ;  /* 0x00000008081d7c24 */ /* 0x000fe2000f8e02ff */
[----:B------:R-:W-:Y:S01]  /*53dc0*/  IADD3.X R17, PT, PT, RZ, RZ, RZ, P1, !PT ;  /* 0x000000ffff117210 */ /* 0x000fe20000ffe4ff */
[----:B------:R-:W-:Y:S02]  /*53dd0*/  IMAD.MOV.U32 R20, RZ, RZ, R8 ;  /* 0x000000ffff147224 */ /* 0x000fe400078e0008 */
[----:B------:R-:W-:Y:S02]  /*53de0*/  IMAD.X R19, RZ, RZ, RZ, P2 ;  /* 0x000000ffff137224 */ /* 0x000fe400010e06ff */
[----:B------:R-:W-:-:S04]  /*53df0*/  IMAD.WIDE.U32 R4, R23, R14, R10 ;  /* 0x0000000e17047225 */ /* 0x000fc800078e000a */
[----:B------:R-:W-:Y:S01]  /*53e00*/  IMAD.WIDE.U32 R6, R25, R12, R16 ;  /* 0x0000000c19067225 */ /* 0x000fe200078e0010 */
[----:B------:R-:W-:-:S03]  /*53e10*/  IADD3 R2, P0, PT, R3, R5, RZ ;  /* 0x0000000503027210 */ /* 0x000fc60007f1e0ff */
[----:B------:R-:W-:Y:S01]  /*53e20*/  IMAD.WIDE.U32 R8, R27, UR14, R18 ;  /* 0x0000000e1b087c25 */ /* 0x000fe2000f8e0012 */
[----:B------:R-:W-:-:S03]  /*53e30*/  IADD3 R4, P1, PT, R4, R7, RZ ;  /* 0x0000000704047210 */ /* 0x000fc60007f3e0ff */
[----:B------:R-:W-:Y:S01]  /*53e40*/  IMAD.HI.U32 R21, R29, UR12, R20 ;  /* 0x0000000c1d157c27 */ /* 0x000fe2000f8e0014 */
[----:B------:R-:W-:-:S03]  /*53e50*/  IADD3 R6, P2, PT, R6, R9, RZ ;  /* 0x0000000906067210 */ /* 0x000fc60007f5e0ff */
[----:B------:R-:W-:Y:S01]  /*53e60*/  IMAD.X R3, RZ, RZ, RZ, P0 ;  /* 0x000000ffff037224 */ /* 0x000fe200000e06ff */
[----:B------:R-:W-:Y:S01]  /*53e70*/  IADD3 R8, P3, PT, R8, R21, RZ ;  /* 0x0000001508087210 */ /* 0x000fe20007f7e0ff */
[----:B------:R-:W-:Y:S01]  /*53e80*/  IMAD.X R5, RZ, RZ, RZ, P1 ;  /* 0x000000ffff057224 */ /* 0x000fe200008e06ff */
[----:B------:R-:W-:Y:S01]  /*53e90*/  IADD3.X R7, PT, PT, RZ, RZ, RZ, P2, !PT ;  /* 0x000000ffff077210 */ /* 0x000fe200017fe4ff */
[----:B------:R-:W-:Y:S01]  /*53ea0*/  IMAD.WIDE.U32 R2, R23, R15, R2 ;  /* 0x0000000f17027225 */ /* 0x000fe200078e0002 */
[----:B------:R-:W-:-:S03]  /*53eb0*/  MOV R21, RZ ;  /* 0x000000ff00157202 */ /* 0x000fc60000000f00 */
        /* <DEDUP_REMOVED lines=23> */
[----:B------:R-:W-:-:S04]  /*54030*/  IMAD.WIDE.U32 R2, R25, R15, R2 ;  /* 0x0000000f19027225 */ /* 0x000fc800078e0002 */
[----:B------:R-:W-:Y:S02]  /*54040*/  HFMA2 R21, -RZ, RZ, 0, 0 ;  /* 0x00000000ff157431 */ /* 0x000fe400000001ff */
        /* <DEDUP_REMOVED lines=24> */
[----:B------:R-:W-:Y:S02]  /*541d0*/  IMAD.X R9, RZ, RZ, RZ, P3 ;  /* 0x000000ffff097224 */ /* 0x000fe400018e06ff */
[----:B------:R-:W-:-:S04]  /*541e0*/  IMAD.WIDE.U32 R6, R23, UR15, R6 ;  /* 0x0000000f17067c25 */ /* 0x000fc8000f8e0006 */
[----:B------:R-:W-:Y:S01]  /*541f0*/  IMAD.WIDE.U32 R2, R27, R15, R2 ;  /* 0x0000000f1b027225 */ /* 0x000fe200078e0002 */
[----:B------:R-:W-:-:S03]  /*54200*/  IADD3 R10, P1, PT, R4, R7, RZ ;  /* 0x00000007040a7210 */ /* 0x000fc60007f3e0ff */
[----:B------:R-:W-:Y:S01]  /*54210*/  IMAD.WIDE.U32 R18, R25, UR13, R8 ;  /* 0x0000000d19127c25 */ /* 0x000fe2000f8e0008 */
[----:B------:R-:W-:Y:S02]  /*54220*/  IADD3 R8, P0, PT, R2, R5, RZ ;  /* 0x0000000502087210 */ /* 0x000fe40007f1e0ff */
[----:B------:R-:W-:Y:S02]  /*54230*/  IADD3.X R11, PT, PT, RZ, RZ, RZ, P1, !PT ;  /* 0x000000ffff0b7210 */ /* 0x000fe40000ffe4ff */
[----:B------:R-:W-:Y:S01]  /*54240*/  IADD3 R16, P2, PT, R6, R19, RZ ;  /* 0x0000001306107210 */ /* 0x000fe20007f5e0ff */
[----:B------:R-:W-:Y:S02]  /*54250*/  IMAD.X R9, RZ, RZ, RZ, P0 ;  /* 0x000000ffff097224 */ /* 0x000fe400000e06ff */
[----:B------:R-:W-:-:S04]  /*54260*/  IMAD.WIDE.U32 R6, R23, R12, R10 ;  /* 0x0000000c17067225 */ /* 0x000fc800078e000a */
[----:B------:R-:W-:Y:S02]  /*54270*/  IMAD.X R17, RZ, RZ, RZ, P2 ;  /* 0x000000ffff117224 */ /* 0x000fe400010e06ff */
[----:B------:R-:W-:-:S04]  /*54280*/  IMAD.WIDE.U32 R4, R29, R14, R8 ;  /* 0x0000000e1d047225 */ /* 0x000fc800078e0008 */
[----:B------:R-:W-:Y:S01]  /*54290*/  IMAD.WIDE.U32 R10, R25, UR14, R16 ;  /* 0x0000000e190a7c25 */ /* 0x000fe2000f8e0010 */
[----:B------:R-:W-:Y:S02]  /*542a0*/  IADD3 R2, P0, PT, R3, R5, RZ ;  /* 0x0000000503027210 */ /* 0x000fe40007f1e0ff */
[----:B------:R-:W-:Y:S02]  /*542b0*/  IADD3 R4, P1, PT, R4, R7, RZ ;  /* 0x0000000704047210 */ /* 0x000fe40007f3e0ff */
[----:B------:R-:W-:Y:S01]  /*542c0*/  IADD3 R6, P2, PT, R6, R11, RZ ;  /* 0x0000000b06067210 */ /* 0x000fe20007f5e0ff */
[----:B------:R-:W-:Y:S01]  /*542d0*/  IMAD.X R3, RZ, RZ, RZ, P0 ;  /* 0x000000ffff037224 */ /* 0x000fe200000e06ff */
[----:B------:R-:W-:-:S03]  /*542e0*/  IADD3.X R5, PT, PT, RZ, RZ, RZ, P1, !PT ;  /* 0x000000ffff057210 */ /* 0x000fc60000ffe4ff */
[----:B------:R-:W-:Y:S02]  /*542f0*/  IMAD.X R7, RZ, RZ, RZ, P2 ;  /* 0x000000ffff077224 */ /* 0x000fe400010e06ff */
[----:B------:R-:W-:-:S04]  /*54300*/  IMAD.WIDE.U32 R2, R29, R15, R2 ;  /* 0x0000000f1d027225 */ /* 0x000fc800078e0002 */
[----:B------:R-:W-:-:S04]  /*54310*/  IMAD.WIDE.U32 R4, R23, R13, R4 ;  /* 0x0000000d17047225 */ /* 0x000fc800078e0004 */
[----:B------:R-:W-:Y:S01]  /*54320*/  IMAD.WIDE.U32 R26, R25, UR15, R6 ;  /* 0x0000000f191a7c25 */ /* 0x000fe2000f8e0006 */
[----:B------:R-:W-:-:S04]  /*54330*/  IADD3 R6, P0, PT, R2, R5, RZ ;  /* 0x0000000502067210 */ /* 0x000fc80007f1e0ff */
[----:B------:R-:W-:Y:S01]  /*54340*/  IADD3 R8, P1, PT, R4, R27, RZ ;  /* 0x0000001b04087210 */ /* 0x000fe20007f3e0ff */
[----:B------:R-:W-:-:S03]  /*54350*/  IMAD.X R7, RZ, RZ, RZ, P0 ;  /* 0x000000ffff077224 */ /* 0x000fc600000e06ff */
[----:B------:R-:W-:Y:S01]  /*54360*/  IADD3.X R9, PT, PT, RZ, RZ, RZ, P1, !PT ;  /* 0x000000ffff097210 */ /* 0x000fe20000ffe4ff */
[----:B------:R-:W-:-:S04]  /*54370*/  IMAD.WIDE.U32 R4, R23, R14, R6 ;  /* 0x0000000e17047225 */ /* 0x000fc800078e0006 */
[----:B------:R-:W-:Y:S01]  /*54380*/  IMAD.WIDE.U32 R28, R25, R12, R8 ;  /* 0x0000000c191c7225 */ /* 0x000fe200078e0008 */
[----:B------:R-:W-:-:S04]  /*54390*/  IADD3 R2, P0, PT, R3, R5, RZ ;  /* 0x0000000503027210 */ /* 0x000fc80007f1e0ff */
[----:B------:R-:W-:Y:S01]  /*543a0*/  IADD3 R4, P1, PT, R4, R29, RZ ;  /* 0x0000001d04047210 */ /* 0x000fe20007f3e0ff */
[----:B------:R-:W-:-:S04]  /*543b0*/  IMAD.X R3, RZ, RZ, RZ, P0 ;  /* 0x000000ffff037224 */ /* 0x000fc800000e06ff */
[----:B------:R-:W-:Y:S02]  /*543c0*/  IMAD.X R5, RZ, RZ, RZ, P1 ;  /* 0x000000ffff057224 */ /* 0x000fe400008e06ff */
[----:B------:R-:W-:-:S04]  /*543d0*/  IMAD.WIDE.U32 R2, R23, R15, R2 ;  /* 0x0000000f17027225 */ /* 0x000fc800078e0002 */
[----:B------:R-:W-:-:S05]  /*543e0*/  IMAD.WIDE.U32 R30, R25, R13, R4 ;  /* 0x0000000d191e7225 */ /* 0x000fca00078e0004 */
[----:B------:R-:W-:-:S04]  /*543f0*/  IADD3 R4, P0, PT, R2, R31, RZ ;  /* 0x0000001f02047210 */ /* 0x000fc80007f1e0ff */
[----:B------:R-:W-:-:S03]  /*54400*/  IADD3.X R5, PT, PT, RZ, RZ, RZ, P0, !PT ;  /* 0x000000ffff057210 */ /* 0x000fc600007fe4ff */
[----:B------:R-:W-:-:S05]  /*54410*/  IMAD.WIDE.U32 R4, R25, R14, R4 ;  /* 0x0000000e19047225 */ /* 0x000fca00078e0004 */
[----:B------:R-:W-:-:S05]  /*54420*/  IADD3 R2, P0, PT, R3, R5, RZ ;  /* 0x0000000503027210 */ /* 0x000fca0007f1e0ff */
[----:B------:R-:W-:Y:S02]  /*54430*/  IMAD.X R3, RZ, RZ, RZ, P0 ;  /* 0x000000ffff037224 */ /* 0x000fe400000e06ff */
[----:B------:R-:W-:-:S04]  /*54440*/  IMAD.WIDE.U32 R2, R25, R15, R2 ;  /* 0x0000000f19027225 */ /* 0x000fc800078e0002 */
[----:B------:R-:W-:Y:S01]  /*54450*/  IMAD.MOV.U32 R0, RZ, RZ, R3 ;  /* 0x000000ffff007224 */ /* 0x000fe200078e0003 */
        /* <DEDUP_REMOVED lines=34> */
.L_x_142:
[----:B------:R-:W-:Y:S01]  /*54680*/  IADD3 R24, P0, PT, R18, -UR12, RZ ;  /* 0x8000000c12187c10 */ /* 0x000fe2000ff1e0ff */
[----:B------:R-:W-:-:S04]  /*54690*/  IMAD.MOV.U32 R5, RZ, RZ, -0x1 ;  /* 0xffffffffff057424 */ /* 0x000fc800078e00ff */
        /* <DEDUP_REMOVED lines=21> */
.L_x_143:
[----:B------:R-:W-:Y:S02]  /*547f0*/  LOP3.LUT R2, R22, R24, R25, 0xfe, !PT ;  /* 0x0000001816027212 */ /* 0x000fe400078efe19 */
[----:B------:R-:W-:Y:S02]  /*54800*/  CS2R R32, SRZ ;  /* 0x0000000000207805 */ /* 0x000fe4000001ff00 */
[----:B------:R-:W-:Y:S02]  /*54810*/  MOV R34, RZ ;  /* 0x000000ff00227202 */ /* 0x000fe40000000f00 */
[----:B------:R-:W-:Y:S02]  /*54820*/  CS2R R30, SRZ ;  /* 0x00000000001e7805 */ /* 0x000fe4000001ff00 */
[----:B------:R-:W-:Y:S02]  /*54830*/  LOP3.LUT R2, R17, R2, R20, 0xfe, !PT ;  /* 0x0000000211027212 */ /* 0x000fe400078efe14 */
[----:B------:R-:W-:Y:S01]  /*54840*/  CS2R R28, SRZ ;  /* 0x00000000001c7805 */ /* 0x000fe2000001ff00 */
[----:B------:R-:W-:Y:S01]  /*54850*/  IMAD.MOV.U32 R21, RZ, RZ, RZ ;  /* 0x000000ffff157224 */ /* 0x000fe200078e00ff */
[----:B------:R-:W-:-:S04]  /*54860*/  LOP3.LUT R3, R7, R2, R8, 0xfe, !PT ;  /* 0x0000000207037212 */ /* 0x000fc800078efe08 */
[----:B------:R-:W-:-:S13]  /*54870*/  LOP3.LUT P0, RZ, R3, R0, RZ, 0xfc, !PT ;  /* 0x0000000003ff7212 */ /* 0x000fda000780fcff */
[----:B------:R-:W-:Y:S05]  /*54880*/  @!P0 BRA `(.L_x_144) ;  /* 0x0000010c00948947 */ /* 0x000fea0003800000 */
[----:B------:R-:W0:Y:S01]  /*54890*/  LDCU.128 UR4, c[0x3][0xa0] ;  /* 0x00c01400ff0477ac */ /* 0x000e220008000c00 */
[----:B------:R-:W-:Y:S02]  /*548a0*/  HFMA2 R5, -RZ, RZ, 0, 0 ;  /* 0x00000000ff057431 */ /* 0x000fe400000001ff */
[----:B------:R-:W-:Y:S02]  /*548b0*/  IMAD.MOV.U32 R11, RZ, RZ, RZ ;  /* 0x000000ffff0b7224 */ /* 0x000fe400078e00ff */
[----:B------:R-:W-:Y:S02]  /*548c0*/  IMAD.MOV.U32 R6, RZ, RZ, RZ ;  /* 0x000000ffff067224 */ /* 0x000fe400078e00ff */
[----:B------:R-:W-:Y:S02]  /*548d0*/  IMAD.MOV.U32 R9, RZ, RZ, RZ ;  /* 0x000000ffff097224 */ /* 0x000fe400078e00ff */
[----:B------:R-:W-:Y:S02]  /*548e0*/  IMAD.MOV.U32 R27, RZ, RZ, RZ ;  /* 0x000000ffff1b7224 */ /* 0x000fe400078e00ff */
[----:B------:R-:W-:-:S02]  /*548f0*/  IMAD.MOV.U32 R33, RZ, RZ, RZ ;  /* 0x000000ffff217224 */ /* 0x000fc400078e00ff */
[----:B0-----:R-:W-:-:S04]  /*54900*/  IMAD.WIDE.U32 R2, R24, UR4, RZ ;  /* 0x0000000418027c25 */ /* 0x001fc8000f8e00ff */
[----:B------:R-:W-:Y:S02]  /*54910*/  IMAD.MOV.U32 R4, RZ, RZ, R3 ;  /* 0x000000ffff047224 */ /* 0x000fe400078e0003 */
[----:B------:R-:W-:Y:S02]  /*54920*/  IMAD R16, R2, UR8, RZ ;  /* 0x0000000802107c24 */ /* 0x000fe4000f8e02ff */
[----:B------:R-:W-:-:S04]  /*54930*/  IMAD.WIDE.U32 R4, R24, UR5, R4 ;  /* 0x0000000518047c25 */ /* 0x000fc8000f8e0004 */
[----:B------:R-:W-:Y:S02]  /*54940*/  IMAD.MOV.U32 R3, RZ, RZ, RZ ;  /* 0x000000ffff037224 */ /* 0x000fe400078e00ff */
[----:B------:R-:W-:Y:S02]  /*54950*/  IMAD.MOV.U32 R10, RZ, RZ, R4 ;  /* 0x000000ffff0a7224 */ /* 0x000fe400078e0004 */
[----:B------:R-:W-:Y:S01]  /*54960*/  IMAD.HI.U32 R31, R16, UR12, R2 ;  /* 0x0000000c101f7c27 */ /* 0x000fe2000f8e0002 */
[----:B------:R-:W-:-:S03]  /*54970*/  MOV R2, R5 ;  /* 0x0000000500027202 */ /* 0x000fc60000000f00 */
[----:B------:R-:W-:Y:S01]  /*54980*/  IMAD.WIDE.U32 R10, R25, UR4, R10 ;  /* 0x00000004190a7c25 */ /* 0x000fe2000f8e000a */
[----:B------:R-:W-:-:S03]  /*54990*/  IADD3 R31, PT, PT, R6, R31, RZ ;  /* 0x0000001f061f7210 */ /* 0x000fc60007ffe0ff */
[----:B------:R-:W-:Y:S01]  /*549a0*/  IMAD.WIDE.U32 R4, R24, UR6, R2 ;  /* 0x0000000618047c25 */ /* 0x000fe2000f8e0002 */
[----:B------:R-:W-:Y:S01]  /*549b0*/  IADD3 R30, P1, PT, R10, R31, RZ ;  /* 0x0000001f0a1e7210 */ /* 0x000fe20007f3e0ff */
[----:B------:R-:W0:Y:S01]  /*549c0*/  LDC.64 R2, c[0x3][0xb0] ;  /* 0x00c02c00ff027b82 */ /* 0x000e220000000a00 */
[----:B------:R-:W-:Y:S01]  /*549d0*/  IADD3 R18, P0, PT, R4, R11, RZ ;  /* 0x0000000b04127210 */ /* 0x000fe20007f1e0ff */
[----:B------:R-:W-:Y:S02]  /*549e0*/  IMAD.MOV.U32 R4, RZ, RZ, R5 ;  /* 0x000000ffff047224 */ /* 0x000fe400078e0005 */
[----:B------:R-:W-:Y:S02]  /*549f0*/  HFMA2 R5, -RZ, RZ, 0, 0 ;  /* 0x00000000ff057431 */ /* 0x000fe400000001ff */
[----:B------:R-:W-:Y:S02]  /*54a00*/  IMAD.X R31, RZ, RZ, RZ, P1 ;  /* 0x000000ffff1f7224 */ /* 0x000fe400008e06ff */
[----:B------:R-:W-:-:S02]  /*54a10*/  IMAD.X R19, RZ, RZ, RZ, P0 ;  /* 0x000000ffff137224 */ /* 0x000fc400000e06ff */
[----:B------:R-:W-:-:S04]  /*54a20*/  IMAD.WIDE.U32 R30, R16, UR13, R30 ;  /* 0x0000000d101e7c25 */ /* 0x000fc8000f8e001e */
[----:B------:R-:W-:-:S04]  /*54a30*/  IMAD.WIDE.U32 R10, R25, UR5, R18 ;  /* 0x00000005190a7c25 */ /* 0x000fc8000f8e0012 */
[----:B------:R-:W-:Y:S01]  /*54a40*/  IMAD.WIDE.U32 R4, R24, UR7, R4 ;  /* 0x0000000718047c25 */ /* 0x000fe2000f8e0004 */
[----:B------:R-:W-:-:S03]  /*54a50*/  MOV R26, R10 ;  /* 0x0000000a001a7202 */ /* 0x000fc60000000f00 */
[----:B------:R-:W-:Y:S01]  /*54a60*/  IMAD.IADD R19, R9, 0x1, R31 ;  /* 0x0000000109137824 */ /* 0x000fe200078e021f */
[----:B------:R-:W-:Y:S01]  /*54a70*/  IADD3 R28, P0, PT, R4, R11, RZ ;  /* 0x0000000b041c7210 */ /* 0x000fe20007f1e0ff */
[----:B------:R-:W-:Y:S01]  /*54a80*/  HFMA2 R31, -RZ, RZ, 0, 0 ;  /* 0x00000000ff1f7431 */ /* 0x000fe200000001ff */
[----:B------:R-:W-:Y:S01]  /*54a90*/  MOV R4, R5 ;  /* 0x0000000500047202 */ /* 0x000fe20000000f00 */
[----:B------:R-:W-:Y:S02]  /*54aa0*/  IMAD.MOV.U32 R5, RZ, RZ, RZ ;  /* 0x000000ffff057224 */ /* 0x000fe400078e00ff */
[----:B------:R-:W-:Y:S02]  /*54ab0*/  IMAD.X R29, RZ, RZ, RZ, P0 ;  /* 0x000000ffff1d7224 */ /* 0x000fe400000e06ff */
[----:B------:R-:W-:Y:S02]  /*54ac0*/  IMAD R18, R30, UR8, RZ ;  /* 0x000000081e127c24 */ /* 0x000fe4000f8e02ff */
[----:B------:R-:W-:-:S04]  /*54ad0*/  IMAD.WIDE.U32 R26, R22, UR4, R26 ;  /* 0x00000004161a7c25 */ /* 0x000fc8000f8e001a */
[----:B------:R-:W-:-:S04]  /*54ae0*/  IMAD.WIDE.U32 R10, R25, UR6, R28 ;  /* 0x00000006190a7c25 */ /* 0x000fc8000f8e001c */
[----:B0-----:R-:W-:Y:S01]  /*54af0*/  IMAD.WIDE.U32 R4, R24, R2, R4 ;  /* 0x0000000218047225 */ /* 0x001fe200078e0004 */
[----:B------:R-:W-:Y:S02]  /*54b00*/  IADD3 R28, P1, PT, R10, R27, RZ ;  /* 0x0000001b0a1c7210 */ /* 0x000fe40007f3e0ff */
[----:B------:R-:W-:Y:S01]  /*54b10*/  MOV R27, RZ ;  /* 0x000000ff001b7202 */ /* 0x000fe20000000f00 */
[----:B------:R-:W-:Y:S01]  /*54b20*/  IMAD.HI.U32 R39, R18, UR12, R30 ;  /* 0x0000000c12277c27 */ /* 0x000fe2000f8e001e */
[----:B------:R-:W-:Y:S02]  /*54b30*/  IADD3 R30, P2, PT, R26, R19, RZ ;  /* 0x000000131a1e7210 */ /* 0x000fe40007f5e0ff */
[----:B------:R-:W-:Y:S01]  /*54b40*/  IADD3 R4, P0, PT, R4, R11, RZ ;  /* 0x0000000b04047210 */ /* 0x000fe20007f1e0ff */
[----:B------:R-:W-:Y:S02]  /*54b50*/  IMAD.MOV.U32 R26, RZ, RZ, R5 ;  /* 0x000000ffff1a7224 */ /* 0x000fe400078e0005 */
[----:B------:R-:W-:-:S02]  /*54b60*/  HFMA2 R11, -RZ, RZ, 0, 0 ;  /* 0x00000000ff0b7431 */ /* 0x000fc400000001ff */
[----:B------:R-:W-:Y:S01]  /*54b70*/  IMAD.X R31, RZ, RZ, RZ, P2 ;  /* 0x000000ffff1f7224 */ /* 0x000fe200010e06ff */
[----:B------:R-:W-:Y:S01]  /*54b80*/  IADD3.X R5, PT, PT, RZ, RZ, RZ, P0, !PT ;  /* 0x000000ffff057210 */ /* 0x000fe200007fe4ff */
[----:B------:R-:W-:Y:S02]  /*54b90*/  IMAD.X R29, RZ, RZ, RZ, P1 ;  /* 0x000000ffff1d7224 */ /* 0x000fe400008e06ff */
[----:B------:R-:W-:Y:S02]  /*54ba0*/  IMAD.IADD R39, R6, 0x1, R39 ;  /* 0x0000000106277824 */ /* 0x000fe400078e0227 */
[----:B------:R-:W-:-:S04]  /*54bb0*/  IMAD.WIDE.U32 R30, R16, UR14, R30 ;  /* 0x0000000e101e7c25 */ /* 0x000fc8000f8e001e */
[----:B------:R-:W-:Y:S01]  /*54bc0*/  IMAD.WIDE.U32 R4, R25, UR7, R4 ;  /* 0x0000000719047c25 */ /* 0x000fe2000f8e0004 */
[----:B------:R-:W-:-:S03]  /*54bd0*/  IADD3 R38, P2, PT, R39, R30, RZ ;  /* 0x0000001e27267210 */ /* 0x000fc60007f5e0ff */
[----:B------:R-:W-:Y:S01]  /*54be0*/  IMAD.WIDE.U32 R28, R22, UR5, R28 ;  /* 0x00000005161c7c25 */ /* 0x000fe2000f8e001c */
[----:B------:R-:W-:-:S03]  /*54bf0*/  IADD3.X R39, PT, PT, RZ, RZ, RZ, P2, !PT ;  /* 0x000000ffff277210 */ /* 0x000fc600017fe4ff */
[----:B------:R-:W-:Y:S01]  /*54c00*/  IMAD.WIDE.U32 R26, R24, R3, R26 ;  /* 0x00000003181a7225 */ /* 0x000fe200078e001a */
[----:B------:R-:W-:-:S03]  /*54c10*/  IADD3 R30, P1, PT, R4, R29, RZ ;  /* 0x0000001d041e7210 */ /* 0x000fc60007f3e0ff */
[----:B------:R-:W-:Y:S01]  /*54c20*/  IMAD.MOV.U32 R10, RZ, RZ, RZ ;  /* 0x000000ffff0a7224 */ /* 0x000fe200078e00ff */
[----:B------:R-:W-:Y:S01]  /*54c30*/  IADD3 R34, P0, PT, R26, R5, RZ ;  /* 0x000000051a227210 */ /* 0x000fe20007f1e0ff */
[----:B------:R-:W-:Y:S01]  /*54c40*/  IMAD.MOV.U32 R32, RZ, RZ, R28 ;  /* 0x000000ffff207224 */ /* 0x000fe200078e001c */
[----:B------:R-:W0:Y:S01]  /*54c50*/  LDC.64 R4, c[0x3][0xb8] ;  /* 0x00c02e00ff047b82 */ /* 0x000e220000000a00 */
[----:B------:R-:W-:Y:S01]  /*54c60*/  IMAD.IADD R37, R10, 0x1, R31 ;  /* 0x000000010a257824 */ /* 0x000fe200078e021f */
[----:B------:R-:W-:Y:S01]  /*54c70*/  IADD3.X R35, PT, PT, RZ, RZ, RZ, P0, !PT ;  /* 0x000000ffff237210 */ /* 0x000fe200007fe4ff */
[----:B------:R-:W-:-:S04]  /*54c80*/  IMAD.WIDE.U32 R32, R20, UR4, R32 ;  /* 0x0000000414207c25 */ /* 0x000fc8000f8e0020 */
[----:B------:R-:W-:Y:S01]  /*54c90*/  IMAD.X R31, RZ, RZ, RZ, P1 ;  /* 0x000000ffff1f7224 */ /* 0x000fe200008e06ff */
[----:B------:R-:W-:Y:S01]  /*54ca0*/  IADD3 R36, P0, PT, R32, R37, RZ ;  /* 0x0000002520247210 */ /* 0x000fe20007f1e0ff */
[----:B------:R-:W-:-:S04]  /*54cb0*/  IMAD.WIDE.U32 R28, R25, R2, R34 ;  /* 0x00000002191c7225 */ /* 0x000fc800078e0022 */
[----:B------:R-:W-:-:S04]  /*54cc0*/  IMAD.WIDE.U32 R30, R22, UR6, R30 ;  /* 0x00000006161e7c25 */ /* 0x000fc8000f8e001e */
[----:B------:R-:W-:Y:S01]  /*54cd0*/  IMAD.X R37, RZ, RZ, RZ, P0 ;  /* 0x000000ffff257224 */ /* 0x000fe200000e06ff */
[----:B------:R-:W-:Y:S01]  /*54ce0*/  IADD3 R32, P1, PT, R30, R33, RZ ;  /* 0x000000211e207210 */ /* 0x000fe20007f3e0ff */
[----:B------:R-:W-:Y:S01]  /*54cf0*/  IMAD.WIDE.U32 R38, R18, UR13, R38 ;  /* 0x0000000d12267c25 */ /* 0x000fe2000f8e0026 */
[----:B------:R-:W-:-:S03]  /*54d00*/  IADD3 R30, P0, PT, R28, R31, RZ ;  /* 0x0000001f1c1e7210 */ /* 0x000fc60007f1e0ff */
[----:B------:R-:W-:Y:S01]  /*54d10*/  IMAD.WIDE.U32 R34, R16, UR15, R36 ;  /* 0x0000000f10227c25 */ /* 0x000fe2000f8e0024 */
[----:B------:R-:W-:-:S03]  /*54d20*/  IADD3 R41, PT, PT, R9, R39, RZ ;  /* 0x0000002709297210 */ /* 0x000fc60007ffe0ff */
[----:B------:R-:W-:Y:S01]  /*54d30*/  IMAD.X R31, RZ, RZ, RZ, P0 ;  /* 0x000000ffff1f7224 */ /* 0x000fe200000e06ff */
[----:B------:R-:W-:Y:S01]  /*54d40*/  IADD3 R40, P0, PT, R41, R34, RZ ;  /* 0x0000002229287210 */ /* 0x000fe20007f1e0ff */
[----:B------:R-:W-:Y:S02]  /*54d50*/  IMAD.X R33, RZ, RZ, RZ, P1 ;  /* 0x000000ffff217224 */ /* 0x000fe400008e06ff */
[----:B------:R-:W-:Y:S01]  /*54d60*/  IMAD.WIDE.U32 R30, R22, UR7, R30 ;  /* 0x00000007161e7c25 */ /* 0x000fe2000f8e001e */
[----:B------:R-:W-:-:S03]  /*54d70*/  IADD3.X R41, PT, PT, RZ, RZ, RZ, P0, !PT ;  /* 0x000000ffff297210 */ /* 0x000fc600007fe4ff */
[----:B------:R-:W-:-:S04]  /*54d80*/  IMAD.WIDE.U32 R32, R20, UR5, R32 ;  /* 0x0000000514207c25 */ /* 0x000fc8000f8e0020 */
[----:B------:R-:W-:Y:S01]  /*54d90*/  IMAD R19, R38, UR8, RZ ;  /* 0x0000000826137c24 */ /* 0x000fe2000f8e02ff */
[----:B------:R-:W-:Y:S01]  /*54da0*/  IADD3 R36, P0, PT, R30, R33, RZ ;  /* 0x000000211e247210 */ /* 0x000fe20007f1e0ff */
[----:B------:R-:W-:Y:S02]  /*54db0*/  IMAD.MOV.U32 R39, RZ, RZ, RZ ;  /* 0x000000ffff277224 */ /* 0x000fe400078e00ff */
[----:B------:R-:W-:Y:S02]  /*54dc0*/  IMAD.MOV.U32 R34, RZ, RZ, R32 ;  /* 0x000000ffff227224 */ /* 0x000fe400078e0020 */
[----:B------:R-:W-:-:S04]  /*54dd0*/  IMAD.HI.U32 R21, R19, UR12, R38 ;  /* 0x0000000c13157c27 */ /* 0x000fc8000f8e0026 */
[----:B------:R-:W-:Y:S01]  /*54de0*/  IMAD.X R37, RZ, RZ, RZ, P0 ;  /* 0x000000ffff257224 */ /* 0x000fe200000e06ff */
[----:B------:R-:W-:Y:S01]  /*54df0*/  IADD3 R21, PT, PT, R6, R21, RZ ;  /* 0x0000001506157210 */ /* 0x000fe20007ffe0ff */
[----:B------:R-:W-:-:S04]  /*54e00*/  IMAD.WIDE.U32 R38, R18, UR14, R40 ;  /* 0x0000000e12267c25 */ /* 0x000fc8000f8e0028 */
[----:B------:R-:W-:Y:S01]  /*54e10*/  IMAD.WIDE.U32 R32, R20, UR6, R36 ;  /* 0x0000000614207c25 */ /* 0x000fe2000f8e0024 */
[----:B------:R-:W-:-:S03]  /*54e20*/  IADD3 R36, P3, PT, R21, R38, RZ ;  /* 0x0000002615247210 */ /* 0x000fc60007f7e0ff */
[----:B------:R-:W-:Y:S01]  /*54e30*/  IMAD.IADD R23, R11, 0x1, R35 ;  /* 0x000000010b177824 */ /* 0x000fe200078e0223 */
[----:B------:R-:W-:Y:S01]  /*54e40*/  MOV R35, RZ ;  /* 0x000000ff00237202 */ /* 0x000fe20000000f00 */
[----:B------:R-:W-:Y:S01]  /*54e50*/  IMAD.MOV.U32 R26, RZ, RZ, R27 ;  /* 0x000000ffff1a7224 */ /* 0x000fe200078e001b */
[----:B------:R-:W-:Y:S01]  /*54e60*/  IADD3.X R37, PT, PT, RZ, RZ, RZ, P3, !PT ;  /* 0x000000ffff257210 */ /* 0x000fe20001ffe4ff */
[----:B------:R-:W-:Y:S02]  /*54e70*/  IMAD.MOV.U32 R27, RZ, RZ, RZ ;  /* 0x000000ffff1b7224 */ /* 0x000fe400078e00ff */
[----:B------:R-:W-:-:S04]  /*54e80*/  IMAD.WIDE.U32 R34, R17, UR4, R34 ;  /* 0x0000000411227c25 */ /* 0x000fc8000f8e0022 */
[----:B0-----:R-:W-:Y:S01]  /*54e90*/  IMAD.WIDE.U32 R26, R24, R4, R26 ;  /* 0x00000004181a7225 */ /* 0x001fe200078e001a */
[----:B------:R-:W-:Y:S02]  /*54ea0*/  IADD3 R38, P2, PT, R34, R23, RZ ;  /* 0x0000001722267210 */ /* 0x000fe40007f5e0ff */
[----:B------:R-:W-:Y:S01]  /*54eb0*/  IADD3 R34, P1, PT, R32, R35, RZ ;  /* 0x0000002320227210 */ /* 0x000fe20007f3e0ff */
[----:B------:R-:W-:Y:S01]  /*54ec0*/  IMAD.WIDE.U32 R36, R19, UR13, R36 ;  /* 0x0000000d13247c25 */ /* 0x000fe2000f8e0024 */
[----:B------:R-:W-:-:S03]  /*54ed0*/  IADD3 R28, P0, PT, R26, R29, RZ ;  /* 0x0000001d1a1c7210 */ /* 0x000fc60007f1e0ff */
[----:B------:R-:W-:Y:S02]  /*54ee0*/  IMAD.IADD R23, R9, 0x1, R37 ;  /* 0x0000000109177824 */ /* 0x000fe400078e0225 */
[----:B------:R-:W-:Y:S02]  /*54ef0*/  HFMA2 R37, -RZ, RZ, 0, 0 ;  /* 0x00000000ff257431 */ /* 0x000fe400000001ff */
[----:B------:R-:W-:Y:S01]  /*54f00*/  IMAD.IADD R43, R10, 0x1, R39 ;  /* 0x000000010a2b7824 */ /* 0x000fe200078e0227 */
[----:B------:R-:W-:Y:S01]  /*54f10*/  IADD3.X R39, PT, PT, RZ, RZ, RZ, P2, !PT ;  /* 0x000000ffff277210 */ /* 0x000fe200017fe4ff */
[----:B------:R-:W-:Y:S02]  /*54f20*/  IMAD.MOV.U32 R26, RZ, RZ, R27 ;  /* 0x000000ffff1a7224 */ /* 0x000fe400078e001b */
[----:B------:R-:W-:Y:S02]  /*54f30*/  IMAD.MOV.U32 R27, RZ, RZ, RZ ;  /* 0x000000ffff1b7224 */ /* 0x000fe400078e00ff */
[----:B------:R-:W-:-:S02]  /*54f40*/  IMAD.X R29, RZ, RZ, RZ, P0 ;  /* 0x000000ffff1d7224 */ /* 0x000fc400000e06ff */
[----:B------:R-:W-:Y:S02]  /*54f50*/  IMAD.X R35, RZ, RZ, RZ, P1 ;  /* 0x000000ffff237224 */ /* 0x000fe400008e06ff */
[----:B------:R-:W-:-:S04]  /*54f60*/  IMAD.WIDE.U32 R26, R24, R5, R26 ;  /* 0x00000005181a7225 */ /* 0x000fc800078e001a */
[----:B------:R-:W-:-:S04]  /*54f70*/  IMAD.WIDE.U32 R28, R25, R3, R28 ;  /* 0x00000003191c7225 */ /* 0x000fc800078e001c */
[----:B------:R-:W-:Y:S01]  /*54f80*/  IMAD.WIDE.U32 R38, R16, R12, R38 ;  /* 0x0000000c10267225 */ /* 0x000fe200078e0026 */
[----:B------:R-:W-:-:S03]  /*54f90*/  IADD3 R30, P0, PT, R26, R29, RZ ;  /* 0x0000001d1a1e7210 */ /* 0x000fc60007f1e0ff */
[----:B------:R-:W-:Y:S01]  /*54fa0*/  IMAD R24, R36, UR8, RZ ;  /* 0x0000000824187c24 */ /* 0x000fe2000f8e02ff */
[----:B------:R-:W-:Y:S01]  /*54fb0*/  IADD3 R42, P2, PT, R43, R38, RZ ;  /* 0x000000262b2a7210 */ /* 0x000fe20007f5e0ff */
[----:B------:R-:W-:Y:S01]  /*54fc0*/  IMAD.WIDE.U32 R34, R17, UR5, R34 ;  /* 0x0000000511227c25 */ /* 0x000fe2000f8e0022 */
[----:B------:R-:W-:Y:S02]  /*54fd0*/  IADD3 R38, P1, PT, R28, R31, RZ ;  /* 0x0000001f1c267210 */ /* 0x000fe40007f3e0ff */
[----:B------:R-:W-:Y:S01]  /*54fe0*/  IADD3.X R43, PT, PT, RZ, RZ, RZ, P2, !PT ;  /* 0x000000ffff2b7210 */ /* 0x000fe200017fe4ff */
[----:B------:R-:W-:-:S04]  /*54ff0*/  IMAD.HI.U32 R47, R24, UR12, R36 ;  /* 0x0000000c182f7c27 */ /* 0x000fc8000f8e0024 */
[----:B------:R-:W-:Y:S02]  /*55000*/  IMAD.MOV.U32 R21, RZ, RZ, RZ ;  /* 0x000000ffff157224 */ /* 0x000fe400078e00ff */
[----:B------:R-:W-:Y:S02]  /*55010*/  IMAD.MOV.U32 R36, RZ, RZ, R34 ;  /* 0x000000ffff247224 */ /* 0x000fe400078e0022 */
[----:B------:R-:W-:Y:S01]  /*55020*/  IMAD.IADD R41, R21, 0x1, R39 ;  /* 0x0000000115297824 */ /* 0x000fe200078e0227 */
[----:B------:R-:W-:Y:S01]  /*55030*/  IADD3.X R39, PT, PT, RZ, RZ, RZ, P1, !PT ;  /* 0x000000ffff277210 */ /* 0x000fe20000ffe4ff */
[----:B------:R-:W-:-:S04]  /*55040*/  IMAD.WIDE.U32 R36, R8, UR4, R36 ;  /* 0x0000000408247c25 */ /* 0x000fc8000f8e0024 */
[----:B------:R-:W-:Y:S01]  /*55050*/  IMAD.X R31, RZ, RZ, RZ, P0 ;  /* 0x000000ffff1f7224 */ /* 0x000fe200000e06ff */
[----:B------:R-:W-:Y:S01]  /*55060*/  IADD3 R40, P0, PT, R36, R41, RZ ;  /* 0x0000002924287210 */ /* 0x000fe20007f1e0ff */
[----:B------:R-:W-:-:S04]  /*55070*/  IMAD.WIDE.U32 R42, R18, UR15, R42 ;  /* 0x0000000f122a7c25 */ /* 0x000fc8000f8e002a */
[----:B------:R-:W-:Y:S01]  /*55080*/  IMAD.WIDE.U32 R28, R25, R4, R30 ;  /* 0x00000004191c7225 */ /* 0x000fe200078e001e */
[----:B------:R-:W-:Y:S02]  /*55090*/  IADD3 R32, P4, PT, R23, R42, RZ ;  /* 0x0000002a17207210 */ /* 0x000fe40007f9e0ff */
[----:B------:R-:W-:Y:S01]  /*550a0*/  MOV R23, RZ ;  /* 0x000000ff00177202 */ /* 0x000fe20000000f00 */
[----:B------:R-:W-:-:S04]  /*550b0*/  IMAD.WIDE.U32 R30, R22, R2, R38 ;  /* 0x00000002161e7225 */ /* 0x000fc800078e0026 */
        /* <DEDUP_REMOVED lines=9> */
[----:B------:R-:W-:-:S02]  /*55150*/  IMAD.X R33, RZ, RZ, RZ, P4 ;  /* 0x000000ffff217224 */ /* 0x000fc400020e06ff */
[----:B------:R-:W-:Y:S01]  /*55160*/  IMAD.WIDE.U32 R26, R25, R5, R26 ;  /* 0x00000005191a7225 */ /* 0x000fe200078e001a */
[----:B------:R-:W-:-:S03]  /*55170*/  IADD3 R25, PT, PT, R6, R47, RZ ;  /* 0x0000002f06197210 */ /* 0x000fc60007ffe0ff */
[----:B------:R-:W-:-:S04]  /*55180*/  IMAD.WIDE.U32 R28, R22, R3, R28 ;  /* 0x00000003161c7225 */ /* 0x000fc800078e001c */
[----:B------:R-:W-:Y:S02]  /*55190*/  IMAD.X R31, RZ, RZ, RZ, P2 ;  /* 0x000000ffff1f7224 */ /* 0x000fe400010e06ff */
[----:B------:R-:W-:Y:S01]  /*551a0*/  IMAD.WIDE.U32 R40, R19, UR14, R32 ;  /* 0x0000000e13287c25 */ /* 0x000fe2000f8e0020 */
[----:B------:R-:W-:-:S03]  /*551b0*/  IADD3 R32, P0, PT, R26, R29, RZ ;  /* 0x0000001d1a207210 */ /* 0x000fc60007f1e0ff */
[----:B------:R-:W-:Y:S01]  /*551c0*/  IMAD.WIDE.U32 R30, R20, UR7, R30 ;  /* 0x00000007141e7c25 */ /* 0x000fe2000f8e001e */
[----:B------:R-:W-:Y:S02]  /*551d0*/  IADD3.X R33, PT, PT, RZ, RZ, RZ, P0, !PT ;  /* 0x000000ffff217210 */ /* 0x000fe400007fe4ff */
[----:B------:R-:W-:Y:S01]  /*551e0*/  IADD3 R40, P2, PT, R25, R40, RZ ;  /* 0x0000002819287210 */ /* 0x000fe20007f5e0ff */
[----:B------:R-:W-:Y:S01]  /*551f0*/  IMAD.IADD R45, R23, 0x1, R39 ;  /* 0x00000001172d7824 */ /* 0x000fe200078e0227 */
        /* <DEDUP_REMOVED lines=10> */
[----:B------:R-:W-:Y:S01]  /*552a0*/  IADD3 R32, P0, PT, R27, R29, RZ ;  /* 0x0000001d1b207210 */ /* 0x000fe20007f1e0ff */
[----:B------:R-:W-:-:S04]  /*552b0*/  IMAD.WIDE.U32 R26, R20, R2, R34 ;  /* 0x00000002141a7225 */ /* 0x000fc800078e0022 */
[----:B------:R-:W-:Y:S01]  /*552c0*/  IMAD.WIDE.U32 R30, R17, UR6, R30 ;  /* 0x00000006111e7c25 */ /* 0x000fe2000f8e001e */
[----:B------:R-:W-:-:S03]  /*552d0*/  IADD3 R28, P1, PT, R28, R27, RZ ;  /* 0x0000001b1c1c7210 */ /* 0x000fc60007f3e0ff */
[----:B------:R-:W-:Y:S01]  /*552e0*/  IMAD.IADD R49, R21, 0x1, R39 ;  /* 0x0000000115317824 */ /* 0x000fe200078e0227 */
[----:B------:R-:W-:Y:S01]  /*552f0*/  IADD3.X R29, PT, PT, RZ, RZ, RZ, P1, !PT ;  /* 0x000000ffff1d7210 */ /* 0x000fe20000ffe4ff */
[----:B------:R-:W-:-:S04]  /*55300*/  IMAD.WIDE.U32 R40, R24, UR13, R40 ;  /* 0x0000000d18287c25 */ /* 0x000fc8000f8e0028 */
[----:B------:R-:W-:Y:S01]  /*55310*/  IMAD.X R39, RZ, RZ, RZ, P2 ;  /* 0x000000ffff277224 */ /* 0x000fe200010e06ff */
[----:B------:R-:W-:Y:S01]  /*55320*/  IADD3 R36, P2, PT, R30, R37, RZ ;  /* 0x000000251e247210 */ /* 0x000fe20007f5e0ff */
[----:B------:R-:W-:Y:S01]  /*55330*/  IMAD.X R33, RZ, RZ, RZ, P0 ;  /* 0x000000ffff217224 */ /* 0x000fe200000e06ff */
[----:B------:R-:W-:Y:S01]  /*55340*/  IADD3 R34, P0, PT, R26, R31, RZ ;  /* 0x0000001f1a227210 */ /* 0x000fe20007f1e0ff */
[----:B------:R-:W-:Y:S02]  /*55350*/  IMAD.IADD R43, R9, 0x1, R41 ;  /* 0x00000001092b7824 */ /* 0x000fe400078e0229 */
[----:B------:R-:W-:Y:S02]  /*55360*/  HFMA2 R41, -RZ, RZ, 0, 0 ;  /* 0x00000000ff297431 */ /* 0x000fe400000001ff */
[----:B------:R-:W-:-:S04]  /*55370*/  IMAD.WIDE.U32 R30, R19, UR15, R38 ;  /* 0x0000000f131e7c25 */ /* 0x000fc8000f8e0026 */
[----:B------:R-:W-:Y:S01]  /*55380*/  IMAD R25, R40, UR8, RZ ;  /* 0x0000000828197c24 */ /* 0x000fe2000f8e02ff */
[----:B------:R-:W-:Y:S01]  /*55390*/  IADD3 R38, P1, PT, R43, R30, RZ ;  /* 0x0000001e2b267210 */ /* 0x000fe20007f3e0ff */
[----:B------:R-:W-:Y:S01]  /*553a0*/  IMAD.WIDE.U32 R26, R22, R5, R32 ;  /* 0x00000005161a7225 */ /* 0x000fe200078e0020 */
[----:B------:R-:W-:-:S03]  /*553b0*/  IADD3 R43, PT, PT, R11, R31, RZ ;  /* 0x0000001f0b2b7210 */ /* 0x000fc60007ffe0ff */
[----:B------:R-:W-:Y:S02]  /*553c0*/  IMAD.X R35, RZ, RZ, RZ, P0 ;  /* 0x000000ffff237224 */ /* 0x000fe400000e06ff */
[----:B------:R-:W-:-:S04]  /*553d0*/  IMAD.WIDE.U32 R28, R20, R3, R28 ;  /* 0x00000003141c7225 */ /* 0x000fc800078e001c */
[----:B------:R-:W-:Y:S01]  /*553e0*/  IMAD.X R37, RZ, RZ, RZ, P2 ;  /* 0x000000ffff257224 */ /* 0x000fe200010e06ff */
[----:B------:R-:W-:Y:S01]  /*553f0*/  IADD3 R30, P0, PT, R26, R29, RZ ;  /* 0x0000001d1a1e7210 */ /* 0x000fe20007f1e0ff */
[----:B------:R-:W-:-:S04]  /*55400*/  IMAD.HI.U32 R41, R25, UR12, R40 ;  /* 0x0000000c19297c27 */ /* 0x000fc8000f8e0028 */
[----:B------:R-:W-:Y:S02]  /*55410*/  IMAD.X R39, RZ, RZ, RZ, P1 ;  /* 0x000000ffff277224 */ /* 0x000fe400008e06ff */
[----:B------:R-:W-:-:S04]  /*55420*/  IMAD.WIDE.U32 R32, R17, UR7, R34 ;  /* 0x0000000711207c25 */ /* 0x000fc8000f8e0022 */
[----:B------:R-:W-:Y:S01]  /*55430*/  IMAD.WIDE.U32 R34, R8, UR5, R36 ;  /* 0x0000000508227c25 */ /* 0x000fe2000f8e0024 */
[----:B------:R-:W-:-:S03]  /*55440*/  IADD3 R26, P1, PT, R28, R33, RZ ;  /* 0x000000211c1a7210 */ /* 0x000fc60007f3e0ff */
[----:B------:R-:W-:Y:S01]  /*55450*/  IMAD.WIDE.U32 R36, R24, UR14, R38 ;  /* 0x0000000e18247c25 */ /* 0x000fe2000f8e0026 */
[----:B------:R-:W-:Y:S02]  /*55460*/  IADD3 R39, PT, PT, R6, R41, RZ ;  /* 0x0000002906277210 */ /* 0x000fe40007ffe0ff */
[----:B------:R-:W-:Y:S01]  /*55470*/  IADD3 R28, P2, PT, R32, R35, RZ ;  /* 0x00000023201c7210 */ /* 0x000fe20007f5e0ff */
[----:B------:R-:W-:Y:S01]  /*55480*/  IMAD.X R31, RZ, RZ, RZ, P0 ;  /* 0x000000ffff1f7224 */ /* 0x000fe200000e06ff */
[----:B------:R-:W-:Y:S01]  /*55490*/  IADD3 R38, P3, PT, R39, R36, RZ ;  /* 0x0000002427267210 */ /* 0x000fe20007f7e0ff */
[----:B------:R-:W-:Y:S01]  /*554a0*/  IMAD.MOV.U32 R32, RZ, RZ, R34 ;  /* 0x000000ffff207224 */ /* 0x000fe200078e0022 */
[----:B------:R-:W-:Y:S01]  /*554b0*/  IADD3.X R29, PT, PT, RZ, RZ, RZ, P2, !PT ;  /* 0x000000ffff1d7210 */ /* 0x000fe200017fe4ff */
[----:B------:R-:W-:Y:S01]  /*554c0*/  IMAD.MOV.U32 R33, RZ, RZ, RZ ;  /* 0x000000ffff217224 */ /* 0x000fe200078e00ff */
[----:B------:R-:W-:Y:S01]  /*554d0*/  IADD3.X R39, PT, PT, RZ, RZ, RZ, P3, !PT ;  /* 0x000000ffff277210 */ /* 0x000fe20001ffe4ff */
[----:B------:R-:W-:-:S04]  /*554e0*/  IMAD.WIDE.U32 R30, R20, R4, R30 ;  /* 0x00000004141e7225 */ /* 0x000fc800078e001e */
[----:B------:R-:W-:Y:S01]  /*554f0*/  IMAD.WIDE.U32 R32, R7, UR4, R32 ;  /* 0x0000000407207c25 */ /* 0x000fe2000f8e0020 */
[----:B------:R-:W-:-:S03]  /*55500*/  IADD3 R36, P0, PT, R27, R31, RZ ;  /* 0x0000001f1b247210 */ /* 0x000fc60007f1e0ff */
[----:B------:R-:W-:Y:S02]  /*55510*/  IMAD.X R27, RZ, RZ, RZ, P1 ;  /* 0x000000ffff1b7224 */ /* 0x000fe400008e06ff */
[----:B------:R-:W-:Y:S01]  /*55520*/  IMAD.WIDE.U32 R34, R25, UR13, R38 ;  /* 0x0000000d19227c25 */ /* 0x000fe2000f8e0026 */
[----:B------:R-:W-:-:S03]  /*55530*/  IADD3 R38, P1, PT, R32, R45, RZ ;  /* 0x0000002d20267210 */ /* 0x000fc60007f3e0ff */
[----:B------:R-:W-:Y:S01]  /*55540*/  IMAD.WIDE.U32 R26, R17, R2, R26 ;  /* 0x00000002111a7225 */ /* 0x000fe200078e001a */
[----:B------:R-:W-:-:S03]  /*55550*/  IADD3.X R39, PT, PT, RZ, RZ, RZ, P1, !PT ;  /* 0x000000ffff277210 */ /* 0x000fc60000ffe4ff */
[----:B------:R-:W-:Y:S01]  /*55560*/  IMAD.WIDE.U32 R28, R8, UR6, R28 ;  /* 0x00000006081c7c25 */ /* 0x000fe2000f8e001c */
[----:B------:R-:W-:-:S03]  /*55570*/  IADD3 R30, P1, PT, R30, R27, RZ ;  /* 0x0000001b1e1e7210 */ /* 0x000fc60007f3e0ff */
[----:B------:R-:W-:Y:S02]  /*55580*/  IMAD.IADD R45, R9, 0x1, R35 ;  /* 0x00000001092d7824 */ /* 0x000fe400078e0223 */
[----:B------:R-:W-:Y:S02]  /*55590*/  IMAD.IADD R47, R10, 0x1, R37 ;  /* 0x000000010a2f7824 */ /* 0x000fe400078e0225 */
[----:B------:R-:W-:Y:S02]  /*555a0*/  IMAD R22, R34, UR8, RZ ;  /* 0x0000000822167c24 */ /* 0x000fe4000f8e02ff */
[----:B------:R-:W-:Y:S02]  /*555b0*/  IMAD.MOV.U32 R35, RZ, RZ, RZ ;  /* 0x000000ffff237224 */ /* 0x000fe400078e00ff */
[----:B------:R-:W-:Y:S01]  /*555c0*/  IMAD.X R37, RZ, RZ, RZ, P0 ;  /* 0x000000ffff257224 */ /* 0x000fe200000e06ff */
[----:B------:R-:W-:Y:S01]  /*555d0*/  IADD3 R32, P0, PT, R26, R29, RZ ;  /* 0x0000001d1a207210 */ /* 0x000fe20007f1e0ff */
[----:B------:R-:W-:-:S04]  /*555e0*/  IMAD.WIDE.U32 R38, R16, R14, R38 ;  /* 0x0000000e10267225 */ /* 0x000fc800078e0026 */
[----:B------:R-:W-:Y:S01]  /*555f0*/  IMAD.HI.U32 R53, R22, UR12, R34 ;  /* 0x0000000c16357c27 */ /* 0x000fe2000f8e0022 */
[----:B------:R-:W-:Y:S02]  /*55600*/  IADD3 R34, P2, PT, R28, R33, RZ ;  /* 0x000000211c227210 */ /* 0x000fe40007f5e0ff */
[----:B------:R-:W-:Y:S01]  /*55610*/  IADD3.X R33, PT, PT, RZ, RZ, RZ, P0, !PT ;  /* 0x000000ffff217210 */ /* 0x000fe200007fe4ff */
[----:B------:R-:W-:Y:S01]  /*55620*/  IMAD.WIDE.U32 R26, R20, R5, R36 ;  /* 0x00000005141a7225 */ /* 0x000fe200078e0024 */
[----:B------:R-:W-:-:S03]  /*55630*/  IADD3 R36, P0, PT, R49, R38, RZ ;  /* 0x0000002631247210 */ /* 0x000fc60007f1e0ff */
[----:B------:R-:W-:Y:S01]  /*55640*/  IMAD.X R31, RZ, RZ, RZ, P1 ;  /* 0x000000ffff1f7224 */ /* 0x000fe200008e06ff */
[----:B------:R-:W-:Y:S01]  /*55650*/  IADD3.X R37, PT, PT, RZ, RZ, RZ, P0, !PT ;  /* 0x000000ffff257210 */ /* 0x000fe200007fe4ff */
[----:B------:R-:W-:Y:S02]  /*55660*/  IMAD.X R35, RZ, RZ, RZ, P2 ;  /* 0x000000ffff237224 */ /* 0x000fe400010e06ff */
[----:B------:R-:W-:-:S04]  /*55670*/  IMAD.WIDE.U32 R28, R17, R3, R30 ;  /* 0x00000003111c7225 */ /* 0x000fc800078e001e */
[----:B------:R-:W-:-:S04]  /*55680*/  IMAD.WIDE.U32 R30, R8, UR7, R32 ;  /* 0x00000007081e7c25 */ /* 0x000fc8000f8e0020 */
[----:B------:R-:W-:Y:S01]  /*55690*/  IMAD.WIDE.U32 R32, R7, UR5, R34 ;  /* 0x0000000507207c25 */ /* 0x000fe2000f8e0022 */
[----:B------:R-:W-:-:S03]  /*556a0*/  IADD3 R38, P1, PT, R28, R31, RZ ;  /* 0x0000001f1c267210 */ /* 0x000fc60007f3e0ff */
[----:B------:R-:W-:Y:S01]  /*556b0*/  IMAD.WIDE.U32 R34, R18, R13, R36 ;  /* 0x0000000d12227225 */ /* 0x000fe200078e0024 */
[----:B------:R-:W-:Y:S02]  /*556c0*/  IADD3 R36, P0, PT, R26, R29, RZ ;  /* 0x0000001d1a247210 */ /* 0x000fe40007f1e0ff */
[----:B------:R-:W-:Y:S01]  /*556d0*/  IADD3 R40, P2, PT, R30, R33, RZ ;  /* 0x000000211e287210 */ /* 0x000fe20007f5e0ff */
[----:B------:R-:W-:Y:S01]  /*556e0*/  IMAD.IADD R49, R23, 0x1, R35 ;  /* 0x0000000117317824 */ /* 0x000fe200078e0223 */
[----:B------:R-:W-:Y:S01]  /*556f0*/  IADD3 R42, P3, PT, R43, R34, RZ ;  /* 0x000000222b2a7210 */ /* 0x000fe20007f7e0ff */
[----:B------:R-:W-:Y:S01]  /*55700*/  IMAD.MOV.U32 R20, RZ, RZ, RZ ;  /* 0x000000ffff147224 */ /* 0x000fe200078e00ff */
[----:B------:R-:W-:Y:S01]  /*55710*/  MOV R35, RZ ;  /* 0x000000ff00237202 */ /* 0x000fe20000000f00 */
[----:B------:R-:W-:Y:S01]  /*55720*/  IMAD.MOV.U32 R34, RZ, RZ, R32 ;  /* 0x000000ffff227224 */ /* 0x000fe200078e0020 */
[----:B------:R-:W-:Y:S01]  /*55730*/  IADD3.X R37, PT, PT, RZ, RZ, RZ, P0, !PT ;  /* 0x000000ffff257210 */ /* 0x000fe200007fe4ff */
[----:B------:R-:W-:-:S02]  /*55740*/  IMAD.IADD R51, R20, 0x1, R39 ;  /* 0x0000000114337824 */ /* 0x000fc400078e0227 */
[----:B------:R-:W-:Y:S02]  /*55750*/  IMAD.X R39, RZ, RZ, RZ, P1 ;  /* 0x000000ffff277224 */ /* 0x000fe400008e06ff */
[----:B------:R-:W-:-:S04]  /*55760*/  IMAD.WIDE.U32 R34, R0, UR4, R34 ;  /* 0x0000000400227c25 */ /* 0x000fc8000f8e0022 */
[----:B------:R-:W-:Y:S01]  /*55770*/  IMAD.X R41, RZ, RZ, RZ, P2 ;  /* 0x000000ffff297224 */ /* 0x000fe200010e06ff */
[----:B------:R-:W-:Y:S01]  /*55780*/  IADD3 R26, P2, PT, R34, R51, RZ ;  /* 0x00000033221a7210 */ /* 0x000fe20007f5e0ff */
[----:B------:R-:W-:-:S04]  /*55790*/  IMAD.WIDE.U32 R28, R17, R4, R36 ;  /* 0x00000004111c7225 */ /* 0x000fc800078e0024 */
[----:B------:R-:W-:Y:S01]  /*557a0*/  IMAD.WIDE.U32 R30, R8, R2, R38 ;  /* 0x00000002081e7225 */ /* 0x000fe200078e0026 */
[----:B------:R-:W-:Y:S02]  /*557b0*/  IADD3 R34, P0, PT, R27, R29, RZ ;  /* 0x0000001d1b227210 */ /* 0x000fe40007f1e0ff */
[----:B------:R-:W-:Y:S01]  /*557c0*/  IADD3.X R27, PT, PT, RZ, RZ, RZ, P2, !PT ;  /* 0x000000ffff1b7210 */ /* 0x000fe200017fe4ff */
[----:B------:R-:W-:Y:S01]  /*557d0*/  IMAD.WIDE.U32 R32, R7, UR6, R40 ;  /* 0x0000000607207c25 */ /* 0x000fe2000f8e0028 */
[----:B------:R-:W-:-:S03]  /*557e0*/  IADD3 R36, P1, PT, R28, R31, RZ ;  /* 0x0000001f1c247210 */ /* 0x000fc60007f3e0ff */
        /* <DEDUP_REMOVED lines=10> */
[----:B------:R-:W-:Y:S02]  /*55890*/  IADD3 R41, PT, PT, R21, R33, RZ ;  /* 0x0000002115297210 */ /* 0x000fe40007ffe0ff */
[----:B------:R-:W-:Y:S01]  /*558a0*/  IADD3.X R33, PT, PT, RZ, RZ, RZ, P0, !PT ;  /* 0x000000ffff217210 */ /* 0x000fe200007fe4ff */
[----:B------:R-:W-:Y:S02]  /*558b0*/  IMAD.X R29, RZ, RZ, RZ, P2 ;  /* 0x000000ffff1d7224 */ /* 0x000fe400010e06ff */
[----:B------:R-:W-:-:S02]  /*558c0*/  IMAD.X R37, RZ, RZ, RZ, P1 ;  /* 0x000000ffff257224 */ /* 0x000fc400008e06ff */
[----:B------:R-:W-:Y:S01]  /*558d0*/  IMAD.WIDE.U32 R16, R17, R5, R34 ;  /* 0x0000000511107225 */ /* 0x000fe200078e0022 */
[----:B------:R-:W-:-:S03]  /*558e0*/  IADD3 R35, P2, PT, R30, R27, RZ ;  /* 0x0000001b1e237210 */ /* 0x000fc60007f5e0ff */
[----:B------:R-:W-:-:S04]  /*558f0*/  IMAD.WIDE.U32 R28, R7, UR7, R28 ;  /* 0x00000007071c7c25 */ /* 0x000fc8000f8e001c */
[----:B------:R-:W-:Y:S01]  /*55900*/  IMAD.WIDE.U32 R26, R8, R3, R36 ;  /* 0x00000003081a7225 */ /* 0x000fe200078e0024 */
[----:B------:R-:W-:-:S03]  /*55910*/  IADD3 R30, P4, PT, R28, R31, RZ ;  /* 0x0000001f1c1e7210 */ /* 0x000fc60007f9e0ff */
[----:B------:R-:W-:Y:S01]  /*55920*/  IMAD.X R39, RZ, RZ, RZ, P3 ;  /* 0x000000ffff277224 */ /* 0x000fe200018e06ff */
[----:B------:R-:W-:Y:S01]  /*55930*/  IADD3 R28, P3, PT, R26, R29, RZ ;  /* 0x0000001d1a1c7210 */ /* 0x000fe20007f7e0ff */
[----:B------:R-:W-:Y:S01]  /*55940*/  IMAD.WIDE.U32 R32, R18, R14, R32 ;  /* 0x0000000e12207225 */ /* 0x000fe200078e0020 */
[----:B------:R-:W-:-:S03]  /*55950*/  IADD3 R26, P0, PT, R16, R27, RZ ;  /* 0x0000001b101a7210 */ /* 0x000fc60007f1e0ff */
[----:B------:R-:W-:Y:S01]  /*55960*/  IMAD.IADD R16, R20, 0x1, R33 ;  /* 0x0000000114107824 */ /* 0x000fe200078e0221 */
[----:B------:R-:W-:Y:S01]  /*55970*/  IADD3 R34, P1, PT, R41, R32, RZ ;  /* 0x0000002029227210 */ /* 0x000fe20007f3e0ff */
[----:B------:R-:W-:Y:S01]  /*55980*/  IMAD.X R29, RZ, RZ, RZ, P3 ;  /* 0x000000ffff1d7224 */ /* 0x000fe200018e06ff */
[----:B------:R-:W-:Y:S01]  /*55990*/  IADD3.X R27, PT, PT, RZ, RZ, RZ, P0, !PT ;  /* 0x000000ffff1b7210 */ /* 0x000fe200007fe4ff */
[----:B------:R-:W-:Y:S01]  /*559a0*/  IMAD.X R31, RZ, RZ, RZ, P4 ;  /* 0x000000ffff1f7224 */ /* 0x000fe200020e06ff */
[----:B------:R-:W-:Y:S01]  /*559b0*/  IADD3 R16, P5, PT, R16, R35, RZ ;  /* 0x0000002310107210 */ /* 0x000fe20007fbe0ff */
[----:B------:R-:W-:-:S04]  /*559c0*/  IMAD.WIDE.U32 R36, R24, UR15, R38 ;  /* 0x0000000f18247c25 */ /* 0x000fc8000f8e0026 */
[----:B------:R-:W-:Y:S01]  /*559d0*/  IMAD.WIDE.U32 R28, R7, R2, R28 ;  /* 0x00000002071c7225 */ /* 0x000fe200078e001c */
[----:B------:R-:W-:Y:S02]  /*559e0*/  IADD3 R36, P4, PT, R45, R36, RZ ;  /* 0x000000242d247210 */ /* 0x000fe40007f9e0ff */
[----:B------:R-:W-:Y:S01]  /*559f0*/  IADD3 R33, PT, PT, R11, R37, RZ ;  /* 0x000000250b217210 */ /* 0x000fe20007ffe0ff */
[----:B------:R-:W-:Y:S01]  /*55a00*/  IMAD.WIDE.U32 R30, R0, UR6, R30 ;  /* 0x00000006001e7c25 */ /* 0x000fe2000f8e001e */
[----:B------:R-:W-:-:S03]  /*55a10*/  IADD3.X R37, PT, PT, RZ, RZ, RZ, P4, !PT ;  /* 0x000000ffff257210 */ /* 0x000fc600027fe4ff */
[----:B------:R-:W-:Y:S01]  /*55a20*/  IMAD.X R41, RZ, RZ, RZ, P2 ;  /* 0x000000ffff297224 */ /* 0x000fe200010e06ff */
[----:B------:R-:W-:Y:S01]  /*55a30*/  IADD3 R28, P2, PT, R28, R31, RZ ;  /* 0x0000001f1c1c7210 */ /* 0x000fe20007f5e0ff */
[----:B------:R-:W-:-:S04]  /*55a40*/  IMAD.WIDE.U32 R26, R8, R4, R26 ;  /* 0x00000004081a7225 */ /* 0x000fc800078e001a */
[----:B------:R-:W-:Y:S01]  /*55a50*/  IMAD.X R35, RZ, RZ, RZ, P1 ;  /* 0x000000ffff237224 */ /* 0x000fe200008e06ff */
[----:B------:R-:W-:Y:S01]  /*55a60*/  IADD3 R41, P1, PT, R30, R41, RZ ;  /* 0x000000291e297210 */ /* 0x000fe20007f3e0ff */
[----:B------:R-:W-:Y:S01]  /*55a70*/  IMAD.WIDE.U32 R36, R25, UR14, R36 ;  /* 0x0000000e19247c25 */ /* 0x000fe2000f8e0024 */
[----:B------:R-:W-:Y:S02]  /*55a80*/  IADD3 R32, P0, PT, R17, R27, RZ ;  /* 0x0000001b11207210 */ /* 0x000fe40007f1e0ff */
[----:B------:R-:W-:Y:S01]  /*55a90*/  IADD3 R26, P3, PT, R26, R29, RZ ;  /* 0x0000001d1a1a7210 */ /* 0x000fe20007f7e0ff */
[----:B------:R-:W-:-:S04]  /*55aa0*/  IMAD.WIDE.U32 R30, R19, R13, R34 ;  /* 0x0000000d131e7225 */ /* 0x000fc800078e0022 */
        /* <DEDUP_REMOVED lines=8> */
[----:B------:R-:W-:Y:S01]  /*55b30*/  IADD3.X R27, PT, PT, RZ, RZ, RZ, P3, !PT ;  /* 0x000000ffff1b7210 */ /* 0x000fe20001ffe4ff */
[----:B------:R-:W-:Y:S01]  /*55b40*/  IMAD.X R33, RZ, RZ, RZ, P0 ;  /* 0x000000ffff217224 */ /* 0x000fe200000e06ff */
[----:B------:R-:W-:Y:S01]  /*55b50*/  IADD3 R30, P2, PT, R16, R31, RZ ;  /* 0x0000001f101e7210 */ /* 0x000fe20007f5e0ff */
[----:B------:R-:W-:Y:S01]  /*55b60*/  IMAD.WIDE.U32 R28, R0, UR7, R28 ;  /* 0x00000007001c7c25 */ /* 0x000fe2000f8e001c */
[----:B------:R-:W-:-:S03]  /*55b70*/  IADD3 R41, P3, PT, R17, R41, RZ ;  /* 0x0000002911297210 */ /* 0x000fc60007f7e0ff */
[----:B------:R-:W-:Y:S02]  /*55b80*/  IMAD.X R31, RZ, RZ, RZ, P1 ;  /* 0x000000ffff1f7224 */ /* 0x000fe400008e06ff */
[----:B------:R-:W-:-:S03]  /*55b90*/  IMAD.WIDE.U32 R16, R8, R5, R32 ;  /* 0x0000000508107225 */ /* 0x000fc600078e0020 */
        /* <DEDUP_REMOVED lines=12> */
[----:B------:R-:W-:Y:S01]  /*55c60*/  IADD3 R39, P0, PT, R39, R8, RZ ;  /* 0x0000000827277210 */ /* 0x000fe20007f1e0ff */
[----:B------:R-:W-:Y:S01]  /*55c70*/  IMAD.WIDE.U32 R36, R22, UR13, R36 ;  /* 0x0000000d16247c25 */ /* 0x000fe2000f8e0024 */
[----:B------:R-:W-:-:S03]  /*55c80*/  IADD3.X R27, PT, PT, RZ, RZ, RZ, P3, !PT ;  /* 0x000000ffff1b7210 */ /* 0x000fc60001ffe4ff */
[----:B------:R-:W-:Y:S02]  /*55c90*/  IMAD.IADD R8, R20, 0x1, R31 ;  /* 0x0000000114087824 */ /* 0x000fe400078e021f */
[----:B------:R-:W-:Y:S02]  /*55ca0*/  IMAD.IADD R33, R21, 0x1, R33 ;  /* 0x0000000115217824 */ /* 0x000fe400078e0221 */
[----:B------:R-:W-:Y:S02]  /*55cb0*/  IMAD.IADD R31, R9, 0x1, R37 ;  /* 0x00000001091f7824 */ /* 0x000fe400078e0225 */
[----:B------:R-:W-:Y:S02]  /*55cc0*/  HFMA2 R37, -RZ, RZ, 0, 0 ;  /* 0x00000000ff257431 */ /* 0x000fe400000001ff */
[----:B------:R-:W-:Y:S01]  /*55cd0*/  IMAD.WIDE.U32 R28, R0, R2, R28 ;  /* 0x00000002001c7225 */ /* 0x000fe200078e001c */
[----:B------:R-:W-:-:S03]  /*55ce0*/  IADD3 R32, P3, PT, R33, R30, RZ ;  /* 0x0000001e21207210 */ /* 0x000fc60007f7e0ff */
[----:B------:R-:W-:-:S04]  /*55cf0*/  IMAD.WIDE.U32 R26, R7, R4, R26 ;  /* 0x00000004071a7225 */ /* 0x000fc800078e001a */
[----:B------:R-:W-:Y:S01]  /*55d00*/  IMAD.X R33, RZ, RZ, RZ, P1 ;  /* 0x000000ffff217224 */ /* 0x000fe200008e06ff */
[----:B------:R-:W-:Y:S01]  /*55d10*/  IADD3 R16, P4, PT, R17, R27, RZ ;  /* 0x0000001b11107210 */ /* 0x000fe20007f9e0ff */
[----:B------:R-:W-:Y:S02]  /*55d20*/  IMAD R2, R36, UR8, RZ ;  /* 0x0000000824027c24 */ /* 0x000fe4000f8e02ff */
[----:B------:R-:W-:Y:S01]  /*55d30*/  IMAD.X R35, RZ, RZ, RZ, P2 ;  /* 0x000000ffff237224 */ /* 0x000fe200010e06ff */
[----:B------:R-:W-:Y:S01]  /*55d40*/  IADD3 R30, P2, PT, R26, R29, RZ ;  /* 0x0000001d1a1e7210 */ /* 0x000fe20007f5e0ff */
[----:B------:R-:W-:Y:S01]  /*55d50*/  IMAD.HI.U32 R43, R2, UR12, R36 ;  /* 0x0000000c022b7c27 */ /* 0x000fe2000f8e0024 */
[----:B------:R-:W-:Y:S02]  /*55d60*/  IADD3 R29, P1, PT, R28, R33, RZ ;  /* 0x000000211c1d7210 */ /* 0x000fe40007f3e0ff */
[----:B------:R-:W-:Y:S01]  /*55d70*/  IADD3.X R36, PT, PT, RZ, RZ, RZ, P0, !PT ;  /* 0x000000ffff247210 */ /* 0x000fe200007fe4ff */
[----:B------:R-:W-:Y:S01]  /*55d80*/  IMAD.WIDE.U32 R26, R25, UR15, R34 ;  /* 0x0000000f191a7c25 */ /* 0x000fe2000f8e0022 */
[----:B------:R-:W-:-:S02]  /*55d90*/  IADD3 R28, P5, PT, R8, R41, RZ ;  /* 0x00000029081c7210 */ /* 0x000fc40007fbe0ff */
[----:B------:R-:W-:Y:S01]  /*55da0*/  IADD3 R36, P0, PT, R36, R29, RZ ;  /* 0x0000001d24247210 */ /* 0x000fe20007f1e0ff */
        /* <DEDUP_REMOVED lines=8> */
[----:B------:R-:W-:Y:S02]  /*55e30*/  IADD3 R33, PT, PT, R23, R33, RZ ;  /* 0x0000002117217210 */ /* 0x000fe40007ffe0ff */
[----:B------:R-:W-:Y:S01]  /*55e40*/  IADD3 R28, P2, PT, R35, R32, RZ ;  /* 0x00000020231c7210 */ /* 0x000fe20007f5e0ff */
[----:B------:R-:W-:Y:S01]  /*55e50*/  IMAD.WIDE.U32 R26, R7, R5, R16 ;  /* 0x00000005071a7225 */ /* 0x000fe200078e0010 */
[----:B------:R-:W-:Y:S02]  /*55e60*/  IADD3 R7, P4, PT, R19, R39, RZ ;  /* 0x0000002713077210 */ /* 0x000fe40007f9e0ff */
[----:B------:R-:W-:Y:S01]  /*55e70*/  IADD3 R18, P5, PT, R18, R33, RZ ;  /* 0x0000002112127210 */ /* 0x000fe20007fbe0ff */
[----:B------:R-:W-:Y:S01]  /*55e80*/  IMAD.WIDE.U32 R16, R0, R3, R30 ;  /* 0x0000000300107225 */ /* 0x000fe200078e001e */
[----:B------:R-:W-:Y:S02]  /*55e90*/  IADD3.X R37, PT, PT, RZ, RZ, RZ, P4, !PT ;  /* 0x000000ffff257210 */ /* 0x000fe400027fe4ff */
[----:B------:R-:W-:Y:S01]  /*55ea0*/  IADD3 R31, PT, PT, R6, R43, RZ ;  /* 0x0000002b061f7210 */ /* 0x000fe20007ffe0ff */
[----:B------:R-:W-:Y:S01]  /*55eb0*/  IMAD.X R29, RZ, RZ, RZ, P1 ;  /* 0x000000ffff1d7224 */ /* 0x000fe200008e06ff */
[----:B------:R-:W-:Y:S01]  /*55ec0*/  IADD3 R8, P4, PT, R26, R17, RZ ;  /* 0x000000111a087210 */ /* 0x000fe20007f9e0ff */
[----:B------:R-:W-:-:S02]  /*55ed0*/  IMAD.X R3, RZ, RZ, RZ, P0 ;  /* 0x000000ffff037224 */ /* 0x000fc400000e06ff */
[----:B------:R-:W-:Y:S01]  /*55ee0*/  IMAD.X R35, RZ, RZ, RZ, P3 ;  /* 0x000000ffff237224 */ /* 0x000fe200018e06ff */
[----:B------:R-:W-:Y:S01]  /*55ef0*/  IADD3 R16, P1, PT, R16, R29, RZ ;  /* 0x0000001d10107210 */ /* 0x000fe20007f3e0ff */
[----:B------:R-:W-:Y:S01]  /*55f00*/  IMAD.X R29, RZ, RZ, RZ, P2 ;  /* 0x000000ffff1d7224 */ /* 0x000fe200010e06ff */
[----:B------:R-:W-:Y:S01]  /*55f10*/  IADD3 R37, P3, PT, R37, R36, RZ ;  /* 0x0000002425257210 */ /* 0x000fe20007f7e0ff */
[----:B------:R-:W-:Y:S01]  /*55f20*/  IMAD.X R19, RZ, RZ, RZ, P5 ;  /* 0x000000ffff137224 */ /* 0x000fe200028e06ff */
[----:B------:R-:W-:Y:S01]  /*55f30*/  IADD3 R26, P0, PT, R3, R16, RZ ;  /* 0x00000010031a7210 */ /* 0x000fe20007f1e0ff */
[----:B------:R-:W-:Y:S01]  /*55f40*/  IMAD.WIDE.U32 R16, R22, UR14, R34 ;  /* 0x0000000e16107c25 */ /* 0x000fe2000f8e0022 */
[----:B------:R-:W-:-:S03]  /*55f50*/  IADD3.X R35, PT, PT, RZ, RZ, RZ, P3, !PT ;  /* 0x000000ffff237210 */ /* 0x000fc60001ffe4ff */
[----:B------:R-:W-:Y:S01]  /*55f60*/  IMAD.WIDE.U32 R28, R25, R12, R28 ;  /* 0x0000000c191c7225 */ /* 0x000fe200078e001c */
[----:B------:R-:W-:Y:S02]  /*55f70*/  IADD3 R30, P5, PT, R31, R16, RZ ;  /* 0x000000101f1e7210 */ /* 0x000fe40007fbe0ff */
[----:B------:R-:W-:Y:S01]  /*55f80*/  IADD3 R35, P3, PT, R35, R26, RZ ;  /* 0x0000001a23237210 */ /* 0x000fe20007f7e0ff */
[----:B------:R-:W-:Y:S02]  /*55f90*/  IMAD.IADD R3, R10, 0x1, R17 ;  /* 0x000000010a037824 */ /* 0x000fe400078e0211 */
[----:B------:R-:W-:-:S03]  /*55fa0*/  IMAD.WIDE.U32 R16, R24, R14, R18 ;  /* 0x0000000e18107225 */ /* 0x000fc600078e0012 */
[----:B------:R-:W-:Y:S01]  /*55fb0*/  IADD3 R28, P2, PT, R3, R28, RZ ;  /* 0x0000001c031c7210 */ /* 0x000fe20007f5e0ff */
[----:B------:R-:W-:Y:S02]  /*55fc0*/  IMAD.IADD R19, R21, 0x1, R29 ;  /* 0x0000000115137824 */ /* 0x000fe400078e021d */
[----:B------:R-:W-:Y:S02]  /*55fd0*/  IMAD.X R31, RZ, RZ, RZ, P5 ;  /* 0x000000ffff1f7224 */ /* 0x000fe400028e06ff */
[----:B------:R-:W-:Y:S01]  /*55fe0*/  IMAD.X R29, RZ, RZ, RZ, P2 ;  /* 0x000000ffff1d7224 */ /* 0x000fe200010e06ff */
[----:B------:R-:W-:Y:S01]  /*55ff0*/  IADD3 R18, P5, PT, R19, R16, RZ ;  /* 0x0000001013127210 */ /* 0x000fe20007fbe0ff */
[----:B------:R-:W-:Y:S01]  /*56000*/  IMAD.WIDE.U32 R30, R2, UR13, R30 ;  /* 0x0000000d021e7c25 */ /* 0x000fe2000f8e001e */
[----:B------:R-:W-:-:S03]  /*56010*/  IADD3 R16, PT, PT, R20, R17, RZ ;  /* 0x0000001114107210 */ /* 0x000fc60007ffe0ff */
[----:B------:R-:W-:Y:S01]  /*56020*/  IMAD.X R19, RZ, RZ, RZ, P5 ;  /* 0x000000ffff137224 */ /* 0x000fe200028e06ff */
[----:B------:R-:W-:Y:S01]  /*56030*/  IADD3 R16, P2, PT, R16, R7, RZ ;  /* 0x0000000710107210 */ /* 0x000fe20007f5e0ff */
[----:B------:R-:W-:Y:S01]  /*56040*/  IMAD.WIDE.U32 R28, R22, UR15, R28 ;  /* 0x0000000f161c7c25 */ /* 0x000fe2000f8e001c */
        /* <DEDUP_REMOVED lines=8> */
[----:B------:R-:W-:Y:S02]  /*560d0*/  IMAD R3, R30, UR8, RZ ;  /* 0x000000081e037c24 */ /* 0x000fe4000f8e02ff */
[----:B------:R-:W-:Y:S01]  /*560e0*/  IMAD.MOV.U32 R31, RZ, RZ, RZ ;  /* 0x000000ffff1f7224 */ /* 0x000fe200078e00ff */
[----:B------:R-:W-:Y:S01]  /*560f0*/  IADD3.X R29, PT, PT, RZ, RZ, RZ, P5, !PT ;  /* 0x000000ffff1d7210 */ /* 0x000fe20002ffe4ff */
[----:B------:R-:W-:Y:S01]  /*56100*/  IMAD.X R33, RZ, RZ, RZ, P2 ;  /* 0x000000ffff217224 */ /* 0x000fe200010e06ff */
[----:B------:R-:W-:Y:S01]  /*56110*/  IADD3 R18, P2, PT, R16, R19, RZ ;  /* 0x0000001310127210 */ /* 0x000fe20007f5e0ff */
[----:B------:R-:W-:-:S04]  /*56120*/  IMAD.HI.U32 R7, R3, UR12, R30 ;  /* 0x0000000c03077c27 */ /* 0x000fc8000f8e001e */
[----:B------:R-:W-:-:S04]  /*56130*/  IMAD.WIDE.U32 R30, R2, UR14, R32 ;  /* 0x0000000e021e7c25 */ /* 0x000fc8000f8e0020 */
[----:B------:R-:W-:Y:S01]  /*56140*/  IMAD.IADD R7, R6, 0x1, R7 ;  /* 0x0000000106077824 */ /* 0x000fe200078e0207 */
[----:B------:R-:W-:Y:S01]  /*56150*/  IADD3 R31, PT, PT, R10, R31, RZ ;  /* 0x0000001f0a1f7210 */ /* 0x000fe20007ffe0ff */
[----:B------:R-:W-:Y:S02]  /*56160*/  IMAD.X R19, RZ, RZ, RZ, P2 ;  /* 0x000000ffff137224 */ /* 0x000fe400010e06ff */
[----:B------:R-:W-:Y:S01]  /*56170*/  IMAD.WIDE.U32 R28, R22, R12, R28 ;  /* 0x0000000c161c7225 */ /* 0x000fe200078e001c */
[----:B------:R-:W-:-:S03]  /*56180*/  IADD3 R30, P2, PT, R7, R30, RZ ;  /* 0x0000001e071e7210 */ /* 0x000fc60007f5e0ff */
[----:B------:R-:W-:Y:S01]  /*56190*/  IMAD.WIDE.U32 R6, R25, R14, R18 ;  /* 0x0000000e19067225 */ /* 0x000fe200078e0012 */
[----:B------:R-:W-:-:S03]  /*561a0*/  IADD3 R28, P5, PT, R31, R28, RZ ;  /* 0x0000001c1f1c7210 */ /* 0x000fc60007fbe0ff */
[----:B------:R-:W-:Y:S01]  /*561b0*/  IMAD.IADD R19, R21, 0x1, R29 ;  /* 0x0000000115137824 */ /* 0x000fe200078e021d */
[----:B------:R-:W-:Y:S01]  /*561c0*/  IADD3.X R29, PT, PT, RZ, RZ, RZ, P5, !PT ;  /* 0x000000ffff1d7210 */ /* 0x000fe20002ffe4ff */
[----:B------:R-:W-:Y:S01]  /*561d0*/  IMAD.X R31, RZ, RZ, RZ, P2 ;  /* 0x000000ffff1f7224 */ /* 0x000fe200010e06ff */
[----:B------:R-:W-:Y:S02]  /*561e0*/  IADD3 R33, P2, PT, R17, R37, RZ ;  /* 0x0000002511217210 */ /* 0x000fe40007f5e0ff */
[----:B------:R-:W-:Y:S01]  /*561f0*/  IADD3 R18, P5, PT, R19, R6, RZ ;  /* 0x0000000613127210 */ /* 0x000fe20007fbe0ff */
[----:B------:R-:W-:Y:S02]  /*56200*/  IMAD.IADD R6, R20, 0x1, R7 ;  /* 0x0000000114067824 */ /* 0x000fe400078e0207 */
[----:B------:R-:W-:-:S04]  /*56210*/  IMAD.WIDE.U32 R16, R3, UR13, R30 ;  /* 0x0000000d03107c25 */ /* 0x000fc8000f8e001e */
[----:B------:R-:W-:Y:S01]  /*56220*/  IMAD.X R19, RZ, RZ, RZ, P5 ;  /* 0x000000ffff137224 */ /* 0x000fe200028e06ff */
[----:B------:R-:W-:Y:S01]  /*56230*/  IADD3 R6, P5, PT, R6, R33, RZ ;  /* 0x0000002106067210 */ /* 0x000fe20007fbe0ff */
[----:B------:R-:W-:Y:S01]  /*56240*/  IMAD.WIDE.U32 R28, R2, UR15, R28 ;  /* 0x0000000f021c7c25 */ /* 0x000fe2000f8e001c */
[----:B------:R-:W-:-:S03]  /*56250*/  IADD3 R9, PT, PT, R9, R17, RZ ;  /* 0x0000001109097210 */ /* 0x000fc60007ffe0ff */
[----:B------:R-:W-:Y:S01]  /*56260*/  IMAD.X R7, RZ, RZ, RZ, P5 ;  /* 0x000000ffff077224 */ /* 0x000fe200028e06ff */
[----:B------:R-:W-:Y:S01]  /*56270*/  IADD3 R30, P6, PT, R9, R28, RZ ;  /* 0x0000001c091e7210 */ /* 0x000fe20007fde0ff */
[----:B------:R-:W-:-:S03]  /*56280*/  IMAD.WIDE.U32 R18, R22, R13, R18 ;  /* 0x0000000d16127225 */ /* 0x000fc600078e0012 */
[----:B------:R-:W-:Y:S01]  /*56290*/  IADD3.X R31, PT, PT, RZ, RZ, RZ, P6, !PT ;  /* 0x000000ffff1f7210 */ /* 0x000fe200037fe4ff */
[----:B------:R-:W-:Y:S02]  /*562a0*/  IMAD.IADD R29, R11, 0x1, R29 ;  /* 0x000000010b1d7824 */ /* 0x000fe400078e021d */
[----:B------:R-:W-:Y:S01]  /*562b0*/  IMAD.WIDE.U32 R6, R25, R15, R6 ;  /* 0x0000000f19067225 */ /* 0x000fe200078e0006 */
[----:B------:R-:W-:Y:S02]  /*562c0*/  IADD3 R25, PT, PT, R23, R19, RZ ;  /* 0x0000001317197210 */ /* 0x000fe40007ffe0ff */
[----:B------:R-:W-:Y:S01]  /*562d0*/  IADD3 R28, P5, PT, R29, R18, RZ ;  /* 0x000000121d1c7210 */ /* 0x000fe20007fbe0ff */
[----:B------:R-:W-:Y:S01]  /*562e0*/  IMAD.X R18, RZ, RZ, RZ, P2 ;  /* 0x000000ffff127224 */ /* 0x000fe200010e06ff */
[----:B------:R-:W-:Y:S01]  /*562f0*/  IADD3 R24, P2, PT, R6, R25, RZ ;  /* 0x0000001906187210 */ /* 0x000fe20007f5e0ff */
[----:B------:R-:W-:Y:S02]  /*56300*/  IMAD.X R9, RZ, RZ, RZ, P4 ;  /* 0x000000ffff097224 */ /* 0x000fe400020e06ff */
[----:B------:R-:W-:Y:S01]  /*56310*/  IMAD.X R29, RZ, RZ, RZ, P5 ;  /* 0x000000ffff1d7224 */ /* 0x000fe200028e06ff */
[----:B------:R-:W-:Y:S01]  /*56320*/  IADD3 R6, P5, PT, R18, R35, RZ ;  /* 0x0000002312067210 */ /* 0x000fe20007fbe0ff */
[----:B------:R-:W-:-:S02]  /*56330*/  IMAD.X R25, RZ, RZ, RZ, P2 ;  /* 0x000000ffff197224 */ /* 0x000fc400010e06ff */
[----:B------:R-:W-:Y:S01]  /*56340*/  IMAD.WIDE.U32 R18, R3, UR14, R30 ;  /* 0x0000000e03127c25 */ /* 0x000fe2000f8e001e */
[----:B------:R-:W-:-:S03]  /*56350*/  IADD3 R7, P4, PT, R7, R6, RZ ;  /* 0x0000000607077210 */ /* 0x000fc60007f9e0ff */
[----:B------:R-:W-:Y:S01]  /*56360*/  IMAD.WIDE.U32 R28, R2, R12, R28 ;  /* 0x0000000c021c7225 */ /* 0x000fe200078e001c */
[----:B------:R-:W-:-:S03]  /*56370*/  IADD3 R31, PT, PT, R10, R19, RZ ;  /* 0x000000130a1f7210 */ /* 0x000fc60007ffe0ff */
[----:B------:R-:W-:Y:S01]  /*56380*/  IMAD.WIDE.U32 R24, R22, R14, R24 ;  /* 0x0000000e16187225 */ /* 0x000fe200078e0018 */
[----:B------:R-:W-:-:S03]  /*56390*/  IADD3 R30, P2, PT, R31, R28, RZ ;  /* 0x0000001c1f1e7210 */ /* 0x000fc60007f5e0ff */
[----:B------:R-:W-:Y:S02]  /*563a0*/  IMAD.IADD R29, R21, 0x1, R29 ;  /* 0x00000001151d7824 */ /* 0x000fe400078e021d */
        /* <DEDUP_REMOVED lines=10> */
[----:B------:R-:W-:Y:S01]  /*56450*/  IADD3 R8, P2, PT, R27, R9, RZ ;  /* 0x000000091b087210 */ /* 0x000fe20007f5e0ff */
[----:B------:R-:W-:Y:S01]  /*56460*/  IMAD.WIDE.U32 R24, R3, UR15, R30 ;  /* 0x0000000f03187c25 */ /* 0x000fe2000f8e001e */
[----:B------:R-:W-:-:S03]  /*56470*/  IADD3 R33, P1, PT, R33, R4, RZ ;  /* 0x0000000421217210 */ /* 0x000fc60007f3e0ff */
[----:B------:R-:W-:Y:S01]  /*56480*/  IMAD.WIDE.U32 R26, R2, R13, R28 ;  /* 0x0000000d021a7225 */ /* 0x000fe200078e001c */
[----:B------:R-:W-:-:S03]  /*56490*/  IADD3 R11, PT, PT, R11, R25, RZ ;  /* 0x000000190b0b7210 */ /* 0x000fc60007ffe0ff */
[----:B------:R-:W-:Y:S01]  /*564a0*/  IMAD.X R4, RZ, RZ, RZ, P3 ;  /* 0x000000ffff047224 */ /* 0x000fe200018e06ff */
[----:B------:R-:W-:Y:S01]  /*564b0*/  IADD3 R26, P6, PT, R11, R26, RZ ;  /* 0x0000001a0b1a7210 */ /* 0x000fe20007fde0ff */
[----:B------:R-:W-:-:S04]  /*564c0*/  IMAD.WIDE.U32 R6, R22, R15, R6 ;  /* 0x0000000f16067225 */ /* 0x000fc800078e0006 */
[----:B------:R-:W-:Y:S01]  /*564d0*/  IMAD.IADD R9, R23, 0x1, R27 ;  /* 0x0000000117097824 */ /* 0x000fe200078e021b */
[----:B------:R-:W-:Y:S01]  /*564e0*/  IADD3 R27, P3, PT, R4, R33, RZ ;  /* 0x00000021041b7210 */ /* 0x000fe20007f7e0ff */
[----:B------:R-:W-:-:S03]  /*564f0*/  IMAD.X R4, RZ, RZ, RZ, P5 ;  /* 0x000000ffff047224 */ /* 0x000fc600028e06ff */
[----:B------:R-:W-:Y:S02]  /*56500*/  IADD3 R10, P5, PT, R6, R9, RZ ;  /* 0x00000009060a7210 */ /* 0x000fe40007fbe0ff */
[----:B------:R-:W-:Y:S02]  /*56510*/  IADD3.X R6, PT, PT, RZ, RZ, RZ, P4, !PT ;  /* 0x000000ffff067210 */ /* 0x000fe400027fe4ff */
[----:B------:R-:W-:Y:S01]  /*56520*/  IADD3 R9, P4, PT, R4, R27, RZ ;  /* 0x0000001b04097210 */ /* 0x000fe20007f9e0ff */
[----:B------:R-:W-:Y:S02]  /*56530*/  IMAD.X R27, RZ, RZ, RZ, P6 ;  /* 0x000000ffff1b7224 */ /* 0x000fe400030e06ff */
[----:B------:R-:W-:Y:S01]  /*56540*/  IMAD.X R11, RZ, RZ, RZ, P5 ;  /* 0x000000ffff0b7224 */ /* 0x000fe200028e06ff */
[----:B------:R-:W-:Y:S01]  /*56550*/  IADD3 R6, P5, PT, R6, R9, RZ ;  /* 0x0000000906067210 */ /* 0x000fe20007fbe0ff */
[----:B------:R-:W-:Y:S01]  /*56560*/  IMAD.WIDE.U32 R26, R3, R12, R26 ;  /* 0x0000000c031a7225 */ /* 0x000fe200078e001a */
[----:B------:R-:W-:-:S02]  /*56570*/  IADD3.X R9, PT, PT, RZ, RZ, RZ, P2, !PT ;  /* 0x000000ffff097210 */ /* 0x000fc400017fe4ff */
[----:B------:R-:W-:Y:S01]  /*56580*/  IADD3 R7, P2, PT, R7, R6, RZ ;  /* 0x0000000607077210 */ /* 0x000fe20007f5e0ff */
[----:B------:R-:W-:-:S04]  /*56590*/  IMAD.WIDE.U32 R10, R2, R14, R10 ;  /* 0x0000000e020a7225 */ /* 0x000fc800078e000a */
        /* <DEDUP_REMOVED lines=21> */
[----:B------:R-:W-:Y:S02]  /*566f0*/  IMAD.X R6, RZ, RZ, RZ, P2 ;  /* 0x000000ffff067224 */ /* 0x000fe400010e06ff */
[----:B------:R-:W-:Y:S01]  /*56700*/  IMAD.X R21, RZ, RZ, RZ, P1 ;  /* 0x000000ffff157224 */ /* 0x000fe200008e06ff */
[----:B------:R-:W-:Y:S01]  /*56710*/  IADD3.X R9, PT, PT, RZ, RZ, RZ, P6, !PT ;  /* 0x000000ffff097210 */ /* 0x000fe200037fe4ff */
[----:B------:R-:W-:Y:S01]  /*56720*/  IMAD.X R4, RZ, RZ, RZ, P3 ;  /* 0x000000ffff047224 */ /* 0x000fe200018e06ff */
[----:B------:R-:W-:Y:S01]  /*56730*/  IADD3 R11, P5, PT, R11, R0, RZ ;  /* 0x000000000b0b7210 */ /* 0x000fe20007fbe0ff */
[----:B------:R-:W-:-:S02]  /*56740*/  IMAD.X R0, RZ, RZ, RZ, P4 ;  /* 0x000000ffff007224 */ /* 0x000fc400020e06ff */
[----:B------:R-:W-:Y:S01]  /*56750*/  IMAD.WIDE.U32 R22, R3, R14, R8 ;  /* 0x0000000e03167225 */ /* 0x000fe200078e0008 */
[----:B------:R-:W-:Y:S02]  /*56760*/  IADD3 R6, P1, PT, R6, R11, RZ ;  /* 0x0000000b06067210 */ /* 0x000fe40007f3e0ff */
[----:B------:R-:W-:Y:S01]  /*56770*/  IADD3 R5, PT, PT, R4, R5, R21 ;  /* 0x0000000504057210 */ /* 0x000fe20007ffe015 */
[----:B------:R-:W-:Y:S01]  /*56780*/  IMAD.IADD R4, R20, 0x1, R23 ;  /* 0x0000000114047824 */ /* 0x000fe200078e0217 */
[----:B------:R-:W-:Y:S01]  /*56790*/  IADD3 R7, P2, PT, R7, R6, RZ ;  /* 0x0000000607077210 */ /* 0x000fe20007f5e0ff */
[----:B------:R-:W-:Y:S01]  /*567a0*/  IMAD.X R11, RZ, RZ, RZ, P1 ;  /* 0x000000ffff0b7224 */ /* 0x000fe200008e06ff */
[----:B------:R-:W-:Y:S02]  /*567b0*/  IADD3 R0, PT, PT, R0, R5, R2 ;  /* 0x0000000500007210 */ /* 0x000fe40007ffe002 */
[----:B------:R-:W-:Y:S02]  /*567c0*/  IADD3 R4, P0, PT, R4, R7, RZ ;  /* 0x0000000704047210 */ /* 0x000fe40007f1e0ff */
[----:B------:R-:W-:-:S03]  /*567d0*/  IADD3.X R2, PT, PT, RZ, RZ, RZ, P5, !PT ;  /* 0x000000ffff027210 */ /* 0x000fc60002ffe4ff */
[----:B------:R-:W-:Y:S01]  /*567e0*/  IMAD.X R5, RZ, RZ, RZ, P0 ;  /* 0x000000ffff057224 */ /* 0x000fe200000e06ff */
[----:B------:R-:W-:Y:S02]  /*567f0*/  IADD3 R11, PT, PT, R11, R0, R2 ;  /* 0x000000000b0b7210 */ /* 0x000fe40007ffe002 */
[----:B------:R-:W-:Y:S01]  /*56800*/  IADD3.X R0, PT, PT, RZ, RZ, RZ, P2, !PT ;  /* 0x000000ffff007210 */ /* 0x000fe200017fe4ff */
[----:B------:R-:W-:-:S05]  /*56810*/  IMAD.WIDE.U32 R2, R3, R15, R4 ;  /* 0x0000000f03027225 */ /* 0x000fca00078e0004 */
        /* <DEDUP_REMOVED lines=35> */
.L_x_145:
        /* <DEDUP_REMOVED lines=23> */
.L_x_146:
[----:B------:R-:W-:Y:S01]  /*56bc0*/  IMAD.MOV.U32 R12, RZ, RZ, -0x3d3 ;  /* 0xfffffc2dff0c7424 */ /* 0x000fe200078e00ff */
[----:B------:R-:W-:Y:S01]  /*56bd0*/  MOV R14, 0xffffffff ;  /* 0xffffffff000e7802 */ /* 0x000fe20000000f00 */
[----:B------:R-:W-:Y:S01]  /*56be0*/  IMAD.MOV.U32 R13, RZ, RZ, -0x2 ;  /* 0xfffffffeff0d7424 */ /* 0x000fe200078e00ff */
[----:B------:R-:W-:Y:S01]  /*56bf0*/  MOV R17, 0xffffffff ;  /* 0xffffffff00117802 */ /* 0x000fe20000000f00 */
[----:B------:R-:W-:Y:S02]  /*56c00*/  IMAD.MOV.U32 R15, RZ, RZ, -0x1 ;  /* 0xffffffffff0f7424 */ /* 0x000fe400078e00ff */
[----:B------:R-:W-:Y:S02]  /*56c10*/  HFMA2 R2, -RZ, RZ, 0, 1.5199184417724609375e-05 ;  /* 0x000000ffff027431 */ /* 0x000fe400000001ff */
[----:B------:R-:W-:Y:S02]  /*56c20*/  IMAD.MOV.U32 R16, RZ, RZ, -0x1 ;  /* 0xffffffffff107424 */ /* 0x000fe400078e00ff */
[----:B------:R-:W-:Y:S01]  /*56c30*/  IMAD.MOV.U32 R18, RZ, RZ, -0x1 ;  /* 0xffffffffff127424 */ /* 0x000fe200078e00ff */
[----:B------:R0:W-:Y:S01]  /*56c40*/  STL.128 [R1], R12 ;  /* 0x0000000c01007387 */ /* 0x0001e20000100c00 */
[----:B------:R-:W-:-:S02]  /*56c50*/  IMAD.MOV.U32 R19, RZ, RZ, -0x1 ;  /* 0xffffffffff137424 */ /* 0x000fc400078e00ff */
[----:B------:R-:W-:-:S03]  /*56c60*/  VIADD R0, R1, 0x20 ;  /* 0x0000002001007836 */ /* 0x000fc60000000000 */
[----:B------:R0:W-:Y:S04]  /*56c70*/  STL.128 [R1+0x10], R16 ;  /* 0x0000101001007387 */ /* 0x0001e80000100c00 */
.L_x_148:
[----:B------:R-:W-:-:S04]  /*56c80*/  SHF.R.U32.HI R3, RZ, 0x5, R2 ;  /* 0x00000005ff037819 */ /* 0x000fc80000011602 */
[----:B------:R-:W-:-:S06]  /*56c90*/  LEA R3, R3, UR16, 0x2 ;  /* 0x0000001003037c11 */ /* 0x000fcc000f8e10ff */
[----:B------:R-:W0:Y:S01]  /*56ca0*/  LDL R3, [R3] ;  /* 0x0000000003037983 */ /* 0x000e220000100800 */
[----:B------:R-:W-:Y:S01]  /*56cb0*/  IMAD.MOV.U32 R20, RZ, RZ, R2 ;  /* 0x000000ffff147224 */ /* 0x000fe200078e0002 */
[----:B0-----:R-:W-:-:S04]  /*56cc0*/  SHF.R.W.U32.HI R12, RZ, R2, R3 ;  /* 0x00000002ff0c7219 */ /* 0x001fc80000011e03 */
[----:B------:R-:W-:-:S04]  /*56cd0*/  LOP3.LUT R12, R12, 0x1, RZ, 0xc0, !PT ;  /* 0x000000010c0c7812 */ /* 0x000fc800078ec0ff */
[----:B------:R-:W-:-:S13]  /*56ce0*/  ISETP.NE.U32.AND P0, PT, R12, 0x1, PT ;  /* 0x000000010c00780c */ /* 0x000fda0003f05070 */
[----:B------:R-:W-:Y:S05]  /*56cf0*/  @!P0 BRA `(.L_x_147) ;  /* 0x0000000800108947 */ /* 0x000fea0003800000 */
[----:B------:R-:W-:-:S04]  /*56d00*/  IADD3 R20, PT, PT, R2, -0x1, RZ ;  /* 0xffffffff02147810 */ /* 0x000fc80007ffe0ff */
[----:B------:R-:W-:-:S04]  /*56d10*/  SHF.R.U32.HI R3, RZ, 0x5, R20 ;  /* 0x00000005ff037819 */ /* 0x000fc80000011614 */
[----:B------:R-:W-:-:S06]  /*56d20*/  LEA R3, R3, UR16, 0x2 ;  /* 0x0000001003037c11 */ /* 0x000fcc000f8e10ff */
[----:B------:R-:W2:Y:S02]  /*56d30*/  LDL R3, [R3] ;  /* 0x0000000003037983 */ /* 0x000ea40000100800 */
[----:B--2---:R-:W-:-:S04]  /*56d40*/  SHF.R.W.U32.HI R12, RZ, R20, R3 ;  /* 0x00000014ff0c7219 */ /* 0x004fc80000011e03 */
[----:B------:R-:W-:-:S04]  /*56d50*/  LOP3.LUT R12, R12, 0x1, RZ, 0xc0, !PT ;  /* 0x000000010c0c7812 */ /* 0x000fc800078ec0ff */
[----:B------:R-:W-:-:S13]  /*56d60*/  ISETP.NE.U32.AND P0, PT, R12, 0x1, PT ;  /* 0x000000010c00780c */ /* 0x000fda0003f05070 */
[----:B------:R-:W-:Y:S05]  /*56d70*/  @!P0 BRA `(.L_x_147) ;  /* 0x0000000400f08947 */ /* 0x000fea0003800000 */
[----:B------:R-:W-:-:S05]  /*56d80*/  VIADD R20, R2, 0xfffffffe ;  /* 0xfffffffe02147836 */ /* 0x000fca0000000000 */
        /* <DEDUP_REMOVED lines=111> */
[----:B------:R-:W-:Y:S02]  /*57480*/  ISETP.NE.AND P0, PT, R20, RZ, PT ;  /* 0x000000ff1400720c */ /* 0x000fe40003f05270 */
[----:B------:R-:W-:-:S11]  /*57490*/  IADD3 R2, PT, PT, R2, -0x10, RZ ;  /* 0xfffffff002027810 */ /* 0x000fd60007ffe0ff */
[----:B------:R-:W-:Y:S05]  /*574a0*/  @P0 BRA `(.L_x_148) ;  /* 0xfffffff400f40947 */ /* 0x000fea000383ffff */
[----:B------:R-:W0:Y:S08]  /*574b0*/  LDC R33, c[0x3][0x188] ;  /* 0x00c06200ff217b82 */ /* 0x000e300000000800 */
[----:B------:R-:W1:Y:S08]  /*574c0*/  LDC R34, c[0x3][0x18c] ;  /* 0x00c06300ff227b82 */ /* 0x000e700000000800 */
[----:B------:R-:W2:Y:S08]  /*574d0*/  LDC R31, c[0x3][0x190] ;  /* 0x00c06400ff1f7b82 */ /* 0x000eb00000000800 */
[----:B------:R-:W3:Y:S08]  /*574e0*/  LDC R32, c[0x3][0x194] ;  /* 0x00c06500ff207b82 */ /* 0x000ef00000000800 */
[----:B------:R-:W4:Y:S08]  /*574f0*/  LDC R29, c[0x3][0x198] ;  /* 0x00c06600ff1d7b82 */ /* 0x000f300000000800 */
[----:B------:R-:W0:Y:S08]  /*57500*/  LDC R30, c[0x3][0x19c] ;  /* 0x00c06700ff1e7b82 */ /* 0x000e300000000800 */
[----:B------:R-:W0:Y:S08]  /*57510*/  LDC R21, c[0x3][0x1a0] ;  /* 0x00c06800ff157b82 */ /* 0x000e300000000800 */
[----:B------:R-:W0:Y:S01]  /*57520*/  LDC R28, c[0x3][0x1a4] ;  /* 0x00c06900ff1c7b82 */ /* 0x000e220000000800 */
[----:B-1----:R-:W-:Y:S05]  /*57530*/  BRA `(.L_x_144) ;  /* 0x000000e000687947 */ /* 0x002fea0003800000 */
.L_x_147:
[----:B------:R0:W-:Y:S01]  /*57540*/  STL.128 [R1+0x40], R4 ;  /* 0x0000400401007387 */ /* 0x0001e20000100c00 */
[----:B------:R-:W-:Y:S01]  /*57550*/  IMAD.MOV.U32 R3, RZ, RZ, 0x2 ;  /* 0x00000002ff037424 */ /* 0x000fe200078e00ff */
[----:B------:R-:W-:Y:S01]  /*57560*/  MOV R14, R10 ;  /* 0x0000000a000e7202 */ /* 0x000fe20000000f00 */
[----:B------:R-:W-:Y:S01]  /*57570*/  IMAD.MOV.U32 R15, RZ, RZ, R11 ;  /* 0x000000ffff0f7224 */ /* 0x000fe200078e000b */
[----:B------:R0:W-:Y:S01]  /*57580*/  STL.128 [R1+0x50], R8 ;  /* 0x0000500801007387 */ /* 0x0001e20000100c00 */
[----:B------:R-:W-:Y:S01]  /*57590*/  IMAD.MOV.U32 R13, RZ, RZ, R9 ;  /* 0x000000ffff0d7224 */ /* 0x000fe200078e0009 */
[----:B------:R-:W-:Y:S01]  /*575a0*/  MOV R19, R7 ;  /* 0x0000000700137202 */ /* 0x000fe20000000f00 */
[----:B------:R-:W-:Y:S01]  /*575b0*/  IMAD.MOV.U32 R12, RZ, RZ, R8 ;  /* 0x000000ffff0c7224 */ /* 0x000fe200078e0008 */
[----:B------:R-:W-:Y:S01]  /*575c0*/  MOV R16, R4 ;  /* 0x0000000400107202 */ /* 0x000fe20000000f00 */
[----:B------:R-:W-:Y:S02]  /*575d0*/  IMAD.MOV.U32 R18, RZ, RZ, R6 ;  /* 0x000000ffff127224 */ /* 0x000fe400078e0006 */
[----:B------:R-:W-:-:S07]  /*575e0*/  IMAD.MOV.U32 R17, RZ, RZ, R5 ;  /* 0x000000ffff117224 */ /* 0x000fce00078e0005 */
.L_x_151:
[----:B------:R-:W-:-:S04]  /*575f0*/  IMAD.WIDE.U32 R26, R4, R16, RZ ;  /* 0x00000010041a7225 */ /* 0x000fc800078e00ff */
[----:B------:R-:W-:Y:S01]  /*57600*/  HFMA2 R29, -RZ, RZ, 0, 0 ;  /* 0x00000000ff1d7431 */ /* 0x000fe200000001ff */
[----:B-1----:R-:W-:Y:S01]  /*57610*/  MOV R2, RZ ;  /* 0x000000ff00027202 */ /* 0x002fe20000000f00 */
[----:B------:R-:W-:Y:S02]  /*57620*/  IMAD.MOV.U32 R22, RZ, RZ, R27 ;  /* 0x000000ffff167224 */ /* 0x000fe400078e001b */
[----:B------:R-:W-:Y:S02]  /*57630*/  IMAD.MOV.U32 R23, RZ, RZ, RZ ;  /* 0x000000ffff177224 */ /* 0x000fe400078e00ff */
[----:B------:R-:W-:Y:S02]  /*57640*/  IMAD.MOV.U32 R25, RZ, RZ, RZ ;  /* 0x000000ffff197224 */ /* 0x000fe400078e00ff */
[----:B------:R-:W-:-:S04]  /*57650*/  IMAD.WIDE.U32 R22, R16, R5, R22 ;  /* 0x0000000510167225 */ /* 0x000fc800078e0016 */
[----:B------:R-:W-:Y:S01]  /*57660*/  IMAD.MOV.U32 R28, RZ, RZ, R22 ;  /* 0x000000ffff1c7224 */ /* 0x000fe200078e0016 */
[----:B------:R-:W-:Y:S01]  /*57670*/  MOV R24, R23 ;  /* 0x0000001700187202 */ /* 0x000fe20000000f00 */
[----:B------:R-:W-:Y:S02]  /*57680*/  IMAD.MOV.U32 R47, RZ, RZ, RZ ;  /* 0x000000ffff2f7224 */ /* 0x000fe400078e00ff */
[----:B------:R-:W-:Y:S02]  /*57690*/  IMAD.MOV.U32 R27, RZ, RZ, RZ ;  /* 0x000000ffff1b7224 */ /* 0x000fe400078e00ff */
[----:B------:R-:W-:-:S04]  /*576a0*/  IMAD.WIDE.U32 R22, R16, R6, R24 ;  /* 0x0000000610167225 */ /* 0x000fc800078e0018 */
[----:B------:R-:W-:-:S04]  /*576b0*/  IMAD.WIDE.U32 R24, R17, R4, R28 ;  /* 0x0000000411187225 */ /* 0x000fc800078e001c */
[----:B------:R-:W-:Y:S01]  /*576c0*/  IMAD.MOV.U32 R55, RZ, RZ, RZ ;  /* 0x000000ffff377224 */ /* 0x000fe200078e00ff */
[----:B------:R-:W-:Y:S01]  /*576d0*/  IADD3 R28, P0, PT, R22, R25, RZ ;  /* 0x00000019161c7210 */ /* 0x000fe20007f1e0ff */
[----:B------:R-:W-:Y:S01]  /*576e0*/  IMAD.MOV.U32 R22, RZ, RZ, R23 ;  /* 0x000000ffff167224 */ /* 0x000fe200078e0017 */
[----:B------:R-:W-:-:S03]  /*576f0*/  MOV R23, RZ ;  /* 0x000000ff00177202 */ /* 0x000fc60000000f00 */
[----:B------:R-:W-:Y:S02]  /*57700*/  IMAD.X R29, RZ, RZ, RZ, P0 ;  /* 0x000000ffff1d7224 */ /* 0x000fe400000e06ff */
[----:B------:R-:W-:-:S04]  /*57710*/  IMAD.WIDE.U32 R22, R16, R7, R22 ;  /* 0x0000000710167225 */ /* 0x000fc800078e0016 */
[----:B------:R-:W-:-:S05]  /*57720*/  IMAD.WIDE.U32 R28, R17, R5, R28 ;  /* 0x00000005111c7225 */ /* 0x000fca00078e001c */
[----:B------:R-:W-:Y:S01]  /*57730*/  IADD3 R30, P0, PT, R22, R29, RZ ;  /* 0x0000001d161e7210 */ /* 0x000fe20007f1e0ff */
[----:B------:R-:W-:Y:S02]  /*57740*/  IMAD.MOV.U32 R22, RZ, RZ, R23 ;  /* 0x000000ffff167224 */ /* 0x000fe400078e0017 */
[----:B------:R-:W-:Y:S02]  /*57750*/  HFMA2 R23, -RZ, RZ, 0, 0 ;  /* 0x00000000ff177431 */ /* 0x000fe400000001ff */
        /* <DEDUP_REMOVED lines=8> */
[----:B------:R-:W-:Y:S01]  /*577e0*/  IMAD.MOV.U32 R22, RZ, RZ, R23 ;  /* 0x000000ffff167224 */ /* 0x000fe200078e0017 */
[----:B------:R-:W-:Y:S01]  /*577f0*/  IADD3.X R35, PT, PT, RZ, RZ, RZ, P1, !PT ;  /* 0x000000ffff237210 */ /* 0x000fe20000ffe4ff */
[----:B------:R-:W-:Y:S02]  /*57800*/  IMAD.MOV.U32 R23, RZ, RZ, RZ ;  /* 0x000000ffff177224 */ /* 0x000fe400078e00ff */
[----:B------:R-:W-:Y:S02]  /*57810*/  IMAD.X R33, RZ, RZ, RZ, P0 ;  /* 0x000000ffff217224 */ /* 0x000fe400000e06ff */
[----:B------:R-:W-:-:S04]  /*57820*/  IMAD.WIDE.U32 R22, R16, R9, R22 ;  /* 0x0000000910167225 */ /* 0x000fc800078e0016 */
[----:B------:R-:W-:-:S04]  /*57830*/  IMAD.WIDE.U32 R30, R17, R7, R32 ;  /* 0x00000007111e7225 */ /* 0x000fc800078e0020 */
[----:B------:R-:W-:Y:S01]  /*57840*/  IMAD.WIDE.U32 R34, R18, R5, R34 ;  /* 0x0000000512227225 */ /* 0x000fe200078e0022 */
[----:B------:R-:W-:-:S03]  /*57850*/  IADD3 R32, P0, PT, R22, R31, RZ ;  /* 0x0000001f16207210 */ /* 0x000fc60007f1e0ff */
[----:B------:R-:W-:Y:S01]  /*57860*/  IMAD.MOV.U32 R22, RZ, RZ, R23 ;  /* 0x000000ffff167224 */ /* 0x000fe200078e0017 */
[----:B------:R-:W-:Y:S01]  /*57870*/  IADD3 R36, P1, PT, R30, R35, RZ ;  /* 0x000000231e247210 */ /* 0x000fe20007f3e0ff */
[----:B------:R-:W-:Y:S01]  /*57880*/  IMAD.MOV.U32 R30, RZ, RZ, R34 ;  /* 0x000000ffff1e7224 */ /* 0x000fe200078e0022 */
[----:B------:R-:W-:Y:S01]  /*57890*/  IADD3.X R33, PT, PT, RZ, RZ, RZ, P0, !PT ;  /* 0x000000ffff217210 */ /* 0x000fe200007fe4ff */
[----:B------:R-:W-:Y:S01]  /*578a0*/  IMAD.MOV.U32 R31, RZ, RZ, RZ ;  /* 0x000000ffff1f7224 */ /* 0x000fe200078e00ff */
[----:B------:R-:W-:Y:S01]  /*578b0*/  MOV R23, RZ ;  /* 0x000000ff00177202 */ /* 0x000fe20000000f00 */
[----:B------:R-:W-:Y:S02]  /*578c0*/  IMAD.X R37, RZ, RZ, RZ, P1 ;  /* 0x000000ffff257224 */ /* 0x000fe400008e06ff */
[----:B------:R-:W-:-:S04]  /*578d0*/  IMAD.WIDE.U32 R32, R17, R8, R32 ;  /* 0x0000000811207225 */ /* 0x000fc800078e0020 */
[----:B------:R-:W-:-:S04]  /*578e0*/  IMAD.WIDE.U32 R22, R16, R10, R22 ;  /* 0x0000000a10167225 */ /* 0x000fc800078e0016 */
[----:B------:R-:W-:Y:S01]  /*578f0*/  IMAD.WIDE.U32 R36, R18, R6, R36 ;  /* 0x0000000612247225 */ /* 0x000fe200078e0024 */
[----:B------:R-:W-:-:S03]  /*57900*/  IADD3 R34, P0, PT, R22, R33, RZ ;  /* 0x0000002116227210 */ /* 0x000fc60007f1e0ff */
[----:B------:R-:W-:Y:S02]  /*57910*/  IMAD.MOV.U32 R22, RZ, RZ, R23 ;  /* 0x000000ffff167224 */ /* 0x000fe400078e0017 */
[----:B------:R-:W-:Y:S01]  /*57920*/  HFMA2 R23, -RZ, RZ, 0, 0 ;  /* 0x00000000ff177431 */ /* 0x000fe200000001ff */
        /* <DEDUP_REMOVED lines=16> */
[----:B------:R-:W-:Y:S01]  /*57a30*/  IMAD.WIDE.U32 R34, R18, R8, R40 ;  /* 0x0000000812227225 */ /* 0x000fe200078e0028 */
[----:B------:R-:W-:Y:S02]  /*57a40*/  IADD3 R22, P0, PT, R23, R33, RZ ;  /* 0x0000002117167210 */ /* 0x000fe40007f1e0ff */
[----:B------:R-:W-:Y:S01]  /*57a50*/  MOV R33, RZ ;  /* 0x000000ff00217202 */ /* 0x000fe20000000f00 */
[----:B------:R-:W-:Y:S01]  /*57a60*/  IMAD.X R43, RZ, RZ, RZ, P2 ;  /* 0x000000ffff2b7224 */ /* 0x000fe200010e06ff */
[----:B------:R-:W-:Y:S01]  /*57a70*/  IADD3 R40, P1, PT, R32, R35, RZ ;  /* 0x0000002320287210 */ /* 0x000fe20007f3e0ff */
[----:B------:R-:W-:Y:S02]  /*57a80*/  IMAD.MOV.U32 R32, RZ, RZ, R36 ;  /* 0x000000ffff207224 */ /* 0x000fe400078e0024 */
[----:B------:R-:W-:-:S04]  /*57a90*/  IMAD.WIDE.U32 R38, R19, R6, R42 ;  /* 0x0000000613267225 */ /* 0x000fc800078e002a */
        /* <DEDUP_REMOVED lines=8> */
[----:B------:R-:W-:Y:S01]  /*57b20*/  IMAD.WIDE.U32 R34, R19, R7, R34 ;  /* 0x0000000713227225 */ /* 0x000fe200078e0022 */
[----:B------:R-:W-:-:S03]  /*57b30*/  IADD3 R38, P0, PT, R16, R23, RZ ;  /* 0x0000001710267210 */ /* 0x000fc60007f1e0ff */
[----:B------:R-:W-:Y:S02]  /*57b40*/  IMAD.X R37, RZ, RZ, RZ, P1 ;  /* 0x000000ffff257224 */ /* 0x000fe400008e06ff */
[----:B------:R-:W-:Y:S01]  /*57b50*/  IMAD.X R39, RZ, RZ, RZ, P0 ;  /* 0x000000ffff277224 */ /* 0x000fe200000e06ff */
[----:B------:R-:W-:Y:S01]  /*57b60*/  IADD3 R40, P0, PT, R22, R35, RZ ;  /* 0x0000002316287210 */ /* 0x000fe20007f1e0ff */
[----:B------:R-:W-:-:S03]  /*57b70*/  IMAD.WIDE.U32 R36, R12, R5, R36 ;  /* 0x000000050c247225 */ /* 0x000fc600078e0024 */
[----:B------:R-:W-:Y:S01]  /*57b80*/  IADD3.X R41, PT, PT, RZ, RZ, RZ, P0, !PT ;  /* 0x000000ffff297210 */ /* 0x000fe200007fe4ff */
[----:B------:R-:W-:Y:S01]  /*57b90*/  IMAD.WIDE.U32 R22, R18, R10, R38 ;  /* 0x0000000a12167225 */ /* 0x000fe200078e0026 */
[----:B------:R-:W-:-:S03]  /*57ba0*/  IADD3 R42, P1, PT, R34, R37, RZ ;  /* 0x00000025222a7210 */ /* 0x000fc60007f3e0ff */
[----:B------:R-:W-:Y:S01]  /*57bb0*/  IMAD.MOV.U32 R16, RZ, RZ, R36 ;  /* 0x000000ffff107224 */ /* 0x000fe200078e0024 */
[----:B------:R-:W-:Y:S01]  /*57bc0*/  IADD3 R38, P0, PT, R17, R23, RZ ;  /* 0x0000001711267210 */ /* 0x000fe20007f1e0ff */
[----:B------:R-:W-:Y:S02]  /*57bd0*/  HFMA2 R17, -RZ, RZ, 0, 0 ;  /* 0x00000000ff117431 */ /* 0x000fe400000001ff */
[----:B------:R-:W-:Y:S02]  /*57be0*/  IMAD.X R43, RZ, RZ, RZ, P1 ;  /* 0x000000ffff2b7224 */ /* 0x000fe400008e06ff */
[----:B------:R-:W-:-:S04]  /*57bf0*/  IMAD.WIDE.U32 R34, R19, R8, R40 ;  /* 0x0000000813227225 */ /* 0x000fc800078e0028 */
[----:B------:R-:W-:-:S04]  /*57c00*/  IMAD.WIDE.U32 R36, R12, R6, R42 ;  /* 0x000000060c247225 */ /* 0x000fc800078e002a */
[----:B------:R-:W-:Y:S01]  /*57c10*/  IMAD.WIDE.U32 R16, R13, R4, R16 ;  /* 0x000000040d107225 */ /* 0x000fe200078e0010 */
[----:B------:R-:W-:-:S03]  /*57c20*/  IADD3 R42, P1, PT, R34, R37, RZ ;  /* 0x00000025222a7210 */ /* 0x000fc60007f3e0ff */
[----:B------:R-:W-:Y:S01]  /*57c30*/  IMAD.X R39, RZ, RZ, RZ, P0 ;  /* 0x000000ffff277224 */ /* 0x000fe200000e06ff */
[----:B------:R-:W-:Y:S02]  /*57c40*/  IADD3 R40, P0, PT, R22, R35, RZ ;  /* 0x0000002316287210 */ /* 0x000fe40007f1e0ff */
[----:B------:R-:W-:Y:S01]  /*57c50*/  IADD3 R44, P2, PT, R36, R17, RZ ;  /* 0x00000011242c7210 */ /* 0x000fe20007f5e0ff */
[----:B------:R-:W1:Y:S01]  /*57c60*/  LDC.64 R22, c[0x3][RZ] ;  /* 0x00c00000ff167b82 */ /* 0x000e620000000a00 */
[----:B------:R-:W-:Y:S01]  /*57c70*/  IADD3.X R43, PT, PT, RZ, RZ, RZ, P1, !PT ;  /* 0x000000ffff2b7210 */ /* 0x000fe20000ffe4ff */
[----:B------:R-:W-:Y:S02]  /*57c80*/  IMAD.X R41, RZ, RZ, RZ, P0 ;  /* 0x000000ffff297224 */ /* 0x000fe400000e06ff */
[----:B------:R-:W-:-:S04]  /*57c90*/  IMAD.WIDE.U32 R36, R18, R11, R38 ;  /* 0x0000000b12247225 */ /* 0x000fc800078e0026 */
[----:B------:R-:W2:Y:S01]  /*57ca0*/  LDC R17, c[0x3][0xe0] ;  /* 0x00c03800ff117b82 */ /* 0x000ea20000000800 */
        /* <DEDUP_REMOVED lines=8> */
[----:B------:R-:W-:Y:S01]  /*57d30*/  IMAD.MOV.U32 R46, RZ, RZ, R40 ;  /* 0x000000ffff2e7224 */ /* 0x000fe200078e0028 */
[----:B------:R-:W-:Y:S01]  /*57d40*/  IADD3.X R35, PT, PT, RZ, RZ, RZ, P1, !PT ;  /* 0x000000ffff237210 */ /* 0x000fe20000ffe4ff */
[----:B------:R-:W-:Y:S01]  /*57d50*/  IMAD.WIDE.U32 R38, R19, R10, R42 ;  /* 0x0000000a13267225 */ /* 0x000fe200078e002a */
[----:B------:R-:W-:-:S03]  /*57d60*/  IADD3.X R45, PT, PT, RZ, RZ, RZ, P2, !PT ;  /* 0x000000ffff2d7210 */ /* 0x000fc600017fe4ff */
[----:B------:R-:W-:Y:S01]  /*57d70*/  IMAD.WIDE.U32 R40, R12, R8, R34 ;  /* 0x000000080c287225 */ /* 0x000fe200078e0022 */
[----:B------:R-:W-:-:S03]  /*57d80*/  IADD3 R36, P0, PT, R37, R39, RZ ;  /* 0x0000002725247210 */ /* 0x000fc60007f1e0ff */
[----:B------:R-:W-:Y:S01]  /*57d90*/  IMAD.WIDE.U32 R42, R13, R6, R44 ;  /* 0x000000060d2a7225 */ /* 0x000fe200078e002c */
[----:B------:R-:W-:-:S03]  /*57da0*/  IADD3 R38, P1, PT, R38, R41, RZ ;  /* 0x0000002926267210 */ /* 0x000fc60007f3e0ff */
[----:B------:R-:W-:Y:S01]  /*57db0*/  IMAD.WIDE.U32 R34, R14, R4, R46 ;  /* 0x000000040e227225 */ /* 0x000fe200078e002e */
[----:B------:R-:W-:-:S03]  /*57dc0*/  IADD3 R40, P2, PT, R40, R43, RZ ;  /* 0x0000002b28287210 */ /* 0x000fc60007f5e0ff */
[----:B--2---:R-:W-:Y:S01]  /*57dd0*/  IMAD R18, R26, R17, RZ ;  /* 0x000000111a127224 */ /* 0x004fe200078e02ff */
[----:B------:R-:W-:Y:S01]  /*57de0*/  IADD3 R42, P3, PT, R42, R35, RZ ;  /* 0x000000232a2a7210 */ /* 0x000fe20007f7e0ff */
[----:B------:R-:W-:Y:S02]  /*57df0*/  IMAD.X R37, RZ, RZ, RZ, P0 ;  /* 0x000000ffff257224 */ /* 0x000fe400000e06ff */
[----:B-1----:R-:W-:Y:S01]  /*57e00*/  IMAD.HI.U32 R47, R18, R22, R26 ;  /* 0x00000016122f7227 */ /* 0x002fe200078e001a */
[----:B------:R-:W-:-:S03]  /*57e10*/  IADD3.X R43, PT, PT, RZ, RZ, RZ, P3, !PT ;  /* 0x000000ffff2b7210 */ /* 0x000fc60001ffe4ff */
[----:B------:R-:W-:Y:S02]  /*57e20*/  IMAD.X R39, RZ, RZ, RZ, P1 ;  /* 0x000000ffff277224 */ /* 0x000fe400008e06ff */
[----:B------:R-:W-:Y:S02]  /*57e30*/  IMAD.IADD R47, R2, 0x1, R47 ;  /* 0x00000001022f7824 */ /* 0x000fe400078e022f */
[----:B------:R-:W-:Y:S02]  /*57e40*/  IMAD.X R41, RZ, RZ, RZ, P2 ;  /* 0x000000ffff297224 */ /* 0x000fe400010e06ff */
[----:B------:R-:W-:Y:S01]  /*57e50*/  IMAD.WIDE.U32 R26, R19, R11, R36 ;  /* 0x0000000b131a7225 */ /* 0x000fe200078e0024 */
[----:B------:R-:W-:-:S03]  /*57e60*/  IADD3 R46, P3, PT, R24, R47, RZ ;  /* 0x0000002f182e7210 */ /* 0x000fc60007f7e0ff */
[----:B------:R-:W-:Y:S01]  /*57e70*/  HFMA2 R19, -RZ, RZ, 0, 0 ;  /* 0x00000000ff137431 */ /* 0x000fe200000001ff */
[----:B------:R-:W1:Y:S01]  /*57e80*/  LDC.64 R24, c[0x3][0x8] ;  /* 0x00c00200ff187b82 */ /* 0x000e620000000a00 */
[----:B------:R-:W-:-:S04]  /*57e90*/  IMAD.WIDE.U32 R36, R12, R9, R38 ;  /* 0x000000090c247225 */ /* 0x000fc800078e0026 */
[----:B------:R-:W-:-:S04]  /*57ea0*/  IMAD.WIDE.U32 R38, R13, R7, R40 ;  /* 0x000000070d267225 */ /* 0x000fc800078e0028 */
[----:B------:R-:W-:Y:S01]  /*57eb0*/  IMAD.WIDE.U32 R40, R14, R5, R42 ;  /* 0x000000050e287225 */ /* 0x000fe200078e002a */
[----:B------:R-:W-:Y:S02]  /*57ec0*/  IADD3 R42, P0, PT, R26, R37, RZ ;  /* 0x000000251a2a7210 */ /* 0x000fe40007f1e0ff */
[----:B------:R-:W-:Y:S01]  /*57ed0*/  IADD3 R44, P1, PT, R36, R39, RZ ;  /* 0x00000027242c7210 */ /* 0x000fe20007f3e0ff */
        /* <DEDUP_REMOVED lines=8> */
[----:B------:R-:W-:Y:S01]  /*57f60*/  IMAD.X R27, RZ, RZ, RZ, P2 ;  /* 0x000000ffff1b7224 */ /* 0x000fe200010e06ff */
[----:B------:R-:W-:Y:S01]  /*57f70*/  IADD3 R48, P2, PT, R28, R49, RZ ;  /* 0x000000311c307210 */ /* 0x000fe20007f5e0ff */
[----:B------:R-:W-:Y:S01]  /*57f80*/  IMAD.WIDE.U32 R38, R13, R8, R44 ;  /* 0x000000080d267225 */ /* 0x000fe200078e002c */
[----:B------:R-:W-:Y:S02]  /*57f90*/  MOV R28, R40 ;  /* 0x00000028001c7202 */ /* 0x000fe40000000f00 */
[----:B------:R-:W-:Y:S01]  /*57fa0*/  IADD3.X R43, PT, PT, RZ, RZ, RZ, P0, !PT ;  /* 0x000000ffff2b7210 */ /* 0x000fe200007fe4ff */
[----:B------:R-:W-:Y:S01]  /*57fb0*/  IMAD R21, R46, R17, RZ ;  /* 0x000000112e157224 */ /* 0x000fe200078e02ff */
[----:B------:R-:W-:Y:S01]  /*57fc0*/  IADD3 R36, P1, PT, R36, R39, RZ ;  /* 0x0000002724247210 */ /* 0x000fe20007f3e0ff */
[----:B------:R-:W-:-:S02]  /*57fd0*/  IMAD.MOV.U32 R47, RZ, RZ, RZ ;  /* 0x000000ffff2f7224 */ /* 0x000fc400078e00ff */
[----:B------:R-:W-:Y:S01]  /*57fe0*/  IMAD.WIDE.U32 R26, R14, R6, R26 ;  /* 0x000000060e1a7225 */ /* 0x000fe200078e001a */
[----:B------:R-:W-:-:S03]  /*57ff0*/  IADD3.X R37, PT, PT, RZ, RZ, RZ, P1, !PT ;  /* 0x000000ffff257210 */ /* 0x000fc60000ffe4ff */
[----:B------:R-:W-:-:S04]  /*58000*/  IMAD.WIDE.U32 R28, R15, R4, R28 ;  /* 0x000000040f1c7225 */ /* 0x000fc800078e001c */
[----:B------:R-:W-:Y:S01]  /*58010*/  IMAD.HI.U32 R47, R21, R22, R46 ;  /* 0x00000016152f7227 */ /* 0x000fe200078e002e */
[----:B------:R-:W-:-:S03]  /*58020*/  IADD3 R44, P0, PT, R26, R29, RZ ;  /* 0x0000001d1a2c7210 */ /* 0x000fc60007f1e0ff */
[----:B------:R-:W-:Y:S01]  /*58030*/  IMAD.X R49, RZ, RZ, RZ, P2 ;  /* 0x000000ffff317224 */ /* 0x000fe200010e06ff */
[----:B------:R-:W-:Y:S01]  /*58040*/  IADD3 R40, P2, PT, R38, R27, RZ ;  /* 0x0000001b26287210 */ /* 0x000fe20007f5e0ff */
[----:B------:R-:W-:-:S04]  /*58050*/  IMAD.WIDE.U32 R26, R12, R11, R42 ;  /* 0x0000000b0c1a7225 */ /* 0x000fc800078e002a */
[----:B------:R-:W-:Y:S02]  /*58060*/  IMAD.IADD R29, R2, 0x1, R47 ;  /* 0x00000001021d7824 */ /* 0x000fe400078e022f */
[----:B-1----:R-:W-:-:S04]  /*58070*/  IMAD.WIDE.U32 R38, R18, R24, R48 ;  /* 0x0000001812267225 */ /* 0x002fc800078e0030 */
[----:B------:R-:W-:Y:S01]  /*58080*/  IMAD.MOV.U32 R12, RZ, RZ, RZ ;  /* 0x000000ffff0c7224 */ /* 0x000fe200078e00ff */
[----:B------:R-:W-:Y:S01]  /*58090*/  IADD3 R48, P1, PT, R29, R38, RZ ;  /* 0x000000261d307210 */ /* 0x000fe20007f3e0ff */
[----:B------:R-:W-:Y:S02]  /*580a0*/  IMAD.X R45, RZ, RZ, RZ, P0 ;  /* 0x000000ffff2d7224 */ /* 0x000fe400000e06ff */
[----:B------:R-:W-:Y:S01]  /*580b0*/  IMAD.X R41, RZ, RZ, RZ, P2 ;  /* 0x000000ffff297224 */ /* 0x000fe200010e06ff */
[----:B------:R-:W-:Y:S01]  /*580c0*/  IADD3 R47, PT, PT, R12, R39, RZ ;  /* 0x000000270c2f7210 */ /* 0x000fe20007ffe0ff */
[----:B------:R-:W-:-:S03]  /*580d0*/  IMAD.WIDE.U32 R38, R13, R9, R36 ;  /* 0x000000090d267225 */ /* 0x000fc600078e0024 */
[----:B------:R-:W-:Y:S01]  /*580e0*/  IADD3 R46, P3, PT, R30, R47, RZ ;  /* 0x0000002f1e2e7210 */ /* 0x000fe20007f7e0ff */
[----:B------:R-:W-:Y:S01]  /*580f0*/  IMAD.WIDE.U32 R40, R14, R7, R40 ;  /* 0x000000070e287225 */ /* 0x000fe200078e0028 */
[----:B------:R-:W-:Y:S02]  /*58100*/  IADD3 R42, P0, PT, R26, R39, RZ ;  /* 0x000000271a2a7210 */ /* 0x000fe40007f1e0ff */
[----:B------:R-:W-:Y:S01]  /*58110*/  IADD3.X R47, PT, PT, RZ, RZ, RZ, P3, !PT ;  /* 0x000000ffff2f7210 */ /* 0x000fe20001ffe4ff */
[----:B------:R-:W-:-:S04]  /*58120*/  IMAD.WIDE.U32 R36, R15, R5, R44 ;  /* 0x000000050f247225 */ /* 0x000fc800078e002c */
[----:B------:R-:W-:Y:S01]  /*58130*/  IMAD.X R43, RZ, RZ, RZ, P0 ;  /* 0x000000ffff2b7224 */ /* 0x000fe200000e06ff */
[----:B------:R-:W-:Y:S01]  /*58140*/  IADD3 R44, P2, PT, R40, R37, RZ ;  /* 0x00000025282c7210 */ /* 0x000fe20007f5e0ff */
[----:B------:R-:W-:Y:S01]  /*58150*/  IMAD.X R49, RZ, RZ, RZ, P1 ;  /* 0x000000ffff317224 */ /* 0x000fe200008e06ff */
[----:B------:R-:W-:Y:S01]  /*58160*/  IADD3 R38, P1, PT, R38, R41, RZ ;  /* 0x0000002926267210 */ /* 0x000fe20007f3e0ff */
[----:B------:R-:W-:-:S03]  /*58170*/  IMAD.WIDE.U32 R30, R13, R10, R42 ;  /* 0x0000000a0d1e7225 */ /* 0x000fc600078e002a */
[----:B------:R-:W-:Y:S01]  /*58180*/  IADD3.X R39, PT, PT, RZ, RZ, RZ, P1, !PT ;  /* 0x000000ffff277210 */ /* 0x000fe20000ffe4ff */
[----:B------:R-:W-:Y:S01]  /*58190*/  IMAD.WIDE.U32 R48, R21, R23, R48 ;  /* 0x0000001715307225 */ /* 0x000fe200078e0030 */
[----:B------:R-:W-:Y:S02]  /*581a0*/  IADD3 R40, P0, PT, R27, R31, RZ ;  /* 0x0000001f1b287210 */ /* 0x000fe40007f1e0ff */
[----:B------:R-:W1:Y:S01]  /*581b0*/  LDC.64 R26, c[0x3][0x10] ;  /* 0x00c00400ff1a7b82 */ /* 0x000e620000000a00 */
[----:B------:R-:W-:-:S04]  /*581c0*/  IMAD.WIDE.U32 R42, R18, R25, R46 ;  /* 0x00000019122a7225 */ /* 0x000fc800078e002e */
[----:B------:R-:W-:Y:S02]  /*581d0*/  IMAD.IADD R47, R19, 0x1, R49 ;  /* 0x00000001132f7824 */ /* 0x000fe400078e0231 */
[----:B------:R-:W-:Y:S02]  /*581e0*/  IMAD.MOV.U32 R29, RZ, RZ, RZ ;  /* 0x000000ffff1d7224 */ /* 0x000fe400078e00ff */
[----:B------:R-:W-:Y:S01]  /*581f0*/  IMAD R35, R48, R17, RZ ;  /* 0x0000001130237224 */ /* 0x000fe200078e02ff */
[----:B------:R-:W-:Y:S01]  /*58200*/  IADD3 R46, P3, PT, R47, R42, RZ ;  /* 0x0000002a2f2e7210 */ /* 0x000fe20007f7e0ff */
[----:B------:R-:W-:Y:S01]  /*58210*/  IMAD.MOV.U32 R49, RZ, RZ, RZ ;  /* 0x000000ffff317224 */ /* 0x000fe200078e00ff */
[----:B------:R-:W-:Y:S01]  /*58220*/  IADD3 R43, PT, PT, R29, R43, RZ ;  /* 0x0000002b1d2b7210 */ /* 0x000fe20007ffe0ff */
[----:B------:R-:W-:Y:S02]  /*58230*/  IMAD.X R45, RZ, RZ, RZ, P2 ;  /* 0x000000ffff2d7224 */ /* 0x000fe400010e06ff */
[----:B------:R-:W-:Y:S01]  /*58240*/  IMAD.X R47, RZ, RZ, RZ, P3 ;  /* 0x000000ffff2f7224 */ /* 0x000fe200018e06ff */
[----:B------:R-:W-:Y:S01]  /*58250*/  IADD3 R42, P2, PT, R32, R43, RZ ;  /* 0x0000002b202a7210 */ /* 0x000fe20007f5e0ff */
[----:B------:R-:W-:-:S03]  /*58260*/  IMAD.HI.U32 R49, R35, R22, R48 ;  /* 0x0000001623317227 */ /* 0x000fc600078e0030 */
[----:B------:R-:W-:Y:S01]  /*58270*/  IADD3.X R43, PT, PT, RZ, RZ, RZ, P2, !PT ;  /* 0x000000ffff2b7210 */ /* 0x000fe200017fe4ff */
[----:B------:R-:W-:-:S04]  /*58280*/  IMAD.WIDE.U32 R38, R14, R8, R38 ;  /* 0x000000080e267225 */ /* 0x000fc800078e0026 */
[----:B------:R-:W-:Y:S01]  /*58290*/  IMAD.WIDE.U32 R32, R15, R6, R44 ;  /* 0x000000060f207225 */ /* 0x000fe200078e002c */
[----:B------:R-:W-:-:S03]  /*582a0*/  IADD3 R44, P1, PT, R30, R39, RZ ;  /* 0x000000271e2c7210 */ /* 0x000fc60007f3e0ff */
[----:B------:R-:W-:Y:S01]  /*582b0*/  IMAD.WIDE.U32 R46, R21, R24, R46 ;  /* 0x00000018152e7225 */ /* 0x000fe200078e002e */
[----:B------:R-:W-:-:S03]  /*582c0*/  IADD3 R38, P2, PT, R38, R33, RZ ;  /* 0x0000002126267210 */ /* 0x000fc60007f5e0ff */
[----:B------:R-:W-:Y:S02]  /*582d0*/  HFMA2 R33, -RZ, RZ, 0, 0 ;  /* 0x00000000ff217431 */ /* 0x000fe400000001ff */
[----:B------:R-:W-:Y:S02]  /*582e0*/  IMAD.IADD R51, R2, 0x1, R49 ;  /* 0x0000000102337824 */ /* 0x000fe400078e0231 */
[----:B------:R-:W-:Y:S02]  /*582f0*/  IMAD.IADD R47, R12, 0x1, R47 ;  /* 0x000000010c2f7824 */ /* 0x000fe400078e022f */
[----:B-1----:R-:W-:Y:S01]  /*58300*/  IMAD.WIDE.U32 R30, R18, R26, R42 ;  /* 0x0000001a121e7225 */ /* 0x002fe200078e002a */
[----:B------:R-:W-:-:S03]  /*58310*/  IADD3 R50, P3, PT, R51, R46, RZ ;  /* 0x0000002e33327210 */ /* 0x000fc60007f7e0ff */
[----:B------:R-:W-:Y:S01]  /*58320*/  IMAD.X R41, RZ, RZ, RZ, P0 ;  /* 0x000000ffff297224 */ /* 0x000fe200000e06ff */
[----:B------:R-:W-:Y:S01]  /*58330*/  IADD3 R30, P0, PT, R47, R30, RZ ;  /* 0x0000001e2f1e7210 */ /* 0x000fe20007f1e0ff */
[----:B------:R-:W-:Y:S02]  /*58340*/  IMAD.X R51, RZ, RZ, RZ, P3 ;  /* 0x000000ffff337224 */ /* 0x000fe400018e06ff */
[----:B------:R-:W-:Y:S01]  /*58350*/  IMAD.IADD R47, R33, 0x1, R31 ;  /* 0x00000001212f7824 */ /* 0x000fe200078e021f */
[----:B------:R-:W-:Y:S01]  /*58360*/  IADD3.X R31, PT, PT, RZ, RZ, RZ, P0, !PT ;  /* 0x000000ffff1f7210 */ /* 0x000fe200007fe4ff */
[----:B------:R-:W-:-:S03]  /*58370*/  IMAD.WIDE.U32 R50, R35, R23, R50 ;  /* 0x0000001723327225 */ /* 0x000fc600078e0032 */
[----:B------:R-:W-:Y:S01]  /*58380*/  IADD3 R46, P0, PT, R16, R47, RZ ;  /* 0x0000002f102e7210 */ /* 0x000fe20007f1e0ff */
[----:B------:R-:W-:Y:S01]  /*58390*/  IMAD.WIDE.U32 R30, R21, R25, R30 ;  /* 0x00000019151e7225 */ /* 0x000fe200078e001e */
[----:B------:R-:W-:-:S03]  /*583a0*/  IADD3 R53, PT, PT, R19, R51, RZ ;  /* 0x0000003313357210 */ /* 0x000fc60007ffe0ff */
[----:B------:R-:W-:Y:S01]  /*583b0*/  IMAD.X R39, RZ, RZ, RZ, P2 ;  /* 0x000000ffff277224 */ /* 0x000fe200010e06ff */
[----:B------:R-:W-:Y:S01]  /*583c0*/  IADD3 R52, P2, PT, R53, R30, RZ ;  /* 0x0000001e35347210 */ /* 0x000fe20007f5e0ff */
[----:B------:R-:W-:Y:S02]  /*583d0*/  IMAD.IADD R49, R29, 0x1, R31 ;  /* 0x000000011d317824 */ /* 0x000fe400078e021f */
[----:B------:R-:W-:Y:S01]  /*583e0*/  IMAD.X R45, RZ, RZ, RZ, P1 ;  /* 0x000000ffff2d7224 */ /* 0x000fe200008e06ff */
[----:B------:R-:W1:Y:S01]  /*583f0*/  LDC.64 R30, c[0x3][0x18] ;  /* 0x00c00600ff1e7b82 */ /* 0x000e620000000a00 */
[----:B------:R-:W-:Y:S01]  /*58400*/  IMAD.X R47, RZ, RZ, RZ, P0 ;  /* 0x000000ffff2f7224 */ /* 0x000fe200000e06ff */
[----:B------:R-:W-:Y:S01]  /*58410*/  IADD3.X R53, PT, PT, RZ, RZ, RZ, P2, !PT ;  /* 0x000000ffff357210 */ /* 0x000fe200017fe4ff */
[----:B------:R-:W-:Y:S01]  /*58420*/  IMAD.WIDE.U32 R40, R13, R11, R40 ;  /* 0x0000000b0d287225 */ /* 0x000fe200078e0028 */
[----:B------:R-:W-:-:S03]  /*58430*/  MOV R13, RZ ;  /* 0x000000ff000d7202 */ /* 0x000fc60000000f00 */
[----:B------:R-:W-:-:S04]  /*58440*/  IMAD.WIDE.U32 R44, R14, R9, R44 ;  /* 0x000000090e2c7225 */ /* 0x000fc800078e002c */
[----:B------:R-:W-:Y:S01]  /*58450*/  IMAD.WIDE.U32 R38, R15, R7, R38 ;  /* 0x000000070f267225 */ /* 0x000fe200078e0026 */
[----:B------:R-:W-:-:S03]  /*58460*/  IADD3 R42, P1, PT, R40, R45, RZ ;  /* 0x0000002d282a7210 */ /* 0x000fc60007f3e0ff */
[----:B------:R-:W-:Y:S01]  /*58470*/  IMAD.WIDE.U32 R46, R18, R27, R46 ;  /* 0x0000001b122e7225 */ /* 0x000fe200078e002e */
[----:B------:R-:W-:-:S03]  /*58480*/  IADD3 R44, P0, PT, R44, R39, RZ ;  /* 0x000000272c2c7210 */ /* 0x000fc60007f1e0ff */
[----:B------:R-:W-:Y:S01]  /*58490*/  IMAD R37, R50, R17, RZ ;  /* 0x0000001132257224 */ /* 0x000fe200078e02ff */
[----:B------:R-:W-:Y:S01]  /*584a0*/  IADD3 R48, P3, PT, R49, R46, RZ ;  /* 0x0000002e31307210 */ /* 0x000fe20007f7e0ff */
[----:B------:R-:W-:Y:S01]  /*584b0*/  IMAD.MOV.U32 R51, RZ, RZ, RZ ;  /* 0x000000ffff337224 */ /* 0x000fe200078e00ff */
[----:B------:R-:W-:Y:S01]  /*584c0*/  IADD3.X R45, PT, PT, RZ, RZ, RZ, P0, !PT ;  /* 0x000000ffff2d7210 */ /* 0x000fe200007fe4ff */
[----:B------:R-:W-:Y:S02]  /*584d0*/  IMAD.IADD R47, R13, 0x1, R47 ;  /* 0x000000010d2f7824 */ /* 0x000fe400078e022f */
[----:B------:R-:W-:-:S03]  /*584e0*/  IMAD.HI.U32 R39, R37, R22, R50 ;  /* 0x0000001625277227 */ /* 0x000fc600078e0032 */
[----:B------:R-:W-:Y:S01]  /*584f0*/  IADD3 R46, P2, PT, R34, R47, RZ ;  /* 0x0000002f222e7210 */ /* 0x000fe20007f5e0ff */
[----:B------:R-:W-:Y:S01]  /*58500*/  IMAD.X R49, RZ, RZ, RZ, P3 ;  /* 0x000000ffff317224 */ /* 0x000fe200018e06ff */
[----:B------:R-:W-:Y:S01]  /*58510*/  IADD3 R39, PT, PT, R2, R39, RZ ;  /* 0x0000002702277210 */ /* 0x000fe20007ffe0ff */
        /* <DEDUP_REMOVED lines=8> */
[----:B-1----:R-:W-:-:S03]  /*585a0*/  IMAD.WIDE.U32 R46, R18, R30, R46 ;  /* 0x0000001e122e7225 */ /* 0x002fc600078e002e */
[----:B------:R-:W-:Y:S01]  /*585b0*/  IADD3.X R51, PT, PT, RZ, RZ, RZ, P2, !PT ;  /* 0x000000ffff337210 */ /* 0x000fe200017fe4ff */
[----:B------:R-:W-:Y:S01]  /*585c0*/  IMAD.MOV.U32 R16, RZ, RZ, RZ ;  /* 0x000000ffff107224 */ /* 0x000fe200078e00ff */
[----:B------:R-:W-:Y:S01]  /*585d0*/  IADD3 R48, P3, PT, R49, R46, RZ ;  /* 0x0000002e31307210 */ /* 0x000fe20007f7e0ff */
[----:B------:R-:W-:-:S04]  /*585e0*/  IMAD.WIDE.U32 R52, R37, R23, R52 ;  /* 0x0000001725347225 */ /* 0x000fc800078e0034 */
[----:B------:R-:W-:Y:S01]  /*585f0*/  IMAD.IADD R47, R16, 0x1, R47 ;  /* 0x00000001102f7824 */ /* 0x000fe200078e022f */
[----:B------:R-:W-:Y:S01]  /*58600*/  MOV R54, R52 ;  /* 0x0000003400367202 */ /* 0x000fe20000000f00 */
[----:B------:R-:W-:-:S03]  /*58610*/  IMAD.WIDE.U32 R50, R35, R25, R50 ;  /* 0x0000001923327225 */ /* 0x000fc600078e0032 */
[----:B------:R-:W-:Y:S01]  /*58620*/  IADD3 R46, P2, PT, R28, R47, RZ ;  /* 0x0000002f1c2e7210 */ /* 0x000fe20007f5e0ff */
[----:B------:R-:W-:Y:S01]  /*58630*/  IMAD.IADD R53, R19, 0x1, R53 ;  /* 0x0000000113357824 */ /* 0x000fe200078e0235 */
[----:B------:R-:W-:Y:S01]  /*58640*/  IADD3 R51, PT, PT, R29, R51, RZ ;  /* 0x000000331d337210 */ /* 0x000fe20007ffe0ff */
[----:B------:R-:W-:Y:S02]  /*58650*/  IMAD.X R49, RZ, RZ, RZ, P3 ;  /* 0x000000ffff317224 */ /* 0x000fe400018e06ff */
[----:B------:R-:W-:Y:S01]  /*58660*/  IMAD R28, R52, R17, RZ ;  /* 0x00000011341c7224 */ /* 0x000fe200078e02ff */
[----:B------:R-:W-:Y:S01]  /*58670*/  IADD3 R52, P4, PT, R53, R50, RZ ;  /* 0x0000003235347210 */ /* 0x000fe20007f9e0ff */
[----:B------:R-:W-:-:S04]  /*58680*/  IMAD.WIDE.U32 R48, R21, R27, R48 ;  /* 0x0000001b15307225 */ /* 0x000fc800078e0030 */
[----:B------:R-:W-:Y:S01]  /*58690*/  IMAD.X R47, RZ, RZ, RZ, P2 ;  /* 0x000000ffff2f7224 */ /* 0x000fe200010e06ff */
[----:B------:R-:W-:Y:S01]  /*586a0*/  IADD3 R50, P2, PT, R51, R48, RZ ;  /* 0x0000003033327210 */ /* 0x000fe20007f5e0ff */
[----:B------:R-:W-:-:S03]  /*586b0*/  IMAD.HI.U32 R39, R28, R22, R54 ;  /* 0x000000161c277227 */ /* 0x000fc600078e0036 */
[----:B------:R-:W-:Y:S01]  /*586c0*/  IADD3.X R51, PT, PT, RZ, RZ, RZ, P2, !PT ;  /* 0x000000ffff337210 */ /* 0x000fe200017fe4ff */
[----:B------:R-:W-:Y:S02]  /*586d0*/  IMAD.X R53, RZ, RZ, RZ, P4 ;  /* 0x000000ffff357224 */ /* 0x000fe400020e06ff */
        /* <DEDUP_REMOVED lines=8> */
[----:B------:R-:W-:-:S03]  /*58760*/  IADD3 R52, P3, PT, R39, R52, RZ ;  /* 0x0000003427347210 */ /* 0x000fc60007f7e0ff */
[----:B------:R-:W-:-:S04]  /*58770*/  IMAD.WIDE.U32 R42, R14, R10, R42 ;  /* 0x0000000a0e2a7225 */ /* 0x000fc800078e002a */
[----:B------:R-:W-:Y:S01]  /*58780*/  IMAD.IADD R39, R12, 0x1, R53 ;  /* 0x000000010c277824 */ /* 0x000fe200078e0235 */
[----:B------:R-:W-:Y:S01]  /*58790*/  IADD3 R40, P1, PT, R41, R43, RZ ;  /* 0x0000002b29287210 */ /* 0x000fe20007f3e0ff */
[----:B------:R-:W-:-:S03]  /*587a0*/  IMAD.WIDE.U32 R48, R21, R30, R48 ;  /* 0x0000001e15307225 */ /* 0x000fc600078e0030 */
[----:B------:R-:W-:Y:S01]  /*587b0*/  IADD3 R50, P2, PT, R39, R50, RZ ;  /* 0x0000003227327210 */ /* 0x000fe20007f5e0ff */
[----:B------:R-:W-:Y:S02]  /*587c0*/  IMAD.X R53, RZ, RZ, RZ, P3 ;  /* 0x000000ffff357224 */ /* 0x000fe400018e06ff */
        /* <DEDUP_REMOVED lines=9> */
[----:B------:R-:W-:Y:S02]  /*58860*/  IMAD.IADD R39, R19, 0x1, R53 ;  /* 0x0000000113277824 */ /* 0x000fe400078e0235 */
[----:B------:R-:W-:Y:S02]  /*58870*/  HFMA2 R53, -RZ, RZ, 0, 0 ;  /* 0x00000000ff357431 */ /* 0x000fe400000001ff */
[----:B------:R-:W-:Y:S01]  /*58880*/  IMAD.WIDE.U32 R50, R37, R25, R50 ;  /* 0x0000001925327225 */ /* 0x000fe200078e0032 */
[----:B------:R-:W-:-:S03]  /*58890*/  IADD3 R43, P1, PT, R32, R43, RZ ;  /* 0x0000002b202b7210 */ /* 0x000fc60007f3e0ff */
[----:B------:R-:W-:Y:S01]  /*588a0*/  IMAD.X R49, RZ, RZ, RZ, P3 ;  /* 0x000000ffff317224 */ /* 0x000fe200018e06ff */
[----:B------:R-:W-:Y:S01]  /*588b0*/  IADD3 R50, P3, PT, R39, R50, RZ ;  /* 0x0000003227327210 */ /* 0x000fe20007f7e0ff */
[----:B------:R-:W-:Y:S02]  /*588c0*/  IMAD.X R47, RZ, RZ, RZ, P2 ;  /* 0x000000ffff2f7224 */ /* 0x000fe400010e06ff */
[----:B------:R-:W-:-:S04]  /*588d0*/  IMAD.WIDE.U32 R40, R14, R11, R40 ;  /* 0x0000000b0e287225 */ /* 0x000fc800078e0028 */
[----:B------:R-:W-:-:S04]  /*588e0*/  IMAD.WIDE.U32 R48, R35, R27, R48 ;  /* 0x0000001b23307225 */ /* 0x000fc800078e0030 */
[----:B------:R-:W-:Y:S01]  /*588f0*/  IMAD R14, R52, R17, RZ ;  /* 0x00000011340e7224 */ /* 0x000fe200078e02ff */
[----:B------:R-:W-:Y:S01]  /*58900*/  IADD3 R49, PT, PT, R13, R49, RZ ;  /* 0x000000310d317210 */ /* 0x000fe20007ffe0ff */
[----:B------:R-:W-:Y:S02]  /*58910*/  IMAD.IADD R39, R29, 0x1, R51 ;  /* 0x000000011d277824 */ /* 0x000fe400078e0233 */
[----:B------:R-:W-:-:S03]  /*58920*/  IMAD.WIDE.U32 R46, R21, R31, R46 ;  /* 0x0000001f152e7225 */ /* 0x000fc600078e002e */
[----:B------:R-:W-:Y:S01]  /*58930*/  IADD3 R48, P2, PT, R39, R48, RZ ;  /* 0x0000003027307210 */ /* 0x000fe20007f5e0ff */
[----:B------:R-:W-:Y:S01]  /*58940*/  IMAD.HI.U32 R53, R14, R22, R52 ;  /* 0x000000160e357227 */ /* 0x000fe200078e0034 */
[----:B------:R-:W-:Y:S02]  /*58950*/  IADD3 R46, P4, PT, R46, R49, RZ ;  /* 0x000000312e2e7210 */ /* 0x000fe40007f9e0ff */
[----:B------:R-:W-:Y:S01]  /*58960*/  IADD3.X R49, PT, PT, RZ, RZ, RZ, P2, !PT ;  /* 0x000000ffff317210 */ /* 0x000fe200017fe4ff */
[----:B------:R-:W-:Y:S01]  /*58970*/  IMAD.X R51, RZ, RZ, RZ, P3 ;  /* 0x000000ffff337224 */ /* 0x000fe200018e06ff */
[----:B------:R-:W-:Y:S01]  /*58980*/  IADD3 R18, P3, PT, R47, R43, RZ ;  /* 0x0000002b2f127210 */ /* 0x000fe20007f7e0ff */
[----:B------:R-:W-:Y:S01]  /*58990*/  IMAD.IADD R21, R2, 0x1, R53 ;  /* 0x0000000102157824 */ /* 0x000fe200078e0235 */
[----:B------:R-:W-:Y:S01]  /*589a0*/  IADD3.X R47, PT, PT, RZ, RZ, RZ, P4, !PT ;  /* 0x000000ffff2f7210 */ /* 0x000fe200027fe4ff */
[----:B------:R-:W-:-:S04]  /*589b0*/  IMAD.WIDE.U32 R50, R28, R24, R50 ;  /* 0x000000181c327225 */ /* 0x000fc800078e0032 */
[----:B------:R-:W-:Y:S01]  /*589c0*/  IMAD.X R39, RZ, RZ, RZ, P1 ;  /* 0x000000ffff277224 */ /* 0x000fe200008e06ff */
[----:B------:R-:W-:Y:S01]  /*589d0*/  IADD3 R50, P5, PT, R21, R50, RZ ;  /* 0x0000003215327210 */ /* 0x000fe20007fbe0ff */
[----:B------:R-:W-:Y:S02]  /*589e0*/  IMAD.X R53, RZ, RZ, RZ, P3 ;  /* 0x000000ffff357224 */ /* 0x000fe400018e06ff */
[----:B------:R-:W-:Y:S01]  /*589f0*/  IMAD.IADD R21, R12, 0x1, R51 ;  /* 0x000000010c157824 */ /* 0x000fe200078e0233 */
[----:B------:R-:W-:Y:S01]  /*58a00*/  IADD3 R38, P2, PT, R38, R39, RZ ;  /* 0x0000002726267210 */ /* 0x000fe20007f5e0ff */
[----:B------:R-:W-:-:S03]  /*58a10*/  IMAD.WIDE.U32 R48, R37, R26, R48 ;  /* 0x0000001a25307225 */ /* 0x000fc600078e0030 */
[----:B------:R-:W-:Y:S01]  /*58a20*/  IADD3 R53, P1, PT, R53, R38, RZ ;  /* 0x0000002635357210 */ /* 0x000fe20007f3e0ff */
        /* <DEDUP_REMOVED lines=8> */
[----:B------:R-:W-:Y:S01]  /*58ab0*/  IADD3 R42, P0, PT, R42, R45, RZ ;  /* 0x0000002d2a2a7210 */ /* 0x000fe20007f1e0ff */
[----:B------:R-:W-:Y:S01]  /*58ac0*/  IMAD.WIDE.U32 R50, R14, R23, R50 ;  /* 0x000000170e327225 */ /* 0x000fe200078e0032 */
[----:B------:R-:W-:Y:S02]  /*58ad0*/  IADD3 R43, P2, PT, R44, R43, RZ ;  /* 0x0000002b2c2b7210 */ /* 0x000fe40007f5e0ff */
[----:B------:R-:W-:Y:S01]  /*58ae0*/  IADD3 R38, P3, PT, R39, R18, RZ ;  /* 0x0000001227267210 */ /* 0x000fe20007f7e0ff */
[----:B------:R-:W-:Y:S01]  /*58af0*/  IMAD.X R49, RZ, RZ, RZ, P5 ;  /* 0x000000ffff317224 */ /* 0x000fe200028e06ff */
[----:B------:R-:W-:Y:S01]  /*58b00*/  IADD3 R21, PT, PT, R19, R51, RZ ;  /* 0x0000003313157210 */ /* 0x000fe20007ffe0ff */
[----:B------:R-:W-:Y:S01]  /*58b10*/  IMAD.X R32, RZ, RZ, RZ, P1 ;  /* 0x000000ffff207224 */ /* 0x000fe200008e06ff */
[----:B------:R-:W-:Y:S01]  /*58b20*/  IADD3.X R47, PT, PT, RZ, RZ, RZ, P4, !PT ;  /* 0x000000ffff2f7210 */ /* 0x000fe200027fe4ff */
[----:B------:R-:W-:-:S03]  /*58b30*/  IMAD.WIDE.U32 R44, R28, R25, R48 ;  /* 0x000000191c2c7225 */ /* 0x000fc600078e0030 */
[----:B------:R-:W-:Y:S01]  /*58b40*/  IADD3 R32, P1, PT, R32, R43, RZ ;  /* 0x0000002b20207210 */ /* 0x000fe20007f3e0ff */
[----:B------:R-:W-:Y:S01]  /*58b50*/  IMAD.X R39, RZ, RZ, RZ, P3 ;  /* 0x000000ffff277224 */ /* 0x000fe200018e06ff */
[----:B------:R-:W-:Y:S01]  /*58b60*/  IADD3 R48, P3, PT, R21, R44, RZ ;  /* 0x0000002c15307210 */ /* 0x000fe20007f7e0ff */
[----:B------:R-:W-:Y:S01]  /*58b70*/  IMAD.IADD R21, R29, 0x1, R45 ;  /* 0x000000011d157824 */ /* 0x000fe200078e022d */
[----:B------:R-:W-:Y:S01]  /*58b80*/  IADD3.X R43, PT, PT, RZ, RZ, RZ, P0, !PT ;  /* 0x000000ffff2b7210 */ /* 0x000fe200007fe4ff */
[----:B------:R-:W-:-:S04]  /*58b90*/  IMAD.WIDE.U32 R44, R37, R27, R46 ;  /* 0x0000001b252c7225 */ /* 0x000fc800078e002e */
[----:B------:R-:W-:-:S04]  /*58ba0*/  IMAD.WIDE.U32 R34, R35, R31, R38 ;  /* 0x0000001f23227225 */ /* 0x000fc800078e0026 */
[----:B------:R-:W-:Y:S02]  /*58bb0*/  IMAD.X R47, RZ, RZ, RZ, P2 ;  /* 0x000000ffff2f7224 */ /* 0x000fe400010e06ff */
[----:B------:R-:W-:Y:S01]  /*58bc0*/  IMAD.WIDE.U32 R38, R15, R9, R42 ;  /* 0x000000090f267225 */ /* 0x000fe200078e002a */
[----:B------:R-:W-:Y:S02]  /*58bd0*/  IADD3 R42, P2, PT, R21, R44, RZ ;  /* 0x0000002c152a7210 */ /* 0x000fe40007f5e0ff */
[----:B------:R-:W-:Y:S01]  /*58be0*/  IADD3 R21, P0, PT, R35, R53, RZ ;  /* 0x0000003523157210 */ /* 0x000fe20007f1e0ff */
[----:B------:R-:W-:Y:S01]  /*58bf0*/  IMAD.IADD R35, R13, 0x1, R45 ;  /* 0x000000010d237824 */ /* 0x000fe200078e022d */
[----:B------:R-:W-:Y:S01]  /*58c00*/  IADD3.X R43, PT, PT, RZ, RZ, RZ, P2, !PT ;  /* 0x000000ffff2b7210 */ /* 0x000fe200017fe4ff */
[----:B------:R-:W-:Y:S01]  /*58c10*/  IMAD R18, R50, R17, RZ ;  /* 0x0000001132127224 */ /* 0x000fe200078e02ff */
[----:B------:R-:W-:Y:S01]  /*58c20*/  IADD3.X R53, PT, PT, RZ, RZ, RZ, P1, !PT ;  /* 0x000000ffff357210 */ /* 0x000fe20000ffe4ff */
[----:B------:R-:W-:Y:S01]  /*58c30*/  IMAD.MOV.U32 R51, RZ, RZ, RZ ;  /* 0x000000ffff337224 */ /* 0x000fe200078e00ff */
[----:B------:R-:W-:Y:S01]  /*58c40*/  IADD3 R34, P4, PT, R34, R35, RZ ;  /* 0x0000002322227210 */ /* 0x000fe20007f9e0ff */
[----:B------:R-:W-:Y:S01]  /*58c50*/  IMAD.X R49, RZ, RZ, RZ, P3 ;  /* 0x000000ffff317224 */ /* 0x000fe200018e06ff */
[----:B------:R-:W-:Y:S01]  /*58c60*/  IADD3 R36, P1, PT, R38, R47, RZ ;  /* 0x0000002f26247210 */ /* 0x000fe20007f3e0ff */
[----:B------:R-:W-:-:S04]  /*58c70*/  IMAD.HI.U32 R55, R18, R22, R50 ;  /* 0x0000001612377227 */ /* 0x000fc800078e0032 */
        /* <DEDUP_REMOVED lines=17> */
[----:B------:R-:W-:Y:S01]  /*58d90*/  IMAD.IADD R21, R19, 0x1, R47 ;  /* 0x0000000113157824 */ /* 0x000fe200078e022f */
[----:B------:R-:W-:Y:S01]  /*58da0*/  IADD3 R45, PT, PT, R29, R45, RZ ;  /* 0x0000002d1d2d7210 */ /* 0x000fe20007ffe0ff */
[----:B------:R-:W-:Y:S01]  /*58db0*/  IMAD.WIDE.U32 R42, R28, R27, R42 ;  /* 0x0000001b1c2a7225 */ /* 0x000fe200078e002a */
[----:B------:R-:W-:-:S03]  /*58dc0*/  MOV R47, RZ ;  /* 0x000000ff002f7202 */ /* 0x000fc60000000f00 */
[----:B------:R-:W-:Y:S01]  /*58dd0*/  IMAD.X R35, RZ, RZ, RZ, P2 ;  /* 0x000000ffff237224 */ /* 0x000fe200010e06ff */
[----:B------:R-:W-:Y:S01]  /*58de0*/  IADD3 R44, P2, PT, R21, R44, RZ ;  /* 0x0000002c152c7210 */ /* 0x000fe20007f5e0ff */
[----:B------:R-:W-:Y:S01]  /*58df0*/  IMAD R17, R46, R17, RZ ;  /* 0x000000112e117224 */ /* 0x000fe200078e02ff */
[----:B------:R-:W-:Y:S01]  /*58e00*/  IADD3 R42, P4, PT, R45, R42, RZ ;  /* 0x0000002a2d2a7210 */ /* 0x000fe20007f9e0ff */
[----:B------:R-:W-:-:S04]  /*58e10*/  IMAD.WIDE.U32 R34, R37, R31, R34 ;  /* 0x0000001f25227225 */ /* 0x000fc800078e0022 */
[----:B------:R-:W-:Y:S02]  /*58e20*/  IMAD.IADD R37, R13, 0x1, R43 ;  /* 0x000000010d257824 */ /* 0x000fe400078e022b */
[----:B------:R-:W-:Y:S01]  /*58e30*/  IMAD.X R51, RZ, RZ, RZ, P0 ;  /* 0x000000ffff337224 */ /* 0x000fe200000e06ff */
[----:B------:R-:W-:Y:S01]  /*58e40*/  IADD3 R53, P0, PT, R53, R36, RZ ;  /* 0x0000002435357210 */ /* 0x000fe20007f1e0ff */
[----:B------:R-:W-:Y:S01]  /*58e50*/  IMAD.X R45, RZ, RZ, RZ, P2 ;  /* 0x000000ffff2d7224 */ /* 0x000fe200010e06ff */
[----:B------:R-:W-:Y:S01]  /*58e60*/  IADD3 R36, P2, PT, R34, R37, RZ ;  /* 0x0000002522247210 */ /* 0x000fe20007f5e0ff */
[----:B------:R-:W-:Y:S01]  /*58e70*/  IMAD.HI.U32 R47, R17, R22, R46 ;  /* 0x00000016112f7227 */ /* 0x000fe200078e002e */
[----:B------:R-:W-:Y:S02]  /*58e80*/  IADD3 R51, P3, PT, R51, R32, RZ ;  /* 0x0000002033337210 */ /* 0x000fe40007f7e0ff */
[----:B------:R-:W-:Y:S01]  /*58e90*/  IADD3.X R37, PT, PT, RZ, RZ, RZ, P2, !PT ;  /* 0x000000ffff257210 */ /* 0x000fe200017fe4ff */
[----:B------:R-:W-:-:S02]  /*58ea0*/  IMAD.X R43, RZ, RZ, RZ, P4 ;  /* 0x000000ffff2b7224 */ /* 0x000fc400020e06ff */
[----:B------:R-:W-:-:S04]  /*58eb0*/  IMAD.WIDE.U32 R44, R18, R24, R44 ;  /* 0x00000018122c7225 */ /* 0x000fc800078e002c */
[----:B------:R-:W-:Y:S02]  /*58ec0*/  IMAD.IADD R47, R2, 0x1, R47 ;  /* 0x00000001022f7824 */ /* 0x000fe400078e022f */
[----:B------:R-:W-:-:S03]  /*58ed0*/  IMAD.WIDE.U32 R42, R14, R26, R42 ;  /* 0x0000001a0e2a7225 */ /* 0x000fc600078e002a */
[----:B------:R-:W-:Y:S01]  /*58ee0*/  IADD3 R46, P2, PT, R47, R44, RZ ;  /* 0x0000002c2f2e7210 */ /* 0x000fe20007f5e0ff */
[----:B------:R-:W-:Y:S02]  /*58ef0*/  IMAD.IADD R45, R12, 0x1, R45 ;  /* 0x000000010c2d7824 */ /* 0x000fe400078e022d */
[----:B------:R-:W-:Y:S01]  /*58f00*/  IMAD.WIDE.U32 R36, R28, R30, R36 ;  /* 0x0000001e1c247225 */ /* 0x000fe200078e0024 */
[----:B------:R-:W-:Y:S02]  /*58f10*/  IADD3.X R47, PT, PT, RZ, RZ, RZ, P2, !PT ;  /* 0x000000ffff2f7210 */ /* 0x000fe400017fe4ff */
[----:B------:R-:W-:Y:S01]  /*58f20*/  IADD3 R44, P4, PT, R45, R42, RZ ;  /* 0x0000002a2d2c7210 */ /* 0x000fe20007f9e0ff */
[----:B------:R-:W-:Y:S01]  /*58f30*/  IMAD.IADD R21, R33, 0x1, R43 ;  /* 0x0000000121157824 */ /* 0x000fe200078e022b */
[----:B------:R-:W-:Y:S01]  /*58f40*/  IADD3 R42, P2, PT, R35, R51, RZ ;  /* 0x00000033232a7210 */ /* 0x000fe20007f5e0ff */
[----:B------:R-:W-:Y:S02]  /*58f50*/  IMAD.IADD R37, R16, 0x1, R37 ;  /* 0x0000000110257824 */ /* 0x000fe400078e0225 */
[----:B------:R-:W-:Y:S01]  /*58f60*/  IMAD.X R45, RZ, RZ, RZ, P4 ;  /* 0x000000ffff2d7224 */ /* 0x000fe200020e06ff */
[----:B------:R-:W-:Y:S01]  /*58f70*/  IADD3 R36, P5, PT, R21, R36, RZ ;  /* 0x0000002415247210 */ /* 0x000fe20007fbe0ff */
[----:B------:R-:W-:Y:S01]  /*58f80*/  IMAD.WIDE.U32 R34, R17, R23, R46 ;  /* 0x0000001711227225 */ /* 0x000fe200078e002e */
[----:B------:R-:W-:-:S02]  /*58f90*/  IADD3 R42, P4, PT, R37, R42, RZ ;  /* 0x0000002a252a7210 */ /* 0x000fc40007f9e0ff */
        /* <DEDUP_REMOVED lines=12> */
[----:B------:R-:W-:Y:S01]  /*59060*/  IMAD.X R32, RZ, RZ, RZ, P3 ;  /* 0x000000ffff207224 */ /* 0x000fe200018e06ff */
[----:B------:R-:W-:Y:S01]  /*59070*/  IADD3 R44, P5, PT, R42, R37, RZ ;  /* 0x000000252a2c7210 */ /* 0x000fe20007fbe0ff */
[----:B------:R-:W-:-:S03]  /*59080*/  IMAD.WIDE.U32 R36, R17, R24, R48 ;  /* 0x0000001811247225 */ /* 0x000fc600078e0030 */
[----:B------:R-:W-:Y:S01]  /*59090*/  IADD3 R32, P3, PT, R32, R53, RZ ;  /* 0x0000003520207210 */ /* 0x000fe20007f7e0ff */
[----:B------:R-:W-:Y:S01]  /*590a0*/  IMAD.X R21, RZ, RZ, RZ, P2 ;  /* 0x000000ffff157224 */ /* 0x000fe200010e06ff */
[----:B------:R-:W-:Y:S01]  /*590b0*/  IADD3 R38, P2, PT, R40, R39, RZ ;  /* 0x0000002728267210 */ /* 0x000fe20007f5e0ff */
[----:B------:R-:W-:Y:S02]  /*590c0*/  IMAD.X R45, RZ, RZ, RZ, P5 ;  /* 0x000000ffff2d7224 */ /* 0x000fe400028e06ff */
[----:B------:R-:W-:Y:S01]  /*590d0*/  IMAD.WIDE.U32 R46, R18, R26, R46 ;  /* 0x0000001a122e7225 */ /* 0x000fe200078e002e */
[----:B------:R-:W-:Y:S02]  /*590e0*/  IADD3.X R39, PT, PT, RZ, RZ, RZ, P2, !PT ;  /* 0x000000ffff277210 */ /* 0x000fe400017fe4ff */
[----:B------:R-:W-:Y:S01]  /*590f0*/  IADD3 R21, P4, PT, R21, R32, RZ ;  /* 0x0000002015157210 */ /* 0x000fe20007f9e0ff */
[----:B------:R-:W-:Y:S02]  /*59100*/  IMAD.IADD R19, R12, 0x1, R37 ;  /* 0x000000010c137824 */ /* 0x000fe400078e0225 */
[----:B------:R-:W-:Y:S01]  /*59110*/  IMAD.WIDE.U32 R44, R14, R30, R44 ;  /* 0x0000001e0e2c7225 */ /* 0x000fe200078e002c */
[----:B------:R-:W-:-:S02]  /*59120*/  IADD3 R43, P6, PT, R43, R21, RZ ;  /* 0x000000152b2b7210 */ /* 0x000fc40007fde0ff */
        /* <DEDUP_REMOVED lines=10> */
[----:B------:R-:W-:Y:S01]  /*591d0*/  IMAD.X R45, RZ, RZ, RZ, P5 ;  /* 0x000000ffff2d7224 */ /* 0x000fe200028e06ff */
[----:B------:R-:W-:-:S02]  /*591e0*/  IADD3 R19, P0, PT, R38, R19, RZ ;  /* 0x0000001326137210 */ /* 0x000fc40007f1e0ff */
[----:B------:R-:W-:Y:S01]  /*591f0*/  IADD3 R42, P2, PT, R41, R39, RZ ;  /* 0x00000027292a7210 */ /* 0x000fe20007f5e0ff */
[----:B------:R-:W-:-:S04]  /*59200*/  IMAD.WIDE.U32 R38, R17, R25, R46 ;  /* 0x0000001911267225 */ /* 0x000fc800078e002e */
[----:B------:R-:W-:Y:S01]  /*59210*/  IMAD.X R41, RZ, RZ, RZ, P1 ;  /* 0x000000ffff297224 */ /* 0x000fe200008e06ff */
[----:B------:R-:W-:Y:S01]  /*59220*/  IADD3 R2, P1, PT, R2, R19, RZ ;  /* 0x0000001302027210 */ /* 0x000fe20007f3e0ff */
[----:B------:R-:W-:-:S03]  /*59230*/  IMAD.WIDE.U32 R44, R18, R27, R44 ;  /* 0x0000001b122c7225 */ /* 0x000fc600078e002c */
[----:B------:R-:W-:Y:S01]  /*59240*/  IADD3 R21, P3, PT, R21, R2, RZ ;  /* 0x0000000215157210 */ /* 0x000fe20007f7e0ff */
[----:B------:R-:W-:Y:S01]  /*59250*/  IMAD.IADD R29, R29, 0x1, R39 ;  /* 0x000000011d1d7824 */ /* 0x000fe200078e0227 */
[----:B------:R-:W-:Y:S01]  /*59260*/  IADD3.X R2, PT, PT, RZ, RZ, RZ, P4, !PT ;  /* 0x000000ffff027210 */ /* 0x000fe200027fe4ff */
        /* <DEDUP_REMOVED lines=12> */
[----:B------:R-:W-:Y:S01]  /*59330*/  IMAD.WIDE.U32 R44, R18, R30, R44 ;  /* 0x0000001e122c7225 */ /* 0x000fe200078e002c */
[----:B------:R-:W-:-:S03]  /*59340*/  IADD3 R41, P2, PT, R41, R19, RZ ;  /* 0x0000001329297210 */ /* 0x000fc60007f5e0ff */
        /* <DEDUP_REMOVED lines=8> */
[----:B------:R-:W-:Y:S01]  /*593d0*/  IADD3 R19, P1, PT, R14, R19, RZ ;  /* 0x000000130e137210 */ /* 0x000fe20007f3e0ff */
[----:B------:R-:W-:-:S02]  /*593e0*/  IMAD.X R41, RZ, RZ, RZ, P0 ;  /* 0x000000ffff297224 */ /* 0x000fc400000e06ff */
[----:B------:R-:W-:Y:S01]  /*593f0*/  IMAD.WIDE.U32 R32, R17, R27, R32 ;  /* 0x0000001b11207225 */ /* 0x000fe200078e0020 */
[----:B------:R-:W-:-:S03]  /*59400*/  IADD3 R2, P3, PT, R2, R19, RZ ;  /* 0x0000001302027210 */ /* 0x000fc60007f7e0ff */
[----:B------:R-:W-:Y:S01]  /*59410*/  IMAD.WIDE.U32 R18, R18, R31, R40 ;  /* 0x0000001f12127225 */ /* 0x000fe200078e0028 */
[----:B------:R-:W-:Y:S02]  /*59420*/  IADD3 R21, P0, PT, R21, R2, RZ ;  /* 0x0000000215157210 */ /* 0x000fe40007f1e0ff */
[----:B------:R-:W-:Y:S01]  /*59430*/  IADD3.X R2, PT, PT, RZ, RZ, RZ, P6, !PT ;  /* 0x000000ffff027210 */ /* 0x000fe200037fe4ff */
[----:B------:R-:W-:Y:S01]  /*59440*/  IMAD.IADD R13, R13, 0x1, R33 ;  /* 0x000000010d0d7824 */ /* 0x000fe200078e0221 */
[----:B------:R-:W-:Y:S01]  /*59450*/  IADD3.X R14, PT, PT, RZ, RZ, RZ, P3, !PT ;  /* 0x000000ffff0e7210 */ /* 0x000fe20001ffe4ff */
[----:B------:R-:W-:Y:S01]  /*59460*/  IMAD.X R43, RZ, RZ, RZ, P1 ;  /* 0x000000ffff2b7224 */ /* 0x000fe200008e06ff */
[----:B------:R-:W-:Y:S01]  /*59470*/  IADD3 R2, P5, PT, R2, R21, RZ ;  /* 0x0000001502027210 */ /* 0x000fe20007fbe0ff */
[----:B------:R-:W-:Y:S01]  /*59480*/  IMAD.X R21, RZ, RZ, RZ, P4 ;  /* 0x000000ffff157224 */ /* 0x000fe200020e06ff */
[----:B------:R-:W-:Y:S02]  /*59490*/  IADD3 R12, P6, PT, R18, R13, RZ ;  /* 0x0000000d120c7210 */ /* 0x000fe40007fde0ff */
[----:B------:R-:W-:-:S02]  /*594a0*/  IADD3.X R18, PT, PT, RZ, RZ, RZ, P2, !PT ;  /* 0x000000ffff127210 */ /* 0x000fc400017fe4ff */
[----:B------:R-:W-:Y:S01]  /*594b0*/  IADD3 R21, P4, PT, R21, R2, RZ ;  /* 0x0000000215157210 */ /* 0x000fe20007f9e0ff */
[----:B------:R-:W-:Y:S01]  /*594c0*/  IMAD.X R13, RZ, RZ, RZ, P6 ;  /* 0x000000ffff0d7224 */ /* 0x000fe200030e06ff */
[----:B------:R-:W-:Y:S01]  /*594d0*/  IADD3 R14, PT, PT, R14, R15, R43 ;  /* 0x0000000f0e0e7210 */ /* 0x000fe20007ffe02b */
[----:B------:R-:W-:Y:S01]  /*594e0*/  IMAD.X R2, RZ, RZ, RZ, P0 ;  /* 0x000000ffff027224 */ /* 0x000fe200000e06ff */
[----:B------:R-:W-:Y:S01]  /*594f0*/  IADD3 R18, P1, PT, R18, R21, RZ ;  /* 0x0000001512127210 */ /* 0x000fe20007f3e0ff */
[----:B------:R-:W-:Y:S01]  /*59500*/  IMAD.WIDE.U32 R40, R17, R30, R12 ;  /* 0x0000001e11287225 */ /* 0x000fe200078e000c */
[----:B------:R-:W-:Y:S02]  /*59510*/  IADD3.X R15, PT, PT, RZ, RZ, RZ, P5, !PT ;  /* 0x000000ffff0f7210 */ /* 0x000fe40002ffe4ff */
[----:B------:R-:W-:Y:S01]  /*59520*/  IADD3 R13, P2, PT, R19, R18, RZ ;  /* 0x00000012130d7210 */ /* 0x000fe20007f5e0ff */
[----:B------:R-:W-:Y:S01]  /*59530*/  IMAD.IADD R12, R16, 0x1, R41 ;  /* 0x00000001100c7824 */ /* 0x000fe200078e0229 */
[----:B------:R-:W-:Y:S01]  /*59540*/  IADD3 R14, PT, PT, R15, R14, R2 ;  /* 0x0000000e0f0e7210 */ /* 0x000fe20007ffe002 */
[----:B------:R-:W-:Y:S01]  /*59550*/  IMAD.X R2, RZ, RZ, RZ, P4 ;  /* 0x000000ffff027224 */ /* 0x000fe200020e06ff */
[----:B------:R-:W-:Y:S01]  /*59560*/  MOV R16, R34 ;  /* 0x0000002200107202 */ /* 0x000fe20000000f00 */
[----:B------:R-:W-:Y:S01]  /*59570*/  IMAD.X R15, RZ, RZ, RZ, P1 ;  /* 0x000000ffff0f7224 */ /* 0x000fe200008e06ff */
[----:B------:R-:W-:Y:S01]  /*59580*/  IADD3 R12, P0, PT, R12, R13, RZ ;  /* 0x0000000d0c0c7210 */ /* 0x000fe20007f1e0ff */
[----:B------:R-:W-:Y:S01]  /*59590*/  IMAD.MOV.U32 R18, RZ, RZ, R38 ;  /* 0x000000ffff127224 */ /* 0x000fe200078e0026 */
[----:B------:R-:W-:-:S02]  /*595a0*/  MOV R19, R28 ;  /* 0x0000001c00137202 */ /* 0x000fc40000000f00 */
[----:B------:R-:W-:Y:S02]  /*595b0*/  IADD3.X R13, PT, PT, RZ, RZ, RZ, P0, !PT ;  /* 0x000000ffff0d7210 */ /* 0x000fe400007fe4ff */
[----:B------:R-:W-:Y:S01]  /*595c0*/  IADD3 R15, PT, PT, R15, R14, R2 ;  /* 0x0000000e0f0f7210 */ /* 0x000fe20007ffe002 */
[----:B------:R-:W-:Y:S02]  /*595d0*/  IMAD R2, R3, 0x20, R0 ;  /* 0x0000002003027824 */ /* 0x000fe400078e0200 */
[----:B------:R-:W-:-:S04]  /*595e0*/  IMAD.WIDE.U32 R42, R17, R31, R12 ;  /* 0x0000001f112a7225 */ /* 0x000fc800078e000c */
[----:B------:R-:W-:Y:S01]  /*595f0*/  IMAD.X R12, RZ, RZ, RZ, P2 ;  /* 0x000000ffff0c7224 */ /* 0x000fe200010e06ff */
[----:B------:R-:W-:Y:S01]  /*59600*/  MOV R14, R42 ;  /* 0x0000002a000e7202 */ /* 0x000fe20000000f00 */
[----:B------:R-:W-:Y:S02]  /*59610*/  IMAD.MOV.U32 R17, RZ, RZ, R36 ;  /* 0x000000ffff117224 */ /* 0x000fe400078e0024 */
[----:B------:R-:W-:Y:S01]  /*59620*/  IMAD.MOV.U32 R13, RZ, RZ, R40 ;  /* 0x000000ffff0d7224 */ /* 0x000fe200078e0028 */
[----:B------:R-:W-:Y:S01]  /*59630*/  IADD3 R15, PT, PT, R43, R15, R12 ;  /* 0x0000000f2b0f7210 */ /* 0x000fe20007ffe00c */
[----:B------:R-:W-:Y:S01]  /*59640*/  IMAD.MOV.U32 R12, RZ, RZ, R32 ;  /* 0x000000ffff0c7224 */ /* 0x000fe200078e0020 */
[----:B------:R1:W-:Y:S01]  /*59650*/  STL.128 [R2], R16 ;  /* 0x0000001002007387 */ /* 0x0003e20000100c00 */
[----:B------:R-:W-:Y:S01]  /*59660*/  VIADD R3, R3, 0x1 ;  /* 0x0000000103037836 */ /* 0x000fe20000000000 */
[----:B------:R-:W-:Y:S02]  /*59670*/  ISETP.GT.U32.AND P0, PT, R15, R31, PT ;  /* 0x0000001f0f00720c */ /* 0x000fe40003f04070 */
[----:B------:R1:W-:Y:S02]  /*59680*/  STL.128 [R2+0x10], R12 ;  /* 0x0000100c02007387 */ /* 0x0003e40000100c00 */
[----:B------:R-:W-:-:S09]  /*59690*/  ISETP.NE.AND P1, PT, R3, 0x10, PT ;  /* 0x000000100300780c */ /* 0x000fd20003f25270 */
[----:B------:R-:W-:Y:S05]  /*596a0*/  @P0 BRA `(.L_x_149) ;  /* 0x0000000000800947 */ /* 0x000fea0003800000 */
[----:B------:R-:W-:Y:S01]  /*596b0*/  ISETP.GE.U32.AND P0, PT, R15, R31, PT ;  /* 0x0000001f0f00720c */ /* 0x000fe20003f06070 */
[----:B-1----:R-:W-:Y:S01]  /*596c0*/  IMAD.MOV.U32 R16, RZ, RZ, R34 ;  /* 0x000000ffff107224 */ /* 0x002fe200078e0022 */
        /* <DEDUP_REMOVED lines=30> */
.L_x_149:
[----:B-1----:R-:W-:Y:S01]  /*598b0*/  IADD3 R16, P0, PT, R34, -R22, RZ ;  /* 0x8000001622107210 */ /* 0x002fe20007f1e0ff */
        /* <DEDUP_REMOVED lines=10> */
[----:B------:R-:W-:Y:S01]  /*59960*/  IADD3.X R13, PT, PT, RZ, -0x1, R22, P0, P2 ;  /* 0xffffffffff0d7810 */ /* 0x000fe200007e4416 */
[----:B------:R1:W-:Y:S03]  /*59970*/  STL.128 [R2], R16 ;  /* 0x0000001002007387 */ /* 0x0003e60000100c00 */
        /* <DEDUP_REMOVED lines=10> */
[----:B------:R-:W-:-:S05]  /*59a20*/  IADD3 R15, PT, PT, R15, -R31, -R22 ;  /* 0x8000001f0f0f7210 */ /* 0x000fca0007ffe816 */
[----:B------:R1:W-:Y:S02]  /*59a30*/  STL.128 [R2+0x10], R12 ;  /* 0x0000100c02007387 */ /* 0x0003e40000100c00 */
.L_x_150:
[----:B------:R-:W-:Y:S05]  /*59a40*/  @P1 BRA `(.L_x_151) ;  /* 0xffffffd800e81947 */ /* 0x000fea000383ffff */
[----:B------:R-:W2:Y:S08]  /*59a50*/  LDC R33, c[0x3][0x188] ;  /* 0x00c06200ff217b82 */ /* 0x000eb00000000800 */
[----:B------:R-:W3:Y:S08]  /*59a60*/  LDC R34, c[0x3][0x18c] ;  /* 0x00c06300ff227b82 */ /* 0x000ef00000000800 */
[----:B------:R-:W4:Y:S08]  /*59a70*/  LDC R31, c[0x3][0x190] ;  /* 0x00c06400ff1f7b82 */ /* 0x000f300000000800 */
[----:B------:R-:W0:Y:S08]  /*59a80*/  LDC R32, c[0x3][0x194] ;  /* 0x00c06500ff207b82 */ /* 0x000e300000000800 */
[----:B------:R-:W0:Y:S08]  /*59a90*/  LDC R29, c[0x3][0x198] ;  /* 0x00c06600ff1d7b82 */ /* 0x000e300000000800 */
[----:B------:R-:W0:Y:S08]  /*59aa0*/  LDC R30, c[0x3][0x19c] ;  /* 0x00c06700ff1e7b82 */ /* 0x000e300000000800 */
[----:B------:R-:W0:Y:S08]  /*59ab0*/  LDC R21, c[0x3][0x1a0] ;  /* 0x00c06800ff157b82 */ /* 0x000e300000000800 */
[----:B--23--:R-:W0:Y:S02]  /*59ac0*/  LDC R28, c[0x3][0x1a4] ;  /* 0x00c06900ff1c7b82 */ /* 0x00ce240000000800 */
.L_x_176:
[----:B-1----:R-:W-:-:S04]  /*59ad0*/  SHF.R.U32.HI R2, RZ, 0x5, R20 ;  /* 0x00000005ff027819 */ /* 0x002fc80000011614 */
[----:B------:R-:W-:-:S06]  /*59ae0*/  LEA R3, R2, UR16, 0x2 ;  /* 0x0000001002037c11 */ /* 0x000fcc000f8e10ff */
[----:B------:R-:W2:Y:S01]  /*59af0*/  LDL R3, [R3] ;  /* 0x0000000003037983 */ /* 0x000ea20000100800 */
[----:B------:R-:W-:-:S04]  /*59b00*/  LOP3.LUT R22, R20, 0x1f, RZ, 0xc0, !PT ;  /* 0x0000001f14167812 */ /* 0x000fc800078ec0ff */
[----:B--2---:R-:W-:-:S04]  /*59b10*/  SHF.R.U32.HI R2, RZ, R22, R3 ;  /* 0x00000016ff027219 */ /* 0x004fc80000011603 */
[----:B------:R-:W-:-:S04]  /*59b20*/  LOP3.LUT R2, R2, 0x1, RZ, 0xc0, !PT ;  /* 0x0000000102027812 */ /* 0x000fc800078ec0ff */
[----:B------:R-:W-:-:S13]  /*59b30*/  ISETP.NE.U32.AND P0, PT, R2, 0x1, PT ;  /* 0x000000010200780c */ /* 0x000fda0003f05070 */
[----:B------:R-:W-:Y:S05]  /*59b40*/  @!P0 BRA `(.L_x_152) ;  /* 0x0000002000d88947 */ /* 0x000fea0003800000 */
[----:B------:R-:W-:Y:S02]  /*59b50*/  HFMA2 R3, -RZ, RZ, 0, 0 ;  /* 0x00000000ff037431 */ /* 0x000fe400000001ff */
[----:B------:R-:W-:-:S04]  /*59b60*/  IMAD.WIDE.U32 R16, R33, R33, RZ ;  /* 0x0000002121107225 */ /* 0x000fc800078e00ff */
[----:B------:R-:W-:Y:S01]  /*59b70*/  HFMA2 R27, -RZ, RZ, 0, 0 ;  /* 0x00000000ff1b7431 */ /* 0x000fe200000001ff */
[----:B------:R-:W1:Y:S01]  /*59b80*/  LDC R35, c[0x3][0xe0] ;  /* 0x00c03800ff237b82 */ /* 0x000e620000000800 */
[----:B------:R-:W-:Y:S01]  /*59b90*/  MOV R51, RZ ;  /* 0x000000ff00337202 */ /* 0x000fe20000000f00 */
[----:B------:R-:W-:Y:S01]  /*59ba0*/  IMAD.MOV.U32 R2, RZ, RZ, R17 ;  /* 0x000000ffff027224 */ /* 0x000fe200078e0011 */
[----:B------:R-:W-:Y:S01]  /*59bb0*/  LOP3.LUT R50, R16, 0xfffffffd, RZ, 0xc0, !PT ;  /* 0xfffffffd10327812 */ /* 0x000fe200078ec0ff */
[----:B------:R-:W-:Y:S02]  /*59bc0*/  IMAD.MOV.U32 R13, RZ, RZ, RZ ;  /* 0x000000ffff0d7224 */ /* 0x000fe400078e00ff */
[----:B------:R-:W-:Y:S02]  /*59bd0*/  HFMA2 R59, -RZ, RZ, 0, 0 ;  /* 0x00000000ff3b7431 */ /* 0x000fe400000001ff */
[----:B------:R-:W-:Y:S02]  /*59be0*/  IMAD.MOV.U32 R15, RZ, RZ, RZ ;  /* 0x000000ffff0f7224 */ /* 0x000fe400078e00ff */
[----:B------:R-:W-:-:S04]  /*59bf0*/  IMAD.WIDE.U32 R2, R33, R34, R2 ;  /* 0x0000002221027225 */ /* 0x000fc800078e0002 */
[----:B------:R-:W-:Y:S01]  /*59c00*/  IMAD.MOV.U32 R12, RZ, RZ, R3 ;  /* 0x000000ffff0c7224 */ /* 0x000fe200078e0003 */
[----:B------:R-:W-:-:S03]  /*59c10*/  MOV R14, R2 ;  /* 0x00000002000e7202 */ /* 0x000fc60000000f00 */
[----:B----4-:R-:W-:-:S04]  /*59c20*/  IMAD.WIDE.U32 R2, R33, R31, R12 ;  /* 0x0000001f21027225 */ /* 0x010fc800078e000c */
[----:B------:R-:W-:-:S04]  /*59c30*/  IMAD.WIDE.U32 R14, R33, R34, R14 ;  /* 0x00000022210e7225 */ /* 0x000fc800078e000e */
[----:B-1----:R-:W-:Y:S01]  /*59c40*/  IMAD R16, R16, R35, RZ ;  /* 0x0000002310107224 */ /* 0x002fe200078e02ff */
[----:B------:R-:W-:Y:S01]  /*59c50*/  IADD3 R12, P0, PT, R2, R15, RZ ;  /* 0x0000000f020c7210 */ /* 0x000fe20007f1e0ff */
[----:B------:R-:W-:Y:S01]  /*59c60*/  IMAD.MOV.U32 R15, RZ, RZ, RZ ;  /* 0x000000ffff0f7224 */ /* 0x000fe200078e00ff */
[----:B------:R-:W-:Y:S01]  /*59c70*/  MOV R2, R3 ;  /* 0x0000000300027202 */ /* 0x000fe20000000f00 */
[----:B------:R-:W-:Y:S02]  /*59c80*/  IMAD.MOV.U32 R3, RZ, RZ, RZ ;  /* 0x000000ffff037224 */ /* 0x000fe400078e00ff */
[----:B------:R-:W-:Y:S02]  /*59c90*/  IMAD.X R13, RZ, RZ, RZ, P0 ;  /* 0x000000ffff0d7224 */ /* 0x000fe400000e06ff */
[----:B0-----:R-:W-:-:S04]  /*59ca0*/  IMAD.WIDE.U32 R2, R33, R32, R2 ;  /* 0x0000002021027225 */ /* 0x001fc800078e0002 */
[----:B------:R-:W-:-:S05]  /*59cb0*/  IMAD.WIDE.U32 R12, R34, R34, R12 ;  /* 0x00000022220c7225 */ /* 0x000fca00078e000c */
        /* <DEDUP_REMOVED lines=9> */
[----:B------:R-:W-:Y:S02]  /*59d50*/  IMAD.MOV.U32 R2, RZ, RZ, R3 ;  /* 0x000000ffff027224 */ /* 0x000fe400078e0003 */
[----:B------:R-:W-:Y:S01]  /*59d60*/  HFMA2 R3, -RZ, RZ, 0, 0 ;  /* 0x00000000ff037431 */ /* 0x000fe200000001ff */
[----:B------:R-:W-:Y:S02]  /*59d70*/  IADD3 R24, P1, PT, R18, R13, RZ ;  /* 0x0000000d12187210 */ /* 0x000fe40007f3e0ff */
[----:B------:R-:W-:-:S03]  /*59d80*/  IADD3.X R23, PT, PT, RZ, RZ, RZ, P0, !PT ;  /* 0x000000ffff177210 */ /* 0x000fc600007fe4ff */
[----:B------:R-:W-:Y:S02]  /*59d90*/  IMAD.X R25, RZ, RZ, RZ, P1 ;  /* 0x000000ffff197224 */ /* 0x000fe400008e06ff */
[----:B------:R-:W-:-:S04]  /*59da0*/  IMAD.WIDE.U32 R18, R34, R32, R22 ;  /* 0x0000002022127225 */ /* 0x000fc800078e0016 */
[----:B------:R-:W-:-:S04]  /*59db0*/  IMAD.WIDE.U32 R2, R33, R30, R2 ;  /* 0x0000001e21027225 */ /* 0x000fc800078e0002 */
[----:B------:R-:W-:Y:S01]  /*59dc0*/  IMAD.WIDE.U32 R22, R34, R31, R24 ;  /* 0x0000001f22167225 */ /* 0x000fe200078e0018 */
[----:B------:R-:W-:Y:S02]  /*59dd0*/  IADD3 R24, P0, PT, R2, R19, RZ ;  /* 0x0000001302187210 */ /* 0x000fe40007f1e0ff */
[----:B------:R-:W-:Y:S01]  /*59de0*/  MOV R2, R3 ;  /* 0x0000000300027202 */ /* 0x000fe20000000f00 */
[----:B------:R-:W-:Y:S01]  /*59df0*/  IMAD.MOV.U32 R3, RZ, RZ, RZ ;  /* 0x000000ffff037224 */ /* 0x000fe200078e00ff */
[----:B------:R-:W-:Y:S01]  /*59e00*/  IADD3 R18, P1, PT, R18, R23, RZ ;  /* 0x0000001712127210 */ /* 0x000fe20007f3e0ff */
[----:B------:R-:W-:Y:S02]  /*59e10*/  IMAD.X R25, RZ, RZ, RZ, P0 ;  /* 0x000000ffff197224 */ /* 0x000fe400000e06ff */
[----:B------:R-:W-:Y:S02]  /*59e20*/  IMAD.MOV.U32 R26, RZ, RZ, R22 ;  /* 0x000000ffff1a7224 */ /* 0x000fe400078e0016 */
[----:B------:R-:W-:-:S02]  /*59e30*/  IMAD.X R19, RZ, RZ, RZ, P1 ;  /* 0x000000ffff137224 */ /* 0x000fc400008e06ff */
[----:B------:R-:W-:-:S04]  /*59e40*/  IMAD.WIDE.U32 R22, R34, R29, R24 ;  /* 0x0000001d22167225 */ /* 0x000fc800078e0018 */
[----:B------:R-:W-:-:S04]  /*59e50*/  IMAD.WIDE.U32 R2, R33, R21, R2 ;  /* 0x0000001521027225 */ /* 0x000fc800078e0002 */
[----:B------:R-:W-:-:S04]  /*59e60*/  IMAD.WIDE.U32 R24, R31, R31, R18 ;  /* 0x0000001f1f187225 */ /* 0x000fc800078e0012 */
[----:B------:R-:W-:Y:S01]  /*59e70*/  IMAD.WIDE.U32 R18, R33, R32, R26 ;  /* 0x0000002021127225 */ /* 0x000fe200078e001a */
[----:B------:R-:W-:Y:S02]  /*59e80*/  IADD3 R26, P0, PT, R2, R23, RZ ;  /* 0x00000017021a7210 */ /* 0x000fe40007f1e0ff */
[----:B------:R-:W-:Y:S01]  /*59e90*/  IADD3 R36, P1, PT, R22, R25, RZ ;  /* 0x0000001916247210 */ /* 0x000fe20007f3e0ff */
[----:B------:R-:W-:Y:S01]  /*59ea0*/  IMAD.MOV.U32 R2, RZ, RZ, R3 ;  /* 0x000000ffff027224 */ /* 0x000fe200078e0003 */
[----:B------:R-:W-:Y:S01]  /*59eb0*/  IADD3 R38, P2, PT, R24, R19, RZ ;  /* 0x0000001318267210 */ /* 0x000fe20007f5e0ff */
[----:B------:R-:W-:Y:S02]  /*59ec0*/  IMAD.X R27, RZ, RZ, RZ, P0 ;  /* 0x000000ffff1b7224 */ /* 0x000fe400000e06ff */
[----:B------:R-:W-:Y:S01]  /*59ed0*/  IMAD.X R37, RZ, RZ, RZ, P1 ;  /* 0x000000ffff257224 */ /* 0x000fe200008e06ff */
[----:B------:R-:W-:Y:S01]  /*59ee0*/  IADD3.X R39, PT, PT, RZ, RZ, RZ, P2, !PT ;  /* 0x000000ffff277210 */ /* 0x000fe200017fe4ff */
[----:B------:R-:W-:-:S02]  /*59ef0*/  IMAD.MOV.U32 R3, RZ, RZ, RZ ;  /* 0x000000ffff037224 */ /* 0x000fc400078e00ff */
[----:B------:R-:W-:-:S04]  /*59f00*/  IMAD.WIDE.U32 R22, R34, R30, R26 ;  /* 0x0000001e22167225 */ /* 0x000fc800078e001a */
[----:B------:R-:W-:-:S04]  /*59f10*/  IMAD.WIDE.U32 R2, R33, R28, R2 ;  /* 0x0000001c21027225 */ /* 0x000fc800078e0002 */
[----:B------:R-:W-:Y:S01]  /*59f20*/  IMAD.WIDE.U32 R24, R31, R32, R36 ;  /* 0x000000201f187225 */ /* 0x000fe200078e0024 */
[----:B------:R-:W-:-:S03]  /*59f30*/  IADD3 R36, P0, PT, R2, R23, RZ ;  /* 0x0000001702247210 */ /* 0x000fc60007f1e0ff */
[----:B------:R-:W-:Y:S01]  /*59f40*/  IMAD.WIDE.U32 R26, R34, R32, R38 ;  /* 0x00000020221a7225 */ /* 0x000fe200078e0026 */
[----:B------:R-:W-:Y:S02]  /*59f50*/  IADD3 R38, P1, PT, R22, R25, RZ ;  /* 0x0000001916267210 */ /* 0x000fe40007f3e0ff */
[----:B------:R-:W-:Y:S02]  /*59f60*/  IADD3.X R37, PT, PT, RZ, RZ, RZ, P0, !PT ;  /* 0x000000ffff257210 */ /* 0x000fe400007fe4ff */
[----:B------:R-:W-:Y:S01]  /*59f70*/  IADD3 R40, P2, PT, R24, R27, RZ ;  /* 0x0000001b18287210 */ /* 0x000fe20007f5e0ff */
[----:B------:R-:W-:Y:S01]  /*59f80*/  IMAD.X R39, RZ, RZ, RZ, P1 ;  /* 0x000000ffff277224 */ /* 0x000fe200008e06ff */
[----:B------:R-:W-:Y:S01]  /*59f90*/  MOV R27, RZ ;  /* 0x000000ff001b7202 */ /* 0x000fe20000000f00 */
        /* <DEDUP_REMOVED lines=20> */
[----:B------:R-:W-:Y:S02]  /*5a0e0*/  IADD3 R42, P2, PT, R24, R37, RZ ;  /* 0x00000025182a7210 */ /* 0x000fe40007f5e0ff */
[----:B------:R-:W-:Y:S01]  /*5a0f0*/  IADD3.X R41, PT, PT, RZ, RZ, RZ, P1, !PT ;  /* 0x000000ffff297210 */ /* 0x000fe20000ffe4ff */
[----:B------:R-:W-:-:S04]  /*5a100*/  IMAD.WIDE.U32 R22, R31, R21, R38 ;  /* 0x000000151f167225 */ /* 0x000fc800078e0026 */
[----:B------:R-:W-:Y:S01]  /*5a110*/  IMAD.X R43, RZ, RZ, RZ, P2 ;  /* 0x000000ffff2b7224 */ /* 0x000fe200010e06ff */
[----:B------:R-:W-:Y:S01]  /*5a120*/  IADD3 R2, P0, PT, R3, R23, RZ ;  /* 0x0000001703027210 */ /* 0x000fe20007f1e0ff */
[----:B------:R-:W-:-:S04]  /*5a130*/  IMAD.WIDE.U32 R24, R32, R29, R40 ;  /* 0x0000001d20187225 */ /* 0x000fc800078e0028 */
[----:B------:R-:W-:-:S04]  /*5a140*/  IMAD.WIDE.U32 R38, R31, R29, R42 ;  /* 0x0000001d1f267225 */ /* 0x000fc800078e002a */
[----:B------:R-:W-:Y:S01]  /*5a150*/  HFMA2 R43, -RZ, RZ, 0, 0 ;  /* 0x00000000ff2b7431 */ /* 0x000fe200000001ff */
[----:B------:R-:W-:Y:S01]  /*5a160*/  IADD3 R40, P1, PT, R22, R25, RZ ;  /* 0x0000001916287210 */ /* 0x000fe20007f3e0ff */
[----:B------:R-:W-:Y:S01]  /*5a170*/  IMAD.MOV.U32 R42, RZ, RZ, R36 ;  /* 0x000000ffff2a7224 */ /* 0x000fe200078e0024 */
[----:B------:R-:W-:Y:S01]  /*5a180*/  IADD3 R36, P2, PT, R24, R39, RZ ;  /* 0x0000002718247210 */ /* 0x000fe20007f5e0ff */
[----:B------:R-:W-:Y:S02]  /*5a190*/  IMAD.X R3, RZ, RZ, RZ, P0 ;  /* 0x000000ffff037224 */ /* 0x000fe400000e06ff */
[----:B------:R-:W-:Y:S01]  /*5a1a0*/  IMAD.X R41, RZ, RZ, RZ, P1 ;  /* 0x000000ffff297224 */ /* 0x000fe200008e06ff */
[----:B------:R-:W-:Y:S01]  /*5a1b0*/  IADD3.X R37, PT, PT, RZ, RZ, RZ, P2, !PT ;  /* 0x000000ffff257210 */ /* 0x000fe200017fe4ff */
[----:B------:R-:W-:Y:S02]  /*5a1c0*/  IMAD.WIDE.U32 R22, R31, R28, R2 ;  /* 0x0000001c1f167225 */ /* 0x000fe400078e0002 */
[----:B------:R-:W0:Y:S02]  /*5a1d0*/  LDC.64 R2, c[0x3][RZ] ;  /* 0x00c00000ff027b82 */ /* 0x000e240000000a00 */
[----:B------:R-:W-:-:S04]  /*5a1e0*/  IMAD.WIDE.U32 R42, R33, R30, R42 ;  /* 0x0000001e212a7225 */ /* 0x000fc800078e002a */
[----:B------:R-:W-:Y:S01]  /*5a1f0*/  IMAD.WIDE.U32 R24, R32, R30, R40 ;  /* 0x0000001e20187225 */ /* 0x000fe200078e0028 */
[----:B------:R-:W-:-:S03]  /*5a200*/  IADD3 R38, P0, PT, R38, R43, RZ ;  /* 0x0000002b26267210 */ /* 0x000fc60007f1e0ff */
[----:B------:R-:W-:-:S04]  /*5a210*/  IMAD.WIDE.U32 R36, R32, R29, R36 ;  /* 0x0000001d20247225 */ /* 0x000fc800078e0024 */
[----:B------:R-:W-:Y:S01]  /*5a220*/  IMAD.X R39, RZ, RZ, RZ, P0 ;  /* 0x000000ffff277224 */ /* 0x000fe200000e06ff */
[----:B------:R-:W-:Y:S01]  /*5a230*/  IADD3 R40, P0, PT, R22, R25, RZ ;  /* 0x0000001916287210 */ /* 0x000fe20007f1e0ff */
[----:B------:R-:W-:-:S04]  /*5a240*/  IMAD.WIDE.U32 R38, R34, R30, R38 ;  /* 0x0000001e22267225 */ /* 0x000fc800078e0026 */
[----:B------:R-:W-:Y:S01]  /*5a250*/  IMAD.X R41, RZ, RZ, RZ, P0 ;  /* 0x000000ffff297224 */ /* 0x000fe200000e06ff */
[----:B------:R-:W-:Y:S01]  /*5a260*/  IADD3 R44, P0, PT, R24, R37, RZ ;  /* 0x00000025182c7210 */ /* 0x000fe20007f1e0ff */
[----:B0-----:R-:W-:Y:S01]  /*5a270*/  IMAD.HI.U32 R53, R16, R2, R50 ;  /* 0x0000000210357227 */ /* 0x001fe200078e0032 */
[----:B------:R-:W-:Y:S02]  /*5a280*/  IADD3 R36, P1, PT, R36, R39, RZ ;  /* 0x0000002724247210 */ /* 0x000fe40007f3e0ff */
[----:B------:R-:W-:Y:S01]  /*5a290*/  IADD3.X R45, PT, PT, RZ, RZ, RZ, P0, !PT ;  /* 0x000000ffff2d7210 */ /* 0x000fe200007fe4ff */
[----:B------:R-:W-:-:S04]  /*5a2a0*/  IMAD.WIDE.U32 R24, R32, R21, R40 ;  /* 0x0000001520187225 */ /* 0x000fc800078e0028 */
[----:B------:R-:W-:Y:S01]  /*5a2b0*/  IMAD.X R37, RZ, RZ, RZ, P1 ;  /* 0x000000ffff257224 */ /* 0x000fe200008e06ff */
[----:B------:R-:W-:Y:S01]  /*5a2c0*/  IADD3 R40, P0, PT, R23, R25, RZ ;  /* 0x0000001917287210 */ /* 0x000fe20007f1e0ff */
[----:B------:R-:W-:Y:S02]  /*5a2d0*/  IMAD.MOV.U32 R39, RZ, RZ, RZ ;  /* 0x000000ffff277224 */ /* 0x000fe400078e00ff */
[----:B------:R-:W-:-:S04]  /*5a2e0*/  IMAD.WIDE.U32 R22, R29, R29, R44 ;  /* 0x0000001d1d167225 */ /* 0x000fc800078e002c */
[----:B------:R-:W-:-:S04]  /*5a2f0*/  IMAD.WIDE.U32 R36, R31, R30, R36 ;  /* 0x0000001e1f247225 */ /* 0x000fc800078e0024 */
[----:B------:R-:W-:Y:S01]  /*5a300*/  IMAD.WIDE.U32 R44, R33, R21, R38 ;  /* 0x00000015212c7225 */ /* 0x000fe200078e0026 */
[----:B------:R-:W-:Y:S02]  /*5a310*/  IADD3 R38, P1, PT, R24, R23, RZ ;  /* 0x0000001718267210 */ /* 0x000fe40007f3e0ff */
[----:B------:R-:W-:Y:S01]  /*5a320*/  IADD3 R46, P2, PT, R22, R37, RZ ;  /* 0x00000025162e7210 */ /* 0x000fe20007f5e0ff */
[----:B------:R-:W-:Y:S01]  /*5a330*/  IMAD.X R41, RZ, RZ, RZ, P0 ;  /* 0x000000ffff297224 */ /* 0x000fe200000e06ff */
[----:B------:R-:W-:Y:S01]  /*5a340*/  IADD3 R48, P3, PT, R36, R45, RZ ;  /* 0x0000002d24307210 */ /* 0x000fe20007f7e0ff */
[----:B------:R-:W-:Y:S01]  /*5a350*/  IMAD.X R39, RZ, RZ, RZ, P1 ;  /* 0x000000ffff277224 */ /* 0x000fe200008e06ff */
[----:B------:R-:W-:Y:S02]  /*5a360*/  IADD3.X R47, PT, PT, RZ, RZ, RZ, P2, !PT ;  /* 0x000000ffff2f7210 */ /* 0x000fe400017fe4ff */
[----:B------:R-:W-:Y:S01]  /*5a370*/  CS2R R36, SRZ ;  /* 0x0000000000247805 */ /* 0x000fe2000001ff00 */
[----:B------:R-:W-:-:S04]  /*5a380*/  IMAD.WIDE.U32 R24, R32, R28, R40 ;  /* 0x0000001c20187225 */ /* 0x000fc800078e0028 */
[----:B------:R-:W-:Y:S02]  /*5a390*/  IMAD.X R49, RZ, RZ, RZ, P3 ;  /* 0x000000ffff317224 */ /* 0x000fe400018e06ff */
[----:B------:R-:W-:-:S04]  /*5a3a0*/  IMAD.WIDE.U32 R22, R29, R30, R38 ;  /* 0x0000001e1d167225 */ /* 0x000fc800078e0026 */
[----:B------:R-:W-:Y:S01]  /*5a3b0*/  IMAD.WIDE.U32 R38, R32, R30, R46 ;  /* 0x0000001e20267225 */ /* 0x000fe200078e002e */
[----:B------:R-:W-:-:S03]  /*5a3c0*/  IADD3 R46, P0, PT, R24, R23, RZ ;  /* 0x00000017182e7210 */ /* 0x000fc60007f1e0ff */
[----:B------:R-:W-:Y:S01]  /*5a3d0*/  IMAD.WIDE.U32 R40, R34, R21, R48 ;  /* 0x0000001522287225 */ /* 0x000fe200078e0030 */
[----:B------:R-:W-:Y:S02]  /*5a3e0*/  IADD3 R48, P1, PT, R22, R39, RZ ;  /* 0x0000002716307210 */ /* 0x000fe40007f3e0ff */
[----:B------:R-:W-:Y:S01]  /*5a3f0*/  IADD3.X R47, PT, PT, RZ, RZ, RZ, P0, !PT ;  /* 0x000000ffff2f7210 */ /* 0x000fe200007fe4ff */
[----:B------:R-:W-:Y:S01]  /*5a400*/  IMAD.IADD R53, R36, 0x1, R53 ;  /* 0x0000000124357824 */ /* 0x000fe200078e0235 */
[----:B------:R-:W-:Y:S01]  /*5a410*/  IADD3 R50, P2, PT, R38, R41, RZ ;  /* 0x0000002926327210 */ /* 0x000fe20007f5e0ff */
[----:B------:R-:W0:Y:S01]  /*5a420*/  LDC.64 R22, c[0x3][0x8] ;  /* 0x00c00200ff167b82 */ /* 0x000e220000000a00 */
[----:B------:R-:W-:Y:S02]  /*5a430*/  IMAD.X R49, RZ, RZ, RZ, P1 ;  /* 0x000000ffff317224 */ /* 0x000fe400008e06ff */
[----:B------:R-:W-:Y:S01]  /*5a440*/  IADD3 R52, P3, PT, R14, R53, RZ ;  /* 0x000000350e347210 */ /* 0x000fe20007f7e0ff */
[----:B------:R-:W-:Y:S01]  /*5a450*/  IMAD.X R51, RZ, RZ, RZ, P2 ;  /* 0x000000ffff337224 */ /* 0x000fe200010e06ff */
[----:B------:R-:W-:Y:S01]  /*5a460*/  MOV R14, R40 ;  /* 0x00000028000e7202 */ /* 0x000fe20000000f00 */
[----:B------:R-:W-:-:S04]  /*5a470*/  IMAD.WIDE.U32 R38, R29, R21, R46 ;  /* 0x000000151d267225 */ /* 0x000fc800078e002e */
[----:B------:R-:W-:Y:S01]  /*5a480*/  IMAD.X R53, RZ, RZ, RZ, P3 ;  /* 0x000000ffff357224 */ /* 0x000fe200018e06ff */
[----:B------:R-:W-:Y:S01]  /*5a490*/  IADD3 R24, P0, PT, R25, R39, RZ ;  /* 0x0000002719187210 */ /* 0x000fe20007f1e0ff */
[----:B------:R-:W-:-:S04]  /*5a4a0*/  IMAD.WIDE.U32 R14, R33, R28, R14 ;  /* 0x0000001c210e7225 */ /* 0x000fc800078e000e */
[----:B------:R-:W-:Y:S01]  /*5a4b0*/  HFMA2 R39, -RZ, RZ, 0, 0 ;  /* 0x00000000ff277431 */ /* 0x000fe200000001ff */
[----:B------:R-:W-:Y:S01]  /*5a4c0*/  IADD3.X R25, PT, PT, RZ, RZ, RZ, P0, !PT ;  /* 0x000000ffff197210 */ /* 0x000fe200007fe4ff */
[----:B------:R-:W-:-:S04]  /*5a4d0*/  IMAD.WIDE.U32 R46, R31, R21, R50 ;  /* 0x000000151f2e7225 */ /* 0x000fc800078e0032 */
[----:B------:R-:W-:Y:S01]  /*5a4e0*/  IMAD.WIDE.U32 R40, R29, R30, R48 ;  /* 0x0000001e1d287225 */ /* 0x000fe200078e0030 */
[----:B------:R-:W-:-:S03]  /*5a4f0*/  IADD3 R50, P2, PT, R46, R15, RZ ;  /* 0x0000000f2e327210 */ /* 0x000fc60007f5e0ff */
[----:B------:R-:W-:Y:S01]  /*5a500*/  IMAD.WIDE.U32 R52, R16, R3, R52 ;  /* 0x0000000310347225 */ /* 0x000fe200078e0034 */
[----:B------:R-:W-:-:S03]  /*5a510*/  IADD3 R48, P1, PT, R38, R41, RZ ;  /* 0x0000002926307210 */ /* 0x000fc60007f3e0ff */
[----:B------:R-:W-:Y:S01]  /*5a520*/  IMAD.X R51, RZ, RZ, RZ, P2 ;  /* 0x000000ffff337224 */ /* 0x000fe200010e06ff */
[----:B------:R-:W-:Y:S01]  /*5a530*/  IADD3 R41, PT, PT, R37, R53, RZ ;  /* 0x0000003525297210 */ /* 0x000fe20007ffe0ff */
[----:B------:R-:W-:Y:S01]  /*5a540*/  IMAD R15, R52, R35, RZ ;  /* 0x00000023340f7224 */ /* 0x000fe200078e02ff */
[----:B------:R-:W-:Y:S01]  /*5a550*/  IADD3 R46, P2, PT, R40, R47, RZ ;  /* 0x0000002f282e7210 */ /* 0x000fe20007f5e0ff */
[----:B------:R-:W-:Y:S01]  /*5a560*/  IMAD.MOV.U32 R53, RZ, RZ, RZ ;  /* 0x000000ffff357224 */ /* 0x000fe200078e00ff */
[----:B------:R-:W-:Y:S01]  /*5a570*/  IADD3 R40, P3, PT, R12, R41, RZ ;  /* 0x000000290c287210 */ /* 0x000fe20007f7e0ff */
[----:B------:R-:W-:-:S03]  /*5a580*/  IMAD.WIDE.U32 R12, R34, R28, R50 ;  /* 0x0000001c220c7225 */ /* 0x000fc600078e0032 */
[----:B------:R-:W-:Y:S01]  /*5a590*/  IADD3.X R41, PT, PT, RZ, RZ, RZ, P3, !PT ;  /* 0x000000ffff297210 */ /* 0x000fe20001ffe4ff */
[----:B------:R-:W-:-:S04]  /*5a5a0*/  IMAD.HI.U32 R53, R15, R2, R52 ;  /* 0x000000020f357227 */ /* 0x000fc800078e0034 */
[----:B------:R-:W-:Y:S02]  /*5a5b0*/  IMAD.X R47, RZ, RZ, RZ, P2 ;  /* 0x000000ffff2f7224 */ /* 0x000fe400010e06ff */
[----:B------:R-:W-:Y:S02]  /*5a5c0*/  IMAD.IADD R53, R36, 0x1, R53 ;  /* 0x0000000124357824 */ /* 0x000fe400078e0235 */
[----:B------:R-:W-:Y:S02]  /*5a5d0*/  IMAD.X R49, RZ, RZ, RZ, P1 ;  /* 0x000000ffff317224 */ /* 0x000fe400008e06ff */
[----:B0-----:R-:W-:-:S04]  /*5a5e0*/  IMAD.WIDE.U32 R50, R16, R22, R40 ;  /* 0x0000001610327225 */ /* 0x001fc800078e0028 */
[----:B------:R-:W-:Y:S01]  /*5a5f0*/  IMAD.WIDE.U32 R46, R32, R21, R46 ;  /* 0x00000015202e7225 */ /* 0x000fe200078e002e */
[----:B------:R-:W-:-:S03]  /*5a600*/  IADD3 R52, P2, PT, R53, R50, RZ ;  /* 0x0000003235347210 */ /* 0x000fc60007f5e0ff */
[----:B------:R-:W-:Y:S02]  /*5a610*/  IMAD.MOV.U32 R38, RZ, RZ, RZ ;  /* 0x000000ffff267224 */ /* 0x000fe400078e00ff */
[----:B------:R-:W-:-:S03]  /*5a620*/  IMAD.WIDE.U32 R40, R29, R28, R24 ;  /* 0x0000001c1d287225 */ /* 0x000fc600078e0018 */
        /* <DEDUP_REMOVED lines=8> */
[----:B------:R-:W-:Y:S02]  /*5a6b0*/  IADD3 R40, P1, PT, R24, R47, RZ ;  /* 0x0000002f18287210 */ /* 0x000fe40007f3e0ff */
[----:B------:R-:W-:Y:S01]  /*5a6c0*/  IADD3.X R47, PT, PT, RZ, RZ, RZ, P0, !PT ;  /* 0x000000ffff2f7210 */ /* 0x000fe200007fe4ff */
[----:B------:R-:W0:Y:S01]  /*5a6d0*/  LDC.64 R24, c[0x3][0x10] ;  /* 0x00c00400ff187b82 */ /* 0x000e220000000a00 */
[----:B------:R-:W-:Y:S02]  /*5a6e0*/  IMAD.X R51, RZ, RZ, RZ, P2 ;  /* 0x000000ffff337224 */ /* 0x000fe400010e06ff */
[----:B------:R-:W-:-:S04]  /*5a6f0*/  IMAD.WIDE.U32 R18, R31, R28, R48 ;  /* 0x0000001c1f127225 */ /* 0x000fc800078e0030 */
[----:B------:R-:W-:-:S04]  /*5a700*/  IMAD.WIDE.U32 R46, R30, R21, R46 ;  /* 0x000000151e2e7225 */ /* 0x000fc800078e002e */
[----:B------:R-:W-:Y:S01]  /*5a710*/  IMAD.WIDE.U32 R50, R16, R23, R50 ;  /* 0x0000001710327225 */ /* 0x000fe200078e0032 */
[----:B------:R-:W-:-:S03]  /*5a720*/  IADD3 R48, P0, PT, R41, R47, RZ ;  /* 0x0000002f29307210 */ /* 0x000fc60007f1e0ff */
[----:B------:R-:W-:Y:S01]  /*5a730*/  IMAD.IADD R55, R37, 0x1, R53 ;  /* 0x0000000125377824 */ /* 0x000fe200078e0235 */
[----:B------:R-:W-:Y:S01]  /*5a740*/  MOV R53, RZ ;  /* 0x000000ff00357202 */ /* 0x000fe20000000f00 */
[----:B------:R-:W-:Y:S01]  /*5a750*/  IMAD.X R41, RZ, RZ, RZ, P1 ;  /* 0x000000ffff297224 */ /* 0x000fe200008e06ff */
[----:B------:R-:W-:Y:S01]  /*5a760*/  IADD3.X R49, PT, PT, RZ, RZ, RZ, P0, !PT ;  /* 0x000000ffff317210 */ /* 0x000fe200007fe4ff */
[----:B------:R-:W-:Y:S01]  /*5a770*/  IMAD.IADD R51, R39, 0x1, R51 ;  /* 0x0000000127337824 */ /* 0x000fe200078e0233 */
[----:B------:R-:W-:Y:S01]  /*5a780*/  IADD3 R54, P2, PT, R55, R50, RZ ;  /* 0x0000003237367210 */ /* 0x000fe20007f5e0ff */
[----:B------:R-:W-:-:S03]  /*5a790*/  IMAD.WIDE.U32 R40, R29, R21, R40 ;  /* 0x000000151d287225 */ /* 0x000fc600078e0028 */
[----:B------:R-:W-:Y:S01]  /*5a7a0*/  IADD3 R50, P3, PT, R26, R51, RZ ;  /* 0x000000331a327210 */ /* 0x000fe20007f7e0ff */
[----:B------:R-:W-:Y:S01]  /*5a7b0*/  IMAD R13, R52, R35, RZ ;  /* 0x00000023340d7224 */ /* 0x000fe200078e02ff */
[----:B------:R-:W-:Y:S01]  /*5a7c0*/  IADD3 R26, P1, PT, R46, R41, RZ ;  /* 0x000000292e1a7210 */ /* 0x000fe20007f3e0ff */
[----:B------:R-:W-:Y:S01]  /*5a7d0*/  IMAD.X R55, RZ, RZ, RZ, P2 ;  /* 0x000000ffff377224 */ /* 0x000fe200010e06ff */
[----:B------:R-:W-:Y:S01]  /*5a7e0*/  IADD3.X R51, PT, PT, RZ, RZ, RZ, P3, !PT ;  /* 0x000000ffff337210 */ /* 0x000fe20001ffe4ff */
[----:B------:R-:W-:Y:S01]  /*5a7f0*/  IMAD.HI.U32 R17, R13, R2, R52 ;  /* 0x000000020d117227 */ /* 0x000fe200078e0034 */
[----:B------:R-:W-:Y:S02]  /*5a800*/  IADD3 R46, P2, PT, R40, R19, RZ ;  /* 0x00000013282e7210 */ /* 0x000fe40007f5e0ff */
[----:B------:R-:W-:Y:S01]  /*5a810*/  CS2R R40, SRZ ;  /* 0x0000000000287805 */ /* 0x000fe2000001ff00 */
[----:B------:R-:W-:-:S04]  /*5a820*/  IMAD.WIDE.U32 R52, R15, R22, R54 ;  /* 0x000000160f347225 */ /* 0x000fc800078e0036 */
[----:B------:R-:W-:Y:S02]  /*5a830*/  IMAD.IADD R55, R36, 0x1, R17 ;  /* 0x0000000124377824 */ /* 0x000fe400078e0211 */
[----:B0-----:R-:W-:-:S03]  /*5a840*/  IMAD.WIDE.U32 R50, R16, R24, R50 ;  /* 0x0000001810327225 */ /* 0x001fc600078e0032 */
[----:B------:R-:W-:Y:S01]  /*5a850*/  IADD3 R54, P3, PT, R55, R52, RZ ;  /* 0x0000003437367210 */ /* 0x000fe20007f7e0ff */
[----:B------:R-:W-:Y:S02]  /*5a860*/  IMAD.X R47, RZ, RZ, RZ, P2 ;  /* 0x000000ffff2f7224 */ /* 0x000fe400010e06ff */
[----:B------:R-:W-:Y:S01]  /*5a870*/  IMAD.X R27, RZ, RZ, RZ, P1 ;  /* 0x000000ffff1b7224 */ /* 0x000fe200008e06ff */
[----:B------:R-:W-:Y:S01]  /*5a880*/  IADD3.X R55, PT, PT, RZ, RZ, RZ, P3, !PT ;  /* 0x000000ffff377210 */ /* 0x000fe20001ffe4ff */
[----:B------:R-:W-:Y:S02]  /*5a890*/  IMAD.IADD R53, R38, 0x1, R53 ;  /* 0x0000000126357824 */ /* 0x000fe400078e0235 */
[----:B------:R-:W-:Y:S02]  /*5a8a0*/  IMAD.IADD R51, R40, 0x1, R51 ;  /* 0x0000000128337824 */ /* 0x000fe400078e0233 */
[----:B------:R-:W-:Y:S01]  /*5a8b0*/  IMAD.WIDE.U32 R32, R32, R28, R46 ;  /* 0x0000001c20207225 */ /* 0x000fe200078e002e */
[----:B------:R-:W-:-:S02]  /*5a8c0*/  IADD3 R52, P2, PT, R53, R50, RZ ;  /* 0x0000003235347210 */ /* 0x000fc40007f5e0ff */
[----:B------:R-:W-:Y:S01]  /*5a8d0*/  IADD3 R50, P1, PT, R42, R51, RZ ;  /* 0x000000332a327210 */ /* 0x000fe20007f3e0ff */
[----:B------:R-:W-:-:S04]  /*5a8e0*/  IMAD.WIDE.U32 R26, R30, R21, R26 ;  /* 0x000000151e1a7225 */ /* 0x000fc800078e001a */
[----:B------:R-:W-:Y:S01]  /*5a8f0*/  IMAD.WIDE.U32 R42, R30, R28, R48 ;  /* 0x0000001c1e2a7225 */ /* 0x000fe200078e0030 */
[----:B------:R-:W-:-:S03]  /*5a900*/  IADD3 R46, P0, PT, R26, R33, RZ ;  /* 0x000000211a2e7210 */ /* 0x000fc60007f1e0ff */
[----:B------:R-:W-:Y:S01]  /*5a910*/  IMAD.WIDE.U32 R54, R13, R3, R54 ;  /* 0x000000030d367225 */ /* 0x000fe200078e0036 */
[----:B------:R-:W-:Y:S02]  /*5a920*/  IADD3.X R47, PT, PT, RZ, RZ, RZ, P0, !PT ;  /* 0x000000ffff2f7210 */ /* 0x000fe400007fe4ff */
[----:B------:R-:W-:Y:S01]  /*5a930*/  IADD3 R48, P0, PT, R42, R27, RZ ;  /* 0x0000001b2a307210 */ /* 0x000fe20007f1e0ff */
[----:B------:R-:W-:Y:S01]  /*5a940*/  IMAD.X R53, RZ, RZ, RZ, P2 ;  /* 0x000000ffff357224 */ /* 0x000fe200010e06ff */
[----:B------:R-:W0:Y:S01]  /*5a950*/  LDC.64 R26, c[0x3][0x18] ;  /* 0x00c00600ff1a7b82 */ /* 0x000e220000000a00 */
[----:B------:R-:W-:Y:S02]  /*5a960*/  IMAD.IADD R57, R37, 0x1, R55 ;  /* 0x0000000125397824 */ /* 0x000fe400078e0237 */
[----:B------:R-:W-:-:S04]  /*5a970*/  IMAD.WIDE.U32 R52, R15, R23, R52 ;  /* 0x000000170f347225 */ /* 0x000fc800078e0034 */
[----:B------:R-:W-:Y:S01]  /*5a980*/  IMAD.X R51, RZ, RZ, RZ, P1 ;  /* 0x000000ffff337224 */ /* 0x000fe200008e06ff */
[----:B------:R-:W-:Y:S01]  /*5a990*/  IADD3 R56, P1, PT, R57, R52, RZ ;  /* 0x0000003439387210 */ /* 0x000fe20007f3e0ff */
[----:B------:R-:W-:Y:S02]  /*5a9a0*/  IMAD.IADD R53, R39, 0x1, R53 ;  /* 0x0000000127357824 */ /* 0x000fe400078e0235 */
[----:B------:R-:W-:-:S04]  /*5a9b0*/  IMAD.WIDE.U32 R50, R16, R25, R50 ;  /* 0x0000001910327225 */ /* 0x000fc800078e0032 */
[----:B------:R-:W-:Y:S01]  /*5a9c0*/  IMAD R17, R54, R35, RZ ;  /* 0x0000002336117224 */ /* 0x000fe200078e02ff */
[----:B------:R-:W-:Y:S01]  /*5a9d0*/  IADD3 R52, P2, PT, R53, R50, RZ ;  /* 0x0000003235347210 */ /* 0x000fe20007f5e0ff */
[----:B------:R-:W-:Y:S01]  /*5a9e0*/  IMAD.MOV.U32 R55, RZ, RZ, RZ ;  /* 0x000000ffff377224 */ /* 0x000fe200078e00ff */
[----:B------:R-:W-:Y:S01]  /*5a9f0*/  IADD3 R51, PT, PT, R41, R51, RZ ;  /* 0x0000003329337210 */ /* 0x000fe20007ffe0ff */
[----:B------:R-:W-:Y:S01]  /*5aa00*/  IMAD.X R57, RZ, RZ, RZ, P1 ;  /* 0x000000ffff397224 */ /* 0x000fe200008e06ff */
[----:B------:R-:W-:Y:S01]  /*5aa10*/  IADD3.X R53, PT, PT, RZ, RZ, RZ, P2, !PT ;  /* 0x000000ffff357210 */ /* 0x000fe200017fe4ff */
[----:B------:R-:W-:Y:S01]  /*5aa20*/  IMAD.HI.U32 R19, R17, R2, R54 ;  /* 0x0000000211137227 */ /* 0x000fe200078e0036 */
[----:B------:R-:W-:-:S03]  /*5aa30*/  IADD3 R50, P1, PT, R44, R51, RZ ;  /* 0x000000332c327210 */ /* 0x000fc60007f3e0ff */
[----:B------:R-:W-:Y:S02]  /*5aa40*/  IMAD.IADD R19, R36, 0x1, R19 ;  /* 0x0000000124137824 */ /* 0x000fe400078e0213 */
[----:B------:R-:W-:-:S04]  /*5aa50*/  IMAD.WIDE.U32 R44, R13, R22, R56 ;  /* 0x000000160d2c7225 */ /* 0x000fc800078e0038 */
[----:B------:R-:W-:Y:S01]  /*5aa60*/  IMAD.WIDE.U32 R52, R15, R24, R52 ;  /* 0x000000180f347225 */ /* 0x000fe200078e0034 */
[----:B------:R-:W-:Y:S02]  /*5aa70*/  IADD3 R55, PT, PT, R38, R45, RZ ;  /* 0x0000002d26377210 */ /* 0x000fe40007ffe0ff */
[----:B------:R-:W-:Y:S01]  /*5aa80*/  IADD3 R56, P2, PT, R19, R44, RZ ;  /* 0x0000002c13387210 */ /* 0x000fe20007f5e0ff */
[----:B------:R-:W-:Y:S01]  /*5aa90*/  IMAD.X R51, RZ, RZ, RZ, P1 ;  /* 0x000000ffff337224 */ /* 0x000fe200008e06ff */
[----:B------:R-:W-:Y:S01]  /*5aaa0*/  IADD3 R54, P1, PT, R55, R52, RZ ;  /* 0x0000003437367210 */ /* 0x000fe20007f3e0ff */
[----:B------:R-:W-:Y:S01]  /*5aab0*/  IMAD.IADD R53, R40, 0x1, R53 ;  /* 0x0000000128357824 */ /* 0x000fe200078e0235 */
[----:B------:R-:W-:Y:S01]  /*5aac0*/  IADD3.X R57, PT, PT, RZ, RZ, RZ, P2, !PT ;  /* 0x000000ffff397210 */ /* 0x000fe200017fe4ff */
[----:B0-----:R-:W-:-:S04]  /*5aad0*/  IMAD.WIDE.U32 R50, R16, R26, R50 ;  /* 0x0000001a10327225 */ /* 0x001fc800078e0032 */
[----:B------:R-:W-:Y:S01]  /*5aae0*/  IMAD.MOV.U32 R42, RZ, RZ, RZ ;  /* 0x000000ffff2a7224 */ /* 0x000fe200078e00ff */
[----:B------:R-:W-:Y:S01]  /*5aaf0*/  IADD3 R52, P2, PT, R53, R50, RZ ;  /* 0x0000003235347210 */ /* 0x000fe20007f5e0ff */
[----:B------:R-:W-:Y:S02]  /*5ab00*/  IMAD.X R55, RZ, RZ, RZ, P1 ;  /* 0x000000ffff377224 */ /* 0x000fe400008e06ff */
[----:B------:R-:W-:Y:S01]  /*5ab10*/  IMAD.WIDE.U32 R56, R17, R3, R56 ;  /* 0x0000000311387225 */ /* 0x000fe200078e0038 */
[----:B------:R-:W-:-:S03]  /*5ab20*/  IADD3 R51, PT, PT, R42, R51, RZ ;  /* 0x000000332a337210 */ /* 0x000fc60007ffe0ff */
[----:B------:R-:W-:Y:S01]  /*5ab30*/  IMAD.WIDE.U32 R54, R13, R23, R54 ;  /* 0x000000170d367225 */ /* 0x000fe200078e0036 */
[----:B------:R-:W-:-:S03]  /*5ab40*/  IADD3 R50, P1, PT, R14, R51, RZ ;  /* 0x000000330e327210 */ /* 0x000fc60007f3e0ff */
[----:B------:R-:W-:Y:S01]  /*5ab50*/  IMAD.IADD R57, R37, 0x1, R57 ;  /* 0x0000000125397824 */ /* 0x000fe200078e0239 */
[----:B------:R-:W-:Y:S01]  /*5ab60*/  IADD3 R55, PT, PT, R39, R55, RZ ;  /* 0x0000003727377210 */ /* 0x000fe20007ffe0ff */
[----:B------:R-:W-:Y:S02]  /*5ab70*/  IMAD.X R53, RZ, RZ, RZ, P2 ;  /* 0x000000ffff357224 */ /* 0x000fe400010e06ff */
[----:B------:R-:W-:Y:S02]  /*5ab80*/  IMAD R14, R56, R35, RZ ;  /* 0x00000023380e7224 */ /* 0x000fe400078e02ff */
[----:B------:R-:W-:Y:S01]  /*5ab90*/  IMAD.MOV.U32 R58, RZ, RZ, R56 ;  /* 0x000000ffff3a7224 */ /* 0x000fe200078e0038 */
[----:B------:R-:W-:Y:S01]  /*5aba0*/  IADD3 R56, P3, PT, R57, R54, RZ ;  /* 0x0000003639387210 */ /* 0x000fe20007f7e0ff */
[----:B------:R-:W-:-:S04]  /*5abb0*/  IMAD.WIDE.U32 R52, R15, R25, R52 ;  /* 0x000000190f347225 */ /* 0x000fc800078e0034 */
[----:B------:R-:W-:Y:S01]  /*5abc0*/  IMAD.X R49, RZ, RZ, RZ, P0 ;  /* 0x000000ffff317224 */ /* 0x000fe200000e06ff */
[----:B------:R-:W-:Y:S01]  /*5abd0*/  IADD3 R54, P2, PT, R55, R52, RZ ;  /* 0x0000003437367210 */ /* 0x000fe20007f5e0ff */
[----:B------:R-:W-:Y:S01]  /*5abe0*/  IMAD.X R51, RZ, RZ, RZ, P1 ;  /* 0x000000ffff337224 */ /* 0x000fe200008e06ff */
[----:B------:R-:W-:Y:S01]  /*5abf0*/  IADD3 R53, PT, PT, R41, R53, RZ ;  /* 0x0000003529357210 */ /* 0x000fe20007ffe0ff */
[----:B------:R-:W-:-:S04]  /*5ac00*/  IMAD.WIDE.U32 R46, R29, R28, R46 ;  /* 0x0000001c1d2e7225 */ /* 0x000fc800078e002e */
[----:B------:R-:W-:-:S04]  /*5ac10*/  IMAD.WIDE.U32 R48, R21, R21, R48 ;  /* 0x0000001515307225 */ /* 0x000fc800078e0030 */
[----:B------:R-:W-:Y:S01]  /*5ac20*/  IMAD.HI.U32 R19, R14, R2, R58 ;  /* 0x000000020e137227 */ /* 0x000fe200078e003a */
[----:B------:R-:W-:Y:S02]  /*5ac30*/  IADD3 R48, P1, PT, R48, R47, RZ ;  /* 0x0000002f30307210 */ /* 0x000fe40007f3e0ff */
[----:B------:R-:W-:Y:S01]  /*5ac40*/  IADD3 R44, P0, PT, R43, R49, RZ ;  /* 0x000000312b2c7210 */ /* 0x000fe20007f1e0ff */
[----:B------:R-:W-:Y:S02]  /*5ac50*/  IMAD.X R57, RZ, RZ, RZ, P3 ;  /* 0x000000ffff397224 */ /* 0x000fe400018e06ff */
[----:B------:R-:W-:-:S04]  /*5ac60*/  IMAD.WIDE.U32 R50, R16, R27, R50 ;  /* 0x0000001b10327225 */ /* 0x000fc800078e0032 */
[----:B------:R-:W-:-:S04]  /*5ac70*/  IMAD.WIDE.U32 R56, R17, R22, R56 ;  /* 0x0000001611387225 */ /* 0x000fc800078e0038 */
[----:B------:R-:W-:Y:S02]  /*5ac80*/  IMAD.IADD R19, R36, 0x1, R19 ;  /* 0x0000000124137824 */ /* 0x000fe400078e0213 */
        /* <DEDUP_REMOVED lines=8> */
[----:B------:R-:W-:Y:S01]  /*5ad10*/  IADD3 R54, P2, PT, R19, R54, RZ ;  /* 0x0000003613367210 */ /* 0x000fe20007f5e0ff */
[----:B------:R-:W-:Y:S01]  /*5ad20*/  IMAD.WIDE.U32 R48, R30, R28, R48 ;  /* 0x0000001c1e307225 */ /* 0x000fe200078e0030 */
[----:B------:R-:W-:-:S03]  /*5ad30*/  IADD3 R19, PT, PT, R40, R55, RZ ;  /* 0x0000003728137210 */ /* 0x000fc60007ffe0ff */
[----:B------:R-:W-:-:S04]  /*5ad40*/  IMAD.WIDE.U32 R30, R15, R26, R52 ;  /* 0x0000001a0f1e7225 */ /* 0x000fc800078e0034 */
[----:B------:R-:W-:Y:S01]  /*5ad50*/  IMAD.X R57, RZ, RZ, RZ, P3 ;  /* 0x000000ffff397224 */ /* 0x000fe200018e06ff */
[----:B------:R-:W-:Y:S01]  /*5ad60*/  IADD3 R50, P3, PT, R19, R30, RZ ;  /* 0x0000001e13327210 */ /* 0x000fe20007f7e0ff */
[----:B------:R-:W-:Y:S02]  /*5ad70*/  IMAD.IADD R30, R42, 0x1, R31 ;  /* 0x000000012a1e7824 */ /* 0x000fe400078e021f */
[----:B------:R-:W-:Y:S02]  /*5ad80*/  IMAD.X R55, RZ, RZ, RZ, P2 ;  /* 0x000000ffff377224 */ /* 0x000fe400010e06ff */
[----:B------:R-:W-:Y:S01]  /*5ad90*/  IMAD.WIDE.U32 R56, R14, R3, R56 ;  /* 0x000000030e387225 */ /* 0x000fe200078e0038 */
[----:B------:R-:W-:-:S03]  /*5ada0*/  IADD3 R30, P2, PT, R30, R51, RZ ;  /* 0x000000331e1e7210 */ /* 0x000fc60007f5e0ff */
[----:B------:R-:W-:Y:S01]  /*5adb0*/  IMAD.WIDE.U32 R52, R17, R23, R54 ;  /* 0x0000001711347225 */ /* 0x000fe200078e0036 */
[----:B------:R-:W-:-:S03]  /*5adc0*/  IADD3 R19, PT, PT, R37, R57, RZ ;  /* 0x0000003925137210 */ /* 0x000fc60007ffe0ff */
[----:B------:R-:W-:Y:S01]  /*5add0*/  IMAD.X R51, RZ, RZ, RZ, P3 ;  /* 0x000000ffff337224 */ /* 0x000fe200018e06ff */
[----:B------:R-:W-:Y:S01]  /*5ade0*/  IADD3 R29, PT, PT, R39, R53, RZ ;  /* 0x00000035271d7210 */ /* 0x000fe20007ffe0ff */
[----:B------:R-:W-:Y:S01]  /*5adf0*/  IMAD.X R33, RZ, RZ, RZ, P1 ;  /* 0x000000ffff217224 */ /* 0x000fe200008e06ff */
[----:B------:R-:W-:Y:S01]  /*5ae00*/  IADD3 R52, P3, PT, R19, R52, RZ ;  /* 0x0000003413347210 */ /* 0x000fe20007f7e0ff */
[----:B------:R-:W-:Y:S02]  /*5ae10*/  IMAD.X R31, RZ, RZ, RZ, P2 ;  /* 0x000000ffff1f7224 */ /* 0x000fe400010e06ff */
[----:B------:R-:W-:Y:S01]  /*5ae20*/  IMAD.WIDE.U32 R50, R13, R25, R50 ;  /* 0x000000190d327225 */ /* 0x000fe200078e0032 */
[----:B------:R-:W-:Y:S02]  /*5ae30*/  IADD3 R33, P1, PT, R18, R33, RZ ;  /* 0x0000002112217210 */ /* 0x000fe40007f3e0ff */
[----:B------:R-:W-:Y:S01]  /*5ae40*/  IADD3.X R53, PT, PT, RZ, RZ, RZ, P3, !PT ;  /* 0x000000ffff357210 */ /* 0x000fe20001ffe4ff */
[----:B------:R-:W-:Y:S01]  /*5ae50*/  IMAD.WIDE.U32 R18, R15, R27, R30 ;  /* 0x0000001b0f127225 */ /* 0x000fe200078e001e */
[----:B------:R-:W-:-:S03]  /*5ae60*/  IADD3 R30, P2, PT, R29, R50, RZ ;  /* 0x000000321d1e7210 */ /* 0x000fc60007f5e0ff */
[----:B------:R-:W-:Y:S01]  /*5ae70*/  IMAD.IADD R29, R41, 0x1, R51 ;  /* 0x00000001291d7824 */ /* 0x000fe200078e0233 */
[----:B------:R-:W-:Y:S01]  /*5ae80*/  IADD3 R16, P3, PT, R19, R33, RZ ;  /* 0x0000002113107210 */ /* 0x000fe20007f7e0ff */
[----:B------:R-:W-:Y:S01]  /*5ae90*/  IMAD R12, R56, R35, RZ ;  /* 0x00000023380c7224 */ /* 0x000fe200078e02ff */
[----:B------:R-:W-:Y:S01]  /*5aea0*/  IADD3.X R19, PT, PT, RZ, RZ, RZ, P1, !PT ;  /* 0x000000ffff137210 */ /* 0x000fe20000ffe4ff */
[----:B------:R-:W-:Y:S01]  /*5aeb0*/  IMAD.MOV.U32 R57, RZ, RZ, RZ ;  /* 0x000000ffff397224 */ /* 0x000fe200078e00ff */
[----:B------:R-:W-:Y:S01]  /*5aec0*/  IADD3 R18, P4, PT, R18, R29, RZ ;  /* 0x0000001d12127210 */ /* 0x000fe20007f9e0ff */
[----:B------:R-:W-:Y:S01]  /*5aed0*/  IMAD.X R31, RZ, RZ, RZ, P2 ;  /* 0x000000ffff1f7224 */ /* 0x000fe200010e06ff */
[----:B------:R-:W-:Y:S01]  /*5aee0*/  IADD3 R32, P2, PT, R32, R19, RZ ;  /* 0x0000001320207210 */ /* 0x000fe20007f5e0ff */
[----:B------:R-:W-:Y:S01]  /*5aef0*/  IMAD.HI.U32 R57, R12, R2, R56 ;  /* 0x000000020c397227 */ /* 0x000fe200078e0038 */
[----:B------:R-:W-:-:S03]  /*5af00*/  IADD3.X R29, PT, PT, RZ, RZ, RZ, P3, !PT ;  /* 0x000000ffff1d7210 */ /* 0x000fc60001ffe4ff */
[----:B------:R-:W-:Y:S01]  /*5af10*/  IMAD.WIDE.U32 R50, R14, R22, R52 ;  /* 0x000000160e327225 */ /* 0x000fe200078e0034 */
[----:B------:R-:W-:-:S03]  /*5af20*/  IADD3 R29, P1, PT, R29, R32, RZ ;  /* 0x000000201d1d7210 */ /* 0x000fc60007f3e0ff */
[----:B------:R-:W-:Y:S01]  /*5af30*/  IMAD.IADD R15, R36, 0x1, R57 ;  /* 0x00000001240f7824 */ /* 0x000fe200078e0239 */
[----:B------:R-:W-:Y:S01]  /*5af40*/  IADD3.X R34, PT, PT, RZ, RZ, RZ, P1, !PT ;  /* 0x000000ffff227210 */ /* 0x000fe20000ffe4ff */
[----:B------:R-:W-:Y:S02]  /*5af50*/  IMAD.X R19, RZ, RZ, RZ, P4 ;  /* 0x000000ffff137224 */ /* 0x000fe400020e06ff */
[----:B------:R-:W-:Y:S01]  /*5af60*/  IMAD.WIDE.U32 R30, R17, R24, R30 ;  /* 0x00000018111e7225 */ /* 0x000fe200078e001e */
[----:B------:R-:W-:-:S03]  /*5af70*/  IADD3 R50, P5, PT, R15, R50, RZ ;  /* 0x000000320f327210 */ /* 0x000fc60007fbe0ff */
[----:B------:R-:W-:Y:S01]  /*5af80*/  IMAD.WIDE.U32 R18, R13, R26, R18 ;  /* 0x0000001a0d127225 */ /* 0x000fe200078e0012 */
[----:B------:R-:W-:-:S03]  /*5af90*/  IADD3 R31, PT, PT, R40, R31, RZ ;  /* 0x0000001f281f7210 */ /* 0x000fc60007ffe0ff */
[----:B------:R-:W-:Y:S02]  /*5afa0*/  IMAD.IADD R33, R38, 0x1, R51 ;  /* 0x0000000126217824 */ /* 0x000fe400078e0233 */
[----:B------:R-:W-:Y:S02]  /*5afb0*/  IMAD.IADD R19, R42, 0x1, R19 ;  /* 0x000000012a137824 */ /* 0x000fe400078e0213 */
[----:B------:R-:W-:Y:S01]  /*5afc0*/  IMAD.X R51, RZ, RZ, RZ, P5 ;  /* 0x000000ffff337224 */ /* 0x000fe200028e06ff */
[----:B------:R-:W-:Y:S01]  /*5afd0*/  IADD3 R32, P5, PT, R33, R30, RZ ;  /* 0x0000001e21207210 */ /* 0x000fe20007fbe0ff */
        /* <DEDUP_REMOVED lines=23> */
[----:B------:R-:W-:-:S02]  /*5b150*/  IMAD R15, R50, R35, RZ ;  /* 0x00000023320f7224 */ /* 0x000fc400078e02ff */
[----:B------:R-:W-:Y:S01]  /*5b160*/  IMAD.MOV.U32 R51, RZ, RZ, RZ ;  /* 0x000000ffff337224 */ /* 0x000fe200078e00ff */
[----:B------:R-:W-:Y:S01]  /*5b170*/  IADD3 R49, P3, PT, R48, R43, RZ ;  /* 0x0000002b30317210 */ /* 0x000fe20007f7e0ff */
[----:B------:R-:W-:Y:S02]  /*5b180*/  IMAD.X R16, RZ, RZ, RZ, P1 ;  /* 0x000000ffff107224 */ /* 0x000fe400008e06ff */
[----:B------:R-:W-:-:S03]  /*5b190*/  IMAD.HI.U32 R51, R15, R2, R50 ;  /* 0x000000020f337227 */ /* 0x000fc600078e0032 */
[----:B------:R-:W-:Y:S01]  /*5b1a0*/  IADD3 R16, P1, PT, R16, R49, RZ ;  /* 0x0000003110107210 */ /* 0x000fe20007f3e0ff */
[----:B------:R-:W-:Y:S01]  /*5b1b0*/  IMAD.X R29, RZ, RZ, RZ, P5 ;  /* 0x000000ffff1d7224 */ /* 0x000fe200028e06ff */
[----:B------:R-:W-:Y:S01]  /*5b1c0*/  IADD3 R18, P5, PT, R18, R31, RZ ;  /* 0x0000001f12127210 */ /* 0x000fe20007fbe0ff */
[----:B------:R-:W-:Y:S01]  /*5b1d0*/  IMAD.X R33, RZ, RZ, RZ, P4 ;  /* 0x000000ffff217224 */ /* 0x000fe200020e06ff */
[----:B------:R-:W-:Y:S01]  /*5b1e0*/  IADD3.X R31, PT, PT, RZ, RZ, RZ, P0, !PT ;  /* 0x000000ffff1f7210 */ /* 0x000fe200007fe4ff */
        /* <DEDUP_REMOVED lines=13> */
[----:B------:R-:W-:Y:S01]  /*5b2c0*/  IMAD.IADD R18, R42, 0x1, R19 ;  /* 0x000000012a127824 */ /* 0x000fe200078e0213 */
[----:B------:R-:W-:Y:S01]  /*5b2d0*/  IADD3.X R47, PT, PT, RZ, RZ, RZ, P2, !PT ;  /* 0x000000ffff2f7210 */ /* 0x000fe200017fe4ff */
[----:B------:R-:W-:Y:S01]  /*5b2e0*/  IMAD.WIDE.U32 R48, R15, R3, R48 ;  /* 0x000000030f307225 */ /* 0x000fe200078e0030 */
[----:B------:R-:W-:Y:S02]  /*5b2f0*/  IADD3 R43, P4, PT, R43, R16, RZ ;  /* 0x000000102b2b7210 */ /* 0x000fe40007f9e0ff */
[----:B------:R-:W-:Y:S01]  /*5b300*/  IADD3 R18, P2, PT, R18, R13, RZ ;  /* 0x0000000d12127210 */ /* 0x000fe20007f5e0ff */
[----:B------:R-:W-:-:S02]  /*5b310*/  IMAD.X R33, RZ, RZ, RZ, P5 ;  /* 0x000000ffff217224 */ /* 0x000fc400028e06ff */
[----:B------:R-:W-:Y:S01]  /*5b320*/  IMAD.WIDE.U32 R46, R12, R23, R46 ;  /* 0x000000170c2e7225 */ /* 0x000fe200078e002e */
[----:B------:R-:W-:-:S03]  /*5b330*/  IADD3.X R19, PT, PT, RZ, RZ, RZ, P2, !PT ;  /* 0x000000ffff137210 */ /* 0x000fc600017fe4ff */
[----:B------:R-:W-:Y:S02]  /*5b340*/  IMAD.IADD R13, R37, 0x1, R49 ;  /* 0x00000001250d7824 */ /* 0x000fe400078e0231 */
[----:B------:R-:W-:-:S03]  /*5b350*/  IMAD.WIDE.U32 R32, R14, R25, R32 ;  /* 0x000000190e207225 */ /* 0x000fc600078e0020 */
[----:B------:R-:W-:Y:S01]  /*5b360*/  IADD3 R46, P2, PT, R13, R46, RZ ;  /* 0x0000002e0d2e7210 */ /* 0x000fe20007f5e0ff */
[----:B------:R-:W-:Y:S02]  /*5b370*/  IMAD.IADD R47, R39, 0x1, R47 ;  /* 0x00000001272f7824 */ /* 0x000fe400078e022f */
[----:B------:R-:W-:-:S03]  /*5b380*/  IMAD.WIDE.U32 R16, R17, R27, R18 ;  /* 0x0000001b11107225 */ /* 0x000fc600078e0012 */
[----:B------:R-:W-:Y:S01]  /*5b390*/  IADD3 R32, P5, PT, R47, R32, RZ ;  /* 0x000000202f207210 */ /* 0x000fe20007fbe0ff */
[----:B------:R-:W-:Y:S01]  /*5b3a0*/  IMAD R13, R48, R35, RZ ;  /* 0x00000023300d7224 */ /* 0x000fe200078e02ff */
[----:B------:R-:W-:Y:S01]  /*5b3b0*/  IADD3.X R47, PT, PT, RZ, RZ, RZ, P2, !PT ;  /* 0x000000ffff2f7210 */ /* 0x000fe200017fe4ff */
[----:B------:R-:W-:Y:S02]  /*5b3c0*/  IMAD.MOV.U32 R49, RZ, RZ, RZ ;  /* 0x000000ffff317224 */ /* 0x000fe400078e00ff */
[----:B------:R-:W-:Y:S02]  /*5b3d0*/  IMAD.IADD R19, R41, 0x1, R33 ;  /* 0x0000000129137824 */ /* 0x000fe400078e0221 */
[----:B------:R-:W-:-:S03]  /*5b3e0*/  IMAD.HI.U32 R49, R13, R2, R48 ;  /* 0x000000020d317227 */ /* 0x000fc600078e0030 */
[----:B------:R-:W-:Y:S01]  /*5b3f0*/  IADD3 R18, P2, PT, R16, R19, RZ ;  /* 0x0000001310127210 */ /* 0x000fe20007f5e0ff */
[----:B------:R-:W-:Y:S01]  /*5b400*/  IMAD.X R33, RZ, RZ, RZ, P5 ;  /* 0x000000ffff217224 */ /* 0x000fe200028e06ff */
[----:B------:R-:W-:Y:S01]  /*5b410*/  IADD3 R49, PT, PT, R36, R49, RZ ;  /* 0x0000003124317210 */ /* 0x000fe20007ffe0ff */
[----:B------:R-:W-:-:S04]  /*5b420*/  IMAD.WIDE.U32 R46, R15, R22, R46 ;  /* 0x000000160f2e7225 */ /* 0x000fc800078e002e */
[----:B------:R-:W-:-:S04]  /*5b430*/  IMAD.WIDE.U32 R32, R12, R24, R32 ;  /* 0x000000180c207225 */ /* 0x000fc800078e0020 */
[----:B------:R-:W-:Y:S01]  /*5b440*/  IMAD.IADD R47, R38, 0x1, R47 ;  /* 0x00000001262f7824 */ /* 0x000fe200078e022f */
[----:B------:R-:W-:Y:S01]  /*5b450*/  IADD3 R33, PT, PT, R40, R33, RZ ;  /* 0x0000002128217210 */ /* 0x000fe20007ffe0ff */
        /* <DEDUP_REMOVED lines=13> */
[----:B------:R-:W-:-:S03]  /*5b530*/  IMAD.WIDE.U32 R16, R13, R3, R48 ;  /* 0x000000030d107225 */ /* 0x000fc600078e0030 */
[----:B------:R-:W-:Y:S01]  /*5b540*/  IADD3.X R33, PT, PT, RZ, RZ, RZ, P5, !PT ;  /* 0x000000ffff217210 */ /* 0x000fe20002ffe4ff */
[----:B------:R-:W-:-:S04]  /*5b550*/  IMAD.WIDE.U32 R18, R12, R25, R18 ;  /* 0x000000190c127225 */ /* 0x000fc800078e0012 */
[----:B------:R-:W-:Y:S02]  /*5b560*/  IMAD.IADD R51, R37, 0x1, R17 ;  /* 0x0000000125337824 */ /* 0x000fe400078e0211 */
[----:B------:R-:W-:Y:S02]  /*5b570*/  IMAD.IADD R47, R39, 0x1, R47 ;  /* 0x00000001272f7824 */ /* 0x000fe400078e022f */
[----:B------:R-:W-:Y:S01]  /*5b580*/  IMAD.WIDE.U32 R32, R14, R27, R32 ;  /* 0x0000001b0e207225 */ /* 0x000fe200078e0020 */
[----:B------:R-:W-:Y:S02]  /*5b590*/  IADD3 R50, P6, PT, R51, R46, RZ ;  /* 0x0000002e33327210 */ /* 0x000fe40007fde0ff */
[----:B------:R-:W-:Y:S01]  /*5b5a0*/  IADD3 R48, P5, PT, R47, R18, RZ ;  /* 0x000000122f307210 */ /* 0x000fe20007fbe0ff */
[----:B------:R-:W-:Y:S02]  /*5b5b0*/  IMAD.IADD R19, R41, 0x1, R19 ;  /* 0x0000000129137824 */ /* 0x000fe400078e0213 */
[----:B------:R-:W-:Y:S01]  /*5b5c0*/  IMAD.X R51, RZ, RZ, RZ, P6 ;  /* 0x000000ffff337224 */ /* 0x000fe200030e06ff */
[----:B------:R-:W-:Y:S01]  /*5b5d0*/  IADD3.X R49, PT, PT, RZ, RZ, RZ, P5, !PT ;  /* 0x000000ffff317210 */ /* 0x000fe20002ffe4ff */
[----:B------:R-:W-:Y:S01]  /*5b5e0*/  IMAD.X R14, RZ, RZ, RZ, P2 ;  /* 0x000000ffff0e7224 */ /* 0x000fe200010e06ff */
[----:B------:R-:W-:Y:S01]  /*5b5f0*/  IADD3 R46, P0, PT, R32, R19, RZ ;  /* 0x00000013202e7210 */ /* 0x000fe20007f1e0ff */
[----:B------:R-:W-:-:S03]  /*5b600*/  IMAD.WIDE.U32 R18, R13, R22, R50 ;  /* 0x000000160d127225 */ /* 0x000fc600078e0032 */
[----:B------:R-:W-:Y:S01]  /*5b610*/  IADD3 R32, P5, PT, R14, R43, RZ ;  /* 0x0000002b0e207210 */ /* 0x000fe20007fbe0ff */
[----:B------:R-:W-:Y:S01]  /*5b620*/  IMAD.X R47, RZ, RZ, RZ, P0 ;  /* 0x000000ffff2f7224 */ /* 0x000fe200000e06ff */
[----:B------:R-:W-:Y:S01]  /*5b630*/  IADD3.X R14, PT, PT, RZ, RZ, RZ, P1, !PT ;  /* 0x000000ffff0e7210 */ /* 0x000fe20000ffe4ff */
        /* <DEDUP_REMOVED lines=12> */
[----:B------:R-:W-:Y:S01]  /*5b700*/  IADD3 R32, P2, PT, R45, R31, RZ ;  /* 0x0000001f2d207210 */ /* 0x000fe20007f5e0ff */
[----:B------:R-:W-:Y:S01]  /*5b710*/  IMAD.X R49, RZ, RZ, RZ, P6 ;  /* 0x000000ffff317224 */ /* 0x000fe200030e06ff */
[----:B------:R-:W-:Y:S01]  /*5b720*/  IADD3.X R47, PT, PT, RZ, RZ, RZ, P3, !PT ;  /* 0x000000ffff2f7210 */ /* 0x000fe20001ffe4ff */
[----:B------:R-:W-:Y:S01]  /*5b730*/  IMAD.WIDE.U32 R44, R13, R23, R50 ;  /* 0x000000170d2c7225 */ /* 0x000fe200078e0032 */
[----:B------:R-:W-:-:S03]  /*5b740*/  IADD3 R21, P1, PT, R30, R21, RZ ;  /* 0x000000151e157210 */ /* 0x000fc60007f3e0ff */
[----:B------:R-:W-:Y:S01]  /*5b750*/  IMAD.WIDE.U32 R48, R15, R25, R48 ;  /* 0x000000190f307225 */ /* 0x000fe200078e0030 */
[----:B------:R-:W-:-:S03]  /*5b760*/  IADD3 R14, P3, PT, R14, R21, RZ ;  /* 0x000000150e0e7210 */ /* 0x000fc60007f7e0ff */
[----:B------:R-:W-:Y:S01]  /*5b770*/  IMAD.WIDE.U32 R30, R12, R27, R46 ;  /* 0x0000001b0c1e7225 */ /* 0x000fe200078e002e */
[----:B------:R-:W-:Y:S02]  /*5b780*/  IADD3 R49, PT, PT, R41, R49, RZ ;  /* 0x0000003129317210 */ /* 0x000fe40007ffe0ff */
[----:B------:R-:W-:Y:S01]  /*5b790*/  IADD3 R29, P4, PT, R29, R14, RZ ;  /* 0x0000000e1d1d7210 */ /* 0x000fe20007f9e0ff */
[----:B------:R-:W-:Y:S02]  /*5b7a0*/  IMAD.IADD R47, R39, 0x1, R45 ;  /* 0x00000001272f7824 */ /* 0x000fe400078e022d */
[----:B------:R-:W-:Y:S02]  /*5b7b0*/  IMAD.X R12, RZ, RZ, RZ, P5 ;  /* 0x000000ffff0c7224 */ /* 0x000fe400028e06ff */
[----:B------:R-:W-:Y:S01]  /*5b7c0*/  IMAD.X R21, RZ, RZ, RZ, P0 ;  /* 0x000000ffff157224 */ /* 0x000fe200000e06ff */
[----:B------:R-:W-:Y:S01]  /*5b7d0*/  IADD3 R46, P6, PT, R47, R48, RZ ;  /* 0x000000302f2e7210 */ /* 0x000fe20007fde0ff */
[----:B------:R-:W-:Y:S01]  /*5b7e0*/  IMAD.X R33, RZ, RZ, RZ, P2 ;  /* 0x000000ffff217224 */ /* 0x000fe200010e06ff */
[----:B------:R-:W-:-:S02]  /*5b7f0*/  IADD3 R48, P5, PT, R30, R49, RZ ;  /* 0x000000311e307210 */ /* 0x000fc40007fbe0ff */
[----:B------:R-:W-:Y:S02]  /*5b800*/  IADD3.X R47, PT, PT, RZ, RZ, RZ, P6, !PT ;  /* 0x000000ffff2f7210 */ /* 0x000fe400037fe4ff */
[----:B------:R-:W-:Y:S01]  /*5b810*/  IADD3 R12, P0, PT, R12, R29, RZ ;  /* 0x0000001d0c0c7210 */ /* 0x000fe20007f1e0ff */
[----:B------:R-:W-:Y:S02]  /*5b820*/  IMAD.X R49, RZ, RZ, RZ, P5 ;  /* 0x000000ffff317224 */ /* 0x000fe400028e06ff */
[----:B------:R-:W-:Y:S01]  /*5b830*/  IMAD.WIDE.U32 R46, R13, R24, R46 ;  /* 0x000000180d2e7225 */ /* 0x000fe200078e002e */
[----:B------:R-:W-:Y:S02]  /*5b840*/  IADD3 R21, P5, PT, R21, R12, RZ ;  /* 0x0000000c15157210 */ /* 0x000fe40007fbe0ff */
[----:B------:R-:W-:Y:S01]  /*5b850*/  IADD3.X R12, PT, PT, RZ, RZ, RZ, P3, !PT ;  /* 0x000000ffff0c7210 */ /* 0x000fe20001ffe4ff */
[----:B------:R-:W-:Y:S01]  /*5b860*/  IMAD.WIDE.U32 R48, R15, R26, R48 ;  /* 0x0000001a0f307225 */ /* 0x000fe200078e0030 */
[----:B------:R-:W-:-:S02]  /*5b870*/  IADD3 R31, P2, PT, R31, R21, RZ ;  /* 0x000000151f1f7210 */ /* 0x000fc40007f5e0ff */
[----:B------:R-:W-:Y:S01]  /*5b880*/  IADD3 R21, PT, PT, R40, R47, RZ ;  /* 0x0000002f28157210 */ /* 0x000fe20007ffe0ff */
        /* <DEDUP_REMOVED lines=8> */
[----:B------:R-:W-:-:S03]  /*5b910*/  IMAD.WIDE.U32 R48, R13, R25, R48 ;  /* 0x000000190d307225 */ /* 0x000fc600078e0030 */
[----:B------:R-:W-:Y:S02]  /*5b920*/  IADD3 R12, P4, PT, R12, R31, RZ ;  /* 0x0000001f0c0c7210 */ /* 0x000fe40007f9e0ff */
[----:B------:R-:W-:Y:S02]  /*5b930*/  IADD3.X R31, PT, PT, RZ, RZ, RZ, P1, !PT ;  /* 0x000000ffff1f7210 */ /* 0x000fe40000ffe4ff */
[----:B------:R-:W-:Y:S01]  /*5b940*/  IADD3 R21, P1, PT, R21, R12, RZ ;  /* 0x0000000c15157210 */ /* 0x000fe20007f3e0ff */
[----:B------:R-:W-:Y:S01]  /*5b950*/  IMAD.X R12, RZ, RZ, RZ, P0 ;  /* 0x000000ffff0c7224 */ /* 0x000fe200000e06ff */
[----:B------:R-:W-:Y:S01]  /*5b960*/  IADD3.X R33, PT, PT, RZ, RZ, RZ, P3, !PT ;  /* 0x000000ffff217210 */ /* 0x000fe20001ffe4ff */
[----:B------:R-:W-:-:S03]  /*5b970*/  IMAD.WIDE.U32 R14, R15, R27, R30 ;  /* 0x0000001b0f0e7225 */ /* 0x000fc600078e001e */
[----:B------:R-:W-:Y:S01]  /*5b980*/  IADD3 R12, P0, PT, R12, R21, RZ ;  /* 0x000000150c0c7210 */ /* 0x000fe20007f1e0ff */
[----:B------:R-:W-:Y:S01]  /*5b990*/  IMAD.IADD R31, R41, 0x1, R49 ;  /* 0x00000001291f7824 */ /* 0x000fe200078e0231 */
[----:B------:R-:W-:Y:S01]  /*5b9a0*/  IADD3.X R21, PT, PT, RZ, RZ, RZ, P5, !PT ;  /* 0x000000ffff157210 */ /* 0x000fe20002ffe4ff */
[----:B------:R-:W-:-:S03]  /*5b9b0*/  IMAD.X R28, RZ, RZ, RZ, P4 ;  /* 0x000000ffff1c7224 */ /* 0x000fc600020e06ff */
[----:B------:R-:W-:Y:S01]  /*5b9c0*/  IADD3 R30, P6, PT, R14, R31, RZ ;  /* 0x0000001f0e1e7210 */ /* 0x000fe20007fde0ff */
[----:B------:R-:W-:Y:S01]  /*5b9d0*/  IMAD.X R14, RZ, RZ, RZ, P2 ;  /* 0x000000ffff0e7224 */ /* 0x000fe200010e06ff */
[----:B------:R-:W-:Y:S01]  /*5b9e0*/  IADD3 R21, P5, PT, R21, R12, RZ ;  /* 0x0000000c15157210 */ /* 0x000fe20007fbe0ff */
[----:B------:R-:W-:Y:S01]  /*5b9f0*/  IMAD.X R12, RZ, RZ, RZ, P1 ;  /* 0x000000ffff0c7224 */ /* 0x000fe200008e06ff */
[----:B------:R-:W-:Y:S01]  /*5ba00*/  IADD3 R28, PT, PT, R28, R29, R33 ;  /* 0x0000001d1c1c7210 */ /* 0x000fe20007ffe021 */
[----:B------:R-:W-:Y:S01]  /*5ba10*/  IMAD.X R31, RZ, RZ, RZ, P6 ;  /* 0x000000ffff1f7224 */ /* 0x000fe200030e06ff */
[----:B------:R-:W-:Y:S01]  /*5ba20*/  IADD3 R14, P2, PT, R14, R21, RZ ;  /* 0x000000150e0e7210 */ /* 0x000fe20007f5e0ff */
[----:B------:R-:W-:Y:S02]  /*5ba30*/  IMAD.X R21, RZ, RZ, RZ, P0 ;  /* 0x000000ffff157224 */ /* 0x000fe400000e06ff */
[----:B------:R-:W-:Y:S01]  /*5ba40*/  IMAD.WIDE.U32 R50, R13, R26, R30 ;  /* 0x0000001a0d327225 */ /* 0x000fe200078e001e */
[----:B------:R-:W-:-:S02]  /*5ba50*/  IADD3 R15, P3, PT, R15, R14, RZ ;  /* 0x0000000e0f0f7210 */ /* 0x000fc40007f7e0ff */
[----:B------:R-:W-:Y:S01]  /*5ba60*/  IADD3 R28, PT, PT, R21, R28, R12 ;  /* 0x0000001c151c7210 */ /* 0x000fe20007ffe00c */
[----:B------:R-:W-:Y:S01]  /*5ba70*/  IMAD.X R12, RZ, RZ, RZ, P5 ;  /* 0x000000ffff0c7224 */ /* 0x000fe200028e06ff */
[----:B------:R-:W-:Y:S02]  /*5ba80*/  IADD3 R14, PT, PT, R42, R51, RZ ;  /* 0x000000332a0e7210 */ /* 0x000fe40007ffe0ff */
[----:B------:R-:W-:Y:S02]  /*5ba90*/  IADD3.X R21, PT, PT, RZ, RZ, RZ, P2, !PT ;  /* 0x000000ffff157210 */ /* 0x000fe400017fe4ff */
[----:B------:R-:W-:Y:S02]  /*5baa0*/  IADD3 R14, P0, PT, R14, R15, RZ ;  /* 0x0000000f0e0e7210 */ /* 0x000fe40007f1e0ff */
[----:B------:R-:W-:Y:S01]  /*5bab0*/  IADD3 R21, PT, PT, R21, R28, R12 ;  /* 0x0000001c15157210 */ /* 0x000fe20007ffe00c */
[----:B------:R-:W-:Y:S02]  /*5bac0*/  IMAD.X R28, RZ, RZ, RZ, P3 ;  /* 0x000000ffff1c7224 */ /* 0x000fe400018e06ff */
[----:B------:R-:W-:-:S02]  /*5bad0*/  IMAD.X R15, RZ, RZ, RZ, P0 ;  /* 0x000000ffff0f7224 */ /* 0x000fc400000e06ff */
        /* <DEDUP_REMOVED lines=36> */
.L_x_153:
        /* <DEDUP_REMOVED lines=23> */
.L_x_154:
[----:B------:R-:W-:Y:S01]  /*5be90*/  IADD3 R20, PT, PT, R20, -0x1, RZ ;  /* 0xffffffff14147810 */ /* 0x000fe20007ffe0ff */
[----:B------:R-:W-:Y:S06]  /*5bea0*/  BRA `(.L_x_155) ;  /* 0x0000007400047947 */ /* 0x000fec0003800000 */
.L_x_152:
[C---:B------:R-:W-:Y:S02]  /*5beb0*/  ISETP.NE.AND P0, PT, R20.reuse, RZ, PT ;  /* 0x000000ff1400720c */ /* 0x040fe40003f05270 */
[----:B------:R-:W-:Y:S02]  /*5bec0*/  CS2R R18, SRZ ;  /* 0x0000000000127805 */ /* 0x000fe4000001ff00 */
[C---:B------:R-:W-:Y:S02]  /*5bed0*/  VIMNMX.U32 R3, PT, PT, R20.reuse, 0x3, PT ;  /* 0x0000000314037848 */ /* 0x040fe40003fe0000 */
[C---:B------:R-:W-:Y:S02]  /*5bee0*/  ISETP.GE.U32.AND P2, PT, R20.reuse, 0x3, PT ;  /* 0x000000031400780c */ /* 0x040fe40003f46070 */
[----:B------:R-:W-:Y:S01]  /*5bef0*/  ISETP.GT.U32.AND P3, PT, R20, 0x2, PT ;  /* 0x000000021400780c */ /* 0x000fe20003f64070 */
[----:B------:R-:W-:-:S04]  /*5bf00*/  VIADD R43, R3, 0x1 ;  /* 0x00000001032b7836 */ /* 0x000fc80000000000 */
[----:B------:R-:W-:Y:S08]  /*5bf10*/  @!P0 BRA `(.L_x_156) ;  /* 0x0000000000608947 */ /* 0x000ff00003800000 */
[----:B------:R-:W-:-:S05]  /*5bf20*/  VIADD R13, R20, 0xffffffff ;  /* 0xffffffff140d7836 */ /* 0x000fca0000000000 */
[----:B------:R-:W-:-:S04]  /*5bf30*/  SHF.R.U32.HI R12, RZ, 0x5, R13 ;  /* 0x00000005ff0c7819 */ /* 0x000fc8000001160d */
[----:B------:R-:W-:-:S06]  /*5bf40*/  LEA R12, R12, UR16, 0x2 ;  /* 0x000000100c0c7c11 */ /* 0x000fcc000f8e10ff */
[----:B------:R-:W2:Y:S01]  /*5bf50*/  LDL R12, [R12] ;  /* 0x000000000c0c7983 */ /* 0x000ea20000100800 */
[----:B------:R-:W-:Y:S02]  /*5bf60*/  ISETP.NE.AND P1, PT, R43, 0x2, PT ;  /* 0x000000022b00780c */ /* 0x000fe40003f25270 */
[----:B--2---:R-:W-:-:S04]  /*5bf70*/  SHF.R.W.U32.HI R13, RZ, R13, R12 ;  /* 0x0000000dff0d7219 */ /* 0x004fc80000011e0c */
[----:B------:R-:W-:-:S04]  /*5bf80*/  SHF.L.U32 R13, R13, 0x1, RZ ;  /* 0x000000010d0d7819 */ /* 0x000fc800000006ff */
[----:B------:R-:W-:-:S03]  /*5bf90*/  LOP3.LUT R2, R2, 0x2, R13, 0xf8, !PT ;  /* 0x0000000202027812 */ /* 0x000fc600078ef80d */
[----:B------:R-:W-:Y:S05]  /*5bfa0*/  @!P1 BRA `(.L_x_156) ;  /* 0x00000000003c9947 */ /* 0x000fea0003800000 */
[----:B------:R-:W-:Y:S01]  /*5bfb0*/  ISETP.NE.AND P1, PT, R43, 0x3, PT ;  /* 0x000000032b00780c */ /* 0x000fe20003f25270 */
[----:B------:R-:W-:-:S05]  /*5bfc0*/  VIADD R12, R20, 0xfffffffe ;  /* 0xfffffffe140c7836 */ /* 0x000fca0000000000 */
[----:B------:R-:W-:-:S04]  /*5bfd0*/  SHF.R.U32.HI R13, RZ, 0x5, R12 ;  /* 0x00000005ff0d7819 */ /* 0x000fc8000001160c */
[----:B------:R-:W-:-:S03]  /*5bfe0*/  LEA R13, R13, UR16, 0x2 ;  /* 0x000000100d0d7c11 */ /* 0x000fc6000f8e10ff */
[----:B------:R-:W-:-:S03]  /*5bff0*/  @P1 VIADD R14, R20, 0xfffffffd ;  /* 0xfffffffd140e1836 */ /* 0x000fc60000000000 */
[----:B------:R-:W2:Y:S02]  /*5c000*/  LDL R13, [R13] ;  /* 0x000000000d0d7983 */ /* 0x000ea40000100800 */
[----:B------:R-:W-:-:S04]  /*5c010*/  @P1 SHF.R.U32.HI R15, RZ, 0x5, R14 ;  /* 0x00000005ff0f1819 */ /* 0x000fc8000001160e */
[----:B------:R-:W-:-:S05]  /*5c020*/  @P1 LEA R16, R15, UR16, 0x2 ;  /* 0x000000100f101c11 */ /* 0x000fca000f8e10ff */
[----:B------:R-:W3:Y:S01]  /*5c030*/  @P1 LDL R17, [R16] ;  /* 0x0000000010111983 */ /* 0x000ee20000100800 */
[----:B--2---:R-:W-:-:S04]  /*5c040*/  SHF.R.W.U32.HI R12, RZ, R12, R13 ;  /* 0x0000000cff0c7219 */ /* 0x004fc80000011e0d */
[----:B------:R-:W-:Y:S02]  /*5c050*/  SHF.L.U32 R15, R12, 0x2, RZ ;  /* 0x000000020c0f7819 */ /* 0x000fe400000006ff */
[----:B---3--:R-:W-:Y:S02]  /*5c060*/  @P1 SHF.R.W.U32.HI R17, RZ, R14, R17 ;  /* 0x0000000eff111219 */ /* 0x008fe40000011e11 */
[----:B------:R-:W-:-:S03]  /*5c070*/  LOP3.LUT R2, R2, 0x4, R15, 0xf8, !PT ;  /* 0x0000000402027812 */ /* 0x000fc600078ef80f */
[----:B------:R-:W-:-:S05]  /*5c080*/  @P1 IMAD.SHL.U32 R17, R17, 0x8, RZ ;  /* 0x0000000811111824 */ /* 0x000fca00078e00ff */
[----:B------:R-:W-:-:S07]  /*5c090*/  @P1 LOP3.LUT R2, R2, 0x8, R17, 0xf8, !PT ;  /* 0x0000000802021812 */ /* 0x000fce00078ef811 */
.L_x_156:
[----:B------:R-:W-:Y:S05]  /*5c0a0*/  @!P2 BRA `(.L_x_157) ;  /* 0x00000000006ca947 */ /* 0x000fea0003800000 */
[C---:B------:R-:W-:Y:S01]  /*5c0b0*/  VIADD R17, R20.reuse, 0xffffffff ;  /* 0xffffffff14117836 */ /* 0x040fe20000000000 */
[C---:B------:R-:W-:Y:S01]  /*5c0c0*/  IADD3 R23, PT, PT, R20.reuse, -0x2, RZ ;  /* 0xfffffffe14177810 */ /* 0x040fe20007ffe0ff */
[----:B------:R-:W-:-:S03]  /*5c0d0*/  VIADD R18, R20, 0xfffffffd ;  /* 0xfffffffd14127836 */ /* 0x000fc60000000000 */
[----:B------:R-:W-:Y:S02]  /*5c0e0*/  SHF.R.S32.HI R12, RZ, 0x5, R17 ;  /* 0x00000005ff0c7819 */ /* 0x000fe40000011411 */
[----:B------:R-:W-:Y:S02]  /*5c0f0*/  SHF.R.S32.HI R13, RZ, 0x5, R23 ;  /* 0x00000005ff0d7819 */ /* 0x000fe40000011417 */
[----:B------:R-:W-:Y:S02]  /*5c100*/  LEA R14, R12, UR16, 0x2 ;  /* 0x000000100c0e7c11 */ /* 0x000fe4000f8e10ff */
[----:B------:R-:W-:Y:S02]  /*5c110*/  SHF.R.S32.HI R12, RZ, 0x5, R20 ;  /* 0x00000005ff0c7819 */ /* 0x000fe40000011414 */
[----:B------:R-:W-:Y:S02]  /*5c120*/  SHF.R.S32.HI R15, RZ, 0x5, R18 ;  /* 0x00000005ff0f7819 */ /* 0x000fe40000011412 */
[----:B------:R-:W2:Y:S01]  /*5c130*/  LDL R14, [R14] ;  /* 0x000000000e0e7983 */ /* 0x000ea20000100800 */
[----:B------:R-:W-:-:S02]  /*5c140*/  LEA R16, R13, UR16, 0x2 ;  /* 0x000000100d107c11 */ /* 0x000fc4000f8e10ff */
[----:B------:R-:W-:Y:S02]  /*5c150*/  LEA R12, R12, UR16, 0x2 ;  /* 0x000000100c0c7c11 */ /* 0x000fe4000f8e10ff */
[----:B------:R-:W-:Y:S02]  /*5c160*/  LEA R19, R15, UR16, 0x2 ;  /* 0x000000100f137c11 */ /* 0x000fe4000f8e10ff */
[----:B------:R-:W3:Y:S04]  /*5c170*/  LDL R16, [R16] ;  /* 0x0000000010107983 */ /* 0x000ee80000100800 */
[----:B------:R-:W5:Y:S04]  /*5c180*/  LDL R12, [R12] ;  /* 0x000000000c0c7983 */ /* 0x000f680000100800 */
[----:B------:R-:W4:Y:S01]  /*5c190*/  LDL R19, [R19] ;  /* 0x0000000013137983 */ /* 0x000f220000100800 */
[----:B--2---:R-:W-:-:S05]  /*5c1a0*/  SHF.R.W.U32.HI R13, RZ, R17, R14 ;  /* 0x00000011ff0d7219 */ /* 0x004fca0000011e0e */
[----:B------:R-:W-:Y:S01]  /*5c1b0*/  IMAD.SHL.U32 R15, R13, 0x2, RZ ;  /* 0x000000020d0f7824 */ /* 0x000fe200078e00ff */
[----:B---3--:R-:W-:-:S04]  /*5c1c0*/  SHF.R.W.U32.HI R17, RZ, R23, R16 ;  /* 0x00000017ff117219 */ /* 0x008fc80000011e10 */
[----:B------:R-:W-:Y:S02]  /*5c1d0*/  LOP3.LUT R14, R15, 0x2, RZ, 0xc0, !PT ;  /* 0x000000020f0e7812 */ /* 0x000fe400078ec0ff */
[----:B-----5:R-:W-:Y:S02]  /*5c1e0*/  SHF.R.U32.HI R13, RZ, R22, R12 ;  /* 0x00000016ff0d7219 */ /* 0x020fe4000001160c */
[----:B----4-:R-:W-:Y:S01]  /*5c1f0*/  SHF.R.W.U32.HI R15, RZ, R18, R19 ;  /* 0x00000012ff0f7219 */ /* 0x010fe20000011e13 */
[----:B------:R-:W-:Y:S01]  /*5c200*/  IMAD.MOV.U32 R19, RZ, RZ, 0x4 ;  /* 0x00000004ff137424 */ /* 0x000fe200078e00ff */
[----:B------:R-:W-:Y:S02]  /*5c210*/  SHF.L.U32 R18, R17, 0x2, RZ ;  /* 0x0000000211127819 */ /* 0x000fe400000006ff */
[----:B------:R-:W-:Y:S01]  /*5c220*/  LOP3.LUT R13, R14, 0x1, R13, 0xf8, !PT ;  /* 0x000000010e0d7812 */ /* 0x000fe200078ef80d */
[----:B------:R-:W-:-:S03]  /*5c230*/  IMAD.SHL.U32 R15, R15, 0x8, RZ ;  /* 0x000000080f0f7824 */ /* 0x000fc600078e00ff */
[----:B------:R-:W-:-:S04]  /*5c240*/  LOP3.LUT R18, R13, 0x4, R18, 0xf8, !PT ;  /* 0x000000040d127812 */ /* 0x000fc800078ef812 */
[----:B------:R-:W-:-:S07]  /*5c250*/  LOP3.LUT R18, R18, 0x8, R15, 0xf8, !PT ;  /* 0x0000000812127812 */ /* 0x000fce00078ef80f */
.L_x_157:
[----:B------:R-:W-:Y:S05]  /*5c260*/  @P3 BRA `(.L_x_158) ;  /* 0x0000000000703947 */ /* 0x000fea0003800000 */
[----:B------:R-:W-:-:S04]  /*5c270*/  IADD3 R12, PT, PT, -R19, R20, RZ ;  /* 0x00000014130c7210 */ /* 0x000fc80007ffe1ff */
[----:B------:R-:W-:-:S04]  /*5c280*/  SHF.R.S32.HI R13, RZ, 0x5, R12 ;  /* 0x00000005ff0d7819 */ /* 0x000fc8000001140c */
[----:B------:R-:W-:-:S06]  /*5c290*/  LEA R13, R13, UR16, 0x2 ;  /* 0x000000100d0d7c11 */ /* 0x000fcc000f8e10ff */
[----:B------:R-:W2:Y:S02]  /*5c2a0*/  LDL R13, [R13] ;  /* 0x000000000d0d7983 */ /* 0x000ea40000100800 */
[----:B--2---:R-:W-:-:S04]  /*5c2b0*/  SHF.R.W.U32.HI R12, RZ, R12, R13 ;  /* 0x0000000cff0c7219 */ /* 0x004fc80000011e0d */
[----:B------:R-:W-:-:S04]  /*5c2c0*/  LOP3.LUT R12, R12, 0x1, RZ, 0xc0, !PT ;  /* 0x000000010c0c7812 */ /* 0x000fc800078ec0ff */
[----:B------:R-:W-:-:S04]  /*5c2d0*/  SHF.L.U32 R15, R12, R19, RZ ;  /* 0x000000130c0f7219 */ /* 0x000fc800000006ff */
[----:B------:R-:W-:Y:S01]  /*5c2e0*/  LOP3.LUT R18, R15, R18, RZ, 0xfc, !PT ;  /* 0x000000120f127212 */ /* 0x000fe200078efcff */
[----:B------:R-:W-:Y:S06]  /*5c2f0*/  @!P0 BRA `(.L_x_158) ;  /* 0x00000000004c8947 */ /* 0x000fec0003800000 */
[----:B------:R-:W-:Y:S01]  /*5c300*/  ISETP.NE.AND P0, PT, R20, 0x1, PT ;  /* 0x000000011400780c */ /* 0x000fe20003f05270 */
[----:B------:R-:W-:-:S04]  /*5c310*/  VIADD R13, R19, 0x1 ;  /* 0x00000001130d7836 */ /* 0x000fc80000000000 */
[----:B------:R-:W-:-:S05]  /*5c320*/  IMAD.IADD R12, R20, 0x1, -R13 ;  /* 0x00000001140c7824 */ /* 0x000fca00078e0a0d */
[----:B------:R-:W-:-:S03]  /*5c330*/  SHF.R.S32.HI R14, RZ, 0x5, R12 ;  /* 0x00000005ff0e7819 */ /* 0x000fc6000001140c */
[----:B------:R-:W-:Y:S02]  /*5c340*/  @P0 IADD3 R19, PT, PT, R19, 0x2, RZ ;  /* 0x0000000213130810 */ /* 0x000fe40007ffe0ff */
[----:B------:R-:W-:-:S03]  /*5c350*/  LEA R14, R14, UR16, 0x2 ;  /* 0x000000100e0e7c11 */ /* 0x000fc6000f8e10ff */
[----:B------:R-:W-:Y:S02]  /*5c360*/  @P0 IMAD.IADD R16, R20, 0x1, -R19 ;  /* 0x0000000114100824 */ /* 0x000fe400078e0a13 */
[----:B------:R-:W2:Y:S03]  /*5c370*/  LDL R15, [R14] ;  /* 0x000000000e0f7983 */ /* 0x000ea60000100800 */
[----:B------:R-:W-:-:S04]  /*5c380*/  @P0 SHF.R.S32.HI R17, RZ, 0x5, R16 ;  /* 0x00000005ff110819 */ /* 0x000fc80000011410 */
[----:B------:R-:W-:-:S06]  /*5c390*/  @P0 LEA R17, R17, UR16, 0x2 ;  /* 0x0000001011110c11 */ /* 0x000fcc000f8e10ff */
[----:B------:R-:W3:Y:S01]  /*5c3a0*/  @P0 LDL R17, [R17] ;  /* 0x0000000011110983 */ /* 0x000ee20000100800 */
[----:B--2---:R-:W-:-:S04]  /*5c3b0*/  SHF.R.W.U32.HI R15, RZ, R12, R15 ;  /* 0x0000000cff0f7219 */ /* 0x004fc80000011e0f */
[----:B------:R-:W-:-:S04]  /*5c3c0*/  LOP3.LUT R12, R15, 0x1, RZ, 0xc0, !PT ;  /* 0x000000010f0c7812 */ /* 0x000fc800078ec0ff */
[----:B------:R-:W-:Y:S02]  /*5c3d0*/  SHF.L.U32 R13, R12, R13, RZ ;  /* 0x0000000d0c0d7219 */ /* 0x000fe400000006ff */
[----:B---3--:R-:W-:-:S04]  /*5c3e0*/  @P0 SHF.R.W.U32.HI R16, RZ, R16, R17 ;  /* 0x00000010ff100219 */ /* 0x008fc80000011e11 */
[----:B------:R-:W-:Y:S02]  /*5c3f0*/  @P0 LOP3.LUT R16, R16, 0x1, RZ, 0xc0, !PT ;  /* 0x0000000110100812 */ /* 0x000fe400078ec0ff */
[----:B------:R-:W-:Y:S02]  /*5c400*/  LOP3.LUT R18, R13, R18, RZ, 0xfc, !PT ;  /* 0x000000120d127212 */ /* 0x000fe400078efcff */
[----:B------:R-:W-:-:S04]  /*5c410*/  @P0 SHF.L.U32 R19, R16, R19, RZ ;  /* 0x0000001310130219 */ /* 0x000fc800000006ff */
[----:B------:R-:W-:-:S07]  /*5c420*/  @P0 LOP3.LUT R18, R19, R18, RZ, 0xfc, !PT ;  /* 0x0000001213120212 */ /* 0x000fce00078efcff */
.L_x_158:
[----:B------:R-:W-:-:S04]  /*5c430*/  SHF.R.U32.HI R12, RZ, R3, R18 ;  /* 0x00000003ff0c7219 */ /* 0x000fc80000011612 */
[----:B------:R-:W-:-:S04]  /*5c440*/  LOP3.LUT R12, R12, 0x1, RZ, 0xc0, !PT ;  /* 0x000000010c0c7812 */ /* 0x000fc800078ec0ff */
[----:B------:R-:W-:-:S04]  /*5c450*/  ISETP.NE.U32.AND P1, PT, R12, 0x1, PT ;  /* 0x000000010c00780c */ /* 0x000fc80003f25070 */
[----:B------:R-:W-:Y:S02]  /*5c460*/  ISETP.EQ.OR P0, PT, R20, RZ, !P1 ;  /* 0x000000ff1400720c */ /* 0x000fe40004f02670 */
[----:B------:R-:W-:Y:S02]  /*5c470*/  SEL R13, R18, R2, !P1 ;  /* 0x00000002120d7207 */ /* 0x000fe40004800000 */
[----:B------:R-:W-:-:S09]  /*5c480*/  SEL R43, R43, 0x1, !P1 ;  /* 0x000000012b2b7807 */ /* 0x000fd20004800000 */
[----:B------:R-:W-:Y:S05]  /*5c490*/  @P0 BRA `(.L_x_159) ;  /* 0x0000002400e80947 */ /* 0x000fea0003800000 */
[----:B------:R-:W-:-:S04]  /*5c4a0*/  SHF.R.S32.HI R12, RZ, 0x5, R20 ;  /* 0x00000005ff0c7819 */ /* 0x000fc80000011414 */
[----:B------:R-:W-:-:S05]  /*5c4b0*/  LEA R12, R12, UR16, 0x2 ;  /* 0x000000100c0c7c11 */ /* 0x000fca000f8e10ff */
[----:B------:R-:W2:Y:S01]  /*5c4c0*/  LDL R13, [R12] ;  /* 0x000000000c0d7983 */ /* 0x000ea20000100800 */
[----:B------:R-:W-:Y:S01]  /*5c4d0*/  ISETP.NE.AND P1, PT, R20, 0x1, PT ;  /* 0x000000011400780c */ /* 0x000fe20003f25270 */
[----:B------:R-:W-:Y:S01]  /*5c4e0*/  VIADD R14, R3, 0xffffffff ;  /* 0xffffffff030e7836 */ /* 0x000fe20000000000 */
[----:B--2---:R-:W-:-:S04]  /*5c4f0*/  SHF.R.U32.HI R13, RZ, R22, R13 ;  /* 0x00000016ff0d7219 */ /* 0x004fc8000001160d */
[----:B------:R-:W-:-:S07]  /*5c500*/  LOP3.LUT R13, R13, 0x1, RZ, 0xc0, !PT ;  /* 0x000000010d0d7812 */ /* 0x000fce00078ec0ff */
[----:B------:R-:W-:Y:S05]  /*5c510*/  @!P1 BRA `(.L_x_160) ;  /* 0x00000000003c9947 */ /* 0x000fea0003800000 */
[C---:B------:R-:W-:Y:S02]  /*5c520*/  ISETP.NE.AND P0, PT, R20.reuse, 0x2, PT ;  /* 0x000000021400780c */ /* 0x040fe40003f05270 */
[----:B------:R-:W-:-:S04]  /*5c530*/  IADD3 R12, PT, PT, R20, -0x1, RZ ;  /* 0xffffffff140c7810 */ /* 0x000fc80007ffe0ff */
[----:B------:R-:W-:-:S04]  /*5c540*/  SHF.R.S32.HI R15, RZ, 0x5, R12 ;  /* 0x00000005ff0f7819 */ /* 0x000fc8000001140c */
[----:B------:R-:W-:-:S03]  /*5c550*/  LEA R15, R15, UR16, 0x2 ;  /* 0x000000100f0f7c11 */ /* 0x000fc6000f8e10ff */
[----:B------:R-:W-:-:S03]  /*5c560*/  @P0 VIADD R16, R20, 0xfffffffe ;  /* 0xfffffffe14100836 */ /* 0x000fc60000000000 */
[----:B------:R-:W2:Y:S02]  /*5c570*/  LDL R15, [R15] ;  /* 0x000000000f0f7983 */ /* 0x000ea40000100800 */
[----:B------:R-:W-:-:S04]  /*5c580*/  @P0 SHF.R.S32.HI R17, RZ, 0x5, R16 ;  /* 0x00000005ff110819 */ /* 0x000fc80000011410 */
[----:B------:R-:W-:-:S06]  /*5c590*/  @P0 LEA R17, R17, UR16, 0x2 ;  /* 0x0000001011110c11 */ /* 0x000fcc000f8e10ff */
[----:B------:R-:W3:Y:S01]  /*5c5a0*/  @P0 LDL R17, [R17] ;  /* 0x0000000011110983 */ /* 0x000ee20000100800 */
[----:B--2---:R-:W-:-:S05]  /*5c5b0*/  SHF.R.W.U32.HI R12, RZ, R12, R15 ;  /* 0x0000000cff0c7219 */ /* 0x004fca0000011e0f */
[----:B------:R-:W-:Y:S01]  /*5c5c0*/  IMAD.SHL.U32 R12, R12, 0x2, RZ ;  /* 0x000000020c0c7824 */ /* 0x000fe200078e00ff */
[----:B---3--:R-:W-:-:S04]  /*5c5d0*/  @P0 SHF.R.W.U32.HI R16, RZ, R16, R17 ;  /* 0x00000010ff100219 */ /* 0x008fc80000011e11 */
[----:B------:R-:W-:Y:S02]  /*5c5e0*/  LOP3.LUT R13, R13, 0x2, R12, 0xf8, !PT ;  /* 0x000000020d0d7812 */ /* 0x000fe400078ef80c */
[----:B------:R-:W-:-:S04]  /*5c5f0*/  @P0 SHF.L.U32 R16, R16, 0x2, RZ ;  /* 0x0000000210100819 */ /* 0x000fc800000006ff */
[----:B------:R-:W-:-:S07]  /*5c600*/  @P0 LOP3.LUT R13, R13, 0x4, R16, 0xf8, !PT ;  /* 0x000000040d0d0812 */ /* 0x000fce00078ef810 */
.L_x_160:
[----:B------:R-:W-:Y:S01]  /*5c610*/  SHF.R.U32.HI R12, RZ, R14, R13 ;  /* 0x0000000eff0c7219 */ /* 0x000fe2000001160d */
[----:B------:R-:W-:-:S03]  /*5c620*/  IMAD.MOV.U32 R43, RZ, RZ, R3 ;  /* 0x000000ffff2b7224 */ /* 0x000fc600078e0003 */
[----:B------:R-:W-:-:S04]  /*5c630*/  LOP3.LUT R12, R12, 0x1, RZ, 0xc0, !PT ;  /* 0x000000010c0c7812 */ /* 0x000fc800078ec0ff */
[----:B------:R-:W-:-:S13]  /*5c640*/  ISETP.NE.U32.AND P0, PT, R12, 0x1, PT ;  /* 0x000000010c00780c */ /* 0x000fda0003f05070 */
[----:B------:R-:W-:Y:S05]  /*5c650*/  @!P0 BRA `(.L_x_159) ;  /* 0x0000002400788947 */ /* 0x000fea0003800000 */
[----:B------:R-:W-:Y:S01]  /*5c660*/  IMAD.MOV.U32 R13, RZ, RZ, R2 ;  /* 0x000000ffff0d7224 */ /* 0x000fe200078e0002 */
[----:B------:R-:W-:Y:S01]  /*5c670*/  MOV R43, 0x1 ;  /* 0x00000001002b7802 */ /* 0x000fe20000000f00 */
[----:B------:R-:W-:Y:S06]  /*5c680*/  @!P1 BRA `(.L_x_159) ;  /* 0x00000024006c9947 */ /* 0x000fec0003800000 */
[----:B------:R-:W-:Y:S02]  /*5c690*/  VIADD R12, R3, 0xfffffffe ;  /* 0xfffffffe030c7836 */ /* 0x000fe40000000000 */
[----:B------:R-:W-:Y:S01]  /*5c6a0*/  HFMA2 R13, -RZ, RZ, 0, 0 ;  /* 0x00000000ff0d7431 */ /* 0x000fe200000001ff */
[----:B------:R-:W-:Y:S01]  /*5c6b0*/  LOP3.LUT P1, RZ, R14, 0xf, RZ, 0xc0, !PT ;  /* 0x0000000f0eff7812 */ /* 0x000fe2000782c0ff */
[----:B------:R-:W-:Y:S01]  /*5c6c0*/  IMAD.MOV.U32 R15, RZ, RZ, RZ ;  /* 0x000000ffff0f7224 */ /* 0x000fe200078e00ff */
[----:B------:R-:W-:-:S13]  /*5c6d0*/  ISETP.GE.U32.AND P0, PT, R12, 0xf, PT ;  /* 0x0000000f0c00780c */ /* 0x000fda0003f06070 */
[----:B------:R-:W-:Y:S05]  /*5c6e0*/  @!P0 BRA `(.L_x_161) ;  /* 0x0000000800348947 */ /* 0x000fea0003800000 */
[----:B------:R-:W-:Y:S01]  /*5c6f0*/  LOP3.LUT R16, R14, 0xfffffff0, RZ, 0xc0, !PT ;  /* 0xfffffff00e107812 */ /* 0x000fe200078ec0ff */
[----:B------:R-:W-:Y:S02]  /*5c700*/  VIADD R17, R20, 0xfffffff9 ;  /* 0xfffffff914117836 */ /* 0x000fe40000000000 */
[----:B------:R-:W-:-:S07]  /*5c710*/  IMAD.MOV.U32 R15, RZ, RZ, RZ ;  /* 0x000000ffff0f7224 */ /* 0x000fce00078e00ff */
.L_x_162:
[C---:B------:R-:W-:Y:S01]  /*5c720*/  IADD3 R22, PT, PT, R17.reuse, 0x6, RZ ;  /* 0x0000000611167810 */ /* 0x040fe20007ffe0ff */
[C---:B------:R-:W-:Y:S01]  /*5c730*/  VIADD R18, R17.reuse, 0x7 ;  /* 0x0000000711127836 */ /* 0x040fe20000000000 */
[C---:B------:R-:W-:Y:S01]  /*5c740*/  IADD3 R26, PT, PT, R17.reuse, 0x4, RZ ;  /* 0x00000004111a7810 */ /* 0x040fe20007ffe0ff */
[C---:B------:R-:W-:Y:S01]  /*5c750*/  VIADD R24, R17.reuse, 0x5 ;  /* 0x0000000511187836 */ /* 0x040fe20000000000 */
[----:B------:R-:W-:Y:S01]  /*5c760*/  SHF.R.S32.HI R19, RZ, 0x5, R22 ;  /* 0x00000005ff137819 */ /* 0x000fe20000011416 */
[----:B------:R-:W-:Y:S01]  /*5c770*/  VIADD R35, R17, 0x3 ;  /* 0x0000000311237836 */ /* 0x000fe20000000000 */
[----:B------:R-:W-:Y:S02]  /*5c780*/  SHF.R.S32.HI R27, RZ, 0x5, R26 ;  /* 0x00000005ff1b7819 */ /* 0x000fe4000001141a */
[----:B------:R-:W-:Y:S02]  /*5c790*/  LEA R23, R19, UR16, 0x2 ;  /* 0x0000001013177c11 */ /* 0x000fe4000f8e10ff */
[----:B------:R-:W-:Y:S01]  /*5c7a0*/  SHF.R.S32.HI R19, RZ, 0x5, R18 ;  /* 0x00000005ff137819 */ /* 0x000fe20000011412 */
[----:B------:R-:W-:Y:S01]  /*5c7b0*/  VIADD R37, R17, 0x2 ;  /* 0x0000000211257836 */ /* 0x000fe20000000000 */
[----:B------:R-:W-:-:S02]  /*5c7c0*/  SHF.R.S32.HI R25, RZ, 0x5, R24 ;  /* 0x00000005ff197819 */ /* 0x000fc40000011418 */
[----:B------:R-:W-:Y:S01]  /*5c7d0*/  LEA R19, R19, UR16, 0x2 ;  /* 0x0000001013137c11 */ /* 0x000fe2000f8e10ff */
[----:B------:R-:W2:Y:S01]  /*5c7e0*/  LDL R23, [R23] ;  /* 0x0000000017177983 */ /* 0x000ea20000100800 */
[----:B------:R-:W-:Y:S02]  /*5c7f0*/  LEA R25, R25, UR16, 0x2 ;  /* 0x0000001019197c11 */ /* 0x000fe4000f8e10ff */
[----:B------:R-:W-:Y:S02]  /*5c800*/  LEA R27, R27, UR16, 0x2 ;  /* 0x000000101b1b7c11 */ /* 0x000fe4000f8e10ff */
[----:B------:R-:W-:Y:S01]  /*5c810*/  SHF.R.S32.HI R36, RZ, 0x5, R35 ;  /* 0x00000005ff247819 */ /* 0x000fe20000011423 */
[----:B------:R-:W3:Y:S01]  /*5c820*/  LDL R19, [R19] ;  /* 0x0000000013137983 */ /* 0x000ee20000100800 */
[----:B------:R-:W-:Y:S02]  /*5c830*/  SHF.R.S32.HI R38, RZ, 0x5, R37 ;  /* 0x00000005ff267819 */ /* 0x000fe40000011425 */
[C---:B------:R-:W-:Y:S01]  /*5c840*/  IADD3 R39, PT, PT, R17.reuse, 0x1, RZ ;  /* 0x0000000111277810 */ /* 0x040fe20007ffe0ff */
[C---:B------:R-:W-:Y:S01]  /*5c850*/  VIADD R43, R17.reuse, 0xffffffff ;  /* 0xffffffff112b7836 */ /* 0x040fe20000000000 */
[----:B------:R-:W-:Y:S01]  /*5c860*/  LEA R36, R36, UR16, 0x2 ;  /* 0x0000001024247c11 */ /* 0x000fe2000f8e10ff */
[----:B------:R-:W5:Y:S01]  /*5c870*/  LDL R25, [R25] ;  /* 0x0000000019197983 */ /* 0x000f620000100800 */
[----:B------:R-:W-:Y:S01]  /*5c880*/  LEA R38, R38, UR16, 0x2 ;  /* 0x0000001026267c11 */ /* 0x000fe2000f8e10ff */
[----:B------:R-:W-:Y:S01]  /*5c890*/  VIADD R45, R17, 0xfffffffe ;  /* 0xfffffffe112d7836 */ /* 0x000fe20000000000 */
[----:B------:R-:W-:Y:S01]  /*5c8a0*/  SHF.R.S32.HI R40, RZ, 0x5, R39 ;  /* 0x00000005ff287819 */ /* 0x000fe20000011427 */
[----:B------:R-:W4:Y:S01]  /*5c8b0*/  LDL R27, [R27] ;  /* 0x000000001b1b7983 */ /* 0x000f220000100800 */
[----:B------:R-:W-:-:S02]  /*5c8c0*/  SHF.R.S32.HI R41, RZ, 0x5, R17 ;  /* 0x00000005ff297819 */ /* 0x000fc40000011411 */
[----:B------:R-:W-:Y:S01]  /*5c8d0*/  SHF.R.S32.HI R44, RZ, 0x5, R43 ;  /* 0x00000005ff2c7819 */ /* 0x000fe2000001142b */
[----:B------:R-:W4:Y:S01]  /*5c8e0*/  LDL R36, [R36] ;  /* 0x0000000024247983 */ /* 0x000f220000100800 */
[----:B------:R-:W-:Y:S01]  /*5c8f0*/  LEA R40, R40, UR16, 0x2 ;  /* 0x0000001028287c11 */ /* 0x000fe2000f8e10ff */
[C---:B------:R-:W-:Y:S01]  /*5c900*/  VIADD R49, R17.reuse, 0xfffffffc ;  /* 0xfffffffc11317836 */ /* 0x040fe20000000000 */
[----:B------:R-:W-:Y:S01]  /*5c910*/  IADD3 R47, PT, PT, R17, -0x3, RZ ;  /* 0xfffffffd112f7810 */ /* 0x000fe20007ffe0ff */
[----:B------:R-:W4:Y:S01]  /*5c920*/  LDL R38, [R38] ;  /* 0x0000000026267983 */ /* 0x000f220000100800 */
[----:B------:R-:W-:Y:S02]  /*5c930*/  LEA R41, R41, UR16, 0x2 ;  /* 0x0000001029297c11 */ /* 0x000fe4000f8e10ff */
[----:B------:R-:W-:Y:S01]  /*5c940*/  SHF.R.S32.HI R46, RZ, 0x5, R45 ;  /* 0x00000005ff2e7819 */ /* 0x000fe2000001142d */
[----:B------:R-:W-:Y:S01]  /*5c950*/  VIADD R51, R17, 0xfffffffb ;  /* 0xfffffffb11337836 */ /* 0x000fe20000000000 */
[----:B------:R-:W-:Y:S01]  /*5c960*/  LEA R44, R44, UR16, 0x2 ;  /* 0x000000102c2c7c11 */ /* 0x000fe2000f8e10ff */
[----:B------:R-:W4:Y:S01]  /*5c970*/  LDL R40, [R40] ;  /* 0x0000000028287983 */ /* 0x000f220000100800 */
[----:B------:R-:W-:-:S02]  /*5c980*/  SHF.R.S32.HI R48, RZ, 0x5, R47 ;  /* 0x00000005ff307819 */ /* 0x000fc4000001142f */
[----:B------:R-:W-:Y:S01]  /*5c990*/  LEA R46, R46, UR16, 0x2 ;  /* 0x000000102e2e7c11 */ /* 0x000fe2000f8e10ff */
[----:B------:R1:W4:Y:S01]  /*5c9a0*/  LDL R42, [R41] ;  /* 0x00000000292a7983 */ /* 0x0003220000100800 */
[----:B------:R-:W-:Y:S02]  /*5c9b0*/  SHF.R.S32.HI R50, RZ, 0x5, R49 ;  /* 0x00000005ff327819 */ /* 0x000fe40000011431 */
[----:B------:R-:W-:Y:S01]  /*5c9c0*/  LEA R48, R48, UR16, 0x2 ;  /* 0x0000001030307c11 */ /* 0x000fe2000f8e10ff */
[----:B------:R-:W4:Y:S01]  /*5c9d0*/  LDL R44, [R44] ;  /* 0x000000002c2c7983 */ /* 0x000f220000100800 */
[----:B------:R-:W-:Y:S02]  /*5c9e0*/  LEA R50, R50, UR16, 0x2 ;  /* 0x0000001032327c11 */ /* 0x000fe4000f8e10ff */
[----:B-1----:R-:W-:Y:S01]  /*5c9f0*/  SHF.R.S32.HI R41, RZ, 0x5, R51 ;  /* 0x00000005ff297819 */ /* 0x002fe20000011433 */
[----:B------:R-:W4:Y:S01]  /*5ca00*/  LDL R46, [R46] ;  /* 0x000000002e2e7983 */ /* 0x000f220000100800 */
[----:B------:R-:W-:-:S02]  /*5ca10*/  IADD3 R53, PT, PT, R17, -0x6, RZ ;  /* 0xfffffffa11357810 */ /* 0x000fc40007ffe0ff */
[----:B------:R-:W-:Y:S01]  /*5ca20*/  LEA R52, R41, UR16, 0x2 ;  /* 0x0000001029347c11 */ /* 0x000fe2000f8e10ff */
[----:B------:R-:W4:Y:S04]  /*5ca30*/  LDL R48, [R48] ;  /* 0x0000000030307983 */ /* 0x000f280000100800 */
[----:B------:R-:W4:Y:S01]  /*5ca40*/  LDL R50, [R50] ;  /* 0x0000000032327983 */ /* 0x000f220000100800 */
[C---:B------:R-:W-:Y:S01]  /*5ca50*/  VIADD R55, R17.reuse, 0xfffffff9 ;  /* 0xfffffff911377836 */ /* 0x040fe20000000000 */
[----:B------:R-:W-:Y:S01]  /*5ca60*/  SHF.R.S32.HI R54, RZ, 0x5, R53 ;  /* 0x00000005ff367819 */ /* 0x000fe20000011435 */
[----:B------:R-:W-:Y:S01]  /*5ca70*/  VIADD R41, R17, 0xfffffff8 ;  /* 0xfffffff811297836 */ /* 0x000fe20000000000 */
[----:B------:R-:W4:Y:S02]  /*5ca80*/  LDL R52, [R52] ;  /* 0x0000000034347983 */ /* 0x000f240000100800 */
[----:B------:R-:W-:-:S02]  /*5ca90*/  LEA R54, R54, UR16, 0x2 ;  /* 0x0000001036367c11 */ /* 0x000fc4000f8e10ff */
[----:B------:R-:W-:Y:S02]  /*5caa0*/  SHF.R.S32.HI R56, RZ, 0x5, R55 ;  /* 0x00000005ff387819 */ /* 0x000fe40000011437 */
[----:B------:R-:W-:Y:S02]  /*5cab0*/  SHF.R.S32.HI R57, RZ, 0x5, R41 ;  /* 0x00000005ff397819 */ /* 0x000fe40000011429 */
[----:B------:R-:W-:Y:S01]  /*5cac0*/  LEA R56, R56, UR16, 0x2 ;  /* 0x0000001038387c11 */ /* 0x000fe2000f8e10ff */
[----:B------:R-:W4:Y:S01]  /*5cad0*/  LDL R54, [R54] ;  /* 0x0000000036367983 */ /* 0x000f220000100800 */
[----:B------:R-:W-:-:S04]  /*5cae0*/  LEA R57, R57, UR16, 0x2 ;  /* 0x0000001039397c11 */ /* 0x000fc8000f8e10ff */
[----:B------:R-:W4:Y:S04]  /*5caf0*/  LDL R56, [R56] ;  /* 0x0000000038387983 */ /* 0x000f280000100800 */
[----:B------:R-:W4:Y:S01]  /*5cb00*/  LDL R58, [R57] ;  /* 0x00000000393a7983 */ /* 0x000f220000100800 */
[----:B--2---:R-:W-:Y:S02]  /*5cb10*/  SHF.R.W.U32.HI R23, RZ, R22, R23 ;  /* 0x00000016ff177219 */ /* 0x004fe40000011e17 */
[----:B------:R-:W-:Y:S02]  /*5cb20*/  IADD3 R22, PT, PT, R15, 0x1, RZ ;  /* 0x000000010f167810 */ /* 0x000fe40007ffe0ff */
[----:B---3--:R-:W-:Y:S02]  /*5cb30*/  SHF.R.W.U32.HI R19, RZ, R18, R19 ;  /* 0x00000012ff137219 */ /* 0x008fe40000011e13 */
[----:B------:R-:W-:-:S02]  /*5cb40*/  LOP3.LUT R23, R23, 0x1, RZ, 0xc0, !PT ;  /* 0x0000000117177812 */ /* 0x000fc400078ec0ff */
[----:B------:R-:W-:Y:S02]  /*5cb50*/  LOP3.LUT R18, R19, 0x1, RZ, 0xc0, !PT ;  /* 0x0000000113127812 */ /* 0x000fe400078ec0ff */
[----:B-----5:R-:W-:Y:S01]  /*5cb60*/  SHF.R.W.U32.HI R25, RZ, R24, R25 ;  /* 0x00000018ff197219 */ /* 0x020fe20000011e19 */
[C---:B------:R-:W-:Y:S01]  /*5cb70*/  VIADD R24, R15.reuse, 0x2 ;  /* 0x000000020f187836 */ /* 0x040fe20000000000 */
[----:B----4-:R-:W-:Y:S01]  /*5cb80*/  SHF.R.W.U32.HI R27, RZ, R26, R27 ;  /* 0x0000001aff1b7219 */ /* 0x010fe20000011e1b */
[----:B------:R-:W-:Y:S01]  /*5cb90*/  VIADD R26, R15, 0x3 ;  /* 0x000000030f1a7836 */ /* 0x000fe20000000000 */
[----:B------:R-:W-:Y:S02]  /*5cba0*/  SHF.L.U32 R22, R23, R22, RZ ;  /* 0x0000001617167219 */ /* 0x000fe400000006ff */
[----:B------:R-:W-:Y:S02]  /*5cbb0*/  SHF.L.U32 R18, R18, R15, RZ ;  /* 0x0000000f12127219 */ /* 0x000fe400000006ff */
[----:B------:R-:W-:-:S02]  /*5cbc0*/  LOP3.LUT R25, R25, 0x1, RZ, 0xc0, !PT ;  /* 0x0000000119197812 */ /* 0x000fc400078ec0ff */
[----:B------:R-:W-:Y:S02]  /*5cbd0*/  LOP3.LUT R27, R27, 0x1, RZ, 0xc0, !PT ;  /* 0x000000011b1b7812 */ /* 0x000fe400078ec0ff */
[----:B------:R-:W-:Y:S02]  /*5cbe0*/  SHF.R.W.U32.HI R36, RZ, R35, R36 ;  /* 0x00000023ff247219 */ /* 0x000fe40000011e24 */
[----:B------:R-:W-:Y:S01]  /*5cbf0*/  SHF.R.W.U32.HI R38, RZ, R37, R38 ;  /* 0x00000025ff267219 */ /* 0x000fe20000011e26 */
[----:B------:R-:W-:Y:S01]  /*5cc00*/  VIADD R19, R15, 0x5 ;  /* 0x000000050f137836 */ /* 0x000fe20000000000 */
[----:B------:R-:W-:Y:S02]  /*5cc10*/  LOP3.LUT R18, R22, R18, R13, 0xfe, !PT ;  /* 0x0000001216127212 */ /* 0x000fe400078efe0d */
[----:B------:R-:W-:Y:S02]  /*5cc20*/  SHF.L.U32 R25, R25, R24, RZ ;  /* 0x0000001819197219 */ /* 0x000fe400000006ff */
[----:B------:R-:W-:-:S02]  /*5cc30*/  SHF.L.U32 R26, R27, R26, RZ ;  /* 0x0000001a1b1a7219 */ /* 0x000fc400000006ff */
[----:B------:R-:W-:Y:S02]  /*5cc40*/  IADD3 R13, PT, PT, R15, 0x4, RZ ;  /* 0x000000040f0d7810 */ /* 0x000fe40007ffe0ff */
[----:B------:R-:W-:Y:S02]  /*5cc50*/  LOP3.LUT R36, R36, 0x1, RZ, 0xc0, !PT ;  /* 0x0000000124247812 */ /* 0x000fe400078ec0ff */
[----:B------:R-:W-:Y:S02]  /*5cc60*/  LOP3.LUT R38, R38, 0x1, RZ, 0xc0, !PT ;  /* 0x0000000126267812 */ /* 0x000fe400078ec0ff */
[----:B------:R-:W-:Y:S02]  /*5cc70*/  SHF.R.W.U32.HI R40, RZ, R39, R40 ;  /* 0x00000027ff287219 */ /* 0x000fe40000011e28 */
[----:B------:R-:W-:Y:S02]  /*5cc80*/  SHF.R.W.U32.HI R42, RZ, R17, R42 ;  /* 0x00000011ff2a7219 */ /* 0x000fe40000011e2a */
[----:B------:R-:W-:-:S02]  /*5cc90*/  LOP3.LUT R18, R26, R25, R18, 0xfe, !PT ;  /* 0x000000191a127212 */ /* 0x000fc400078efe12 */
[----:B------:R-:W-:Y:S02]  /*5cca0*/  SHF.L.U32 R13, R36, R13, RZ ;  /* 0x0000000d240d7219 */ /* 0x000fe400000006ff */
[----:B------:R-:W-:Y:S01]  /*5ccb0*/  SHF.L.U32 R19, R38, R19, RZ ;  /* 0x0000001326137219 */ /* 0x000fe200000006ff */
[C---:B------:R-:W-:Y:S01]  /*5ccc0*/  VIADD R23, R15.reuse, 0x6 ;  /* 0x000000060f177836 */ /* 0x040fe20000000000 */
[----:B------:R-:W-:Y:S02]  /*5ccd0*/  SHF.R.W.U32.HI R44, RZ, R43, R44 ;  /* 0x0000002bff2c7219 */ /* 0x000fe40000011e2c */
[----:B------:R-:W-:Y:S02]  /*5cce0*/  IADD3 R25, PT, PT, R15, 0x7, RZ ;  /* 0x000000070f197810 */ /* 0x000fe40007ffe0ff */
[----:B------:R-:W-:Y:S02]  /*5ccf0*/  LOP3.LUT R40, R40, 0x1, RZ, 0xc0, !PT ;  /* 0x0000000128287812 */ /* 0x000fe400078ec0ff */
[----:B------:R-:W-:-:S02]  /*5cd00*/  LOP3.LUT R42, R42, 0x1, RZ, 0xc0, !PT ;  /* 0x000000012a2a7812 */ /* 0x000fc400078ec0ff */
[----:B------:R-:W-:Y:S01]  /*5cd10*/  LOP3.LUT R13, R19, R13, R18, 0xfe, !PT ;  /* 0x0000000d130d7212 */ /* 0x000fe200078efe12 */
[C---:B------:R-:W-:Y:S01]  /*5cd20*/  VIADD R19, R15.reuse, 0x8 ;  /* 0x000000080f137836 */ /* 0x040fe20000000000 */
[----:B------:R-:W-:Y:S02]  /*5cd30*/  SHF.R.W.U32.HI R46, RZ, R45, R46 ;  /* 0x0000002dff2e7219 */ /* 0x000fe40000011e2e */
[----:B------:R-:W-:Y:S02]  /*5cd40*/  LOP3.LUT R44, R44, 0x1, RZ, 0xc0, !PT ;  /* 0x000000012c2c7812 */ /* 0x000fe400078ec0ff */
[----:B------:R-:W-:Y:S01]  /*5cd50*/  SHF.L.U32 R40, R40, R23, RZ ;  /* 0x0000001728287219 */ /* 0x000fe200000006ff */
[----:B------:R-:W-:Y:S01]  /*5cd60*/  VIADD R23, R15, 0x9 ;  /* 0x000000090f177836 */ /* 0x000fe20000000000 */
[----:B------:R-:W-:Y:S02]  /*5cd70*/  SHF.L.U32 R25, R42, R25, RZ ;  /* 0x000000192a197219 */ /* 0x000fe400000006ff */
[----:B------:R-:W-:-:S02]  /*5cd80*/  SHF.R.W.U32.HI R48, RZ, R47, R48 ;  /* 0x0000002fff307219 */ /* 0x000fc40000011e30 */
[----:B------:R-:W-:Y:S02]  /*5cd90*/  LOP3.LUT R46, R46, 0x1, RZ, 0xc0, !PT ;  /* 0x000000012e2e7812 */ /* 0x000fe400078ec0ff */
[----:B------:R-:W-:Y:S02]  /*5cda0*/  SHF.R.W.U32.HI R50, RZ, R49, R50 ;  /* 0x00000031ff327219 */ /* 0x000fe40000011e32 */
[----:B------:R-:W-:Y:S02]  /*5cdb0*/  SHF.L.U32 R44, R44, R19, RZ ;  /* 0x000000132c2c7219 */ /* 0x000fe400000006ff */
[----:B------:R-:W-:Y:S01]  /*5cdc0*/  LOP3.LUT R13, R25, R40, R13, 0xfe, !PT ;  /* 0x00000028190d7212 */ /* 0x000fe200078efe0d */
[C---:B------:R-:W-:Y:S01]  /*5cdd0*/  VIADD R25, R15.reuse, 0xb ;  /* 0x0000000b0f197836 */ /* 0x040fe20000000000 */
[----:B------:R-:W-:Y:S02]  /*5cde0*/  IADD3 R19, PT, PT, R15, 0xa, RZ ;  /* 0x0000000a0f137810 */ /* 0x000fe40007ffe0ff */
[----:B------:R-:W-:-:S02]  /*5cdf0*/  LOP3.LUT R48, R48, 0x1, RZ, 0xc0, !PT ;  /* 0x0000000130307812 */ /* 0x000fc400078ec0ff */
[----:B------:R-:W-:Y:S02]  /*5ce00*/  SHF.L.U32 R23, R46, R23, RZ ;  /* 0x000000172e177219 */ /* 0x000fe400000006ff */
[----:B------:R-:W-:Y:S02]  /*5ce10*/  LOP3.LUT R50, R50, 0x1, RZ, 0xc0, !PT ;  /* 0x0000000132327812 */ /* 0x000fe400078ec0ff */
[----:B------:R-:W-:Y:S02]  /*5ce20*/  SHF.R.W.U32.HI R52, RZ, R51, R52 ;  /* 0x00000033ff347219 */ /* 0x000fe40000011e34 */
[----:B------:R-:W-:Y:S01]  /*5ce30*/  SHF.L.U32 R48, R48, R19, RZ ;  /* 0x0000001330307219 */ /* 0x000fe200000006ff */
[----:B------:R-:W-:Y:S01]  /*5ce40*/  VIADD R19, R15, 0xc ;  /* 0x0000000c0f137836 */ /* 0x000fe20000000000 */
[----:B------:R-:W-:Y:S02]  /*5ce50*/  LOP3.LUT R13, R23, R44, R13, 0xfe, !PT ;  /* 0x0000002c170d7212 */ /* 0x000fe400078efe0d */
[----:B------:R-:W-:-:S02]  /*5ce60*/  SHF.L.U32 R25, R50, R25, RZ ;  /* 0x0000001932197219 */ /* 0x000fc400000006ff */
[----:B------:R-:W-:Y:S02]  /*5ce70*/  LOP3.LUT R52, R52, 0x1, RZ, 0xc0, !PT ;  /* 0x0000000134347812 */ /* 0x000fe400078ec0ff */
[----:B------:R-:W-:Y:S01]  /*5ce80*/  LOP3.LUT R13, R25, R48, R13, 0xfe, !PT ;  /* 0x00000030190d7212 */ /* 0x000fe200078efe0d */
[C---:B------:R-:W-:Y:S01]  /*5ce90*/  VIADD R25, R15.reuse, 0xf ;  /* 0x0000000f0f197836 */ /* 0x040fe20000000000 */
[----:B------:R-:W-:Y:S01]  /*5cea0*/  SHF.L.U32 R52, R52, R19, RZ ;  /* 0x0000001334347219 */ /* 0x000fe200000006ff */
[C---:B------:R-:W-:Y:S01]  /*5ceb0*/  VIADD R19, R15.reuse, 0xe ;  /* 0x0000000e0f137836 */ /* 0x040fe20000000000 */
[C---:B------:R-:W-:Y:S02]  /*5cec0*/  IADD3 R23, PT, PT, R15.reuse, 0xd, RZ ;  /* 0x0000000d0f177810 */ /* 0x040fe40007ffe0ff */
[----:B------:R-:W-:Y:S02]  /*5ced0*/  IADD3 R15, PT, PT, R15, 0x10, RZ ;  /* 0x000000100f0f7810 */ /* 0x000fe40007ffe0ff */
[----:B------:R-:W-:-:S02]  /*5cee0*/  SHF.R.W.U32.HI R54, RZ, R53, R54 ;  /* 0x00000035ff367219 */ /* 0x000fc40000011e36 */
[----:B------:R-:W-:Y:S02]  /*5cef0*/  ISETP.NE.AND P0, PT, R15, R16, PT ;  /* 0x000000100f00720c */ /* 0x000fe40003f05270 */
[----:B------:R-:W-:Y:S02]  /*5cf00*/  LOP3.LUT R54, R54, 0x1, RZ, 0xc0, !PT ;  /* 0x0000000136367812 */ /* 0x000fe400078ec0ff */
[----:B------:R-:W-:Y:S02]  /*5cf10*/  SHF.R.W.U32.HI R56, RZ, R55, R56 ;  /* 0x00000037ff387219 */ /* 0x000fe40000011e38 */
[----:B------:R-:W-:Y:S02]  /*5cf20*/  SHF.R.W.U32.HI R58, RZ, R41, R58 ;  /* 0x00000029ff3a7219 */ /* 0x000fe40000011e3a */
[----:B------:R-:W-:Y:S02]  /*5cf30*/  SHF.L.U32 R23, R54, R23, RZ ;  /* 0x0000001736177219 */ /* 0x000fe400000006ff */
[----:B------:R-:W-:-:S02]  /*5cf40*/  LOP3.LUT R56, R56, 0x1, RZ, 0xc0, !PT ;  /* 0x0000000138387812 */ /* 0x000fc400078ec0ff */
[----:B------:R-:W-:Y:S02]  /*5cf50*/  LOP3.LUT R58, R58, 0x1, RZ, 0xc0, !PT ;  /* 0x000000013a3a7812 */ /* 0x000fe400078ec0ff */
[----:B------:R-:W-:Y:S02]  /*5cf60*/  LOP3.LUT R13, R23, R52, R13, 0xfe, !PT ;  /* 0x00000034170d7212 */ /* 0x000fe400078efe0d */
[----:B------:R-:W-:Y:S02]  /*5cf70*/  SHF.L.U32 R56, R56, R19, RZ ;  /* 0x0000001338387219 */ /* 0x000fe400000006ff */
[----:B------:R-:W-:Y:S01]  /*5cf80*/  SHF.L.U32 R25, R58, R25, RZ ;  /* 0x000000193a197219 */ /* 0x000fe200000006ff */
[----:B------:R-:W-:-:S03]  /*5cf90*/  VIADD R17, R17, 0xfffffff0 ;  /* 0xfffffff011117836 */ /* 0x000fc60000000000 */
[----:B------:R-:W-:Y:S01]  /*5cfa0*/  LOP3.LUT R13, R25, R56, R13, 0xfe, !PT ;  /* 0x00000038190d7212 */ /* 0x000fe200078efe0d */
[----:B------:R-:W-:Y:S06]  /*5cfb0*/  @P0 BRA `(.L_x_162) ;  /* 0xfffffff400d80947 */ /* 0x000fec000383ffff */
.L_x_161:
[----:B------:R-:W-:Y:S05]  /*5cfc0*/  @!P1 BRA `(.L_x_163) ;  /* 0x0000000800489947 */ /* 0x000fea0003800000 */
[----:B------:R-:W-:-:S05]  /*5cfd0*/  VIADD R17, R3, 0xf ;  /* 0x0000000f03117836 */ /* 0x000fca0000000000 */
[C---:B------:R-:W-:Y:S02]  /*5cfe0*/  LOP3.LUT R16, R17.reuse, 0xf, RZ, 0xc0, !PT ;  /* 0x0000000f11107812 */ /* 0x040fe400078ec0ff */
[----:B------:R-:W-:Y:S02]  /*5cff0*/  LOP3.LUT P1, RZ, R17, 0x7, RZ, 0xc0, !PT ;  /* 0x0000000711ff7812 */ /* 0x000fe4000782c0ff */
[----:B------:R-:W-:-:S04]  /*5d000*/  IADD3 R16, PT, PT, R16, -0x1, RZ ;  /* 0xffffffff10107810 */ /* 0x000fc80007ffe0ff */
[----:B------:R-:W-:-:S13]  /*5d010*/  ISETP.GE.U32.AND P0, PT, R16, 0x7, PT ;  /* 0x000000071000780c */ /* 0x000fda0003f06070 */
[----:B------:R-:W-:Y:S05]  /*5d020*/  @!P0 BRA `(.L_x_164) ;  /* 0x0000000400108947 */ /* 0x000fea0003800000 */
[C---:B------:R-:W-:Y:S01]  /*5d030*/  VIADD R19, R15.reuse, 0x1 ;  /* 0x000000010f137836 */ /* 0x040fe20000000000 */
[CC--:B------:R-:W-:Y:S01]  /*5d040*/  IADD3 R16, PT, PT, -R15.reuse, R20.reuse, RZ ;  /* 0x000000140f107210 */ /* 0x0c0fe20007ffe1ff */
[C---:B------:R-:W-:Y:S01]  /*5d050*/  VIADD R25, R15.reuse, 0x2 ;  /* 0x000000020f197836 */ /* 0x040fe20000000000 */
[C---:B------:R-:W-:Y:S01]  /*5d060*/  IADD3 R43, PT, PT, R15.reuse, 0x5, RZ ;  /* 0x000000050f2b7810 */ /* 0x040fe20007ffe0ff */
[----:B------:R-:W-:Y:S01]  /*5d070*/  VIADD R35, R15, 0x3 ;  /* 0x000000030f237836 */ /* 0x000fe20000000000 */
[-C--:B------:R-:W-:Y:S01]  /*5d080*/  IADD3 R18, PT, PT, -R19, R20.reuse, RZ ;  /* 0x0000001413127210 */ /* 0x080fe20007ffe1ff */
[C---:B------:R-:W-:Y:S01]  /*5d090*/  IMAD.IADD R24, R20.reuse, 0x1, -R25 ;  /* 0x0000000114187824 */ /* 0x040fe200078e0a19 */
[----:B------:R-:W-:Y:S01]  /*5d0a0*/  SHF.R.S32.HI R17, RZ, 0x5, R16 ;  /* 0x00000005ff117819 */ /* 0x000fe20000011410 */
[C---:B------:R-:W-:Y:S01]  /*5d0b0*/  VIADD R39, R15.reuse, 0x4 ;  /* 0x000000040f277836 */ /* 0x040fe20000000000 */
[----:B------:R-:W-:Y:S01]  /*5d0c0*/  SHF.R.S32.HI R22, RZ, 0x5, R18 ;  /* 0x00000005ff167819 */ /* 0x000fe20000011412 */
[----:B------:R-:W-:Y:S01]  /*5d0d0*/  IMAD.IADD R36, R20, 0x1, -R35 ;  /* 0x0000000114247824 */ /* 0x000fe200078e0a23 */
[----:B------:R-:W-:Y:S01]  /*5d0e0*/  SHF.R.S32.HI R23, RZ, 0x5, R24 ;  /* 0x00000005ff177819 */ /* 0x000fe20000011418 */
[----:B------:R-:W-:Y:S01]  /*5d0f0*/  VIADD R47, R15, 0x6 ;  /* 0x000000060f2f7836 */ /* 0x000fe20000000000 */
[----:B------:R-:W-:Y:S01]  /*5d100*/  LEA R17, R17, UR16, 0x2 ;  /* 0x0000001011117c11 */ /* 0x000fe2000f8e10ff */
[----:B------:R-:W-:Y:S01]  /*5d110*/  VIADD R51, R15, 0x7 ;  /* 0x000000070f337836 */ /* 0x000fe20000000000 */
[----:B------:R-:W-:Y:S01]  /*5d120*/  LEA R22, R22, UR16, 0x2 ;  /* 0x0000001016167c11 */ /* 0x000fe2000f8e10ff */
[C---:B------:R-:W-:Y:S01]  /*5d130*/  IMAD.IADD R42, R20.reuse, 0x1, -R43 ;  /* 0x00000001142a7824 */ /* 0x040fe200078e0a2b */
[----:B------:R-:W-:Y:S01]  /*5d140*/  LEA R26, R23, UR16, 0x2 ;  /* 0x00000010171a7c11 */ /* 0x000fe2000f8e10ff */
[----:B------:R-:W-:Y:S01]  /*5d150*/  IMAD.IADD R46, R20, 0x1, -R47 ;  /* 0x00000001142e7824 */ /* 0x000fe200078e0a2f */
[----:B------:R-:W-:Y:S01]  /*5d160*/  IADD3 R38, PT, PT, -R39, R20, RZ ;  /* 0x0000001427267210 */ /* 0x000fe20007ffe1ff */
[----:B------:R-:W2:Y:S01]  /*5d170*/  LDL R23, [R22] ;  /* 0x0000000016177983 */ /* 0x000ea20000100800 */
[----:B------:R-:W-:-:S02]  /*5d180*/  SHF.R.S32.HI R37, RZ, 0x5, R36 ;  /* 0x00000005ff257819 */ /* 0x000fc40000011424 */
[----:B------:R-:W-:Y:S01]  /*5d190*/  SHF.R.S32.HI R40, RZ, 0x5, R38 ;  /* 0x00000005ff287819 */ /* 0x000fe20000011426 */
[----:B------:R1:W3:Y:S01]  /*5d1a0*/  LDL R27, [R26] ;  /* 0x000000001a1b7983 */ /* 0x0002e20000100800 */
[----:B------:R-:W-:-:S03]  /*5d1b0*/  LEA R37, R37, UR16, 0x2 ;  /* 0x0000001025257c11 */ /* 0x000fc6000f8e10ff */
[----:B------:R-:W5:Y:S01]  /*5d1c0*/  LDL R17, [R17] ;  /* 0x0000000011117983 */ /* 0x000f620000100800 */
[----:B------:R-:W-:Y:S02]  /*5d1d0*/  IADD3 R48, PT, PT, -R51, R20, RZ ;  /* 0x0000001433307210 */ /* 0x000fe40007ffe1ff */
[----:B------:R-:W-:Y:S01]  /*5d1e0*/  SHF.R.S32.HI R41, RZ, 0x5, R42 ;  /* 0x00000005ff297819 */ /* 0x000fe2000001142a */
[----:B------:R-:W4:Y:S01]  /*5d1f0*/  LDL R37, [R37] ;  /* 0x0000000025257983 */ /* 0x000f220000100800 */
[----:B------:R-:W-:Y:S02]  /*5d200*/  LEA R40, R40, UR16, 0x2 ;  /* 0x0000001028287c11 */ /* 0x000fe4000f8e10ff */
[----:B------:R-:W-:Y:S02]  /*5d210*/  SHF.R.S32.HI R45, RZ, 0x5, R46 ;  /* 0x00000005ff2d7819 */ /* 0x000fe4000001142e */
[----:B------:R-:W-:Y:S02]  /*5d220*/  SHF.R.S32.HI R49, RZ, 0x5, R48 ;  /* 0x00000005ff317819 */ /* 0x000fe40000011430 */
[----:B------:R-:W-:-:S02]  /*5d230*/  LEA R44, R41, UR16, 0x2 ;  /* 0x00000010292c7c11 */ /* 0x000fc4000f8e10ff */
[----:B-1----:R-:W-:Y:S01]  /*5d240*/  LEA R26, R45, UR16, 0x2 ;  /* 0x000000102d1a7c11 */ /* 0x002fe2000f8e10ff */
[----:B------:R-:W4:Y:S01]  /*5d250*/  LDL R41, [R40] ;  /* 0x0000000028297983 */ /* 0x000f220000100800 */
[----:B------:R-:W-:-:S03]  /*5d260*/  LEA R50, R49, UR16, 0x2 ;  /* 0x0000001031327c11 */ /* 0x000fc6000f8e10ff */
[----:B------:R-:W4:Y:S04]  /*5d270*/  LDL R45, [R44] ;  /* 0x000000002c2d7983 */ /* 0x000f280000100800 */
[----:B------:R-:W4:Y:S04]  /*5d280*/  LDL R49, [R26] ;  /* 0x000000001a317983 */ /* 0x000f280000100800 */
[----:B------:R-:W4:Y:S01]  /*5d290*/  LDL R53, [R50] ;  /* 0x0000000032357983 */ /* 0x000f220000100800 */
[----:B--2---:R-:W-:Y:S02]  /*5d2a0*/  SHF.R.W.U32.HI R23, RZ, R18, R23 ;  /* 0x00000012ff177219 */ /* 0x004fe40000011e17 */
[----:B---3--:R-:W-:-:S02]  /*5d2b0*/  SHF.R.W.U32.HI R27, RZ, R24, R27 ;  /* 0x00000018ff1b7219 */ /* 0x008fc40000011e1b */
[----:B-----5:R-:W-:Y:S02]  /*5d2c0*/  SHF.R.W.U32.HI R17, RZ, R16, R17 ;  /* 0x00000010ff117219 */ /* 0x020fe40000011e11 */
[----:B------:R-:W-:Y:S02]  /*5d2d0*/  LOP3.LUT R18, R23, 0x1, RZ, 0xc0, !PT ;  /* 0x0000000117127812 */ /* 0x000fe400078ec0ff */
[----:B------:R-:W-:Y:S02]  /*5d2e0*/  LOP3.LUT R22, R27, 0x1, RZ, 0xc0, !PT ;  /* 0x000000011b167812 */ /* 0x000fe400078ec0ff */
[----:B------:R-:W-:Y:S02]  /*5d2f0*/  LOP3.LUT R16, R17, 0x1, RZ, 0xc0, !PT ;  /* 0x0000000111107812 */ /* 0x000fe400078ec0ff */
[----:B----4-:R-:W-:Y:S02]  /*5d300*/  SHF.R.W.U32.HI R37, RZ, R36, R37 ;  /* 0x00000024ff257219 */ /* 0x010fe40000011e25 */
[----:B------:R-:W-:-:S02]  /*5d310*/  SHF.L.U32 R19, R18, R19, RZ ;  /* 0x0000001312137219 */ /* 0x000fc400000006ff */
[----:B------:R-:W-:Y:S02]  /*5d320*/  SHF.L.U32 R22, R22, R25, RZ ;  /* 0x0000001916167219 */ /* 0x000fe400000006ff */
[----:B------:R-:W-:Y:S02]  /*5d330*/  SHF.L.U32 R16, R16, R15, RZ ;  /* 0x0000000f10107219 */ /* 0x000fe400000006ff */
[----:B------:R-:W-:Y:S02]  /*5d340*/  SHF.R.W.U32.HI R41, RZ, R38, R41 ;  /* 0x00000026ff297219 */ /* 0x000fe40000011e29 */
[----:B------:R-:W-:Y:S02]  /*5d350*/  LOP3.LUT R18, R37, 0x1, RZ, 0xc0, !PT ;  /* 0x0000000125127812 */ /* 0x000fe400078ec0ff */
[----:B------:R-:W-:Y:S02]  /*5d360*/  LOP3.LUT R16, R22, R16, R19, 0xfe, !PT ;  /* 0x0000001016107212 */ /* 0x000fe400078efe13 */
[----:B------:R-:W-:-:S02]  /*5d370*/  SHF.R.W.U32.HI R45, RZ, R42, R45 ;  /* 0x0000002aff2d7219 */ /* 0x000fc40000011e2d */
[----:B------:R-:W-:Y:S02]  /*5d380*/  LOP3.LUT R22, R41, 0x1, RZ, 0xc0, !PT ;  /* 0x0000000129167812 */ /* 0x000fe400078ec0ff */
[----:B------:R-:W-:Y:S02]  /*5d390*/  SHF.R.W.U32.HI R49, RZ, R46, R49 ;  /* 0x0000002eff317219 */ /* 0x000fe40000011e31 */
[----:B------:R-:W-:Y:S02]  /*5d3a0*/  SHF.L.U32 R35, R18, R35, RZ ;  /* 0x0000002312237219 */ /* 0x000fe400000006ff */
[----:B------:R-:W-:Y:S02]  /*5d3b0*/  LOP3.LUT R18, R45, 0x1, RZ, 0xc0, !PT ;  /* 0x000000012d127812 */ /* 0x000fe400078ec0ff */
[----:B------:R-:W-:Y:S02]  /*5d3c0*/  SHF.L.U32 R22, R22, R39, RZ ;  /* 0x0000002716167219 */ /* 0x000fe400000006ff */
[----:B------:R-:W-:-:S02]  /*5d3d0*/  SHF.R.W.U32.HI R53, RZ, R48, R53 ;  /* 0x00000030ff357219 */ /* 0x000fc40000011e35 */
[----:B------:R-:W-:Y:S02]  /*5d3e0*/  LOP3.LUT R24, R49, 0x1, RZ, 0xc0, !PT ;  /* 0x0000000131187812 */ /* 0x000fe400078ec0ff */
[----:B------:R-:W-:Y:S02]  /*5d3f0*/  SHF.L.U32 R43, R18, R43, RZ ;  /* 0x0000002b122b7219 */ /* 0x000fe400000006ff */
[----:B------:R-:W-:Y:S02]  /*5d400*/  LOP3.LUT R16, R22, R16, R35, 0xfe, !PT ;  /* 0x0000001016107212 */ /* 0x000fe400078efe23 */
[----:B------:R-:W-:Y:S02]  /*5d410*/  LOP3.LUT R18, R53, 0x1, RZ, 0xc0, !PT ;  /* 0x0000000135127812 */ /* 0x000fe400078ec0ff */
[----:B------:R-:W-:Y:S02]  /*5d420*/  SHF.L.U32 R24, R24, R47, RZ ;  /* 0x0000002f18187219 */ /* 0x000fe400000006ff */
[----:B------:R-:W-:-:S02]  /*5d430*/  SHF.L.U32 R18, R18, R51, RZ ;  /* 0x0000003312127219 */ /* 0x000fc400000006ff */
[----:B------:R-:W-:Y:S01]  /*5d440*/  LOP3.LUT R16, R24, R16, R43, 0xfe, !PT ;  /* 0x0000001018107212 */ /* 0x000fe200078efe2b */
[----:B------:R-:W-:-:S03]  /*5d450*/  VIADD R15, R15, 0x8 ;  /* 0x000000080f0f7836 */ /* 0x000fc60000000000 */
[----:B------:R-:W-:-:S07]  /*5d460*/  LOP3.LUT R13, R13, R16, R18, 0xfe, !PT ;  /* 0x000000100d0d7212 */ /* 0x000fce00078efe12 */
.L_x_164:
[----:B------:R-:W-:Y:S05]  /*5d470*/  @!P1 BRA `(.L_x_163) ;  /* 0x00000004001c9947 */ /* 0x000fea0003800000 */
[----:B------:R-:W-:-:S05]  /*5d480*/  VIADD R16, R3, 0x7 ;  /* 0x0000000703107836 */ /* 0x000fca0000000000 */
[C---:B------:R-:W-:Y:S02]  /*5d490*/  LOP3.LUT R17, R16.reuse, 0x7, RZ, 0xc0, !PT ;  /* 0x0000000710117812 */ /* 0x040fe400078ec0ff */
[----:B------:R-:W-:Y:S02]  /*5d4a0*/  LOP3.LUT R18, R16, 0x3, RZ, 0xc0, !PT ;  /* 0x0000000310127812 */ /* 0x000fe400078ec0ff */
[----:B------:R-:W-:Y:S02]  /*5d4b0*/  IADD3 R17, PT, PT, R17, -0x1, RZ ;  /* 0xffffffff11117810 */ /* 0x000fe40007ffe0ff */
[----:B------:R-:W-:Y:S02]  /*5d4c0*/  ISETP.NE.AND P1, PT, R18, RZ, PT ;  /* 0x000000ff1200720c */ /* 0x000fe40003f25270 */
[----:B------:R-:W-:-:S13]  /*5d4d0*/  ISETP.GE.U32.AND P0, PT, R17, 0x3, PT ;  /* 0x000000031100780c */ /* 0x000fda0003f06070 */
[----:B------:R-:W-:Y:S05]  /*5d4e0*/  @!P0 BRA `(.L_x_165) ;  /* 0x0000000000888947 */ /* 0x000fea0003800000 */
[C---:B------:R-:W-:Y:S01]  /*5d4f0*/  VIADD R19, R15.reuse, 0x1 ;  /* 0x000000010f137836 */ /* 0x040fe20000000000 */
[C---:B------:R-:W-:Y:S01]  /*5d500*/  IADD3 R35, PT, PT, R15.reuse, 0x3, RZ ;  /* 0x000000030f237810 */ /* 0x040fe20007ffe0ff */
[C---:B------:R-:W-:Y:S01]  /*5d510*/  VIADD R25, R15.reuse, 0x2 ;  /* 0x000000020f197836 */ /* 0x040fe20000000000 */
[----:B------:R-:W-:Y:S01]  /*5d520*/  IADD3 R16, PT, PT, -R15, R20, RZ ;  /* 0x000000140f107210 */ /* 0x000fe20007ffe1ff */
[C---:B------:R-:W-:Y:S02]  /*5d530*/  IMAD.IADD R22, R20.reuse, 0x1, -R19 ;  /* 0x0000000114167824 */ /* 0x040fe400078e0a13 */
[C---:B------:R-:W-:Y:S01]  /*5d540*/  IMAD.IADD R24, R20.reuse, 0x1, -R25 ;  /* 0x0000000114187824 */ /* 0x040fe200078e0a19 */
[----:B------:R-:W-:Y:S01]  /*5d550*/  SHF.R.S32.HI R17, RZ, 0x5, R16 ;  /* 0x00000005ff117819 */ /* 0x000fe20000011410 */
[----:B------:R-:W-:Y:S01]  /*5d560*/  IMAD.IADD R36, R20, 0x1, -R35 ;  /* 0x0000000114247824 */ /* 0x000fe200078e0a23 */
[----:B------:R-:W-:Y:S02]  /*5d570*/  SHF.R.S32.HI R23, RZ, 0x5, R22 ;  /* 0x00000005ff177819 */ /* 0x000fe40000011416 */
[----:B------:R-:W-:-:S02]  /*5d580*/  SHF.R.S32.HI R26, RZ, 0x5, R24 ;  /* 0x00000005ff1a7819 */ /* 0x000fc40000011418 */
[----:B------:R-:W-:Y:S02]  /*5d590*/  SHF.R.S32.HI R27, RZ, 0x5, R36 ;  /* 0x00000005ff1b7819 */ /* 0x000fe40000011424 */
[----:B------:R-:W-:Y:S02]  /*5d5a0*/  LEA R23, R23, UR16, 0x2 ;  /* 0x0000001017177c11 */ /* 0x000fe4000f8e10ff */
[----:B------:R-:W-:Y:S02]  /*5d5b0*/  LEA R17, R17, UR16, 0x2 ;  /* 0x0000001011117c11 */ /* 0x000fe4000f8e10ff */
[----:B------:R-:W-:Y:S02]  /*5d5c0*/  LEA R26, R26, UR16, 0x2 ;  /* 0x000000101a1a7c11 */ /* 0x000fe4000f8e10ff */
[----:B------:R-:W-:Y:S01]  /*5d5d0*/  LEA R37, R27, UR16, 0x2 ;  /* 0x000000101b257c11 */ /* 0x000fe2000f8e10ff */
[----:B------:R-:W2:Y:S04]  /*5d5e0*/  LDL R23, [R23] ;  /* 0x0000000017177983 */ /* 0x000ea80000100800 */
[----:B------:R-:W3:Y:S04]  /*5d5f0*/  LDL R27, [R26] ;  /* 0x000000001a1b7983 */ /* 0x000ee80000100800 */
[----:B------:R-:W5:Y:S04]  /*5d600*/  LDL R17, [R17] ;  /* 0x0000000011117983 */ /* 0x000f680000100800 */
[----:B------:R-:W4:Y:S01]  /*5d610*/  LDL R37, [R37] ;  /* 0x0000000025257983 */ /* 0x000f220000100800 */
[----:B--2---:R-:W-:-:S02]  /*5d620*/  SHF.R.W.U32.HI R22, RZ, R22, R23 ;  /* 0x00000016ff167219 */ /* 0x004fc40000011e17 */
[----:B---3--:R-:W-:Y:S02]  /*5d630*/  SHF.R.W.U32.HI R27, RZ, R24, R27 ;  /* 0x00000018ff1b7219 */ /* 0x008fe40000011e1b */
[----:B------:R-:W-:Y:S02]  /*5d640*/  LOP3.LUT R22, R22, 0x1, RZ, 0xc0, !PT ;  /* 0x0000000116167812 */ /* 0x000fe400078ec0ff */
[----:B-----5:R-:W-:Y:S02]  /*5d650*/  SHF.R.W.U32.HI R16, RZ, R16, R17 ;  /* 0x00000010ff107219 */ /* 0x020fe40000011e11 */
[----:B------:R-:W-:Y:S02]  /*5d660*/  LOP3.LUT R24, R27, 0x1, RZ, 0xc0, !PT ;  /* 0x000000011b187812 */ /* 0x000fe400078ec0ff */
[----:B----4-:R-:W-:Y:S02]  /*5d670*/  SHF.R.W.U32.HI R36, RZ, R36, R37 ;  /* 0x00000024ff247219 */ /* 0x010fe40000011e25 */
[----:B------:R-:W-:-:S02]  /*5d680*/  LOP3.LUT R16, R16, 0x1, RZ, 0xc0, !PT ;  /* 0x0000000110107812 */ /* 0x000fc400078ec0ff */
[----:B------:R-:W-:Y:S02]  /*5d690*/  SHF.L.U32 R19, R22, R19, RZ ;  /* 0x0000001316137219 */ /* 0x000fe400000006ff */
[----:B------:R-:W-:Y:S02]  /*5d6a0*/  SHF.L.U32 R24, R24, R25, RZ ;  /* 0x0000001918187219 */ /* 0x000fe400000006ff */
[----:B------:R-:W-:Y:S02]  /*5d6b0*/  LOP3.LUT R36, R36, 0x1, RZ, 0xc0, !PT ;  /* 0x0000000124247812 */ /* 0x000fe400078ec0ff */
[----:B------:R-:W-:Y:S01]  /*5d6c0*/  SHF.L.U32 R16, R16, R15, RZ ;  /* 0x0000000f10107219 */ /* 0x000fe200000006ff */
[----:B------:R-:W-:Y:S01]  /*5d6d0*/  VIADD R15, R15, 0x4 ;  /* 0x000000040f0f7836 */ /* 0x000fe20000000000 */
[----:B------:R-:W-:Y:S02]  /*5d6e0*/  SHF.L.U32 R36, R36, R35, RZ ;  /* 0x0000002324247219 */ /* 0x000fe400000006ff */
[----:B------:R-:W-:-:S04]  /*5d6f0*/  LOP3.LUT R16, R24, R16, R19, 0xfe, !PT ;  /* 0x0000001018107212 */ /* 0x000fc800078efe13 */
[----:B------:R-:W-:-:S07]  /*5d700*/  LOP3.LUT R13, R13, R16, R36, 0xfe, !PT ;  /* 0x000000100d0d7212 */ /* 0x000fce00078efe24 */
.L_x_165:
[----:B------:R-:W-:Y:S05]  /*5d710*/  @!P1 BRA `(.L_x_163) ;  /* 0x0000000000749947 */ /* 0x000fea0003800000 */
[----:B------:R-:W-:-:S04]  /*5d720*/  IADD3 R16, PT, PT, -R15, R20, RZ ;  /* 0x000000140f107210 */ /* 0x000fc80007ffe1ff */
[----:B------:R-:W-:-:S04]  /*5d730*/  SHF.R.S32.HI R17, RZ, 0x5, R16 ;  /* 0x00000005ff117819 */ /* 0x000fc80000011410 */
[----:B------:R-:W-:-:S06]  /*5d740*/  LEA R17, R17, UR16, 0x2 ;  /* 0x0000001011117c11 */ /* 0x000fcc000f8e10ff */
[----:B------:R-:W2:Y:S01]  /*5d750*/  LDL R17, [R17] ;  /* 0x0000000011117983 */ /* 0x000ea20000100800 */
[----:B------:R-:W-:Y:S02]  /*5d760*/  ISETP.NE.AND P0, PT, R18, 0x1, PT ;  /* 0x000000011200780c */ /* 0x000fe40003f05270 */
[----:B--2---:R-:W-:-:S04]  /*5d770*/  SHF.R.W.U32.HI R16, RZ, R16, R17 ;  /* 0x00000010ff107219 */ /* 0x004fc80000011e11 */
[----:B------:R-:W-:-:S04]  /*5d780*/  LOP3.LUT R16, R16, 0x1, RZ, 0xc0, !PT ;  /* 0x0000000110107812 */ /* 0x000fc800078ec0ff */
[----:B------:R-:W-:-:S04]  /*5d790*/  SHF.L.U32 R16, R16, R15, RZ ;  /* 0x0000000f10107219 */ /* 0x000fc800000006ff */
[----:B------:R-:W-:Y:S01]  /*5d7a0*/  LOP3.LUT R13, R16, R13, RZ, 0xfc, !PT ;  /* 0x0000000d100d7212 */ /* 0x000fe200078efcff */
[----:B------:R-:W-:Y:S06]  /*5d7b0*/  @!P0 BRA `(.L_x_163) ;  /* 0x00000000004c8947 */ /* 0x000fec0003800000 */
[----:B------:R-:W-:Y:S01]  /*5d7c0*/  ISETP.NE.AND P0, PT, R18, 0x2, PT ;  /* 0x000000021200780c */ /* 0x000fe20003f05270 */
[----:B------:R-:W-:-:S04]  /*5d7d0*/  VIADD R17, R15, 0x1 ;  /* 0x000000010f117836 */ /* 0x000fc80000000000 */
[----:B------:R-:W-:-:S08]  /*5d7e0*/  IMAD.IADD R16, R20, 0x1, -R17 ;  /* 0x0000000114107824 */ /* 0x000fd000078e0a11 */
[----:B------:R-:W-:Y:S02]  /*5d7f0*/  @P0 IADD3 R19, PT, PT, R15, 0x2, RZ ;  /* 0x000000020f130810 */ /* 0x000fe40007ffe0ff */
[----:B------:R-:W-:-:S03]  /*5d800*/  SHF.R.S32.HI R15, RZ, 0x5, R16 ;  /* 0x00000005ff0f7819 */ /* 0x000fc60000011410 */
[----:B------:R-:W-:Y:S01]  /*5d810*/  @P0 IMAD.IADD R18, R20, 0x1, -R19 ;  /* 0x0000000114120824 */ /* 0x000fe200078e0a13 */
[----:B------:R-:W-:-:S04]  /*5d820*/  LEA R15, R15, UR16, 0x2 ;  /* 0x000000100f0f7c11 */ /* 0x000fc8000f8e10ff */
[----:B------:R-:W-:Y:S02]  /*5d830*/  @P0 SHF.R.S32.HI R22, RZ, 0x5, R18 ;  /* 0x00000005ff160819 */ /* 0x000fe40000011412 */
[----:B------:R-:W2:Y:S02]  /*5d840*/  LDL R15, [R15] ;  /* 0x000000000f0f7983 */ /* 0x000ea40000100800 */
[----:B------:R-:W-:-:S05]  /*5d850*/  @P0 LEA R22, R22, UR16, 0x2 ;  /* 0x0000001016160c11 */ /* 0x000fca000f8e10ff */
[----:B------:R-:W3:Y:S01]  /*5d860*/  @P0 LDL R23, [R22] ;  /* 0x0000000016170983 */ /* 0x000ee20000100800 */
[----:B--2---:R-:W-:-:S04]  /*5d870*/  SHF.R.W.U32.HI R16, RZ, R16, R15 ;  /* 0x00000010ff107219 */ /* 0x004fc80000011e0f */
[----:B------:R-:W-:Y:S02]  /*5d880*/  LOP3.LUT R16, R16, 0x1, RZ, 0xc0, !PT ;  /* 0x0000000110107812 */ /* 0x000fe400078ec0ff */
[----:B---3--:R-:W-:Y:S02]  /*5d890*/  @P0 SHF.R.W.U32.HI R23, RZ, R18, R23 ;  /* 0x00000012ff170219 */ /* 0x008fe40000011e17 */
[----:B------:R-:W-:Y:S02]  /*5d8a0*/  SHF.L.U32 R16, R16, R17, RZ ;  /* 0x0000001110107219 */ /* 0x000fe400000006ff */
[----:B------:R-:W-:Y:S02]  /*5d8b0*/  @P0 LOP3.LUT R18, R23, 0x1, RZ, 0xc0, !PT ;  /* 0x0000000117120812 */ /* 0x000fe400078ec0ff */
[----:B------:R-:W-:Y:S02]  /*5d8c0*/  LOP3.LUT R13, R16, R13, RZ, 0xfc, !PT ;  /* 0x0000000d100d7212 */ /* 0x000fe400078efcff */
[----:B------:R-:W-:-:S04]  /*5d8d0*/  @P0 SHF.L.U32 R18, R18, R19, RZ ;  /* 0x0000001312120219 */ /* 0x000fc800000006ff */
[----:B------:R-:W-:-:S07]  /*5d8e0*/  @P0 LOP3.LUT R13, R18, R13, RZ, 0xfc, !PT ;  /* 0x0000000d120d0212 */ /* 0x000fce00078efcff */
.L_x_163:
[----:B------:R-:W-:Y:S01]  /*5d8f0*/  SHF.R.U32.HI R15, RZ, R12, R13 ;  /* 0x0000000cff0f7219 */ /* 0x000fe2000001160d */
[----:B------:R-:W-:-:S03]  /*5d900*/  IMAD.MOV.U32 R43, RZ, RZ, R14 ;  /* 0x000000ffff2b7224 */ /* 0x000fc600078e000e */
[----:B------:R-:W-:-:S04]  /*5d910*/  LOP3.LUT R15, R15, 0x1, RZ, 0xc0, !PT ;  /* 0x000000010f0f7812 */ /* 0x000fc800078ec0ff */
[----:B------:R-:W-:-:S13]  /*5d920*/  ISETP.NE.U32.AND P0, PT, R15, 0x1, PT ;  /* 0x000000010f00780c */ /* 0x000fda0003f05070 */
[----:B------:R-:W-:Y:S05]  /*5d930*/  @!P0 BRA `(.L_x_159) ;  /* 0x0000001000c08947 */ /* 0x000fea0003800000 */
[----:B------:R-:W-:Y:S01]  /*5d940*/  ISETP.GE.U32.AND P0, PT, R20, 0x3, PT ;  /* 0x000000031400780c */ /* 0x000fe20003f06070 */
[----:B------:R-:W-:Y:S01]  /*5d950*/  IMAD.MOV.U32 R43, RZ, RZ, 0x1 ;  /* 0x00000001ff2b7424 */ /* 0x000fe200078e00ff */
[----:B------:R-:W-:-:S11]  /*5d960*/  MOV R13, R2 ;  /* 0x00000002000d7202 */ /* 0x000fd60000000f00 */
[----:B------:R-:W-:Y:S05]  /*5d970*/  @!P0 BRA `(.L_x_159) ;  /* 0x0000001000b08947 */ /* 0x000fea0003800000 */
[----:B------:R-:W-:Y:S02]  /*5d980*/  VIADD R13, R3, 0xfffffffd ;  /* 0xfffffffd030d7836 */ /* 0x000fe40000000000 */
[----:B------:R-:W-:Y:S01]  /*5d990*/  HFMA2 R17, -RZ, RZ, 0, 0 ;  /* 0x00000000ff117431 */ /* 0x000fe200000001ff */
[----:B------:R-:W-:Y:S01]  /*5d9a0*/  LOP3.LUT P1, RZ, R12, 0xf, RZ, 0xc0, !PT ;  /* 0x0000000f0cff7812 */ /* 0x000fe2000782c0ff */
[----:B------:R-:W-:Y:S01]  /*5d9b0*/  IMAD.MOV.U32 R14, RZ, RZ, RZ ;  /* 0x000000ffff0e7224 */ /* 0x000fe200078e00ff */
[----:B------:R-:W-:-:S13]  /*5d9c0*/  ISETP.GE.U32.AND P0, PT, R13, 0xf, PT ;  /* 0x0000000f0d00780c */ /* 0x000fda0003f06070 */
[----:B------:R-:W-:Y:S05]  /*5d9d0*/  @!P0 BRA `(.L_x_166) ;  /* 0x0000000800388947 */ /* 0x000fea0003800000 */
[----:B------:R-:W-:Y:S01]  /*5d9e0*/  LOP3.LUT R70, R12, 0xfffffff0, RZ, 0xc0, !PT ;  /* 0xfffffff00c467812 */ /* 0x000fe200078ec0ff */
[----:B------:R-:W-:Y:S01]  /*5d9f0*/  IMAD.MOV.U32 R17, RZ, RZ, RZ ;  /* 0x000000ffff117224 */ /* 0x000fe200078e00ff */
[----:B------:R-:W-:-:S06]  /*5da00*/  UMOV UR4, URZ ;  /* 0x000000ff00047c82 */ /* 0x000fcc0008000000 */
.L_x_167:
[C---:B------:R-:W-:Y:S01]  /*5da10*/  IADD3 R27, PT, PT, R17.reuse, 0x1, RZ ;  /* 0x00000001111b7810 */ /* 0x040fe20007ffe0ff */
[C---:B------:R-:W-:Y:S01]  /*5da20*/  IMAD.IADD R16, R20.reuse, 0x1, -R17 ;  /* 0x0000000114107824 */ /* 0x040fe200078e0a11 */
[C---:B------:R-:W-:Y:S01]  /*5da30*/  IADD3 R41, PT, PT, R17.reuse, 0x3, RZ ;  /* 0x0000000311297810 */ /* 0x040fe20007ffe0ff */
[C---:B------:R-:W-:Y:S01]  /*5da40*/  VIADD R37, R17.reuse, 0x2 ;  /* 0x0000000211257836 */ /* 0x040fe20000000000 */
[C---:B------:R-:W-:Y:S01]  /*5da50*/  IADD3 R53, PT, PT, R17.reuse, 0x6, RZ ;  /* 0x0000000611357810 */ /* 0x040fe20007ffe0ff */
[C---:B------:R-:W-:Y:S01]  /*5da60*/  IMAD.IADD R22, R20.reuse, 0x1, -R27 ;  /* 0x0000000114167824 */ /* 0x040fe200078e0a1b */
[----:B------:R-:W-:Y:S01]  /*5da70*/  SHF.R.S32.HI R18, RZ, 0x5, R16 ;  /* 0x00000005ff127819 */ /* 0x000fe20000011410 */
[----:B------:R-:W-:Y:S01]  /*5da80*/  VIADD R45, R17, 0x4 ;  /* 0x00000004112d7836 */ /* 0x000fe20000000000 */
[-C--:B------:R-:W-:Y:S01]  /*5da90*/  IADD3 R38, PT, PT, -R41, R20.reuse, RZ ;  /* 0x0000001429267210 */ /* 0x080fe20007ffe1ff */
[C---:B------:R-:W-:Y:S01]  /*5daa0*/  VIADD R49, R17.reuse, 0x5 ;  /* 0x0000000511317836 */ /* 0x040fe20000000000 */
[----:B------:R-:W-:Y:S01]  /*5dab0*/  SHF.R.S32.HI R24, RZ, 0x5, R22 ;  /* 0x00000005ff187819 */ /* 0x000fe20000011416 */
[----:B------:R-:W-:Y:S01]  /*5dac0*/  IMAD.IADD R26, R20, 0x1, -R37 ;  /* 0x00000001141a7824 */ /* 0x000fe200078e0a25 */
[----:B------:R-:W-:Y:S01]  /*5dad0*/  LEA R18, R18, UR16, 0x2 ;  /* 0x0000001012127c11 */ /* 0x000fe2000f8e10ff */
[----:B------:R-:W-:Y:S01]  /*5dae0*/  IMAD.IADD R42, R20, 0x1, -R45 ;  /* 0x00000001142a7824 */ /* 0x000fe200078e0a2d */
[----:B------:R-:W-:Y:S01]  /*5daf0*/  LEA R24, R24, UR16, 0x2 ;  /* 0x0000001018187c11 */ /* 0x000fe2000f8e10ff */
[C---:B------:R-:W-:Y:S01]  /*5db00*/  IMAD.IADD R46, R20.reuse, 0x1, -R49 ;  /* 0x00000001142e7824 */ /* 0x040fe200078e0a31 */
[----:B------:R-:W-:Y:S01]  /*5db10*/  SHF.R.S32.HI R36, RZ, 0x5, R26 ;  /* 0x00000005ff247819 */ /* 0x000fe2000001141a */
[----:B------:R1:W2:Y:S01]  /*5db20*/  LDL R25, [R18] ;  /* 0x0000000012197983 */ /* 0x0002a20000100800 */
[----:B------:R-:W-:Y:S01]  /*5db30*/  SHF.R.S32.HI R44, RZ, 0x5, R42 ;  /* 0x00000005ff2c7819 */ /* 0x000fe2000001142a */
[----:B------:R-:W-:Y:S01]  /*5db40*/  VIADD R61, R17, 0x8 ;  /* 0x00000008113d7836 */ /* 0x000fe20000000000 */
[----:B------:R-:W-:Y:S01]  /*5db50*/  IADD3 R48, PT, PT, -R53, R20, RZ ;  /* 0x0000001435307210 */ /* 0x000fe20007ffe1ff */
[----:B------:R3:W5:Y:S01]  /*5db60*/  LDL R35, [R24] ;  /* 0x0000000018237983 */ /* 0x0007620000100800 */
[C---:B------:R-:W-:Y:S01]  /*5db70*/  VIADD R57, R17.reuse, 0x7 ;  /* 0x0000000711397836 */ /* 0x040fe20000000000 */
[----:B------:R-:W-:Y:S01]  /*5db80*/  SHF.R.S32.HI R39, RZ, 0x5, R38 ;  /* 0x00000005ff277819 */ /* 0x000fe20000011426 */
[C---:B------:R-:W-:Y:S01]  /*5db90*/  VIADD R69, R17.reuse, 0xa ;  /* 0x0000000a11457836 */ /* 0x040fe20000000000 */
[----:B------:R-:W-:Y:S01]  /*5dba0*/  SHF.R.S32.HI R47, RZ, 0x5, R46 ;  /* 0x00000005ff2f7819 */ /* 0x000fe2000001142e */
[----:B------:R-:W-:Y:S01]  /*5dbb0*/  IMAD.IADD R54, R20, 0x1, -R61 ;  /* 0x0000000114367824 */ /* 0x000fe200078e0a3d */
[----:B------:R-:W-:Y:S01]  /*5dbc0*/  LEA R36, R36, UR16, 0x2 ;  /* 0x0000001024247c11 */ /* 0x000fe2000f8e10ff */
[C---:B------:R-:W-:Y:S01]  /*5dbd0*/  VIADD R73, R17.reuse, 0xb ;  /* 0x0000000b11497836 */ /* 0x040fe20000000000 */
[----:B------:R-:W-:Y:S01]  /*5dbe0*/  LEA R44, R44, UR16, 0x2 ;  /* 0x000000102c2c7c11 */ /* 0x000fe2000f8e10ff */
[C---:B------:R-:W-:Y:S01]  /*5dbf0*/  IMAD.IADD R52, R20.reuse, 0x1, -R57 ;  /* 0x0000000114347824 */ /* 0x040fe200078e0a39 */
[----:B------:R-:W-:Y:S01]  /*5dc00*/  SHF.R.S32.HI R50, RZ, 0x5, R48 ;  /* 0x00000005ff327819 */ /* 0x000fe20000011430 */
[----:B------:R-:W-:Y:S01]  /*5dc10*/  VIADD R23, R17, 0xd ;  /* 0x0000000d11177836 */ /* 0x000fe20000000000 */
[----:B------:R-:W-:Y:S01]  /*5dc20*/  LEA R40, R39, UR16, 0x2 ;  /* 0x0000001027287c11 */ /* 0x000fe2000f8e10ff */
[C---:B------:R-:W-:Y:S01]  /*5dc30*/  VIADD R15, R17.reuse, 0xe ;  /* 0x0000000e110f7836 */ /* 0x040fe20000000000 */
[----:B------:R-:W-:Y:S01]  /*5dc40*/  IADD3 R65, PT, PT, R17, 0x9, RZ ;  /* 0x0000000911417810 */ /* 0x000fe20007ffe0ff */
[----:B------:R0:W4:Y:S01]  /*5dc50*/  LDL R39, [R36] ;  /* 0x0000000024277983 */ /* 0x0001220000100800 */
[----:B-1----:R-:W-:Y:S01]  /*5dc60*/  LEA R18, R47, UR16, 0x2 ;  /* 0x000000102f127c11 */ /* 0x002fe2000f8e10ff */
[----:B------:R-:W-:Y:S01]  /*5dc70*/  IMAD.IADD R58, R20, 0x1, -R69 ;  /* 0x00000001143a7824 */ /* 0x000fe200078e0a45 */
[----:B------:R-:W-:Y:S01]  /*5dc80*/  LEA R50, R50, UR16, 0x2 ;  /* 0x0000001032327c11 */ /* 0x000fe2000f8e10ff */
[----:B------:R-:W4:Y:S01]  /*5dc90*/  LDL R47, [R44] ;  /* 0x000000002c2f7983 */ /* 0x000f220000100800 */
[----:B---3--:R-:W-:-:S02]  /*5dca0*/  SHF.R.S32.HI R24, RZ, 0x5, R52 ;  /* 0x00000005ff187819 */ /* 0x008fc40000011434 */
[----:B------:R-:W-:Y:S01]  /*5dcb0*/  IADD3 R77, PT, PT, R17, 0xc, RZ ;  /* 0x0000000c114d7810 */ /* 0x000fe20007ffe0ff */
[----:B------:R1:W3:Y:S01]  /*5dcc0*/  LDL R43, [R40] ;  /* 0x00000000282b7983 */ /* 0x0002e20000100800 */
[----:B0-----:R-:W-:Y:S02]  /*5dcd0*/  SHF.R.S32.HI R36, RZ, 0x5, R54 ;  /* 0x00000005ff247819 */ /* 0x001fe40000011436 */
[----:B------:R-:W-:Y:S01]  /*5dce0*/  IADD3 R56, PT, PT, -R65, R20, RZ ;  /* 0x0000001441387210 */ /* 0x000fe20007ffe1ff */
[----:B------:R-:W3:Y:S01]  /*5dcf0*/  LDL R55, [R50] ;  /* 0x0000000032377983 */ /* 0x000ee20000100800 */
[----:B------:R-:W-:Y:S01]  /*5dd00*/  LEA R36, R36, UR16, 0x2 ;  /* 0x0000001024247c11 */ /* 0x000fe2000f8e10ff */
[----:B------:R-:W-:Y:S01]  /*5dd10*/  IMAD.IADD R62, R20, 0x1, -R73 ;  /* 0x00000001143e7824 */ /* 0x000fe200078e0a49 */
[----:B------:R-:W-:Y:S01]  /*5dd20*/  LEA R24, R24, UR16, 0x2 ;  /* 0x0000001018187c11 */ /* 0x000fe2000f8e10ff */
[----:B------:R0:W3:Y:S01]  /*5dd30*/  LDL R51, [R18] ;  /* 0x0000000012337983 */ /* 0x0000e20000100800 */
[----:B------:R-:W-:-:S02]  /*5dd40*/  SHF.R.S32.HI R60, RZ, 0x5, R58 ;  /* 0x00000005ff3c7819 */ /* 0x000fc4000001143a */
[----:B------:R-:W-:Y:S01]  /*5dd50*/  IADD3 R64, PT, PT, -R77, R20, RZ ;  /* 0x000000144d407210 */ /* 0x000fe20007ffe1ff */
[----:B------:R-:W3:Y:S01]  /*5dd60*/  LDL R63, [R36] ;  /* 0x00000000243f7983 */ /* 0x000ee20000100800 */
[----:B-1----:R-:W-:Y:S01]  /*5dd70*/  SHF.R.S32.HI R40, RZ, 0x5, R56 ;  /* 0x00000005ff287819 */ /* 0x002fe20000011438 */
[----:B------:R-:W-:Y:S01]  /*5dd80*/  IMAD.IADD R66, R20, 0x1, -R23 ;  /* 0x0000000114427824 */ /* 0x000fe200078e0a17 */
[----:B------:R-:W-:Y:S01]  /*5dd90*/  LEA R60, R60, UR16, 0x2 ;  /* 0x000000103c3c7c11 */ /* 0x000fe2000f8e10ff */
[----:B------:R1:W3:Y:S01]  /*5dda0*/  LDL R59, [R24] ;  /* 0x00000000183b7983 */ /* 0x0002e20000100800 */
[----:B------:R-:W-:Y:S02]  /*5ddb0*/  LEA R40, R40, UR16, 0x2 ;  /* 0x0000001028287c11 */ /* 0x000fe4000f8e10ff */
[----:B0-----:R-:W-:Y:S02]  /*5ddc0*/  SHF.R.S32.HI R18, RZ, 0x5, R62 ;  /* 0x00000005ff127819 */ /* 0x001fe4000001143e */
[----:B------:R-:W-:Y:S01]  /*5ddd0*/  IADD3 R19, PT, PT, R17, 0xf, RZ ;  /* 0x0000000f11137810 */ /* 0x000fe20007ffe0ff */
[----:B------:R-:W-:Y:S01]  /*5dde0*/  IMAD.IADD R50, R20, 0x1, -R15 ;  /* 0x0000000114327824 */ /* 0x000fe200078e0a0f */
[----:B------:R-:W-:Y:S01]  /*5ddf0*/  SHF.R.S32.HI R44, RZ, 0x5, R64 ;  /* 0x00000005ff2c7819 */ /* 0x000fe20000011440 */
[----:B------:R-:W3:Y:S01]  /*5de00*/  LDL R71, [R60] ;  /* 0x000000003c477983 */ /* 0x000ee20000100800 */
[----:B------:R-:W-:-:S02]  /*5de10*/  LEA R18, R18, UR16, 0x2 ;  /* 0x0000001012127c11 */ /* 0x000fc4000f8e10ff */
[----:B------:R-:W-:Y:S01]  /*5de20*/  LEA R44, R44, UR16, 0x2 ;  /* 0x000000102c2c7c11 */ /* 0x000fe2000f8e10ff */
[----:B------:R-:W3:Y:S01]  /*5de30*/  LDL R67, [R40] ;  /* 0x0000000028437983 */ /* 0x000ee20000100800 */
[----:B-1----:R-:W-:Y:S02]  /*5de40*/  SHF.R.S32.HI R24, RZ, 0x5, R66 ;  /* 0x00000005ff187819 */ /* 0x002fe40000011442 */
[----:B------:R-:W-:Y:S01]  /*5de50*/  IADD3 R72, PT, PT, -R19, R20, RZ ;  /* 0x0000001413487210 */ /* 0x000fe20007ffe1ff */
[----:B------:R0:W3:Y:S01]  /*5de60*/  LDL R75, [R18] ;  /* 0x00000000124b7983 */ /* 0x0000e20000100800 */
[----:B------:R-:W-:Y:S02]  /*5de70*/  SHF.R.S32.HI R68, RZ, 0x5, R50 ;  /* 0x00000005ff447819 */ /* 0x000fe40000011432 */
[----:B------:R-:W-:Y:S01]  /*5de80*/  LEA R24, R24, UR16, 0x2 ;  /* 0x0000001018187c11 */ /* 0x000fe2000f8e10ff */
[----:B------:R-:W3:Y:S01]  /*5de90*/  LDL R79, [R44] ;  /* 0x000000002c4f7983 */ /* 0x000ee20000100800 */
[----:B------:R-:W-:-:S02]  /*5dea0*/  SHF.R.S32.HI R36, RZ, 0x5, R72 ;  /* 0x00000005ff247819 */ /* 0x000fc40000011448 */
[----:B------:R-:W-:Y:S01]  /*5deb0*/  LEA R68, R68, UR16, 0x2 ;  /* 0x0000001044447c11 */ /* 0x000fe2000f8e10ff */
[----:B------:R-:W3:Y:S01]  /*5dec0*/  LDL R81, [R24] ;  /* 0x0000000018517983 */ /* 0x000ee20000100800 */
[----:B------:R-:W-:-:S03]  /*5ded0*/  LEA R36, R36, UR16, 0x2 ;  /* 0x0000001024247c11 */ /* 0x000fc6000f8e10ff */
[----:B------:R-:W3:Y:S04]  /*5dee0*/  LDL R83, [R68] ;  /* 0x0000000044537983 */ /* 0x000ee80000100800 */
[----:B------:R-:W3:Y:S01]  /*5def0*/  LDL R85, [R36] ;  /* 0x0000000024557983 */ /* 0x000ee20000100800 */
[----:B------:R-:W-:-:S06]  /*5df00*/  UIADD3 UR4, UPT, UPT, UR4, 0x10, URZ ;  /* 0x0000001004047890 */ /* 0x000fcc000fffe0ff */
[----:B------:R-:W-:Y:S02]  /*5df10*/  ISETP.NE.AND P0, PT, R70, UR4, PT ;  /* 0x0000000446007c0c */ /* 0x000fe4000bf05270 */
[----:B--2---:R-:W-:Y:S02]  /*5df20*/  SHF.R.W.U32.HI R25, RZ, R16, R25 ;  /* 0x00000010ff197219 */ /* 0x004fe40000011e19 */
[----:B-----5:R-:W-:Y:S02]  /*5df30*/  SHF.R.W.U32.HI R35, RZ, R22, R35 ;  /* 0x00000016ff237219 */ /* 0x020fe40000011e23 */
[----:B------:R-:W-:Y:S02]  /*5df40*/  LOP3.LUT R16, R25, 0x1, RZ, 0xc0, !PT ;  /* 0x0000000119107812 */ /* 0x000fe400078ec0ff */
[----:B0-----:R-:W-:Y:S02]  /*5df50*/  LOP3.LUT R18, R35, 0x1, RZ, 0xc0, !PT ;  /* 0x0000000123127812 */ /* 0x001fe400078ec0ff */
[----:B------:R-:W-:-:S02]  /*5df60*/  SHF.L.U32 R25, R16, R17, RZ ;  /* 0x0000001110197219 */ /* 0x000fc400000006ff */
[----:B------:R-:W-:-:S04]  /*5df70*/  SHF.L.U32 R18, R18, R27, RZ ;  /* 0x0000001b12127219 */ /* 0x000fc800000006ff */
[----:B------:R-:W-:Y:S02]  /*5df80*/  LOP3.LUT R18, R18, R25, R14, 0xfe, !PT ;  /* 0x0000001912127212 */ /* 0x000fe400078efe0e */
[----:B----4-:R-:W-:Y:S02]  /*5df90*/  SHF.R.W.U32.HI R39, RZ, R26, R39 ;  /* 0x0000001aff277219 */ /* 0x010fe40000011e27 */
[----:B------:R-:W-:Y:S02]  /*5dfa0*/  SHF.R.W.U32.HI R47, RZ, R42, R47 ;  /* 0x0000002aff2f7219 */ /* 0x000fe40000011e2f */
[----:B---3--:R-:W-:Y:S02]  /*5dfb0*/  SHF.R.W.U32.HI R43, RZ, R38, R43 ;  /* 0x00000026ff2b7219 */ /* 0x008fe40000011e2b */
[----:B------:R-:W-:Y:S02]  /*5dfc0*/  LOP3.LUT R14, R47, 0x1, RZ, 0xc0, !PT ;  /* 0x000000012f0e7812 */ /* 0x000fe400078ec0ff */
[----:B------:R-:W-:-:S02]  /*5dfd0*/  SHF.R.W.U32.HI R55, RZ, R48, R55 ;  /* 0x00000030ff377219 */ /* 0x000fc40000011e37 */
[----:B------:R-:W-:Y:S02]  /*5dfe0*/  LOP3.LUT R16, R39, 0x1, RZ, 0xc0, !PT ;  /* 0x0000000127107812 */ /* 0x000fe400078ec0ff */
[----:B------:R-:W-:Y:S02]  /*5dff0*/  LOP3.LUT R22, R43, 0x1, RZ, 0xc0, !PT ;  /* 0x000000012b167812 */ /* 0x000fe400078ec0ff */
[----:B------:R-:W-:Y:S02]  /*5e000*/  SHF.R.W.U32.HI R51, RZ, R46, R51 ;  /* 0x0000002eff337219 */ /* 0x000fe40000011e33 */
[----:B------:R-:W-:Y:S02]  /*5e010*/  SHF.L.U32 R45, R14, R45, RZ ;  /* 0x0000002d0e2d7219 */ /* 0x000fe400000006ff */
[----:B------:R-:W-:Y:S02]  /*5e020*/  LOP3.LUT R14, R55, 0x1, RZ, 0xc0, !PT ;  /* 0x00000001370e7812 */ /* 0x000fe400078ec0ff */
[----:B------:R-:W-:-:S02]  /*5e030*/  SHF.L.U32 R37, R16, R37, RZ ;  /* 0x0000002510257219 */ /* 0x000fc400000006ff */
[----:B------:R-:W-:Y:S02]  /*5e040*/  SHF.L.U32 R22, R22, R41, RZ ;  /* 0x0000002916167219 */ /* 0x000fe400000006ff */
[----:B------:R-:W-:Y:S02]  /*5e050*/  SHF.R.W.U32.HI R63, RZ, R54, R63 ;  /* 0x00000036ff3f7219 */ /* 0x000fe40000011e3f */
[----:B------:R-:W-:Y:S02]  /*5e060*/  LOP3.LUT R16, R51, 0x1, RZ, 0xc0, !PT ;  /* 0x0000000133107812 */ /* 0x000fe400078ec0ff */
[----:B------:R-:W-:Y:S02]  /*5e070*/  SHF.R.W.U32.HI R59, RZ, R52, R59 ;  /* 0x00000034ff3b7219 */ /* 0x000fe40000011e3b */
[----:B------:R-:W-:Y:S02]  /*5e080*/  SHF.L.U32 R53, R14, R53, RZ ;  /* 0x000000350e357219 */ /* 0x000fe400000006ff */
[----:B------:R-:W-:-:S02]  /*5e090*/  LOP3.LUT R18, R22, R37, R18, 0xfe, !PT ;  /* 0x0000002516127212 */ /* 0x000fc400078efe12 */
[----:B------:R-:W-:Y:S02]  /*5e0a0*/  LOP3.LUT R14, R63, 0x1, RZ, 0xc0, !PT ;  /* 0x000000013f0e7812 */ /* 0x000fe400078ec0ff */
[----:B------:R-:W-:Y:S02]  /*5e0b0*/  SHF.L.U32 R16, R16, R49, RZ ;  /* 0x0000003110107219 */ /* 0x000fe400000006ff */
[----:B------:R-:W-:Y:S02]  /*5e0c0*/  LOP3.LUT R22, R59, 0x1, RZ, 0xc0, !PT ;  /* 0x000000013b167812 */ /* 0x000fe400078ec0ff */
[----:B------:R-:W-:Y:S02]  /*5e0d0*/  SHF.R.W.U32.HI R71, RZ, R58, R71 ;  /* 0x0000003aff477219 */ /* 0x000fe40000011e47 */
[----:B------:R-:W-:Y:S02]  /*5e0e0*/  SHF.R.W.U32.HI R67, RZ, R56, R67 ;  /* 0x00000038ff437219 */ /* 0x000fe40000011e43 */
[----:B------:R-:W-:-:S02]  /*5e0f0*/  SHF.L.U32 R61, R14, R61, RZ ;  /* 0x0000003d0e3d7219 */ /* 0x000fc400000006ff */
[----:B------:R-:W-:Y:S02]  /*5e100*/  LOP3.LUT R16, R16, R45, R18, 0xfe, !PT ;  /* 0x0000002d10107212 */ /* 0x000fe400078efe12 */
[----:B------:R-:W-:Y:S02]  /*5e110*/  SHF.L.U32 R22, R22, R57, RZ ;  /* 0x0000003916167219 */ /* 0x000fe400000006ff */
[----:B------:R-:W-:Y:S02]  /*5e120*/  LOP3.LUT R14, R71, 0x1, RZ, 0xc0, !PT ;  /* 0x00000001470e7812 */ /* 0x000fe400078ec0ff */
[----:B------:R-:W-:Y:S02]  /*5e130*/  LOP3.LUT R18, R67, 0x1, RZ, 0xc0, !PT ;  /* 0x0000000143127812 */ /* 0x000fe400078ec0ff */
[----:B------:R-:W-:Y:S02]  /*5e140*/  SHF.R.W.U32.HI R75, RZ, R62, R75 ;  /* 0x0000003eff4b7219 */ /* 0x000fe40000011e4b */
[----:B------:R-:W-:-:S02]  /*5e150*/  SHF.R.W.U32.HI R79, RZ, R64, R79 ;  /* 0x00000040ff4f7219 */ /* 0x000fc40000011e4f */
[----:B------:R-:W-:Y:S02]  /*5e160*/  LOP3.LUT R16, R22, R53, R16, 0xfe, !PT ;  /* 0x0000003516107212 */ /* 0x000fe400078efe10 */
[----:B------:R-:W-:Y:S02]  /*5e170*/  SHF.L.U32 R69, R14, R69, RZ ;  /* 0x000000450e457219 */ /* 0x000fe400000006ff */
[----:B------:R-:W-:Y:S02]  /*5e180*/  SHF.L.U32 R18, R18, R65, RZ ;  /* 0x0000004112127219 */ /* 0x000fe400000006ff */
[----:B------:R-:W-:Y:S02]  /*5e190*/  LOP3.LUT R22, R75, 0x1, RZ, 0xc0, !PT ;  /* 0x000000014b167812 */ /* 0x000fe400078ec0ff */
[----:B------:R-:W-:Y:S02]  /*5e1a0*/  LOP3.LUT R14, R79, 0x1, RZ, 0xc0, !PT ;  /* 0x000000014f0e7812 */ /* 0x000fe400078ec0ff */
[----:B------:R-:W-:-:S02]  /*5e1b0*/  SHF.R.W.U32.HI R81, RZ, R66, R81 ;  /* 0x00000042ff517219 */ /* 0x000fc40000011e51 */
[----:B------:R-:W-:Y:S02]  /*5e1c0*/  LOP3.LUT R16, R18, R61, R16, 0xfe, !PT ;  /* 0x0000003d12107212 */ /* 0x000fe400078efe10 */
[----:B------:R-:W-:Y:S02]  /*5e1d0*/  SHF.L.U32 R22, R22, R73, RZ ;  /* 0x0000004916167219 */ /* 0x000fe400000006ff */
[----:B------:R-:W-:Y:S02]  /*5e1e0*/  SHF.L.U32 R77, R14, R77, RZ ;  /* 0x0000004d0e4d7219 */ /* 0x000fe400000006ff */
[----:B------:R-:W-:Y:S02]  /*5e1f0*/  LOP3.LUT R14, R81, 0x1, RZ, 0xc0, !PT ;  /* 0x00000001510e7812 */ /* 0x000fe400078ec0ff */
[----:B------:R-:W-:Y:S02]  /*5e200*/  SHF.R.W.U32.HI R83, RZ, R50, R83 ;  /* 0x00000032ff537219 */ /* 0x000fe40000011e53 */
[----:B------:R-:W-:-:S02]  /*5e210*/  SHF.R.W.U32.HI R85, RZ, R72, R85 ;  /* 0x00000048ff557219 */ /* 0x000fc40000011e55 */
[----:B------:R-:W-:Y:S02]  /*5e220*/  LOP3.LUT R16, R22, R69, R16, 0xfe, !PT ;  /* 0x0000004516107212 */ /* 0x000fe400078efe10 */
[----:B------:R-:W-:Y:S02]  /*5e230*/  SHF.L.U32 R14, R14, R23, RZ ;  /* 0x000000170e0e7219 */ /* 0x000fe400000006ff */
[----:B------:R-:W-:Y:S02]  /*5e240*/  LOP3.LUT R18, R83, 0x1, RZ, 0xc0, !PT ;  /* 0x0000000153127812 */ /* 0x000fe400078ec0ff */
[----:B------:R-:W-:Y:S02]  /*5e250*/  LOP3.LUT R22, R85, 0x1, RZ, 0xc0, !PT ;  /* 0x0000000155167812 */ /* 0x000fe400078ec0ff */
[----:B------:R-:W-:Y:S02]  /*5e260*/  LOP3.LUT R14, R14, R77, R16, 0xfe, !PT ;  /* 0x0000004d0e0e7212 */ /* 0x000fe400078efe10 */
[----:B------:R-:W-:-:S02]  /*5e270*/  SHF.L.U32 R15, R18, R15, RZ ;  /* 0x0000000f120f7219 */ /* 0x000fc400000006ff */
[----:B------:R-:W-:Y:S01]  /*5e280*/  SHF.L.U32 R22, R22, R19, RZ ;  /* 0x0000001316167219 */ /* 0x000fe200000006ff */
[----:B------:R-:W-:-:S03]  /*5e290*/  VIADD R17, R17, 0x10 ;  /* 0x0000001011117836 */ /* 0x000fc60000000000 */
[----:B------:R-:W-:Y:S01]  /*5e2a0*/  LOP3.LUT R14, R22, R15, R14, 0xfe, !PT ;  /* 0x0000000f160e7212 */ /* 0x000fe200078efe0e */
[----:B------:R-:W-:Y:S06]  /*5e2b0*/  @P0 BRA `(.L_x_167) ;  /* 0xfffffff400d40947 */ /* 0x000fec000383ffff */
.L_x_166:
        /* <DEDUP_REMOVED lines=19> */
[C---:B------:R-:W-:Y:S01]  /*5e3f0*/  VIADD R47, R17.reuse, 0x6 ;  /* 0x00000006112f7836 */ /* 0x040fe20000000000 */
        /* <DEDUP_REMOVED lines=55> */
.L_x_169:
        /* <DEDUP_REMOVED lines=42> */
.L_x_170:
[----:B------:R-:W-:Y:S05]  /*5ea10*/  @!P1 BRA `(.L_x_168) ;  /* 0x0000000000749947 */ /* 0x000fea0003800000 */
[----:B------:R-:W-:-:S04]  /*5ea20*/  IADD3 R3, PT, PT, -R17, R20, RZ ;  /* 0x0000001411037210 */ /* 0x000fc80007ffe1ff */
[----:B------:R-:W-:-:S04]  /*5ea30*/  SHF.R.S32.HI R15, RZ, 0x5, R3 ;  /* 0x00000005ff0f7819 */ /* 0x000fc80000011403 */
[----:B------:R-:W-:-:S05]  /*5ea40*/  LEA R15, R15, UR16, 0x2 ;  /* 0x000000100f0f7c11 */ /* 0x000fca000f8e10ff */
        /* <DEDUP_REMOVED lines=13> */
[----:B------:R-:W-:-:S03]  /*5eb20*/  @P0 IMAD.IADD R19, R20, 0x1, -R17 ;  /* 0x0000000114130824 */ /* 0x000fc600078e0a11 */
[----:B------:R-:W2:Y:S02]  /*5eb30*/  LDL R16, [R16] ;  /* 0x0000000010107983 */ /* 0x000ea40000100800 */
        /* <DEDUP_REMOVED lines=11> */
.L_x_168:
[----:B------:R-:W-:-:S04]  /*5ebf0*/  SHF.R.U32.HI R13, RZ, R13, R14 ;  /* 0x0000000dff0d7219 */ /* 0x000fc8000001160e */
[----:B------:R-:W-:-:S04]  /*5ec00*/  LOP3.LUT R13, R13, 0x1, RZ, 0xc0, !PT ;  /* 0x000000010d0d7812 */ /* 0x000fc800078ec0ff */
[----:B------:R-:W-:-:S04]  /*5ec10*/  ISETP.NE.U32.AND P0, PT, R13, 0x1, PT ;  /* 0x000000010d00780c */ /* 0x000fc80003f05070 */
[----:B------:R-:W-:Y:S02]  /*5ec20*/  SEL R13, R14, R2, !P0 ;  /* 0x000000020e0d7207 */ /* 0x000fe40004000000 */
[----:B------:R-:W-:-:S07]  /*5ec30*/  SEL R43, R12, 0x1, !P0 ;  /* 0x000000010c2b7807 */ /* 0x000fce0004000000 */
.L_x_159:
[----:B------:R-:W-:Y:S01]  /*5ec40*/  VIMNMX R52, PT, PT, R43, 0x1, !PT ;  /* 0x000000012b347848 */ /* 0x000fe20007fe0100 */
[----:B------:R-:W-:-:S06]  /*5ec50*/  UMOV UR4, URZ ;  /* 0x000000ff00047c82 */ /* 0x000fcc0008000000 */
.L_x_173:
[----:B------:R-:W-:Y:S02]  /*5ec60*/  HFMA2 R3, -RZ, RZ, 0, 0 ;  /* 0x00000000ff037431 */ /* 0x000fe400000001ff */
[----:B------:R-:W-:-:S04]  /*5ec70*/  IMAD.WIDE.U32 R24, R33, R33, RZ ;  /* 0x0000002121187225 */ /* 0x000fc800078e00ff */
[----:B------:R-:W-:Y:S01]  /*5ec80*/  HFMA2 R37, -RZ, RZ, 0, 0 ;  /* 0x00000000ff257431 */ /* 0x000fe200000001ff */
[----:B------:R-:W1:Y:S01]  /*5ec90*/  LDC R35, c[0x3][0xe0] ;  /* 0x00c03800ff237b82 */ /* 0x000e620000000800 */
[----:B------:R-:W-:Y:S01]  /*5eca0*/  UIADD3 UR4, UPT, UPT, UR4, 0x1, URZ ;  /* 0x0000000104047890 */ /* 0x000fe2000fffe0ff */
[----:B------:R-:W-:Y:S02]  /*5ecb0*/  IMAD.MOV.U32 R2, RZ, RZ, R25 ;  /* 0x000000ffff027224 */ /* 0x000fe400078e0019 */
[----:B------:R-:W-:Y:S02]  /*5ecc0*/  IMAD.MOV.U32 R15, RZ, RZ, RZ ;  /* 0x000000ffff0f7224 */ /* 0x000fe400078e00ff */
[----:B------:R-:W-:Y:S02]  /*5ecd0*/  IMAD.MOV.U32 R23, RZ, RZ, RZ ;  /* 0x000000ffff177224 */ /* 0x000fe400078e00ff */
[----:B------:R-:W-:-:S04]  /*5ece0*/  IMAD.WIDE.U32 R2, R34, R33, R2 ;  /* 0x0000002122027225 */ /* 0x000fc800078e0002 */
[----:B------:R-:W-:Y:S01]  /*5ecf0*/  IMAD.MOV.U32 R14, RZ, RZ, R3 ;  /* 0x000000ffff0e7224 */ /* 0x000fe200078e0003 */
[----:B------:R-:W-:Y:S01]  /*5ed00*/  MOV R22, R2 ;  /* 0x0000000200167202 */ /* 0x000fe20000000f00 */
[----:B------:R-:W-:Y:S02]  /*5ed10*/  IMAD.MOV.U32 R45, RZ, RZ, RZ ;  /* 0x000000ffff2d7224 */ /* 0x000fe400078e00ff */
[----:B----4-:R-:W-:-:S04]  /*5ed20*/  IMAD.WIDE.U32 R2, R31, R33, R14 ;  /* 0x000000211f027225 */ /* 0x010fc800078e000e */
[----:B------:R-:W-:-:S04]  /*5ed30*/  IMAD.WIDE.U32 R22, R34, R33, R22 ;  /* 0x0000002122167225 */ /* 0x000fc800078e0016 */
[----:B------:R-:W-:Y:S01]  /*5ed40*/  IMAD.MOV.U32 R47, RZ, RZ, RZ ;  /* 0x000000ffff2f7224 */ /* 0x000fe200078e00ff */
[----:B------:R-:W-:Y:S01]  /*5ed50*/  IADD3 R14, P0, PT, R2, R23, RZ ;  /* 0x00000017020e7210 */ /* 0x000fe20007f1e0ff */
[----:B------:R-:W-:Y:S01]  /*5ed60*/  IMAD.MOV.U32 R51, RZ, RZ, RZ ;  /* 0x000000ffff337224 */ /* 0x000fe200078e00ff */
[----:B------:R-:W-:Y:S01]  /*5ed70*/  MOV R2, R3 ;  /* 0x0000000300027202 */ /* 0x000fe20000000f00 */
[----:B------:R-:W-:Y:S02]  /*5ed80*/  IMAD.MOV.U32 R3, RZ, RZ, RZ ;  /* 0x000000ffff037224 */ /* 0x000fe400078e00ff */
[----:B------:R-:W-:Y:S02]  /*5ed90*/  IMAD.X R15, RZ, RZ, RZ, P0 ;  /* 0x000000ffff0f7224 */ /* 0x000fe400000e06ff */
[----:B0-----:R-:W-:-:S04]  /*5eda0*/  IMAD.WIDE.U32 R2, R32, R33, R2 ;  /* 0x0000002120027225 */ /* 0x001fc800078e0002 */
[----:B------:R-:W-:-:S04]  /*5edb0*/  IMAD.WIDE.U32 R14, R34, R34, R14 ;  /* 0x00000022220e7225 */ /* 0x000fc800078e000e */
[----:B-1----:R-:W-:Y:S01]  /*5edc0*/  IMAD R12, R24, R35, RZ ;  /* 0x00000023180c7224 */ /* 0x002fe200078e02ff */
        /* <DEDUP_REMOVED lines=12> */
[----:B------:R-:W-:Y:S01]  /*5ee90*/  IMAD.MOV.U32 R42, RZ, RZ, RZ ;  /* 0x000000ffff2a7224 */ /* 0x000fe200078e00ff */
        /* <DEDUP_REMOVED lines=33> */
[----:B------:R-:W-:Y:S01]  /*5f0b0*/  MOV R44, R36 ;  /* 0x00000024002c7202 */ /* 0x000fe20000000f00 */
[----:B------:R-:W-:-:S04]  /*5f0c0*/  IMAD.WIDE.U32 R26, R21, R34, R38 ;  /* 0x00000022151a7225 */ /* 0x000fc800078e0026 */
[----:B------:R-:W-:Y:S01]  /*5f0d0*/  IMAD.X R41, RZ, RZ, RZ, P2 ;  /* 0x000000ffff297224 */ /* 0x000fe200010e06ff */
[----:B------:R-:W-:Y:S01]  /*5f0e0*/  IADD3 R2, P0, PT, R3, R27, RZ ;  /* 0x0000001b03027210 */ /* 0x000fe20007f1e0ff */
        /* <DEDUP_REMOVED lines=40> */
[----:B------:R-:W0:Y:S01]  /*5f370*/  LDC.64 R2, c[0x3][RZ] ;  /* 0x00c00000ff027b82 */ /* 0x000e220000000a00 */
        /* <DEDUP_REMOVED lines=9> */
[----:B------:R-:W-:Y:S01]  /*5f410*/  HFMA2 R49, -RZ, RZ, 0, 0 ;  /* 0x00000000ff317431 */ /* 0x000fe200000001ff */
[----:B------:R-:W-:Y:S01]  /*5f420*/  LOP3.LUT R48, R24, 0xfffffffd, RZ, 0xc0, !PT ;  /* 0xfffffffd18307812 */ /* 0x000fe200078ec0ff */
        /* <DEDUP_REMOVED lines=10> */
[----:B------:R-:W-:Y:S01]  /*5f4d0*/  IMAD.WIDE.U32 R46, R21, R34, R46 ;  /* 0x00000022152e7225 */ /* 0x000fe200078e002e */
[----:B------:R-:W-:-:S03]  /*5f4e0*/  IADD3 R50, P1, PT, R38, R41, RZ ;  /* 0x0000002926327210 */ /* 0x000fc60007f3e0ff */
[----:B0-----:R-:W-:Y:S01]  /*5f4f0*/  IMAD.HI.U32 R57, R12, R2, R48 ;  /* 0x000000020c397227 */ /* 0x001fe200078e0030 */
[----:B------:R-:W-:Y:S02]  /*5f500*/  IADD3 R48, P0, PT, R24, R39, RZ ;  /* 0x0000002718307210 */ /* 0x000fe40007f1e0ff */
[----:B------:R-:W-:Y:S01]  /*5f510*/  IADD3 R40, P2, PT, R40, R47, RZ ;  /* 0x0000002f28287210 */ /* 0x000fe20007f5e0ff */
[----:B------:R-:W-:Y:S01]  /*5f520*/  IMAD.MOV.U32 R36, RZ, RZ, RZ ;  /* 0x000000ffff247224 */ /* 0x000fe200078e00ff */
[----:B------:R-:W-:Y:S01]  /*5f530*/  IADD3.X R49, PT, PT, RZ, RZ, RZ, P0, !PT ;  /* 0x000000ffff317210 */ /* 0x000fe200007fe4ff */
[----:B------:R-:W-:Y:S01]  /*5f540*/  IMAD.X R51, RZ, RZ, RZ, P1 ;  /* 0x000000ffff337224 */ /* 0x000fe200008e06ff */
[----:B------:R-:W-:Y:S01]  /*5f550*/  MOV R47, RZ ;  /* 0x000000ff002f7202 */ /* 0x000fe20000000f00 */
[----:B------:R-:W-:Y:S02]  /*5f560*/  IMAD.IADD R57, R36, 0x1, R57 ;  /* 0x0000000124397824 */ /* 0x000fe400078e0239 */
[----:B------:R-:W-:-:S02]  /*5f570*/  IMAD.X R41, RZ, RZ, RZ, P2 ;  /* 0x000000ffff297224 */ /* 0x000fc400010e06ff */
[----:B------:R-:W-:Y:S01]  /*5f580*/  IMAD.WIDE.U32 R38, R21, R29, R48 ;  /* 0x0000001d15267225 */ /* 0x000fe200078e0030 */
[----:B------:R-:W-:-:S03]  /*5f590*/  IADD3 R56, P0, PT, R22, R57, RZ ;  /* 0x0000003916387210 */ /* 0x000fc60007f1e0ff */
[----:B------:R-:W-:-:S04]  /*5f5a0*/  IMAD.WIDE.U32 R22, R30, R29, R50 ;  /* 0x0000001d1e167225 */ /* 0x000fc800078e0032 */
[----:B------:R-:W-:-:S04]  /*5f5b0*/  IMAD.WIDE.U32 R40, R21, R31, R40 ;  /* 0x0000001f15287225 */ /* 0x000fc800078e0028 */
[----:B------:R-:W-:Y:S01]  /*5f5c0*/  IMAD.X R57, RZ, RZ, RZ, P0 ;  /* 0x000000ffff397224 */ /* 0x000fe200000e06ff */
[----:B------:R-:W-:Y:S01]  /*5f5d0*/  IADD3 R48, P0, PT, R38, R23, RZ ;  /* 0x0000001726307210 */ /* 0x000fe20007f1e0ff */
[----:B------:R-:W-:Y:S01]  /*5f5e0*/  IMAD.WIDE.U32 R46, R28, R33, R46 ;  /* 0x000000211c2e7225 */ /* 0x000fe200078e002e */
[----:B------:R-:W-:Y:S02]  /*5f5f0*/  IADD3 R50, P1, PT, R22, R41, RZ ;  /* 0x0000002916327210 */ /* 0x000fe40007f3e0ff */
[----:B------:R-:W0:Y:S01]  /*5f600*/  LDC.64 R22, c[0x3][0x8] ;  /* 0x00c00200ff167b82 */ /* 0x000e220000000a00 */
[----:B------:R-:W-:Y:S01]  /*5f610*/  IMAD.MOV.U32 R37, RZ, RZ, RZ ;  /* 0x000000ffff257224 */ /* 0x000fe200078e00ff */
[----:B------:R-:W-:Y:S01]  /*5f620*/  IADD3 R54, P2, PT, R40, R47, RZ ;  /* 0x0000002f28367210 */ /* 0x000fe20007f5e0ff */
[----:B------:R-:W-:-:S03]  /*5f630*/  IMAD.WIDE.U32 R56, R12, R3, R56 ;  /* 0x000000030c387225 */ /* 0x000fc600078e0038 */
[----:B------:R-:W-:Y:S01]  /*5f640*/  IADD3.X R55, PT, PT, RZ, RZ, RZ, P2, !PT ;  /* 0x000000ffff377210 */ /* 0x000fe200017fe4ff */
[----:B------:R-:W-:Y:S01]  /*5f650*/  IMAD.X R49, RZ, RZ, RZ, P0 ;  /* 0x000000ffff317224 */ /* 0x000fe200000e06ff */
[----:B------:R-:W-:Y:S01]  /*5f660*/  IADD3 R40, P0, PT, R25, R39, RZ ;  /* 0x0000002719287210 */ /* 0x000fe20007f1e0ff */
[----:B------:R-:W-:Y:S01]  /*5f670*/  IMAD.X R51, RZ, RZ, RZ, P1 ;  /* 0x000000ffff337224 */ /* 0x000fe200008e06ff */
[----:B------:R-:W-:Y:S01]  /*5f680*/  IADD3 R15, PT, PT, R37, R57, RZ ;  /* 0x00000039250f7210 */ /* 0x000fe20007ffe0ff */
[----:B------:R-:W-:Y:S02]  /*5f690*/  HFMA2 R57, -RZ, RZ, 0, 0 ;  /* 0x00000000ff397431 */ /* 0x000fe400000001ff */
[----:B------:R-:W-:-:S04]  /*5f6a0*/  IMAD.WIDE.U32 R38, R30, R30, R48 ;  /* 0x0000001e1e267225 */ /* 0x000fc800078e0030 */
[----:B------:R-:W-:-:S04]  /*5f6b0*/  IMAD.WIDE.U32 R24, R21, R32, R50 ;  /* 0x0000002015187225 */ /* 0x000fc800078e0032 */
[----:B------:R-:W-:Y:S01]  /*5f6c0*/  IMAD.WIDE.U32 R48, R28, R34, R54 ;  /* 0x000000221c307225 */ /* 0x000fe200078e0036 */
[----:B------:R-:W-:Y:S02]  /*5f6d0*/  IADD3 R54, P3, PT, R14, R15, RZ ;  /* 0x0000000f0e367210 */ /* 0x000fe40007f7e0ff */
[----:B------:R-:W-:Y:S01]  /*5f6e0*/  IADD3 R50, P1, PT, R38, R25, RZ ;  /* 0x0000001926327210 */ /* 0x000fe20007f3e0ff */
[----:B------:R-:W-:Y:S01]  /*5f6f0*/  IMAD.X R41, RZ, RZ, RZ, P0 ;  /* 0x000000ffff297224 */ /* 0x000fe200000e06ff */
[----:B------:R-:W-:Y:S01]  /*5f700*/  IADD3 R14, P2, PT, R24, R49, RZ ;  /* 0x00000031180e7210 */ /* 0x000fe20007f5e0ff */
[----:B------:R-:W-:Y:S01]  /*5f710*/  IMAD R17, R56, R35, RZ ;  /* 0x0000002338117224 */ /* 0x000fe200078e02ff */
[----:B------:R-:W-:Y:S01]  /*5f720*/  IADD3.X R51, PT, PT, RZ, RZ, RZ, P1, !PT ;  /* 0x000000ffff337210 */ /* 0x000fe20000ffe4ff */
[----:B------:R-:W-:Y:S01]  /*5f730*/  IMAD.X R55, RZ, RZ, RZ, P3 ;  /* 0x000000ffff377224 */ /* 0x000fe200018e06ff */
[----:B------:R-:W-:Y:S01]  /*5f740*/  IADD3.X R15, PT, PT, RZ, RZ, RZ, P2, !PT ;  /* 0x000000ffff0f7210 */ /* 0x000fe200017fe4ff */
[----:B------:R-:W-:-:S04]  /*5f750*/  IMAD.WIDE.U32 R24, R28, R29, R40 ;  /* 0x0000001d1c187225 */ /* 0x000fc800078e0028 */
[----:B------:R-:W-:Y:S01]  /*5f760*/  IMAD.HI.U32 R57, R17, R2, R56 ;  /* 0x0000000211397227 */ /* 0x000fe200078e0038 */
[----:B------:R-:W-:-:S03]  /*5f770*/  IADD3 R40, P0, PT, R24, R39, RZ ;  /* 0x0000002718287210 */ /* 0x000fc60007f1e0ff */
[----:B0-----:R-:W-:-:S04]  /*5f780*/  IMAD.WIDE.U32 R54, R12, R22, R54 ;  /* 0x000000160c367225 */ /* 0x001fc800078e0036 */
[----:B------:R-:W-:Y:S02]  /*5f790*/  IMAD.MOV.U32 R38, RZ, RZ, RZ ;  /* 0x000000ffff267224 */ /* 0x000fe400078e00ff */
[----:B------:R-:W-:Y:S02]  /*5f7a0*/  IMAD.IADD R59, R36, 0x1, R57 ;  /* 0x00000001243b7824 */ /* 0x000fe400078e0239 */
[----:B------:R-:W-:Y:S02]  /*5f7b0*/  IMAD.IADD R55, R38, 0x1, R55 ;  /* 0x0000000126377824 */ /* 0x000fe400078e0237 */
[----:B------:R-:W-:Y:S01]  /*5f7c0*/  IMAD.X R41, RZ, RZ, RZ, P0 ;  /* 0x000000ffff297224 */ /* 0x000fe200000e06ff */
[----:B------:R-:W-:Y:S01]  /*5f7d0*/  IADD3 R58, P2, PT, R59, R54, RZ ;  /* 0x000000363b3a7210 */ /* 0x000fe20007f5e0ff */
[----:B------:R-:W-:Y:S01]  /*5f7e0*/  IMAD.WIDE.U32 R14, R28, R31, R14 ;  /* 0x0000001f1c0e7225 */ /* 0x000fe200078e000e */
[----:B------:R-:W-:-:S03]  /*5f7f0*/  IADD3 R56, P0, PT, R16, R55, RZ ;  /* 0x0000003710387210 */ /* 0x000fc60007f1e0ff */
[----:B------:R-:W-:-:S04]  /*5f800*/  IMAD.WIDE.U32 R40, R21, R30, R40 ;  /* 0x0000001e15287225 */ /* 0x000fc800078e0028 */
[----:B------:R-:W-:Y:S02]  /*5f810*/  IMAD.X R59, RZ, RZ, RZ, P2 ;  /* 0x000000ffff3b7224 */ /* 0x000fe400010e06ff */
[----:B------:R-:W-:Y:S01]  /*5f820*/  IMAD.X R57, RZ, RZ, RZ, P0 ;  /* 0x000000ffff397224 */ /* 0x000fe200000e06ff */
[----:B------:R-:W-:Y:S01]  /*5f830*/  IADD3 R54, P0, PT, R25, R41, RZ ;  /* 0x0000002919367210 */ /* 0x000fe20007f1e0ff */
[----:B------:R-:W-:Y:S01]  /*5f840*/  IMAD.WIDE.U32 R58, R17, R3, R58 ;  /* 0x00000003113a7225 */ /* 0x000fe200078e003a */
[----:B------:R-:W0:Y:S03]  /*5f850*/  LDC.64 R24, c[0x3][0x10] ;  /* 0x00c00400ff187b82 */ /* 0x000e260000000a00 */
[----:B------:R-:W-:Y:S01]  /*5f860*/  IMAD.WIDE.U32 R50, R21, R29, R50 ;  /* 0x0000001d15327225 */ /* 0x000fe200078e0032 */
[----:B------:R-:W-:Y:S02]  /*5f870*/  IADD3 R61, PT, PT, R37, R59, RZ ;  /* 0x0000003b253d7210 */ /* 0x000fe40007ffe0ff */
[----:B------:R-:W-:Y:S01]  /*5f880*/  MOV R59, RZ ;  /* 0x000000ff003b7202 */ /* 0x000fe20000000f00 */
[----:B------:R-:W-:Y:S01]  /*5f890*/  IMAD.WIDE.U32 R56, R12, R23, R56 ;  /* 0x000000170c387225 */ /* 0x000fe200078e0038 */
[----:B------:R-:W-:-:S02]  /*5f8a0*/  IADD3 R50, P2, PT, R50, R15, RZ ;  /* 0x0000000f32327210 */ /* 0x000fc40007f5e0ff */
[----:B------:R-:W-:Y:S01]  /*5f8b0*/  IADD3 R40, P1, PT, R40, R51, RZ ;  /* 0x0000003328287210 */ /* 0x000fe20007f3e0ff */
[----:B------:R-:W-:Y:S01]  /*5f8c0*/  IMAD.MOV.U32 R39, RZ, RZ, RZ ;  /* 0x000000ffff277224 */ /* 0x000fe200078e00ff */
[----:B------:R-:W-:Y:S01]  /*5f8d0*/  IADD3 R60, P3, PT, R61, R56, RZ ;  /* 0x000000383d3c7210 */ /* 0x000fe20007f7e0ff */
[----:B------:R-:W-:Y:S02]  /*5f8e0*/  IMAD R15, R58, R35, RZ ;  /* 0x000000233a0f7224 */ /* 0x000fe400078e02ff */
[----:B------:R-:W-:Y:S02]  /*5f8f0*/  IMAD.IADD R57, R39, 0x1, R57 ;  /* 0x0000000127397824 */ /* 0x000fe400078e0239 */
[----:B------:R-:W-:Y:S02]  /*5f900*/  IMAD.X R51, RZ, RZ, RZ, P2 ;  /* 0x000000ffff337224 */ /* 0x000fe400010e06ff */
[----:B------:R-:W-:Y:S01]  /*5f910*/  IMAD.X R61, RZ, RZ, RZ, P3 ;  /* 0x000000ffff3d7224 */ /* 0x000fe200018e06ff */
[----:B------:R-:W-:Y:S01]  /*5f920*/  IADD3 R56, P2, PT, R18, R57, RZ ;  /* 0x0000003912387210 */ /* 0x000fe20007f5e0ff */
[----:B------:R-:W-:-:S04]  /*5f930*/  IMAD.HI.U32 R59, R15, R2, R58 ;  /* 0x000000020f3b7227 */ /* 0x000fc800078e003a */
[----:B------:R-:W-:-:S04]  /*5f940*/  IMAD.WIDE.U32 R32, R28, R32, R50 ;  /* 0x000000201c207225 */ /* 0x000fc800078e0032 */
[----:B------:R-:W-:Y:S01]  /*5f950*/  IMAD.WIDE.U32 R50, R17, R22, R60 ;  /* 0x0000001611327225 */ /* 0x000fe200078e003c */
[----:B------:R-:W-:-:S03]  /*5f960*/  IADD3 R61, PT, PT, R36, R59, RZ ;  /* 0x0000003b243d7210 */ /* 0x000fc60007ffe0ff */
[----:B------:R-:W-:Y:S01]  /*5f970*/  IMAD.X R55, RZ, RZ, RZ, P0 ;  /* 0x000000ffff377224 */ /* 0x000fe200000e06ff */
[----:B------:R-:W-:Y:S01]  /*5f980*/  IADD3 R60, P0, PT, R61, R50, RZ ;  /* 0x000000323d3c7210 */ /* 0x000fe20007f1e0ff */
[----:B------:R-:W-:Y:S01]  /*5f990*/  IMAD.X R41, RZ, RZ, RZ, P1 ;  /* 0x000000ffff297224 */ /* 0x000fe200008e06ff */
[----:B------:R-:W-:Y:S01]  /*5f9a0*/  IADD3 R51, PT, PT, R38, R51, RZ ;  /* 0x0000003326337210 */ /* 0x000fe20007ffe0ff */
[----:B------:R-:W-:Y:S02]  /*5f9b0*/  IMAD.X R57, RZ, RZ, RZ, P2 ;  /* 0x000000ffff397224 */ /* 0x000fe400010e06ff */
[----:B------:R-:W-:-:S04]  /*5f9c0*/  IMAD.WIDE.U32 R54, R28, R30, R54 ;  /* 0x0000001e1c367225 */ /* 0x000fc800078e0036 */
[----:B------:R-:W-:Y:S01]  /*5f9d0*/  IMAD.WIDE.U32 R18, R21, R30, R40 ;  /* 0x0000001e15127225 */ /* 0x000fe200078e0028 */
[----:B------:R-:W-:-:S03]  /*5f9e0*/  CS2R R40, SRZ ;  /* 0x0000000000287805 */ /* 0x000fc6000001ff00 */
[----:B0-----:R-:W-:Y:S01]  /*5f9f0*/  IMAD.WIDE.U32 R56, R12, R24, R56 ;  /* 0x000000180c387225 */ /* 0x001fe200078e0038 */
[----:B------:R-:W-:-:S03]  /*5fa00*/  IADD3 R18, P1, PT, R18, R33, RZ ;  /* 0x0000002112127210 */ /* 0x000fc60007f3e0ff */
        /* <DEDUP_REMOVED lines=11> */
[----:B------:R-:W0:Y:S03]  /*5fac0*/  LDC.64 R26, c[0x3][0x18] ;  /* 0x00c00600ff1a7b82 */ /* 0x000e260000000a00 */
[----:B------:R-:W-:Y:S01]  /*5fad0*/  IMAD.WIDE.U32 R50, R21, R21, R50 ;  /* 0x0000001515327225 */ /* 0x000fe200078e0032 */
[----:B------:R-:W-:Y:S02]  /*5fae0*/  IADD3 R58, P1, PT, R31, R58, RZ ;  /* 0x0000003a1f3a7210 */ /* 0x000fe40007f3e0ff */
[----:B------:R-:W-:Y:S01]  /*5faf0*/  IADD3 R31, PT, PT, R39, R59, RZ ;  /* 0x0000003b271f7210 */ /* 0x000fe20007ffe0ff */
[----:B------:R-:W-:Y:S01]  /*5fb00*/  IMAD.X R57, RZ, RZ, RZ, P2 ;  /* 0x000000ffff397224 */ /* 0x000fe200010e06ff */
[----:B------:R-:W-:Y:S01]  /*5fb10*/  IADD3 R16, P0, PT, R55, R51, RZ ;  /* 0x0000003337107210 */ /* 0x000fe20007f1e0ff */
[----:B------:R-:W-:-:S04]  /*5fb20*/  IMAD.WIDE.U32 R18, R28, R29, R18 ;  /* 0x0000001d1c127225 */ /* 0x000fc800078e0012 */
[----:B------:R-:W-:-:S04]  /*5fb30*/  IMAD.WIDE.U32 R54, R12, R25, R56 ;  /* 0x000000190c367225 */ /* 0x000fc800078e0038 */
[----:B------:R-:W-:Y:S01]  /*5fb40*/  IMAD R29, R60, R35, RZ ;  /* 0x000000233c1d7224 */ /* 0x000fe200078e02ff */
[----:B------:R-:W-:Y:S01]  /*5fb50*/  IADD3 R45, PT, PT, R41, R55, RZ ;  /* 0x00000037292d7210 */ /* 0x000fe20007ffe0ff */
[----:B------:R-:W-:Y:S01]  /*5fb60*/  IMAD.X R59, RZ, RZ, RZ, P1 ;  /* 0x000000ffff3b7224 */ /* 0x000fe200008e06ff */
[----:B------:R-:W-:Y:S01]  /*5fb70*/  IADD3 R54, P1, PT, R31, R54, RZ ;  /* 0x000000361f367210 */ /* 0x000fe20007f3e0ff */
[----:B------:R-:W-:Y:S02]  /*5fb80*/  IMAD.MOV.U32 R61, RZ, RZ, RZ ;  /* 0x000000ffff3d7224 */ /* 0x000fe400078e00ff */
[----:B------:R-:W-:-:S04]  /*5fb90*/  IMAD.WIDE.U32 R56, R15, R22, R58 ;  /* 0x000000160f387225 */ /* 0x000fc800078e003a */
[----:B------:R-:W-:Y:S02]  /*5fba0*/  HFMA2 R59, -RZ, RZ, 0, 0 ;  /* 0x00000000ff3b7431 */ /* 0x000fe400000001ff */
[----:B------:R-:W-:Y:S01]  /*5fbb0*/  IMAD.HI.U32 R31, R29, R2, R60 ;  /* 0x000000021d1f7227 */ /* 0x000fe200078e003c */
[----:B------:R-:W-:-:S03]  /*5fbc0*/  IADD3 R33, PT, PT, R38, R57, RZ ;  /* 0x0000003926217210 */ /* 0x000fc60007ffe0ff */
[----:B------:R-:W-:Y:S01]  /*5fbd0*/  IMAD.X R55, RZ, RZ, RZ, P1 ;  /* 0x000000ffff377224 */ /* 0x000fe200008e06ff */
[----:B------:R-:W-:Y:S01]  /*5fbe0*/  IADD3 R44, P1, PT, R44, R45, RZ ;  /* 0x0000002d2c2c7210 */ /* 0x000fe20007f3e0ff */
[----:B------:R-:W-:Y:S02]  /*5fbf0*/  IMAD.IADD R31, R36, 0x1, R31 ;  /* 0x00000001241f7824 */ /* 0x000fe400078e021f */
[----:B------:R-:W-:-:S03]  /*5fc00*/  IMAD.WIDE.U32 R54, R17, R24, R54 ;  /* 0x0000001811367225 */ /* 0x000fc600078e0036 */
[----:B------:R-:W-:Y:S01]  /*5fc10*/  IADD3 R56, P2, PT, R31, R56, RZ ;  /* 0x000000381f387210 */ /* 0x000fe20007f5e0ff */
[----:B------:R-:W-:Y:S01]  /*5fc20*/  IMAD.X R45, RZ, RZ, RZ, P1 ;  /* 0x000000ffff2d7224 */ /* 0x000fe200008e06ff */
[----:B------:R-:W-:Y:S01]  /*5fc30*/  IADD3 R54, P1, PT, R33, R54, RZ ;  /* 0x0000003621367210 */ /* 0x000fe20007f3e0ff */
[----:B------:R-:W-:Y:S01]  /*5fc40*/  IMAD.IADD R31, R40, 0x1, R55 ;  /* 0x00000001281f7824 */ /* 0x000fe200078e0237 */
[----:B------:R-:W-:Y:S01]  /*5fc50*/  IADD3.X R57, PT, PT, RZ, RZ, RZ, P2, !PT ;  /* 0x000000ffff397210 */ /* 0x000fe200017fe4ff */
[----:B0-----:R-:W-:-:S04]  /*5fc60*/  IMAD.WIDE.U32 R44, R12, R26, R44 ;  /* 0x0000001a0c2c7225 */ /* 0x001fc800078e002c */
[----:B------:R-:W-:Y:S01]  /*5fc70*/  IMAD.X R55, RZ, RZ, RZ, P1 ;  /* 0x000000ffff377224 */ /* 0x000fe200008e06ff */
[----:B------:R-:W-:Y:S01]  /*5fc80*/  IADD3 R44, P2, PT, R31, R44, RZ ;  /* 0x0000002c1f2c7210 */ /* 0x000fe20007f5e0ff */
        /* <DEDUP_REMOVED lines=15> */
[----:B------:R-:W-:Y:S01]  /*5fd80*/  IMAD.WIDE.U32 R46, R12, R27, R46 ;  /* 0x0000001b0c2e7225 */ /* 0x000fe200078e002e */
[----:B------:R-:W-:-:S03]  /*5fd90*/  IADD3 R44, P1, PT, R50, R19, RZ ;  /* 0x00000013322c7210 */ /* 0x000fc60007f3e0ff */
[----:B------:R-:W-:-:S04]  /*5fda0*/  IMAD.HI.U32 R33, R31, R2, R58 ;  /* 0x000000021f217227 */ /* 0x000fc800078e003a */
        /* <DEDUP_REMOVED lines=13> */
[----:B------:R-:W-:-:S04]  /*5fe80*/  IMAD.WIDE.U32 R44, R28, R30, R44 ;  /* 0x0000001e1c2c7225 */ /* 0x000fc800078e002c */
[----:B------:R-:W-:Y:S01]  /*5fe90*/  IMAD.X R57, RZ, RZ, RZ, P3 ;  /* 0x000000ffff397224 */ /* 0x000fe200018e06ff */
[----:B------:R-:W-:Y:S01]  /*5fea0*/  IADD3 R48, P3, PT, R49, R50, RZ ;  /* 0x0000003231307210 */ /* 0x000fe20007f7e0ff */
[----:B------:R-:W-:Y:S02]  /*5feb0*/  IMAD.X R47, RZ, RZ, RZ, P2 ;  /* 0x000000ffff2f7224 */ /* 0x000fe400010e06ff */
[----:B------:R-:W-:Y:S02]  /*5fec0*/  IMAD.IADD R30, R42, 0x1, R51 ;  /* 0x000000012a1e7824 */ /* 0x000fe400078e0233 */
[----:B------:R-:W-:-:S04]  /*5fed0*/  IMAD.WIDE.U32 R54, R31, R3, R56 ;  /* 0x000000031f367225 */ /* 0x000fc800078e0038 */
[----:B------:R-:W-:Y:S01]  /*5fee0*/  IMAD.WIDE.U32 R50, R29, R23, R46 ;  /* 0x000000171d327225 */ /* 0x000fe200078e002e */
[----:B------:R-:W-:Y:S02]  /*5fef0*/  IADD3 R46, P2, PT, R30, R33, RZ ;  /* 0x000000211e2e7210 */ /* 0x000fe40007f5e0ff */
[----:B------:R-:W-:Y:S01]  /*5ff00*/  IADD3 R19, PT, PT, R37, R55, RZ ;  /* 0x0000003725137210 */ /* 0x000fe20007ffe0ff */
[----:B------:R-:W-:Y:S02]  /*5ff10*/  IMAD.X R49, RZ, RZ, RZ, P3 ;  /* 0x000000ffff317224 */ /* 0x000fe400018e06ff */
[----:B------:R-:W-:Y:S01]  /*5ff20*/  IMAD.X R33, RZ, RZ, RZ, P1 ;  /* 0x000000ffff217224 */ /* 0x000fe200008e06ff */
[----:B------:R-:W-:Y:S01]  /*5ff30*/  IADD3 R50, P3, PT, R19, R50, RZ ;  /* 0x0000003213327210 */ /* 0x000fe20007f7e0ff */
[----:B------:R-:W-:Y:S01]  /*5ff40*/  IMAD.X R47, RZ, RZ, RZ, P2 ;  /* 0x000000ffff2f7224 */ /* 0x000fe200010e06ff */
[----:B------:R-:W-:Y:S01]  /*5ff50*/  IADD3 R19, PT, PT, R39, R51, RZ ;  /* 0x0000003327137210 */ /* 0x000fe20007ffe0ff */
[----:B------:R-:W-:Y:S01]  /*5ff60*/  IMAD.WIDE.U32 R48, R15, R25, R48 ;  /* 0x000000190f307225 */ /* 0x000fe200078e0030 */
[----:B------:R-:W-:-:S02]  /*5ff70*/  IADD3 R33, P1, PT, R14, R33, RZ ;  /* 0x000000210e217210 */ /* 0x000fc40007f3e0ff */
[----:B------:R-:W-:Y:S01]  /*5ff80*/  IADD3.X R51, PT, PT, RZ, RZ, RZ, P3, !PT ;  /* 0x000000ffff337210 */ /* 0x000fe20001ffe4ff */
[----:B------:R-:W-:Y:S01]  /*5ff90*/  IMAD.WIDE.U32 R46, R17, R27, R46 ;  /* 0x0000001b112e7225 */ /* 0x000fe200078e002e */
[----:B------:R-:W-:Y:S02]  /*5ffa0*/  IADD3 R48, P2, PT, R19, R48, RZ ;  /* 0x0000003013307210 */ /* 0x000fe40007f5e0ff */
[----:B------:R-:W-:Y:S01]  /*5ffb0*/  IADD3.X R19, PT, PT, RZ, RZ, RZ, P1, !PT ;  /* 0x000000ffff137210 */ /* 0x000fe20000ffe4ff */
[----:B------:R-:W-:Y:S01]  /*5ffc0*/  IMAD.IADD R49, R41, 0x1, R49 ;  /* 0x0000000129317824 */ /* 0x000fe200078e0231 */
[----:B------:R-:W-:Y:S01]  /*5ffd0*/  IADD3 R14, P3, PT, R47, R33, RZ ;  /* 0x000000212f0e7210 */ /* 0x000fe20007f7e0ff */
[----:B------:R-:W-:Y:S02]  /*5ffe0*/  IMAD R12, R54, R35, RZ ;  /* 0x00000023360c7224 */ /* 0x000fe400078e02ff */
        /* <DEDUP_REMOVED lines=25> */
[----:B------:R-:W-:-:S02]  /*60180*/  IMAD.X R33, RZ, RZ, RZ, P2 ;  /* 0x000000ffff217224 */ /* 0x000fc400010e06ff */
[----:B------:R-:W-:Y:S01]  /*60190*/  IMAD.IADD R17, R37, 0x1, R51 ;  /* 0x0000000125117824 */ /* 0x000fe200078e0233 */
[----:B------:R-:W-:Y:S01]  /*601a0*/  IADD3 R30, P1, PT, R30, R47, RZ ;  /* 0x0000002f1e1e7210 */ /* 0x000fe20007f3e0ff */
[----:B------:R-:W-:-:S04]  /*601b0*/  IMAD.WIDE.U32 R18, R31, R23, R48 ;  /* 0x000000171f127225 */ /* 0x000fc800078e0030 */
[----:B------:R-:W-:Y:S01]  /*601c0*/  IMAD R14, R50, R35, RZ ;  /* 0x00000023320e7224 */ /* 0x000fe200078e02ff */
[----:B------:R-:W-:Y:S01]  /*601d0*/  IADD3 R48, P2, PT, R17, R18, RZ ;  /* 0x0000001211307210 */ /* 0x000fe20007f5e0ff */
[----:B------:R-:W-:Y:S01]  /*601e0*/  IMAD.MOV.U32 R51, RZ, RZ, RZ ;  /* 0x000000ffff337224 */ /* 0x000fe200078e00ff */
[----:B------:R-:W-:Y:S01]  /*601f0*/  IADD3 R49, PT, PT, R39, R19, RZ ;  /* 0x0000001327317210 */ /* 0x000fe20007ffe0ff */
[----:B------:R-:W-:Y:S02]  /*60200*/  IMAD.X R47, RZ, RZ, RZ, P4 ;  /* 0x000000ffff2f7224 */ /* 0x000fe400020e06ff */
[----:B------:R-:W-:-:S04]  /*60210*/  IMAD.WIDE.U32 R32, R15, R27, R32 ;  /* 0x0000001b0f207225 */ /* 0x000fc800078e0020 */
[----:B------:R-:W-:Y:S01]  /*60220*/  IMAD.HI.U32 R55, R14, R2, R50 ;  /* 0x000000020e377227 */ /* 0x000fe200078e0032 */
[----:B------:R-:W-:-:S03]  /*60230*/  IADD3 R51, P5, PT, R33, R53, RZ ;  /* 0x0000003521337210 */ /* 0x000fc60007fbe0ff */
[----:B------:R-:W-:-:S04]  /*60240*/  IMAD.WIDE.U32 R18, R29, R25, R46 ;  /* 0x000000191d127225 */ /* 0x000fc800078e002e */
[----:B------:R-:W-:Y:S01]  /*60250*/  IMAD.X R15, RZ, RZ, RZ, P3 ;  /* 0x000000ffff0f7224 */ /* 0x000fe200018e06ff */
[----:B------:R-:W-:Y:S01]  /*60260*/  IADD3 R46, P4, PT, R49, R18, RZ ;  /* 0x00000012312e7210 */ /* 0x000fe20007f9e0ff */
[----:B------:R-:W-:Y:S01]  /*60270*/  IMAD.X R17, RZ, RZ, RZ, P0 ;  /* 0x000000ffff117224 */ /* 0x000fe200000e06ff */
[----:B------:R-:W-:Y:S01]  /*60280*/  IADD3 R19, PT, PT, R41, R19, RZ ;  /* 0x0000001329137210 */ /* 0x000fe20007ffe0ff */
        /* <DEDUP_REMOVED lines=35> */
[----:B------:R-:W-:Y:S01]  /*604c0*/  IMAD R15, R48, R35, RZ ;  /* 0x00000023300f7224 */ /* 0x000fe200078e02ff */
[----:B------:R-:W-:Y:S01]  /*604d0*/  IADD3.X R51, PT, PT, RZ, RZ, RZ, P2, !PT ;  /* 0x000000ffff337210 */ /* 0x000fe200017fe4ff */
[----:B------:R-:W-:Y:S01]  /*604e0*/  IMAD.MOV.U32 R49, RZ, RZ, RZ ;  /* 0x000000ffff317224 */ /* 0x000fe200078e00ff */
[----:B------:R-:W-:Y:S01]  /*604f0*/  IADD3 R46, P5, PT, R47, R44, RZ ;  /* 0x0000002c2f2e7210 */ /* 0x000fe20007fbe0ff */
[----:B------:R-:W-:-:S04]  /*60500*/  IMAD.WIDE.U32 R32, R29, R27, R32 ;  /* 0x0000001b1d207225 */ /* 0x000fc800078e0020 */
[----:B------:R-:W-:Y:S02]  /*60510*/  IMAD.IADD R45, R41, 0x1, R45 ;  /* 0x00000001292d7824 */ /* 0x000fe400078e022d */
[----:B------:R-:W-:-:S03]  /*60520*/  IMAD.HI.U32 R29, R15, R2, R48 ;  /* 0x000000020f1d7227 */ /* 0x000fc600078e0030 */
[----:B------:R-:W-:Y:S01]  /*60530*/  IADD3 R44, P2, PT, R32, R45, RZ ;  /* 0x0000002d202c7210 */ /* 0x000fe20007f5e0ff */
[----:B------:R-:W-:Y:S02]  /*60540*/  IMAD.X R47, RZ, RZ, RZ, P5 ;  /* 0x000000ffff2f7224 */ /* 0x000fe400028e06ff */
[----:B------:R-:W-:Y:S01]  /*60550*/  IMAD.WIDE.U32 R48, R14, R22, R50 ;  /* 0x000000160e307225 */ /* 0x000fe200078e0032 */
[----:B------:R-:W-:-:S03]  /*60560*/  IADD3 R51, PT, PT, R36, R29, RZ ;  /* 0x0000001d24337210 */ /* 0x000fc60007ffe0ff */
[----:B------:R-:W-:-:S04]  /*60570*/  IMAD.WIDE.U32 R46, R12, R24, R46 ;  /* 0x000000180c2e7225 */ /* 0x000fc800078e002e */
[----:B------:R-:W-:Y:S01]  /*60580*/  IMAD.IADD R49, R38, 0x1, R49 ;  /* 0x0000000126317824 */ /* 0x000fe200078e0231 */
[----:B------:R-:W-:Y:S01]  /*60590*/  IADD3 R47, PT, PT, R40, R47, RZ ;  /* 0x0000002f282f7210 */ /* 0x000fe20007ffe0ff */
[----:B------:R-:W-:Y:S01]  /*605a0*/  IMAD.X R45, RZ, RZ, RZ, P2 ;  /* 0x000000ffff2d7224 */ /* 0x000fe200010e06ff */
[----:B------:R-:W-:Y:S02]  /*605b0*/  IADD3 R50, P2, PT, R51, R48, RZ ;  /* 0x0000003033327210 */ /* 0x000fe40007f5e0ff */
[----:B------:R-:W-:Y:S01]  /*605c0*/  IADD3 R48, P5, PT, R49, R46, RZ ;  /* 0x0000002e31307210 */ /* 0x000fe20007fbe0ff */
[----:B------:R-:W-:-:S04]  /*605d0*/  IMAD.WIDE.U32 R44, R31, R26, R44 ;  /* 0x0000001a1f2c7225 */ /* 0x000fc800078e002c */
        /* <DEDUP_REMOVED lines=8> */
[----:B------:R-:W-:Y:S01]  /*60660*/  IADD3 R32, P5, PT, R32, R33, RZ ;  /* 0x0000002120207210 */ /* 0x000fe20007fbe0ff */
[----:B------:R-:W-:-:S03]  /*60670*/  IMAD.WIDE.U32 R44, R15, R3, R50 ;  /* 0x000000030f2c7225 */ /* 0x000fc600078e0032 */
[----:B------:R-:W-:Y:S01]  /*60680*/  IADD3.X R33, PT, PT, RZ, RZ, RZ, P5, !PT ;  /* 0x000000ffff217210 */ /* 0x000fe20002ffe4ff */
[----:B------:R-:W-:Y:S02]  /*60690*/  IMAD.IADD R51, R37, 0x1, R45 ;  /* 0x0000000125337824 */ /* 0x000fe400078e022d */
[----:B------:R-:W-:-:S03]  /*606a0*/  IMAD.WIDE.U32 R46, R12, R25, R46 ;  /* 0x000000190c2e7225 */ /* 0x000fc600078e002e */
[----:B------:R-:W-:Y:S01]  /*606b0*/  IADD3 R50, P6, PT, R51, R48, RZ ;  /* 0x0000003033327210 */ /* 0x000fe20007fde0ff */
[----:B------:R-:W-:Y:S02]  /*606c0*/  IMAD.IADD R49, R39, 0x1, R49 ;  /* 0x0000000127317824 */ /* 0x000fe400078e0231 */
[----:B------:R-:W-:-:S03]  /*606d0*/  IMAD.WIDE.U32 R30, R31, R27, R32 ;  /* 0x0000001b1f1e7225 */ /* 0x000fc600078e0020 */
        /* <DEDUP_REMOVED lines=8> */
[----:B------:R-:W-:Y:S02]  /*60760*/  IMAD.X R33, RZ, RZ, RZ, P0 ;  /* 0x000000ffff217224 */ /* 0x000fe400000e06ff */
        /* <DEDUP_REMOVED lines=21> */
[----:B------:R-:W-:Y:S02]  /*608c0*/  IMAD.IADD R21, R39, 0x1, R17 ;  /* 0x0000000127157824 */ /* 0x000fe400078e0211 */
[----:B------:R-:W-:Y:S01]  /*608d0*/  IMAD.WIDE.U32 R30, R12, R27, R30 ;  /* 0x0000001b0c1e7225 */ /* 0x000fe200078e001e */
[----:B------:R-:W-:Y:S02]  /*608e0*/  IADD3 R19, P4, PT, R29, R34, RZ ;  /* 0x000000221d137210 */ /* 0x000fe40007f9e0ff */
[----:B------:R-:W-:Y:S01]  /*608f0*/  IADD3 R18, P6, PT, R21, R18, RZ ;  /* 0x0000001215127210 */ /* 0x000fe20007fde0ff */
[----:B------:R-:W-:Y:S01]  /*60900*/  IMAD.X R12, RZ, RZ, RZ, P5 ;  /* 0x000000ffff0c7224 */ /* 0x000fe200028e06ff */
[----:B------:R-:W-:Y:S01]  /*60910*/  IADD3 R48, P5, PT, R30, R49, RZ ;  /* 0x000000311e307210 */ /* 0x000fe20007fbe0ff */
[----:B------:R-:W-:-:S02]  /*60920*/  IMAD.X R21, RZ, RZ, RZ, P0 ;  /* 0x000000ffff157224 */ /* 0x000fc400000e06ff */
        /* <DEDUP_REMOVED lines=12> */
[----:B------:R-:W-:Y:S01]  /*609f0*/  IMAD.IADD R30, R42, 0x1, R49 ;  /* 0x000000012a1e7824 */ /* 0x000fe200078e0231 */
[----:B------:R-:W-:Y:S01]  /*60a00*/  IADD3.X R21, PT, PT, RZ, RZ, RZ, P3, !PT ;  /* 0x000000ffff157210 */ /* 0x000fe20001ffe4ff */
[----:B------:R-:W-:Y:S01]  /*60a10*/  IMAD.X R12, RZ, RZ, RZ, P4 ;  /* 0x000000ffff0c7224 */ /* 0x000fe200020e06ff */
[----:B------:R-:W-:Y:S01]  /*60a20*/  IADD3 R28, P3, PT, R28, R33, RZ ;  /* 0x000000211c1c7210 */ /* 0x000fe20007f7e0ff */
[----:B------:R-:W-:Y:S01]  /*60a30*/  IMAD.X R49, RZ, RZ, RZ, P6 ;  /* 0x000000ffff317224 */ /* 0x000fe200030e06ff */
[----:B------:R-:W-:Y:S02]  /*60a40*/  IADD3 R30, P1, PT, R30, R31, RZ ;  /* 0x0000001f1e1e7210 */ /* 0x000fe40007f3e0ff */
[----:B------:R-:W-:Y:S01]  /*60a50*/  IADD3 R21, P4, PT, R21, R28, RZ ;  /* 0x0000001c15157210 */ /* 0x000fe20007f9e0ff */
[----:B------:R-:W-:Y:S01]  /*60a60*/  IMAD.WIDE.U32 R48, R15, R25, R48 ;  /* 0x000000190f307225 */ /* 0x000fe200078e0030 */
[----:B------:R-:W-:-:S02]  /*60a70*/  IADD3.X R31, PT, PT, RZ, RZ, RZ, P1, !PT ;  /* 0x000000ffff1f7210 */ /* 0x000fc40000ffe4ff */
[----:B------:R-:W-:Y:S01]  /*60a80*/  IADD3 R12, P1, PT, R12, R21, RZ ;  /* 0x000000150c0c7210 */ /* 0x000fe20007f3e0ff */
[----:B------:R-:W-:Y:S01]  /*60a90*/  IMAD.X R21, RZ, RZ, RZ, P0 ;  /* 0x000000ffff157224 */ /* 0x000fe200000e06ff */
[----:B------:R-:W-:Y:S01]  /*60aa0*/  IADD3.X R53, PT, PT, RZ, RZ, RZ, P3, !PT ;  /* 0x000000ffff357210 */ /* 0x000fe20001ffe4ff */
[----:B------:R-:W-:-:S03]  /*60ab0*/  IMAD.WIDE.U32 R30, R14, R27, R30 ;  /* 0x0000001b0e1e7225 */ /* 0x000fc600078e001e */
[----:B------:R-:W-:Y:S01]  /*60ac0*/  IADD3 R21, P0, PT, R21, R12, RZ ;  /* 0x0000000c15157210 */ /* 0x000fe20007f1e0ff */
[----:B------:R-:W-:Y:S01]  /*60ad0*/  IMAD.IADD R33, R41, 0x1, R49 ;  /* 0x0000000129217824 */ /* 0x000fe200078e0231 */
[----:B------:R-:W-:Y:S01]  /*60ae0*/  IADD3.X R12, PT, PT, RZ, RZ, RZ, P5, !PT ;  /* 0x000000ffff0c7210 */ /* 0x000fe20002ffe4ff */
[----:B------:R-:W-:Y:S02]  /*60af0*/  IMAD.X R28, RZ, RZ, RZ, P4 ;  /* 0x000000ffff1c7224 */ /* 0x000fe400020e06ff */
[----:B------:R-:W-:Y:S01]  /*60b00*/  IMAD.X R14, RZ, RZ, RZ, P1 ;  /* 0x000000ffff0e7224 */ /* 0x000fe200008e06ff */
[----:B------:R-:W-:Y:S02]  /*60b10*/  IADD3 R32, P6, PT, R30, R33, RZ ;  /* 0x000000211e207210 */ /* 0x000fe40007fde0ff */
[----:B------:R-:W-:Y:S01]  /*60b20*/  IADD3 R12, P5, PT, R12, R21, RZ ;  /* 0x000000150c0c7210 */ /* 0x000fe20007fbe0ff */
[----:B------:R-:W-:Y:S01]  /*60b30*/  IMAD.X R21, RZ, RZ, RZ, P2 ;  /* 0x000000ffff157224 */ /* 0x000fe200010e06ff */
[----:B------:R-:W-:Y:S01]  /*60b40*/  IADD3 R29, PT, PT, R28, R29, R53 ;  /* 0x0000001d1c1d7210 */ /* 0x000fe20007ffe035 */
[----:B------:R-:W-:Y:S01]  /*60b50*/  IMAD.X R33, RZ, RZ, RZ, P6 ;  /* 0x000000ffff217224 */ /* 0x000fe200030e06ff */
[----:B------:R-:W-:-:S02]  /*60b60*/  ISETP.NE.AND P1, PT, R52, UR4, PT ;  /* 0x0000000434007c0c */ /* 0x000fc4000bf25270 */
[----:B------:R-:W-:Y:S01]  /*60b70*/  IADD3 R21, P2, PT, R21, R12, RZ ;  /* 0x0000000c15157210 */ /* 0x000fe20007f5e0ff */
[----:B------:R-:W-:-:S03]  /*60b80*/  IMAD.WIDE.U32 R50, R15, R26, R32 ;  /* 0x0000001a0f327225 */ /* 0x000fc600078e0020 */
[----:B------:R-:W-:Y:S01]  /*60b90*/  IADD3 R31, P3, PT, R31, R21, RZ ;  /* 0x000000151f1f7210 */ /* 0x000fe20007f7e0ff */
[----:B------:R-:W-:Y:S01]  /*60ba0*/  IMAD.X R12, RZ, RZ, RZ, P0 ;  /* 0x000000ffff0c7224 */ /* 0x000fe200000e06ff */
[----:B------:R-:W-:Y:S02]  /*60bb0*/  IADD3 R28, PT, PT, R42, R51, RZ ;  /* 0x000000332a1c7210 */ /* 0x000fe40007ffe0ff */
[----:B------:R-:W-:Y:S02]  /*60bc0*/  IADD3.X R21, PT, PT, RZ, RZ, RZ, P2, !PT ;  /* 0x000000ffff157210 */ /* 0x000fe400017fe4ff */
[----:B------:R-:W-:Y:S02]  /*60bd0*/  IADD3 R28, P0, PT, R28, R31, RZ ;  /* 0x0000001f1c1c7210 */ /* 0x000fe40007f1e0ff */
[----:B------:R-:W-:Y:S01]  /*60be0*/  IADD3 R12, PT, PT, R12, R29, R14 ;  /* 0x0000001d0c0c7210 */ /* 0x000fe20007ffe00e */
[----:B------:R-:W-:Y:S02]  /*60bf0*/  IMAD.X R14, RZ, RZ, RZ, P5 ;  /* 0x000000ffff0e7224 */ /* 0x000fe400028e06ff */
[----:B------:R-:W-:-:S03]  /*60c00*/  IMAD.X R29, RZ, RZ, RZ, P0 ;  /* 0x000000ffff1d7224 */ /* 0x000fc600000e06ff */
[----:B------:R-:W-:Y:S01]  /*60c10*/  IADD3 R21, PT, PT, R21, R12, R14 ;  /* 0x0000000c15157210 */ /* 0x000fe20007ffe00e */
[----:B------:R-:W-:-:S04]  /*60c20*/  IMAD.WIDE.U32 R14, R15, R27, R28 ;  /* 0x0000001b0f0e7225 */ /* 0x000fc800078e001c */
[----:B------:R-:W-:-:S05]  /*60c30*/  IMAD.X R28, RZ, RZ, RZ, P3 ;  /* 0x000000ffff1c7224 */ /* 0x000fca00018e06ff */
        /* <DEDUP_REMOVED lines=35> */
.L_x_171:
        /* <DEDUP_REMOVED lines=23> */
.L_x_172:
[----:B------:R-:W-:Y:S05]  /*60fe0*/  @P1 BRA `(.L_x_173) ;  /* 0xffffffdc001c1947 */ /* 0x000fea000383ffff */
[----:B------:R-:W-:-:S05]  /*60ff0*/  LEA R44, R13, R0, 0x5 ;  /* 0x000000000d2c7211 */ /* 0x000fca00078e28ff */
[----:B------:R-:W2:Y:S04]  /*61000*/  LDL.128 R12, [R44] ;  /* 0x000000002c0c7983 */ /* 0x000ea80000100c00 */
[----:B------:R-:W3:Y:S01]  /*61010*/  LDL.128 R16, [R44+0x10] ;  /* 0x000010002c107983 */ /* 0x000ee20000100c00 */
[----:B------:R-:W-:Y:S02]  /*61020*/  IMAD.MOV.U32 R49, RZ, RZ, RZ ;  /* 0x000000ffff317224 */ /* 0x000fe400078e00ff */
[----:B------:R-:W-:Y:S02]  /*61030*/  IMAD.MOV.U32 R53, RZ, RZ, RZ ;  /* 0x000000ffff357224 */ /* 0x000fe400078e00ff */
[----:B------:R-:W-:Y:S02]  /*61040*/  IMAD.MOV.U32 R61, RZ, RZ, RZ ;  /* 0x000000ffff3d7224 */ /* 0x000fe400078e00ff */
[----:B--2---:R-:W-:-:S04]  /*61050*/  IMAD.WIDE.U32 R46, R12, R33, RZ ;  /* 0x000000210c2e7225 */ /* 0x004fc800078e00ff */
[----:B------:R-:W-:Y:S01]  /*61060*/  IMAD.MOV.U32 R48, RZ, RZ, R47 ;  /* 0x000000ffff307224 */ /* 0x000fe200078e002f */
[----:B------:R-:W-:Y:S01]  /*61070*/  MOV R47, RZ ;  /* 0x000000ff002f7202 */ /* 0x000fe20000000f00 */
[----:B------:R-:W-:Y:S02]  /*61080*/  IMAD R45, R46, R35, RZ ;  /* 0x000000232e2d7224 */ /* 0x000fe400078e02ff */
[----:B------:R-:W-:-:S04]  /*61090*/  IMAD.WIDE.U32 R48, R33, R13, R48 ;  /* 0x0000000d21307225 */ /* 0x000fc800078e0030 */
[----:B------:R-:W-:-:S04]  /*610a0*/  IMAD.HI.U32 R55, R45, R2, R46 ;  /* 0x000000022d377227 */ /* 0x000fc800078e002e */
[----:B------:R-:W-:Y:S01]  /*610b0*/  IMAD.MOV.U32 R46, RZ, RZ, R49 ;  /* 0x000000ffff2e7224 */ /* 0x000fe200078e0031 */
[----:B------:R-:W-:Y:S01]  /*610c0*/  IADD3 R55, PT, PT, R36, R55, RZ ;  /* 0x0000003724377210 */ /* 0x000fe20007ffe0ff */
[----:B------:R-:W-:Y:S02]  /*610d0*/  IMAD.MOV.U32 R49, RZ, RZ, RZ ;  /* 0x000000ffff317224 */ /* 0x000fe400078e00ff */
[----:B------:R-:W-:-:S04]  /*610e0*/  IMAD.WIDE.U32 R46, R33, R14, R46 ;  /* 0x0000000e212e7225 */ /* 0x000fc800078e002e */
[----:B------:R-:W-:-:S05]  /*610f0*/  IMAD.WIDE.U32 R48, R34, R12, R48 ;  /* 0x0000000c22307225 */ /* 0x000fca00078e0030 */
[----:B------:R-:W-:Y:S01]  /*61100*/  IADD3 R50, P0, PT, R46, R49, RZ ;  /* 0x000000312e327210 */ /* 0x000fe20007f1e0ff */
[----:B------:R-:W-:Y:S02]  /*61110*/  IMAD.MOV.U32 R46, RZ, RZ, R47 ;  /* 0x000000ffff2e7224 */ /* 0x000fe400078e002f */
[----:B------:R-:W-:Y:S01]  /*61120*/  HFMA2 R47, -RZ, RZ, 0, 0 ;  /* 0x00000000ff2f7431 */ /* 0x000fe200000001ff */
[----:B------:R-:W-:Y:S01]  /*61130*/  IADD3 R54, P1, PT, R48, R55, RZ ;  /* 0x0000003730367210 */ /* 0x000fe20007f3e0ff */
[----:B------:R-:W-:-:S04]  /*61140*/  IMAD.X R51, RZ, RZ, RZ, P0 ;  /* 0x000000ffff337224 */ /* 0x000fc800000e06ff */
[----:B------:R-:W-:Y:S02]  /*61150*/  IMAD.X R55, RZ, RZ, RZ, P1 ;  /* 0x000000ffff377224 */ /* 0x000fe400008e06ff */
[----:B------:R-:W-:-:S04]  /*61160*/  IMAD.WIDE.U32 R48, R34, R13, R50 ;  /* 0x0000000d22307225 */ /* 0x000fc800078e0032 */
[----:B------:R-:W-:-:S04]  /*61170*/  IMAD.WIDE.U32 R46, R33, R15, R46 ;  /* 0x0000000f212e7225 */ /* 0x000fc800078e002e */
[----:B------:R-:W-:Y:S01]  /*61180*/  IMAD.WIDE.U32 R54, R45, R3, R54 ;  /* 0x000000032d367225 */ /* 0x000fe200078e0036 */
[----:B------:R-:W-:-:S03]  /*61190*/  IADD3 R50, P0, PT, R46, R49, RZ ;  /* 0x000000312e327210 */ /* 0x000fc60007f1e0ff */
[----:B------:R-:W-:Y:S01]  /*611a0*/  IMAD.MOV.U32 R52, RZ, RZ, R48 ;  /* 0x000000ffff347224 */ /* 0x000fe200078e0030 */
[----:B------:R-:W-:Y:S01]  /*611b0*/  IADD3.X R51, PT, PT, RZ, RZ, RZ, P0, !PT ;  /* 0x000000ffff337210 */ /* 0x000fe200007fe4ff */
[----:B------:R-:W-:Y:S01]  /*611c0*/  IMAD.MOV.U32 R46, RZ, RZ, R47 ;  /* 0x000000ffff2e7224 */ /* 0x000fe200078e002f */
[----:B------:R-:W-:Y:S01]  /*611d0*/  MOV R47, RZ ;  /* 0x000000ff002f7202 */ /* 0x000fe20000000f00 */
[----:B------:R-:W-:-:S04]  /*611e0*/  IMAD.WIDE.U32 R52, R31, R12, R52 ;  /* 0x0000000c1f347225 */ /* 0x000fc800078e0034 */
[----:B------:R-:W-:Y:S02]  /*611f0*/  IMAD.IADD R57, R37, 0x1, R55 ;  /* 0x0000000125397824 */ /* 0x000fe400078e0237 */
[----:B------:R-:W-:-:S03]  /*61200*/  IMAD.WIDE.U32 R50, R34, R14, R50 ;  /* 0x0000000e22327225 */ /* 0x000fc600078e0032 */
[----:B------:R-:W-:Y:S01]  /*61210*/  IADD3 R56, P0, PT, R52, R57, RZ ;  /* 0x0000003934387210 */ /* 0x000fe20007f1e0ff */
[----:B---3--:R-:W-:Y:S01]  /*61220*/  IMAD.WIDE.U32 R48, R33, R16, R46 ;  /* 0x0000001021307225 */ /* 0x008fe200078e002e */
[----:B------:R-:W-:Y:S02]  /*61230*/  IADD3 R52, P1, PT, R50, R53, RZ ;  /* 0x0000003532347210 */ /* 0x000fe40007f3e0ff */
[----:B------:R-:W-:Y:S01]  /*61240*/  IADD3.X R57, PT, PT, RZ, RZ, RZ, P0, !PT ;  /* 0x000000ffff397210 */ /* 0x000fe200007fe4ff */
[----:B------:R-:W-:Y:S01]  /*61250*/  IMAD R46, R54, R35, RZ ;  /* 0x00000023362e7224 */ /* 0x000fe200078e02ff */
[----:B------:R-:W-:Y:S01]  /*61260*/  IADD3 R50, P0, PT, R48, R51, RZ ;  /* 0x0000003330327210 */ /* 0x000fe20007f1e0ff */
[----:B------:R-:W-:Y:S02]  /*61270*/  IMAD.MOV.U32 R55, RZ, RZ, RZ ;  /* 0x000000ffff377224 */ /* 0x000fe400078e00ff */
[----:B------:R-:W-:Y:S01]  /*61280*/  IMAD.X R53, RZ, RZ, RZ, P1 ;  /* 0x000000ffff357224 */ /* 0x000fe200008e06ff */
[----:B------:R-:W-:Y:S01]  /*61290*/  IADD3.X R51, PT, PT, RZ, RZ, RZ, P0, !PT ;  /* 0x000000ffff337210 */ /* 0x000fe200007fe4ff */
[----:B------:R-:W-:-:S04]  /*612a0*/  IMAD.HI.U32 R55, R46, R2, R54 ;  /* 0x000000022e377227 */ /* 0x000fc800078e0036 */
[----:B------:R-:W-:Y:S02]  /*612b0*/  IMAD.IADD R59, R36, 0x1, R55 ;  /* 0x00000001243b7824 */ /* 0x000fe400078e0237 */
[----:B------:R-:W-:Y:S02]  /*612c0*/  IMAD.MOV.U32 R48, RZ, RZ, R49 ;  /* 0x000000ffff307224 */ /* 0x000fe400078e0031 */
[----:B------:R-:W-:Y:S02]  /*612d0*/  HFMA2 R49, -RZ, RZ, 0, 0 ;  /* 0x00000000ff317431 */ /* 0x000fe400000001ff */
[----:B------:R-:W-:-:S04]  /*612e0*/  IMAD.WIDE.U32 R54, R45, R22, R56 ;  /* 0x000000162d367225 */ /* 0x000fc800078e0038 */
[----:B------:R-:W-:Y:S01]  /*612f0*/  IMAD.WIDE.U32 R52, R31, R13, R52 ;  /* 0x0000000d1f347225 */ /* 0x000fe200078e0034 */
[----:B------:R-:W-:-:S03]  /*61300*/  IADD3 R58, P0, PT, R59, R54, RZ ;  /* 0x000000363b3a7210 */ /* 0x000fc60007f1e0ff */
[----:B------:R-:W-:Y:S01]  /*61310*/  IMAD.IADD R47, R38, 0x1, R55 ;  /* 0x00000001262f7824 */ /* 0x000fe200078e0237 */
[----:B------:R-:W-:Y:S01]  /*61320*/  MOV R55, RZ ;  /* 0x000000ff00377202 */ /* 0x000fe20000000f00 */
[----:B------:R-:W-:Y:S02]  /*61330*/  IMAD.MOV.U32 R54, RZ, RZ, R52 ;  /* 0x000000ffff367224 */ /* 0x000fe400078e0034 */
[----:B------:R-:W-:-:S04]  /*61340*/  IMAD.WIDE.U32 R50, R34, R15, R50 ;  /* 0x0000000f22327225 */ /* 0x000fc800078e0032 */
[----:B------:R-:W-:Y:S01]  /*61350*/  IMAD.WIDE.U32 R48, R33, R17, R48 ;  /* 0x0000001121307225 */ /* 0x000fe200078e0030 */
[----:B------:R-:W-:-:S03]  /*61360*/  IADD3 R56, P1, PT, R50, R53, RZ ;  /* 0x0000003532387210 */ /* 0x000fc60007f3e0ff */
[----:B------:R-:W-:Y:S01]  /*61370*/  IMAD.X R59, RZ, RZ, RZ, P0 ;  /* 0x000000ffff3b7224 */ /* 0x000fe200000e06ff */
[----:B------:R-:W-:Y:S01]  /*61380*/  IADD3 R50, P0, PT, R48, R51, RZ ;  /* 0x0000003330327210 */ /* 0x000fe20007f1e0ff */
[----:B------:R-:W-:-:S03]  /*61390*/  IMAD.WIDE.U32 R54, R32, R12, R54 ;  /* 0x0000000c20367225 */ /* 0x000fc600078e0036 */
[----:B------:R-:W-:Y:S01]  /*613a0*/  IADD3.X R51, PT, PT, RZ, RZ, RZ, P0, !PT ;  /* 0x000000ffff337210 */ /* 0x000fe200007fe4ff */
[----:B------:R-:W-:Y:S01]  /*613b0*/  IMAD.WIDE.U32 R52, R46, R3, R58 ;  /* 0x000000032e347225 */ /* 0x000fe200078e003a */
[----:B------:R-:W-:-:S03]  /*613c0*/  IADD3 R58, P2, PT, R54, R47, RZ ;  /* 0x0000002f363a7210 */ /* 0x000fc60007f5e0ff */
[----:B------:R-:W-:Y:S01]  /*613d0*/  IMAD.MOV.U32 R48, RZ, RZ, R49 ;  /* 0x000000ffff307224 */ /* 0x000fe200078e0031 */
[----:B------:R-:W-:Y:S01]  /*613e0*/  IADD3 R47, PT, PT, R37, R53, RZ ;  /* 0x00000035252f7210 */ /* 0x000fe20007ffe0ff */
[----:B------:R-:W-:Y:S02]  /*613f0*/  IMAD.MOV.U32 R49, RZ, RZ, RZ ;  /* 0x000000ffff317224 */ /* 0x000fe400078e00ff */
[----:B------:R-:W-:Y:S02]  /*61400*/  IMAD.X R59, RZ, RZ, RZ, P2 ;  /* 0x000000ffff3b7224 */ /* 0x000fe400010e06ff */
[----:B------:R-:W-:Y:S02]  /*61410*/  IMAD.X R57, RZ, RZ, RZ, P1 ;  /* 0x000000ffff397224 */ /* 0x000fe400008e06ff */
[----:B------:R-:W-:-:S04]  /*61420*/  IMAD.WIDE.U32 R48, R33, R18, R48 ;  /* 0x0000001221307225 */ /* 0x000fc800078e0030 */
[----:B------:R-:W-:Y:S02]  /*61430*/  IMAD R44, R52, R35, RZ ;  /* 0x00000023342c7224 */ /* 0x000fe400078e02ff */
[----:B------:R-:W-:Y:S02]  /*61440*/  IMAD.MOV.U32 R60, RZ, RZ, R52 ;  /* 0x000000ffff3c7224 */ /* 0x000fe400078e0034 */
[----:B------:R-:W-:-:S04]  /*61450*/  IMAD.WIDE.U32 R58, R45, R23, R58 ;  /* 0x000000172d3a7225 */ /* 0x000fc800078e003a */
[----:B------:R-:W-:Y:S01]  /*61460*/  IMAD.WIDE.U32 R50, R34, R16, R50 ;  /* 0x0000001022327225 */ /* 0x000fe200078e0032 */
[----:B------:R-:W-:-:S03]  /*61470*/  IADD3 R65, PT, PT, R39, R59, RZ ;  /* 0x0000003b27417210 */ /* 0x000fc60007ffe0ff */
[----:B------:R-:W-:Y:S01]  /*61480*/  IMAD.WIDE.U32 R52, R31, R14, R56 ;  /* 0x0000000e1f347225 */ /* 0x000fe200078e0038 */
[----:B------:R-:W-:-:S03]  /*61490*/  IADD3 R54, P0, PT, R48, R51, RZ ;  /* 0x0000003330367210 */ /* 0x000fc60007f1e0ff */
[----:B------:R-:W-:Y:S01]  /*614a0*/  IMAD.HI.U32 R67, R44, R2, R60 ;  /* 0x000000022c437227 */ /* 0x000fe200078e003c */
[----:B------:R-:W-:Y:S02]  /*614b0*/  IADD3 R60, P3, PT, R47, R58, RZ ;  /* 0x0000003a2f3c7210 */ /* 0x000fe40007f7e0ff */
[----:B------:R-:W-:Y:S01]  /*614c0*/  IADD3 R56, P1, PT, R50, R53, RZ ;  /* 0x0000003532387210 */ /* 0x000fe20007f3e0ff */
[----:B------:R-:W-:Y:S01]  /*614d0*/  IMAD.MOV.U32 R48, RZ, RZ, R49 ;  /* 0x000000ffff307224 */ /* 0x000fe200078e0031 */
[----:B------:R-:W-:Y:S01]  /*614e0*/  IADD3 R58, P2, PT, R52, R55, RZ ;  /* 0x00000037343a7210 */ /* 0x000fe20007f5e0ff */
[----:B------:R-:W-:Y:S01]  /*614f0*/  IMAD.X R61, RZ, RZ, RZ, P3 ;  /* 0x000000ffff3d7224 */ /* 0x000fe200018e06ff */
[----:B------:R-:W-:Y:S01]  /*61500*/  IADD3.X R55, PT, PT, RZ, RZ, RZ, P0, !PT ;  /* 0x000000ffff377210 */ /* 0x000fe200007fe4ff */
[----:B------:R-:W-:Y:S01]  /*61510*/  IMAD.X R57, RZ, RZ, RZ, P1 ;  /* 0x000000ffff397224 */ /* 0x000fe200008e06ff */
[----:B------:R-:W-:Y:S01]  /*61520*/  IADD3 R67, PT, PT, R36, R67, RZ ;  /* 0x0000004324437210 */ /* 0x000fe20007ffe0ff */
[----:B------:R-:W-:-:S02]  /*61530*/  IMAD.X R59, RZ, RZ, RZ, P2 ;  /* 0x000000ffff3b7224 */ /* 0x000fc400010e06ff */
[----:B------:R-:W-:-:S04]  /*61540*/  IMAD.WIDE.U32 R50, R34, R17, R54 ;  /* 0x0000001122327225 */ /* 0x000fc800078e0036 */
[----:B------:R-:W-:Y:S02]  /*61550*/  IMAD.MOV.U32 R49, RZ, RZ, RZ ;  /* 0x000000ffff317224 */ /* 0x000fe400078e00ff */
[----:B------:R-:W-:-:S04]  /*61560*/  IMAD.WIDE.U32 R52, R31, R15, R56 ;  /* 0x0000000f1f347225 */ /* 0x000fc800078e0038 */
[----:B------:R-:W-:-:S04]  /*61570*/  IMAD.WIDE.U32 R54, R32, R13, R58 ;  /* 0x0000000d20367225 */ /* 0x000fc800078e003a */
[----:B------:R-:W-:Y:S01]  /*61580*/  IMAD.WIDE.U32 R60, R46, R22, R60 ;  /* 0x000000162e3c7225 */ /* 0x000fe200078e003c */
[----:B------:R-:W-:Y:S02]  /*61590*/  IADD3 R62, P2, PT, R52, R55, RZ ;  /* 0x00000037343e7210 */ /* 0x000fe40007f5e0ff */
[----:B------:R-:W-:Y:S01]  /*615a0*/  MOV R56, R54 ;  /* 0x0000003600387202 */ /* 0x000fe20000000f00 */
[----:B------:R-:W-:Y:S01]  /*615b0*/  IMAD.WIDE.U32 R48, R33, R19, R48 ;  /* 0x0000001321307225 */ /* 0x000fe200078e0030 */
[----:B------:R-:W-:Y:S02]  /*615c0*/  IADD3 R66, P3, PT, R67, R60, RZ ;  /* 0x0000003c43427210 */ /* 0x000fe40007f7e0ff */
[----:B------:R-:W-:Y:S01]  /*615d0*/  IADD3 R60, P1, PT, R50, R53, RZ ;  /* 0x00000035323c7210 */ /* 0x000fe20007f3e0ff */
[----:B------:R-:W-:Y:S01]  /*615e0*/  IMAD.MOV.U32 R57, RZ, RZ, RZ ;  /* 0x000000ffff397224 */ /* 0x000fe200078e00ff */
[----:B------:R-:W-:Y:S01]  /*615f0*/  IADD3 R58, P0, PT, R48, R51, RZ ;  /* 0x00000033303a7210 */ /* 0x000fe20007f1e0ff */
[----:B------:R-:W-:-:S02]  /*61600*/  IMAD.X R63, RZ, RZ, RZ, P2 ;  /* 0x000000ffff3f7224 */ /* 0x000fc400010e06ff */
[----:B------:R-:W-:Y:S01]  /*61610*/  IMAD.IADD R69, R38, 0x1, R61 ;  /* 0x0000000126457824 */ /* 0x000fe200078e023d */
[----:B------:R-:W-:Y:S01]  /*61620*/  IADD3.X R61, PT, PT, RZ, RZ, RZ, P1, !PT ;  /* 0x000000ffff3d7210 */ /* 0x000fe20000ffe4ff */
[----:B------:R-:W-:-:S04]  /*61630*/  IMAD.WIDE.U32 R56, R29, R12, R56 ;  /* 0x0000000c1d387225 */ /* 0x000fc800078e0038 */
[----:B------:R-:W-:Y:S01]  /*61640*/  IMAD.X R59, RZ, RZ, RZ, P0 ;  /* 0x000000ffff3b7224 */ /* 0x000fe200000e06ff */
[----:B------:R-:W-:Y:S01]  /*61650*/  IADD3 R64, P0, PT, R56, R65, RZ ;  /* 0x0000004138407210 */ /* 0x000fe20007f1e0ff */
[----:B------:R-:W-:-:S04]  /*61660*/  IMAD.WIDE.U32 R54, R32, R14, R62 ;  /* 0x0000000e20367225 */ /* 0x000fc800078e003e */
        /* <DEDUP_REMOVED lines=9> */
[----:B------:R-:W-:Y:S01]  /*61700*/  IADD3 R48, P0, PT, R49, R51, RZ ;  /* 0x0000003331307210 */ /* 0x000fe20007f1e0ff */
[----:B------:R-:W-:Y:S01]  /*61710*/  IMAD R33, R66, R35, RZ ;  /* 0x0000002342217224 */ /* 0x000fe200078e02ff */
[----:B------:R-:W-:Y:S01]  /*61720*/  IADD3 R47, PT, PT, R37, R67, RZ ;  /* 0x00000043252f7210 */ /* 0x000fe20007ffe0ff */
[----:B------:R-:W-:Y:S01]  /*61730*/  IMAD.WIDE.U32 R56, R45, R24, R64 ;  /* 0x000000182d387225 */ /* 0x000fe200078e0040 */
[----:B------:R-:W-:-:S03]  /*61740*/  IADD3.X R49, PT, PT, RZ, RZ, RZ, P0, !PT ;  /* 0x000000ffff317210 */ /* 0x000fc600007fe4ff */
[----:B------:R-:W-:Y:S01]  /*61750*/  IMAD.MOV.U32 R67, RZ, RZ, RZ ;  /* 0x000000ffff437224 */ /* 0x000fe200078e00ff */
[----:B------:R-:W-:Y:S01]  /*61760*/  IADD3 R64, P0, PT, R69, R56, RZ ;  /* 0x0000003845407210 */ /* 0x000fe20007f1e0ff */
[----:B------:R-:W-:Y:S02]  /*61770*/  IMAD.X R51, RZ, RZ, RZ, P1 ;  /* 0x000000ffff337224 */ /* 0x000fe400008e06ff */
[----:B------:R-:W-:-:S04]  /*61780*/  IMAD.WIDE.U32 R54, R29, R13, R54 ;  /* 0x0000000d1d367225 */ /* 0x000fc800078e0036 */
[----:B------:R-:W-:Y:S01]  /*61790*/  IMAD.X R53, RZ, RZ, RZ, P2 ;  /* 0x000000ffff357224 */ /* 0x000fe200010e06ff */
[----:B------:R-:W-:Y:S01]  /*617a0*/  MOV R56, R54 ;  /* 0x0000003600387202 */ /* 0x000fe20000000f00 */
[----:B------:R-:W-:-:S04]  /*617b0*/  IMAD.HI.U32 R71, R33, R2, R66 ;  /* 0x0000000221477227 */ /* 0x000fc800078e0042 */
[----:B------:R-:W-:-:S04]  /*617c0*/  IMAD.WIDE.U32 R48, R34, R19, R48 ;  /* 0x0000001322307225 */ /* 0x000fc800078e0030 */
[----:B------:R-:W-:-:S04]  /*617d0*/  IMAD.WIDE.U32 R50, R31, R17, R50 ;  /* 0x000000111f327225 */ /* 0x000fc800078e0032 */
[----:B------:R-:W-:Y:S02]  /*617e0*/  IMAD.IADD R67, R40, 0x1, R57 ;  /* 0x0000000128437824 */ /* 0x000fe400078e0239 */
[----:B------:R-:W-:-:S04]  /*617f0*/  IMAD.WIDE.U32 R52, R32, R15, R52 ;  /* 0x0000000f20347225 */ /* 0x000fc800078e0034 */
[----:B------:R-:W-:Y:S01]  /*61800*/  IMAD.MOV.U32 R57, RZ, RZ, RZ ;  /* 0x000000ffff397224 */ /* 0x000fe200078e00ff */
        /* <DEDUP_REMOVED lines=22> */
[----:B------:R-:W-:Y:S01]  /*61970*/  IMAD.WIDE.U32 R56, R44, R22, R66 ;  /* 0x000000162c387225 */ /* 0x000fe200078e0042 */
[----:B------:R-:W-:Y:S02]  /*61980*/  IADD3 R60, P4, PT, R47, R58, RZ ;  /* 0x0000003a2f3c7210 */ /* 0x000fe40007f9e0ff */
[----:B------:R-:W-:Y:S01]  /*61990*/  IADD3.X R51, PT, PT, RZ, RZ, RZ, P1, !PT ;  /* 0x000000ffff337210 */ /* 0x000fe20000ffe4ff */
[----:B------:R-:W-:Y:S01]  /*619a0*/  IMAD.IADD R65, R36, 0x1, R71 ;  /* 0x0000000124417824 */ /* 0x000fe200078e0247 */
[----:B------:R-:W-:Y:S01]  /*619b0*/  IADD3.X R61, PT, PT, RZ, RZ, RZ, P4, !PT ;  /* 0x000000ffff3d7210 */ /* 0x000fe200027fe4ff */
[----:B------:R-:W-:Y:S01]  /*619c0*/  IMAD.X R53, RZ, RZ, RZ, P2 ;  /* 0x000000ffff357224 */ /* 0x000fe200010e06ff */
[----:B------:R-:W-:Y:S01]  /*619d0*/  IADD3 R63, PT, PT, R41, R59, RZ ;  /* 0x0000003b293f7210 */ /* 0x000fe20007ffe0ff */
[----:B------:R-:W-:-:S02]  /*619e0*/  IMAD.X R55, RZ, RZ, RZ, P3 ;  /* 0x000000ffff377224 */ /* 0x000fc400018e06ff */
[----:B------:R-:W-:Y:S01]  /*619f0*/  IMAD.X R49, RZ, RZ, RZ, P0 ;  /* 0x000000ffff317224 */ /* 0x000fe200000e06ff */
[----:B------:R-:W-:Y:S01]  /*61a00*/  IADD3 R64, P0, PT, R65, R56, RZ ;  /* 0x0000003841407210 */ /* 0x000fe20007f1e0ff */
[----:B------:R-:W-:-:S04]  /*61a10*/  IMAD.WIDE.U32 R52, R29, R15, R52 ;  /* 0x0000000f1d347225 */ /* 0x000fc800078e0034 */
[----:B------:R-:W-:-:S04]  /*61a20*/  IMAD.WIDE.U32 R54, R30, R13, R54 ;  /* 0x0000000d1e367225 */ /* 0x000fc800078e0036 */
[----:B------:R-:W-:Y:S01]  /*61a30*/  IMAD.IADD R57, R38, 0x1, R57 ;  /* 0x0000000126397824 */ /* 0x000fe200078e0239 */
[----:B------:R-:W-:Y:S01]  /*61a40*/  IADD3 R52, P3, PT, R52, R55, RZ ;  /* 0x0000003734347210 */ /* 0x000fe20007f7e0ff */
[----:B------:R-:W-:-:S04]  /*61a50*/  IMAD.WIDE.U32 R48, R31, R19, R48 ;  /* 0x000000131f307225 */ /* 0x000fc800078e0030 */
[----:B------:R-:W-:Y:S02]  /*61a60*/  HFMA2 R55, -RZ, RZ, 0, 0 ;  /* 0x00000000ff377431 */ /* 0x000fe400000001ff */
[----:B------:R-:W-:-:S04]  /*61a70*/  IMAD.WIDE.U32 R50, R32, R17, R50 ;  /* 0x0000001120327225 */ /* 0x000fc800078e0032 */
[----:B------:R-:W-:Y:S01]  /*61a80*/  IMAD.WIDE.U32 R60, R46, R24, R60 ;  /* 0x000000182e3c7225 */ /* 0x000fe200078e003c */
[----:B------:R-:W-:Y:S02]  /*61a90*/  IADD3 R56, P1, PT, R48, R51, RZ ;  /* 0x0000003330387210 */ /* 0x000fe40007f3e0ff */
[----:B------:R-:W-:Y:S01]  /*61aa0*/  IADD3 R58, P2, PT, R50, R53, RZ ;  /* 0x00000035323a7210 */ /* 0x000fe20007f5e0ff */
[----:B------:R-:W-:Y:S01]  /*61ab0*/  IMAD.X R65, RZ, RZ, RZ, P0 ;  /* 0x000000ffff417224 */ /* 0x000fe200000e06ff */
[----:B------:R-:W-:Y:S01]  /*61ac0*/  IADD3 R62, P4, PT, R57, R60, RZ ;  /* 0x0000003c393e7210 */ /* 0x000fe20007f9e0ff */
[----:B------:R-:W-:Y:S02]  /*61ad0*/  IMAD.IADD R47, R40, 0x1, R61 ;  /* 0x00000001282f7824 */ /* 0x000fe400078e023d */
[----:B------:R-:W-:-:S04]  /*61ae0*/  IMAD.WIDE.U32 R60, R33, R3, R64 ;  /* 0x00000003213c7225 */ /* 0x000fc800078e0040 */
[----:B------:R-:W-:Y:S01]  /*61af0*/  IMAD.X R57, RZ, RZ, RZ, P1 ;  /* 0x000000ffff397224 */ /* 0x000fe200008e06ff */
[----:B------:R-:W-:Y:S01]  /*61b00*/  IADD3 R67, PT, PT, R37, R61, RZ ;  /* 0x0000003d25437210 */ /* 0x000fe20007ffe0ff */
[----:B------:R-:W-:-:S04]  /*61b10*/  IMAD.WIDE.U32 R54, R21, R12, R54 ;  /* 0x0000000c15367225 */ /* 0x000fc800078e0036 */
[----:B------:R-:W-:Y:S02]  /*61b20*/  IMAD R31, R60, R35, RZ ;  /* 0x000000233c1f7224 */ /* 0x000fe400078e02ff */
[----:B------:R-:W-:Y:S02]  /*61b30*/  IMAD.MOV.U32 R61, RZ, RZ, RZ ;  /* 0x000000ffff3d7224 */ /* 0x000fe400078e00ff */
[----:B------:R-:W-:-:S04]  /*61b40*/  IMAD.WIDE.U32 R50, R32, R18, R56 ;  /* 0x0000001220327225 */ /* 0x000fc800078e0038 */
[----:B------:R-:W-:Y:S02]  /*61b50*/  IMAD.X R59, RZ, RZ, RZ, P2 ;  /* 0x000000ffff3b7224 */ /* 0x000fe400010e06ff */
[----:B------:R-:W-:Y:S01]  /*61b60*/  IMAD.HI.U32 R73, R31, R2, R60 ;  /* 0x000000021f497227 */ /* 0x000fe200078e003c */
[----:B------:R-:W-:Y:S02]  /*61b70*/  IADD3 R60, P1, PT, R54, R63, RZ ;  /* 0x0000003f363c7210 */ /* 0x000fe40007f3e0ff */
[----:B------:R-:W-:Y:S01]  /*61b80*/  IADD3 R54, P0, PT, R49, R51, RZ ;  /* 0x0000003331367210 */ /* 0x000fe20007f1e0ff */
[----:B------:R-:W-:Y:S01]  /*61b90*/  IMAD.X R53, RZ, RZ, RZ, P3 ;  /* 0x000000ffff357224 */ /* 0x000fe200018e06ff */
[----:B------:R-:W-:Y:S01]  /*61ba0*/  IADD3.X R61, PT, PT, RZ, RZ, RZ, P1, !PT ;  /* 0x000000ffff3d7210 */ /* 0x000fe20000ffe4ff */
[----:B------:R-:W-:-:S04]  /*61bb0*/  IMAD.WIDE.U32 R48, R29, R16, R58 ;  /* 0x000000101d307225 */ /* 0x000fc800078e003a */
[----:B------:R-:W-:Y:S01]  /*61bc0*/  IMAD.WIDE.U32 R52, R30, R14, R52 ;  /* 0x0000000e1e347225 */ /* 0x000fe200078e0034 */
[----:B------:R-:W-:-:S03]  /*61bd0*/  IADD3 R50, P1, PT, R50, R49, RZ ;  /* 0x0000003132327210 */ /* 0x000fc60007f3e0ff */
[----:B------:R-:W-:Y:S01]  /*61be0*/  IMAD.X R63, RZ, RZ, RZ, P4 ;  /* 0x000000ffff3f7224 */ /* 0x000fe200020e06ff */
[----:B------:R-:W-:Y:S01]  /*61bf0*/  IADD3 R56, P2, PT, R48, R53, RZ ;  /* 0x0000003530387210 */ /* 0x000fe20007f5e0ff */
[----:B------:R-:W-:Y:S01]  /*61c00*/  IMAD.WIDE.U32 R60, R45, R26, R60 ;  /* 0x0000001a2d3c7225 */ /* 0x000fe200078e003c */
[----:B------:R-:W-:Y:S02]  /*61c10*/  IADD3 R58, P3, PT, R52, R55, RZ ;  /* 0x00000037343a7210 */ /* 0x000fe40007f7e0ff */
[----:B------:R-:W-:Y:S01]  /*61c20*/  IADD3.X R55, PT, PT, RZ, RZ, RZ, P0, !PT ;  /* 0x000000ffff377210 */ /* 0x000fe200007fe4ff */
[----:B------:R-:W-:Y:S01]  /*61c30*/  IMAD.WIDE.U32 R48, R44, R23, R62 ;  /* 0x000000172c307225 */ /* 0x000fe200078e003e */
[----:B------:R-:W-:Y:S02]  /*61c40*/  IADD3.X R57, PT, PT, RZ, RZ, RZ, P2, !PT ;  /* 0x000000ffff397210 */ /* 0x000fe400017fe4ff */
[----:B------:R-:W-:Y:S01]  /*61c50*/  IADD3 R62, P4, PT, R47, R60, RZ ;  /* 0x0000003c2f3e7210 */ /* 0x000fe20007f9e0ff */
[----:B------:R-:W-:Y:S01]  /*61c60*/  IMAD.X R51, RZ, RZ, RZ, P1 ;  /* 0x000000ffff337224 */ /* 0x000fe200008e06ff */
[----:B------:R-:W-:Y:S01]  /*61c70*/  IADD3 R66, P0, PT, R67, R48, RZ ;  /* 0x0000003043427210 */ /* 0x000fe20007f1e0ff */
[----:B------:R-:W-:-:S02]  /*61c80*/  IMAD.IADD R65, R39, 0x1, R49 ;  /* 0x0000000127417824 */ /* 0x000fc400078e0231 */
[----:B------:R-:W-:Y:S01]  /*61c90*/  IMAD.WIDE.U32 R48, R32, R19, R54 ;  /* 0x0000001320307225 */ /* 0x000fe200078e0036 */
[----:B------:R-:W-:-:S03]  /*61ca0*/  IADD3.X R67, PT, PT, RZ, RZ, RZ, P0, !PT ;  /* 0x000000ffff437210 */ /* 0x000fc600007fe4ff */
[----:B------:R-:W-:Y:S02]  /*61cb0*/  IMAD.X R59, RZ, RZ, RZ, P3 ;  /* 0x000000ffff3b7224 */ /* 0x000fe400018e06ff */
[----:B------:R-:W-:-:S04]  /*61cc0*/  IMAD.WIDE.U32 R50, R29, R17, R50 ;  /* 0x000000111d327225 */ /* 0x000fc800078e0032 */
[----:B------:R-:W-:-:S04]  /*61cd0*/  IMAD.WIDE.U32 R52, R30, R15, R56 ;  /* 0x0000000f1e347225 */ /* 0x000fc800078e0038 */
[----:B------:R-:W-:Y:S01]  /*61ce0*/  IMAD.X R63, RZ, RZ, RZ, P4 ;  /* 0x000000ffff3f7224 */ /* 0x000fe200020e06ff */
[----:B------:R-:W-:Y:S01]  /*61cf0*/  IADD3 R60, P2, PT, R50, R53, RZ ;  /* 0x00000035323c7210 */ /* 0x000fe20007f5e0ff */
[----:B------:R-:W-:Y:S01]  /*61d00*/  IMAD.WIDE.U32 R54, R21, R13, R58 ;  /* 0x0000000d15367225 */ /* 0x000fe200078e003a */
[----:B------:R-:W-:-:S03]  /*61d10*/  IADD3 R58, P1, PT, R48, R51, RZ ;  /* 0x00000033303a7210 */ /* 0x000fc60007f3e0ff */
[----:B------:R-:W-:Y:S01]  /*61d20*/  IMAD.WIDE.U32 R50, R46, R25, R62 ;  /* 0x000000192e327225 */ /* 0x000fe200078e003e */
[----:B------:R-:W-:-:S03]  /*61d30*/  IADD3 R62, P3, PT, R52, R55, RZ ;  /* 0x00000037343e7210 */ /* 0x000fc60007f7e0ff */
[----:B------:R-:W-:Y:S01]  /*61d40*/  IMAD.MOV.U32 R56, RZ, RZ, R54 ;  /* 0x000000ffff387224 */ /* 0x000fe200078e0036 */
[----:B------:R-:W-:Y:S01]  /*61d50*/  IADD3 R64, P4, PT, R65, R50, RZ ;  /* 0x0000003241407210 */ /* 0x000fe20007f9e0ff */
[----:B------:R-:W-:Y:S01]  /*61d60*/  IMAD.MOV.U32 R57, RZ, RZ, RZ ;  /* 0x000000ffff397224 */ /* 0x000fe200078e00ff */
[----:B------:R-:W-:Y:S01]  /*61d70*/  IADD3 R69, PT, PT, R41, R51, RZ ;  /* 0x0000003329457210 */ /* 0x000fe20007ffe0ff */
[----:B------:R-:W-:Y:S01]  /*61d80*/  IMAD.WIDE.U32 R50, R33, R22, R66 ;  /* 0x0000001621327225 */ /* 0x000fe200078e0042 */
[----:B------:R-:W-:-:S03]  /*61d90*/  IADD3.X R65, PT, PT, RZ, RZ, RZ, P4, !PT ;  /* 0x000000ffff417210 */ /* 0x000fc600027fe4ff */
[----:B------:R-:W-:Y:S02]  /*61da0*/  IMAD.IADD R67, R36, 0x1, R73 ;  /* 0x0000000124437824 */ /* 0x000fe400078e0249 */
[----:B------:R-:W-:Y:S01]  /*61db0*/  IMAD.IADD R71, R42, 0x1, R61 ;  /* 0x000000012a477824 */ /* 0x000fe200078e023d */
[----:B------:R-:W-:Y:S01]  /*61dc0*/  IADD3.X R61, PT, PT, RZ, RZ, RZ, P2, !PT ;  /* 0x000000ffff3d7210 */ /* 0x000fe200017fe4ff */
[----:B------:R-:W-:Y:S01]  /*61dd0*/  IMAD.WIDE.U32 R56, R28, R12, R56 ;  /* 0x0000000c1c387225 */ /* 0x000fe200078e0038 */
[----:B------:R-:W-:-:S03]  /*61de0*/  IADD3 R66, P5, PT, R67, R50, RZ ;  /* 0x0000003243427210 */ /* 0x000fc60007fbe0ff */
        /* <DEDUP_REMOVED lines=15> */
[----:B------:R-:W-:Y:S02]  /*61ee0*/  IADD3.X R57, PT, PT, RZ, RZ, RZ, P1, !PT ;  /* 0x000000ffff397210 */ /* 0x000fe40000ffe4ff */
[----:B------:R-:W-:Y:S01]  /*61ef0*/  IADD3.X R53, PT, PT, RZ, RZ, RZ, P2, !PT ;  /* 0x000000ffff357210 */ /* 0x000fe200017fe4ff */
[----:B------:R-:W-:-:S04]  /*61f00*/  IMAD.WIDE.U32 R58, R31, R3, R66 ;  /* 0x000000031f3a7225 */ /* 0x000fc800078e0042 */
[----:B------:R-:W-:-:S04]  /*61f10*/  IMAD.WIDE.U32 R60, R44, R24, R64 ;  /* 0x000000182c3c7225 */ /* 0x000fc800078e0040 */
[----:B------:R-:W-:Y:S01]  /*61f20*/  IMAD.X R55, RZ, RZ, RZ, P3 ;  /* 0x000000ffff377224 */ /* 0x000fe200018e06ff */
[----:B------:R-:W-:Y:S01]  /*61f30*/  IADD3 R60, P5, PT, R47, R60, RZ ;  /* 0x0000003c2f3c7210 */ /* 0x000fe20007fbe0ff */
[----:B------:R-:W-:Y:S02]  /*61f40*/  IMAD.IADD R63, R37, 0x1, R59 ;  /* 0x00000001253f7824 */ /* 0x000fe400078e023b */
[----:B------:R-:W-:Y:S02]  /*61f50*/  IMAD R12, R58, R35, RZ ;  /* 0x000000233a0c7224 */ /* 0x000fe400078e02ff */
[----:B------:R-:W-:Y:S02]  /*61f60*/  IMAD.MOV.U32 R59, RZ, RZ, RZ ;  /* 0x000000ffff3b7224 */ /* 0x000fe400078e00ff */
[----:B------:R-:W-:-:S04]  /*61f70*/  IMAD.WIDE.U32 R54, R28, R13, R54 ;  /* 0x0000000d1c367225 */ /* 0x000fc800078e0036 */
[----:B------:R-:W-:Y:S01]  /*61f80*/  IMAD.HI.U32 R47, R12, R2, R58 ;  /* 0x000000020c2f7227 */ /* 0x000fe200078e003a */
[----:B------:R-:W-:Y:S02]  /*61f90*/  IADD3 R58, P0, PT, R50, R69, RZ ;  /* 0x00000045323a7210 */ /* 0x000fe40007f1e0ff */
        /* <DEDUP_REMOVED lines=8> */
[----:B------:R-:W-:Y:S01]  /*62020*/  IMAD.IADD R45, R40, 0x1, R61 ;  /* 0x00000001282d7824 */ /* 0x000fe200078e023d */
[----:B------:R-:W-:Y:S01]  /*62030*/  IADD3.X R53, PT, PT, RZ, RZ, RZ, P3, !PT ;  /* 0x000000ffff357210 */ /* 0x000fe20001ffe4ff */
[----:B------:R-:W-:Y:S02]  /*62040*/  IMAD.X R61, RZ, RZ, RZ, P5 ;  /* 0x000000ffff3d7224 */ /* 0x000fe400028e06ff */
[----:B------:R-:W-:-:S04]  /*62050*/  IMAD.WIDE.U32 R56, R46, R26, R58 ;  /* 0x0000001a2e387225 */ /* 0x000fc800078e003a */
[----:B------:R-:W-:Y:S01]  /*62060*/  IMAD.WIDE.U32 R58, R33, R23, R60 ;  /* 0x00000017213a7225 */ /* 0x000fe200078e003c */
[----:B------:R-:W-:Y:S02]  /*62070*/  IADD3 R60, P2, PT, R45, R56, RZ ;  /* 0x000000382d3c7210 */ /* 0x000fe40007f5e0ff */
[----:B------:R-:W-:Y:S01]  /*62080*/  IADD3 R56, PT, PT, R42, R57, RZ ;  /* 0x000000392a387210 */ /* 0x000fe20007ffe0ff */
[----:B------:R-:W-:Y:S01]  /*62090*/  IMAD.X R51, RZ, RZ, RZ, P0 ;  /* 0x000000ffff337224 */ /* 0x000fe200000e06ff */
[----:B------:R-:W-:Y:S01]  /*620a0*/  IADD3.X R61, PT, PT, RZ, RZ, RZ, P2, !PT ;  /* 0x000000ffff3d7210 */ /* 0x000fe200017fe4ff */
[----:B------:R-:W-:Y:S01]  /*620b0*/  IMAD.X R55, RZ, RZ, RZ, P4 ;  /* 0x000000ffff377224 */ /* 0x000fe200020e06ff */
        /* <DEDUP_REMOVED lines=32> */
[----:B------:R-:W-:Y:S01]  /*622c0*/  IMAD.X R55, RZ, RZ, RZ, P5 ;  /* 0x000000ffff377224 */ /* 0x000fe200028e06ff */
[----:B------:R-:W-:Y:S01]  /*622d0*/  IADD3 R48, P5, PT, R46, R49, RZ ;  /* 0x000000312e307210 */ /* 0x000fe20007fbe0ff */
[----:B------:R-:W-:Y:S01]  /*622e0*/  IMAD.IADD R61, R38, 0x1, R61 ;  /* 0x00000001263d7824 */ /* 0x000fe200078e023d */
[----:B------:R-:W-:Y:S01]  /*622f0*/  IADD3 R46, P2, PT, R14, R47, RZ ;  /* 0x0000002f0e2e7210 */ /* 0x000fe20007f5e0ff */
[----:B------:R-:W-:-:S04]  /*62300*/  IMAD.WIDE.U32 R50, R33, R24, R54 ;  /* 0x0000001821327225 */ /* 0x000fc800078e0036 */
[----:B------:R-:W-:Y:S02]  /*62310*/  IMAD.X R57, RZ, RZ, RZ, P6 ;  /* 0x000000ffff397224 */ /* 0x000fe400030e06ff */
[----:B------:R-:W-:Y:S01]  /*62320*/  IMAD.X R49, RZ, RZ, RZ, P5 ;  /* 0x000000ffff317224 */ /* 0x000fe200028e06ff */
[----:B------:R-:W-:Y:S01]  /*62330*/  IADD3 R54, P5, PT, R61, R50, RZ ;  /* 0x000000323d367210 */ /* 0x000fe20007fbe0ff */
[----:B------:R-:W-:Y:S01]  /*62340*/  IMAD.X R47, RZ, RZ, RZ, P2 ;  /* 0x000000ffff2f7224 */ /* 0x000fe200010e06ff */
[----:B------:R-:W-:Y:S01]  /*62350*/  IADD3 R57, P0, PT, R57, R30, RZ ;  /* 0x0000001e39397210 */ /* 0x000fe20007f1e0ff */
[----:B------:R-:W-:Y:S01]  /*62360*/  IMAD.IADD R13, R40, 0x1, R51 ;  /* 0x00000001280d7824 */ /* 0x000fe200078e0233 */
[----:B------:R-:W-:Y:S01]  /*62370*/  IADD3.X R55, PT, PT, RZ, RZ, RZ, P5, !PT ;  /* 0x000000ffff377210 */ /* 0x000fe20002ffe4ff */
[----:B------:R-:W-:-:S04]  /*62380*/  IMAD.WIDE.U32 R50, R44, R26, R52 ;  /* 0x0000001a2c327225 */ /* 0x000fc800078e0034 */
        /* <DEDUP_REMOVED lines=13> */
[----:B------:R-:W-:Y:S01]  /*62460*/  IADD3 R48, P5, PT, R51, R34, RZ ;  /* 0x0000002233307210 */ /* 0x000fe20007fbe0ff */
[----:B------:R-:W-:Y:S01]  /*62470*/  IMAD.MOV.U32 R53, RZ, RZ, RZ ;  /* 0x000000ffff357224 */ /* 0x000fe200078e00ff */
[----:B------:R-:W-:Y:S01]  /*62480*/  IADD3 R32, P0, PT, R32, R49, RZ ;  /* 0x0000003120207210 */ /* 0x000fe20007f1e0ff */
[----:B------:R-:W-:Y:S01]  /*62490*/  IMAD.X R51, RZ, RZ, RZ, P3 ;  /* 0x000000ffff337224 */ /* 0x000fe200018e06ff */
[----:B------:R-:W-:Y:S01]  /*624a0*/  IADD3.X R15, PT, PT, RZ, RZ, RZ, P4, !PT ;  /* 0x000000ffff0f7210 */ /* 0x000fe200027fe4ff */
[----:B------:R-:W-:-:S04]  /*624b0*/  IMAD.HI.U32 R59, R13, R2, R52 ;  /* 0x000000020d3b7227 */ /* 0x000fc800078e0034 */
[----:B------:R-:W-:Y:S02]  /*624c0*/  IMAD.X R49, RZ, RZ, RZ, P5 ;  /* 0x000000ffff317224 */ /* 0x000fe400028e06ff */
[----:B------:R-:W-:-:S04]  /*624d0*/  IMAD.WIDE.U32 R52, R31, R23, R54 ;  /* 0x000000171f347225 */ /* 0x000fc800078e0036 */
[----:B------:R-:W-:Y:S01]  /*624e0*/  IMAD.WIDE.U32 R44, R44, R27, R48 ;  /* 0x0000001b2c2c7225 */ /* 0x000fe200078e0030 */
[----:B------:R-:W-:-:S03]  /*624f0*/  IADD3 R52, P3, PT, R29, R52, RZ ;  /* 0x000000341d347210 */ /* 0x000fc60007f7e0ff */
[----:B------:R-:W-:Y:S01]  /*62500*/  IMAD.WIDE.U32 R50, R33, R25, R50 ;  /* 0x0000001921327225 */ /* 0x000fe200078e0032 */
[----:B------:R-:W-:-:S03]  /*62510*/  IADD3 R55, P4, PT, R45, R57, RZ ;  /* 0x000000392d377210 */ /* 0x000fc60007f9e0ff */
[----:B------:R-:W-:Y:S02]  /*62520*/  IMAD.IADD R53, R39, 0x1, R53 ;  /* 0x0000000127357824 */ /* 0x000fe400078e0235 */
[----:B------:R-:W-:-:S03]  /*62530*/  IMAD.WIDE.U32 R16, R28, R17, R46 ;  /* 0x000000111c107225 */ /* 0x000fc600078e002e */
[----:B------:R-:W-:Y:S01]  /*62540*/  IADD3 R48, P2, PT, R53, R50, RZ ;  /* 0x0000003235307210 */ /* 0x000fe20007f5e0ff */
[----:B------:R-:W-:Y:S02]  /*62550*/  IMAD.X R29, RZ, RZ, RZ, P1 ;  /* 0x000000ffff1d7224 */ /* 0x000fe400008e06ff */
[----:B------:R-:W-:Y:S01]  /*62560*/  IMAD.WIDE.U32 R14, R21, R19, R14 ;  /* 0x00000013150e7225 */ /* 0x000fe200078e000e */
[----:B------:R-:W-:Y:S02]  /*62570*/  IADD3.X R21, PT, PT, RZ, RZ, RZ, P0, !PT ;  /* 0x000000ffff157210 */ /* 0x000fe400007fe4ff */
[----:B------:R-:W-:Y:S01]  /*62580*/  IADD3 R16, P1, PT, R16, R29, RZ ;  /* 0x0000001d10107210 */ /* 0x000fe20007f3e0ff */
[----:B------:R-:W-:Y:S01]  /*62590*/  IMAD.IADD R51, R41, 0x1, R51 ;  /* 0x0000000129337824 */ /* 0x000fe200078e0233 */
[----:B------:R-:W-:Y:S01]  /*625a0*/  IADD3.X R49, PT, PT, RZ, RZ, RZ, P2, !PT ;  /* 0x000000ffff317210 */ /* 0x000fe200017fe4ff */
[----:B------:R-:W-:Y:S02]  /*625b0*/  IMAD.X R53, RZ, RZ, RZ, P3 ;  /* 0x000000ffff357224 */ /* 0x000fe400018e06ff */
[----:B------:R-:W-:Y:S01]  /*625c0*/  IMAD.X R29, RZ, RZ, RZ, P4 ;  /* 0x000000ffff1d7224 */ /* 0x000fe200020e06ff */
[----:B------:R-:W-:Y:S01]  /*625d0*/  IADD3 R44, P5, PT, R44, R51, RZ ;  /* 0x000000332c2c7210 */ /* 0x000fe20007fbe0ff */
[----:B------:R-:W-:Y:S01]  /*625e0*/  IMAD.WIDE.U32 R46, R31, R24, R48 ;  /* 0x000000181f2e7225 */ /* 0x000fe200078e0030 */
[----:B------:R-:W-:-:S02]  /*625f0*/  IADD3 R30, P4, PT, R14, R17, RZ ;  /* 0x000000110e1e7210 */ /* 0x000fc40007f9e0ff */
[----:B------:R-:W-:Y:S01]  /*62600*/  IADD3 R14, P0, PT, R21, R16, RZ ;  /* 0x00000010150e7210 */ /* 0x000fe20007f1e0ff */
[----:B------:R-:W-:Y:S01]  /*62610*/  IMAD.WIDE.U32 R16, R12, R22, R52 ;  /* 0x000000160c107225 */ /* 0x000fe200078e0034 */
[----:B------:R-:W-:-:S03]  /*62620*/  IADD3 R29, P3, PT, R29, R32, RZ ;  /* 0x000000201d1d7210 */ /* 0x000fc60007f7e0ff */
[----:B------:R-:W-:Y:S02]  /*62630*/  IMAD.IADD R21, R36, 0x1, R59 ;  /* 0x0000000124157824 */ /* 0x000fe400078e023b */
[----:B------:R-:W-:Y:S02]  /*62640*/  IMAD.X R45, RZ, RZ, RZ, P5 ;  /* 0x000000ffff2d7224 */ /* 0x000fe400028e06ff */
[----:B------:R-:W-:Y:S01]  /*62650*/  IMAD.X R53, RZ, RZ, RZ, P3 ;  /* 0x000000ffff357224 */ /* 0x000fe200018e06ff */
[----:B------:R-:W-:Y:S02]  /*62660*/  IADD3 R48, P5, PT, R21, R16, RZ ;  /* 0x0000001015307210 */ /* 0x000fe40007fbe0ff */
[----:B------:R-:W-:Y:S01]  /*62670*/  IADD3 R21, PT, PT, R38, R17, RZ ;  /* 0x0000001126157210 */ /* 0x000fe20007ffe0ff */
[----:B------:R-:W-:Y:S01]  /*62680*/  IMAD.WIDE.U32 R16, R33, R26, R44 ;  /* 0x0000001a21107225 */ /* 0x000fe200078e002c */
[----:B------:R-:W-:Y:S02]  /*62690*/  IADD3.X R49, PT, PT, RZ, RZ, RZ, P5, !PT ;  /* 0x000000ffff317210 */ /* 0x000fe40002ffe4ff */
[----:B------:R-:W-:Y:S01]  /*626a0*/  IADD3 R46, P2, PT, R21, R46, RZ ;  /* 0x0000002e152e7210 */ /* 0x000fe20007f5e0ff */
[----:B------:R-:W-:Y:S01]  /*626b0*/  IMAD.IADD R45, R40, 0x1, R47 ;  /* 0x00000001282d7824 */ /* 0x000fe200078e022f */
[----:B------:R-:W-:Y:S01]  /*626c0*/  IADD3 R53, P3, PT, R53, R14, RZ ;  /* 0x0000000e35357210 */ /* 0x000fe20007f7e0ff */
[----:B------:R-:W-:-:S03]  /*626d0*/  IMAD.WIDE.U32 R48, R13, R3, R48 ;  /* 0x000000030d307225 */ /* 0x000fc600078e0030 */
[----:B------:R-:W-:Y:S01]  /*626e0*/  IADD3 R44, P5, PT, R45, R16, RZ ;  /* 0x000000102d2c7210 */ /* 0x000fe20007fbe0ff */
[----:B------:R-:W-:Y:S02]  /*626f0*/  IMAD.IADD R16, R42, 0x1, R17 ;  /* 0x000000012a107824 */ /* 0x000fe400078e0211 */
[----:B------:R-:W-:Y:S01]  /*62700*/  IMAD.X R47, RZ, RZ, RZ, P2 ;  /* 0x000000ffff2f7224 */ /* 0x000fe200010e06ff */
[----:B------:R-:W-:Y:S01]  /*62710*/  IADD3.X R45, PT, PT, RZ, RZ, RZ, P5, !PT ;  /* 0x000000ffff2d7210 */ /* 0x000fe20002ffe4ff */
[----:B------:R-:W-:Y:S01]  /*62720*/  IMAD.IADD R21, R37, 0x1, R49 ;  /* 0x0000000125157824 */ /* 0x000fe200078e0231 */
[----:B------:R-:W-:Y:S01]  /*62730*/  IADD3 R16, P2, PT, R16, R55, RZ ;  /* 0x0000003710107210 */ /* 0x000fe20007f5e0ff */
[----:B------:R-:W-:Y:S01]  /*62740*/  IMAD.WIDE.U32 R46, R12, R23, R46 ;  /* 0x000000170c2e7225 */ /* 0x000fe200078e002e */
[----:B------:R-:W-:-:S03]  /*62750*/  MOV R49, RZ ;  /* 0x000000ff00317202 */ /* 0x000fc60000000f00 */
[----:B------:R-:W-:Y:S01]  /*62760*/  IMAD.X R17, RZ, RZ, RZ, P2 ;  /* 0x000000ffff117224 */ /* 0x000fe200010e06ff */
[----:B------:R-:W-:Y:S01]  /*62770*/  IADD3 R46, P2, PT, R21, R46, RZ ;  /* 0x0000002e152e7210 */ /* 0x000fe20007f5e0ff */
[----:B------:R-:W-:Y:S01]  /*62780*/  IMAD.WIDE.U32 R44, R31, R25, R44 ;  /* 0x000000191f2c7225 */ /* 0x000fe200078e002c */
[----:B------:R-:W-:-:S03]  /*62790*/  IADD3 R47, PT, PT, R39, R47, RZ ;  /* 0x0000002f272f7210 */ /* 0x000fc60007ffe0ff */
[----:B------:R-:W-:Y:S01]  /*627a0*/  IMAD.WIDE.U32 R16, R33, R27, R16 ;  /* 0x0000001b21107225 */ /* 0x000fe200078e0010 */
[----:B------:R-:W-:-:S03]  /*627b0*/  IADD3 R44, P5, PT, R47, R44, RZ ;  /* 0x0000002c2f2c7210 */ /* 0x000fc60007fbe0ff */
[----:B------:R-:W-:Y:S02]  /*627c0*/  IMAD R21, R48, R35, RZ ;  /* 0x0000002330157224 */ /* 0x000fe400078e02ff */
[----:B------:R-:W-:Y:S02]  /*627d0*/  IMAD.IADD R33, R41, 0x1, R45 ;  /* 0x0000000129217824 */ /* 0x000fe400078e022d */
[----:B------:R-:W-:Y:S02]  /*627e0*/  IMAD.X R47, RZ, RZ, RZ, P2 ;  /* 0x000000ffff2f7224 */ /* 0x000fe400010e06ff */
[----:B------:R-:W-:Y:S01]  /*627f0*/  IMAD.HI.U32 R49, R21, R2, R48 ;  /* 0x0000000215317227 */ /* 0x000fe200078e0030 */
[----:B------:R-:W-:-:S03]  /*62800*/  IADD3 R32, P2, PT, R16, R33, RZ ;  /* 0x0000002110207210 */ /* 0x000fc60007f5e0ff */
[----:B------:R-:W-:Y:S01]  /*62810*/  IMAD.X R45, RZ, RZ, RZ, P5 ;  /* 0x000000ffff2d7224 */ /* 0x000fe200028e06ff */
[----:B------:R-:W-:Y:S01]  /*62820*/  IADD3.X R33, PT, PT, RZ, RZ, RZ, P2, !PT ;  /* 0x000000ffff217210 */ /* 0x000fe200017fe4ff */
        /* <DEDUP_REMOVED lines=10> */
[----:B------:R-:W-:-:S03]  /*628d0*/  IMAD.WIDE.U32 R16, R21, R3, R48 ;  /* 0x0000000315107225 */ /* 0x000fc600078e0030 */
[----:B------:R-:W-:Y:S01]  /*628e0*/  IADD3.X R14, PT, PT, RZ, RZ, RZ, P2, !PT ;  /* 0x000000ffff0e7210 */ /* 0x000fe200017fe4ff */
[----:B------:R-:W-:Y:S01]  /*628f0*/  IMAD.X R47, RZ, RZ, RZ, P5 ;  /* 0x000000ffff2f7224 */ /* 0x000fe200028e06ff */
[----:B------:R-:W-:Y:S01]  /*62900*/  IADD3 R44, P5, PT, R45, R32, RZ ;  /* 0x000000202d2c7210 */ /* 0x000fe20007fbe0ff */
[----:B------:R-:W-:Y:S02]  /*62910*/  IMAD.IADD R32, R42, 0x1, R33 ;  /* 0x000000012a207824 */ /* 0x000fe400078e0221 */
[----:B------:R-:W-:Y:S01]  /*62920*/  IMAD.WIDE.U32 R46, R13, R23, R46 ;  /* 0x000000170d2e7225 */ /* 0x000fe200078e002e */
[----:B------:R-:W-:Y:S02]  /*62930*/  IADD3.X R45, PT, PT, RZ, RZ, RZ, P5, !PT ;  /* 0x000000ffff2d7210 */ /* 0x000fe40002ffe4ff */
        /* <DEDUP_REMOVED lines=16> */
[----:B------:R-:W-:-:S04]  /*62a40*/  IMAD.WIDE.U32 R46, R12, R26, R46 ;  /* 0x0000001a0c2e7225 */ /* 0x000fc800078e002e */
        /* <DEDUP_REMOVED lines=10> */
[----:B------:R-:W-:Y:S01]  /*62af0*/  IMAD.X R18, RZ, RZ, RZ, P0 ;  /* 0x000000ffff127224 */ /* 0x000fe200000e06ff */
[----:B------:R-:W-:Y:S01]  /*62b00*/  IADD3.X R51, PT, PT, RZ, RZ, RZ, P2, !PT ;  /* 0x000000ffff337210 */ /* 0x000fe200017fe4ff */
[----:B------:R-:W-:Y:S01]  /*62b10*/  IMAD.X R49, RZ, RZ, RZ, P6 ;  /* 0x000000ffff317224 */ /* 0x000fe200030e06ff */
[----:B------:R-:W-:Y:S01]  /*62b20*/  IADD3 R32, P2, PT, R15, R31, RZ ;  /* 0x0000001f0f207210 */ /* 0x000fe20007f5e0ff */
[----:B------:R-:W-:Y:S01]  /*62b30*/  IMAD.X R47, RZ, RZ, RZ, P1 ;  /* 0x000000ffff2f7224 */ /* 0x000fe200008e06ff */
[----:B------:R-:W-:Y:S01]  /*62b40*/  IADD3 R29, P0, PT, R30, R29, RZ ;  /* 0x0000001d1e1d7210 */ /* 0x000fe20007f1e0ff */
[----:B------:R-:W-:-:S03]  /*62b50*/  IMAD.WIDE.U32 R14, R21, R23, R50 ;  /* 0x00000017150e7225 */ /* 0x000fc600078e0032 */
[----:B------:R-:W-:Y:S01]  /*62b60*/  IADD3 R18, P1, PT, R18, R29, RZ ;  /* 0x0000001d12127210 */ /* 0x000fe20007f3e0ff */
        /* <DEDUP_REMOVED lines=9> */
[----:B------:R-:W-:Y:S01]  /*62c00*/  IMAD.X R33, RZ, RZ, RZ, P2 ;  /* 0x000000ffff217224 */ /* 0x000fe200010e06ff */
[----:B------:R-:W-:-:S02]  /*62c10*/  IADD3 R48, P5, PT, R30, R49, RZ ;  /* 0x000000311e307210 */ /* 0x000fc40007fbe0ff */
[----:B------:R-:W-:Y:S01]  /*62c20*/  IADD3 R12, P4, PT, R12, R29, RZ ;  /* 0x0000001d0c0c7210 */ /* 0x000fe20007f9e0ff */
[----:B------:R-:W-:Y:S01]  /*62c30*/  IMAD.X R47, RZ, RZ, RZ, P6 ;  /* 0x000000ffff2f7224 */ /* 0x000fe200030e06ff */
[----:B------:R-:W-:Y:S01]  /*62c40*/  IADD3.X R49, PT, PT, RZ, RZ, RZ, P5, !PT ;  /* 0x000000ffff317210 */ /* 0x000fe20002ffe4ff */
[----:B------:R-:W-:Y:S01]  /*62c50*/  IMAD.WIDE.U32 R28, R28, R19, R32 ;  /* 0x000000131c1c7225 */ /* 0x000fe200078e0020 */
[----:B------:R-:W-:-:S03]  /*62c60*/  IADD3 R51, P5, PT, R51, R12, RZ ;  /* 0x0000000c33337210 */ /* 0x000fc60007fbe0ff */
[----:B------:R-:W-:Y:S01]  /*62c70*/  IMAD.WIDE.U32 R46, R21, R24, R46 ;  /* 0x00000018152e7225 */ /* 0x000fe200078e002e */
[----:B------:R-:W-:-:S03]  /*62c80*/  IADD3 R51, P2, PT, R31, R51, RZ ;  /* 0x000000331f337210 */ /* 0x000fc60007f5e0ff */
[----:B------:R-:W-:-:S04]  /*62c90*/  IMAD.WIDE.U32 R48, R13, R26, R48 ;  /* 0x0000001a0d307225 */ /* 0x000fc800078e0030 */
[----:B------:R-:W-:Y:S01]  /*62ca0*/  IMAD.IADD R31, R40, 0x1, R47 ;  /* 0x00000001281f7824 */ /* 0x000fe200078e022f */
[----:B------:R-:W-:Y:S01]  /*62cb0*/  IADD3 R30, PT, PT, R42, R49, RZ ;  /* 0x000000312a1e7210 */ /* 0x000fe20007ffe0ff */
[----:B------:R-:W-:Y:S02]  /*62cc0*/  IMAD.X R19, RZ, RZ, RZ, P0 ;  /* 0x000000ffff137224 */ /* 0x000fe400000e06ff */
[----:B------:R-:W-:Y:S01]  /*62cd0*/  IMAD.X R12, RZ, RZ, RZ, P1 ;  /* 0x000000ffff0c7224 */ /* 0x000fe200008e06ff */
[----:B------:R-:W-:Y:S01]  /*62ce0*/  IADD3 R18, P6, PT, R31, R48, RZ ;  /* 0x000000301f127210 */ /* 0x000fe20007fde0ff */
[----:B------:R-:W-:Y:S01]  /*62cf0*/  IMAD.X R33, RZ, RZ, RZ, P3 ;  /* 0x000000ffff217224 */ /* 0x000fe200018e06ff */
[----:B------:R-:W-:Y:S02]  /*62d00*/  IADD3 R30, P0, PT, R30, R51, RZ ;  /* 0x000000331e1e7210 */ /* 0x000fe40007f1e0ff */
[----:B------:R-:W-:Y:S02]  /*62d10*/  IADD3 R31, P1, PT, R28, R19, RZ ;  /* 0x000000131c1f7210 */ /* 0x000fe40007f3e0ff */
[----:B------:R-:W-:-:S02]  /*62d20*/  IADD3.X R19, PT, PT, RZ, RZ, RZ, P6, !PT ;  /* 0x000000ffff137210 */ /* 0x000fc400037fe4ff */
[----:B------:R-:W-:Y:S01]  /*62d30*/  IADD3 R12, P3, PT, R12, R31, RZ ;  /* 0x0000001f0c0c7210 */ /* 0x000fe20007f7e0ff */
[----:B------:R-:W-:Y:S01]  /*62d40*/  IMAD.X R31, RZ, RZ, RZ, P0 ;  /* 0x000000ffff1f7224 */ /* 0x000fe200000e06ff */
[----:B------:R-:W-:Y:S01]  /*62d50*/  IADD3.X R28, PT, PT, RZ, RZ, RZ, P4, !PT ;  /* 0x000000ffff1c7210 */ /* 0x000fe200027fe4ff */
[----:B------:R-:W-:Y:S01]  /*62d60*/  IMAD.WIDE.U32 R18, R21, R25, R18 ;  /* 0x0000001915127225 */ /* 0x000fe200078e0012 */
[----:B------:R-:W-:-:S03]  /*62d70*/  IADD3 R33, P0, PT, R33, R12, RZ ;  /* 0x0000000c21217210 */ /* 0x000fc60007f1e0ff */
[----:B------:R-:W-:Y:S01]  /*62d80*/  IMAD.WIDE.U32 R12, R13, R27, R30 ;  /* 0x0000001b0d0c7225 */ /* 0x000fe200078e001e */
[----:B------:R-:W-:-:S03]  /*62d90*/  IADD3 R28, P4, PT, R28, R33, RZ ;  /* 0x000000211c1c7210 */ /* 0x000fc60007f9e0ff */
[----:B------:R-:W-:Y:S02]  /*62da0*/  IMAD.IADD R31, R41, 0x1, R19 ;  /* 0x00000001291f7824 */ /* 0x000fe400078e0213 */
[----:B------:R-:W-:Y:S02]  /*62db0*/  IMAD.X R33, RZ, RZ, RZ, P5 ;  /* 0x000000ffff217224 */ /* 0x000fe400028e06ff */
[----:B------:R-:W-:Y:S01]  /*62dc0*/  IMAD.X R51, RZ, RZ, RZ, P1 ;  /* 0x000000ffff337224 */ /* 0x000fe200008e06ff */
[----:B------:R-:W-:Y:S02]  /*62dd0*/  IADD3 R30, P6, PT, R12, R31, RZ ;  /* 0x0000001f0c1e7210 */ /* 0x000fe40007fde0ff */
[----:B------:R-:W-:Y:S02]  /*62de0*/  IADD3 R33, P5, PT, R33, R28, RZ ;  /* 0x0000001c21217210 */ /* 0x000fe40007fbe0ff */
[----:B------:R-:W-:Y:S01]  /*62df0*/  IADD3.X R12, PT, PT, RZ, RZ, RZ, P2, !PT ;  /* 0x000000ffff0c7210 */ /* 0x000fe200017fe4ff */
[----:B------:R-:W-:Y:S01]  /*62e00*/  IMAD.X R31, RZ, RZ, RZ, P6 ;  /* 0x000000ffff1f7224 */ /* 0x000fe200030e06ff */
[----:B------:R-:W-:-:S02]  /*62e10*/  IADD3.X R28, PT, PT, RZ, RZ, RZ, P3, !PT ;  /* 0x000000ffff1c7210 */ /* 0x000fc40001ffe4ff */
[----:B------:R-:W-:Y:S01]  /*62e20*/  IADD3 R12, P1, PT, R12, R33, RZ ;  /* 0x000000210c0c7210 */ /* 0x000fe20007f3e0ff */
[----:B------:R-:W-:Y:S01]  /*62e30*/  IMAD.WIDE.U32 R48, R21, R26, R30 ;  /* 0x0000001a15307225 */ /* 0x000fe200078e001e */
[----:B------:R-:W-:Y:S02]  /*62e40*/  IADD3 R28, PT, PT, R28, R29, R51 ;  /* 0x0000001d1c1c7210 */ /* 0x000fe40007ffe033 */
[----:B------:R-:W-:Y:S01]  /*62e50*/  IADD3 R13, P2, PT, R13, R12, RZ ;  /* 0x0000000c0d0d7210 */ /* 0x000fe20007f5e0ff */
[----:B------:R-:W-:Y:S01]  /*62e60*/  IMAD.IADD R12, R42, 0x1, R49 ;  /* 0x000000012a0c7824 */ /* 0x000fe200078e0231 */
[----:B------:R-:W-:Y:S01]  /*62e70*/  IADD3.X R29, PT, PT, RZ, RZ, RZ, P4, !PT ;  /* 0x000000ffff1d7210 */ /* 0x000fe200027fe4ff */
[----:B------:R-:W-:-:S03]  /*62e80*/  IMAD.X R30, RZ, RZ, RZ, P0 ;  /* 0x000000ffff1e7224 */ /* 0x000fc600000e06ff */
[----:B------:R-:W-:Y:S02]  /*62e90*/  IADD3 R12, P0, PT, R12, R13, RZ ;  /* 0x0000000d0c0c7210 */ /* 0x000fe40007f1e0ff */
[----:B------:R-:W-:Y:S01]  /*62ea0*/  IADD3 R28, PT, PT, R29, R28, R30 ;  /* 0x0000001c1d1c7210 */ /* 0x000fe20007ffe01e */
[----:B------:R-:W-:Y:S01]  /*62eb0*/  IMAD.X R30, RZ, RZ, RZ, P5 ;  /* 0x000000ffff1e7224 */ /* 0x000fe200028e06ff */
[----:B------:R-:W-:Y:S01]  /*62ec0*/  IADD3.X R13, PT, PT, RZ, RZ, RZ, P0, !PT ;  /* 0x000000ffff0d7210 */ /* 0x000fe200007fe4ff */
[----:B------:R-:W-:Y:S02]  /*62ed0*/  IMAD.X R29, RZ, RZ, RZ, P1 ;  /* 0x000000ffff1d7224 */ /* 0x000fe400008e06ff */
[----:B------:R-:W-:-:S03]  /*62ee0*/  IMAD.WIDE.U32 R12, R21, R27, R12 ;  /* 0x0000001b150c7225 */ /* 0x000fc600078e000c */
[----:B------:R-:W-:Y:S01]  /*62ef0*/  IADD3 R29, PT, PT, R29, R28, R30 ;  /* 0x0000001c1d1d7210 */ /* 0x000fe20007ffe01e */
        /* <DEDUP_REMOVED lines=36> */
.L_x_174:
        /* <DEDUP_REMOVED lines=23> */
.L_x_175:
[----:B------:R-:W-:-:S07]  /*632b0*/  IMAD.IADD R20, R20, 0x1, -R43 ;  /* 0x0000000114147824 */ /* 0x000fce00078e0a2b */
.L_x_155:
[----:B------:R-:W-:-:S13]  /*632c0*/  ISETP.GT.AND P0, PT, R20, -0x1, PT ;  /* 0xffffffff1400780c */ /* 0x000fda0003f04270 */
[----:B------:R-:W-:Y:S05]  /*632d0*/  @P0 BRA `(.L_x_176) ;  /* 0xffffff6400fc0947 */ /* 0x000fea000383ffff */
[----:B------:R-:W-:-:S04]  /*632e0*/  IMAD.WIDE.U32 R12, R33, R4, RZ ;  /* 0x00000004210c7225 */ /* 0x000fc800078e00ff */
[----:B------:R-:W-:Y:S01]  /*632f0*/  HFMA2 R17, -RZ, RZ, 0, 0 ;  /* 0x00000000ff117431 */ /* 0x000fe200000001ff */
[----:B------:R-:W0:Y:S01]  /*63300*/  LDCU UR4, c[0x3][0x1c] ;  /* 0x00c00380ff0477ac */ /* 0x000e220008000800 */
[----:B------:R-:W-:Y:S01]  /*63310*/  IMAD.MOV.U32 R15, RZ, RZ, RZ ;  /* 0x000000ffff0f7224 */ /* 0x000fe200078e00ff */
[----:B------:R-:W-:Y:S01]  /*63320*/  MOV R14, R13 ;  /* 0x0000000d000e7202 */ /* 0x000fe20000000f00 */
[----:B------:R-:W-:Y:S02]  /*63330*/  IMAD.MOV.U32 R19, RZ, RZ, RZ ;  /* 0x000000ffff137224 */ /* 0x000fe400078e00ff */
[----:B------:R-:W-:Y:S02]  /*63340*/  IMAD R13, R12, R35, RZ ;  /* 0x000000230c0d7224 */ /* 0x000fe400078e02ff */
[----:B------:R-:W-:-:S04]  /*63350*/  IMAD.WIDE.U32 R14, R34, R4, R14 ;  /* 0x00000004220e7225 */ /* 0x000fc800078e000e */
[----:B------:R-:W-:Y:S02]  /*63360*/  IMAD.MOV.U32 R16, RZ, RZ, R15 ;  /* 0x000000ffff107224 */ /* 0x000fe400078e000f */
[----:B------:R-:W-:Y:S02]  /*63370*/  IMAD.MOV.U32 R18, RZ, RZ, R14 ;  /* 0x000000ffff127224 */ /* 0x000fe400078e000e */
[----:B------:R-:W-:-:S04]  /*63380*/  IMAD.WIDE.U32 R14, R31, R4, R16 ;  /* 0x000000041f0e7225 */ /* 0x000fc800078e0010 */
[----:B------:R-:W-:-:S04]  /*63390*/  IMAD.WIDE.U32 R16, R33, R5, R18 ;  /* 0x0000000521107225 */ /* 0x000fc800078e0012 */
[----:B------:R-:W-:Y:S01]  /*633a0*/  IMAD.MOV.U32 R44, RZ, RZ, R12 ;  /* 0x000000ffff2c7224 */ /* 0x000fe200078e000c */
[----:B------:R-:W-:Y:S01]  /*633b0*/  IADD3 R18, P0, PT, R14, R17, RZ ;  /* 0x000000110e127210 */ /* 0x000fe20007f1e0ff */
[----:B------:R-:W-:Y:S01]  /*633c0*/  IMAD.MOV.U32 R45, RZ, RZ, RZ ;  /* 0x000000ffff2d7224 */ /* 0x000fe200078e00ff */
[----:B------:R-:W-:Y:S01]  /*633d0*/  MOV R14, R15 ;  /* 0x0000000f000e7202 */ /* 0x000fe20000000f00 */
[----:B------:R-:W-:Y:S01]  /*633e0*/  IMAD.MOV.U32 R15, RZ, RZ, RZ ;  /* 0x000000ffff0f7224 */ /* 0x000fe200078e00ff */
[----:B------:R-:W-:Y:S01]  /*633f0*/  IADD3.X R19, PT, PT, RZ, RZ, RZ, P0, !PT ;  /* 0x000000ffff137210 */ /* 0x000fe200007fe4ff */
[----:B------:R-:W-:-:S04]  /*63400*/  IMAD.HI.U32 R45, R13, R2, R44 ;  /* 0x000000020d2d7227 */ /* 0x000fc800078e002c */
[----:B------:R-:W-:-:S04]  /*63410*/  IMAD.WIDE.U32 R14, R32, R4, R14 ;  /* 0x00000004200e7225 */ /* 0x000fc800078e000e */
[----:B------:R-:W-:-:S04]  /*63420*/  IMAD.WIDE.U32 R18, R34, R5, R18 ;  /* 0x0000000522127225 */ /* 0x000fc800078e0012 */
[----:B------:R-:W-:Y:S01]  /*63430*/  IMAD.IADD R49, R36, 0x1, R45 ;  /* 0x0000000124317824 */ /* 0x000fe200078e022d */
[----:B------:R-:W-:Y:S01]  /*63440*/  IADD3 R44, P0, PT, R14, R19, RZ ;  /* 0x000000130e2c7210 */ /* 0x000fe20007f1e0ff */
[----:B------:R-:W-:Y:S02]  /*63450*/  IMAD.MOV.U32 R14, RZ, RZ, R15 ;  /* 0x000000ffff0e7224 */ /* 0x000fe400078e000f */
[----:B------:R-:W-:Y:S02]  /*63460*/  HFMA2 R15, -RZ, RZ, 0, 0 ;  /* 0x00000000ff0f7431 */ /* 0x000fe400000001ff */
[----:B------:R-:W-:Y:S01]  /*63470*/  IMAD.MOV.U32 R19, RZ, RZ, RZ ;  /* 0x000000ffff137224 */ /* 0x000fe200078e00ff */
[----:B------:R-:W-:Y:S02]  /*63480*/  IADD3 R48, P1, PT, R16, R49, RZ ;  /* 0x0000003110307210 */ /* 0x000fe40007f3e0ff */
[----:B------:R-:W-:Y:S01]  /*63490*/  IADD3.X R45, PT, PT, RZ, RZ, RZ, P0, !PT ;  /* 0x000000ffff2d7210 */ /* 0x000fe200007fe4ff */
[----:B------:R-:W-:-:S04]  /*634a0*/  IMAD.WIDE.U32 R18, R33, R6, R18 ;  /* 0x0000000621127225 */ /* 0x000fc800078e0012 */
        /* <DEDUP_REMOVED lines=8> */
[----:B------:R-:W-:Y:S01]  /*63530*/  IMAD.MOV.U32 R16, RZ, RZ, R15 ;  /* 0x000000ffff107224 */ /* 0x000fe200078e000f */
[----:B------:R-:W-:Y:S01]  /*63540*/  MOV R17, RZ ;  /* 0x000000ff00117202 */ /* 0x000fe20000000f00 */
[----:B------:R-:W-:Y:S01]  /*63550*/  IMAD R15, R48, R35, RZ ;  /* 0x00000023300f7224 */ /* 0x000fe200078e02ff */
[----:B------:R-:W-:Y:S01]  /*63560*/  IADD3 R50, P2, PT, R18, R51, RZ ;  /* 0x0000003312327210 */ /* 0x000fe20007f5e0ff */
[----:B------:R-:W-:-:S02]  /*63570*/  IMAD.MOV.U32 R49, RZ, RZ, RZ ;  /* 0x000000ffff317224 */ /* 0x000fc400078e00ff */
[----:B------:R-:W-:Y:S02]  /*63580*/  HFMA2 R19, -RZ, RZ, 0, 0 ;  /* 0x00000000ff137431 */ /* 0x000fe400000001ff */
[----:B------:R-:W-:Y:S02]  /*63590*/  IMAD.X R47, RZ, RZ, RZ, P1 ;  /* 0x000000ffff2f7224 */ /* 0x000fe400008e06ff */
[----:B------:R-:W-:-:S04]  /*635a0*/  IMAD.HI.U32 R49, R15, R2, R48 ;  /* 0x000000020f317227 */ /* 0x000fc800078e0030 */
[----:B------:R-:W-:Y:S02]  /*635b0*/  IMAD.X R51, RZ, RZ, RZ, P2 ;  /* 0x000000ffff337224 */ /* 0x000fe400010e06ff */
[----:B------:R-:W-:-:S04]  /*635c0*/  IMAD.WIDE.U32 R44, R32, R5, R44 ;  /* 0x00000005202c7225 */ /* 0x000fc800078e002c */
[----:B------:R-:W-:-:S04]  /*635d0*/  IMAD.WIDE.U32 R46, R34, R6, R46 ;  /* 0x00000006222e7225 */ /* 0x000fc800078e002e */
[----:B------:R-:W-:Y:S01]  /*635e0*/  IMAD.WIDE.U32 R50, R13, R22, R50 ;  /* 0x000000160d327225 */ /* 0x000fe200078e0032 */
[----:B------:R-:W-:-:S03]  /*635f0*/  IADD3 R48, P1, PT, R44, R47, RZ ;  /* 0x0000002f2c307210 */ /* 0x000fc60007f3e0ff */
[----:B------:R-:W-:Y:S01]  /*63600*/  IMAD.IADD R55, R36, 0x1, R49 ;  /* 0x0000000124377824 */ /* 0x000fe200078e0231 */
[----:B------:R-:W-:Y:S01]  /*63610*/  IADD3 R53, PT, PT, R38, R51, RZ ;  /* 0x0000003326357210 */ /* 0x000fe20007ffe0ff */
[----:B------:R-:W-:-:S03]  /*63620*/  IMAD.WIDE.U32 R16, R30, R4, R16 ;  /* 0x000000041e107225 */ /* 0x000fc600078e0010 */
[----:B------:R-:W-:Y:S01]  /*63630*/  IADD3 R54, P2, PT, R55, R50, RZ ;  /* 0x0000003237367210 */ /* 0x000fe20007f5e0ff */
[----:B------:R-:W-:Y:S01]  /*63640*/  IMAD.X R49, RZ, RZ, RZ, P1 ;  /* 0x000000ffff317224 */ /* 0x000fe200008e06ff */
[----:B------:R-:W-:Y:S01]  /*63650*/  MOV R50, R46 ;  /* 0x0000002e00327202 */ /* 0x000fe20000000f00 */
[----:B------:R-:W-:Y:S01]  /*63660*/  IMAD.MOV.U32 R51, RZ, RZ, RZ ;  /* 0x000000ffff337224 */ /* 0x000fe200078e00ff */
[----:B------:R-:W-:Y:S01]  /*63670*/  IADD3 R16, P0, PT, R16, R45, RZ ;  /* 0x0000002d10107210 */ /* 0x000fe20007f1e0ff */
[----:B------:R-:W-:Y:S02]  /*63680*/  IMAD.X R55, RZ, RZ, RZ, P2 ;  /* 0x000000ffff377224 */ /* 0x000fe400010e06ff */
[----:B------:R-:W-:-:S04]  /*63690*/  IMAD.WIDE.U32 R46, R31, R6, R48 ;  /* 0x000000061f2e7225 */ /* 0x000fc800078e0030 */
[----:B------:R-:W-:Y:S02]  /*636a0*/  IMAD.MOV.U32 R18, RZ, RZ, R17 ;  /* 0x000000ffff127224 */ /* 0x000fe400078e0011 */
[----:B------:R-:W-:-:S04]  /*636b0*/  IMAD.WIDE.U32 R48, R33, R7, R50 ;  /* 0x0000000721307225 */ /* 0x000fc800078e0032 */
[----:B------:R-:W-:Y:S01]  /*636c0*/  IMAD.X R17, RZ, RZ, RZ, P0 ;  /* 0x000000ffff117224 */ /* 0x000fe200000e06ff */
[----:B------:R-:W-:Y:S01]  /*636d0*/  IADD3 R52, P3, PT, R48, R53, RZ ;  /* 0x0000003530347210 */ /* 0x000fe20007f7e0ff */
[----:B------:R-:W-:Y:S01]  /*636e0*/  IMAD.WIDE.U32 R54, R15, R3, R54 ;  /* 0x000000030f367225 */ /* 0x000fe200078e0036 */
[----:B------:R-:W-:-:S03]  /*636f0*/  IADD3 R48, P2, PT, R46, R49, RZ ;  /* 0x000000312e307210 */ /* 0x000fc60007f5e0ff */
[----:B------:R-:W-:-:S04]  /*63700*/  IMAD.WIDE.U32 R16, R29, R5, R16 ;  /* 0x000000051d107225 */ /* 0x000fc800078e0010 */
[----:B------:R-:W-:Y:S02]  /*63710*/  IMAD.IADD R27, R37, 0x1, R55 ;  /* 0x00000001251b7824 */ /* 0x000fe400078e0237 */
[----:B------:R-:W-:Y:S02]  /*63720*/  HFMA2 R55, -RZ, RZ, 0, 0 ;  /* 0x00000000ff377431 */ /* 0x000fe400000001ff */
[----:B------:R-:W-:Y:S01]  /*63730*/  IMAD.WIDE.U32 R18, R21, R4, R18 ;  /* 0x0000000415127225 */ /* 0x000fe200078e0012 */
[----:B------:R-:W-:-:S03]  /*63740*/  IADD3 R50, P1, PT, R16, R47, RZ ;  /* 0x0000002f10327210 */ /* 0x000fc60007f3e0ff */
[----:B------:R-:W-:Y:S01]  /*63750*/  IMAD.X R53, RZ, RZ, RZ, P3 ;  /* 0x000000ffff357224 */ /* 0x000fe200018e06ff */
[----:B------:R-:W-:Y:S01]  /*63760*/  IADD3 R18, P0, PT, R18, R17, RZ ;  /* 0x0000001112127210 */ /* 0x000fe20007f1e0ff */
[----:B------:R-:W-:Y:S01]  /*63770*/  IMAD R17, R54, R35, RZ ;  /* 0x0000002336117224 */ /* 0x000fe200078e02ff */
[----:B------:R-:W-:Y:S01]  /*63780*/  IADD3.X R51, PT, PT, RZ, RZ, RZ, P1, !PT ;  /* 0x000000ffff337210 */ /* 0x000fe20000ffe4ff */
[----:B------:R-:W-:Y:S01]  /*63790*/  IMAD.WIDE.U32 R52, R13, R23, R52 ;  /* 0x000000170d347225 */ /* 0x000fe200078e0034 */
[----:B------:R-:W-:-:S03]  /*637a0*/  MOV R44, R19 ;  /* 0x00000013002c7202 */ /* 0x000fc60000000f00 */
[----:B------:R-:W-:Y:S02]  /*637b0*/  IMAD.X R49, RZ, RZ, RZ, P2 ;  /* 0x000000ffff317224 */ /* 0x000fe400010e06ff */
[----:B------:R-:W-:Y:S01]  /*637c0*/  IMAD.HI.U32 R61, R17, R2, R54 ;  /* 0x00000002113d7227 */ /* 0x000fe200078e0036 */
[----:B------:R-:W-:-:S03]  /*637d0*/  IADD3 R54, P2, PT, R27, R52, RZ ;  /* 0x000000341b367210 */ /* 0x000fc60007f5e0ff */
[----:B------:R-:W-:Y:S01]  /*637e0*/  IMAD.MOV.U32 R45, RZ, RZ, RZ ;  /* 0x000000ffff2d7224 */ /* 0x000fe200078e00ff */
[----:B------:R-:W-:Y:S01]  /*637f0*/  IADD3.X R55, PT, PT, RZ, RZ, RZ, P2, !PT ;  /* 0x000000ffff377210 */ /* 0x000fe200017fe4ff */
[----:B------:R-:W-:Y:S02]  /*63800*/  IMAD.X R19, RZ, RZ, RZ, P0 ;  /* 0x000000ffff137224 */ /* 0x000fe400000e06ff */
[----:B------:R-:W-:-:S04]  /*63810*/  IMAD.WIDE.U32 R46, R32, R6, R50 ;  /* 0x00000006202e7225 */ /* 0x000fc800078e0032 */
[----:B------:R-:W-:-:S04]  /*63820*/  IMAD.WIDE.U32 R48, R34, R7, R48 ;  /* 0x0000000722307225 */ /* 0x000fc800078e0030 */
[----:B------:R-:W-:Y:S01]  /*63830*/  IMAD.WIDE.U32 R44, R28, R4, R44 ;  /* 0x000000041c2c7225 */ /* 0x000fe200078e002c */
[----:B------:R-:W-:-:S03]  /*63840*/  IADD3 R46, P2, PT, R46, R49, RZ ;  /* 0x000000312e2e7210 */ /* 0x000fc60007f5e0ff */
[----:B------:R-:W-:-:S04]  /*63850*/  IMAD.WIDE.U32 R18, R30, R5, R18 ;  /* 0x000000051e127225 */ /* 0x000fc800078e0012 */
[----:B------:R-:W-:Y:S01]  /*63860*/  IMAD.MOV.U32 R49, RZ, RZ, RZ ;  /* 0x000000ffff317224 */ /* 0x000fe200078e00ff */
[----:B------:R-:W-:Y:S01]  /*63870*/  IADD3 R50, P0, PT, R44, R19, RZ ;  /* 0x000000132c327210 */ /* 0x000fe20007f1e0ff */
[----:B------:R-:W-:Y:S01]  /*63880*/  IMAD.IADD R57, R39, 0x1, R53 ;  /* 0x0000000127397824 */ /* 0x000fe200078e0235 */
[----:B------:R-:W-:Y:S01]  /*63890*/  IADD3 R52, P1, PT, R18, R47, RZ ;  /* 0x0000002f12347210 */ /* 0x000fe20007f3e0ff */
[----:B------:R-:W-:Y:S01]  /*638a0*/  IMAD.WIDE.U32 R48, R33, R8, R48 ;  /* 0x0000000821307225 */ /* 0x000fe200078e0030 */
[----:B------:R-:W-:Y:S02]  /*638b0*/  IADD3.X R51, PT, PT, RZ, RZ, RZ, P0, !PT ;  /* 0x000000ffff337210 */ /* 0x000fe400007fe4ff */
[----:B------:R-:W-:Y:S01]  /*638c0*/  IADD3.X R47, PT, PT, RZ, RZ, RZ, P2, !PT ;  /* 0x000000ffff2f7210 */ /* 0x000fe200017fe4ff */
        /* <DEDUP_REMOVED lines=8> */
[----:B------:R-:W-:-:S04]  /*63950*/  IMAD.WIDE.U32 R46, R31, R7, R46 ;  /* 0x000000071f2e7225 */ /* 0x000fc800078e002e */
[----:B------:R-:W-:Y:S02]  /*63960*/  IMAD.IADD R55, R38, 0x1, R55 ;  /* 0x0000000126377824 */ /* 0x000fe400078e0237 */
[----:B------:R-:W-:-:S04]  /*63970*/  IMAD.WIDE.U32 R44, R29, R6, R52 ;  /* 0x000000061d2c7225 */ /* 0x000fc800078e0034 */
[----:B------:R-:W-:Y:S01]  /*63980*/  IMAD.WIDE.U32 R56, R13, R24, R56 ;  /* 0x000000180d387225 */ /* 0x000fe200078e0038 */
[----:B------:R-:W-:Y:S02]  /*63990*/  IADD3 R50, P1, PT, R18, R45, RZ ;  /* 0x0000002d12327210 */ /* 0x000fe40007f3e0ff */
[----:B------:R-:W-:Y:S01]  /*639a0*/  IADD3 R52, P2, PT, R44, R47, RZ ;  /* 0x0000002f2c347210 */ /* 0x000fe20007f5e0ff */
[----:B------:R-:W-:Y:S01]  /*639b0*/  IMAD.X R61, RZ, RZ, RZ, P3 ;  /* 0x000000ffff3d7224 */ /* 0x000fe200018e06ff */
[----:B------:R-:W-:Y:S01]  /*639c0*/  IADD3 R54, P3, PT, R46, R49, RZ ;  /* 0x000000312e367210 */ /* 0x000fe20007f7e0ff */
[----:B------:R-:W-:Y:S01]  /*639d0*/  IMAD.X R49, RZ, RZ, RZ, P0 ;  /* 0x000000ffff317224 */ /* 0x000fe200000e06ff */
[----:B------:R-:W-:Y:S01]  /*639e0*/  IADD3 R58, P4, PT, R55, R56, RZ ;  /* 0x00000038373a7210 */ /* 0x000fe20007f9e0ff */
[----:B------:R-:W-:Y:S01]  /*639f0*/  IMAD.WIDE.U32 R44, R17, R3, R60 ;  /* 0x00000003112c7225 */ /* 0x000fe200078e003c */
[----:B------:R-:W-:Y:S02]  /*63a00*/  IADD3.X R53, PT, PT, RZ, RZ, RZ, P2, !PT ;  /* 0x000000ffff357210 */ /* 0x000fe400017fe4ff */
[----:B------:R-:W-:Y:S01]  /*63a10*/  IADD3 R43, PT, PT, R40, R57, RZ ;  /* 0x00000039282b7210 */ /* 0x000fe20007ffe0ff */
[----:B------:R-:W-:Y:S01]  /*63a20*/  IMAD.X R55, RZ, RZ, RZ, P3 ;  /* 0x000000ffff377224 */ /* 0x000fe200018e06ff */
[----:B------:R-:W-:Y:S01]  /*63a30*/  MOV R56, R44 ;  /* 0x0000002c00387202 */ /* 0x000fe20000000f00 */
[----:B------:R-:W-:-:S04]  /*63a40*/  IMAD.WIDE.U32 R18, R28, R5, R48 ;  /* 0x000000051c127225 */ /* 0x000fc800078e0030 */
[----:B------:R-:W-:Y:S02]  /*63a50*/  IMAD.X R51, RZ, RZ, RZ, P1 ;  /* 0x000000ffff337224 */ /* 0x000fe400008e06ff */
[----:B------:R-:W-:-:S04]  /*63a60*/  IMAD.WIDE.U32 R48, R34, R8, R54 ;  /* 0x0000000822307225 */ /* 0x000fc800078e0036 */
[----:B------:R-:W-:Y:S02]  /*63a70*/  IMAD.IADD R61, R37, 0x1, R45 ;  /* 0x00000001253d7824 */ /* 0x000fe400078e022d */
[----:B------:R-:W-:Y:S02]  /*63a80*/  IMAD R5, R44, R35, RZ ;  /* 0x000000232c057224 */ /* 0x000fe400078e02ff */
[----:B------:R-:W-:Y:S01]  /*63a90*/  IMAD.WIDE.U32 R44, R30, R6, R50 ;  /* 0x000000061e2c7225 */ /* 0x000fe200078e0032 */
[----:B------:R-:W-:-:S03]  /*63aa0*/  MOV R50, R48 ;  /* 0x0000003000327202 */ /* 0x000fc60000000f00 */
[----:B------:R-:W-:Y:S01]  /*63ab0*/  IMAD.WIDE.U32 R46, R32, R7, R52 ;  /* 0x00000007202e7225 */ /* 0x000fe200078e0034 */
[----:B------:R-:W-:-:S03]  /*63ac0*/  IADD3 R52, P0, PT, R18, R45, RZ ;  /* 0x0000002d12347210 */ /* 0x000fc60007f1e0ff */
[----:B------:R-:W-:Y:S01]  /*63ad0*/  IMAD.MOV.U32 R51, RZ, RZ, RZ ;  /* 0x000000ffff337224 */ /* 0x000fe200078e00ff */
[----:B------:R-:W-:Y:S01]  /*63ae0*/  IADD3 R54, P1, PT, R44, R47, RZ ;  /* 0x0000002f2c367210 */ /* 0x000fe20007f3e0ff */
[----:B------:R-:W-:Y:S02]  /*63af0*/  IMAD.X R59, RZ, RZ, RZ, P4 ;  /* 0x000000ffff3b7224 */ /* 0x000fe400020e06ff */
[----:B------:R-:W-:Y:S01]  /*63b00*/  IMAD.WIDE.U32 R50, R33, R9, R50 ;  /* 0x0000000921327225 */ /* 0x000fe200078e0032 */
[----:B------:R-:W-:-:S03]  /*63b10*/  IADD3.X R55, PT, PT, RZ, RZ, RZ, P1, !PT ;  /* 0x000000ffff377210 */ /* 0x000fc60000ffe4ff */
[----:B------:R-:W-:Y:S02]  /*63b20*/  IMAD.MOV.U32 R57, RZ, RZ, RZ ;  /* 0x000000ffff397224 */ /* 0x000fe400078e00ff */
[----:B------:R-:W-:-:S04]  /*63b30*/  IMAD.WIDE.U32 R44, R15, R23, R58 ;  /* 0x000000170f2c7225 */ /* 0x000fc800078e003a */
[----:B------:R-:W-:Y:S01]  /*63b40*/  IMAD.X R53, RZ, RZ, RZ, P0 ;  /* 0x000000ffff357224 */ /* 0x000fe200000e06ff */
[----:B------:R-:W-:Y:S01]  /*63b50*/  IADD3 R58, P0, PT, R50, R43, RZ ;  /* 0x0000002b323a7210 */ /* 0x000fe20007f1e0ff */
[----:B------:R-:W-:Y:S01]  /*63b60*/  IMAD.HI.U32 R63, R5, R2, R56 ;  /* 0x00000002053f7227 */ /* 0x000fe200078e0038 */
[----:B------:R-:W-:Y:S02]  /*63b70*/  IADD3 R56, P2, PT, R46, R49, RZ ;  /* 0x000000312e387210 */ /* 0x000fe40007f5e0ff */
[----:B------:R-:W-:Y:S01]  /*63b80*/  IADD3 R60, P3, PT, R61, R44, RZ ;  /* 0x0000002c3d3c7210 */ /* 0x000fe20007f7e0ff */
[----:B------:R-:W-:Y:S01]  /*63b90*/  IMAD.IADD R27, R39, 0x1, R45 ;  /* 0x00000001271b7824 */ /* 0x000fe200078e022d */
[----:B------:R-:W-:Y:S01]  /*63ba0*/  IADD3.X R59, PT, PT, RZ, RZ, RZ, P0, !PT ;  /* 0x000000ffff3b7210 */ /* 0x000fe200007fe4ff */
        /* <DEDUP_REMOVED lines=17> */
[----:B------:R-:W-:Y:S01]  /*63cc0*/  IMAD.X R47, RZ, RZ, RZ, P2 ;  /* 0x000000ffff2f7224 */ /* 0x000fe200010e06ff */
[----:B------:R-:W-:Y:S01]  /*63cd0*/  IADD3 R61, PT, PT, R41, R45, RZ ;  /* 0x0000002d293d7210 */ /* 0x000fe20007ffe0ff */
[----:B------:R-:W-:-:S02]  /*63ce0*/  IMAD.X R49, RZ, RZ, RZ, P3 ;  /* 0x000000ffff317224 */ /* 0x000fc400018e06ff */
[----:B------:R-:W-:Y:S02]  /*63cf0*/  IMAD.IADD R55, R38, 0x1, R55 ;  /* 0x0000000126377824 */ /* 0x000fe400078e0237 */
[----:B------:R-:W-:-:S04]  /*63d00*/  IMAD.WIDE.U32 R44, R28, R6, R18 ;  /* 0x000000061c2c7225 */ /* 0x000fc800078e0012 */
        /* <DEDUP_REMOVED lines=10> */
[----:B------:R-:W-:Y:S01]  /*63db0*/  IMAD.WIDE.U32 R46, R5, R3, R58 ;  /* 0x00000003052e7225 */ /* 0x000fe200078e003a */
[----:B------:R-:W-:Y:S02]  /*63dc0*/  MOV R52, R48 ;  /* 0x0000003000347202 */ /* 0x000fe40000000f00 */
[----:B------:R-:W-:Y:S01]  /*63dd0*/  IADD3.X R55, PT, PT, RZ, RZ, RZ, P2, !PT ;  /* 0x000000ffff377210 */ /* 0x000fe200017fe4ff */
[----:B------:R-:W-:Y:S01]  /*63de0*/  IMAD.MOV.U32 R53, RZ, RZ, RZ ;  /* 0x000000ffff357224 */ /* 0x000fe200078e00ff */
[----:B------:R-:W-:Y:S01]  /*63df0*/  IADD3.X R57, PT, PT, RZ, RZ, RZ, P3, !PT ;  /* 0x000000ffff397210 */ /* 0x000fe20001ffe4ff */
[----:B------:R-:W-:-:S02]  /*63e00*/  IMAD.IADD R27, R37, 0x1, R47 ;  /* 0x00000001251b7824 */ /* 0x000fc400078e022f */
[----:B------:R-:W-:-:S04]  /*63e10*/  IMAD.WIDE.U32 R52, R33, R10, R52 ;  /* 0x0000000a21347225 */ /* 0x000fc800078e0034 */
[----:B------:R-:W-:Y:S02]  /*63e20*/  IMAD R19, R46, R35, RZ ;  /* 0x000000232e137224 */ /* 0x000fe400078e02ff */
[----:B------:R-:W-:Y:S02]  /*63e30*/  IMAD.MOV.U32 R47, RZ, RZ, RZ ;  /* 0x000000ffff2f7224 */ /* 0x000fe400078e00ff */
[----:B------:R-:W-:Y:S01]  /*63e40*/  IMAD.X R51, RZ, RZ, RZ, P1 ;  /* 0x000000ffff337224 */ /* 0x000fe200008e06ff */
[----:B------:R-:W-:Y:S01]  /*63e50*/  IADD3 R58, P1, PT, R52, R61, RZ ;  /* 0x0000003d343a7210 */ /* 0x000fe20007f3e0ff */
[----:B------:R-:W-:-:S04]  /*63e60*/  IMAD.HI.U32 R63, R19, R2, R46 ;  /* 0x00000002133f7227 */ /* 0x000fc800078e002e */
[----:B------:R-:W-:-:S04]  /*63e70*/  IMAD.WIDE.U32 R46, R21, R7, R50 ;  /* 0x00000007152e7225 */ /* 0x000fc800078e0032 */
[----:B------:R-:W-:-:S04]  /*63e80*/  IMAD.WIDE.U32 R48, R29, R8, R54 ;  /* 0x000000081d307225 */ /* 0x000fc800078e0036 */
        /* <DEDUP_REMOVED lines=14> */
[----:B------:R-:W-:-:S03]  /*63f70*/  IADD3.X R55, PT, PT, RZ, RZ, RZ, P4, !PT ;  /* 0x000000ffff377210 */ /* 0x000fc600027fe4ff */
        /* <DEDUP_REMOVED lines=13> */
[----:B------:R-:W-:Y:S01]  /*64050*/  IMAD.MOV.U32 R50, RZ, RZ, R44 ;  /* 0x000000ffff327224 */ /* 0x000fe200078e002c */
[----:B------:R-:W-:Y:S01]  /*64060*/  IADD3 R61, PT, PT, R41, R51, RZ ;  /* 0x00000033293d7210 */ /* 0x000fe20007ffe0ff */
[----:B------:R-:W-:Y:S01]  /*64070*/  IMAD.MOV.U32 R51, RZ, RZ, RZ ;  /* 0x000000ffff337224 */ /* 0x000fe200078e00ff */
[----:B------:R-:W-:Y:S01]  /*64080*/  IADD3.X R55, PT, PT, RZ, RZ, RZ, P4, !PT ;  /* 0x000000ffff377210 */ /* 0x000fe200027fe4ff */
[----:B------:R-:W-:Y:S01]  /*64090*/  IMAD.X R49, RZ, RZ, RZ, P2 ;  /* 0x000000ffff317224 */ /* 0x000fe200010e06ff */
[----:B------:R-:W-:Y:S01]  /*640a0*/  IADD3.X R53, PT, PT, RZ, RZ, RZ, P3, !PT ;  /* 0x000000ffff357210 */ /* 0x000fe20001ffe4ff */
[----:B------:R-:W-:-:S04]  /*640b0*/  IMAD.WIDE.U32 R50, R33, R11, R50 ;  /* 0x0000000b21327225 */ /* 0x000fc800078e0032 */
[----:B------:R-:W-:Y:S01]  /*640c0*/  IMAD.WIDE.U32 R58, R5, R22, R58 ;  /* 0x00000016053a7225 */ /* 0x000fe200078e003a */
[----:B------:R-:W-:-:S03]  /*640d0*/  IADD3 R6, P4, PT, R50, R43, RZ ;  /* 0x0000002b32067210 */ /* 0x000fc60007f9e0ff */
[----:B------:R-:W-:Y:S02]  /*640e0*/  IMAD.IADD R27, R36, 0x1, R63 ;  /* 0x00000001241b7824 */ /* 0x000fe400078e023f */
[----:B------:R-:W-:-:S03]  /*640f0*/  IMAD.WIDE.U32 R44, R21, R8, R48 ;  /* 0x00000008152c7225 */ /* 0x000fc600078e0030 */
[----:B------:R-:W-:Y:S01]  /*64100*/  IADD3 R58, P0, PT, R27, R58, RZ ;  /* 0x0000003a1b3a7210 */ /* 0x000fe20007f1e0ff */
[----:B------:R-:W-:Y:S01]  /*64110*/  IMAD.WIDE.U32 R48, R31, R10, R54 ;  /* 0x0000000a1f307225 */ /* 0x000fe200078e0036 */
[----:B------:R-:W-:-:S03]  /*64120*/  IADD3 R12, P3, PT, R7, R45, RZ ;  /* 0x0000002d070c7210 */ /* 0x000fc60007f7e0ff */
[----:B------:R-:W-:Y:S01]  /*64130*/  IMAD.IADD R27, R38, 0x1, R59 ;  /* 0x00000001261b7824 */ /* 0x000fe200078e023b */
[----:B------:R-:W-:Y:S01]  /*64140*/  IADD3.X R59, PT, PT, RZ, RZ, RZ, P0, !PT ;  /* 0x000000ffff3b7210 */ /* 0x000fe200007fe4ff */
[----:B------:R-:W-:-:S04]  /*64150*/  IMAD.WIDE.U32 R46, R29, R9, R52 ;  /* 0x000000091d2e7225 */ /* 0x000fc800078e0034 */
        /* <DEDUP_REMOVED lines=9> */
[----:B0-----:R-:W-:-:S04]  /*641f0*/  IMAD.WIDE.U32 R44, R13, UR4, R6 ;  /* 0x000000040d2c7c25 */ /* 0x001fc8000f8e0006 */
[----:B------:R-:W-:Y:S01]  /*64200*/  IMAD.X R13, RZ, RZ, RZ, P3 ;  /* 0x000000ffff0d7224 */ /* 0x000fe200018e06ff */
[----:B------:R-:W-:Y:S01]  /*64210*/  IADD3 R54, P3, PT, R27, R52, RZ ;  /* 0x000000341b367210 */ /* 0x000fe20007f7e0ff */
[----:B------:R-:W-:Y:S01]  /*64220*/  IMAD.IADD R27, R37, 0x1, R57 ;  /* 0x00000001251b7824 */ /* 0x000fe200078e0239 */
[----:B------:R-:W-:Y:S01]  /*64230*/  IADD3 R52, P0, PT, R44, R61, RZ ;  /* 0x0000003d2c347210 */ /* 0x000fe20007f1e0ff */
[----:B------:R-:W-:Y:S01]  /*64240*/  IMAD R7, R56, R35, RZ ;  /* 0x0000002338077224 */ /* 0x000fe200078e02ff */
[----:B------:R-:W-:Y:S01]  /*64250*/  IADD3.X R55, PT, PT, RZ, RZ, RZ, P3, !PT ;  /* 0x000000ffff377210 */ /* 0x000fe20001ffe4ff */
[----:B------:R-:W-:Y:S02]  /*64260*/  IMAD.MOV.U32 R57, RZ, RZ, RZ ;  /* 0x000000ffff397224 */ /* 0x000fe400078e00ff */
[----:B------:R-:W-:-:S04]  /*64270*/  IMAD.WIDE.U32 R48, R34, R11, R48 ;  /* 0x0000000b22307225 */ /* 0x000fc800078e0030 */
[----:B------:R-:W-:Y:S02]  /*64280*/  IMAD.X R51, RZ, RZ, RZ, P2 ;  /* 0x000000ffff337224 */ /* 0x000fe400010e06ff */
[----:B------:R-:W-:Y:S01]  /*64290*/  IMAD.HI.U32 R59, R7, R2, R56 ;  /* 0x00000002073b7227 */ /* 0x000fe200078e0038 */
[----:B------:R-:W-:-:S03]  /*642a0*/  IADD3 R57, P1, PT, R48, R45, RZ ;  /* 0x0000002d30397210 */ /* 0x000fc60007f3e0ff */
[----:B------:R-:W-:-:S04]  /*642b0*/  IMAD.WIDE.U32 R46, R32, R10, R46 ;  /* 0x0000000a202e7225 */ /* 0x000fc800078e002e */
[----:B------:R-:W-:Y:S01]  /*642c0*/  IMAD.WIDE.U32 R44, R30, R9, R50 ;  /* 0x000000091e2c7225 */ /* 0x000fe200078e0032 */
[----:B------:R-:W-:-:S03]  /*642d0*/  IADD3 R48, P4, PT, R46, R49, RZ ;  /* 0x000000312e307210 */ /* 0x000fc60007f9e0ff */
[----:B------:R-:W-:Y:S01]  /*642e0*/  IMAD.WIDE.U32 R12, R28, R8, R12 ;  /* 0x000000081c0c7225 */ /* 0x000fe200078e000c */
[----:B------:R-:W-:-:S03]  /*642f0*/  IADD3 R46, P2, PT, R44, R47, RZ ;  /* 0x0000002f2c2e7210 */ /* 0x000fc60007f5e0ff */
        /* <DEDUP_REMOVED lines=26> */
[----:B------:R-:W-:-:S03]  /*644a0*/  IMAD.WIDE.U32 R12, R15, UR4, R12 ;  /* 0x000000040f0c7c25 */ /* 0x000fc6000f8e000c */
[----:B------:R-:W-:Y:S01]  /*644b0*/  IADD3 R48, P5, PT, R43, R46, RZ ;  /* 0x0000002e2b307210 */ /* 0x000fe20007fbe0ff */
[----:B------:R-:W-:Y:S02]  /*644c0*/  IMAD.X R55, RZ, RZ, RZ, P4 ;  /* 0x000000ffff377224 */ /* 0x000fe400020e06ff */
[----:B------:R-:W-:Y:S02]  /*644d0*/  IMAD.IADD R47, R41, 0x1, R47 ;  /* 0x00000001292f7824 */ /* 0x000fe400078e022f */
        /* <DEDUP_REMOVED lines=18> */
[----:B------:R-:W-:-:S04]  /*64600*/  IMAD.WIDE.U32 R48, R5, R24, R48 ;  /* 0x0000001805307225 */ /* 0x000fc800078e0030 */
[----:B------:R-:W-:Y:S01]  /*64610*/  IMAD.X R15, RZ, RZ, RZ, P2 ;  /* 0x000000ffff0f7224 */ /* 0x000fe200010e06ff */
[----:B------:R-:W-:Y:S01]  /*64620*/  IADD3 R49, PT, PT, R40, R49, RZ ;  /* 0x0000003128317210 */ /* 0x000fe20007ffe0ff */
[----:B------:R-:W-:Y:S02]  /*64630*/  IMAD.X R45, RZ, RZ, RZ, P3 ;  /* 0x000000ffff2d7224 */ /* 0x000fe400018e06ff */
[----:B------:R-:W-:Y:S01]  /*64640*/  IMAD.WIDE.U32 R12, R17, R26, R46 ;  /* 0x0000001a110c7225 */ /* 0x000fe200078e002e */
[----:B------:R-:W-:-:S03]  /*64650*/  IADD3.X R47, PT, PT, RZ, RZ, RZ, P0, !PT ;  /* 0x000000ffff2f7210 */ /* 0x000fc600007fe4ff */
[----:B------:R-:W-:Y:S01]  /*64660*/  IMAD.WIDE.U32 R14, R21, R10, R14 ;  /* 0x0000000a150e7225 */ /* 0x000fe200078e000e */
[----:B------:R-:W-:Y:S02]  /*64670*/  IADD3 R46, P3, PT, R49, R12, RZ ;  /* 0x0000000c312e7210 */ /* 0x000fe40007f7e0ff */
[----:B------:R-:W-:Y:S01]  /*64680*/  IADD3 R12, PT, PT, R42, R13, RZ ;  /* 0x0000000d2a0c7210 */ /* 0x000fe20007ffe0ff */
[----:B------:R-:W-:-:S04]  /*64690*/  IMAD.WIDE.U32 R44, R29, R11, R44 ;  /* 0x0000000b1d2c7225 */ /* 0x000fc800078e002c */
        /* <DEDUP_REMOVED lines=13> */
[----:B------:R-:W-:Y:S01]  /*64770*/  IMAD.IADD R27, R37, 0x1, R51 ;  /* 0x00000001251b7824 */ /* 0x000fe200078e0233 */
[----:B------:R-:W-:Y:S01]  /*64780*/  IADD3.X R9, PT, PT, RZ, RZ, RZ, P4, !PT ;  /* 0x000000ffff097210 */ /* 0x000fe200027fe4ff */
[----:B------:R-:W-:-:S03]  /*64790*/  IMAD.WIDE.U32 R16, R17, UR4, R44 ;  /* 0x0000000411107c25 */ /* 0x000fc6000f8e002c */
[----:B------:R-:W-:Y:S01]  /*647a0*/  IADD3 R48, P4, PT, R27, R48, RZ ;  /* 0x000000301b307210 */ /* 0x000fe20007f9e0ff */
[----:B------:R-:W-:Y:S02]  /*647b0*/  IMAD.IADD R49, R39, 0x1, R49 ;  /* 0x0000000127317824 */ /* 0x000fe400078e0231 */
        /* <DEDUP_REMOVED lines=8> */
[----:B------:R-:W-:Y:S01]  /*64840*/  IMAD R13, R50, R35, RZ ;  /* 0x00000023320d7224 */ /* 0x000fe200078e02ff */
[----:B------:R-:W-:Y:S01]  /*64850*/  IADD3 R43, P3, PT, R14, R45, RZ ;  /* 0x0000002d0e2b7210 */ /* 0x000fe20007f7e0ff */
[----:B------:R-:W-:Y:S01]  /*64860*/  IMAD.MOV.U32 R51, RZ, RZ, RZ ;  /* 0x000000ffff337224 */ /* 0x000fe200078e00ff */
[----:B------:R-:W-:Y:S01]  /*64870*/  IADD3 R16, P4, PT, R16, R17, RZ ;  /* 0x0000001110107210 */ /* 0x000fe20007f9e0ff */
[----:B------:R-:W-:-:S02]  /*64880*/  IMAD.X R45, RZ, RZ, RZ, P0 ;  /* 0x000000ffff2d7224 */ /* 0x000fc400000e06ff */
[----:B------:R-:W-:Y:S01]  /*64890*/  IMAD.HI.U32 R53, R13, R2, R50 ;  /* 0x000000020d357227 */ /* 0x000fe200078e0032 */
[----:B------:R-:W-:-:S03]  /*648a0*/  IADD3.X R17, PT, PT, RZ, RZ, RZ, P4, !PT ;  /* 0x000000ffff117210 */ /* 0x000fc600027fe4ff */
[----:B------:R-:W-:Y:S02]  /*648b0*/  IMAD.X R51, RZ, RZ, RZ, P2 ;  /* 0x000000ffff337224 */ /* 0x000fe400010e06ff */
[----:B------:R-:W-:-:S03]  /*648c0*/  IMAD.WIDE.U32 R46, R7, R22, R48 ;  /* 0x00000016072e7225 */ /* 0x000fc600078e0030 */
[----:B------:R-:W-:Y:S01]  /*648d0*/  IADD3 R51, P2, PT, R51, R4, RZ ;  /* 0x0000000433337210 */ /* 0x000fe20007f5e0ff */
[----:B------:R-:W-:-:S04]  /*648e0*/  IMAD.WIDE.U32 R44, R19, R24, R44 ;  /* 0x00000018132c7225 */ /* 0x000fc800078e002c */
[----:B------:R-:W-:Y:S01]  /*648f0*/  IMAD.X R0, RZ, RZ, RZ, P1 ;  /* 0x000000ffff007224 */ /* 0x000fe200008e06ff */
[----:B------:R-:W-:Y:S01]  /*64900*/  IADD3 R45, PT, PT, R40, R45, RZ ;  /* 0x0000002d282d7210 */ /* 0x000fe20007ffe0ff */
[----:B------:R-:W-:Y:S02]  /*64910*/  IMAD.IADD R49, R36, 0x1, R53 ;  /* 0x0000000124317824 */ /* 0x000fe400078e0235 */
[----:B------:R-:W-:Y:S01]  /*64920*/  IMAD.IADD R47, R38, 0x1, R47 ;  /* 0x00000001262f7824 */ /* 0x000fe200078e022f */
[----:B------:R-:W-:Y:S01]  /*64930*/  IADD3 R0, P1, PT, R0, R43, RZ ;  /* 0x0000002b00007210 */ /* 0x000fe20007f3e0ff */
[----:B------:R-:W-:Y:S01]  /*64940*/  IMAD.WIDE.U32 R16, R5, R26, R16 ;  /* 0x0000001a05107225 */ /* 0x000fe200078e0010 */
[----:B------:R-:W-:Y:S02]  /*64950*/  IADD3 R48, P4, PT, R49, R46, RZ ;  /* 0x0000002e31307210 */ /* 0x000fe40007f9e0ff */
[----:B------:R-:W-:Y:S01]  /*64960*/  IADD3 R46, P0, PT, R47, R44, RZ ;  /* 0x0000002c2f2e7210 */ /* 0x000fe20007f1e0ff */
[----:B------:R-:W-:Y:S01]  /*64970*/  IMAD.X R43, RZ, RZ, RZ, P2 ;  /* 0x000000ffff2b7224 */ /* 0x000fe200010e06ff */
[----:B------:R-:W-:Y:S01]  /*64980*/  IADD3 R44, P2, PT, R45, R16, RZ ;  /* 0x000000102d2c7210 */ /* 0x000fe20007f5e0ff */
[----:B------:R-:W-:Y:S01]  /*64990*/  IMAD.IADD R16, R42, 0x1, R17 ;  /* 0x000000012a107824 */ /* 0x000fe200078e0211 */
[----:B------:R-:W-:Y:S01]  /*649a0*/  IADD3.X R47, PT, PT, RZ, RZ, RZ, P0, !PT ;  /* 0x000000ffff2f7210 */ /* 0x000fe200007fe4ff */
[----:B------:R-:W-:Y:S01]  /*649b0*/  IMAD.X R49, RZ, RZ, RZ, P4 ;  /* 0x000000ffff317224 */ /* 0x000fe200020e06ff */
[----:B------:R-:W-:Y:S01]  /*649c0*/  IADD3 R43, P4, PT, R43, R0, RZ ;  /* 0x000000002b2b7210 */ /* 0x000fe20007f9e0ff */
[----:B------:R-:W-:Y:S01]  /*649d0*/  IMAD.X R45, RZ, RZ, RZ, P2 ;  /* 0x000000ffff2d7224 */ /* 0x000fe200010e06ff */
[----:B------:R-:W-:Y:S01]  /*649e0*/  IADD3 R16, P0, PT, R16, R27, RZ ;  /* 0x0000001b10107210 */ /* 0x000fe20007f1e0ff */
[----:B------:R-:W-:-:S03]  /*649f0*/  IMAD.WIDE.U32 R48, R13, R3, R48 ;  /* 0x000000030d307225 */ /* 0x000fc600078e0030 */
[----:B------:R-:W-:Y:S01]  /*64a00*/  IADD3.X R17, PT, PT, RZ, RZ, RZ, P0, !PT ;  /* 0x000000ffff117210 */ /* 0x000fe200007fe4ff */
[----:B------:R-:W-:-:S04]  /*64a10*/  IMAD.WIDE.U32 R46, R7, R23, R46 ;  /* 0x00000017072e7225 */ /* 0x000fc800078e002e */
[----:B------:R-:W-:Y:S02]  /*64a20*/  IMAD.IADD R27, R37, 0x1, R49 ;  /* 0x00000001251b7824 */ /* 0x000fe400078e0231 */
[----:B------:R-:W-:-:S03]  /*64a30*/  IMAD.WIDE.U32 R44, R19, R25, R44 ;  /* 0x00000019132c7225 */ /* 0x000fc600078e002c */
[----:B------:R-:W-:Y:S01]  /*64a40*/  IADD3 R46, P0, PT, R27, R46, RZ ;  /* 0x0000002e1b2e7210 */ /* 0x000fe20007f1e0ff */
[----:B------:R-:W-:Y:S02]  /*64a50*/  IMAD.IADD R47, R39, 0x1, R47 ;  /* 0x00000001272f7824 */ /* 0x000fe400078e022f */
[----:B------:R-:W-:-:S03]  /*64a60*/  IMAD.WIDE.U32 R4, R5, UR4, R16 ;  /* 0x0000000405047c25 */ /* 0x000fc6000f8e0010 */
[----:B------:R-:W-:Y:S01]  /*64a70*/  IADD3 R44, P2, PT, R47, R44, RZ ;  /* 0x0000002c2f2c7210 */ /* 0x000fe20007f5e0ff */
[----:B------:R-:W-:Y:S01]  /*64a80*/  IMAD.IADD R17, R41, 0x1, R45 ;  /* 0x0000000129117824 */ /* 0x000fe200078e022d */
[----:B------:R-:W-:Y:S01]  /*64a90*/  IADD3.X R47, PT, PT, RZ, RZ, RZ, P0, !PT ;  /* 0x000000ffff2f7210 */ /* 0x000fe200007fe4ff */
[----:B------:R-:W-:Y:S02]  /*64aa0*/  IMAD R35, R48, R35, RZ ;  /* 0x0000002330237224 */ /* 0x000fe400078e02ff */
[----:B------:R-:W-:Y:S01]  /*64ab0*/  IMAD.MOV.U32 R49, RZ, RZ, RZ ;  /* 0x000000ffff317224 */ /* 0x000fe200078e00ff */
[----:B------:R-:W-:Y:S01]  /*64ac0*/  IADD3 R16, P0, PT, R4, R17, RZ ;  /* 0x0000001104107210 */ /* 0x000fe20007f1e0ff */
[----:B------:R-:W-:Y:S02]  /*64ad0*/  IMAD.X R45, RZ, RZ, RZ, P2 ;  /* 0x000000ffff2d7224 */ /* 0x000fe400010e06ff */
[----:B------:R-:W-:-:S04]  /*64ae0*/  IMAD.HI.U32 R49, R35, R2, R48 ;  /* 0x0000000223317227 */ /* 0x000fc800078e0030 */
        /* <DEDUP_REMOVED lines=19> */
[----:B------:R-:W-:-:S03]  /*64c20*/  IADD3.X R17, PT, PT, RZ, RZ, RZ, P2, !PT ;  /* 0x000000ffff117210 */ /* 0x000fc600017fe4ff */
[----:B------:R-:W-:Y:S02]  /*64c30*/  IMAD.IADD R27, R37, 0x1, R5 ;  /* 0x00000001251b7824 */ /* 0x000fe400078e0205 */
[----:B------:R-:W-:-:S03]  /*64c40*/  IMAD.WIDE.U32 R36, R7, R25, R44 ;  /* 0x0000001907247225 */ /* 0x000fc600078e002c */
[----:B------:R-:W-:Y:S01]  /*64c50*/  IADD3 R46, P5, PT, R27, R46, RZ ;  /* 0x0000002e1b2e7210 */ /* 0x000fe20007fbe0ff */
[----:B------:R-:W-:Y:S02]  /*64c60*/  IMAD.IADD R45, R39, 0x1, R47 ;  /* 0x00000001272d7824 */ /* 0x000fe400078e022f */
[----:B------:R-:W-:-:S03]  /*64c70*/  IMAD.WIDE.U32 R16, R19, UR4, R16 ;  /* 0x0000000413107c25 */ /* 0x000fc6000f8e0010 */
[----:B------:R-:W-:Y:S01]  /*64c80*/  IADD3 R44, P2, PT, R45, R36, RZ ;  /* 0x000000242d2c7210 */ /* 0x000fe20007f5e0ff */
[----:B------:R-:W-:Y:S02]  /*64c90*/  IMAD.IADD R37, R41, 0x1, R37 ;  /* 0x0000000129257824 */ /* 0x000fe400078e0225 */
[----:B------:R-:W-:-:S03]  /*64ca0*/  IMAD.WIDE.U32 R8, R28, R10, R8 ;  /* 0x0000000a1c087225 */ /* 0x000fc600078e0008 */
[----:B------:R-:W-:Y:S01]  /*64cb0*/  IADD3 R36, P6, PT, R16, R37, RZ ;  /* 0x0000002510247210 */ /* 0x000fe20007fde0ff */
[----:B------:R-:W-:Y:S01]  /*64cc0*/  IMAD.X R47, RZ, RZ, RZ, P5 ;  /* 0x000000ffff2f7224 */ /* 0x000fe200028e06ff */
[----:B------:R-:W-:Y:S01]  /*64cd0*/  IADD3 R18, P0, PT, R8, R15, RZ ;  /* 0x0000000f08127210 */ /* 0x000fe20007f1e0ff */
[----:B------:R-:W-:Y:S01]  /*64ce0*/  IMAD.X R45, RZ, RZ, RZ, P2 ;  /* 0x000000ffff2d7224 */ /* 0x000fe200010e06ff */
[----:B------:R-:W-:Y:S01]  /*64cf0*/  IADD3.X R37, PT, PT, RZ, RZ, RZ, P6, !PT ;  /* 0x000000ffff257210 */ /* 0x000fe200037fe4ff */
[----:B------:R-:W-:Y:S01]  /*64d00*/  IMAD.WIDE.U32 R14, R35, R22, R46 ;  /* 0x00000016230e7225 */ /* 0x000fe200078e002e */
[----:B------:R-:W-:-:S03]  /*64d10*/  IADD3 R16, P5, PT, R0, R43, RZ ;  /* 0x0000002b00107210 */ /* 0x000fc60007fbe0ff */
        /* <DEDUP_REMOVED lines=15> */
[----:B------:R-:W-:Y:S02]  /*64e10*/  IADD3 R19, P1, PT, R16, R19, RZ ;  /* 0x0000001310137210 */ /* 0x000fe40007f3e0ff */
[----:B------:R-:W-:Y:S01]  /*64e20*/  IADD3.X R37, PT, PT, RZ, RZ, RZ, P3, !PT ;  /* 0x000000ffff257210 */ /* 0x000fe20001ffe4ff */
[----:B------:R-:W-:Y:S01]  /*64e30*/  IMAD.WIDE.U32 R44, R13, R25, R44 ;  /* 0x000000190d2c7225 */ /* 0x000fe200078e002c */
[----:B------:R-:W-:Y:S02]  /*64e40*/  IADD3 R18, P2, PT, R9, R17, RZ ;  /* 0x0000001109127210 */ /* 0x000fe40007f5e0ff */
[----:B------:R-:W-:Y:S01]  /*64e50*/  IADD3 R0, P3, PT, R0, R19, RZ ;  /* 0x0000001300007210 */ /* 0x000fe20007f7e0ff */
[----:B------:R-:W-:-:S04]  /*64e60*/  IMAD.WIDE.U32 R8, R35, R23, R46 ;  /* 0x0000001723087225 */ /* 0x000fc800078e002e */
[----:B------:R-:W-:Y:S02]  /*64e70*/  IMAD.X R19, RZ, RZ, RZ, P4 ;  /* 0x000000ffff137224 */ /* 0x000fe400020e06ff */
[----:B------:R-:W-:Y:S01]  /*64e80*/  IMAD.WIDE.U32 R16, R7, UR4, R36 ;  /* 0x0000000407107c25 */ /* 0x000fe2000f8e0024 */
[----:B------:R-:W-:Y:S02]  /*64e90*/  IADD3 R37, PT, PT, R41, R45, RZ ;  /* 0x0000002d29257210 */ /* 0x000fe40007ffe0ff */
[----:B------:R-:W-:Y:S01]  /*64ea0*/  IADD3 R19, P4, PT, R19, R0, RZ ;  /* 0x0000000013137210 */ /* 0x000fe20007f9e0ff */
        /* <DEDUP_REMOVED lines=8> */
[----:B------:R-:W-:Y:S01]  /*64f30*/  IMAD.X R19, RZ, RZ, RZ, P2 ;  /* 0x000000ffff137224 */ /* 0x000fe200010e06ff */
[----:B------:R-:W-:Y:S01]  /*64f40*/  IADD3 R39, P5, PT, R39, R0, RZ ;  /* 0x0000000027277210 */ /* 0x000fe20007fbe0ff */
[----:B------:R-:W-:-:S03]  /*64f50*/  IMAD.WIDE.U32 R36, R13, R26, R36 ;  /* 0x0000001a0d247225 */ /* 0x000fc600078e0024 */
        /* <DEDUP_REMOVED lines=18> */
[----:B------:R-:W-:-:S03]  /*65080*/  IMAD.WIDE.U32 R12, R13, UR4, R18 ;  /* 0x000000040d0c7c25 */ /* 0x000fc6000f8e0012 */
        /* <DEDUP_REMOVED lines=16> */
[----:B------:R-:W-:Y:S01]  /*65190*/  IADD3 R12, PT, PT, R42, R19, RZ ;  /* 0x000000132a0c7210 */ /* 0x000fe20007ffe0ff */
[----:B------:R-:W-:Y:S01]  /*651a0*/  IMAD.X R36, RZ, RZ, RZ, P3 ;  /* 0x000000ffff247224 */ /* 0x000fe200018e06ff */
[----:B------:R-:W-:Y:S02]  /*651b0*/  IADD3.X R17, PT, PT, RZ, RZ, RZ, P2, !PT ;  /* 0x000000ffff117210 */ /* 0x000fe400017fe4ff */
[----:B------:R-:W-:Y:S02]  /*651c0*/  IADD3 R12, P0, PT, R12, R13, RZ ;  /* 0x0000000d0c0c7210 */ /* 0x000fe40007f1e0ff */
[----:B------:R-:W-:-:S03]  /*651d0*/  IADD3 R17, PT, PT, R17, R16, R0 ;  /* 0x0000001011117210 */ /* 0x000fc60007ffe000 */
[----:B------:R-:W-:Y:S02]  /*651e0*/  IMAD.X R13, RZ, RZ, RZ, P0 ;  /* 0x000000ffff0d7224 */ /* 0x000fe400000e06ff */
[----:B------:R-:W-:-:S05]  /*651f0*/  IMAD.WIDE.U32 R12, R35, UR4, R12 ;  /* 0x00000004230c7c25 */ /* 0x000fca000f8e000c */
[----:B------:R-:W-:-:S04]  /*65200*/  IADD3 R36, PT, PT, R13, R17, R36 ;  /* 0x000000110d247210 */ /* 0x000fc80007ffe024 */
[----:B------:R-:W-:-:S13]  /*65210*/  ISETP.GT.U32.AND P0, PT, R36, UR4, PT ;  /* 0x0000000424007c0c */ /* 0x000fda000bf04070 */
[----:B------:R-:W-:Y:S05]  /*65220*/  @P0 BRA `(.L_x_177) ;  /* 0x0000000000800947 */ /* 0x000fea0003800000 */
[----:B------:R-:W-:Y:S01]  /*65230*/  ISETP.GE.U32.AND P0, PT, R36, UR4, PT ;  /* 0x0000000424007c0c */ /* 0x000fe2000bf06070 */
        /* <DEDUP_REMOVED lines=31> */
.L_x_177:
        /* <DEDUP_REMOVED lines=22> */
[----:B------:R-:W-:-:S07]  /*65590*/  IADD3 R36, PT, PT, R36, -UR4, -R3 ;  /* 0x8000000424247c10 */ /* 0x000fce000fffe803 */
.L_x_178:
[----:B------:R-:W0:Y:S02]  /*655a0*/  LDCU UR4, c[0x3][0x1a4] ;  /* 0x00c03480ff0477ac */ /* 0x000e240008000800 */
[----:B0-----:R-:W-:-:S13]  /*655b0*/  ISETP.GT.U32.AND P0, PT, R36, UR4, PT ;  /* 0x0000000424007c0c */ /* 0x001fda000bf04070 */
[----:B------:R-:W-:Y:S05]  /*655c0*/  @P0 BRA `(.L_x_179) ;  /* 0x0000000000300947 */ /* 0x000fea0003800000 */
[----:B------:R-:W0:Y:S01]  /*655d0*/  LDCU.128 UR8, c[0x3][0x190] ;  /* 0x00c03200ff0877ac */ /* 0x000e220008000c00 */
[----:B------:R-:W1:Y:S01]  /*655e0*/  LDCU UR5, c[0x3][0x1a0] ;  /* 0x00c03400ff0577ac */ /* 0x000e620008000800 */
[----:B------:R-:W2:Y:S01]  /*655f0*/  LDCU.64 UR6, c[0x3][0x188] ;  /* 0x00c03100ff0677ac */ /* 0x000ea20008000a00 */
[----:B0-----:R-:W-:-:S04]  /*65600*/  ISETP.NE.AND P0, PT, R20, UR11, PT ;  /* 0x0000000b14007c0c */ /* 0x001fc8000bf05270 */
[----:B-1----:R-:W-:-:S04]  /*65610*/  ISETP.EQ.AND P0, PT, R37, UR5, !P0 ;  /* 0x0000000525007c0c */ /* 0x002fc8000c702270 */
[----:B------:R-:W-:Y:S02]  /*65620*/  ISETP.GE.U32.AND P0, PT, R36, UR4, P0 ;  /* 0x0000000424007c0c */ /* 0x000fe40008706070 */
[----:B--2---:R-:W-:Y:S02]  /*65630*/  ISETP.EQ.AND P1, PT, R17, UR6, PT ;  /* 0x0000000611007c0c */ /* 0x004fe4000bf22270 */
[----:B------:R-:W-:-:S04]  /*65640*/  ISETP.EQ.AND P0, PT, R35, UR10, P0 ;  /* 0x0000000a23007c0c */ /* 0x000fc80008702270 */
[----:B------:R-:W-:-:S04]  /*65650*/  ISETP.EQ.AND P0, PT, R16, UR9, P0 ;  /* 0x0000000910007c0c */ /* 0x000fc80008702270 */
[----:B------:R-:W-:-:S04]  /*65660*/  ISETP.EQ.AND P0, PT, R27, UR8, P0 ;  /* 0x000000081b007c0c */ /* 0x000fc80008702270 */
[----:B------:R-:W-:-:S13]  /*65670*/  ISETP.EQ.AND P0, PT, R0, UR7, P0 ;  /* 0x0000000700007c0c */ /* 0x000fda0008702270 */
[----:B------:R-:W-:Y:S05]  /*65680*/  @P0 BRA P1, `(.L_x_144) ;  /* 0x0000000000140947 */ /* 0x000fea0000800000 */
.L_x_179:
[----:B------:R-:W-:Y:S01]  /*65690*/  HFMA2 R34, -RZ, RZ, 0, 0 ;  /* 0x00000000ff227431 */ /* 0x000fe200000001ff */
[----:B------:R-:W-:Y:S02]  /*656a0*/  CS2R R32, SRZ ;  /* 0x0000000000207805 */ /* 0x000fe4000001ff00 */
[----:B------:R-:W-:Y:S02]  /*656b0*/  CS2R R30, SRZ ;  /* 0x00000000001e7805 */ /* 0x000fe4000001ff00 */
[----:B------:R-:W-:Y:S01]  /*656c0*/  CS2R R28, SRZ ;  /* 0x00000000001c7805 */ /* 0x000fe2000001ff00 */
[----:B------:R-:W-:-:S07]  /*656d0*/  IMAD.MOV.U32 R21, RZ, RZ, RZ ;  /* 0x000000ffff157224 */ /* 0x000fce00078e00ff */
.L_x_144:
[-C--:B0-----:R-:W-:Y:S01]  /*656e0*/  IMAD.WIDE.U32 R8, R33, R33.reuse, RZ ;  /* 0x0000002121087225 */ /* 0x081fe200078e00ff */
[----:B------:R-:W-:Y:S01]  /*656f0*/  MOV R3, RZ ;  /* 0x000000ff00037202 */ /* 0x000fe20000000f00 */
[----:B------:R-:W0:Y:S02]  /*65700*/  LDCU UR17, c[0x3][0xe0] ;  /* 0x00c01c00ff1177ac */ /* 0x000e240008000800 */
[----:B------:R-:W-:Y:S01]  /*65710*/  IMAD.MOV.U32 R2, RZ, RZ, R9 ;  /* 0x000000ffff027224 */ /* 0x000fe200078e0009 */
[----:B------:R-:W-:Y:S01]  /*65720*/  LOP3.LUT R12, R8, 0xfffffffd, RZ, 0xc0, !PT ;  /* 0xfffffffd080c7812 */ /* 0x000fe200078ec0ff */
[----:B------:R-:W-:Y:S01]  /*65730*/  IMAD.MOV.U32 R5, RZ, RZ, RZ ;  /* 0x000000ffff057224 */ /* 0x000fe200078e00ff */
[----:B------:R-:W1:Y:S01]  /*65740*/  LDCU.128 UR12, c[0x3][URZ] ;  /* 0x00c00000ff0c77ac */ /* 0x000e620008000c00 */
[----:B------:R-:W-:Y:S01]  /*65750*/  IMAD.WIDE.U32 R2, R34, R33, R2 ;  /* 0x0000002122027225 */ /* 0x000fe200078e0002 */
[----:B------:R-:W-:-:S03]  /*65760*/  UMOV UR16, URZ ;  /* 0x000000ff00107c82 */ /* 0x000fc60008000000 */
[----:B------:R-:W-:Y:S01]  /*65770*/  IMAD.MOV.U32 R4, RZ, RZ, R3 ;  /* 0x000000ffff047224 */ /* 0x000fe200078e0003 */
[----:B------:R-:W-:Y:S01]  /*65780*/  MOV R6, R2 ;  /* 0x0000000200067202 */ /* 0x000fe20000000f00 */
[----:B------:R-:W-:Y:S02]  /*65790*/  IMAD.MOV.U32 R7, RZ, RZ, RZ ;  /* 0x000000ffff077224 */ /* 0x000fe400078e00ff */
[----:B--2---:R-:W-:-:S04]  /*657a0*/  IMAD.WIDE.U32 R2, R31, R33, R4 ;  /* 0x000000211f027225 */ /* 0x004fc800078e0004 */
[----:B------:R-:W-:-:S04]  /*657b0*/  IMAD.WIDE.U32 R4, R34, R33, R6 ;  /* 0x0000002122047225 */ /* 0x000fc800078e0006 */
[----:B0-----:R-:W-:Y:S01]  /*657c0*/  IMAD R8, R8, UR17, RZ ;  /* 0x0000001108087c24 */ /* 0x001fe2000f8e02ff */
[----:B------:R-:W-:Y:S01]  /*657d0*/  IADD3 R6, P0, PT, R2, R5, RZ ;  /* 0x0000000502067210 */ /* 0x000fe20007f1e0ff */
[----:B------:R-:W-:Y:S01]  /*657e0*/  IMAD.MOV.U32 R13, RZ, RZ, RZ ;  /* 0x000000ffff0d7224 */ /* 0x000fe200078e00ff */
[----:B------:R-:W-:Y:S01]  /*657f0*/  MOV R2, R3 ;  /* 0x0000000300027202 */ /* 0x000fe20000000f00 */
[----:B------:R-:W-:Y:S01]  /*65800*/  IMAD.MOV.U32 R3, RZ, RZ, RZ ;  /* 0x000000ffff037224 */ /* 0x000fe200078e00ff */
[----:B------:R-:W-:Y:S01]  /*65810*/  MOV R5, RZ ;  /* 0x000000ff00057202 */ /* 0x000fe20000000f00 */
[----:B------:R-:W-:Y:S02]  /*65820*/  IMAD.X R7, RZ, RZ, RZ, P0 ;  /* 0x000000ffff077224 */ /* 0x000fe400000e06ff */
[----:B---3--:R-:W-:-:S04]  /*65830*/  IMAD.WIDE.U32 R2, R32, R33, R2 ;  /* 0x0000002120027225 */ /* 0x008fc800078e0002 */
[----:B------:R-:W-:-:S04]  /*65840*/  IMAD.WIDE.U32 R6, R34, R34, R6 ;  /* 0x0000002222067225 */ /* 0x000fc800078e0006 */
[----:B-1----:R-:W-:Y:S01]  /*65850*/  IMAD.HI.U32 R23, R8, UR12, R12 ;  /* 0x0000000c08177c27 */ /* 0x002fe2000f8e000c */
[----:B------:R-:W-:Y:S02]  /*65860*/  IADD3 R10, P0, PT, R2, R7, RZ ;  /* 0x00000007020a7210 */ /* 0x000fe40007f1e0ff */
[----:B------:R-:W-:Y:S01]  /*65870*/  MOV R12, R6 ;  /* 0x00000006000c7202 */ /* 0x000fe20000000f00 */
[----:B------:R-:W-:Y:S01]  /*65880*/  IMAD.MOV.U32 R2, RZ, RZ, R3 ;  /* 0x000000ffff027224 */ /* 0x000fe200078e0003 */
[----:B------:R-:W-:Y:S01]  /*65890*/  IADD3.X R11, PT, PT, RZ, RZ, RZ, P0, !PT ;  /* 0x000000ffff0b7210 */ /* 0x000fe200007fe4ff */
[----:B------:R-:W-:Y:S02]  /*658a0*/  IMAD.MOV.U32 R3, RZ, RZ, RZ ;  /* 0x000000ffff037224 */ /* 0x000fe400078e00ff */
[----:B------:R-:W-:Y:S02]  /*658b0*/  VIADD R23, R23, UR16 ;  /* 0x0000001017177c36 */ /* 0x000fe40008000000 */
[----:B----4-:R-:W-:-:S03]  /*658c0*/  IMAD.WIDE.U32 R2, R29, R33, R2 ;  /* 0x000000211d027225 */ /* 0x010fc600078e0002 */
[----:B------:R-:W-:Y:S01]  /*658d0*/  IADD3 R22, P2, PT, R4, R23, RZ ;  /* 0x0000001704167210 */ /* 0x000fe20007f5e0ff */
[----:B------:R-:W-:-:S04]  /*658e0*/  IMAD.WIDE.U32 R6, R31, R34, R10 ;  /* 0x000000221f067225 */ /* 0x000fc800078e000a */
[----:B------:R-:W-:Y:S01]  /*658f0*/  IMAD.WIDE.U32 R10, R31, R33, R12 ;  /* 0x000000211f0a7225 */ /* 0x000fe200078e000c */
[----:B------:R-:W-:-:S03]  /*65900*/  IADD3 R12, P0, PT, R2, R7, RZ ;  /* 0x00000007020c7210 */ /* 0x000fc60007f1e0ff */
[----:B------:R-:W-:Y:S01]  /*65910*/  IMAD.MOV.U32 R4, RZ, RZ, R3 ;  /* 0x000000ffff047224 */ /* 0x000fe200078e0003 */
[----:B------:R-:W-:Y:S01]  /*65920*/  IADD3 R14, P1, PT, R6, R11, RZ ;  /* 0x0000000b060e7210 */ /* 0x000fe20007f3e0ff */
[----:B------:R-:W-:Y:S02]  /*65930*/  IMAD.X R13, RZ, RZ, RZ, P0 ;  /* 0x000000ffff0d7224 */ /* 0x000fe400000e06ff */
[----:B------:R-:W-:Y:S01]  /*65940*/  IMAD.WIDE.U32 R4, R30, R33, R4 ;  /* 0x000000211e047225 */ /* 0x000fe200078e0004 */
[----:B------:R-:W-:-:S03]  /*65950*/  IADD3.X R15, PT, PT, RZ, RZ, RZ, P1, !PT ;  /* 0x000000ffff0f7210 */ /* 0x000fc60000ffe4ff */
[----:B------:R-:W-:-:S04]  /*65960*/  IMAD.WIDE.U32 R6, R32, R34, R12 ;  /* 0x0000002220067225 */ /* 0x000fc800078e000c */
[----:B------:R-:W-:Y:S01]  /*65970*/  IMAD.WIDE.U32 R12, R31, R34, R14 ;  /* 0x000000221f0c7225 */ /* 0x000fe200078e000e */
[----:B------:R-:W-:-:S03]  /*65980*/  IADD3 R14, P0, PT, R4, R7, RZ ;  /* 0x00000007040e7210 */ /* 0x000fc60007f1e0ff */
[----:B------:R-:W-:Y:S01]  /*65990*/  IMAD.X R23, RZ, RZ, RZ, P2 ;  /* 0x000000ffff177224 */ /* 0x000fe200010e06ff */
[----:B------:R-:W-:Y:S01]  /*659a0*/  IADD3 R16, P1, PT, R6, R13, RZ ;  /* 0x0000000d06107210 */ /* 0x000fe20007f3e0ff */
[----:B------:R-:W-:Y:S01]  /*659b0*/  IMAD.MOV.U32 R4, RZ, RZ, R5 ;  /* 0x000000ffff047224 */ /* 0x000fe200078e0005 */
[----:B------:R-:W-:Y:S01]  /*659c0*/  IADD3.X R15, PT, PT, RZ, RZ, RZ, P0, !PT ;  /* 0x000000ffff0f7210 */ /* 0x000fe200007fe4ff */
[----:B------:R-:W-:Y:S01]  /*659d0*/  IMAD.WIDE.U32 R22, R8, UR13, R22 ;  /* 0x0000000d08167c25 */ /* 0x000fe2000f8e0016 */
[----:B------:R-:W-:-:S03]  /*659e0*/  MOV R5, RZ ;  /* 0x000000ff00057202 */ /* 0x000fc60000000f00 */
[----:B------:R-:W-:Y:S02]  /*659f0*/  IMAD.MOV.U32 R2, RZ, RZ, RZ ;  /* 0x000000ffff027224 */ /* 0x000fe400078e00ff */
[----:B------:R-:W-:Y:S02]  /*65a00*/  IMAD.X R17, RZ, RZ, RZ, P1 ;  /* 0x000000ffff117224 */ /* 0x000fe400008e06ff */
[----:B------:R-:W-:Y:S01]  /*65a10*/  IMAD.IADD R27, R2, 0x1, R23 ;  /* 0x00000001021b7824 */ /* 0x000fe200078e0217 */
[----:B------:R-:W-:Y:S01]  /*65a20*/  MOV R23, RZ ;  /* 0x000000ff00177202 */ /* 0x000fe20000000f00 */
[----:B------:R-:W-:-:S03]  /*65a30*/  IMAD.WIDE.U32 R4, R21, R33, R4 ;  /* 0x0000002115047225 */ /* 0x000fc600078e0004 */
[----:B------:R-:W-:Y:S01]  /*65a40*/  IADD3 R26, P3, PT, R10, R27, RZ ;  /* 0x0000001b0a1a7210 */ /* 0x000fe20007f7e0ff */
[----:B------:R-:W-:Y:S02]  /*65a50*/  IMAD.MOV.U32 R18, RZ, RZ, R12 ;  /* 0x000000ffff127224 */ /* 0x000fe400078e000c */
[----:B------:R-:W-:Y:S01]  /*65a60*/  IMAD.WIDE.U32 R6, R29, R34, R14 ;  /* 0x000000221d067225 */ /* 0x000fe200078e000e */
[----:B------:R-:W-:-:S03]  /*65a70*/  IADD3.X R27, PT, PT, RZ, RZ, RZ, P3, !PT ;  /* 0x000000ffff1b7210 */ /* 0x000fc60001ffe4ff */
[----:B------:R-:W-:Y:S01]  /*65a80*/  IMAD.WIDE.U32 R12, R31, R31, R16 ;  /* 0x0000001f1f0c7225 */ /* 0x000fe200078e0010 */
[----:B------:R-:W-:-:S03]  /*65a90*/  IADD3 R10, P0, PT, R4, R7, RZ ;  /* 0x00000007040a7210 */ /* 0x000fc60007f1e0ff */
[----:B------:R-:W-:Y:S01]  /*65aa0*/  IMAD.MOV.U32 R19, RZ, RZ, RZ ;  /* 0x000000ffff137224 */ /* 0x000fe200078e00ff */
[----:B------:R-:W-:Y:S01]  /*65ab0*/  IADD3 R16, P1, PT, R6, R13, RZ ;  /* 0x0000000d06107210 */ /* 0x000fe20007f3e0ff */
[----:B------:R-:W-:Y:S02]  /*65ac0*/  IMAD.X R11, RZ, RZ, RZ, P0 ;  /* 0x000000ffff0b7224 */ /* 0x000fe400000e06ff */
[----:B------:R-:W-:-:S04]  /*65ad0*/  IMAD.WIDE.U32 R14, R32, R33, R18 ;  /* 0x00000021200e7225 */ /* 0x000fc800078e0012 */
[----:B------:R-:W-:Y:S01]  /*65ae0*/  IMAD.MOV.U32 R4, RZ, RZ, R5 ;  /* 0x000000ffff047224 */ /* 0x000fe200078e0005 */
[----:B------:R-:W-:Y:S01]  /*65af0*/  IADD3 R12, P2, PT, R12, R15, RZ ;  /* 0x0000000f0c0c7210 */ /* 0x000fe20007f5e0ff */
[----:B------:R-:W-:Y:S02]  /*65b00*/  IMAD.X R17, RZ, RZ, RZ, P1 ;  /* 0x000000ffff117224 */ /* 0x000fe400008e06ff */
[----:B------:R-:W-:Y:S01]  /*65b10*/  IMAD.MOV.U32 R5, RZ, RZ, RZ ;  /* 0x000000ffff057224 */ /* 0x000fe200078e00ff */
[----:B------:R-:W-:Y:S01]  /*65b20*/  IADD3.X R13, PT, PT, RZ, RZ, RZ, P2, !PT ;  /* 0x000000ffff0d7210 */ /* 0x000fe200017fe4ff */
[----:B------:R-:W-:-:S04]  /*65b30*/  IMAD.WIDE.U32 R6, R30, R34, R10 ;  /* 0x000000221e067225 */ /* 0x000fc800078e000a */
[----:B------:R-:W-:-:S04]  /*65b40*/  IMAD.WIDE.U32 R4, R28, R33, R4 ;  /* 0x000000211c047225 */ /* 0x000fc800078e0004 */
[----:B------:R-:W-:Y:S01]  /*65b50*/  IMAD.WIDE.U32 R10, R32, R31, R16 ;  /* 0x0000001f200a7225 */ /* 0x000fe200078e0010 */
[----:B------:R-:W-:-:S03]  /*65b60*/  IADD3 R16, P0, PT, R4, R7, RZ ;  /* 0x0000000704107210 */ /* 0x000fc60007f1e0ff */
[----:B------:R-:W-:Y:S01]  /*65b70*/  IMAD R9, R22, UR17, RZ ;  /* 0x0000001116097c24 */ /* 0x000fe2000f8e02ff */
[----:B------:R-:W-:Y:S01]  /*65b80*/  IADD3 R18, P1, PT, R6, R11, RZ ;  /* 0x0000000b06127210 */ /* 0x000fe20007f3e0ff */
[----:B------:R-:W-:Y:S01]  /*65b90*/  IMAD.WIDE.U32 R12, R32, R34, R12 ;  /* 0x00000022200c7225 */ /* 0x000fe200078e000c */
[----:B------:R-:W-:-:S03]  /*65ba0*/  IADD3.X R17, PT, PT, RZ, RZ, RZ, P0, !PT ;  /* 0x000000ffff117210 */ /* 0x000fc600007fe4ff */
[----:B------:R-:W-:Y:S01]  /*65bb0*/  IMAD.HI.U32 R3, R9, UR12, R22 ;  /* 0x0000000c09037c27 */ /* 0x000fe2000f8e0016 */
[----:B------:R-:W-:Y:S02]  /*65bc0*/  IADD3 R22, P2, PT, R10, R13, RZ ;  /* 0x0000000d0a167210 */ /* 0x000fe40007f5e0ff */
[----:B------:R-:W-:Y:S01]  /*65bd0*/  MOV R24, R12 ;  /* 0x0000000c00187202 */ /* 0x000fe20000000f00 */
[----:B------:R-:W-:Y:S02]  /*65be0*/  IMAD.X R19, RZ, RZ, RZ, P1 ;  /* 0x000000ffff137224 */ /* 0x000fe400008e06ff */
[----:B------:R-:W-:-:S04]  /*65bf0*/  IMAD.WIDE.U32 R6, R21, R34, R16 ;  /* 0x0000002215067225 */ /* 0x000fc800078e0010 */
[----:B------:R-:W-:Y:S01]  /*65c00*/  IMAD.WIDE.U32 R10, R29, R31, R18 ;  /* 0x0000001f1d0a7225 */ /* 0x000fe200078e0012 */
[----:B------:R-:W-:-:S03]  /*65c10*/  IADD3 R4, P0, PT, R5, R7, RZ ;  /* 0x0000000705047210 */ /* 0x000fc60007f1e0ff */
[----:B------:R-:W-:Y:S01]  /*65c20*/  IMAD.X R23, RZ, RZ, RZ, P2 ;  /* 0x000000ffff177224 */ /* 0x000fe200010e06ff */
[----:B------:R-:W-:Y:S01]  /*65c30*/  IADD3 R6, P1, PT, R6, R11, RZ ;  /* 0x0000000b06067210 */ /* 0x000fe20007f3e0ff */
[----:B------:R-:W-:Y:S01]  /*65c40*/  IMAD.MOV.U32 R25, RZ, RZ, RZ ;  /* 0x000000ffff197224 */ /* 0x000fe200078e00ff */
[----:B------:R-:W-:Y:S01]  /*65c50*/  IADD3.X R5, PT, PT, RZ, RZ, RZ, P0, !PT ;  /* 0x000000ffff057210 */ /* 0x000fe200007fe4ff */
[----:B------:R-:W-:-:S04]  /*65c60*/  IMAD.WIDE.U32 R12, R32, R31, R22 ;  /* 0x0000001f200c7225 */ /* 0x000fc800078e0016 */
[----:B------:R-:W-:Y:S01]  /*65c70*/  IMAD.WIDE.U32 R16, R29, R33, R24 ;  /* 0x000000211d107225 */ /* 0x000fe200078e0018 */
[----:B------:R-:W-:-:S03]  /*65c80*/  IADD3 R10, P2, PT, R10, R13, RZ ;  /* 0x0000000d0a0a7210 */ /* 0x000fc60007f5e0ff */
[----:B------:R-:W-:Y:S01]  /*65c90*/  IMAD.WIDE.U32 R26, R8, UR14, R26 ;  /* 0x0000000e081a7c25 */ /* 0x000fe2000f8e001a */
[----:B------:R-:W-:Y:S02]  /*65ca0*/  IADD3 R18, P3, PT, R12, R17, RZ ;  /* 0x000000110c127210 */ /* 0x000fe40007f7e0ff */
[----:B------:R-:W-:Y:S01]  /*65cb0*/  IADD3.X R11, PT, PT, RZ, RZ, RZ, P2, !PT ;  /* 0x000000ffff0b7210 */ /* 0x000fe200017fe4ff */
[----:B------:R-:W-:Y:S02]  /*65cc0*/  VIADD R3, R3, UR16 ;  /* 0x0000001003037c36 */ /* 0x000fe40008000000 */
[----:B------:R-:W-:Y:S02]  /*65cd0*/  IMAD.X R7, RZ, RZ, RZ, P1 ;  /* 0x000000ffff077224 */ /* 0x000fe400008e06ff */
[----:B------:R-:W-:Y:S01]  /*65ce0*/  IMAD.MOV.U32 R0, RZ, RZ, RZ ;  /* 0x000000ffff007224 */ /* 0x000fe200078e00ff */
[----:B------:R-:W-:Y:S01]  /*65cf0*/  IADD3 R26, P4, PT, R3, R26, RZ ;  /* 0x0000001a031a7210 */ /* 0x000fe20007f9e0ff */
[----:B------:R-:W-:-:S04]  /*65d00*/  IMAD.WIDE.U32 R4, R28, R34, R4 ;  /* 0x000000221c047225 */ /* 0x000fc800078e0004 */
[----:B------:R-:W-:-:S04]  /*65d10*/  IMAD.WIDE.U32 R6, R30, R31, R6 ;  /* 0x0000001f1e067225 */ /* 0x000fc800078e0006 */
[----:B------:R-:W-:Y:S01]  /*65d20*/  IMAD.X R19, RZ, RZ, RZ, P3 ;  /* 0x000000ffff137224 */ /* 0x000fe200018e06ff */
[----:B------:R-:W-:Y:S01]  /*65d30*/  IADD3 R12, P0, PT, R4, R7, RZ ;  /* 0x00000007040c7210 */ /* 0x000fe20007f1e0ff */
[----:B------:R-:W-:Y:S02]  /*65d40*/  IMAD.IADD R3, R0, 0x1, R27 ;  /* 0x0000000100037824 */ /* 0x000fe400078e021b */
[----:B------:R-:W-:Y:S02]  /*65d50*/  IMAD.X R27, RZ, RZ, RZ, P4 ;  /* 0x000000ffff1b7224 */ /* 0x000fe400020e06ff */
[----:B------:R-:W-:-:S04]  /*65d60*/  IMAD.WIDE.U32 R10, R32, R32, R10 ;  /* 0x00000020200a7225 */ /* 0x000fc800078e000a */
[----:B------:R-:W-:-:S04]  /*65d70*/  IMAD.WIDE.U32 R18, R29, R34, R18 ;  /* 0x000000221d127225 */ /* 0x000fc800078e0012 */
[----:B------:R-:W-:Y:S01]  /*65d80*/  IMAD.WIDE.U32 R22, R9, UR13, R26 ;  /* 0x0000000d09167c25 */ /* 0x000fe2000f8e001a */
[----:B------:R-:W-:Y:S02]  /*65d90*/  IADD3 R26, P2, PT, R14, R3, RZ ;  /* 0x000000030e1a7210 */ /* 0x000fe40007f5e0ff */
[----:B------:R-:W-:Y:S01]  /*65da0*/  IADD3 R14, P1, PT, R10, R19, RZ ;  /* 0x000000130a0e7210 */ /* 0x000fe20007f3e0ff */
[----:B------:R-:W-:Y:S01]  /*65db0*/  IMAD.X R13, RZ, RZ, RZ, P0 ;  /* 0x000000ffff0d7224 */ /* 0x000fe200000e06ff */
[----:B------:R-:W-:Y:S01]  /*65dc0*/  IADD3 R6, P0, PT, R6, R11, RZ ;  /* 0x0000000b06067210 */ /* 0x000fe20007f1e0ff */
[----:B------:R-:W-:Y:S01]  /*65dd0*/  IMAD R11, R22, UR17, RZ ;  /* 0x00000011160b7c24 */ /* 0x000fe2000f8e02ff */
[----:B------:R-:W-:Y:S01]  /*65de0*/  IADD3 R17, PT, PT, R2, R23, RZ ;  /* 0x0000001702117210 */ /* 0x000fe20007ffe0ff */
[----:B------:R-:W-:Y:S01]  /*65df0*/  IMAD.WIDE.U32 R12, R21, R31, R12 ;  /* 0x0000001f150c7225 */ /* 0x000fe200078e000c */
[----:B------:R-:W-:Y:S02]  /*65e00*/  IADD3.X R15, PT, PT, RZ, RZ, RZ, P1, !PT ;  /* 0x000000ffff0f7210 */ /* 0x000fe40000ffe4ff */
[----:B------:R-:W-:Y:S01]  /*65e10*/  MOV R3, RZ ;  /* 0x000000ff00037202 */ /* 0x000fe20000000f00 */
[----:B------:R-:W-:-:S02]  /*65e20*/  IMAD.MOV.U32 R23, RZ, RZ, RZ ;  /* 0x000000ffff177224 */ /* 0x000fc400078e00ff */
[----:B------:R-:W-:Y:S02]  /*65e30*/  IMAD.X R7, RZ, RZ, RZ, P0 ;  /* 0x000000ffff077224 */ /* 0x000fe400000e06ff */
[----:B------:R-:W-:Y:S02]  /*65e40*/  IMAD.MOV.U32 R19, RZ, RZ, RZ ;  /* 0x000000ffff137224 */ /* 0x000fe400078e00ff */
[----:B------:R-:W-:Y:S01]  /*65e50*/  IMAD.HI.U32 R37, R11, UR12, R22 ;  /* 0x0000000c0b257c27 */ /* 0x000fe2000f8e0016 */
[----:B------:R-:W-:-:S03]  /*65e60*/  IADD3 R22, P0, PT, R5, R13, RZ ;  /* 0x0000000d05167210 */ /* 0x000fc60007f1e0ff */
[----:B------:R-:W-:-:S04]  /*65e70*/  IMAD.WIDE.U32 R4, R29, R32, R6 ;  /* 0x000000201d047225 */ /* 0x000fc800078e0006 */
        /* <DEDUP_REMOVED lines=8> */
[----:B------:R-:W-:-:S03]  /*65f00*/  IADD3.X R19, PT, PT, RZ, RZ, RZ, P2, !PT ;  /* 0x000000ffff137210 */ /* 0x000fc600017fe4ff */
[----:B------:R-:W-:Y:S01]  /*65f10*/  IMAD.X R13, RZ, RZ, RZ, P1 ;  /* 0x000000ffff0d7224 */ /* 0x000fe200008e06ff */
[----:B------:R-:W-:Y:S01]  /*65f20*/  IADD3 R26, P4, PT, R17, R26, RZ ;  /* 0x0000001a111a7210 */ /* 0x000fe20007f9e0ff */
[----:B------:R-:W-:Y:S02]  /*65f30*/  IMAD.X R25, RZ, RZ, RZ, P3 ;  /* 0x000000ffff197224 */ /* 0x000fe400018e06ff */
[----:B------:R-:W-:Y:S01]  /*65f40*/  IMAD.IADD R39, R3, 0x1, R27 ;  /* 0x0000000103277824 */ /* 0x000fe200078e021b */
[----:B------:R-:W-:Y:S01]  /*65f50*/  IADD3.X R27, PT, PT, RZ, RZ, RZ, P4, !PT ;  /* 0x000000ffff1b7210 */ /* 0x000fe200027fe4ff */
[----:B------:R-:W-:-:S03]  /*65f60*/  IMAD.WIDE.U32 R4, R28, R31, R22 ;  /* 0x0000001f1c047225 */ /* 0x000fc600078e0016 */
[----:B------:R-:W-:Y:S01]  /*65f70*/  IADD3 R38, P0, PT, R16, R39, RZ ;  /* 0x0000002710267210 */ /* 0x000fe20007f1e0ff */
[----:B------:R-:W-:-:S04]  /*65f80*/  IMAD.WIDE.U32 R12, R30, R32, R12 ;  /* 0x000000201e0c7225 */ /* 0x000fc800078e000c */
[----:B------:R-:W-:Y:S01]  /*65f90*/  IMAD.WIDE.U32 R14, R29, R32, R18 ;  /* 0x000000201d0e7225 */ /* 0x000fe200078e0012 */
[----:B------:R-:W-:-:S03]  /*65fa0*/  IADD3 R16, P1, PT, R4, R13, RZ ;  /* 0x0000000d04107210 */ /* 0x000fc60007f3e0ff */
[----:B------:R-:W-:Y:S01]  /*65fb0*/  IMAD.WIDE.U32 R18, R30, R34, R24 ;  /* 0x000000221e127225 */ /* 0x000fe200078e0018 */
[----:B------:R-:W-:Y:S02]  /*65fc0*/  IADD3 R22, P2, PT, R12, R15, RZ ;  /* 0x0000000f0c167210 */ /* 0x000fe40007f5e0ff */
[----:B------:R-:W-:Y:S01]  /*65fd0*/  MOV R25, RZ ;  /* 0x000000ff00197202 */ /* 0x000fe20000000f00 */
[----:B------:R-:W-:Y:S01]  /*65fe0*/  IMAD.X R17, RZ, RZ, RZ, P1 ;  /* 0x000000ffff117224 */ /* 0x000fe200008e06ff */
[----:B------:R-:W-:Y:S01]  /*65ff0*/  IADD3 R14, P3, PT, R14, R19, RZ ;  /* 0x000000130e0e7210 */ /* 0x000fe20007f7e0ff */
[----:B------:R-:W-:Y:S01]  /*66000*/  IMAD.MOV.U32 R24, RZ, RZ, R18 ;  /* 0x000000ffff187224 */ /* 0x000fe200078e0012 */
[----:B------:R-:W-:Y:S01]  /*66010*/  IADD3.X R23, PT, PT, RZ, RZ, RZ, P2, !PT ;  /* 0x000000ffff177210 */ /* 0x000fe200017fe4ff */
[----:B------:R-:W-:-:S04]  /*66020*/  IMAD.WIDE.U32 R12, R21, R32, R16 ;  /* 0x00000020150c7225 */ /* 0x000fc800078e0010 */
[----:B------:R-:W-:Y:S01]  /*66030*/  IMAD.X R15, RZ, RZ, RZ, P3 ;  /* 0x000000ffff0f7224 */ /* 0x000fe200018e06ff */
[----:B------:R-:W-:Y:S01]  /*66040*/  IADD3 R4, P1, PT, R5, R13, RZ ;  /* 0x0000000d05047210 */ /* 0x000fe20007f3e0ff */
        /* <DEDUP_REMOVED lines=8> */
[----:B------:R-:W-:Y:S01]  /*660d0*/  IMAD.WIDE.U32 R14, R21, R33, R24 ;  /* 0x00000021150e7225 */ /* 0x000fe200078e0018 */
[----:B------:R-:W-:-:S03]  /*660e0*/  IADD3 R36, P5, PT, R37, R26, RZ ;  /* 0x0000001a25247210 */ /* 0x000fc60007fbe0ff */
[----:B------:R-:W-:Y:S01]  /*660f0*/  IMAD.X R17, RZ, RZ, RZ, P3 ;  /* 0x000000ffff117224 */ /* 0x000fe200018e06ff */
[----:B------:R-:W-:Y:S01]  /*66100*/  IADD3 R18, P4, PT, R18, R15, RZ ;  /* 0x0000000f12127210 */ /* 0x000fe20007f9e0ff */
[----:B------:R-:W-:Y:S01]  /*66110*/  IMAD.WIDE.U32 R12, R28, R32, R4 ;  /* 0x000000201c0c7225 */ /* 0x000fe200078e0004 */
[----:B------:R-:W-:-:S03]  /*66120*/  IADD3.X R37, PT, PT, RZ, RZ, RZ, P5, !PT ;  /* 0x000000ffff257210 */ /* 0x000fc60002ffe4ff */
[----:B------:R-:W-:-:S04]  /*66130*/  IMAD.WIDE.U32 R4, R30, R29, R22 ;  /* 0x0000001d1e047225 */ /* 0x000fc800078e0016 */
[----:B------:R-:W-:Y:S01]  /*66140*/  IMAD.WIDE.U32 R16, R30, R32, R16 ;  /* 0x000000201e107225 */ /* 0x000fe200078e0010 */
[----:B------:R-:W-:-:S03]  /*66150*/  IADD3 R22, P1, PT, R12, R5, RZ ;  /* 0x000000050c167210 */ /* 0x000fc60007f3e0ff */
[----:B------:R-:W-:Y:S01]  /*66160*/  IMAD.X R19, RZ, RZ, RZ, P4 ;  /* 0x000000ffff137224 */ /* 0x000fe200020e06ff */
[----:B------:R-:W-:Y:S01]  /*66170*/  IADD3 R24, P2, PT, R4, R17, RZ ;  /* 0x0000001104187210 */ /* 0x000fe20007f5e0ff */
[----:B------:R-:W-:Y:S01]  /*66180*/  IMAD.WIDE.U32 R36, R11, UR13, R36 ;  /* 0x0000000d0b247c25 */ /* 0x000fe2000f8e0024 */
[----:B------:R-:W0:Y:S01]  /*66190*/  LDC.64 R4, c[0x3][0x10] ;  /* 0x00c00400ff047b82 */ /* 0x000e220000000a00 */
[----:B------:R-:W-:Y:S02]  /*661a0*/  IADD3.X R23, PT, PT, RZ, RZ, RZ, P1, !PT ;  /* 0x000000ffff177210 */ /* 0x000fe40000ffe4ff */
[----:B------:R-:W-:-:S04]  /*661b0*/  IMAD.WIDE.U32 R18, R21, R34, R18 ;  /* 0x0000002215127225 */ /* 0x000fc800078e0012 */
[----:B------:R-:W-:Y:S01]  /*661c0*/  IMAD.IADD R45, R2, 0x1, R37 ;  /* 0x00000001022d7824 */ /* 0x000fe200078e0225 */
[----:B------:R-:W-:Y:S01]  /*661d0*/  IADD3 R26, P3, PT, R16, R19, RZ ;  /* 0x00000013101a7210 */ /* 0x000fe20007f7e0ff */
[----:B------:R-:W-:Y:S02]  /*661e0*/  IMAD R15, R36, UR17, RZ ;  /* 0x00000011240f7c24 */ /* 0x000fe4000f8e02ff */
[----:B------:R-:W-:Y:S02]  /*661f0*/  IMAD.MOV.U32 R37, RZ, RZ, RZ ;  /* 0x000000ffff257224 */ /* 0x000fe400078e00ff */
[----:B------:R-:W-:Y:S02]  /*66200*/  IMAD.X R25, RZ, RZ, RZ, P2 ;  /* 0x000000ffff197224 */ /* 0x000fe400010e06ff */
[----:B------:R-:W-:-:S04]  /*66210*/  IMAD.HI.U32 R47, R15, UR12, R36 ;  /* 0x0000000c0f2f7c27 */ /* 0x000fc8000f8e0024 */
[----:B------:R-:W-:Y:S02]  /*66220*/  IMAD.MOV.U32 R36, RZ, RZ, R18 ;  /* 0x000000ffff247224 */ /* 0x000fe400078e0012 */
[----:B------:R-:W-:-:S04]  /*66230*/  IMAD.WIDE.U32 R16, R21, R29, R22 ;  /* 0x0000001d15107225 */ /* 0x000fc800078e0016 */
[----:B------:R-:W-:Y:S01]  /*66240*/  IMAD.WIDE.U32 R18, R30, R29, R24 ;  /* 0x0000001d1e127225 */ /* 0x000fe200078e0018 */
[----:B------:R-:W-:-:S03]  /*66250*/  IADD3 R12, P1, PT, R13, R17, RZ ;  /* 0x000000110d0c7210 */ /* 0x000fc60007f3e0ff */
[----:B------:R-:W-:Y:S01]  /*66260*/  IMAD.IADD R41, R0, 0x1, R27 ;  /* 0x0000000100297824 */ /* 0x000fe200078e021b */
[----:B------:R-:W-:Y:S01]  /*66270*/  IADD3.X R27, PT, PT, RZ, RZ, RZ, P3, !PT ;  /* 0x000000ffff1b7210 */ /* 0x000fe20001ffe4ff */
[----:B------:R-:W-:Y:S01]  /*66280*/  IMAD.WIDE.U32 R24, R28, R33, R36 ;  /* 0x000000211c187225 */ /* 0x000fe200078e0024 */
[----:B------:R-:W-:-:S03]  /*66290*/  IADD3 R16, P2, PT, R16, R19, RZ ;  /* 0x0000001310107210 */ /* 0x000fc60007f5e0ff */
[----:B------:R-:W-:Y:S01]  /*662a0*/  IMAD.WIDE.U32 R22, R21, R31, R26 ;  /* 0x0000001f15167225 */ /* 0x000fe200078e001a */
[----:B------:R-:W-:-:S03]  /*662b0*/  IADD3.X R17, PT, PT, RZ, RZ, RZ, P2, !PT ;  /* 0x000000ffff117210 */ /* 0x000fc600017fe4ff */
[----:B------:R-:W-:Y:S01]  /*662c0*/  IMAD.X R39, RZ, RZ, RZ, P0 ;  /* 0x000000ffff277224 */ /* 0x000fe200000e06ff */
[----:B------:R-:W-:Y:S01]  /*662d0*/  IADD3 R18, P0, PT, R18, R23, RZ ;  /* 0x0000001712127210 */ /* 0x000fe20007f1e0ff */
[----:B------:R-:W-:Y:S01]  /*662e0*/  IMAD.X R13, RZ, RZ, RZ, P1 ;  /* 0x000000ffff0d7224 */ /* 0x000fe200008e06ff */
[----:B------:R-:W-:Y:S01]  /*662f0*/  IADD3 R36, P3, PT, R22, R25, RZ ;  /* 0x0000001916247210 */ /* 0x000fe20007f7e0ff */
[----:B0-----:R-:W-:-:S04]  /*66300*/  IMAD.WIDE.U32 R22, R8, R4, R38 ;  /* 0x0000000408167225 */ /* 0x001fc800078e0026 */
[----:B------:R-:W-:Y:S01]  /*66310*/  IMAD.WIDE.U32 R12, R28, R29, R12 ;  /* 0x0000001d1c0c7225 */ /* 0x000fe200078e000c */
[----:B------:R-:W-:-:S03]  /*66320*/  IADD3 R40, P2, PT, R41, R22, RZ ;  /* 0x0000001629287210 */ /* 0x000fc60007f5e0ff */
[----:B------:R-:W-:Y:S01]  /*66330*/  IMAD.WIDE.U32 R16, R30, R30, R16 ;  /* 0x0000001e1e107225 */ /* 0x000fe200078e0010 */
[----:B------:R-:W-:-:S03]  /*66340*/  IADD3.X R41, PT, PT, RZ, RZ, RZ, P2, !PT ;  /* 0x000000ffff297210 */ /* 0x000fc600017fe4ff */
[----:B------:R-:W-:Y:S02]  /*66350*/  IMAD.MOV.U32 R10, RZ, RZ, RZ ;  /* 0x000000ffff0a7224 */ /* 0x000fe400078e00ff */
[----:B------:R-:W-:Y:S01]  /*66360*/  IMAD.X R19, RZ, RZ, RZ, P0 ;  /* 0x000000ffff137224 */ /* 0x000fe200000e06ff */
[----:B------:R-:W-:Y:S01]  /*66370*/  IADD3 R22, P0, PT, R12, R17, RZ ;  /* 0x000000110c167210 */ /* 0x000fe20007f1e0ff */
[----:B------:R-:W-:Y:S01]  /*66380*/  IMAD.X R37, RZ, RZ, RZ, P3 ;  /* 0x000000ffff257224 */ /* 0x000fe200018e06ff */
[----:B------:R-:W-:Y:S01]  /*66390*/  IADD3 R39, PT, PT, R10, R23, RZ ;  /* 0x000000170a277210 */ /* 0x000fe20007ffe0ff */
[----:B------:R-:W-:-:S04]  /*663a0*/  IMAD.WIDE.U32 R18, R21, R32, R18 ;  /* 0x0000002015127225 */ /* 0x000fc800078e0012 */
[----:B------:R-:W-:Y:S01]  /*663b0*/  IMAD.X R23, RZ, RZ, RZ, P0 ;  /* 0x000000ffff177224 */ /* 0x000fe200000e06ff */
[----:B------:R-:W-:Y:S01]  /*663c0*/  IADD3 R38, P0, PT, R6, R39, RZ ;  /* 0x0000002706267210 */ /* 0x000fe20007f1e0ff */
[----:B------:R-:W-:Y:S01]  /*663d0*/  IMAD.WIDE.U32 R40, R9, UR15, R40 ;  /* 0x0000000f09287c25 */ /* 0x000fe2000f8e0028 */
[----:B------:R-:W0:Y:S01]  /*663e0*/  LDC.64 R6, c[0x3][0x18] ;  /* 0x00c00600ff067b82 */ /* 0x000e220000000a00 */
[----:B------:R-:W-:Y:S02]  /*663f0*/  IADD3 R26, P1, PT, R16, R19, RZ ;  /* 0x00000013101a7210 */ /* 0x000fe40007f3e0ff */
[----:B------:R-:W-:Y:S02]  /*66400*/  IMAD.X R39, RZ, RZ, RZ, P0 ;  /* 0x000000ffff277224 */ /* 0x000fe400000e06ff */
[----:B------:R-:W-:Y:S01]  /*66410*/  IMAD.WIDE.U32 R16, R28, R34, R36 ;  /* 0x000000221c107225 */ /* 0x000fe200078e0024 */
[----:B------:R-:W-:Y:S02]  /*66420*/  IADD3.X R27, PT, PT, RZ, RZ, RZ, P1, !PT ;  /* 0x000000ffff1b7210 */ /* 0x000fe40000ffe4ff */
[----:B------:R-:W-:Y:S01]  /*66430*/  IADD3 R44, P1, PT, R45, R40, RZ ;  /* 0x000000282d2c7210 */ /* 0x000fe20007f3e0ff */
[----:B------:R-:W-:Y:S01]  /*66440*/  IMAD.IADD R43, R3, 0x1, R41 ;  /* 0x00000001032b7824 */ /* 0x000fe200078e0229 */
[----:B------:R-:W-:Y:S01]  /*66450*/  IADD3 R18, P2, PT, R18, R17, RZ ;  /* 0x0000001112127210 */ /* 0x000fe20007f5e0ff */
[----:B------:R-:W-:-:S04]  /*66460*/  IMAD.WIDE.U32 R38, R8, R5, R38 ;  /* 0x0000000508267225 */ /* 0x000fc800078e0026 */
[----:B------:R-:W-:Y:S01]  /*66470*/  IMAD.MOV.U32 R12, RZ, RZ, RZ ;  /* 0x000000ffff0c7224 */ /* 0x000fe200078e00ff */
[----:B------:R-:W-:Y:S01]  /*66480*/  IADD3 R42, P3, PT, R43, R38, RZ ;  /* 0x000000262b2a7210 */ /* 0x000fe20007f7e0ff */
[----:B------:R-:W-:Y:S02]  /*66490*/  IMAD.X R19, RZ, RZ, RZ, P2 ;  /* 0x000000ffff137224 */ /* 0x000fe400010e06ff */
[----:B------:R-:W-:Y:S01]  /*664a0*/  IMAD.X R45, RZ, RZ, RZ, P1 ;  /* 0x000000ffff2d7224 */ /* 0x000fe200008e06ff */
[----:B------:R-:W-:Y:S01]  /*664b0*/  IADD3 R39, PT, PT, R12, R39, RZ ;  /* 0x000000270c277210 */ /* 0x000fe20007ffe0ff */
[----:B------:R-:W-:-:S03]  /*664c0*/  IMAD.WIDE.U32 R22, R21, R30, R22 ;  /* 0x0000001e15167225 */ /* 0x000fc600078e0016 */
[----:B------:R-:W-:Y:S01]  /*664d0*/  IADD3 R40, P1, PT, R14, R39, RZ ;  /* 0x000000270e287210 */ /* 0x000fe20007f3e0ff */
[----:B------:R-:W-:Y:S01]  /*664e0*/  IMAD.X R43, RZ, RZ, RZ, P3 ;  /* 0x000000ffff2b7224 */ /* 0x000fe200018e06ff */
[----:B------:R-:W-:Y:S01]  /*664f0*/  IADD3 R36, P0, PT, R13, R23, RZ ;  /* 0x000000170d247210 */ /* 0x000fe20007f1e0ff */
[----:B------:R-:W-:Y:S01]  /*66500*/  IMAD.WIDE.U32 R26, R21, R29, R26 ;  /* 0x0000001d151a7225 */ /* 0x000fe200078e001a */
[----:B------:R-:W-:-:S03]  /*66510*/  IADD3.X R41, PT, PT, RZ, RZ, RZ, P1, !PT ;  /* 0x000000ffff297210 */ /* 0x000fc60000ffe4ff */
[----:B------:R-:W-:Y:S01]  /*66520*/  IMAD.WIDE.U32 R18, R28, R31, R18 ;  /* 0x0000001f1c127225 */ /* 0x000fe200078e0012 */
[----:B------:R-:W-:-:S03]  /*66530*/  IADD3 R22, P2, PT, R22, R27, RZ ;  /* 0x0000001b16167210 */ /* 0x000fc60007f5e0ff */
[----:B------:R-:W-:Y:S01]  /*66540*/  IMAD.WIDE.U32 R44, R11, UR14, R44 ;  /* 0x0000000e0b2c7c25 */ /* 0x000fe2000f8e002c */
[----:B------:R-:W-:Y:S02]  /*66550*/  IADD3 R38, P3, PT, R26, R19, RZ ;  /* 0x000000131a267210 */ /* 0x000fe40007f7e0ff */
[----:B------:R-:W-:Y:S01]  /*66560*/  IADD3.X R23, PT, PT, RZ, RZ, RZ, P2, !PT ;  /* 0x000000ffff177210 */ /* 0x000fe200017fe4ff */
[----:B------:R-:W-:-:S04]  /*66570*/  IMAD.WIDE.U32 R42, R9, R4, R42 ;  /* 0x00000004092a7225 */ /* 0x000fc800078e002a */
[----:B------:R-:W-:Y:S01]  /*66580*/  VIADD R47, R47, UR16 ;  /* 0x000000102f2f7c36 */ /* 0x000fe20008000000 */
[----:B------:R-:W-:Y:S01]  /*66590*/  IADD3 R43, PT, PT, R10, R43, RZ ;  /* 0x0000002b0a2b7210 */ /* 0x000fe20007ffe0ff */
[----:B------:R-:W-:Y:S02]  /*665a0*/  IMAD.IADD R45, R0, 0x1, R45 ;  /* 0x00000001002d7824 */ /* 0x000fe400078e022d */
[----:B0-----:R-:W-:Y:S01]  /*665b0*/  IMAD.WIDE.U32 R26, R8, R6, R40 ;  /* 0x00000006081a7225 */ /* 0x001fe200078e0028 */
[----:B------:R-:W-:Y:S02]  /*665c0*/  IADD3 R46, P5, PT, R47, R44, RZ ;  /* 0x0000002c2f2e7210 */ /* 0x000fe40007fbe0ff */
[----:B------:R-:W-:Y:S01]  /*665d0*/  IADD3 R44, P4, PT, R45, R42, RZ ;  /* 0x0000002a2d2c7210 */ /* 0x000fe20007f9e0ff */
[----:B------:R-:W-:Y:S01]  /*665e0*/  IMAD.MOV.U32 R13, RZ, RZ, RZ ;  /* 0x000000ffff0d7224 */ /* 0x000fe200078e00ff */
[----:B------:R-:W-:Y:S01]  /*665f0*/  IADD3 R42, P1, PT, R43, R26, RZ ;  /* 0x0000001a2b2a7210 */ /* 0x000fe20007f3e0ff */
[----:B------:R-:W-:Y:S01]  /*66600*/  IMAD.X R37, RZ, RZ, RZ, P0 ;  /* 0x000000ffff257224 */ /* 0x000fe200000e06ff */
[----:B------:R-:W-:Y:S01]  /*66610*/  IADD3.X R47, PT, PT, RZ, RZ, RZ, P5, !PT ;  /* 0x000000ffff2f7210 */ /* 0x000fe20002ffe4ff */
[----:B------:R-:W-:Y:S01]  /*66620*/  IMAD.X R39, RZ, RZ, RZ, P3 ;  /* 0x000000ffff277224 */ /* 0x000fe200018e06ff */
[----:B------:R-:W-:Y:S01]  /*66630*/  IADD3.X R43, PT, PT, RZ, RZ, RZ, P1, !PT ;  /* 0x000000ffff2b7210 */ /* 0x000fe20000ffe4ff */
[----:B------:R-:W-:-:S02]  /*66640*/  IMAD.IADD R17, R13, 0x1, R27 ;  /* 0x000000010d117824 */ /* 0x000fc400078e021b */
[----:B------:R-:W-:-:S04]  /*66650*/  IMAD.WIDE.U32 R26, R28, R30, R36 ;  /* 0x0000001e1c1a7225 */ /* 0x000fc800078e0024 */
[----:B------:R-:W-:-:S04]  /*66660*/  IMAD.WIDE.U32 R36, R21, R30, R22 ;  /* 0x0000001e15247225 */ /* 0x000fc800078e0016 */
[----:B------:R-:W-:Y:S01]  /*66670*/  IMAD.WIDE.U32 R22, R28, R32, R38 ;  /* 0x000000201c167225 */ /* 0x000fe200078e0026 */
[----:B------:R-:W-:-:S03]  /*66680*/  IADD3 R38, P0, PT, R26, R37, RZ ;  /* 0x000000251a267210 */ /* 0x000fc60007f1e0ff */
[----:B------:R-:W-:Y:S01]  /*66690*/  IMAD.WIDE.U32 R46, R15, UR13, R46 ;  /* 0x0000000d0f2e7c25 */ /* 0x000fe2000f8e002e */
[----:B------:R-:W-:Y:S02]  /*666a0*/  IADD3 R40, P2, PT, R36, R23, RZ ;  /* 0x0000001724287210 */ /* 0x000fe40007f5e0ff */
[----:B------:R-:W-:Y:S01]  /*666b0*/  IADD3 R36, P3, PT, R24, R17, RZ ;  /* 0x0000001118247210 */ /* 0x000fe20007f7e0ff */
[----:B------:R-:W-:Y:S02]  /*666c0*/  IMAD.X R45, RZ, RZ, RZ, P4 ;  /* 0x000000ffff2d7224 */ /* 0x000fe400020e06ff */
[----:B------:R-:W-:Y:S01]  /*666d0*/  IMAD.IADD R17, R2, 0x1, R47 ;  /* 0x0000000102117824 */ /* 0x000fe200078e022f */
[----:B------:R-:W-:Y:S01]  /*666e0*/  IADD3.X R37, PT, PT, RZ, RZ, RZ, P3, !PT ;  /* 0x000000ffff257210 */ /* 0x000fe20001ffe4ff */
[----:B------:R-:W-:-:S04]  /*666f0*/  IMAD.WIDE.U32 R44, R11, UR15, R44 ;  /* 0x0000000f0b2c7c25 */ /* 0x000fc8000f8e002c */
[----:B------:R-:W-:Y:S01]  /*66700*/  IMAD.WIDE.U32 R24, R9, R5, R42 ;  /* 0x0000000509187225 */ /* 0x000fe200078e002a */
[----:B------:R-:W-:-:S03]  /*66710*/  IADD3 R44, P1, PT, R17, R44, RZ ;  /* 0x0000002c112c7210 */ /* 0x000fc60007f3e0ff */
[----:B------:R-:W-:Y:S02]  /*66720*/  IMAD R14, R46, UR17, RZ ;  /* 0x000000112e0e7c24 */ /* 0x000fe4000f8e02ff */
[----:B------:R-:W-:Y:S02]  /*66730*/  IMAD.MOV.U32 R47, RZ, RZ, RZ ;  /* 0x000000ffff2f7224 */ /* 0x000fe400078e00ff */
[----:B------:R-:W-:Y:S01]  /*66740*/  IMAD.IADD R43, R3, 0x1, R45 ;  /* 0x00000001032b7824 */ /* 0x000fe200078e022d */
[----:B------:R-:W-:Y:S01]  /*66750*/  IADD3.X R45, PT, PT, RZ, RZ, RZ, P1, !PT ;  /* 0x000000ffff2d7210 */ /* 0x000fe20000ffe4ff */
[----:B------:R-:W-:Y:S02]  /*66760*/  IMAD.X R39, RZ, RZ, RZ, P0 ;  /* 0x000000ffff277224 */ /* 0x000fe400000e06ff */
[----:B------:R-:W-:Y:S01]  /*66770*/  IMAD.HI.U32 R46, R14, UR12, R46 ;  /* 0x0000000c0e2e7c27 */ /* 0x000fe2000f8e002e */
[----:B------:R-:W-:-:S03]  /*66780*/  IADD3 R42, P3, PT, R43, R24, RZ ;  /* 0x000000182b2a7210 */ /* 0x000fc60007f7e0ff */
[----:B------:R-:W-:Y:S01]  /*66790*/  IMAD.IADD R17, R12, 0x1, R25 ;  /* 0x000000010c117824 */ /* 0x000fe200078e0219 */
[----:B------:R-:W-:Y:S01]  /*667a0*/  IADD3.X R43, PT, PT, RZ, RZ, RZ, P3, !PT ;  /* 0x000000ffff2b7210 */ /* 0x000fe20001ffe4ff */
[----:B------:R-:W-:-:S04]  /*667b0*/  IMAD.WIDE.U32 R24, R21, R21, R38 ;  /* 0x0000001515187225 */ /* 0x000fc800078e0026 */
[----:B------:R-:W-:-:S04]  /*667c0*/  IMAD.WIDE.U32 R38, R15, UR14, R44 ;  /* 0x0000000e0f267c25 */ /* 0x000fc8000f8e002c */
[----:B------:R-:W-:Y:S02]  /*667d0*/  VIADD R45, R46, UR16 ;  /* 0x000000102e2d7c36 */ /* 0x000fe40008000000 */
[----:B------:R-:W-:Y:S01]  /*667e0*/  IMAD.WIDE.U32 R36, R8, R7, R36 ;  /* 0x0000000708247225 */ /* 0x000fe200078e0024 */
[----:B------:R-:W-:-:S03]  /*667f0*/  IADD3 R8, P1, PT, R27, R25, RZ ;  /* 0x000000191b087210 */ /* 0x000fc60007f3e0ff */
[----:B------:R-:W-:Y:S01]  /*66800*/  IMAD.X R41, RZ, RZ, RZ, P2 ;  /* 0x000000ffff297224 */ /* 0x000fe200010e06ff */
[----:B------:R-:W-:Y:S02]  /*66810*/  IADD3 R44, P2, PT, R45, R38, RZ ;  /* 0x000000262d2c7210 */ /* 0x000fe40007f5e0ff */
[----:B------:R-:W-:Y:S01]  /*66820*/  IADD3 R38, P0, PT, R36, R17, RZ ;  /* 0x0000001124267210 */ /* 0x000fe20007f1e0ff */
[----:B------:R-:W-:Y:S01]  /*66830*/  IMAD.WIDE.U32 R26, R28, R29, R40 ;  /* 0x0000001d1c1a7225 */ /* 0x000fe200078e0028 */
[----:B------:R-:W-:Y:S02]  /*66840*/  IADD3.X R45, PT, PT, RZ, RZ, RZ, P2, !PT ;  /* 0x000000ffff2d7210 */ /* 0x000fe400017fe4ff */
[----:B------:R-:W-:Y:S01]  /*66850*/  IADD3 R37, P2, PT, R16, R37, RZ ;  /* 0x0000002510257210 */ /* 0x000fe20007f5e0ff */
[----:B------:R-:W-:-:S04]  /*66860*/  IMAD.WIDE.U32 R40, R11, R4, R42 ;  /* 0x000000040b287225 */ /* 0x000fc800078e002a */
[----:B------:R-:W-:Y:S02]  /*66870*/  IMAD.IADD R17, R0, 0x1, R39 ;  /* 0x0000000100117824 */ /* 0x000fe400078e0227 */
[----:B------:R-:W-:Y:S01]  /*66880*/  IMAD.X R39, RZ, RZ, RZ, P0 ;  /* 0x000000ffff277224 */ /* 0x000fe200000e06ff */
[----:B------:R-:W-:Y:S01]  /*66890*/  IADD3 R24, P0, PT, R24, R27, RZ ;  /* 0x0000001b18187210 */ /* 0x000fe20007f1e0ff */
[----:B------:R-:W-:Y:S01]  /*668a0*/  IMAD.WIDE.U32 R42, R14, UR13, R44 ;  /* 0x0000000d0e2a7c25 */ /* 0x000fe2000f8e002c */
[----:B------:R-:W-:-:S03]  /*668b0*/  IADD3 R40, P3, PT, R17, R40, RZ ;  /* 0x0000002811287210 */ /* 0x000fc60007f7e0ff */
[----:B------:R-:W-:Y:S02]  /*668c0*/  IMAD.IADD R17, R10, 0x1, R41 ;  /* 0x000000010a117824 */ /* 0x000fe400078e0229 */
[----:B------:R-:W-:-:S04]  /*668d0*/  IMAD.WIDE.U32 R38, R9, R6, R38 ;  /* 0x0000000609267225 */ /* 0x000fc800078e0026 */
[----:B------:R-:W-:Y:S01]  /*668e0*/  IMAD.X R41, RZ, RZ, RZ, P3 ;  /* 0x000000ffff297224 */ /* 0x000fe200018e06ff */
[----:B------:R-:W-:Y:S01]  /*668f0*/  IADD3 R38, P4, PT, R17, R38, RZ ;  /* 0x0000002611267210 */ /* 0x000fe20007f9e0ff */
[----:B------:R-:W-:Y:S01]  /*66900*/  IMAD.IADD R17, R2, 0x1, R43 ;  /* 0x0000000102117824 */ /* 0x000fe200078e022b */
[----:B------:R-:W-:Y:S01]  /*66910*/  IADD3 R36, PT, PT, R13, R39, RZ ;  /* 0x000000270d247210 */ /* 0x000fe20007ffe0ff */
[----:B------:R-:W-:Y:S01]  /*66920*/  IMAD.WIDE.U32 R40, R15, UR15, R40 ;  /* 0x0000000f0f287c25 */ /* 0x000fe2000f8e0028 */
[----:B------:R-:W-:Y:S02]  /*66930*/  IADD3.X R39, PT, PT, RZ, RZ, RZ, P4, !PT ;  /* 0x000000ffff277210 */ /* 0x000fe400027fe4ff */
[----:B------:R-:W-:Y:S01]  /*66940*/  IADD3 R36, P3, PT, R36, R37, RZ ;  /* 0x0000002524247210 */ /* 0x000fe20007f7e0ff */
[----:B------:R-:W-:Y:S01]  /*66950*/  IMAD.X R25, RZ, RZ, RZ, P2 ;  /* 0x000000ffff197224 */ /* 0x000fe200010e06ff */
[----:B------:R-:W-:Y:S01]  /*66960*/  IADD3 R40, P5, PT, R17, R40, RZ ;  /* 0x0000002811287210 */ /* 0x000fe20007fbe0ff */
[----:B------:R-:W-:Y:S01]  /*66970*/  IMAD.IADD R17, R3, 0x1, R41 ;  /* 0x0000000103117824 */ /* 0x000fe200078e0229 */
[----:B------:R-:W-:Y:S01]  /*66980*/  IADD3.X R37, PT, PT, RZ, RZ, RZ, P3, !PT ;  /* 0x000000ffff257210 */ /* 0x000fe20001ffe4ff */
[----:B------:R-:W-:Y:S01]  /*66990*/  IMAD.WIDE.U32 R38, R11, R5, R38 ;  /* 0x000000050b267225 */ /* 0x000fe200078e0026 */
[----:B------:R-:W-:-:S03]  /*669a0*/  IADD3 R25, P4, PT, R18, R25, RZ ;  /* 0x0000001912197210 */ /* 0x000fc60007f9e0ff */
[----:B------:R-:W-:Y:S01]  /*669b0*/  IMAD.WIDE.U32 R18, R9, R7, R36 ;  /* 0x0000000709127225 */ /* 0x000fe200078e0024 */
[----:B------:R-:W-:-:S03]  /*669c0*/  IADD3 R36, P6, PT, R17, R38, RZ ;  /* 0x0000002611247210 */ /* 0x000fc60007fde0ff */
[----:B------:R-:W-:Y:S01]  /*669d0*/  IMAD R16, R42, UR17, RZ ;  /* 0x000000112a107c24 */ /* 0x000fe2000f8e02ff */
[----:B------:R-:W-:Y:S01]  /*669e0*/  IADD3 R25, P2, PT, R19, R25, RZ ;  /* 0x0000001913197210 */ /* 0x000fe20007f5e0ff */
[----:B------:R-:W-:Y:S02]  /*669f0*/  IMAD.MOV.U32 R43, RZ, RZ, RZ ;  /* 0x000000ffff2b7224 */ /* 0x000fe400078e00ff */
[----:B------:R-:W-:Y:S02]  /*66a00*/  IMAD.IADD R17, R12, 0x1, R39 ;  /* 0x000000010c117824 */ /* 0x000fe400078e0227 */
[----:B------:R-:W-:-:S03]  /*66a10*/  IMAD.HI.U32 R42, R16, UR12, R42 ;  /* 0x0000000c102a7c27 */ /* 0x000fc6000f8e002a */
[----:B------:R-:W-:Y:S01]  /*66a20*/  IADD3 R18, P3, PT, R18, R17, RZ ;  /* 0x0000001112127210 */ /* 0x000fe20007f7e0ff */
[----:B------:R-:W-:Y:S01]  /*66a30*/  IMAD.X R41, RZ, RZ, RZ, P5 ;  /* 0x000000ffff297224 */ /* 0x000fe200028e06ff */
[----:B------:R-:W-:Y:S01]  /*66a40*/  IADD3 R9, PT, PT, R42, UR16, RZ ;  /* 0x000000102a097c10 */ /* 0x000fe2000fffe0ff */
[----:B------:R-:W-:Y:S02]  /*66a50*/  IMAD.X R17, RZ, RZ, RZ, P4 ;  /* 0x000000ffff117224 */ /* 0x000fe400020e06ff */
[----:B------:R-:W-:-:S03]  /*66a60*/  IMAD.WIDE.U32 R38, R14, UR14, R40 ;  /* 0x0000000e0e267c25 */ /* 0x000fc6000f8e0028 */
        /* <DEDUP_REMOVED lines=10> */
[----:B------:R-:W-:-:S02]  /*66b10*/  IMAD.IADD R23, R10, 0x1, R23 ;  /* 0x000000010a177824 */ /* 0x000fc400078e0217 */
[----:B------:R-:W-:-:S04]  /*66b20*/  IMAD.WIDE.U32 R18, R11, R6, R18 ;  /* 0x000000060b127225 */ /* 0x000fc800078e0012 */
[----:B------:R-:W-:Y:S01]  /*66b30*/  IMAD.X R9, RZ, RZ, RZ, P4 ;  /* 0x000000ffff097224 */ /* 0x000fe200020e06ff */
[----:B------:R-:W-:Y:S01]  /*66b40*/  IADD3 R22, PT, PT, R13, R19, RZ ;  /* 0x000000130d167210 */ /* 0x000fe20007ffe0ff */
[----:B------:R-:W-:Y:S01]  /*66b50*/  IMAD.WIDE.U32 R38, R16, UR13, R38 ;  /* 0x0000000d10267c25 */ /* 0x000fe2000f8e0026 */
[----:B------:R-:W-:Y:S02]  /*66b60*/  IADD3 R18, P6, PT, R23, R18, RZ ;  /* 0x0000001217127210 */ /* 0x000fe40007fde0ff */
[----:B------:R-:W-:Y:S01]  /*66b70*/  IADD3 R19, P4, PT, R26, R9, RZ ;  /* 0x000000091a137210 */ /* 0x000fe20007f9e0ff */
[----:B------:R-:W-:Y:S01]  /*66b80*/  IMAD.X R37, RZ, RZ, RZ, P3 ;  /* 0x000000ffff257224 */ /* 0x000fe200018e06ff */
[----:B------:R-:W-:Y:S01]  /*66b90*/  IADD3 R22, P5, PT, R22, R25, RZ ;  /* 0x0000001916167210 */ /* 0x000fe20007fbe0ff */
[----:B------:R-:W-:Y:S02]  /*66ba0*/  IMAD.X R20, RZ, RZ, RZ, P2 ;  /* 0x000000ffff147224 */ /* 0x000fe400010e06ff */
[----:B------:R-:W-:Y:S01]  /*66bb0*/  IMAD.IADD R9, R2, 0x1, R39 ;  /* 0x0000000102097824 */ /* 0x000fe200078e0227 */
[----:B------:R-:W-:Y:S01]  /*66bc0*/  IADD3.X R23, PT, PT, RZ, RZ, RZ, P5, !PT ;  /* 0x000000ffff177210 */ /* 0x000fe20002ffe4ff */
[----:B------:R-:W-:Y:S01]  /*66bd0*/  IMAD.WIDE.U32 R26, R14, UR15, R36 ;  /* 0x0000000f0e1a7c25 */ /* 0x000fe2000f8e0024 */
[----:B------:R-:W-:-:S02]  /*66be0*/  IADD3 R20, P2, PT, R20, R19, RZ ;  /* 0x0000001314147210 */ /* 0x000fc40007f5e0ff */
[----:B------:R-:W-:Y:S01]  /*66bf0*/  MOV R39, RZ ;  /* 0x000000ff00277202 */ /* 0x000fe20000000f00 */
[----:B------:R-:W-:Y:S01]  /*66c00*/  IMAD.X R19, RZ, RZ, RZ, P6 ;  /* 0x000000ffff137224 */ /* 0x000fe200030e06ff */
[----:B------:R-:W-:Y:S01]  /*66c10*/  IADD3 R36, P3, PT, R9, R26, RZ ;  /* 0x0000001a09247210 */ /* 0x000fe20007f7e0ff */
[----:B------:R-:W-:Y:S02]  /*66c20*/  IMAD.IADD R9, R3, 0x1, R27 ;  /* 0x0000000103097824 */ /* 0x000fe400078e021b */
[----:B------:R-:W-:Y:S01]  /*66c30*/  IMAD.X R25, RZ, RZ, RZ, P0 ;  /* 0x000000ffff197224 */ /* 0x000fe200000e06ff */
[----:B------:R-:W-:Y:S01]  /*66c40*/  IADD3.X R37, PT, PT, RZ, RZ, RZ, P3, !PT ;  /* 0x000000ffff257210 */ /* 0x000fe20001ffe4ff */
[----:B------:R-:W-:-:S04]  /*66c50*/  IMAD.WIDE.U32 R26, R15, R5, R18 ;  /* 0x000000050f1a7225 */ /* 0x000fc800078e0012 */
[----:B------:R-:W-:Y:S02]  /*66c60*/  IMAD R17, R38, UR17, RZ ;  /* 0x0000001126117c24 */ /* 0x000fe4000f8e02ff */
[----:B------:R-:W-:Y:S01]  /*66c70*/  IMAD.WIDE.U32 R22, R11, R7, R22 ;  /* 0x000000070b167225 */ /* 0x000fe200078e0016 */
[----:B------:R-:W-:-:S03]  /*66c80*/  IADD3.X R11, PT, PT, RZ, RZ, RZ, P4, !PT ;  /* 0x000000ffff0b7210 */ /* 0x000fc600027fe4ff */
[----:B------:R-:W-:Y:S01]  /*66c90*/  IMAD.WIDE.U32 R18, R28, R30, R24 ;  /* 0x0000001e1c127225 */ /* 0x000fe200078e0018 */
[----:B------:R-:W-:-:S03]  /*66ca0*/  IADD3 R24, P0, PT, R9, R26, RZ ;  /* 0x0000001a09187210 */ /* 0x000fc60007f1e0ff */
[----:B------:R-:W-:Y:S01]  /*66cb0*/  IMAD.IADD R27, R12, 0x1, R27 ;  /* 0x000000010c1b7824 */ /* 0x000fe200078e021b */
[----:B------:R-:W-:Y:S01]  /*66cc0*/  IADD3 R18, P6, PT, R18, R11, RZ ;  /* 0x0000000b12127210 */ /* 0x000fe20007fde0ff */
[----:B------:R-:W-:-:S03]  /*66cd0*/  IMAD.HI.U32 R38, R17, UR12, R38 ;  /* 0x0000000c11267c27 */ /* 0x000fc6000f8e0026 */
[----:B------:R-:W-:Y:S01]  /*66ce0*/  IADD3 R22, P3, PT, R22, R27, RZ ;  /* 0x0000001b16167210 */ /* 0x000fe20007f7e0ff */
[----:B------:R-:W-:Y:S02]  /*66cf0*/  IMAD.X R25, RZ, RZ, RZ, P0 ;  /* 0x000000ffff197224 */ /* 0x000fe400000e06ff */
[----:B------:R-:W-:-:S04]  /*66d00*/  IMAD.WIDE.U32 R26, R16, UR14, R36 ;  /* 0x0000000e101a7c25 */ /* 0x000fc8000f8e0024 */
[----:B------:R-:W-:Y:S01]  /*66d10*/  IMAD.X R35, RZ, RZ, RZ, P2 ;  /* 0x000000ffff237224 */ /* 0x000fe200010e06ff */
[----:B------:R-:W-:Y:S01]  /*66d20*/  IADD3 R11, P2, PT, R23, R41, RZ ;  /* 0x00000029170b7210 */ /* 0x000fe20007f5e0ff */
[----:B------:R-:W-:Y:S01]  /*66d30*/  VIADD R37, R38, UR16 ;  /* 0x0000001026257c36 */ /* 0x000fe20008000000 */
[----:B------:R-:W-:Y:S01]  /*66d40*/  IADD3.X R23, PT, PT, RZ, RZ, RZ, P3, !PT ;  /* 0x000000ffff177210 */ /* 0x000fe20001ffe4ff */
[----:B------:R-:W-:Y:S01]  /*66d50*/  IMAD.WIDE.U32 R24, R14, R4, R24 ;  /* 0x000000040e187225 */ /* 0x000fe200078e0018 */
[----:B------:R-:W-:Y:S02]  /*66d60*/  IADD3 R35, P0, PT, R35, R18, RZ ;  /* 0x0000001223237210 */ /* 0x000fe40007f1e0ff */
        /* <DEDUP_REMOVED lines=10> */
[----:B------:R-:W-:Y:S01]  /*66e10*/  IMAD.WIDE.U32 R36, R17, UR13, R36 ;  /* 0x0000000d11247c25 */ /* 0x000fe2000f8e0024 */
[----:B------:R-:W-:Y:S02]  /*66e20*/  IADD3 R9, P3, PT, R9, R20, RZ ;  /* 0x0000001409097210 */ /* 0x000fe40007f7e0ff */
[----:B------:R-:W-:Y:S01]  /*66e30*/  IADD3 R22, P2, PT, R22, R11, RZ ;  /* 0x0000000b16167210 */ /* 0x000fe20007f5e0ff */
[----:B------:R-:W-:-:S02]  /*66e40*/  IMAD.X R25, RZ, RZ, RZ, P4 ;  /* 0x000000ffff197224 */ /* 0x000fc400020e06ff */
[----:B------:R-:W-:Y:S01]  /*66e50*/  IMAD.WIDE.U32 R26, R16, UR15, R26 ;  /* 0x0000000f101a7c25 */ /* 0x000fe2000f8e001a */
[----:B------:R-:W-:-:S03]  /*66e60*/  IADD3.X R23, PT, PT, RZ, RZ, RZ, P2, !PT ;  /* 0x000000ffff177210 */ /* 0x000fc600017fe4ff */
[----:B------:R-:W-:Y:S02]  /*66e70*/  IMAD.IADD R39, R2, 0x1, R37 ;  /* 0x0000000102277824 */ /* 0x000fe400078e0225 */
[----:B------:R-:W-:-:S03]  /*66e80*/  IMAD.WIDE.U32 R24, R14, R5, R24 ;  /* 0x000000050e187225 */ /* 0x000fc600078e0018 */
[----:B------:R-:W-:Y:S01]  /*66e90*/  IADD3 R38, P2, PT, R39, R26, RZ ;  /* 0x0000001a27267210 */ /* 0x000fe20007f5e0ff */
[----:B------:R-:W-:Y:S02]  /*66ea0*/  IMAD.IADD R27, R3, 0x1, R27 ;  /* 0x00000001031b7824 */ /* 0x000fe400078e021b */
[----:B------:R-:W-:Y:S01]  /*66eb0*/  IMAD R11, R36, UR17, RZ ;  /* 0x00000011240b7c24 */ /* 0x000fe2000f8e02ff */
[----:B------:R-:W-:Y:S01]  /*66ec0*/  IADD3.X R39, PT, PT, RZ, RZ, RZ, P2, !PT ;  /* 0x000000ffff277210 */ /* 0x000fe200017fe4ff */
[----:B------:R-:W-:Y:S01]  /*66ed0*/  IMAD.MOV.U32 R37, RZ, RZ, RZ ;  /* 0x000000ffff257224 */ /* 0x000fe200078e00ff */
[----:B------:R-:W-:Y:S01]  /*66ee0*/  IADD3 R26, P4, PT, R27, R24, RZ ;  /* 0x000000181b1a7210 */ /* 0x000fe20007f9e0ff */
[----:B------:R-:W-:-:S04]  /*66ef0*/  IMAD.WIDE.U32 R22, R15, R7, R22 ;  /* 0x000000070f167225 */ /* 0x000fc800078e0016 */
[----:B------:R-:W-:Y:S02]  /*66f00*/  IMAD.IADD R25, R12, 0x1, R25 ;  /* 0x000000010c197824 */ /* 0x000fe400078e0219 */
[----:B------:R-:W-:-:S03]  /*66f10*/  IMAD.HI.U32 R15, R11, UR12, R36 ;  /* 0x0000000c0b0f7c27 */ /* 0x000fc6000f8e0024 */
[----:B------:R-:W-:Y:S01]  /*66f20*/  IADD3 R24, P2, PT, R22, R25, RZ ;  /* 0x0000001916187210 */ /* 0x000fe20007f5e0ff */
[----:B------:R-:W-:Y:S02]  /*66f30*/  IMAD.X R27, RZ, RZ, RZ, P4 ;  /* 0x000000ffff1b7224 */ /* 0x000fe400020e06ff */
[----:B------:R-:W-:Y:S01]  /*66f40*/  IMAD.WIDE.U32 R36, R17, UR14, R38 ;  /* 0x0000000e11247c25 */ /* 0x000fe2000f8e0026 */
[----:B------:R-:W-:-:S03]  /*66f50*/  IADD3 R39, PT, PT, R15, UR16, RZ ;  /* 0x000000100f277c10 */ /* 0x000fc6000fffe0ff */
[----:B------:R-:W-:-:S04]  /*66f60*/  IMAD.WIDE.U32 R26, R16, R4, R26 ;  /* 0x00000004101a7225 */ /* 0x000fc800078e001a */
[----:B------:R-:W-:Y:S01]  /*66f70*/  IMAD.IADD R37, R0, 0x1, R37 ;  /* 0x0000000100257824 */ /* 0x000fe200078e0225 */
[----:B------:R-:W-:Y:S01]  /*66f80*/  IADD3 R27, PT, PT, R10, R27, RZ ;  /* 0x0000001b0a1b7210 */ /* 0x000fe20007ffe0ff */
[----:B------:R-:W-:Y:S01]  /*66f90*/  IMAD.X R25, RZ, RZ, RZ, P2 ;  /* 0x000000ffff197224 */ /* 0x000fe200010e06ff */
        /* <DEDUP_REMOVED lines=9> */
[----:B------:R-:W-:Y:S01]  /*67030*/  IMAD.WIDE.U32 R22, R11, UR13, R38 ;  /* 0x0000000d0b167c25 */ /* 0x000fe2000f8e0026 */
[----:B------:R-:W-:Y:S02]  /*67040*/  IADD3 R24, PT, PT, R13, R25, RZ ;  /* 0x000000190d187210 */ /* 0x000fe40007ffe0ff */
[----:B------:R-:W-:Y:S01]  /*67050*/  IADD3.X R27, PT, PT, RZ, RZ, RZ, P4, !PT ;  /* 0x000000ffff1b7210 */ /* 0x000fe200027fe4ff */
[----:B------:R-:W-:Y:S01]  /*67060*/  IMAD.WIDE.U32 R36, R17, UR15, R36 ;  /* 0x0000000f11247c25 */ /* 0x000fe2000f8e0024 */
[----:B------:R-:W-:-:S02]  /*67070*/  IADD3 R24, P5, PT, R24, R9, RZ ;  /* 0x0000000918187210 */ /* 0x000fc40007fbe0ff */
[----:B------:R-:W-:Y:S01]  /*67080*/  IADD3.X R9, PT, PT, RZ, RZ, RZ, P1, !PT ;  /* 0x000000ffff097210 */ /* 0x000fe20000ffe4ff */
[----:B------:R-:W-:Y:S02]  /*67090*/  IMAD.IADD R39, R2, 0x1, R23 ;  /* 0x0000000102277824 */ /* 0x000fe400078e0217 */
[----:B------:R-:W-:Y:S02]  /*670a0*/  IMAD.X R25, RZ, RZ, RZ, P5 ;  /* 0x000000ffff197224 */ /* 0x000fe400028e06ff */
[----:B------:R-:W-:Y:S01]  /*670b0*/  IMAD.IADD R37, R3, 0x1, R37 ;  /* 0x0000000103257824 */ /* 0x000fe200078e0225 */
[----:B------:R-:W-:Y:S01]  /*670c0*/  IADD3 R38, P4, PT, R39, R36, RZ ;  /* 0x0000002427267210 */ /* 0x000fe20007f9e0ff */
[----:B------:R-:W-:-:S03]  /*670d0*/  IMAD.WIDE.U32 R26, R16, R5, R26 ;  /* 0x00000005101a7225 */ /* 0x000fc600078e001a */
[----:B------:R-:W-:Y:S01]  /*670e0*/  IADD3.X R39, PT, PT, RZ, RZ, RZ, P4, !PT ;  /* 0x000000ffff277210 */ /* 0x000fe200027fe4ff */
[----:B------:R-:W-:Y:S01]  /*670f0*/  IMAD.WIDE.U32 R14, R14, R7, R24 ;  /* 0x000000070e0e7225 */ /* 0x000fe200078e0018 */
[----:B------:R-:W-:-:S03]  /*67100*/  IADD3 R36, P1, PT, R37, R26, RZ ;  /* 0x0000001a25247210 */ /* 0x000fc60007f3e0ff */
[----:B------:R-:W-:Y:S02]  /*67110*/  IMAD.IADD R27, R12, 0x1, R27 ;  /* 0x000000010c1b7824 */ /* 0x000fe400078e021b */
[----:B------:R-:W-:-:S03]  /*67120*/  IMAD.WIDE.U32 R8, R28, R21, R8 ;  /* 0x000000151c087225 */ /* 0x000fc600078e0008 */
[----:B------:R-:W-:Y:S01]  /*67130*/  IADD3 R26, P4, PT, R14, R27, RZ ;  /* 0x0000001b0e1a7210 */ /* 0x000fe20007f9e0ff */
[----:B------:R-:W-:Y:S02]  /*67140*/  IMAD.X R37, RZ, RZ, RZ, P1 ;  /* 0x000000ffff257224 */ /* 0x000fe400008e06ff */
[----:B------:R-:W-:-:S04]  /*67150*/  IMAD.WIDE.U32 R24, R11, UR14, R38 ;  /* 0x0000000e0b187c25 */ /* 0x000fc8000f8e0026 */
[----:B------:R-:W-:Y:S01]  /*67160*/  IMAD.X R35, RZ, RZ, RZ, P2 ;  /* 0x000000ffff237224 */ /* 0x000fe200010e06ff */
[----:B------:R-:W-:Y:S01]  /*67170*/  IADD3 R18, P2, PT, R8, R19, RZ ;  /* 0x0000001308127210 */ /* 0x000fe20007f5e0ff */
[----:B------:R-:W-:Y:S02]  /*67180*/  IMAD.X R27, RZ, RZ, RZ, P4 ;  /* 0x000000ffff1b7224 */ /* 0x000fe400020e06ff */
[----:B------:R-:W-:Y:S01]  /*67190*/  IMAD.WIDE.U32 R36, R17, R4, R36 ;  /* 0x0000000411247225 */ /* 0x000fe200078e0024 */
[----:B------:R-:W-:Y:S02]  /*671a0*/  IADD3 R35, P5, PT, R35, R20, RZ ;  /* 0x0000001423237210 */ /* 0x000fe40007fbe0ff */
[----:B------:R-:W-:Y:S01]  /*671b0*/  IADD3.X R19, PT, PT, RZ, RZ, RZ, P2, !PT ;  /* 0x000000ffff137210 */ /* 0x000fe200017fe4ff */
        /* <DEDUP_REMOVED lines=20> */
[----:B------:R-:W-:-:S04]  /*67300*/  IMAD.WIDE.U32 R18, R17, R5, R18 ;  /* 0x0000000511127225 */ /* 0x000fc800078e0012 */
[----:B------:R-:W-:Y:S02]  /*67310*/  IMAD.IADD R37, R3, 0x1, R27 ;  /* 0x0000000103257824 */ /* 0x000fe400078e021b */
[----:B------:R-:W-:Y:S01]  /*67320*/  IMAD.WIDE.U32 R8, R16, R7, R8 ;  /* 0x0000000710087225 */ /* 0x000fe200078e0008 */
[----:B------:R-:W-:Y:S02]  /*67330*/  IADD3 R16, P3, PT, R15, R20, RZ ;  /* 0x000000140f107210 */ /* 0x000fe40007f7e0ff */
[----:B------:R-:W-:Y:S01]  /*67340*/  IADD3 R36, P6, PT, R37, R18, RZ ;  /* 0x0000001225247210 */ /* 0x000fe20007fde0ff */
[----:B------:R-:W-:Y:S01]  /*67350*/  IMAD.IADD R19, R12, 0x1, R19 ;  /* 0x000000010c137824 */ /* 0x000fe200078e0213 */
[----:B------:R-:W-:Y:S01]  /*67360*/  IADD3.X R15, PT, PT, RZ, RZ, RZ, P5, !PT ;  /* 0x000000ffff0f7210 */ /* 0x000fe20002ffe4ff */
[----:B------:R-:W-:Y:S02]  /*67370*/  IMAD.MOV.U32 R20, RZ, RZ, R24 ;  /* 0x000000ffff147224 */ /* 0x000fe400078e0018 */
[----:B------:R-:W-:Y:S01]  /*67380*/  IMAD.X R37, RZ, RZ, RZ, P6 ;  /* 0x000000ffff257224 */ /* 0x000fe200030e06ff */
[----:B------:R-:W-:-:S02]  /*67390*/  IADD3 R18, P5, PT, R8, R19, RZ ;  /* 0x0000001308127210 */ /* 0x000fc40007fbe0ff */
[----:B------:R-:W-:Y:S01]  /*673a0*/  IADD3 R8, P4, PT, R15, R16, RZ ;  /* 0x000000100f087210 */ /* 0x000fe20007f9e0ff */
[----:B------:R-:W-:Y:S01]  /*673b0*/  IMAD.WIDE.U32 R36, R11, R4, R36 ;  /* 0x000000040b247225 */ /* 0x000fe200078e0024 */
[----:B------:R-:W-:Y:S02]  /*673c0*/  IADD3.X R19, PT, PT, RZ, RZ, RZ, P5, !PT ;  /* 0x000000ffff137210 */ /* 0x000fe40002ffe4ff */
        /* <DEDUP_REMOVED lines=13> */
[----:B------:R-:W-:Y:S02]  /*674a0*/  IMAD.X R8, RZ, RZ, RZ, P3 ;  /* 0x000000ffff087224 */ /* 0x000fe400018e06ff */
[----:B------:R-:W-:Y:S01]  /*674b0*/  IMAD.X R15, RZ, RZ, RZ, P0 ;  /* 0x000000ffff0f7224 */ /* 0x000fe200000e06ff */
[----:B------:R-:W-:Y:S01]  /*674c0*/  IADD3 R23, P3, PT, R23, R16, RZ ;  /* 0x0000001017177210 */ /* 0x000fe20007f7e0ff */
[----:B------:R-:W-:Y:S01]  /*674d0*/  IMAD.WIDE.U32 R38, R11, R5, R18 ;  /* 0x000000050b267225 */ /* 0x000fe200078e0012 */
[----:B------:R-:W-:-:S02]  /*674e0*/  MOV R18, R26 ;  /* 0x0000001a00127202 */ /* 0x000fc40000000f00 */
[----:B------:R-:W-:Y:S01]  /*674f0*/  IADD3 R19, P0, PT, R8, R23, RZ ;  /* 0x0000001708137210 */ /* 0x000fe20007f1e0ff */
[----:B------:R-:W-:Y:S01]  /*67500*/  IMAD.WIDE.U32 R14, R17, R7, R14 ;  /* 0x00000007110e7225 */ /* 0x000fe200078e000e */
[----:B------:R-:W-:-:S03]  /*67510*/  IADD3.X R8, PT, PT, RZ, RZ, RZ, P4, !PT ;  /* 0x000000ffff087210 */ /* 0x000fc600027fe4ff */
[----:B------:R-:W-:Y:S01]  /*67520*/  IMAD.IADD R17, R12, 0x1, R39 ;  /* 0x000000010c117824 */ /* 0x000fe200078e0227 */
[----:B------:R-:W-:Y:S01]  /*67530*/  IADD3 R8, P4, PT, R8, R19, RZ ;  /* 0x0000001308087210 */ /* 0x000fe20007f9e0ff */
        /* <DEDUP_REMOVED lines=14> */
[----:B------:R-:W-:Y:S01]  /*67620*/  IADD3 R8, P0, PT, R8, R15, RZ ;  /* 0x0000000f08087210 */ /* 0x000fe20007f1e0ff */
[----:B------:R-:W-:Y:S01]  /*67630*/  IMAD.X R15, RZ, RZ, RZ, P1 ;  /* 0x000000ffff0f7224 */ /* 0x000fe200008e06ff */
[----:B------:R-:W-:Y:S01]  /*67640*/  IADD3 R14, PT, PT, R14, R9, R16 ;  /* 0x000000090e0e7210 */ /* 0x000fe20007ffe010 */
[----:B------:R-:W-:Y:S01]  /*67650*/  IMAD.X R16, RZ, RZ, RZ, P5 ;  /* 0x000000ffff107224 */ /* 0x000fe200028e06ff */
[----:B------:R-:W-:-:S04]  /*67660*/  IADD3.X R9, PT, PT, RZ, RZ, RZ, P0, !PT ;  /* 0x000000ffff097210 */ /* 0x000fc800007fe4ff */
[----:B------:R-:W-:Y:S01]  /*67670*/  IADD3 R15, PT, PT, R15, R14, R16 ;  /* 0x0000000e0f0f7210 */ /* 0x000fe20007ffe010 */
[----:B------:R-:W-:Y:S01]  /*67680*/  IMAD.WIDE.U32 R42, R11, R7, R8 ;  /* 0x000000070b2a7225 */ /* 0x000fe200078e0008 */
[----:B------:R-:W-:-:S03]  /*67690*/  MOV R14, R40 ;  /* 0x00000028000e7202 */ /* 0x000fc60000000f00 */
[----:B------:R-:W-:Y:S02]  /*676a0*/  IMAD.X R8, RZ, RZ, RZ, P2 ;  /* 0x000000ffff087224 */ /* 0x000fe400010e06ff */
[----:B------:R-:W-:Y:S02]  /*676b0*/  IMAD.MOV.U32 R16, RZ, RZ, R36 ;  /* 0x000000ffff107224 */ /* 0x000fe400078e0024 */
[----:B------:R-:W-:Y:S01]  /*676c0*/  IMAD.MOV.U32 R11, RZ, RZ, R38 ;  /* 0x000000ffff0b7224 */ /* 0x000fe200078e0026 */
        /* <DEDUP_REMOVED lines=29> */
.L_x_180:
        /* <DEDUP_REMOVED lines=23> */
.L_x_181:
[----:B------:R-:W-:Y:S01]  /*67a10*/  IMAD.WIDE.U32 R24, R22, R33, RZ ;  /* 0x0000002116187225 */ /* 0x000fe200078e00ff */
[----:B------:R-:W-:-:S03]  /*67a20*/  UMOV UR4, URZ ;  /* 0x000000ff00047c82 */ /* 0x000fc60008000000 */
[----:B------:R-:W-:Y:S01]  /*67a30*/  HFMA2 R37, -RZ, RZ, 0, 0 ;  /* 0x00000000ff257431 */ /* 0x000fe200000001ff */
[----:B------:R-:W-:Y:S01]  /*67a40*/  UMOV UR5, URZ ;  /* 0x000000ff00057c82 */ /* 0x000fe20008000000 */
[----:B------:R-:W-:Y:S02]  /*67a50*/  VIADD R26, R25, UR4 ;  /* 0x00000004191a7c36 */ /* 0x000fe40008000000 */
[----:B------:R-:W-:Y:S02]  /*67a60*/  HFMA2 R41, -RZ, RZ, 0, 0 ;  /* 0x00000000ff297431 */ /* 0x000fe400000001ff */
[----:B------:R-:W-:Y:S01]  /*67a70*/  IMAD.MOV.U32 R27, RZ, RZ, RZ ;  /* 0x000000ffff1b7224 */ /* 0x000fe200078e00ff */
[----:B------:R-:W-:Y:S01]  /*67a80*/  UMOV UR6, URZ ;  /* 0x000000ff00067c82 */ /* 0x000fe20008000000 */
[----:B------:R-:W-:Y:S01]  /*67a90*/  IMAD.MOV.U32 R39, RZ, RZ, RZ ;  /* 0x000000ffff277224 */ /* 0x000fe200078e00ff */
[----:B------:R-:W-:Y:S01]  /*67aa0*/  UMOV UR7, URZ ;  /* 0x000000ff00077c82 */ /* 0x000fe20008000000 */
[----:B------:R-:W-:Y:S01]  /*67ab0*/  IMAD.WIDE.U32 R26, R34, R22, R26 ;  /* 0x00000016221a7225 */ /* 0x000fe200078e001a */
[----:B------:R-:W-:Y:S01]  /*67ac0*/  UMOV UR8, URZ ;  /* 0x000000ff00087c82 */ /* 0x000fe20008000000 */
[----:B------:R-:W-:Y:S01]  /*67ad0*/  UMOV UR9, URZ ;  /* 0x000000ff00097c82 */ /* 0x000fe20008000000 */
[----:B------:R-:W-:Y:S01]  /*67ae0*/  UMOV UR10, URZ ;  /* 0x000000ff000a7c82 */ /* 0x000fe20008000000 */
[----:B------:R-:W-:Y:S01]  /*67af0*/  IMAD.MOV.U32 R38, RZ, RZ, R26 ;  /* 0x000000ffff267224 */ /* 0x000fe200078e001a */
[----:B------:R-:W-:Y:S01]  /*67b00*/  IADD3 R36, PT, PT, R27, UR4, RZ ;  /* 0x000000041b247c10 */ /* 0x000fe2000fffe0ff */
[----:B------:R-:W-:Y:S01]  /*67b10*/  IMAD R7, R24, UR17, RZ ;  /* 0x0000001118077c24 */ /* 0x000fe2000f8e02ff */
[----:B------:R-:W-:Y:S01]  /*67b20*/  UMOV UR11, URZ ;  /* 0x000000ff000b7c82 */ /* 0x000fe20008000000 */
[----:B------:R-:W-:-:S04]  /*67b30*/  IMAD.WIDE.U32 R38, R33, R20, R38 ;  /* 0x0000001421267225 */ /* 0x000fc800078e0026 */
[----:B------:R-:W-:-:S04]  /*67b40*/  IMAD.WIDE.U32 R26, R31, R22, R36 ;  /* 0x000000161f1a7225 */ /* 0x000fc800078e0024 */
[----:B------:R-:W-:Y:S02]  /*67b50*/  IMAD.MOV.U32 R25, RZ, RZ, RZ ;  /* 0x000000ffff197224 */ /* 0x000fe400078e00ff */
[----:B------:R-:W-:Y:S02]  /*67b60*/  VIADD R37, R39, UR5 ;  /* 0x0000000527257c36 */ /* 0x000fe40008000000 */
[----:B------:R-:W-:-:S03]  /*67b70*/  IMAD.HI.U32 R24, R7, UR12, R24 ;  /* 0x0000000c07187c27 */ /* 0x000fc6000f8e0018 */
[----:B------:R-:W-:Y:S02]  /*67b80*/  IADD3 R36, P0, PT, R37, R26, RZ ;  /* 0x0000001a25247210 */ /* 0x000fe40007f1e0ff */
[----:B------:R-:W-:Y:S01]  /*67b90*/  IADD3 R39, PT, PT, R24, UR16, RZ ;  /* 0x0000001018277c10 */ /* 0x000fe2000fffe0ff */
[----:B------:R-:W-:Y:S02]  /*67ba0*/  VIADD R24, R27, UR4 ;  /* 0x000000041b187c36 */ /* 0x000fe40008000000 */
[----:B------:R-:W-:Y:S01]  /*67bb0*/  IMAD.X R37, RZ, RZ, RZ, P0 ;  /* 0x000000ffff257224 */ /* 0x000fe200000e06ff */
[----:B------:R-:W-:Y:S01]  /*67bc0*/  IADD3 R38, P0, PT, R39, R38, RZ ;  /* 0x0000002627267210 */ /* 0x000fe20007f1e0ff */
[----:B------:R-:W-:-:S03]  /*67bd0*/  IMAD.WIDE.U32 R24, R32, R22, R24 ;  /* 0x0000001620187225 */ /* 0x000fc600078e0018 */
[----:B------:R-:W-:Y:S01]  /*67be0*/  IADD3.X R39, PT, PT, RZ, RZ, RZ, P0, !PT ;  /* 0x000000ffff277210 */ /* 0x000fe200007fe4ff */
[----:B------:R-:W-:-:S04]  /*67bf0*/  IMAD.WIDE.U32 R26, R34, R20, R36 ;  /* 0x00000014221a7225 */ /* 0x000fc800078e0024 */
[----:B------:R-:W-:Y:S02]  /*67c00*/  VIADD R37, R27, UR5 ;  /* 0x000000051b257c36 */ /* 0x000fe40008000000 */
[----:B------:R-:W-:-:S03]  /*67c10*/  IMAD.WIDE.U32 R38, R7, UR13, R38 ;  /* 0x0000000d07267c25 */ /* 0x000fc6000f8e0026 */
[----:B------:R-:W-:Y:S01]  /*67c20*/  IADD3 R36, P0, PT, R37, R24, RZ ;  /* 0x0000001825247210 */ /* 0x000fe20007f1e0ff */
[----:B------:R-:W-:Y:S01]  /*67c30*/  IMAD R15, R38, UR17, RZ ;  /* 0x00000011260f7c24 */ /* 0x000fe2000f8e02ff */
[----:B------:R-:W-:Y:S01]  /*67c40*/  IADD3 R17, PT, PT, R2, R39, RZ ;  /* 0x0000002702117210 */ /* 0x000fe20007ffe0ff */
[----:B------:R-:W-:Y:S02]  /*67c50*/  IMAD.MOV.U32 R40, RZ, RZ, R38 ;  /* 0x000000ffff287224 */ /* 0x000fe400078e0026 */
[----:B------:R-:W-:Y:S02]  /*67c60*/  IMAD.MOV.U32 R38, RZ, RZ, R26 ;  /* 0x000000ffff267224 */ /* 0x000fe400078e001a */
[----:B------:R-:W-:Y:S02]  /*67c70*/  IMAD.MOV.U32 R39, RZ, RZ, RZ ;  /* 0x000000ffff277224 */ /* 0x000fe400078e00ff */
[----:B------:R-:W-:Y:S02]  /*67c80*/  IMAD.X R37, RZ, RZ, RZ, P0 ;  /* 0x000000ffff257224 */ /* 0x000fe400000e06ff */
[----:B------:R-:W-:Y:S01]  /*67c90*/  VIADD R24, R25, UR4 ;  /* 0x0000000419187c36 */ /* 0x000fe20008000000 */
[----:B------:R-:W-:Y:S01]  /*67ca0*/  MOV R25, RZ ;  /* 0x000000ff00197202 */ /* 0x000fe20000000f00 */
[----:B------:R-:W-:-:S04]  /*67cb0*/  IMAD.WIDE.U32 R38, R33, R18, R38 ;  /* 0x0000001221267225 */ /* 0x000fc800078e0026 */
[----:B------:R-:W-:-:S04]  /*67cc0*/  IMAD.WIDE.U32 R26, R31, R20, R36 ;  /* 0x000000141f1a7225 */ /* 0x000fc800078e0024 */
[----:B------:R-:W-:Y:S02]  /*67cd0*/  VIADD R39, R39, UR6 ;  /* 0x0000000627277c36 */ /* 0x000fe40008000000 */
[----:B------:R-:W-:-:S04]  /*67ce0*/  IMAD.WIDE.U32 R24, R29, R22, R24 ;  /* 0x000000161d187225 */ /* 0x000fc800078e0018 */
[----:B------:R-:W-:Y:S02]  /*67cf0*/  VIADD R37, R27, UR5 ;  /* 0x000000051b257c36 */ /* 0x000fe40008000000 */
[----:B------:R-:W-:Y:S01]  /*67d00*/  IMAD.HI.U32 R43, R15, UR12, R40 ;  /* 0x0000000c0f2b7c27 */ /* 0x000fe2000f8e0028 */
[----:B------:R-:W-:Y:S02]  /*67d10*/  IADD3 R40, P2, PT, R17, R38, RZ ;  /* 0x0000002611287210 */ /* 0x000fe40007f5e0ff */
[----:B------:R-:W-:Y:S01]  /*67d20*/  IADD3 R38, P1, PT, R39, R26, RZ ;  /* 0x0000001a27267210 */ /* 0x000fe20007f3e0ff */
[----:B------:R-:W-:Y:S01]  /*67d30*/  IMAD.MOV.U32 R27, RZ, RZ, RZ ;  /* 0x000000ffff1b7224 */ /* 0x000fe200078e00ff */
[----:B------:R-:W-:Y:S01]  /*67d40*/  IADD3 R36, P0, PT, R37, R24, RZ ;  /* 0x0000001825247210 */ /* 0x000fe20007f1e0ff */
[----:B------:R-:W-:Y:S01]  /*67d50*/  IMAD.X R41, RZ, RZ, RZ, P2 ;  /* 0x000000ffff297224 */ /* 0x000fe200010e06ff */
[----:B------:R-:W-:Y:S01]  /*67d60*/  IADD3 R26, PT, PT, R25, UR4, RZ ;  /* 0x00000004191a7c10 */ /* 0x000fe2000fffe0ff */
[----:B------:R-:W-:Y:S01]  /*67d70*/  IMAD.X R39, RZ, RZ, RZ, P1 ;  /* 0x000000ffff277224 */ /* 0x000fe200008e06ff */
[----:B------:R-:W-:Y:S01]  /*67d80*/  IADD3 R43, PT, PT, R43, UR16, RZ ;  /* 0x000000102b2b7c10 */ /* 0x000fe2000fffe0ff */
[----:B------:R-:W-:-:S02]  /*67d90*/  IMAD.X R37, RZ, RZ, RZ, P0 ;  /* 0x000000ffff257224 */ /* 0x000fc400000e06ff */
[----:B------:R-:W-:-:S04]  /*67da0*/  IMAD.WIDE.U32 R38, R34, R18, R38 ;  /* 0x0000001222267225 */ /* 0x000fc800078e0026 */
[----:B------:R-:W-:Y:S01]  /*67db0*/  IMAD.WIDE.U32 R40, R7, UR14, R40 ;  /* 0x0000000e07287c25 */ /* 0x000fe2000f8e0028 */
[----:B------:R-:W-:-:S03]  /*67dc0*/  IADD3 R19, PT, PT, R39, UR6, RZ ;  /* 0x0000000627137c10 */ /* 0x000fc6000fffe0ff */
[----:B------:R-:W-:Y:S01]  /*67dd0*/  IMAD.WIDE.U32 R24, R30, R22, R26 ;  /* 0x000000161e187225 */ /* 0x000fe200078e001a */
[----:B------:R-:W-:-:S03]  /*67de0*/  IADD3 R42, P0, PT, R43, R40, RZ ;  /* 0x000000282b2a7210 */ /* 0x000fc60007f1e0ff */
[----:B------:R-:W-:Y:S01]  /*67df0*/  IMAD.WIDE.U32 R36, R32, R20, R36 ;  /* 0x0000001420247225 */ /* 0x000fe200078e0024 */
[----:B------:R-:W-:-:S03]  /*67e00*/  IADD3.X R43, PT, PT, RZ, RZ, RZ, P0, !PT ;  /* 0x000000ffff2b7210 */ /* 0x000fc600007fe4ff */
[----:B------:R-:W-:Y:S02]  /*67e10*/  VIADD R26, R25, UR4 ;  /* 0x00000004191a7c36 */ /* 0x000fe40008000000 */
[----:B------:R-:W-:Y:S02]  /*67e20*/  HFMA2 R25, -RZ, RZ, 0, 0 ;  /* 0x00000000ff197431 */ /* 0x000fe400000001ff */
[----:B------:R-:W-:Y:S01]  /*67e30*/  VIADD R37, R37, UR5 ;  /* 0x0000000525257c36 */ /* 0x000fe20008000000 */
[----:B------:R-:W-:Y:S01]  /*67e40*/  IADD3 R40, P1, PT, R19, R36, RZ ;  /* 0x0000002413287210 */ /* 0x000fe20007f3e0ff */
[----:B------:R-:W-:-:S03]  /*67e50*/  IMAD.IADD R17, R0, 0x1, R41 ;  /* 0x0000000100117824 */ /* 0x000fc600078e0229 */
[----:B------:R-:W-:Y:S01]  /*67e60*/  IADD3 R36, P0, PT, R37, R24, RZ ;  /* 0x0000001825247210 */ /* 0x000fe20007f1e0ff */
[----:B------:R-:W-:Y:S02]  /*67e70*/  IMAD.MOV.U32 R24, RZ, RZ, R38 ;  /* 0x000000ffff187224 */ /* 0x000fe400078e0026 */
[----:B------:R-:W-:-:S04]  /*67e80*/  IMAD.WIDE.U32 R38, R15, UR13, R42 ;  /* 0x0000000d0f267c25 */ /* 0x000fc8000f8e002a */
[----:B------:R-:W-:Y:S01]  /*67e90*/  IMAD.WIDE.U32 R24, R33, R16, R24 ;  /* 0x0000001021187225 */ /* 0x000fe200078e0018 */
[----:B------:R-:W-:-:S03]  /*67ea0*/  IADD3 R19, PT, PT, R2, R39, RZ ;  /* 0x0000002702137210 */ /* 0x000fc60007ffe0ff */
[----:B------:R-:W-:Y:S01]  /*67eb0*/  IMAD.X R41, RZ, RZ, RZ, P1 ;  /* 0x000000ffff297224 */ /* 0x000fe200008e06ff */
[----:B------:R-:W-:Y:S01]  /*67ec0*/  IADD3 R42, P1, PT, R17, R24, RZ ;  /* 0x00000018112a7210 */ /* 0x000fe20007f3e0ff */
[----:B------:R-:W-:Y:S02]  /*67ed0*/  VIADD R23, R25, UR7 ;  /* 0x0000000719177c36 */ /* 0x000fe40008000000 */
[----:B------:R-:W-:Y:S01]  /*67ee0*/  IMAD R17, R38, UR17, RZ ;  /* 0x0000001126117c24 */ /* 0x000fe2000f8e02ff */
[----:B------:R-:W-:Y:S01]  /*67ef0*/  IADD3.X R43, PT, PT, RZ, RZ, RZ, P1, !PT ;  /* 0x000000ffff2b7210 */ /* 0x000fe20000ffe4ff */
[----:B------:R-:W-:-:S04]  /*67f00*/  IMAD.WIDE.U32 R24, R31, R18, R40 ;  /* 0x000000121f187225 */ /* 0x000fc800078e0028 */
[----:B------:R-:W-:Y:S02]  /*67f10*/  IMAD.MOV.U32 R39, RZ, RZ, RZ ;  /* 0x000000ffff277224 */ /* 0x000fe400078e00ff */
[----:B------:R-:W-:Y:S02]  /*67f20*/  IMAD.X R37, RZ, RZ, RZ, P0 ;  /* 0x000000ffff257224 */ /* 0x000fe400000e06ff */
[----:B------:R-:W-:Y:S01]  /*67f30*/  IMAD.HI.U32 R45, R17, UR12, R38 ;  /* 0x0000000c112d7c27 */ /* 0x000fe2000f8e0026 */
[----:B------:R-:W-:-:S03]  /*67f40*/  IADD3 R38, P0, PT, R23, R24, RZ ;  /* 0x0000001817267210 */ /* 0x000fc60007f1e0ff */
[----:B------:R-:W-:-:S04]  /*67f50*/  IMAD.WIDE.U32 R36, R29, R20, R36 ;  /* 0x000000141d247225 */ /* 0x000fc800078e0024 */
[----:B------:R-:W-:Y:S02]  /*67f60*/  VIADD R23, R25, UR6 ;  /* 0x0000000619177c36 */ /* 0x000fe40008000000 */
[----:B------:R-:W-:-:S03]  /*67f70*/  IMAD.WIDE.U32 R24, R21, R22, R26 ;  /* 0x0000001615187225 */ /* 0x000fc600078e001a */
[----:B------:R-:W-:Y:S01]  /*67f80*/  IADD3 R36, P1, PT, R23, R36, RZ ;  /* 0x0000002417247210 */ /* 0x000fe20007f3e0ff */
[----:B------:R-:W-:Y:S02]  /*67f90*/  VIADD R37, R37, UR5 ;  /* 0x0000000525257c36 */ /* 0x000fe40008000000 */
[----:B------:R-:W-:Y:S02]  /*67fa0*/  IMAD.X R39, RZ, RZ, RZ, P0 ;  /* 0x000000ffff277224 */ /* 0x000fe400000e06ff */
[----:B------:R-:W-:Y:S01]  /*67fb0*/  IMAD.WIDE.U32 R40, R7, UR15, R42 ;  /* 0x0000000f07287c25 */ /* 0x000fe2000f8e002a */
[----:B------:R-:W-:Y:S02]  /*67fc0*/  IADD3 R24, P0, PT, R37, R24, RZ ;  /* 0x0000001825187210 */ /* 0x000fe40007f1e0ff */
[----:B------:R-:W-:Y:S01]  /*67fd0*/  IADD3.X R37, PT, PT, RZ, RZ, RZ, P1, !PT ;  /* 0x000000ffff257210 */ /* 0x000fe20000ffe4ff */
[----:B------:R-:W-:Y:S01]  /*67fe0*/  IMAD.WIDE.U32 R38, R34, R16, R38 ;  /* 0x0000001022267225 */ /* 0x000fe200078e0026 */
[----:B------:R-:W-:-:S02]  /*67ff0*/  IADD3 R42, P2, PT, R19, R40, RZ ;  /* 0x00000028132a7210 */ /* 0x000fc40007f5e0ff */
[----:B------:R-:W-:Y:S01]  /*68000*/  IADD3 R19, PT, PT, R3, R41, RZ ;  /* 0x0000002903137210 */ /* 0x000fe20007ffe0ff */
[----:B------:R-:W-:Y:S01]  /*68010*/  VIADD R26, R25, UR4 ;  /* 0x00000004191a7c36 */ /* 0x000fe20008000000 */
[----:B------:R-:W-:Y:S01]  /*68020*/  IADD3.X R25, PT, PT, RZ, RZ, RZ, P0, !PT ;  /* 0x000000ffff197210 */ /* 0x000fe200007fe4ff */
[----:B------:R-:W-:-:S04]  /*68030*/  IMAD.WIDE.U32 R36, R32, R18, R36 ;  /* 0x0000001220247225 */ /* 0x000fc800078e0024 */
[----:B------:R-:W-:Y:S02]  /*68040*/  VIADD R41, R39, UR7 ;  /* 0x0000000727297c36 */ /* 0x000fe40008000000 */
[----:B------:R-:W-:-:S03]  /*68050*/  IMAD.WIDE.U32 R24, R30, R20, R24 ;  /* 0x000000141e187225 */ /* 0x000fc600078e0018 */
[----:B------:R-:W-:Y:S01]  /*68060*/  IADD3 R40, P0, PT, R41, R36, RZ ;  /* 0x0000002429287210 */ /* 0x000fe20007f1e0ff */
[----:B------:R-:W-:Y:S02]  /*68070*/  VIADD R37, R37, UR6 ;  /* 0x0000000625257c36 */ /* 0x000fe40008000000 */
[----:B------:R-:W-:Y:S01]  /*68080*/  IMAD.MOV.U32 R39, RZ, RZ, RZ ;  /* 0x000000ffff277224 */ /* 0x000fe200078e00ff */
[----:B------:R-:W-:Y:S01]  /*68090*/  IADD3.X R41, PT, PT, RZ, RZ, RZ, P0, !PT ;  /* 0x000000ffff297210 */ /* 0x000fe200007fe4ff */
[----:B------:R-:W-:Y:S01]  /*680a0*/  IMAD.X R43, RZ, RZ, RZ, P2 ;  /* 0x000000ffff2b7224 */ /* 0x000fe200010e06ff */
[----:B------:R-:W-:Y:S01]  /*680b0*/  IADD3 R36, P1, PT, R37, R24, RZ ;  /* 0x0000001825247210 */ /* 0x000fe20007f3e0ff */
[----:B------:R-:W-:Y:S02]  /*680c0*/  VIADD R35, R25, UR5 ;  /* 0x0000000519237c36 */ /* 0x000fe40008000000 */
[----:B------:R-:W-:-:S04]  /*680d0*/  IMAD.WIDE.U32 R38, R33, R11, R38 ;  /* 0x0000000b21267225 */ /* 0x000fc800078e0026 */
[----:B------:R-:W-:-:S04]  /*680e0*/  IMAD.WIDE.U32 R24, R28, R22, R26 ;  /* 0x000000161c187225 */ /* 0x000fc800078e001a */
[----:B------:R-:W-:Y:S01]  /*680f0*/  VIADD R45, R45, UR16 ;  /* 0x000000102d2d7c36 */ /* 0x000fe20008000000 */
[----:B------:R-:W-:Y:S01]  /*68100*/  IADD3 R24, P0, PT, R35, R24, RZ ;  /* 0x0000001823187210 */ /* 0x000fe20007f1e0ff */
[----:B------:R-:W-:-:S04]  /*68110*/  IMAD.WIDE.U32 R42, R15, UR14, R42 ;  /* 0x0000000e0f2a7c25 */ /* 0x000fc8000f8e002a */
[----:B------:R-:W-:Y:S01]  /*68120*/  VIADD R39, R39, UR8 ;  /* 0x0000000827277c36 */ /* 0x000fe20008000000 */
[----:B------:R-:W-:Y:S01]  /*68130*/  IADD3 R44, P3, PT, R45, R42, RZ ;  /* 0x0000002a2d2c7210 */ /* 0x000fe20007f7e0ff */
[----:B------:R-:W-:Y:S01]  /*68140*/  IMAD.WIDE.U32 R26, R31, R16, R40 ;  /* 0x000000101f1a7225 */ /* 0x000fe200078e0028 */
[----:B------:R-:W-:Y:S02]  /*68150*/  IADD3 R42, P2, PT, R19, R38, RZ ;  /* 0x00000026132a7210 */ /* 0x000fe40007f5e0ff */
[----:B------:R-:W-:Y:S01]  /*68160*/  IADD3 R23, PT, PT, R0, R43, RZ ;  /* 0x0000002b00177210 */ /* 0x000fe20007ffe0ff */
[----:B------:R-:W-:Y:S01]  /*68170*/  IMAD.X R37, RZ, RZ, RZ, P1 ;  /* 0x000000ffff257224 */ /* 0x000fe200008e06ff */
[----:B------:R-:W-:Y:S01]  /*68180*/  IADD3 R38, P1, PT, R39, R26, RZ ;  /* 0x0000001a27267210 */ /* 0x000fe20007f3e0ff */
[----:B------:R-:W-:Y:S01]  /*68190*/  VIADD R46, R25, UR4 ;  /* 0x00000004192e7c36 */ /* 0x000fe20008000000 */
[----:B------:R-:W-:Y:S01]  /*681a0*/  IADD3 R19, PT, PT, R27, UR7, RZ ;  /* 0x000000071b137c10 */ /* 0x000fe2000fffe0ff */
[----:B------:R-:W-:Y:S01]  /*681b0*/  IMAD.WIDE.U32 R26, R29, R18, R36 ;  /* 0x000000121d1a7225 */ /* 0x000fe200078e0024 */
[----:B------:R-:W-:-:S03]  /*681c0*/  IADD3.X R45, PT, PT, RZ, RZ, RZ, P3, !PT ;  /* 0x000000ffff2d7210 */ /* 0x000fc60001ffe4ff */
[----:B------:R-:W-:Y:S01]  /*681d0*/  IMAD.X R25, RZ, RZ, RZ, P0 ;  /* 0x000000ffff197224 */ /* 0x000fe200000e06ff */
[----:B------:R-:W-:Y:S01]  /*681e0*/  IADD3 R36, P0, PT, R19, R26, RZ ;  /* 0x0000001a13247210 */ /* 0x000fe20007f1e0ff */
[----:B------:R-:W-:Y:S02]  /*681f0*/  IMAD.X R43, RZ, RZ, RZ, P2 ;  /* 0x000000ffff2b7224 */ /* 0x000fe400010e06ff */
[----:B------:R-:W-:Y:S02]  /*68200*/  VIADD R27, R27, UR6 ;  /* 0x000000061b1b7c36 */ /* 0x000fe40008000000 */
[----:B------:R-:W-:-:S04]  /*68210*/  IMAD.WIDE.U32 R24, R21, R20, R24 ;  /* 0x0000001415187225 */ /* 0x000fc800078e0018 */
[----:B------:R-:W-:Y:S01]  /*68220*/  IMAD.X R39, RZ, RZ, RZ, P1 ;  /* 0x000000ffff277224 */ /* 0x000fe200008e06ff */
[----:B------:R-:W-:Y:S01]  /*68230*/  IADD3 R25, PT, PT, R25, UR5, RZ ;  /* 0x0000000519197c10 */ /* 0x000fe2000fffe0ff */
[----:B------:R-:W-:Y:S01]  /*68240*/  IMAD.WIDE.U32 R40, R7, R4, R42 ;  /* 0x0000000407287225 */ /* 0x000fe200078e002a */
[----:B------:R-:W-:-:S03]  /*68250*/  IADD3 R26, P1, PT, R27, R24, RZ ;  /* 0x000000181b1a7210 */ /* 0x000fc60007f3e0ff */
[----:B------:R-:W-:Y:S01]  /*68260*/  IMAD.X R37, RZ, RZ, RZ, P0 ;  /* 0x000000ffff257224 */ /* 0x000fe200000e06ff */
[----:B------:R-:W-:Y:S01]  /*68270*/  IADD3 R40, P2, PT, R23, R40, RZ ;  /* 0x0000002817287210 */ /* 0x000fe20007f5e0ff */
[----:B------:R-:W-:Y:S01]  /*68280*/  IMAD.WIDE.U32 R38, R34, R11, R38 ;  /* 0x0000000b22267225 */ /* 0x000fe200078e0026 */
[----:B------:R-:W-:Y:S02]  /*68290*/  IADD3 R24, P0, PT, R25, R46, RZ ;  /* 0x0000002e19187210 */ /* 0x000fe40007f1e0ff */
[----:B------:R-:W-:Y:S01]  /*682a0*/  IADD3 R35, PT, PT, R10, R41, RZ ;  /* 0x000000290a237210 */ /* 0x000fe20007ffe0ff */
[----:B------:R-:W-:Y:S01]  /*682b0*/  IMAD.X R27, RZ, RZ, RZ, P1 ;  /* 0x000000ffff1b7224 */ /* 0x000fe200008e06ff */
[----:B------:R-:W-:Y:S01]  /*682c0*/  IADD3.X R41, PT, PT, RZ, RZ, RZ, P2, !PT ;  /* 0x000000ffff297210 */ /* 0x000fe200017fe4ff */
[----:B------:R-:W-:-:S04]  /*682d0*/  IMAD.WIDE.U32 R36, R32, R16, R36 ;  /* 0x0000001020247225 */ /* 0x000fc800078e0024 */
[----:B------:R-:W-:Y:S01]  /*682e0*/  VIADD R23, R39, UR8 ;  /* 0x0000000827177c36 */ /* 0x000fe20008000000 */
[----:B------:R-:W-:Y:S01]  /*682f0*/  IADD3 R37, PT, PT, R37, UR7, RZ ;  /* 0x0000000725257c10 */ /* 0x000fe2000fffe0ff */
[----:B------:R-:W-:-:S03]  /*68300*/  IMAD.WIDE.U32 R44, R17, UR13, R44 ;  /* 0x0000000d112c7c25 */ /* 0x000fc6000f8e002c */
[----:B------:R-:W-:Y:S01]  /*68310*/  IADD3 R36, P2, PT, R23, R36, RZ ;  /* 0x0000002417247210 */ /* 0x000fe20007f5e0ff */
[----:B------:R-:W-:-:S04]  /*68320*/  IMAD.WIDE.U32 R26, R30, R18, R26 ;  /* 0x000000121e1a7225 */ /* 0x000fc800078e001a */
[----:B------:R-:W-:Y:S01]  /*68330*/  IMAD.X R25, RZ, RZ, RZ, P0 ;  /* 0x000000ffff197224 */ /* 0x000fe200000e06ff */
[----:B------:R-:W-:Y:S01]  /*68340*/  IADD3 R26, P1, PT, R37, R26, RZ ;  /* 0x0000001a251a7210 */ /* 0x000fe20007f3e0ff */
[----:B------:R-:W-:Y:S01]  /*68350*/  IMAD.MOV.U32 R39, RZ, RZ, RZ ;  /* 0x000000ffff277224 */ /* 0x000fe200078e00ff */
[----:B------:R-:W-:Y:S01]  /*68360*/  IADD3 R27, PT, PT, R27, UR6, RZ ;  /* 0x000000061b1b7c10 */ /* 0x000fe2000fffe0ff */
[----:B------:R-:W-:Y:S02]  /*68370*/  IMAD.IADD R43, R2, 0x1, R45 ;  /* 0x00000001022b7824 */ /* 0x000fe400078e022d */
[----:B------:R-:W-:-:S04]  /*68380*/  IMAD.WIDE.U32 R40, R15, UR15, R40 ;  /* 0x0000000f0f287c25 */ /* 0x000fc8000f8e0028 */
[----:B------:R-:W-:Y:S01]  /*68390*/  IMAD.WIDE.U32 R38, R33, R14, R38 ;  /* 0x0000000e21267225 */ /* 0x000fe200078e0026 */
[----:B------:R-:W-:-:S03]  /*683a0*/  IADD3 R42, P4, PT, R43, R40, RZ ;  /* 0x000000282b2a7210 */ /* 0x000fc60007f9e0ff */
[----:B------:R-:W-:Y:S01]  /*683b0*/  IMAD.WIDE.U32 R24, R28, R20, R24 ;  /* 0x000000141c187225 */ /* 0x000fe200078e0018 */
[----:B------:R-:W-:Y:S02]  /*683c0*/  IADD3 R40, P3, PT, R35, R38, RZ ;  /* 0x0000002623287210 */ /* 0x000fe40007f7e0ff */
[----:B------:R-:W-:Y:S01]  /*683d0*/  IADD3 R39, PT, PT, R39, UR9, RZ ;  /* 0x0000000927277c10 */ /* 0x000fe2000fffe0ff */
[----:B------:R-:W-:Y:S01]  /*683e0*/  IMAD.X R37, RZ, RZ, RZ, P2 ;  /* 0x000000ffff257224 */ /* 0x000fe200010e06ff */
[----:B------:R-:W-:Y:S01]  /*683f0*/  IADD3 R24, P0, PT, R27, R24, RZ ;  /* 0x000000181b187210 */ /* 0x000fe20007f1e0ff */
[----:B------:R-:W-:Y:S02]  /*68400*/  IMAD.X R27, RZ, RZ, RZ, P1 ;  /* 0x000000ffff1b7224 */ /* 0x000fe400008e06ff */
[----:B------:R-:W-:-:S04]  /*68410*/  IMAD.WIDE.U32 R36, R31, R11, R36 ;  /* 0x0000000b1f247225 */ /* 0x000fc800078e0024 */
[----:B------:R-:W-:Y:S01]  /*68420*/  IMAD R19, R44, UR17, RZ ;  /* 0x000000112c137c24 */ /* 0x000fe2000f8e02ff */
[----:B------:R-:W-:Y:S01]  /*68430*/  IADD3 R38, P2, PT, R39, R36, RZ ;  /* 0x0000002427267210 */ /* 0x000fe20007f5e0ff */
[----:B------:R-:W-:Y:S02]  /*68440*/  IMAD.MOV.U32 R45, RZ, RZ, RZ ;  /* 0x000000ffff2d7224 */ /* 0x000fe400078e00ff */
[----:B------:R-:W-:Y:S01]  /*68450*/  IMAD.IADD R23, R3, 0x1, R41 ;  /* 0x0000000103177824 */ /* 0x000fe200078e0229 */
[----:B------:R-:W-:Y:S01]  /*68460*/  IADD3.X R41, PT, PT, RZ, RZ, RZ, P3, !PT ;  /* 0x000000ffff297210 */ /* 0x000fe20001ffe4ff */
[----:B------:R-:W-:Y:S02]  /*68470*/  VIADD R35, R25, UR5 ;  /* 0x0000000519237c36 */ /* 0x000fe40008000000 */
[----:B------:R-:W-:Y:S02]  /*68480*/  VIADD R37, R37, UR8 ;  /* 0x0000000825257c36 */ /* 0x000fe40008000000 */
[----:B------:R-:W-:-:S02]  /*68490*/  IMAD.X R25, RZ, RZ, RZ, P0 ;  /* 0x000000ffff197224 */ /* 0x000fc400000e06ff */
[----:B------:R-:W-:-:S04]  /*684a0*/  IMAD.WIDE.U32 R26, R29, R16, R26 ;  /* 0x000000101d1a7225 */ /* 0x000fc800078e001a */
[----:B------:R-:W-:Y:S01]  /*684b0*/  IMAD.HI.U32 R45, R19, UR12, R44 ;  /* 0x0000000c132d7c27 */ /* 0x000fe2000f8e002c */
[----:B------:R-:W-:Y:S02]  /*684c0*/  IADD3 R36, P0, PT, R37, R26, RZ ;  /* 0x0000001a25247210 */ /* 0x000fe40007f1e0ff */
[----:B------:R-:W-:Y:S01]  /*684d0*/  IADD3 R27, PT, PT, R27, UR7, RZ ;  /* 0x000000071b1b7c10 */ /* 0x000fe2000fffe0ff */
[----:B------:R-:W-:Y:S01]  /*684e0*/  IMAD.X R43, RZ, RZ, RZ, P4 ;  /* 0x000000ffff2b7224 */ /* 0x000fe200020e06ff */
[----:B------:R-:W-:Y:S01]  /*684f0*/  IADD3 R45, PT, PT, R45, UR16, RZ ;  /* 0x000000102d2d7c10 */ /* 0x000fe2000fffe0ff */
[----:B------:R-:W-:-:S04]  /*68500*/  IMAD.WIDE.U32 R40, R7, R5, R40 ;  /* 0x0000000507287225 */ /* 0x000fc800078e0028 */
[----:B------:R-:W-:Y:S01]  /*68510*/  IMAD.WIDE.U32 R24, R21, R18, R24 ;  /* 0x0000001215187225 */ /* 0x000fe200078e0018 */
[----:B------:R-:W-:-:S03]  /*68520*/  IADD3 R40, P3, PT, R23, R40, RZ ;  /* 0x0000002817287210 */ /* 0x000fc60007f7e0ff */
[----:B------:R-:W-:Y:S01]  /*68530*/  IMAD.WIDE.U32 R42, R17, UR14, R42 ;  /* 0x0000000e112a7c25 */ /* 0x000fe2000f8e002a */
[----:B------:R-:W-:Y:S02]  /*68540*/  IADD3 R26, P1, PT, R27, R24, RZ ;  /* 0x000000181b1a7210 */ /* 0x000fe40007f3e0ff */
[----:B------:R-:W-:Y:S01]  /*68550*/  IADD3 R24, PT, PT, R25, UR6, RZ ;  /* 0x0000000619187c10 */ /* 0x000fe2000fffe0ff */
[----:B------:R-:W-:Y:S01]  /*68560*/  IMAD.X R39, RZ, RZ, RZ, P2 ;  /* 0x000000ffff277224 */ /* 0x000fe200010e06ff */
[----:B------:R-:W-:Y:S01]  /*68570*/  IADD3 R44, P4, PT, R45, R42, RZ ;  /* 0x0000002a2d2c7210 */ /* 0x000fe20007f9e0ff */
[----:B------:R-:W-:Y:S01]  /*68580*/  IMAD.X R37, RZ, RZ, RZ, P0 ;  /* 0x000000ffff257224 */ /* 0x000fe200000e06ff */
[----:B------:R-:W-:Y:S01]  /*68590*/  IADD3.X R27, PT, PT, RZ, RZ, RZ, P1, !PT ;  /* 0x000000ffff1b7210 */ /* 0x000fe20000ffe4ff */
[----:B------:R-:W-:Y:S01]  /*685a0*/  IMAD.WIDE.U32 R38, R34, R14, R38 ;  /* 0x0000000e22267225 */ /* 0x000fe200078e0026 */
[----:B------:R-:W-:-:S03]  /*685b0*/  IADD3 R24, P0, PT, R24, R35, RZ ;  /* 0x0000002318187210 */ /* 0x000fc60007f1e0ff */
[----:B------:R-:W-:Y:S01]  /*685c0*/  IMAD.IADD R47, R12, 0x1, R41 ;  /* 0x000000010c2f7824 */ /* 0x000fe200078e0229 */
[----:B------:R-:W-:Y:S01]  /*685d0*/  IADD3 R23, PT, PT, R39, UR9, RZ ;  /* 0x0000000927177c10 */ /* 0x000fe2000fffe0ff */
[----:B------:R-:W-:Y:S01]  /*685e0*/  IMAD.X R41, RZ, RZ, RZ, P3 ;  /* 0x000000ffff297224 */ /* 0x000fe200018e06ff */
[----:B------:R-:W-:Y:S01]  /*685f0*/  MOV R39, RZ ;  /* 0x000000ff00277202 */ /* 0x000fe20000000f00 */
[----:B------:R-:W-:-:S04]  /*68600*/  IMAD.WIDE.U32 R36, R32, R11, R36 ;  /* 0x0000000b20247225 */ /* 0x000fc800078e0024 */
[----:B------:R-:W-:Y:S01]  /*68610*/  IMAD.X R45, RZ, RZ, RZ, P4 ;  /* 0x000000ffff2d7224 */ /* 0x000fe200020e06ff */
[----:B------:R-:W-:Y:S01]  /*68620*/  IADD3 R36, P3, PT, R23, R36, RZ ;  /* 0x0000002417247210 */ /* 0x000fe20007f7e0ff */
[----:B------:R-:W-:Y:S02]  /*68630*/  IMAD.IADD R43, R0, 0x1, R43 ;  /* 0x00000001002b7824 */ /* 0x000fe400078e022b */
[----:B------:R-:W-:-:S04]  /*68640*/  IMAD.WIDE.U32 R40, R15, R4, R40 ;  /* 0x000000040f287225 */ /* 0x000fc800078e0028 */
[----:B------:R-:W-:Y:S01]  /*68650*/  VIADD R37, R37, UR8 ;  /* 0x0000000825257c36 */ /* 0x000fe20008000000 */
[----:B------:R-:W-:Y:S01]  /*68660*/  IADD3 R42, P1, PT, R43, R40, RZ ;  /* 0x000000282b2a7210 */ /* 0x000fe20007f3e0ff */
[----:B------:R-:W-:-:S03]  /*68670*/  IMAD.WIDE.U32 R26, R30, R16, R26 ;  /* 0x000000101e1a7225 */ /* 0x000fc600078e001a */
[----:B------:R-:W-:Y:S01]  /*68680*/  IADD3.X R43, PT, PT, RZ, RZ, RZ, P1, !PT ;  /* 0x000000ffff2b7210 */ /* 0x000fe20000ffe4ff */
[----:B------:R-:W-:Y:S01]  /*68690*/  IMAD.X R25, RZ, RZ, RZ, P0 ;  /* 0x000000ffff197224 */ /* 0x000fe200000e06ff */
[----:B------:R-:W-:Y:S01]  /*686a0*/  IADD3 R26, P2, PT, R37, R26, RZ ;  /* 0x0000001a251a7210 */ /* 0x000fe20007f5e0ff */
[----:B------:R-:W-:-:S04]  /*686b0*/  IMAD.WIDE.U32 R44, R19, UR13, R44 ;  /* 0x0000000d132c7c25 */ /* 0x000fc8000f8e002c */
[----:B------:R-:W-:Y:S02]  /*686c0*/  VIADD R27, R27, UR7 ;  /* 0x000000071b1b7c36 */ /* 0x000fe40008000000 */
[----:B------:R-:W-:-:S04]  /*686d0*/  IMAD.WIDE.U32 R24, R28, R18, R24 ;  /* 0x000000121c187225 */ /* 0x000fc800078e0018 */
[----:B------:R-:W-:Y:S02]  /*686e0*/  IMAD.IADD R35, R2, 0x1, R45 ;  /* 0x0000000102237824 */ /* 0x000fe400078e022d */
[----:B------:R-:W-:Y:S02]  /*686f0*/  HFMA2 R45, -RZ, RZ, 0, 0 ;  /* 0x00000000ff2d7431 */ /* 0x000fe400000001ff */
[----:B------:R-:W-:Y:S01]  /*68700*/  IMAD.WIDE.U32 R38, R33, R9, R38 ;  /* 0x0000000921267225 */ /* 0x000fe200078e0026 */
[----:B------:R-:W-:Y:S02]  /*68710*/  IADD3 R24, P1, PT, R27, R24, RZ ;  /* 0x000000181b187210 */ /* 0x000fe40007f3e0ff */
[----:B------:R-:W-:Y:S01]  /*68720*/  IADD3.X R27, PT, PT, RZ, RZ, RZ, P2, !PT ;  /* 0x000000ffff1b7210 */ /* 0x000fe200017fe4ff */
[----:B------:R-:W-:Y:S01]  /*68730*/  IMAD.X R37, RZ, RZ, RZ, P3 ;  /* 0x000000ffff257224 */ /* 0x000fe200018e06ff */
[----:B------:R-:W-:Y:S01]  /*68740*/  IADD3 R38, P3, PT, R47, R38, RZ ;  /* 0x000000262f267210 */ /* 0x000fe20007f7e0ff */
[----:B------:R-:W-:-:S02]  /*68750*/  VIADD R39, R39, UR10 ;  /* 0x0000000a27277c36 */ /* 0x000fc40008000000 */
[----:B------:R-:W-:-:S04]  /*68760*/  IMAD.WIDE.U32 R36, R31, R14, R36 ;  /* 0x0000000e1f247225 */ /* 0x000fc800078e0024 */
[----:B------:R-:W-:Y:S01]  /*68770*/  IMAD R23, R44, UR17, RZ ;  /* 0x000000112c177c24 */ /* 0x000fe2000f8e02ff */
[----:B------:R-:W-:Y:S01]  /*68780*/  IADD3 R40, P0, PT, R39, R36, RZ ;  /* 0x0000002427287210 */ /* 0x000fe20007f1e0ff */
[----:B------:R-:W-:Y:S01]  /*68790*/  VIADD R46, R25, UR6 ;  /* 0x00000006192e7c36 */ /* 0x000fe20008000000 */
[----:B------:R-:W-:Y:S01]  /*687a0*/  IADD3.X R25, PT, PT, RZ, RZ, RZ, P1, !PT ;  /* 0x000000ffff197210 */ /* 0x000fe20000ffe4ff */
[----:B------:R-:W-:-:S04]  /*687b0*/  IMAD.WIDE.U32 R42, R17, UR15, R42 ;  /* 0x0000000f112a7c25 */ /* 0x000fc8000f8e002a */
[----:B------:R-:W-:Y:S02]  /*687c0*/  IMAD.X R39, RZ, RZ, RZ, P3 ;  /* 0x000000ffff277224 */ /* 0x000fe400018e06ff */
[----:B------:R-:W-:Y:S01]  /*687d0*/  IMAD.HI.U32 R48, R23, UR12, R44 ;  /* 0x0000000c17307c27 */ /* 0x000fe2000f8e002c */
[----:B------:R-:W-:-:S03]  /*687e0*/  IADD3 R44, P2, PT, R35, R42, RZ ;  /* 0x0000002a232c7210 */ /* 0x000fc60007f5e0ff */
[----:B------:R-:W-:Y:S02]  /*687f0*/  VIADD R45, R37, UR9 ;  /* 0x00000009252d7c36 */ /* 0x000fe40008000000 */
[----:B------:R-:W-:-:S04]  /*68800*/  IMAD.WIDE.U32 R26, R29, R11, R26 ;  /* 0x0000000b1d1a7225 */ /* 0x000fc800078e001a */
[----:B------:R-:W-:-:S04]  /*68810*/  IMAD.WIDE.U32 R24, R21, R16, R24 ;  /* 0x0000001015187225 */ /* 0x000fc800078e0018 */
[----:B------:R-:W-:Y:S01]  /*68820*/  IMAD.IADD R41, R10, 0x1, R41 ;  /* 0x000000010a297824 */ /* 0x000fe200078e0229 */
[----:B------:R-:W-:Y:S01]  /*68830*/  IADD3 R25, PT, PT, R25, UR7, RZ ;  /* 0x0000000719197c10 */ /* 0x000fe2000fffe0ff */
[----:B------:R-:W-:Y:S01]  /*68840*/  IMAD.WIDE.U32 R36, R7, R6, R38 ;  /* 0x0000000607247225 */ /* 0x000fe200078e0026 */
[----:B------:R-:W-:-:S03]  /*68850*/  IADD3 R38, P3, PT, R45, R26, RZ ;  /* 0x0000001a2d267210 */ /* 0x000fc60007f7e0ff */
[----:B------:R-:W-:Y:S01]  /*68860*/  VIADD R27, R27, UR8 ;  /* 0x000000081b1b7c36 */ /* 0x000fe20008000000 */
[----:B------:R-:W-:Y:S01]  /*68870*/  IADD3 R42, P4, PT, R41, R36, RZ ;  /* 0x00000024292a7210 */ /* 0x000fe20007f9e0ff */
[----:B------:R-:W-:Y:S02]  /*68880*/  IMAD.X R45, RZ, RZ, RZ, P2 ;  /* 0x000000ffff2d7224 */ /* 0x000fe400010e06ff */
[----:B------:R-:W-:Y:S01]  /*68890*/  IMAD.X R41, RZ, RZ, RZ, P0 ;  /* 0x000000ffff297224 */ /* 0x000fe200000e06ff */
[----:B------:R-:W-:Y:S01]  /*688a0*/  IADD3 R36, P2, PT, R27, R24, RZ ;  /* 0x000000181b247210 */ /* 0x000fe20007f5e0ff */
[----:B------:R-:W-:Y:S01]  /*688b0*/  IMAD.WIDE.U32 R26, R19, UR14, R44 ;  /* 0x0000000e131a7c25 */ /* 0x000fe2000f8e002c */
[----:B------:R-:W-:-:S03]  /*688c0*/  IADD3 R24, P1, PT, R25, R46, RZ ;  /* 0x0000002e19187210 */ /* 0x000fc60007f3e0ff */
[----:B------:R-:W-:Y:S01]  /*688d0*/  HFMA2 R45, -RZ, RZ, 0, 0 ;  /* 0x00000000ff2d7431 */ /* 0x000fe200000001ff */
[----:B------:R-:W-:Y:S01]  /*688e0*/  IADD3 R25, PT, PT, R48, UR16, RZ ;  /* 0x0000001030197c10 */ /* 0x000fe2000fffe0ff */
[----:B------:R-:W-:Y:S02]  /*688f0*/  IMAD.X R39, RZ, RZ, RZ, P3 ;  /* 0x000000ffff277224 */ /* 0x000fe400018e06ff */
[----:B------:R-:W-:Y:S01]  /*68900*/  IMAD.WIDE.U32 R40, R34, R9, R40 ;  /* 0x0000000922287225 */ /* 0x000fe200078e0028 */
[----:B------:R-:W-:-:S03]  /*68910*/  IADD3 R26, P0, PT, R25, R26, RZ ;  /* 0x0000001a191a7210 */ /* 0x000fc60007f1e0ff */
[----:B------:R-:W-:Y:S01]  /*68920*/  IMAD.IADD R47, R3, 0x1, R43 ;  /* 0x00000001032f7824 */ /* 0x000fe200078e022b */
[----:B------:R-:W-:Y:S01]  /*68930*/  IADD3.X R43, PT, PT, RZ, RZ, RZ, P4, !PT ;  /* 0x000000ffff2b7210 */ /* 0x000fe200027fe4ff */
[----:B------:R-:W-:-:S04]  /*68940*/  IMAD.WIDE.U32 R38, R32, R14, R38 ;  /* 0x0000000e20267225 */ /* 0x000fc800078e0026 */
[----:B------:R-:W-:Y:S02]  /*68950*/  VIADD R25, R41, UR10 ;  /* 0x0000000a29197c36 */ /* 0x000fe40008000000 */
[----:B------:R-:W-:Y:S02]  /*68960*/  IMAD.IADD R35, R13, 0x1, R37 ;  /* 0x000000010d237824 */ /* 0x000fe400078e0225 */
[----:B------:R-:W-:Y:S02]  /*68970*/  IMAD.MOV.U32 R44, RZ, RZ, R40 ;  /* 0x000000ffff2c7224 */ /* 0x000fe400078e0028 */
[----:B------:R-:W-:Y:S02]  /*68980*/  IMAD.X R37, RZ, RZ, RZ, P2 ;  /* 0x000000ffff257224 */ /* 0x000fe400010e06ff */
[----:B------:R-:W-:Y:S01]  /*68990*/  IMAD.WIDE.U32 R40, R15, R5, R42 ;  /* 0x000000050f287225 */ /* 0x000fe200078e002a */
[----:B------:R-:W-:Y:S02]  /*689a0*/  IADD3 R42, P3, PT, R25, R38, RZ ;  /* 0x00000026192a7210 */ /* 0x000fe40007f7e0ff */
[----:B------:R-:W-:Y:S01]  /*689b0*/  IADD3.X R25, PT, PT, RZ, RZ, RZ, P1, !PT ;  /* 0x000000ffff197210 */ /* 0x000fe20000ffe4ff */
[----:B------:R-:W-:Y:S01]  /*689c0*/  IMAD.WIDE.U32 R36, R30, R11, R36 ;  /* 0x0000000b1e247225 */ /* 0x000fe200078e0024 */
[----:B------:R-:W-:-:S03]  /*689d0*/  IADD3 R46, P2, PT, R47, R40, RZ ;  /* 0x000000282f2e7210 */ /* 0x000fc60007f5e0ff */
[----:B------:R-:W-:Y:S01]  /*689e0*/  VIADD R39, R39, UR9 ;  /* 0x0000000927277c36 */ /* 0x000fe20008000000 */
[----:B------:R-:W-:Y:S01]  /*689f0*/  IADD3 R37, PT, PT, R37, UR8, RZ ;  /* 0x0000000825257c10 */ /* 0x000fe2000fffe0ff */
[----:B------:R-:W-:Y:S01]  /*68a00*/  IMAD.WIDE.U32 R24, R28, R16, R24 ;  /* 0x000000101c187225 */ /* 0x000fe200078e0018 */
[----:B------:R-:W-:Y:S02]  /*68a10*/  IADD3.X R47, PT, PT, RZ, RZ, RZ, P2, !PT ;  /* 0x000000ffff2f7210 */ /* 0x000fe400017fe4ff */
[----:B------:R-:W-:Y:S01]  /*68a20*/  IADD3 R40, P1, PT, R39, R36, RZ ;  /* 0x0000002427287210 */ /* 0x000fe20007f3e0ff */
[----:B------:R-:W-:-:S04]  /*68a30*/  IMAD.WIDE.U32 R44, R8, R33, R44 ;  /* 0x00000021082c7225 */ /* 0x000fc800078e002c */
[----:B------:R-:W-:Y:S01]  /*68a40*/  IMAD.X R43, RZ, RZ, RZ, P3 ;  /* 0x000000ffff2b7224 */ /* 0x000fe200018e06ff */
[----:B------:R-:W-:Y:S01]  /*68a50*/  IADD3 R38, P3, PT, R37, R24, RZ ;  /* 0x0000001825267210 */ /* 0x000fe20007f7e0ff */
[----:B------:R-:W-:Y:S02]  /*68a60*/  IMAD.IADD R49, R12, 0x1, R41 ;  /* 0x000000010c317824 */ /* 0x000fe400078e0229 */
[----:B------:R-:W-:Y:S01]  /*68a70*/  IMAD.WIDE.U32 R42, R31, R9, R42 ;  /* 0x000000091f2a7225 */ /* 0x000fe200078e002a */
[----:B------:R-:W-:-:S03]  /*68a80*/  IADD3.X R39, PT, PT, RZ, RZ, RZ, P3, !PT ;  /* 0x000000ffff277210 */ /* 0x000fc60001ffe4ff */
[----:B------:R-:W-:Y:S02]  /*68a90*/  VIADD R33, R45, UR11 ;  /* 0x0000000b2d217c36 */ /* 0x000fe40008000000 */
[----:B------:R-:W-:Y:S01]  /*68aa0*/  IMAD.X R41, RZ, RZ, RZ, P1 ;  /* 0x000000ffff297224 */ /* 0x000fe200008e06ff */
[----:B------:R-:W-:Y:S01]  /*68ab0*/  IADD3 R36, P1, PT, R35, R44, RZ ;  /* 0x0000002c23247210 */ /* 0x000fe20007f3e0ff */
[----:B------:R-:W-:Y:S01]  /*68ac0*/  VIADD R37, R25, UR7 ;  /* 0x0000000719257c36 */ /* 0x000fe20008000000 */
[----:B------:R-:W-:Y:S01]  /*68ad0*/  IADD3 R42, P3, PT, R33, R42, RZ ;  /* 0x0000002a212a7210 */ /* 0x000fe20007f7e0ff */
[----:B------:R-:W-:-:S04]  /*68ae0*/  IMAD.WIDE.U32 R40, R29, R14, R40 ;  /* 0x0000000e1d287225 */ /* 0x000fc800078e0028 */
[----:B------:R-:W-:Y:S01]  /*68af0*/  VIADD R33, R43, UR10 ;  /* 0x0000000a2b217c36 */ /* 0x000fe20008000000 */
[----:B------:R-:W-:Y:S01]  /*68b00*/  IADD3.X R43, PT, PT, RZ, RZ, RZ, P3, !PT ;  /* 0x000000ffff2b7210 */ /* 0x000fe20001ffe4ff */
[----:B------:R-:W-:-:S03]  /*68b10*/  IMAD.WIDE.U32 R24, R21, R11, R38 ;  /* 0x0000000b15187225 */ /* 0x000fc600078e0026 */
[----:B------:R-:W-:Y:S01]  /*68b20*/  IADD3 R40, P3, PT, R33, R40, RZ ;  /* 0x0000002821287210 */ /* 0x000fe20007f7e0ff */
[----:B------:R-:W-:Y:S02]  /*68b30*/  VIADD R39, R41, UR9 ;  /* 0x0000000929277c36 */ /* 0x000fe40008000000 */
[----:B------:R-:W-:-:S03]  /*68b40*/  IMAD.WIDE.U32 R34, R8, R34, R42 ;  /* 0x0000002208227225 */ /* 0x000fc600078e002a */
[----:B------:R-:W-:Y:S01]  /*68b50*/  IADD3 R38, P4, PT, R39, R24, RZ ;  /* 0x0000001827267210 */ /* 0x000fe20007f9e0ff */
[----:B------:R-:W-:Y:S01]  /*68b60*/  IMAD.X R41, RZ, RZ, RZ, P3 ;  /* 0x000000ffff297224 */ /* 0x000fe200018e06ff */
[----:B------:R-:W-:Y:S01]  /*68b70*/  IADD3 R24, PT, PT, R25, UR8, RZ ;  /* 0x0000000819187c10 */ /* 0x000fe2000fffe0ff */
[----:B------:R-:W-:Y:S02]  /*68b80*/  VIADD R43, R35, UR11 ;  /* 0x0000000b232b7c36 */ /* 0x000fe40008000000 */
[----:B------:R-:W-:Y:S01]  /*68b90*/  IMAD.WIDE.U32 R40, R32, R9, R40 ;  /* 0x0000000920287225 */ /* 0x000fe200078e0028 */
[----:B------:R-:W-:Y:S02]  /*68ba0*/  IADD3 R24, P3, PT, R24, R37, RZ ;  /* 0x0000002518187210 */ /* 0x000fe40007f7e0ff */
[----:B------:R-:W-:Y:S01]  /*68bb0*/  IADD3.X R37, PT, PT, RZ, RZ, RZ, P1, !PT ;  /* 0x000000ffff257210 */ /* 0x000fe20000ffe4ff */
[----:B------:R-:W-:Y:S01]  /*68bc0*/  IMAD.X R39, RZ, RZ, RZ, P4 ;  /* 0x000000ffff277224 */ /* 0x000fe200020e06ff */
[----:B------:R-:W-:Y:S01]  /*68bd0*/  IADD3 R42, P5, PT, R43, R40, RZ ;  /* 0x000000282b2a7210 */ /* 0x000fe20007fbe0ff */
[----:B------:R-:W-:-:S02]  /*68be0*/  VIADD R41, R41, UR10 ;  /* 0x0000000a29297c36 */ /* 0x000fc40008000000 */
[----:B------:R-:W-:Y:S02]  /*68bf0*/  IMAD.X R25, RZ, RZ, RZ, P3 ;  /* 0x000000ffff197224 */ /* 0x000fe400018e06ff */
[----:B------:R-:W-:-:S04]  /*68c00*/  IMAD.WIDE.U32 R38, R30, R14, R38 ;  /* 0x0000000e1e267225 */ /* 0x000fc800078e0026 */
[----:B------:R-:W-:Y:S01]  /*68c10*/  IMAD.IADD R27, R0, 0x1, R27 ;  /* 0x00000001001b7824 */ /* 0x000fe200078e021b */
[----:B------:R-:W-:Y:S01]  /*68c20*/  IADD3 R40, P4, PT, R41, R38, RZ ;  /* 0x0000002629287210 */ /* 0x000fe20007f9e0ff */
[----:B------:R-:W-:Y:S01]  /*68c30*/  IMAD.WIDE.U32 R44, R17, R4, R46 ;  /* 0x00000004112c7225 */ /* 0x000fe200078e002e */
[----:B------:R-:W-:-:S03]  /*68c40*/  IADD3 R39, PT, PT, R39, UR9, RZ ;  /* 0x0000000927277c10 */ /* 0x000fc6000fffe0ff */
[----:B------:R-:W-:Y:S01]  /*68c50*/  IMAD.WIDE.U32 R24, R28, R11, R24 ;  /* 0x0000000b1c187225 */ /* 0x000fe200078e0018 */
[----:B------:R-:W-:Y:S02]  /*68c60*/  IADD3 R44, P2, PT, R27, R44, RZ ;  /* 0x0000002c1b2c7210 */ /* 0x000fe40007f5e0ff */
[----:B------:R-:W-:Y:S01]  /*68c70*/  IADD3.X R27, PT, PT, RZ, RZ, RZ, P0, !PT ;  /* 0x000000ffff1b7210 */ /* 0x000fe200007fe4ff */
[----:B------:R-:W-:Y:S01]  /*68c80*/  IMAD.X R43, RZ, RZ, RZ, P5 ;  /* 0x000000ffff2b7224 */ /* 0x000fe200028e06ff */
[----:B------:R-:W-:Y:S01]  /*68c90*/  IADD3 R38, P3, PT, R39, R24, RZ ;  /* 0x0000001827267210 */ /* 0x000fe20007f7e0ff */
[----:B------:R-:W-:Y:S01]  /*68ca0*/  IMAD.X R41, RZ, RZ, RZ, P4 ;  /* 0x000000ffff297224 */ /* 0x000fe200020e06ff */
[----:B------:R-:W-:Y:S01]  /*68cb0*/  IADD3 R33, PT, PT, R25, UR8, RZ ;  /* 0x0000000819217c10 */ /* 0x000fe2000fffe0ff */
[----:B------:R-:W-:-:S04]  /*68cc0*/  IMAD.WIDE.U32 R24, R8, R31, R42 ;  /* 0x0000001f08187225 */ /* 0x000fc800078e002a */
[----:B------:R-:W-:Y:S02]  /*68cd0*/  IMAD.X R39, RZ, RZ, RZ, P3 ;  /* 0x000000ffff277224 */ /* 0x000fe400018e06ff */
[----:B------:R-:W-:-:S04]  /*68ce0*/  IMAD.WIDE.U32 R40, R29, R9, R40 ;  /* 0x000000091d287225 */ /* 0x000fc800078e0028 */
[----:B------:R-:W-:Y:S02]  /*68cf0*/  VIADD R43, R25, UR11 ;  /* 0x0000000b192b7c36 */ /* 0x000fe40008000000 */
[----:B------:R-:W-:-:S03]  /*68d00*/  IMAD.WIDE.U32 R26, R23, UR13, R26 ;  /* 0x0000000d171a7c25 */ /* 0x000fc6000f8e001a */
[----:B------:R-:W-:Y:S01]  /*68d10*/  IADD3 R42, P0, PT, R43, R40, RZ ;  /* 0x000000282b2a7210 */ /* 0x000fe20007f1e0ff */
[----:B------:R-:W-:-:S03]  /*68d20*/  IMAD.WIDE.U32 R38, R21, R14, R38 ;  /* 0x0000000e15267225 */ /* 0x000fc600078e0026 */
[----:B------:R-:W-:Y:S01]  /*68d30*/  IADD3.X R43, PT, PT, RZ, RZ, RZ, P0, !PT ;  /* 0x000000ffff2b7210 */ /* 0x000fe200007fe4ff */
[----:B------:R-:W-:Y:S02]  /*68d40*/  VIADD R41, R41, UR10 ;  /* 0x0000000a29297c36 */ /* 0x000fe40008000000 */
[----:B------:R-:W-:Y:S02]  /*68d50*/  IMAD.IADD R47, R2, 0x1, R27 ;  /* 0x00000001022f7824 */ /* 0x000fe400078e021b */
[----:B------:R-:W-:Y:S01]  /*68d60*/  IMAD R25, R26, UR17, RZ ;  /* 0x000000111a197c24 */ /* 0x000fe2000f8e02ff */
[----:B------:R-:W-:Y:S01]  /*68d70*/  IADD3 R40, P3, PT, R41, R38, RZ ;  /* 0x0000002629287210 */ /* 0x000fe20007f7e0ff */
[----:B------:R-:W-:Y:S01]  /*68d80*/  IMAD.MOV.U32 R27, RZ, RZ, RZ ;  /* 0x000000ffff1b7224 */ /* 0x000fe200078e00ff */
[----:B------:R-:W-:Y:S01]  /*68d90*/  IADD3 R38, PT, PT, R39, UR9, RZ ;  /* 0x0000000927267c10 */ /* 0x000fe2000fffe0ff */
[----:B------:R-:W-:Y:S02]  /*68da0*/  IMAD.IADD R35, R10, 0x1, R45 ;  /* 0x000000010a237824 */ /* 0x000fe400078e022d */
[----:B------:R-:W-:Y:S01]  /*68db0*/  IMAD.HI.U32 R31, R25, UR12, R26 ;  /* 0x0000000c191f7c27 */ /* 0x000fe2000f8e001a */
[----:B------:R-:W-:Y:S01]  /*68dc0*/  IADD3 R38, P0, PT, R38, R33, RZ ;  /* 0x0000002126267210 */ /* 0x000fe20007f1e0ff */
[----:B------:R-:W0:Y:S02]  /*68dd0*/  LDC R26, c[0x3][0x1c] ;  /* 0x00c00700ff1a7b82 */ /* 0x000e240000000800 */
[----:B------:R-:W-:-:S02]  /*68de0*/  IMAD.X R41, RZ, RZ, RZ, P3 ;  /* 0x000000ffff297224 */ /* 0x000fc400018e06ff */
[----:B------:R-:W-:-:S04]  /*68df0*/  IMAD.WIDE.U32 R32, R8, R32, R42 ;  /* 0x0000002008207225 */ /* 0x000fc800078e002a */
[----:B------:R-:W-:Y:S01]  /*68e00*/  IMAD.X R45, RZ, RZ, RZ, P2 ;  /* 0x000000ffff2d7224 */ /* 0x000fe200010e06ff */
[----:B------:R-:W-:Y:S01]  /*68e10*/  IADD3 R27, PT, PT, R33, UR11, RZ ;  /* 0x0000000b211b7c10 */ /* 0x000fe2000fffe0ff */
[----:B------:R-:W-:-:S04]  /*68e20*/  IMAD.WIDE.U32 R40, R30, R9, R40 ;  /* 0x000000091e287225 */ /* 0x000fc800078e0028 */
[----:B------:R-:W-:Y:S02]  /*68e30*/  IMAD.X R39, RZ, RZ, RZ, P0 ;  /* 0x000000ffff277224 */ /* 0x000fe400000e06ff */
[----:B------:R-:W-:Y:S01]  /*68e40*/  IMAD.WIDE.U32 R42, R19, UR15, R44 ;  /* 0x0000000f132a7c25 */ /* 0x000fe2000f8e002c */
[----:B------:R-:W-:-:S03]  /*68e50*/  IADD3 R44, P0, PT, R27, R40, RZ ;  /* 0x000000281b2c7210 */ /* 0x000fc60007f1e0ff */
[----:B------:R-:W-:Y:S01]  /*68e60*/  VIADD R41, R41, UR10 ;  /* 0x0000000a29297c36 */ /* 0x000fe20008000000 */
[----:B------:R-:W-:Y:S01]  /*68e70*/  IADD3 R46, P1, PT, R47, R42, RZ ;  /* 0x0000002a2f2e7210 */ /* 0x000fe20007f3e0ff */
[----:B------:R-:W-:-:S04]  /*68e80*/  IMAD.WIDE.U32 R38, R28, R14, R38 ;  /* 0x0000000e1c267225 */ /* 0x000fc800078e0026 */
[----:B------:R-:W-:Y:S01]  /*68e90*/  IMAD.X R45, RZ, RZ, RZ, P0 ;  /* 0x000000ffff2d7224 */ /* 0x000fe200000e06ff */
[----:B------:R-:W-:Y:S01]  /*68ea0*/  IADD3 R42, P0, PT, R41, R38, RZ ;  /* 0x00000026292a7210 */ /* 0x000fe20007f1e0ff */
[----:B------:R-:W-:Y:S01]  /*68eb0*/  IMAD.IADD R33, R3, 0x1, R43 ;  /* 0x0000000103217824 */ /* 0x000fe200078e022b */
[----:B------:R-:W-:Y:S01]  /*68ec0*/  IADD3 R27, PT, PT, R39, UR9, RZ ;  /* 0x00000009271b7c10 */ /* 0x000fe2000fffe0ff */
[----:B0-----:R-:W-:-:S04]  /*68ed0*/  IMAD.WIDE.U32 R40, R7, R26, R36 ;  /* 0x0000001a07287225 */ /* 0x001fc800078e0024 */
[----:B------:R-:W-:Y:S02]  /*68ee0*/  IMAD.X R43, RZ, RZ, RZ, P0 ;  /* 0x000000ffff2b7224 */ /* 0x000fe400000e06ff */
[----:B------:R-:W-:-:S04]  /*68ef0*/  IMAD.WIDE.U32 R38, R8, R29, R44 ;  /* 0x0000001d08267225 */ /* 0x000fc800078e002c */
[----:B------:R-:W-:Y:S01]  /*68f00*/  IMAD.X R47, RZ, RZ, RZ, P1 ;  /* 0x000000ffff2f7224 */ /* 0x000fe200008e06ff */
[----:B------:R-:W-:Y:S01]  /*68f10*/  IADD3 R44, P1, PT, R40, R49, RZ ;  /* 0x00000031282c7210 */ /* 0x000fe20007f3e0ff */
[----:B------:R-:W-:Y:S01]  /*68f20*/  IMAD.WIDE.U32 R36, R21, R9, R42 ;  /* 0x0000000915247225 */ /* 0x000fe200078e002a */
[----:B------:R-:W-:Y:S02]  /*68f30*/  IADD3 R7, PT, PT, R39, UR11, RZ ;  /* 0x0000000b27077c10 */ /* 0x000fe4000fffe0ff */
[----:B------:R-:W-:Y:S01]  /*68f40*/  IADD3.X R45, PT, PT, RZ, RZ, RZ, P1, !PT ;  /* 0x000000ffff2d7210 */ /* 0x000fe20000ffe4ff */
[----:B------:R-:W-:Y:S01]  /*68f50*/  IMAD.WIDE.U32 R42, R23, UR14, R46 ;  /* 0x0000000e172a7c25 */ /* 0x000fe2000f8e002e */
[----:B------:R-:W-:-:S03]  /*68f60*/  IADD3 R36, P0, PT, R7, R36, RZ ;  /* 0x0000002407247210 */ /* 0x000fc60007f1e0ff */
[----:B------:R-:W-:Y:S02]  /*68f70*/  VIADD R47, R31, UR16 ;  /* 0x000000101f2f7c36 */ /* 0x000fe40008000000 */
[----:B------:R-:W-:Y:S02]  /*68f80*/  VIADD R40, R37, UR10 ;  /* 0x0000000a25287c36 */ /* 0x000fe40008000000 */
[----:B------:R-:W-:Y:S01]  /*68f90*/  IMAD.IADD R29, R0, 0x1, R43 ;  /* 0x00000001001d7824 */ /* 0x000fe200078e022b */
[----:B------:R-:W-:Y:S01]  /*68fa0*/  IADD3 R46, P1, PT, R47, R42, RZ ;  /* 0x0000002a2f2e7210 */ /* 0x000fe20007f3e0ff */
[----:B------:R-:W-:Y:S01]  /*68fb0*/  IMAD.X R37, RZ, RZ, RZ, P0 ;  /* 0x000000ffff257224 */ /* 0x000fe200000e06ff */
[----:B------:R-:W-:Y:S01]  /*68fc0*/  IADD3 R40, P0, PT, R40, R27, RZ ;  /* 0x0000001b28287210 */ /* 0x000fe20007f1e0ff */
[----:B------:R-:W-:Y:S01]  /*68fd0*/  IMAD.WIDE.U32 R42, R15, R6, R44 ;  /* 0x000000060f2a7225 */ /* 0x000fe200078e002c */
[----:B------:R-:W-:-:S03]  /*68fe0*/  IADD3.X R47, PT, PT, RZ, RZ, RZ, P1, !PT ;  /* 0x000000ffff2f7210 */ /* 0x000fc60000ffe4ff */
[----:B------:R-:W-:Y:S01]  /*68ff0*/  IMAD.WIDE.U32 R36, R8, R30, R36 ;  /* 0x0000001e08247225 */ /* 0x000fe200078e0024 */
[----:B------:R-:W-:Y:S02]  /*69000*/  IADD3 R30, P1, PT, R41, R34, RZ ;  /* 0x00000022291e7210 */ /* 0x000fe40007f3e0ff */
[----:B------:R-:W-:Y:S01]  /*69010*/  IADD3 R44, P3, PT, R35, R42, RZ ;  /* 0x0000002a232c7210 */ /* 0x000fe20007f7e0ff */
[----:B------:R-:W-:-:S03]  /*69020*/  IMAD.WIDE.U32 R34, R25, UR13, R46 ;  /* 0x0000000d19227c25 */ /* 0x000fc6000f8e002e */
[----:B------:R-:W-:Y:S01]  /*69030*/  IADD3.X R45, PT, PT, RZ, RZ, RZ, P3, !PT ;  /* 0x000000ffff2d7210 */ /* 0x000fe20001ffe4ff */
[----:B------:R-:W-:Y:S02]  /*69040*/  IMAD.IADD R43, R13, 0x1, R43 ;  /* 0x000000010d2b7824 */ /* 0x000fe400078e022b */
[----:B------:R-:W-:Y:S02]  /*69050*/  IMAD.IADD R27, R2, 0x1, R35 ;  /* 0x00000001021b7824 */ /* 0x000fe400078e0223 */
[----:B------:R-:W-:Y:S02]  /*69060*/  HFMA2 R35, -RZ, RZ, 0, 0 ;  /* 0x00000000ff237431 */ /* 0x000fe400000001ff */
[----:B------:R-:W-:Y:S01]  /*69070*/  IMAD.X R41, RZ, RZ, RZ, P0 ;  /* 0x000000ffff297224 */ /* 0x000fe200000e06ff */
[----:B------:R-:W-:Y:S01]  /*69080*/  IADD3 R42, P2, PT, R43, R30, RZ ;  /* 0x0000001e2b2a7210 */ /* 0x000fe20007f5e0ff */
[----:B------:R-:W-:Y:S02]  /*69090*/  IMAD R7, R34, UR17, RZ ;  /* 0x0000001122077c24 */ /* 0x000fe4000f8e02ff */
[----:B------:R-:W-:-:S04]  /*690a0*/  IMAD.WIDE.U32 R30, R28, R9, R40 ;  /* 0x000000091c1e7225 */ /* 0x000fc800078e0028 */
[----:B------:R-:W-:Y:S02]  /*690b0*/  VIADD R37, R37, UR11 ;  /* 0x0000000b25257c36 */ /* 0x000fe40008000000 */
[----:B------:R-:W-:Y:S02]  /*690c0*/  IMAD.X R43, RZ, RZ, RZ, P2 ;  /* 0x000000ffff2b7224 */ /* 0x000fe400010e06ff */
[----:B------:R-:W-:-:S04]  /*690d0*/  IMAD.WIDE.U32 R40, R17, R5, R44 ;  /* 0x0000000511287225 */ /* 0x000fc800078e002c */
[----:B------:R-:W-:Y:S01]  /*690e0*/  IMAD.HI.U32 R46, R7, UR12, R34 ;  /* 0x0000000c072e7c27 */ /* 0x000fe2000f8e0022 */
[----:B------:R-:W-:-:S03]  /*690f0*/  IADD3 R34, P0, PT, R37, R30, RZ ;  /* 0x0000001e25227210 */ /* 0x000fc60007f1e0ff */
[----:B------:R-:W-:Y:S01]  /*69100*/  VIADD R37, R31, UR10 ;  /* 0x0000000a1f257c36 */ /* 0x000fe20008000000 */
[----:B------:R-:W-:Y:S01]  /*69110*/  IADD3.X R35, PT, PT, RZ, RZ, RZ, P0, !PT ;  /* 0x000000ffff237210 */ /* 0x000fe200007fe4ff */
[----:B------:R-:W-:Y:S01]  /*69120*/  IMAD.WIDE.U32 R30, R15, R26, R42 ;  /* 0x0000001a0f1e7225 */ /* 0x000fe200078e002a */
[----:B------:R-:W-:-:S03]  /*69130*/  IADD3 R42, P2, PT, R33, R40, RZ ;  /* 0x00000028212a7210 */ /* 0x000fc60007f5e0ff */
[----:B------:R-:W-:Y:S02]  /*69140*/  IMAD.IADD R41, R12, 0x1, R41 ;  /* 0x000000010c297824 */ /* 0x000fe400078e0229 */
[----:B------:R-:W-:Y:S02]  /*69150*/  IMAD.X R43, RZ, RZ, RZ, P2 ;  /* 0x000000ffff2b7224 */ /* 0x000fe400010e06ff */
[----:B------:R-:W-:Y:S01]  /*69160*/  IMAD.WIDE.U32 R34, R8, R21, R34 ;  /* 0x0000001508227225 */ /* 0x000fe200078e0022 */
[----:B------:R-:W-:Y:S02]  /*69170*/  IADD3 R40, P0, PT, R30, R41, RZ ;  /* 0x000000291e287210 */ /* 0x000fe40007f1e0ff */
[----:B------:R-:W-:Y:S01]  /*69180*/  IADD3.X R21, PT, PT, RZ, RZ, RZ, P1, !PT ;  /* 0x000000ffff157210 */ /* 0x000fe20000ffe4ff */
[----:B------:R-:W-:-:S04]  /*69190*/  IMAD.WIDE.U32 R42, R19, R4, R42 ;  /* 0x00000004132a7225 */ /* 0x000fc800078e002a */
[----:B------:R-:W-:Y:S01]  /*691a0*/  IMAD.X R41, RZ, RZ, RZ, P0 ;  /* 0x000000ffff297224 */ /* 0x000fe200000e06ff */
[----:B------:R-:W-:Y:S01]  /*691b0*/  IADD3 R21, P0, PT, R21, R24, RZ ;  /* 0x0000001815157210 */ /* 0x000fe20007f1e0ff */
[----:B------:R-:W-:Y:S01]  /*691c0*/  VIADD R30, R35, UR11 ;  /* 0x0000000b231e7c36 */ /* 0x000fe20008000000 */
[----:B------:R-:W-:Y:S01]  /*691d0*/  IADD3 R15, PT, PT, R10, R43, RZ ;  /* 0x0000002b0a0f7210 */ /* 0x000fe20007ffe0ff */
        /* <DEDUP_REMOVED lines=11> */
[----:B------:R-:W-:Y:S01]  /*69290*/  IMAD.WIDE.U32 R42, R23, UR15, R42 ;  /* 0x0000000f172a7c25 */ /* 0x000fe2000f8e002a */
[----:B------:R-:W-:-:S02]  /*692a0*/  IADD3 R15, P1, PT, R15, R44, RZ ;  /* 0x0000002c0f0f7210 */ /* 0x000fc40007f3e0ff */
[----:B------:R-:W-:Y:S01]  /*692b0*/  IADD3.X R33, PT, PT, RZ, RZ, RZ, P2, !PT ;  /* 0x000000ffff217210 */ /* 0x000fe200017fe4ff */
[----:B------:R-:W-:Y:S01]  /*692c0*/  IMAD.WIDE.U32 R40, R19, R5, R40 ;  /* 0x0000000513287225 */ /* 0x000fe200078e0028 */
[----:B------:R-:W-:Y:S02]  /*692d0*/  IADD3 R42, P2, PT, R27, R42, RZ ;  /* 0x0000002a1b2a7210 */ /* 0x000fe40007f5e0ff */
        /* <DEDUP_REMOVED lines=13> */
[----:B------:R-:W-:-:S02]  /*693b0*/  IADD3 R17, P2, PT, R33, R15, RZ ;  /* 0x0000000f21117210 */ /* 0x000fc40007f5e0ff */
[----:B------:R-:W-:Y:S01]  /*693c0*/  IADD3 R24, P1, PT, R24, R39, RZ ;  /* 0x0000002718187210 */ /* 0x000fe20007f3e0ff */
[----:B------:R-:W-:Y:S01]  /*693d0*/  IMAD.WIDE.U32 R42, R25, UR14, R42 ;  /* 0x0000000e192a7c25 */ /* 0x000fe2000f8e002a */
[----:B------:R-:W-:Y:S02]  /*693e0*/  IADD3.X R37, PT, PT, RZ, RZ, RZ, P0, !PT ;  /* 0x000000ffff257210 */ /* 0x000fe400007fe4ff */
[----:B------:R-:W-:Y:S01]  /*693f0*/  IADD3.X R44, PT, PT, RZ, RZ, RZ, P1, !PT ;  /* 0x000000ffff2c7210 */ /* 0x000fe20000ffe4ff */
[----:B------:R-:W-:Y:S01]  /*69400*/  VIADD R15, R46, UR16 ;  /* 0x000000102e0f7c36 */ /* 0x000fe20008000000 */
[----:B------:R-:W-:Y:S01]  /*69410*/  IADD3 R37, P0, PT, R37, R36, RZ ;  /* 0x0000002425257210 */ /* 0x000fe20007f1e0ff */
[----:B------:R-:W-:Y:S02]  /*69420*/  IMAD.X R33, RZ, RZ, RZ, P4 ;  /* 0x000000ffff217224 */ /* 0x000fe400020e06ff */
[----:B------:R-:W-:Y:S01]  /*69430*/  IMAD.WIDE.U32 R38, R23, R4, R40 ;  /* 0x0000000417267225 */ /* 0x000fe200078e0028 */
[----:B------:R-:W-:-:S02]  /*69440*/  IADD3 R42, P6, PT, R15, R42, RZ ;  /* 0x0000002a0f2a7210 */ /* 0x000fc40007fde0ff */
[----:B------:R-:W-:Y:S01]  /*69450*/  IADD3 R41, PT, PT, R0, R43, RZ ;  /* 0x0000002b00297210 */ /* 0x000fe20007ffe0ff */
[----:B------:R-:W-:Y:S01]  /*69460*/  IMAD.WIDE.U32 R32, R19, R6, R32 ;  /* 0x0000000613207225 */ /* 0x000fe200078e0020 */
[----:B------:R-:W-:Y:S02]  /*69470*/  IADD3 R44, P1, PT, R44, R37, RZ ;  /* 0x000000252c2c7210 */ /* 0x000fe40007f3e0ff */
[----:B------:R-:W-:Y:S01]  /*69480*/  IADD3 R40, P4, PT, R41, R38, RZ ;  /* 0x0000002629287210 */ /* 0x000fe20007f9e0ff */
[----:B------:R-:W-:Y:S02]  /*69490*/  IMAD.IADD R39, R10, 0x1, R39 ;  /* 0x000000010a277824 */ /* 0x000fe400078e0227 */
[----:B------:R-:W-:Y:S02]  /*694a0*/  IMAD.X R43, RZ, RZ, RZ, P6 ;  /* 0x000000ffff2b7224 */ /* 0x000fe400030e06ff */
[----:B------:R-:W-:Y:S01]  /*694b0*/  IMAD.X R41, RZ, RZ, RZ, P4 ;  /* 0x000000ffff297224 */ /* 0x000fe200020e06ff */
[----:B------:R-:W-:Y:S01]  /*694c0*/  IADD3 R38, P5, PT, R39, R32, RZ ;  /* 0x0000002027267210 */ /* 0x000fe20007fbe0ff */
[----:B------:R-:W-:-:S02]  /*694d0*/  IMAD.IADD R32, R13, 0x1, R33 ;  /* 0x000000010d207824 */ /* 0x000fc400078e0221 */
[----:B------:R-:W-:-:S03]  /*694e0*/  IMAD.WIDE.U32 R42, R7, UR13, R42 ;  /* 0x0000000d072a7c25 */ /* 0x000fc6000f8e002a */
[----:B------:R-:W-:Y:S01]  /*694f0*/  IADD3 R32, P6, PT, R32, R17, RZ ;  /* 0x0000001120207210 */ /* 0x000fe20007fde0ff */
[----:B------:R-:W-:Y:S01]  /*69500*/  IMAD.X R39, RZ, RZ, RZ, P5 ;  /* 0x000000ffff277224 */ /* 0x000fe200028e06ff */
[----:B------:R-:W-:Y:S01]  /*69510*/  IADD3 R15, PT, PT, R2, R43, RZ ;  /* 0x0000002b020f7210 */ /* 0x000fe20007ffe0ff */
[----:B------:R-:W-:-:S04]  /*69520*/  IMAD.WIDE.U32 R40, R25, UR15, R40 ;  /* 0x0000000f19287c25 */ /* 0x000fc8000f8e0028 */
[----:B------:R-:W-:Y:S01]  /*69530*/  IMAD.WIDE.U32 R36, R23, R5, R38 ;  /* 0x0000000517247225 */ /* 0x000fe200078e0026 */
[----:B------:R-:W-:-:S03]  /*69540*/  IADD3 R40, P4, PT, R15, R40, RZ ;  /* 0x000000280f287210 */ /* 0x000fc60007f9e0ff */
[----:B------:R-:W-:Y:S01]  /*69550*/  IMAD.X R33, RZ, RZ, RZ, P6 ;  /* 0x000000ffff217224 */ /* 0x000fe200030e06ff */
[----:B------:R-:W-:Y:S01]  /*69560*/  IADD3 R37, PT, PT, R12, R37, RZ ;  /* 0x000000250c257210 */ /* 0x000fe20007ffe0ff */
[----:B------:R-:W-:Y:S02]  /*69570*/  IMAD.IADD R39, R3, 0x1, R41 ;  /* 0x0000000103277824 */ /* 0x000fe400078e0229 */
[----:B------:R-:W-:Y:S02]  /*69580*/  IMAD R15, R42, UR17, RZ ;  /* 0x000000112a0f7c24 */ /* 0x000fe4000f8e02ff */
[----:B------:R-:W-:Y:S01]  /*69590*/  IMAD.MOV.U32 R43, RZ, RZ, RZ ;  /* 0x000000ffff2b7224 */ /* 0x000fe200078e00ff */
[----:B------:R-:W-:Y:S01]  /*695a0*/  IADD3 R38, P5, PT, R39, R36, RZ ;  /* 0x0000002427267210 */ /* 0x000fe20007fbe0ff */
[----:B------:R-:W-:-:S03]  /*695b0*/  IMAD.WIDE.U32 R32, R19, R26, R32 ;  /* 0x0000001a13207225 */ /* 0x000fc600078e0020 */
[----:B------:R-:W-:Y:S01]  /*695c0*/  IADD3.X R39, PT, PT, RZ, RZ, RZ, P5, !PT ;  /* 0x000000ffff277210 */ /* 0x000fe20002ffe4ff */
[----:B------:R-:W-:Y:S01]  /*695d0*/  IMAD.X R41, RZ, RZ, RZ, P4 ;  /* 0x000000ffff297224 */ /* 0x000fe200020e06ff */
[----:B------:R-:W-:Y:S01]  /*695e0*/  IADD3 R36, P4, PT, R32, R37, RZ ;  /* 0x0000002520247210 */ /* 0x000fe20007f9e0ff */
[----:B------:R-:W-:-:S04]  /*695f0*/  IMAD.HI.U32 R17, R15, UR12, R42 ;  /* 0x0000000c0f117c27 */ /* 0x000fc8000f8e002a */
[----:B------:R-:W-:Y:S02]  /*69600*/  IMAD.X R21, RZ, RZ, RZ, P2 ;  /* 0x000000ffff157224 */ /* 0x000fe400010e06ff */
[----:B------:R-:W-:-:S03]  /*69610*/  IMAD.WIDE.U32 R40, R7, UR14, R40 ;  /* 0x0000000e07287c25 */ /* 0x000fc6000f8e0028 */
[----:B------:R-:W-:Y:S01]  /*69620*/  IADD3 R21, P2, PT, R21, R24, RZ ;  /* 0x0000001815157210 */ /* 0x000fe20007f5e0ff */
[----:B------:R-:W-:Y:S01]  /*69630*/  VIADD R17, R17, UR16 ;  /* 0x0000001011117c36 */ /* 0x000fe20008000000 */
[----:B------:R-:W-:Y:S01]  /*69640*/  IADD3 R41, PT, PT, R0, R41, RZ ;  /* 0x0000002900297210 */ /* 0x000fe20007ffe0ff */
[----:B------:R-:W-:Y:S01]  /*69650*/  IMAD.X R37, RZ, RZ, RZ, P4 ;  /* 0x000000ffff257224 */ /* 0x000fe200020e06ff */
[----:B------:R-:W-:Y:S01]  /*69660*/  IADD3 R24, P4, PT, R33, R21, RZ ;  /* 0x0000001521187210 */ /* 0x000fe20007f9e0ff */
        /* <DEDUP_REMOVED lines=11> */
[----:B------:R-:W-:Y:S01]  /*69720*/  IMAD.WIDE.U32 R32, R15, UR13, R32 ;  /* 0x0000000d0f207c25 */ /* 0x000fe2000f8e0020 */
[----:B------:R-:W-:Y:S02]  /*69730*/  IADD3.X R39, PT, PT, RZ, RZ, RZ, P2, !PT ;  /* 0x000000ffff277210 */ /* 0x000fe400017fe4ff */
[----:B------:R-:W-:Y:S01]  /*69740*/  IADD3 R24, P2, PT, R17, R44, RZ ;  /* 0x0000002c11187210 */ /* 0x000fe20007f5e0ff */
[----:B------:R-:W-:-:S04]  /*69750*/  IMAD.WIDE.U32 R40, R7, UR15, R40 ;  /* 0x0000000f07287c25 */ /* 0x000fc8000f8e0028 */
        /* <DEDUP_REMOVED lines=12> */
[----:B------:R-:W-:Y:S01]  /*69820*/  IMAD.X R41, RZ, RZ, RZ, P5 ;  /* 0x000000ffff297224 */ /* 0x000fe200028e06ff */
[----:B------:R-:W-:Y:S01]  /*69830*/  IADD3 R44, P0, PT, R17, R34, RZ ;  /* 0x00000022112c7210 */ /* 0x000fe20007f1e0ff */
[----:B------:R-:W-:Y:S01]  /*69840*/  IMAD.WIDE.U32 R34, R15, UR14, R42 ;  /* 0x0000000e0f227c25 */ /* 0x000fe2000f8e002a */
[----:B------:R-:W-:-:S02]  /*69850*/  IADD3.X R39, PT, PT, RZ, RZ, RZ, P4, !PT ;  /* 0x000000ffff277210 */ /* 0x000fc400027fe4ff */
[----:B------:R-:W-:Y:S01]  /*69860*/  IADD3 R19, P5, PT, R19, R24, RZ ;  /* 0x0000001813137210 */ /* 0x000fe20007fbe0ff */
[----:B------:R-:W-:-:S03]  /*69870*/  IMAD.WIDE.U32 R40, R7, R4, R40 ;  /* 0x0000000407287225 */ /* 0x000fc600078e0028 */
[----:B------:R-:W-:Y:S01]  /*69880*/  IADD3 R24, P4, PT, R37, R19, RZ ;  /* 0x0000001325187210 */ /* 0x000fe20007f9e0ff */
[----:B------:R-:W-:Y:S01]  /*69890*/  IMAD.IADD R17, R0, 0x1, R35 ;  /* 0x0000000100117824 */ /* 0x000fe200078e0223 */
[----:B------:R-:W-:Y:S01]  /*698a0*/  IADD3.X R19, PT, PT, RZ, RZ, RZ, P1, !PT ;  /* 0x000000ffff137210 */ /* 0x000fe20000ffe4ff */
[----:B------:R-:W-:-:S03]  /*698b0*/  IMAD.WIDE.U32 R38, R25, R6, R38 ;  /* 0x0000000619267225 */ /* 0x000fc600078e0026 */
[----:B------:R-:W-:Y:S01]  /*698c0*/  IADD3 R36, P6, PT, R17, R40, RZ ;  /* 0x0000002811247210 */ /* 0x000fe20007fde0ff */
[----:B------:R-:W-:Y:S01]  /*698d0*/  IMAD.IADD R41, R10, 0x1, R41 ;  /* 0x000000010a297824 */ /* 0x000fe200078e0229 */
[----:B------:R-:W-:Y:S01]  /*698e0*/  IADD3.X R17, PT, PT, RZ, RZ, RZ, P2, !PT ;  /* 0x000000ffff117210 */ /* 0x000fe200017fe4ff */
[----:B------:R-:W-:Y:S02]  /*698f0*/  IMAD.IADD R39, R13, 0x1, R39 ;  /* 0x000000010d277824 */ /* 0x000fe400078e0227 */
[----:B------:R-:W-:Y:S01]  /*69900*/  IMAD.X R37, RZ, RZ, RZ, P6 ;  /* 0x000000ffff257224 */ /* 0x000fe200030e06ff */
[----:B------:R-:W-:Y:S01]  /*69910*/  IADD3 R40, P1, PT, R41, R38, RZ ;  /* 0x0000002629287210 */ /* 0x000fe20007f3e0ff */
[----:B------:R-:W-:Y:S01]  /*69920*/  IMAD.X R42, RZ, RZ, RZ, P5 ;  /* 0x000000ffff2a7224 */ /* 0x000fe200028e06ff */
[----:B------:R-:W-:Y:S01]  /*69930*/  IADD3 R38, P2, PT, R39, R24, RZ ;  /* 0x0000001827267210 */ /* 0x000fe20007f5e0ff */
[----:B------:R-:W-:-:S04]  /*69940*/  IMAD.WIDE.U32 R36, R15, UR15, R36 ;  /* 0x0000000f0f247c25 */ /* 0x000fc8000f8e0024 */
        /* <DEDUP_REMOVED lines=8> */
[----:B------:R-:W-:Y:S01]  /*699d0*/  IADD3 R42, P3, PT, R42, R17, RZ ;  /* 0x000000112a2a7210 */ /* 0x000fe20007f7e0ff */
[----:B------:R-:W-:Y:S02]  /*699e0*/  IMAD.IADD R41, R12, 0x1, R41 ;  /* 0x000000010c297824 */ /* 0x000fe400078e0229 */
[----:B------:R-:W-:Y:S02]  /*699f0*/  IMAD.X R17, RZ, RZ, RZ, P4 ;  /* 0x000000ffff117224 */ /* 0x000fe400020e06ff */
[----:B------:R-:W-:Y:S01]  /*69a00*/  IMAD.X R39, RZ, RZ, RZ, P5 ;  /* 0x000000ffff277224 */ /* 0x000fe200028e06ff */
[----:B------:R-:W-:Y:S01]  /*69a10*/  IADD3 R40, P4, PT, R24, R41, RZ ;  /* 0x0000002918287210 */ /* 0x000fe20007f9e0ff */
[----:B------:R-:W-:-:S02]  /*69a20*/  IMAD.X R21, RZ, RZ, RZ, P0 ;  /* 0x000000ffff157224 */ /* 0x000fc400000e06ff */
[----:B------:R-:W-:Y:S01]  /*69a30*/  IMAD.WIDE.U32 R38, R15, R4, R38 ;  /* 0x000000040f267225 */ /* 0x000fe200078e0026 */
[----:B------:R-:W-:Y:S02]  /*69a40*/  IADD3.X R41, PT, PT, RZ, RZ, RZ, P4, !PT ;  /* 0x000000ffff297210 */ /* 0x000fe400027fe4ff */
[----:B------:R-:W-:Y:S01]  /*69a50*/  IADD3 R17, P4, PT, R17, R42, RZ ;  /* 0x0000002a11117210 */ /* 0x000fe20007f9e0ff */
[----:B------:R-:W-:Y:S01]  /*69a60*/  IMAD.X R19, RZ, RZ, RZ, P1 ;  /* 0x000000ffff137224 */ /* 0x000fe200008e06ff */
[----:B------:R-:W-:Y:S01]  /*69a70*/  IADD3 R3, PT, PT, R10, R39, RZ ;  /* 0x000000270a037210 */ /* 0x000fe20007ffe0ff */
[----:B------:R-:W-:Y:S01]  /*69a80*/  IMAD.WIDE.U32 R28, R7, R6, R40 ;  /* 0x00000006071c7225 */ /* 0x000fe200078e0028 */
[----:B------:R-:W-:Y:S02]  /*69a90*/  IADD3 R10, P1, PT, R21, R30, RZ ;  /* 0x0000001e150a7210 */ /* 0x000fe40007f3e0ff */
[----:B------:R-:W-:Y:S01]  /*69aa0*/  IADD3 R25, P0, PT, R25, R17, RZ ;  /* 0x0000001119197210 */ /* 0x000fe20007f1e0ff */
[----:B------:R-:W-:Y:S01]  /*69ab0*/  IMAD.IADD R24, R13, 0x1, R29 ;  /* 0x000000010d187824 */ /* 0x000fe200078e021d */
[----:B------:R-:W-:Y:S01]  /*69ac0*/  IADD3 R28, P6, PT, R3, R28, RZ ;  /* 0x0000001c031c7210 */ /* 0x000fe20007fde0ff */
[----:B------:R-:W-:Y:S01]  /*69ad0*/  IMAD.X R3, RZ, RZ, RZ, P3 ;  /* 0x000000ffff037224 */ /* 0x000fe200018e06ff */
[----:B------:R-:W-:Y:S01]  /*69ae0*/  IADD3 R17, P5, PT, R19, R10, RZ ;  /* 0x0000000a13117210 */ /* 0x000fe20007fbe0ff */
[----:B------:R-:W-:Y:S01]  /*69af0*/  IMAD.X R10, RZ, RZ, RZ, P2 ;  /* 0x000000ffff0a7224 */ /* 0x000fe200010e06ff */
[----:B------:R-:W-:Y:S01]  /*69b00*/  IADD3 R24, P2, PT, R24, R25, RZ ;  /* 0x0000001918187210 */ /* 0x000fe20007f5e0ff */
[----:B------:R-:W-:Y:S01]  /*69b10*/  IMAD.MOV.U32 R30, RZ, RZ, RZ ;  /* 0x000000ffff1e7224 */ /* 0x000fe200078e00ff */
[----:B------:R-:W-:-:S02]  /*69b20*/  IADD3.X R29, PT, PT, RZ, RZ, RZ, P6, !PT ;  /* 0x000000ffff1d7210 */ /* 0x000fc400037fe4ff */
[----:B------:R-:W-:Y:S01]  /*69b30*/  IADD3 R10, P3, PT, R10, R17, RZ ;  /* 0x000000110a0a7210 */ /* 0x000fe20007f7e0ff */
[----:B------:R-:W-:Y:S02]  /*69b40*/  IMAD.X R25, RZ, RZ, RZ, P2 ;  /* 0x000000ffff197224 */ /* 0x000fe400010e06ff */
[----:B------:R-:W-:Y:S01]  /*69b50*/  IMAD.WIDE.U32 R40, R15, R5, R28 ;  /* 0x000000050f287225 */ /* 0x000fe200078e001c */
[----:B------:R-:W-:-:S03]  /*69b60*/  IADD3 R3, P2, PT, R3, R10, RZ ;  /* 0x0000000a03037210 */ /* 0x000fc60007f5e0ff */
[----:B------:R-:W-:Y:S01]  /*69b70*/  IMAD.WIDE.U32 R24, R7, R26, R24 ;  /* 0x0000001a07187225 */ /* 0x000fe200078e0018 */
[----:B------:R-:W-:Y:S02]  /*69b80*/  IADD3 R29, PT, PT, R12, R41, RZ ;  /* 0x000000290c1d7210 */ /* 0x000fe40007ffe0ff */
[----:B------:R-:W-:Y:S01]  /*69b90*/  IADD3.X R7, PT, PT, RZ, RZ, RZ, P0, !PT ;  /* 0x000000ffff077210 */ /* 0x000fe200007fe4ff */
[----:B------:R-:W-:Y:S01]  /*69ba0*/  IMAD.X R10, RZ, RZ, RZ, P4 ;  /* 0x000000ffff0a7224 */ /* 0x000fe200020e06ff */
[----:B------:R-:W-:Y:S01]  /*69bb0*/  IADD3 R28, P6, PT, R24, R29, RZ ;  /* 0x0000001d181c7210 */ /* 0x000fe20007fde0ff */
[----:B------:R-:W-:Y:S01]  /*69bc0*/  IMAD.IADD R30, R31, 0x1, R30 ;  /* 0x000000011f1e7824 */ /* 0x000fe200078e021e */
[----:B------:R-:W-:Y:S02]  /*69bd0*/  MOV R24, R38 ;  /* 0x0000002600187202 */ /* 0x000fe40000000f00 */
[----:B------:R-:W-:Y:S01]  /*69be0*/  IADD3 R10, P4, PT, R10, R3, RZ ;  /* 0x000000030a0a7210 */ /* 0x000fe20007f9e0ff */
[----:B------:R-:W-:-:S02]  /*69bf0*/  IMAD.X R29, RZ, RZ, RZ, P6 ;  /* 0x000000ffff1d7224 */ /* 0x000fc400030e06ff */
[----:B------:R-:W-:Y:S01]  /*69c00*/  IMAD.X R3, RZ, RZ, RZ, P5 ;  /* 0x000000ffff037224 */ /* 0x000fe200028e06ff */
[----:B------:R-:W-:Y:S01]  /*69c10*/  IADD3 R7, P0, PT, R7, R10, RZ ;  /* 0x0000000a07077210 */ /* 0x000fe20007f1e0ff */
[----:B------:R-:W-:Y:S01]  /*69c20*/  IMAD.WIDE.U32 R42, R15, R6, R28 ;  /* 0x000000060f2a7225 */ /* 0x000fe200078e001c */
[----:B------:R-:W-:Y:S02]  /*69c30*/  IADD3.X R10, PT, PT, RZ, RZ, RZ, P1, !PT ;  /* 0x000000ffff0a7210 */ /* 0x000fe40000ffe4ff */
[----:B------:R-:W-:Y:S01]  /*69c40*/  IADD3 R12, P1, PT, R25, R7, RZ ;  /* 0x00000007190c7210 */ /* 0x000fe20007f3e0ff */
[----:B------:R-:W-:Y:S01]  /*69c50*/  IMAD.X R7, RZ, RZ, RZ, P3 ;  /* 0x000000ffff077224 */ /* 0x000fe200018e06ff */
[----:B------:R-:W-:Y:S01]  /*69c60*/  IADD3 R3, PT, PT, R3, R30, R10 ;  /* 0x0000001e03037210 */ /* 0x000fe20007ffe00a */
[----:B------:R-:W-:Y:S01]  /*69c70*/  IMAD.X R10, RZ, RZ, RZ, P2 ;  /* 0x000000ffff0a7224 */ /* 0x000fe200010e06ff */
[----:B------:R-:W-:Y:S01]  /*69c80*/  IADD3 R13, PT, PT, R13, R43, RZ ;  /* 0x0000002b0d0d7210 */ /* 0x000fe20007ffe0ff */
[----:B------:R-:W-:Y:S01]  /*69c90*/  IMAD.MOV.U32 R28, RZ, RZ, R36 ;  /* 0x000000ffff1c7224 */ /* 0x000fe200078e0024 */
[----:B------:R-:W-:Y:S01]  /*69ca0*/  MOV R30, R32 ;  /* 0x00000020001e7202 */ /* 0x000fe20000000f00 */
[----:B------:R-:W-:Y:S01]  /*69cb0*/  IMAD.MOV.U32 R32, RZ, RZ, R34 ;  /* 0x000000ffff207224 */ /* 0x000fe200078e0022 */
[----:B------:R-:W-:-:S02]  /*69cc0*/  IADD3 R12, P2, PT, R13, R12, RZ ;  /* 0x0000000c0d0c7210 */ /* 0x000fc40007f5e0ff */
[----:B------:R-:W-:Y:S01]  /*69cd0*/  IADD3 R3, PT, PT, R10, R3, R7 ;  /* 0x000000030a037210 */ /* 0x000fe20007ffe007 */
[----:B------:R-:W-:Y:S01]  /*69ce0*/  IMAD.X R7, RZ, RZ, RZ, P4 ;  /* 0x000000ffff077224 */ /* 0x000fe200020e06ff */
[----:B------:R-:W-:Y:S01]  /*69cf0*/  IADD3.X R10, PT, PT, RZ, RZ, RZ, P0, !PT ;  /* 0x000000ffff0a7210 */ /* 0x000fe200007fe4ff */
[----:B------:R-:W-:-:S03]  /*69d00*/  IMAD.X R13, RZ, RZ, RZ, P2 ;  /* 0x000000ffff0d7224 */ /* 0x000fc600010e06ff */
[----:B------:R-:W-:Y:S01]  /*69d10*/  IADD3 R3, PT, PT, R10, R3, R7 ;  /* 0x000000030a037210 */ /* 0x000fe20007ffe007 */
[----:B------:R-:W-:-:S04]  /*69d20*/  IMAD.WIDE.U32 R44, R15, R26, R12 ;  /* 0x0000001a0f2c7225 */ /* 0x000fc800078e000c */
[----:B------:R-:W-:Y:S01]  /*69d30*/  IMAD.X R7, RZ, RZ, RZ, P1 ;  /* 0x000000ffff077224 */ /* 0x000fe200008e06ff */
[----:B------:R-:W-:Y:S01]  /*69d40*/  MOV R10, R44 ;  /* 0x0000002c000a7202 */ /* 0x000fe20000000f00 */
[----:B------:R-:W-:Y:S02]  /*69d50*/  IMAD.MOV.U32 R13, RZ, RZ, R40 ;  /* 0x000000ffff0d7224 */ /* 0x000fe400078e0028 */
        /* <DEDUP_REMOVED lines=29> */
.L_x_182:
        /* <DEDUP_REMOVED lines=23> */
.L_x_183:
[----:B------:R-:W-:-:S04]  /*6a0a0*/  IMAD.WIDE.U32 R6, R22, R108, RZ ;  /* 0x0000006c16067225 */ /* 0x000fc800078e00ff */
[----:B------:R-:W-:Y:S01]  /*6a0b0*/  IMAD.MOV.U32 R5, RZ, RZ, RZ ;  /* 0x000000ffff057224 */ /* 0x000fe200078e00ff */
[----:B------:R-:W-:Y:S01]  /*6a0c0*/  IADD3 R4, PT, PT, R7, UR4, RZ ;  /* 0x0000000407047c10 */ /* 0x000fe2000fffe0ff */
[----:B------:R-:W-:Y:S02]  /*6a0d0*/  IMAD.MOV.U32 R35, RZ, RZ, RZ ;  /* 0x000000ffff237224 */ /* 0x000fe400078e00ff */
[----:B------:R-:W-:Y:S02]  /*6a0e0*/  IMAD.MOV.U32 R27, RZ, RZ, RZ ;  /* 0x000000ffff1b7224 */ /* 0x000fe400078e00ff */
[----:B------:R-:W-:-:S04]  /*6a0f0*/  IMAD.WIDE.U32 R4, R108, R20, R4 ;  /* 0x000000146c047225 */ /* 0x000fc800078e0004 */
[----:B------:R-:W-:Y:S01]  /*6a100*/  VIADD R26, R5, UR5 ;  /* 0x00000005051a7c36 */ /* 0x000fe20008000000 */
[----:B------:R-:W-:Y:S01]  /*6a110*/  MOV R34, R4 ;  /* 0x0000000400227202 */ /* 0x000fe20000000f00 */
[----:B------:R-:W-:Y:S02]  /*6a120*/  IMAD R15, R6, UR17, RZ ;  /* 0x00000011060f7c24 */ /* 0x000fe4000f8e02ff */
[----:B------:R-:W-:-:S04]  /*6a130*/  IMAD.WIDE.U32 R4, R108, R18, R26 ;  /* 0x000000126c047225 */ /* 0x000fc800078e001a */
[----:B------:R-:W-:-:S04]  /*6a140*/  IMAD.WIDE.U32 R34, R103, R22, R34 ;  /* 0x0000001667227225 */ /* 0x000fc800078e0022 */
[----:B------:R-:W-:Y:S01]  /*6a150*/  IMAD.MOV.U32 R7, RZ, RZ, RZ ;  /* 0x000000ffff077224 */ /* 0x000fe200078e00ff */
[----:B------:R-:W-:Y:S01]  /*6a160*/  IADD3 R37, PT, PT, R35, UR4, RZ ;  /* 0x0000000423257c10 */ /* 0x000fe2000fffe0ff */
[----:B------:R-:W-:-:S03]  /*6a170*/  IMAD.HI.U32 R45, R15, UR12, R6 ;  /* 0x0000000c0f2d7c27 */ /* 0x000fc6000f8e0006 */
[----:B------:R-:W-:Y:S01]  /*6a180*/  IADD3 R36, P0, PT, R37, R4, RZ ;  /* 0x0000000425247210 */ /* 0x000fe20007f1e0ff */
[----:B------:R-:W-:Y:S02]  /*6a190*/  VIADD R4, R5, UR6 ;  /* 0x0000000605047c36 */ /* 0x000fe40008000000 */
[----:B------:R-:W-:Y:S02]  /*6a1a0*/  HFMA2 R5, -RZ, RZ, 0, 0 ;  /* 0x00000000ff057431 */ /* 0x000fe400000001ff */
[----:B------:R-:W-:Y:S02]  /*6a1b0*/  IMAD.X R37, RZ, RZ, RZ, P0 ;  /* 0x000000ffff257224 */ /* 0x000fe400000e06ff */
[----:B------:R-:W-:Y:S02]  /*6a1c0*/  VIADD R45, R45, UR16 ;  /* 0x000000102d2d7c36 */ /* 0x000fe40008000000 */
[----:B------:R-:W-:-:S03]  /*6a1d0*/  IMAD.WIDE.U32 R36, R103, R20, R36 ;  /* 0x0000001467247225 */ /* 0x000fc600078e0024 */
[----:B------:R-:W-:Y:S01]  /*6a1e0*/  IADD3 R44, P2, PT, R45, R34, RZ ;  /* 0x000000222d2c7210 */ /* 0x000fe20007f5e0ff */
[----:B------:R-:W-:Y:S02]  /*6a1f0*/  VIADD R39, R37, UR5 ;  /* 0x0000000525277c36 */ /* 0x000fe40008000000 */
[----:B------:R-:W-:Y:S01]  /*6a200*/  IMAD.WIDE.U32 R26, R108, R16, R4 ;  /* 0x000000106c1a7225 */ /* 0x000fe200078e0004 */
[----:B------:R-:W-:-:S03]  /*6a210*/  MOV R4, R36 ;  /* 0x0000002400047202 */ /* 0x000fc60000000f00 */
[----:B------:R-:W-:Y:S01]  /*6a220*/  IMAD.X R45, RZ, RZ, RZ, P2 ;  /* 0x000000ffff2d7224 */ /* 0x000fe200010e06ff */
[----:B------:R-:W-:Y:S01]  /*6a230*/  IADD3 R38, P0, PT, R39, R26, RZ ;  /* 0x0000001a27267210 */ /* 0x000fe20007f1e0ff */
[----:B------:R-:W-:Y:S02]  /*6a240*/  VIADD R26, R27, UR7 ;  /* 0x000000071b1a7c36 */ /* 0x000fe40008000000 */
[----:B------:R-:W-:Y:S02]  /*6a250*/  HFMA2 R27, -RZ, RZ, 0, 0 ;  /* 0x00000000ff1b7431 */ /* 0x000fe400000001ff */
[----:B------:R-:W-:-:S04]  /*6a260*/  IMAD.WIDE.U32 R4, R106, R22, R4 ;  /* 0x000000166a047225 */ /* 0x000fc800078e0004 */
[----:B------:R-:W-:Y:S02]  /*6a270*/  IMAD.X R39, RZ, RZ, RZ, P0 ;  /* 0x000000ffff277224 */ /* 0x000fe400000e06ff */
[----:B------:R-:W-:-:S04]  /*6a280*/  IMAD.WIDE.U32 R36, R103, R18, R38 ;  /* 0x0000001267247225 */ /* 0x000fc800078e0026 */
[----:B------:R-:W-:Y:S02]  /*6a290*/  VIADD R39, R5, UR4 ;  /* 0x0000000405277c36 */ /* 0x000fe40008000000 */
[----:B------:R-:W-:-:S03]  /*6a2a0*/  IMAD.WIDE.U32 R26, R108, R11, R26 ;  /* 0x0000000b6c1a7225 */ /* 0x000fc600078e001a */
[----:B------:R-:W-:Y:S01]  /*6a2b0*/  IADD3 R38, P1, PT, R39, R36, RZ ;  /* 0x0000002427267210 */ /* 0x000fe20007f3e0ff */
[----:B------:R-:W-:-:S04]  /*6a2c0*/  VIADD R37, R37, UR6 ;  /* 0x0000000625257c36 */ /* 0x000fc80008000000 */
[----:B------:R-:W-:Y:S01]  /*6a2d0*/  IMAD.X R39, RZ, RZ, RZ, P1 ;  /* 0x000000ffff277224 */ /* 0x000fe200008e06ff */
[----:B------:R-:W-:Y:S01]  /*6a2e0*/  IADD3 R36, P0, PT, R37, R26, RZ ;  /* 0x0000001a25247210 */ /* 0x000fe20007f1e0ff */
[----:B------:R-:W-:Y:S01]  /*6a2f0*/  VIADD R26, R27, UR8 ;  /* 0x000000081b1a7c36 */ /* 0x000fe20008000000 */
[----:B------:R-:W-:Y:S01]  /*6a300*/  MOV R27, RZ ;  /* 0x000000ff001b7202 */ /* 0x000fe20000000f00 */
[----:B------:R-:W-:Y:S01]  /*6a310*/  IMAD.WIDE.U32 R38, R106, R20, R38 ;  /* 0x000000146a267225 */ /* 0x000fe200078e0026 */
[----:B------:R-:W-:-:S03]  /*6a320*/  IADD3.X R37, PT, PT, RZ, RZ, RZ, P0, !PT ;  /* 0x000000ffff257210 */ /* 0x000fc600007fe4ff */
[----:B------:R-:W-:Y:S02]  /*6a330*/  VIADD R41, R39, UR5 ;  /* 0x0000000527297c36 */ /* 0x000fe40008000000 */
[----:B------:R-:W-:-:S04]  /*6a340*/  IMAD.WIDE.U32 R36, R103, R16, R36 ;  /* 0x0000001067247225 */ /* 0x000fc800078e0024 */
[----:B------:R-:W-:Y:S01]  /*6a350*/  IMAD.WIDE.U32 R26, R108, R14, R26 ;  /* 0x0000000e6c1a7225 */ /* 0x000fe200078e001a */
[----:B------:R-:W-:-:S03]  /*6a360*/  IADD3 R40, P1, PT, R41, R36, RZ ;  /* 0x0000002429287210 */ /* 0x000fc60007f3e0ff */
[----:B------:R-:W-:Y:S01]  /*6a370*/  VIADD R37, R37, UR7 ;  /* 0x0000000725257c36 */ /* 0x000fe20008000000 */
[----:B------:R-:W-:Y:S01]  /*6a380*/  IADD3.X R41, PT, PT, RZ, RZ, RZ, P1, !PT ;  /* 0x000000ffff297210 */ /* 0x000fe20000ffe4ff */
[----:B------:R-:W-:-:S03]  /*6a390*/  IMAD.MOV.U32 R6, RZ, RZ, R38 ;  /* 0x000000ffff067224 */ /* 0x000fc600078e0026 */
[----:B------:R-:W-:Y:S01]  /*6a3a0*/  IADD3 R36, P0, PT, R37, R26, RZ ;  /* 0x0000001a25247210 */ /* 0x000fe20007f1e0ff */
[----:B------:R-:W-:Y:S01]  /*6a3b0*/  IMAD.WIDE.U32 R6, R101, R22, R6 ;  /* 0x0000001665067225 */ /* 0x000fe200078e0006 */
[----:B------:R-:W-:-:S03]  /*6a3c0*/  IADD3 R26, PT, PT, R27, UR9, RZ ;  /* 0x000000091b1a7c10 */ /* 0x000fc6000fffe0ff */
[----:B------:R-:W-:Y:S02]  /*6a3d0*/  HFMA2 R27, -RZ, RZ, 0, 0 ;  /* 0x00000000ff1b7431 */ /* 0x000fe400000001ff */
[----:B------:R-:W-:Y:S02]  /*6a3e0*/  IMAD.X R37, RZ, RZ, RZ, P0 ;  /* 0x000000ffff257224 */ /* 0x000fe400000e06ff */
[----:B------:R-:W-:-:S04]  /*6a3f0*/  IMAD.WIDE.U32 R38, R106, R18, R40 ;  /* 0x000000126a267225 */ /* 0x000fc800078e0028 */
[----:B------:R-:W-:Y:S02]  /*6a400*/  VIADD R41, R7, UR4 ;  /* 0x0000000407297c36 */ /* 0x000fe40008000000 */
[----:B------:R-:W-:-:S03]  /*6a410*/  IMAD.WIDE.U32 R36, R103, R11, R36 ;  /* 0x0000000b67247225 */ /* 0x000fc600078e0024 */
[----:B------:R-:W-:Y:S01]  /*6a420*/  IADD3 R40, P0, PT, R41, R38, RZ ;  /* 0x0000002629287210 */ /* 0x000fe20007f1e0ff */
[----:B------:R-:W-:Y:S02]  /*6a430*/  VIADD R39, R39, UR6 ;  /* 0x0000000627277c36 */ /* 0x000fe40008000000 */
[----:B------:R-:W-:Y:S01]  /*6a440*/  IMAD.WIDE.U32 R26, R108, R9, R26 ;  /* 0x000000096c1a7225 */ /* 0x000fe200078e001a */
[----:B------:R-:W-:Y:S02]  /*6a450*/  IADD3.X R41, PT, PT, RZ, RZ, RZ, P0, !PT ;  /* 0x000000ffff297210 */ /* 0x000fe400007fe4ff */
[----:B------:R-:W-:Y:S01]  /*6a460*/  IADD3 R38, P1, PT, R39, R36, RZ ;  /* 0x0000002427267210 */ /* 0x000fe20007f3e0ff */
[----:B------:R-:W-:Y:S02]  /*6a470*/  VIADD R37, R37, UR8 ;  /* 0x0000000825257c36 */ /* 0x000fe40008000000 */
[----:B------:R-:W-:-:S03]  /*6a480*/  IMAD.WIDE.U32 R40, R101, R20, R40 ;  /* 0x0000001465287225 */ /* 0x000fc600078e0028 */
[----:B------:R-:W-:Y:S01]  /*6a490*/  IADD3 R36, P0, PT, R37, R26, RZ ;  /* 0x0000001a25247210 */ /* 0x000fe20007f1e0ff */
[----:B------:R-:W-:Y:S01]  /*6a4a0*/  IMAD.X R39, RZ, RZ, RZ, P1 ;  /* 0x000000ffff277224 */ /* 0x000fe200008e06ff */
[----:B------:R-:W-:Y:S01]  /*6a4b0*/  IADD3 R26, PT, PT, R27, UR10, RZ ;  /* 0x0000000a1b1a7c10 */ /* 0x000fe2000fffe0ff */
[----:B------:R-:W-:Y:S01]  /*6a4c0*/  VIADD R43, R41, UR5 ;  /* 0x00000005292b7c36 */ /* 0x000fe20008000000 */
[----:B------:R-:W-:Y:S01]  /*6a4d0*/  MOV R27, RZ ;  /* 0x000000ff001b7202 */ /* 0x000fe20000000f00 */
[----:B------:R-:W-:Y:S02]  /*6a4e0*/  IMAD.X R37, RZ, RZ, RZ, P0 ;  /* 0x000000ffff257224 */ /* 0x000fe400000e06ff */
[----:B------:R-:W-:-:S04]  /*6a4f0*/  IMAD.WIDE.U32 R34, R106, R16, R38 ;  /* 0x000000106a227225 */ /* 0x000fc800078e0026 */
[----:B------:R-:W-:Y:S01]  /*6a500*/  IMAD.WIDE.U32 R36, R103, R14, R36 ;  /* 0x0000000e67247225 */ /* 0x000fe200078e0024 */
[----:B------:R-:W-:-:S03]  /*6a510*/  IADD3 R42, P1, PT, R43, R34, RZ ;  /* 0x000000222b2a7210 */ /* 0x000fc60007f3e0ff */
[----:B------:R-:W-:Y:S02]  /*6a520*/  VIADD R39, R35, UR7 ;  /* 0x0000000723277c36 */ /* 0x000fe40008000000 */
[----:B------:R-:W-:Y:S01]  /*6a530*/  IMAD.WIDE.U32 R34, R8, R108, R26 ;  /* 0x0000006c08227225 */ /* 0x000fe200078e001a */
[----:B------:R-:W-:Y:S02]  /*6a540*/  MOV R26, R40 ;  /* 0x00000028001a7202 */ /* 0x000fe40000000f00 */
[----:B------:R-:W-:Y:S01]  /*6a550*/  IADD3 R38, P0, PT, R39, R36, RZ ;  /* 0x0000002427267210 */ /* 0x000fe20007f1e0ff */
[----:B------:R-:W-:Y:S02]  /*6a560*/  VIADD R37, R37, UR9 ;  /* 0x0000000925257c36 */ /* 0x000fe40008000000 */
[----:B------:R-:W-:Y:S02]  /*6a570*/  IMAD.X R43, RZ, RZ, RZ, P1 ;  /* 0x000000ffff2b7224 */ /* 0x000fe400008e06ff */
[----:B------:R-:W-:Y:S01]  /*6a580*/  IMAD.X R39, RZ, RZ, RZ, P0 ;  /* 0x000000ffff277224 */ /* 0x000fe200000e06ff */
[----:B------:R-:W-:Y:S01]  /*6a590*/  IADD3 R36, P0, PT, R34, R37, RZ ;  /* 0x0000002522247210 */ /* 0x000fe20007f1e0ff */
[----:B------:R-:W-:-:S04]  /*6a5a0*/  IMAD.WIDE.U32 R26, R96, R22, R26 ;  /* 0x00000016601a7225 */ /* 0x000fc800078e001a */
[----:B------:R-:W-:Y:S01]  /*6a5b0*/  IMAD.WIDE.U32 R40, R101, R18, R42 ;  /* 0x0000001265287225 */ /* 0x000fe200078e002a */
[----:B------:R-:W-:-:S03]  /*6a5c0*/  IADD3 R43, PT, PT, R27, UR4, RZ ;  /* 0x000000041b2b7c10 */ /* 0x000fc6000fffe0ff */
[----:B------:R-:W-:Y:S01]  /*6a5d0*/  IMAD.X R37, RZ, RZ, RZ, P0 ;  /* 0x000000ffff257224 */ /* 0x000fe200000e06ff */
[----:B------:R-:W-:Y:S01]  /*6a5e0*/  IADD3 R42, P1, PT, R43, R40, RZ ;  /* 0x000000282b2a7210 */ /* 0x000fe20007f3e0ff */
[----:B------:R-:W-:-:S03]  /*6a5f0*/  IMAD.WIDE.U32 R38, R106, R11, R38 ;  /* 0x0000000b6a267225 */ /* 0x000fc600078e0026 */
[----:B------:R-:W-:Y:S01]  /*6a600*/  IADD3.X R43, PT, PT, RZ, RZ, RZ, P1, !PT ;  /* 0x000000ffff2b7210 */ /* 0x000fe20000ffe4ff */
[----:B------:R-:W-:Y:S01]  /*6a610*/  VIADD R5, R41, UR6 ;  /* 0x0000000629057c36 */ /* 0x000fe20008000000 */
[----:B------:R-:W-:Y:S01]  /*6a620*/  IADD3 R39, PT, PT, R39, UR8, RZ ;  /* 0x0000000827277c10 */ /* 0x000fe2000fffe0ff */
[----:B------:R-:W-:-:S03]  /*6a630*/  IMAD.WIDE.U32 R36, R103, R9, R36 ;  /* 0x0000000967247225 */ /* 0x000fc600078e0024 */
[----:B------:R-:W-:Y:S01]  /*6a640*/  IADD3 R38, P0, PT, R5, R38, RZ ;  /* 0x0000002605267210 */ /* 0x000fe20007f1e0ff */
[----:B------:R-:W-:Y:S01]  /*6a650*/  VIADD R37, R37, UR10 ;  /* 0x0000000a25257c36 */ /* 0x000fe20008000000 */
[----:B------:R-:W-:Y:S01]  /*6a660*/  IADD3 R34, P1, PT, R39, R36, RZ ;  /* 0x0000002427227210 */ /* 0x000fe20007f3e0ff */
[----:B------:R-:W-:-:S04]  /*6a670*/  IMAD.WIDE.U32 R40, R15, UR13, R44 ;  /* 0x0000000d0f287c25 */ /* 0x000fc8000f8e002c */
[----:B------:R-:W-:Y:S01]  /*6a680*/  IMAD.X R39, RZ, RZ, RZ, P0 ;  /* 0x000000ffff277224 */ /* 0x000fe200000e06ff */
[----:B------:R-:W-:Y:S01]  /*6a690*/  IADD3 R36, P0, PT, R35, R37, RZ ;  /* 0x0000002523247210 */ /* 0x000fe20007f1e0ff */
[----:B------:R-:W-:Y:S01]  /*6a6a0*/  IMAD.IADD R5, R2, 0x1, R41 ;  /* 0x0000000102057824 */ /* 0x000fe200078e0229 */
[----:B------:R-:W-:Y:S01]  /*6a6b0*/  IADD3.X R35, PT, PT, RZ, RZ, RZ, P1, !PT ;  /* 0x000000ffff237210 */ /* 0x000fe20000ffe4ff */
[----:B------:R-:W-:-:S04]  /*6a6c0*/  IMAD.WIDE.U32 R42, R96, R20, R42 ;  /* 0x00000014602a7225 */ /* 0x000fc800078e002a */
[----:B------:R-:W-:Y:S02]  /*6a6d0*/  IMAD R17, R40, UR17, RZ ;  /* 0x0000001128117c24 */ /* 0x000fe4000f8e02ff */
[----:B------:R-:W-:Y:S02]  /*6a6e0*/  IMAD.MOV.U32 R41, RZ, RZ, RZ ;  /* 0x000000ffff297224 */ /* 0x000fe400078e00ff */
[----:B------:R-:W-:-:S04]  /*6a6f0*/  IMAD.WIDE.U32 R38, R101, R16, R38 ;  /* 0x0000001065267225 */ /* 0x000fc800078e0026 */
[----:B------:R-:W-:Y:S02]  /*6a700*/  VIADD R45, R43, UR5 ;  /* 0x000000052b2d7c36 */ /* 0x000fe40008000000 */
[----:B------:R-:W-:Y:S01]  /*6a710*/  IMAD.HI.U32 R47, R17, UR12, R40 ;  /* 0x0000000c112f7c27 */ /* 0x000fe2000f8e0028 */
[----:B------:R-:W-:-:S03]  /*6a720*/  IADD3 R41, PT, PT, R39, UR7, RZ ;  /* 0x0000000727297c10 */ /* 0x000fc6000fffe0ff */
[----:B------:R-:W-:-:S04]  /*6a730*/  IMAD.WIDE.U32 R34, R106, R14, R34 ;  /* 0x0000000e6a227225 */ /* 0x000fc800078e0022 */
[----:B------:R-:W-:Y:S01]  /*6a740*/  IMAD.X R37, RZ, RZ, RZ, P0 ;  /* 0x000000ffff257224 */ /* 0x000fe200000e06ff */
[----:B------:R-:W-:Y:S01]  /*6a750*/  IADD3 R44, P0, PT, R45, R38, RZ ;  /* 0x000000262d2c7210 */ /* 0x000fe20007f1e0ff */
[----:B------:R-:W-:Y:S01]  /*6a760*/  VIADD R39, R35, UR9 ;  /* 0x0000000923277c36 */ /* 0x000fe20008000000 */
[----:B------:R-:W-:Y:S01]  /*6a770*/  IADD3 R40, P1, PT, R41, R34, RZ ;  /* 0x0000002229287210 */ /* 0x000fe20007f3e0ff */
[----:B------:R-:W-:Y:S01]  /*6a780*/  IMAD.WIDE.U32 R36, R8, R103, R36 ;  /* 0x0000006708247225 */ /* 0x000fe200078e0024 */
[----:B------:R-:W-:-:S03]  /*6a790*/  MOV R34, R42 ;  /* 0x0000002a00227202 */ /* 0x000fc60000000f00 */
[----:B------:R-:W-:Y:S02]  /*6a7a0*/  IMAD.MOV.U32 R35, RZ, RZ, RZ ;  /* 0x000000ffff237224 */ /* 0x000fe400078e00ff */
[----:B------:R-:W-:Y:S01]  /*6a7b0*/  IMAD.X R45, RZ, RZ, RZ, P0 ;  /* 0x000000ffff2d7224 */ /* 0x000fe200000e06ff */
[----:B------:R-:W-:Y:S01]  /*6a7c0*/  IADD3 R38, P0, PT, R36, R39, RZ ;  /* 0x0000002724267210 */ /* 0x000fe20007f1e0ff */
[----:B------:R-:W-:-:S04]  /*6a7d0*/  IMAD.WIDE.U32 R34, R95, R22, R34 ;  /* 0x000000165f227225 */ /* 0x000fc800078e0022 */
[----:B------:R-:W-:Y:S01]  /*6a7e0*/  IMAD.X R41, RZ, RZ, RZ, P1 ;  /* 0x000000ffff297224 */ /* 0x000fe200008e06ff */
[----:B------:R-:W-:Y:S01]  /*6a7f0*/  IADD3 R7, PT, PT, R35, UR4, RZ ;  /* 0x0000000423077c10 */ /* 0x000fe2000fffe0ff */
[----:B------:R-:W-:Y:S01]  /*6a800*/  IMAD.WIDE.U32 R42, R96, R18, R44 ;  /* 0x00000012602a7225 */ /* 0x000fe200078e002c */
[----:B------:R-:W-:-:S03]  /*6a810*/  IADD3 R44, P2, PT, R5, R4, RZ ;  /* 0x00000004052c7210 */ /* 0x000fc60007f5e0ff */
[----:B------:R-:W-:Y:S01]  /*6a820*/  IMAD.X R39, RZ, RZ, RZ, P0 ;  /* 0x000000ffff277224 */ /* 0x000fe200000e06ff */
[----:B------:R-:W-:Y:S01]  /*6a830*/  IADD3 R42, P0, PT, R7, R42, RZ ;  /* 0x0000002a072a7210 */ /* 0x000fe20007f1e0ff */
[----:B------:R-:W-:-:S04]  /*6a840*/  IMAD.WIDE.U32 R40, R101, R11, R40 ;  /* 0x0000000b65287225 */ /* 0x000fc800078e0028 */
[----:B------:R-:W-:Y:S01]  /*6a850*/  VIADD R43, R43, UR6 ;  /* 0x000000062b2b7c36 */ /* 0x000fe20008000000 */
[----:B------:R-:W-:Y:S01]  /*6a860*/  IADD3 R7, PT, PT, R41, UR8, RZ ;  /* 0x0000000829077c10 */ /* 0x000fe2000fffe0ff */
[----:B------:R-:W-:-:S03]  /*6a870*/  IMAD.WIDE.U32 R38, R106, R9, R38 ;  /* 0x000000096a267225 */ /* 0x000fc600078e0026 */
[----:B------:R-:W-:Y:S01]  /*6a880*/  IADD3 R40, P1, PT, R43, R40, RZ ;  /* 0x000000282b287210 */ /* 0x000fe20007f3e0ff */
[----:B------:R-:W-:Y:S01]  /*6a890*/  IMAD.X R43, RZ, RZ, RZ, P0 ;  /* 0x000000ffff2b7224 */ /* 0x000fe200000e06ff */
[----:B------:R-:W-:Y:S01]  /*6a8a0*/  IADD3 R38, P0, PT, R7, R38, RZ ;  /* 0x0000002607267210 */ /* 0x000fe20007f1e0ff */
[----:B------:R-:W-:Y:S01]  /*6a8b0*/  VIADD R5, R39, UR10 ;  /* 0x0000000a27057c36 */ /* 0x000fe20008000000 */
[----:B------:R-:W-:Y:S01]  /*6a8c0*/  IADD3.X R41, PT, PT, RZ, RZ, RZ, P1, !PT ;  /* 0x000000ffff297210 */ /* 0x000fe20000ffe4ff */
[----:B------:R-:W-:-:S04]  /*6a8d0*/  IMAD.WIDE.U32 R42, R95, R20, R42 ;  /* 0x000000145f2a7225 */ /* 0x000fc800078e002a */
[----:B------:R-:W-:Y:S01]  /*6a8e0*/  IMAD.X R39, RZ, RZ, RZ, P0 ;  /* 0x000000ffff277224 */ /* 0x000fe200000e06ff */
[----:B------:R-:W-:Y:S01]  /*6a8f0*/  IADD3 R4, P0, PT, R37, R5, RZ ;  /* 0x0000000525047210 */ /* 0x000fe20007f1e0ff */
[----:B------:R-:W-:-:S03]  /*6a900*/  IMAD.WIDE.U32 R40, R96, R16, R40 ;  /* 0x0000001060287225 */ /* 0x000fc600078e0028 */
[----:B------:R-:W-:Y:S01]  /*6a910*/  IADD3.X R5, PT, PT, RZ, RZ, RZ, P0, !PT ;  /* 0x000000ffff057210 */ /* 0x000fe200007fe4ff */
[----:B------:R-:W-:Y:S02]  /*6a920*/  VIADD R7, R43, UR5 ;  /* 0x000000052b077c36 */ /* 0x000fe40008000000 */
[----:B------:R-:W-:-:S03]  /*6a930*/  IMAD.WIDE.U32 R36, R101, R14, R38 ;  /* 0x0000000e65247225 */ /* 0x000fc600078e0026 */
[----:B------:R-:W-:Y:S01]  /*6a940*/  IADD3 R38, P1, PT, R7, R40, RZ ;  /* 0x0000002807267210 */ /* 0x000fe20007f3e0ff */
[----:B------:R-:W-:Y:S01]  /*6a950*/  VIADD R41, R41, UR7 ;  /* 0x0000000729297c36 */ /* 0x000fe20008000000 */
[----:B------:R-:W-:Y:S01]  /*6a960*/  IADD3 R19, PT, PT, R37, UR9, RZ ;  /* 0x0000000925137c10 */ /* 0x000fe2000fffe0ff */
[----:B------:R-:W-:Y:S02]  /*6a970*/  IMAD.MOV.U32 R37, RZ, RZ, RZ ;  /* 0x000000ffff257224 */ /* 0x000fe400078e00ff */
[----:B------:R-:W-:Y:S01]  /*6a980*/  IMAD.WIDE.U32 R4, R8, R106, R4 ;  /* 0x0000006a08047225 */ /* 0x000fe200078e0004 */
[----:B------:R-:W-:Y:S02]  /*6a990*/  IADD3 R40, P0, PT, R41, R36, RZ ;  /* 0x0000002429287210 */ /* 0x000fe40007f1e0ff */
[----:B------:R-:W-:Y:S01]  /*6a9a0*/  MOV R36, R42 ;  /* 0x0000002a00247202 */ /* 0x000fe20000000f00 */
[----:B------:R-:W-:Y:S02]  /*6a9b0*/  IMAD.X R39, RZ, RZ, RZ, P1 ;  /* 0x000000ffff277224 */ /* 0x000fe400008e06ff */
[----:B------:R-:W-:-:S02]  /*6a9c0*/  IMAD.X R41, RZ, RZ, RZ, P0 ;  /* 0x000000ffff297224 */ /* 0x000fc400000e06ff */
[----:B------:R-:W-:-:S04]  /*6a9d0*/  IMAD.WIDE.U32 R36, R94, R22, R36 ;  /* 0x000000165e247225 */ /* 0x000fc800078e0024 */
[----:B------:R-:W-:Y:S01]  /*6a9e0*/  IMAD.WIDE.U32 R42, R95, R18, R38 ;  /* 0x000000125f2a7225 */ /* 0x000fe200078e0026 */
[----:B------:R-:W-:Y:S02]  /*6a9f0*/  IADD3 R7, PT, PT, R37, UR4, RZ ;  /* 0x0000000425077c10 */ /* 0x000fe4000fffe0ff */
[----:B------:R-:W-:Y:S01]  /*6aa00*/  IADD3 R38, P0, PT, R4, R19, RZ ;  /* 0x0000001304267210 */ /* 0x000fe20007f1e0ff */
[----:B------:R-:W-:Y:S01]  /*6aa10*/  IMAD.WIDE.U32 R40, R96, R11, R40 ;  /* 0x0000000b60287225 */ /* 0x000fe200078e0028 */
[----:B------:R-:W-:-:S03]  /*6aa20*/  IADD3 R42, P1, PT, R7, R42, RZ ;  /* 0x0000002a072a7210 */ /* 0x000fc60007f3e0ff */
[----:B------:R-:W-:Y:S02]  /*6aa30*/  VIADD R43, R43, UR6 ;  /* 0x000000062b2b7c36 */ /* 0x000fe40008000000 */
[----:B------:R-:W-:Y:S02]  /*6aa40*/  IMAD.X R39, RZ, RZ, RZ, P0 ;  /* 0x000000ffff277224 */ /* 0x000fe400000e06ff */
[----:B------:R-:W-:Y:S01]  /*6aa50*/  IMAD.X R45, RZ, RZ, RZ, P2 ;  /* 0x000000ffff2d7224 */ /* 0x000fe200010e06ff */
[----:B------:R-:W-:Y:S01]  /*6aa60*/  IADD3 R40, P0, PT, R43, R40, RZ ;  /* 0x000000282b287210 */ /* 0x000fe20007f1e0ff */
[----:B------:R-:W-:Y:S02]  /*6aa70*/  IMAD.X R43, RZ, RZ, RZ, P1 ;  /* 0x000000ffff2b7224 */ /* 0x000fe400008e06ff */
[----:B------:R-:W-:-:S04]  /*6aa80*/  IMAD.WIDE.U32 R38, R101, R9, R38 ;  /* 0x0000000965267225 */ /* 0x000fc800078e0026 */
[----:B------:R-:W-:Y:S01]  /*6aa90*/  VIADD R7, R41, UR8 ;  /* 0x0000000829077c36 */ /* 0x000fe20008000000 */
[----:B------:R-:W-:Y:S01]  /*6aaa0*/  IADD3.X R41, PT, PT, RZ, RZ, RZ, P0, !PT ;  /* 0x000000ffff297210 */ /* 0x000fe200007fe4ff */
[----:B------:R-:W-:-:S03]  /*6aab0*/  IMAD.WIDE.U32 R44, R15, UR14, R44 ;  /* 0x0000000e0f2c7c25 */ /* 0x000fc6000f8e002c */
[----:B------:R-:W-:Y:S01]  /*6aac0*/  IADD3 R38, P0, PT, R7, R38, RZ ;  /* 0x0000002607267210 */ /* 0x000fe20007f1e0ff */
[----:B------:R-:W-:Y:S01]  /*6aad0*/  IMAD.WIDE.U32 R42, R94, R20, R42 ;  /* 0x000000145e2a7225 */ /* 0x000fe200078e002a */
[----:B------:R-:W-:-:S03]  /*6aae0*/  IADD3 R45, PT, PT, R0, R45, RZ ;  /* 0x0000002d002d7210 */ /* 0x000fc60007ffe0ff */
[----:B------:R-:W-:Y:S01]  /*6aaf0*/  VIADD R4, R39, UR10 ;  /* 0x0000000a27047c36 */ /* 0x000fe20008000000 */
[----:B------:R-:W-:Y:S01]  /*6ab00*/  IADD3.X R39, PT, PT, RZ, RZ, RZ, P0, !PT ;  /* 0x000000ffff277210 */ /* 0x000fe200007fe4ff */
[----:B------:R-:W-:Y:S02]  /*6ab10*/  VIADD R47, R47, UR16 ;  /* 0x000000102f2f7c36 */ /* 0x000fe40008000000 */
[----:B------:R-:W-:Y:S01]  /*6ab20*/  IMAD.WIDE.U32 R40, R95, R16, R40 ;  /* 0x000000105f287225 */ /* 0x000fe200078e0028 */
[----:B------:R-:W-:Y:S02]  /*6ab30*/  IADD3 R4, P1, PT, R5, R4, RZ ;  /* 0x0000000405047210 */ /* 0x000fe40007f3e0ff */
[----:B------:R-:W-:Y:S01]  /*6ab40*/  IADD3 R46, P3, PT, R47, R44, RZ ;  /* 0x0000002c2f2e7210 */ /* 0x000fe20007f7e0ff */
[----:B------:R-:W-:Y:S01]  /*6ab50*/  VIADD R7, R43, UR5 ;  /* 0x000000052b077c36 */ /* 0x000fe20008000000 */
[----:B------:R-:W-:Y:S01]  /*6ab60*/  IADD3 R44, P0, PT, R45, R6, RZ ;  /* 0x000000062d2c7210 */ /* 0x000fe20007f1e0ff */
[----:B------:R-:W-:-:S02]  /*6ab70*/  HFMA2 R43, -RZ, RZ, 0, 0 ;  /* 0x00000000ff2b7431 */ /* 0x000fc400000001ff */
[----:B------:R-:W-:Y:S01]  /*6ab80*/  VIADD R41, R41, UR7 ;  /* 0x0000000729297c36 */ /* 0x000fe20008000000 */
[----:B------:R-:W-:Y:S01]  /*6ab90*/  IADD3 R40, P2, PT, R7, R40, RZ ;  /* 0x0000002807287210 */ /* 0x000fe20007f5e0ff */
[----:B------:R-:W-:Y:S01]  /*6aba0*/  IMAD.WIDE.U32 R6, R96, R14, R38 ;  /* 0x0000000e60067225 */ /* 0x000fe200078e0026 */
[----:B------:R-:W-:-:S03]  /*6abb0*/  IADD3.X R45, PT, PT, RZ, RZ, RZ, P0, !PT ;  /* 0x000000ffff2d7210 */ /* 0x000fc600007fe4ff */
[----:B------:R-:W-:Y:S01]  /*6abc0*/  IMAD.X R5, RZ, RZ, RZ, P1 ;  /* 0x000000ffff057224 */ /* 0x000fe200008e06ff */
[----:B------:R-:W-:Y:S01]  /*6abd0*/  IADD3 R38, P1, PT, R41, R6, RZ ;  /* 0x0000000629267210 */ /* 0x000fe20007f3e0ff */
[----:B------:R-:W-:Y:S01]  /*6abe0*/  IMAD.WIDE.U32 R22, R91, R22, R42 ;  /* 0x000000165b167225 */ /* 0x000fe200078e002a */
[----:B------:R-:W-:-:S03]  /*6abf0*/  IADD3 R7, PT, PT, R7, UR9, RZ ;  /* 0x0000000907077c10 */ /* 0x000fc6000fffe0ff */
[----:B------:R-:W-:-:S04]  /*6ac00*/  IMAD.WIDE.U32 R4, R8, R101, R4 ;  /* 0x0000006508047225 */ /* 0x000fc800078e0004 */
[----:B------:R-:W-:Y:S02]  /*6ac10*/  IMAD.X R41, RZ, RZ, RZ, P2 ;  /* 0x000000ffff297224 */ /* 0x000fe400010e06ff */
        /* <DEDUP_REMOVED lines=9> */
[----:B------:R-:W-:Y:S02]  /*6acb0*/  VIADD R39, R39, UR8 ;  /* 0x0000000827277c36 */ /* 0x000fe40008000000 */
[----:B------:R-:W-:-:S04]  /*6acc0*/  IMAD.WIDE.U32 R6, R96, R9, R6 ;  /* 0x0000000960067225 */ /* 0x000fc800078e0006 */
[----:B------:R-:W-:Y:S01]  /*6acd0*/  IMAD.X R41, RZ, RZ, RZ, P2 ;  /* 0x000000ffff297224 */ /* 0x000fe200010e06ff */
[----:B------:R-:W-:Y:S01]  /*6ace0*/  IADD3 R6, P2, PT, R39, R6, RZ ;  /* 0x0000000627067210 */ /* 0x000fe20007f5e0ff */
[----:B------:R-:W-:Y:S01]  /*6acf0*/  IMAD.X R39, RZ, RZ, RZ, P1 ;  /* 0x000000ffff277224 */ /* 0x000fe200008e06ff */
[----:B------:R-:W-:Y:S01]  /*6ad00*/  IADD3 R4, PT, PT, R7, UR10, RZ ;  /* 0x0000000a07047c10 */ /* 0x000fe2000fffe0ff */
[----:B------:R-:W-:-:S03]  /*6ad10*/  IMAD.WIDE.U32 R20, R91, R20, R40 ;  /* 0x000000145b147225 */ /* 0x000fc600078e0028 */
[----:B------:R-:W-:Y:S01]  /*6ad20*/  IADD3 R4, P1, PT, R5, R4, RZ ;  /* 0x0000000405047210 */ /* 0x000fe20007f3e0ff */
[----:B------:R-:W-:Y:S01]  /*6ad30*/  IMAD.X R7, RZ, RZ, RZ, P2 ;  /* 0x000000ffff077224 */ /* 0x000fe200010e06ff */
[----:B------:R-:W-:Y:S01]  /*6ad40*/  IADD3 R19, PT, PT, R21, UR5, RZ ;  /* 0x0000000515137c10 */ /* 0x000fe2000fffe0ff */
[----:B------:R-:W-:-:S04]  /*6ad50*/  IMAD.WIDE.U32 R38, R94, R16, R38 ;  /* 0x000000105e267225 */ /* 0x000fc800078e0026 */
[----:B------:R-:W-:Y:S01]  /*6ad60*/  IMAD.X R5, RZ, RZ, RZ, P1 ;  /* 0x000000ffff057224 */ /* 0x000fe200008e06ff */
[----:B------:R-:W-:Y:S01]  /*6ad70*/  IADD3 R38, P2, PT, R19, R38, RZ ;  /* 0x0000002613267210 */ /* 0x000fe20007f5e0ff */
[----:B------:R-:W-:Y:S01]  /*6ad80*/  IMAD.WIDE.U32 R6, R95, R14, R6 ;  /* 0x0000000e5f067225 */ /* 0x000fe200078e0006 */
[----:B------:R-:W-:-:S03]  /*6ad90*/  MOV R19, RZ ;  /* 0x000000ff00137202 */ /* 0x000fc60000000f00 */
[----:B------:R-:W-:Y:S02]  /*6ada0*/  VIADD R39, R39, UR7 ;  /* 0x0000000727277c36 */ /* 0x000fe40008000000 */
[----:B------:R-:W-:Y:S02]  /*6adb0*/  IMAD.X R47, RZ, RZ, RZ, P3 ;  /* 0x000000ffff2f7224 */ /* 0x000fe400018e06ff */
[----:B------:R-:W-:Y:S01]  /*6adc0*/  IMAD.WIDE.U32 R96, R8, R96, R4 ;  /* 0x0000006008607225 */ /* 0x000fe200078e0004 */
[----:B------:R-:W-:-:S03]  /*6add0*/  IADD3 R4, P1, PT, R39, R6, RZ ;  /* 0x0000000627047210 */ /* 0x000fc60007f3e0ff */
[----:B------:R-:W-:Y:S02]  /*6ade0*/  VIADD R7, R7, UR9 ;  /* 0x0000000907077c36 */ /* 0x000fe40008000000 */
[----:B------:R-:W-:Y:S02]  /*6adf0*/  IMAD.X R39, RZ, RZ, RZ, P2 ;  /* 0x000000ffff277224 */ /* 0x000fe400010e06ff */
[----:B------:R-:W-:Y:S01]  /*6ae00*/  IMAD.WIDE.U32 R42, R17, UR13, R46 ;  /* 0x0000000d112a7c25 */ /* 0x000fe2000f8e002e */
[----:B------:R-:W-:-:S03]  /*6ae10*/  IADD3 R6, P0, PT, R96, R7, RZ ;  /* 0x0000000760067210 */ /* 0x000fc60007f1e0ff */
[----:B------:R-:W-:Y:S01]  /*6ae20*/  IMAD.WIDE.U32 R40, R15, UR15, R44 ;  /* 0x0000000f0f287c25 */ /* 0x000fe2000f8e002c */
[----:B------:R-:W-:Y:S02]  /*6ae30*/  IADD3 R25, PT, PT, R2, R43, RZ ;  /* 0x0000002b02197210 */ /* 0x000fe40007ffe0ff */
[----:B------:R-:W-:Y:S01]  /*6ae40*/  IADD3.X R7, PT, PT, RZ, RZ, RZ, P0, !PT ;  /* 0x000000ffff077210 */ /* 0x000fe200007fe4ff */
[----:B------:R-:W-:Y:S01]  /*6ae50*/  IMAD.X R5, RZ, RZ, RZ, P1 ;  /* 0x000000ffff057224 */ /* 0x000fe200008e06ff */
[----:B------:R-:W-:Y:S01]  /*6ae60*/  IADD3 R44, P1, PT, R25, R40, RZ ;  /* 0x00000028192c7210 */ /* 0x000fe20007f3e0ff */
[----:B------:R-:W-:-:S04]  /*6ae70*/  IMAD.WIDE.U32 R38, R91, R18, R38 ;  /* 0x000000125b267225 */ /* 0x000fc800078e0026 */
[----:B------:R-:W-:Y:S02]  /*6ae80*/  IMAD.IADD R21, R19, 0x1, R41 ;  /* 0x0000000113157824 */ /* 0x000fe400078e0229 */
[----:B------:R-:W-:Y:S02]  /*6ae90*/  IMAD R23, R42, UR17, RZ ;  /* 0x000000112a177c24 */ /* 0x000fe4000f8e02ff */
[----:B------:R-:W-:Y:S02]  /*6aea0*/  IMAD.MOV.U32 R43, RZ, RZ, RZ ;  /* 0x000000ffff2b7224 */ /* 0x000fe400078e00ff */
[----:B------:R-:W-:-:S04]  /*6aeb0*/  IMAD.WIDE.U32 R4, R94, R11, R4 ;  /* 0x0000000b5e047225 */ /* 0x000fc800078e0004 */
[----:B------:R-:W-:Y:S02]  /*6aec0*/  VIADD R41, R39, UR6 ;  /* 0x0000000627297c36 */ /* 0x000fe40008000000 */
[----:B------:R-:W-:-:S03]  /*6aed0*/  IMAD.WIDE.U32 R6, R95, R9, R6 ;  /* 0x000000095f067225 */ /* 0x000fc600078e0006 */
[----:B------:R-:W-:Y:S01]  /*6aee0*/  IADD3 R40, P2, PT, R41, R4, RZ ;  /* 0x0000000429287210 */ /* 0x000fe20007f5e0ff */
[----:B------:R-:W-:Y:S01]  /*6aef0*/  IMAD.HI.U32 R42, R23, UR12, R42 ;  /* 0x0000000c172a7c27 */ /* 0x000fe2000f8e002a */
[----:B------:R-:W-:Y:S02]  /*6af00*/  IADD3 R43, PT, PT, R5, UR8, RZ ;  /* 0x00000008052b7c10 */ /* 0x000fe4000fffe0ff */
[----:B------:R-:W0:Y:S01]  /*6af10*/  LDC.64 R4, c[0x3][0x10] ;  /* 0x00c00400ff047b82 */ /* 0x000e220000000a00 */
[----:B------:R-:W-:Y:S01]  /*6af20*/  IMAD.X R45, RZ, RZ, RZ, P1 ;  /* 0x000000ffff2d7224 */ /* 0x000fe200008e06ff */
[----:B------:R-:W-:Y:S01]  /*6af30*/  IADD3.X R41, PT, PT, RZ, RZ, RZ, P2, !PT ;  /* 0x000000ffff297210 */ /* 0x000fe200017fe4ff */
[----:B------:R-:W-:Y:S02]  /*6af40*/  VIADD R7, R7, UR10 ;  /* 0x0000000a07077c36 */ /* 0x000fe40008000000 */
[----:B------:R-:W-:Y:S01]  /*6af50*/  VIADD R49, R42, UR16 ;  /* 0x000000102a317c36 */ /* 0x000fe20008000000 */
[----:B------:R-:W-:Y:S01]  /*6af60*/  IADD3 R42, P1, PT, R43, R6, RZ ;  /* 0x000000062b2a7210 */ /* 0x000fe20007f3e0ff */
[----:B------:R-:W-:Y:S01]  /*6af70*/  IMAD.WIDE.U32 R44, R17, UR14, R44 ;  /* 0x0000000e112c7c25 */ /* 0x000fe2000f8e002c */
[----:B------:R-:W-:-:S03]  /*6af80*/  IADD3 R6, P0, PT, R97, R7, RZ ;  /* 0x0000000761067210 */ /* 0x000fc60007f1e0ff */
[----:B------:R-:W-:Y:S01]  /*6af90*/  IMAD.X R43, RZ, RZ, RZ, P1 ;  /* 0x000000ffff2b7224 */ /* 0x000fe200008e06ff */
[----:B------:R-:W-:Y:S01]  /*6afa0*/  IADD3 R48, P2, PT, R49, R44, RZ ;  /* 0x0000002c31307210 */ /* 0x000fe20007f5e0ff */
[----:B------:R-:W-:Y:S01]  /*6afb0*/  IMAD.WIDE.U32 R40, R91, R16, R40 ;  /* 0x000000105b287225 */ /* 0x000fe200078e0028 */
[----:B------:R-:W-:Y:S02]  /*6afc0*/  IADD3.X R7, PT, PT, RZ, RZ, RZ, P0, !PT ;  /* 0x000000ffff077210 */ /* 0x000fe400007fe4ff */
[----:B------:R-:W-:Y:S01]  /*6afd0*/  IADD3 R44, P0, PT, R21, R26, RZ ;  /* 0x0000001a152c7210 */ /* 0x000fe20007f1e0ff */
[----:B------:R-:W-:-:S04]  /*6afe0*/  IMAD.WIDE.U32 R26, R94, R14, R42 ;  /* 0x0000000e5e1a7225 */ /* 0x000fc800078e002a */
[----:B------:R-:W-:Y:S02]  /*6aff0*/  VIADD R21, R41, UR7 ;  /* 0x0000000729157c36 */ /* 0x000fe40008000000 */
[----:B------:R-:W-:Y:S01]  /*6b000*/  IMAD.IADD R47, R0, 0x1, R45 ;  /* 0x00000001002f7824 */ /* 0x000fe200078e022d */
[----:B------:R-:W-:Y:S01]  /*6b010*/  IADD3.X R45, PT, PT, RZ, RZ, RZ, P0, !PT ;  /* 0x000000ffff2d7210 */ /* 0x000fe200007fe4ff */
[----:B------:R-:W-:Y:S01]  /*6b020*/  IMAD.WIDE.U32 R6, R8, R95, R6 ;  /* 0x0000005f08067225 */ /* 0x000fe200078e0006 */
[----:B------:R-:W-:-:S03]  /*6b030*/  IADD3 R26, P0, PT, R21, R26, RZ ;  /* 0x0000001a151a7210 */ /* 0x000fc60007f1e0ff */
[----:B------:R-:W-:Y:S01]  /*6b040*/  VIADD R43, R27, UR9 ;  /* 0x000000091b2b7c36 */ /* 0x000fe20008000000 */
[----:B------:R-:W-:Y:S01]  /*6b050*/  IADD3.X R27, PT, PT, RZ, RZ, RZ, P0, !PT ;  /* 0x000000ffff1b7210 */ /* 0x000fe200007fe4ff */
[----:B0-----:R-:W-:-:S03]  /*6b060*/  IMAD.WIDE.U32 R44, R15, R4, R44 ;  /* 0x000000040f2c7225 */ /* 0x001fc600078e002c */
[----:B------:R-:W-:Y:S01]  /*6b070*/  IADD3 R42, P0, PT, R6, R43, RZ ;  /* 0x0000002b062a7210 */ /* 0x000fe20007f1e0ff */
[----:B------:R-:W-:Y:S01]  /*6b080*/  IMAD.MOV.U32 R16, RZ, RZ, RZ ;  /* 0x000000ffff107224 */ /* 0x000fe200078e00ff */
[----:B------:R-:W-:Y:S01]  /*6b090*/  IADD3 R46, P1, PT, R47, R44, RZ ;  /* 0x0000002c2f2e7210 */ /* 0x000fe20007f3e0ff */
[----:B------:R-:W-:-:S04]  /*6b0a0*/  IMAD.WIDE.U32 R26, R91, R11, R26 ;  /* 0x0000000b5b1a7225 */ /* 0x000fc800078e001a */
[----:B------:R-:W-:Y:S01]  /*6b0b0*/  IMAD.X R43, RZ, RZ, RZ, P0 ;  /* 0x000000ffff2b7224 */ /* 0x000fe200000e06ff */
[----:B------:R-:W-:Y:S01]  /*6b0c0*/  IADD3 R35, PT, PT, R27, UR8, RZ ;  /* 0x000000081b237c10 */ /* 0x000fe2000fffe0ff */
[----:B------:R-:W-:Y:S02]  /*6b0d0*/  IMAD.IADD R45, R16, 0x1, R45 ;  /* 0x00000001102d7824 */ /* 0x000fe400078e022d */
[----:B------:R-:W-:-:S04]  /*6b0e0*/  IMAD.WIDE.U32 R42, R94, R9, R42 ;  /* 0x000000095e2a7225 */ /* 0x000fc800078e002a */
[----:B------:R-:W-:Y:S01]  /*6b0f0*/  IMAD.X R49, RZ, RZ, RZ, P2 ;  /* 0x000000ffff317224 */ /* 0x000fe200010e06ff */
[----:B------:R-:W-:Y:S01]  /*6b100*/  IADD3 R44, P2, PT, R45, R34, RZ ;  /* 0x000000222d2c7210 */ /* 0x000fe20007f5e0ff */
[----:B------:R-:W-:Y:S02]  /*6b110*/  VIADD R43, R43, UR10 ;  /* 0x0000000a2b2b7c36 */ /* 0x000fe40008000000 */
[----:B------:R-:W-:-:S04]  /*6b120*/  IMAD.WIDE.U32 R48, R23, UR13, R48 ;  /* 0x0000000d17307c25 */ /* 0x000fc8000f8e0030 */
[----:B------:R-:W-:Y:S01]  /*6b130*/  IMAD.X R47, RZ, RZ, RZ, P1 ;  /* 0x000000ffff2f7224 */ /* 0x000fe200008e06ff */
[----:B------:R-:W-:Y:S01]  /*6b140*/  IADD3 R34, P1, PT, R35, R42, RZ ;  /* 0x0000002a23227210 */ /* 0x000fe20007f3e0ff */
[----:B------:R-:W-:Y:S01]  /*6b150*/  IMAD.X R45, RZ, RZ, RZ, P2 ;  /* 0x000000ffff2d7224 */ /* 0x000fe200010e06ff */
[----:B------:R-:W-:Y:S01]  /*6b160*/  IADD3 R42, P0, PT, R7, R43, RZ ;  /* 0x0000002b072a7210 */ /* 0x000fe20007f1e0ff */
[----:B------:R-:W-:Y:S01]  /*6b170*/  IMAD.WIDE.U32 R46, R17, UR15, R46 ;  /* 0x0000000f112e7c25 */ /* 0x000fe2000f8e002e */
[----:B------:R-:W-:Y:S01]  /*6b180*/  IADD3 R11, PT, PT, R2, R49, RZ ;  /* 0x00000031020b7210 */ /* 0x000fe20007ffe0ff */
[----:B------:R-:W0:Y:S01]  /*6b190*/  LDC.64 R6, c[0x3][0x18] ;  /* 0x00c00600ff067b82 */ /* 0x000e220000000a00 */
[----:B------:R-:W-:Y:S01]  /*6b1a0*/  IADD3.X R35, PT, PT, RZ, RZ, RZ, P1, !PT ;  /* 0x000000ffff237210 */ /* 0x000fe20000ffe4ff */
[----:B------:R-:W-:Y:S01]  /*6b1b0*/  IMAD.WIDE.U32 R44, R15, R5, R44 ;  /* 0x000000050f2c7225 */ /* 0x000fe200078e002c */
[----:B------:R-:W-:Y:S02]  /*6b1c0*/  IADD3 R46, P3, PT, R11, R46, RZ ;  /* 0x0000002e0b2e7210 */ /* 0x000fe40007f7e0ff */
[----:B------:R-:W-:Y:S01]  /*6b1d0*/  IADD3 R21, PT, PT, R19, R47, RZ ;  /* 0x0000002f13157210 */ /* 0x000fe20007ffe0ff */
[----:B------:R-:W-:-:S02]  /*6b1e0*/  IMAD R18, R48, UR17, RZ ;  /* 0x0000001130127c24 */ /* 0x000fc4000f8e02ff */
[----:B------:R-:W-:Y:S01]  /*6b1f0*/  IMAD.MOV.U32 R49, RZ, RZ, RZ ;  /* 0x000000ffff317224 */ /* 0x000fe200078e00ff */
[----:B------:R-:W-:Y:S01]  /*6b200*/  IADD3 R44, P1, PT, R21, R44, RZ ;  /* 0x0000002c152c7210 */ /* 0x000fe20007f3e0ff */
[----:B------:R-:W-:Y:S02]  /*6b210*/  IMAD.MOV.U32 R11, RZ, RZ, RZ ;  /* 0x000000ffff0b7224 */ /* 0x000fe400078e00ff */
[----:B------:R-:W-:-:S04]  /*6b220*/  IMAD.HI.U32 R49, R18, UR12, R48 ;  /* 0x0000000c12317c27 */ /* 0x000fc8000f8e0030 */
[----:B------:R-:W-:Y:S02]  /*6b230*/  IMAD.X R47, RZ, RZ, RZ, P3 ;  /* 0x000000ffff2f7224 */ /* 0x000fe400018e06ff */
[----:B------:R-:W-:Y:S01]  /*6b240*/  IMAD.IADD R37, R11, 0x1, R45 ;  /* 0x000000010b257824 */ /* 0x000fe200078e022d */
[----:B------:R-:W-:Y:S01]  /*6b250*/  IADD3.X R45, PT, PT, RZ, RZ, RZ, P1, !PT ;  /* 0x000000ffff2d7210 */ /* 0x000fe20000ffe4ff */
[----:B------:R-:W-:Y:S02]  /*6b260*/  VIADD R49, R49, UR16 ;  /* 0x0000001031317c36 */ /* 0x000fe40008000000 */
[----:B------:R-:W-:-:S04]  /*6b270*/  IMAD.WIDE.U32 R46, R23, UR14, R46 ;  /* 0x0000000e172e7c25 */ /* 0x000fc8000f8e002e */
[----:B------:R-:W-:Y:S01]  /*6b280*/  IMAD.X R43, RZ, RZ, RZ, P0 ;  /* 0x000000ffff2b7224 */ /* 0x000fe200000e06ff */
[----:B------:R-:W-:Y:S01]  /*6b290*/  IADD3 R36, P0, PT, R37, R36, RZ ;  /* 0x0000002425247210 */ /* 0x000fe20007f1e0ff */
[----:B------:R-:W-:Y:S01]  /*6b2a0*/  IMAD.IADD R47, R0, 0x1, R47 ;  /* 0x00000001002f7824 */ /* 0x000fe200078e022f */
[----:B------:R-:W-:Y:S01]  /*6b2b0*/  IADD3 R48, P1, PT, R49, R46, RZ ;  /* 0x0000002e31307210 */ /* 0x000fe20007f3e0ff */
[----:B------:R-:W-:-:S03]  /*6b2c0*/  IMAD.WIDE.U32 R44, R17, R4, R44 ;  /* 0x00000004112c7225 */ /* 0x000fc600078e002c */
[----:B------:R-:W-:Y:S01]  /*6b2d0*/  IADD3.X R49, PT, PT, RZ, RZ, RZ, P1, !PT ;  /* 0x000000ffff317210 */ /* 0x000fe20000ffe4ff */
[----:B------:R-:W-:Y:S01]  /*6b2e0*/  IMAD.WIDE.U32 R34, R91, R14, R34 ;  /* 0x0000000e5b227225 */ /* 0x000fe200078e0022 */
[----:B------:R-:W-:-:S03]  /*6b2f0*/  IADD3 R46, P1, PT, R47, R44, RZ ;  /* 0x0000002c2f2e7210 */ /* 0x000fc60007f3e0ff */
[----:B------:R-:W-:Y:S01]  /*6b300*/  IMAD.X R37, RZ, RZ, RZ, P0 ;  /* 0x000000ffff257224 */ /* 0x000fe200000e06ff */
[----:B------:R-:W-:Y:S01]  /*6b310*/  IADD3 R21, PT, PT, R35, UR9, RZ ;  /* 0x0000000923157c10 */ /* 0x000fe2000fffe0ff */
[----:B------:R-:W-:-:S04]  /*6b320*/  IMAD.WIDE.U32 R94, R8, R94, R42 ;  /* 0x0000005e085e7225 */ /* 0x000fc800078e002a */
[----:B------:R-:W-:Y:S02]  /*6b330*/  IMAD.IADD R45, R16, 0x1, R45 ;  /* 0x00000001102d7824 */ /* 0x000fe400078e022d */
[----:B0-----:R-:W-:Y:S01]  /*6b340*/  IMAD.WIDE.U32 R42, R15, R6, R36 ;  /* 0x000000060f2a7225 */ /* 0x001fe200078e0024 */
[----:B------:R-:W-:-:S03]  /*6b350*/  IADD3 R36, P0, PT, R94, R21, RZ ;  /* 0x000000155e247210 */ /* 0x000fc60007f1e0ff */
[----:B------:R-:W-:Y:S01]  /*6b360*/  IMAD.X R47, RZ, RZ, RZ, P1 ;  /* 0x000000ffff2f7224 */ /* 0x000fe200008e06ff */
[----:B------:R-:W-:Y:S01]  /*6b370*/  IADD3 R44, P1, PT, R45, R42, RZ ;  /* 0x0000002a2d2c7210 */ /* 0x000fe20007f3e0ff */
[----:B------:R-:W-:Y:S01]  /*6b380*/  IMAD.MOV.U32 R14, RZ, RZ, RZ ;  /* 0x000000ffff0e7224 */ /* 0x000fe200078e00ff */
[----:B------:R-:W-:Y:S01]  /*6b390*/  IADD3.X R37, PT, PT, RZ, RZ, RZ, P0, !PT ;  /* 0x000000ffff257210 */ /* 0x000fe200007fe4ff */
[----:B------:R-:W-:-:S03]  /*6b3a0*/  IMAD.WIDE.U32 R48, R18, UR13, R48 ;  /* 0x0000000d12307c25 */ /* 0x000fc6000f8e0030 */
[----:B------:R-:W-:Y:S01]  /*6b3b0*/  IADD3 R43, PT, PT, R14, R43, RZ ;  /* 0x0000002b0e2b7210 */ /* 0x000fe20007ffe0ff */
[----:B------:R-:W-:Y:S02]  /*6b3c0*/  IMAD.IADD R51, R2, 0x1, R49 ;  /* 0x0000000102337824 */ /* 0x000fe400078e0231 */
[----:B------:R-:W-:Y:S01]  /*6b3d0*/  IMAD.WIDE.U32 R46, R23, UR15, R46 ;  /* 0x0000000f172e7c25 */ /* 0x000fe2000f8e002e */
[----:B------:R-:W-:-:S03]  /*6b3e0*/  IADD3 R42, P0, PT, R43, R22, RZ ;  /* 0x000000162b2a7210 */ /* 0x000fc60007f1e0ff */
[----:B------:R-:W-:Y:S01]  /*6b3f0*/  IMAD.X R45, RZ, RZ, RZ, P1 ;  /* 0x000000ffff2d7224 */ /* 0x000fe200008e06ff */
[----:B------:R-:W-:Y:S01]  /*6b400*/  IADD3 R50, P2, PT, R51, R46, RZ ;  /* 0x0000002e33327210 */ /* 0x000fe20007f5e0ff */
[----:B------:R-:W-:Y:S01]  /*6b410*/  IMAD.WIDE.U32 R36, R91, R9, R36 ;  /* 0x000000095b247225 */ /* 0x000fe200078e0024 */
[----:B------:R-:W-:-:S03]  /*6b420*/  IADD3.X R43, PT, PT, RZ, RZ, RZ, P0, !PT ;  /* 0x000000ffff2b7210 */ /* 0x000fc600007fe4ff */
[----:B------:R-:W-:-:S04]  /*6b430*/  IMAD.WIDE.U32 R44, R17, R5, R44 ;  /* 0x00000005112c7225 */ /* 0x000fc800078e002c */
[----:B------:R-:W-:Y:S02]  /*6b440*/  IMAD.IADD R47, R19, 0x1, R47 ;  /* 0x00000001132f7824 */ /* 0x000fe400078e022f */
[----:B------:R-:W-:Y:S02]  /*6b450*/  IMAD R9, R48, UR17, RZ ;  /* 0x0000001130097c24 */ /* 0x000fe4000f8e02ff */
[----:B------:R-:W-:Y:S01]  /*6b460*/  IMAD.MOV.U32 R49, RZ, RZ, RZ ;  /* 0x000000ffff317224 */ /* 0x000fe200078e00ff */
[----:B------:R-:W-:Y:S01]  /*6b470*/  IADD3 R46, P1, PT, R47, R44, RZ ;  /* 0x0000002c2f2e7210 */ /* 0x000fe20007f3e0ff */
[----:B------:R-:W-:Y:S02]  /*6b480*/  IMAD.X R51, RZ, RZ, RZ, P2 ;  /* 0x000000ffff337224 */ /* 0x000fe400010e06ff */
[----:B------:R-:W-:Y:S01]  /*6b490*/  IMAD.HI.U32 R48, R9, UR12, R48 ;  /* 0x0000000c09307c27 */ /* 0x000fe2000f8e0030 */
[----:B------:R-:W-:-:S03]  /*6b4a0*/  IADD3.X R47, PT, PT, RZ, RZ, RZ, P1, !PT ;  /* 0x000000ffff2f7210 */ /* 0x000fc60000ffe4ff */
[----:B------:R-:W-:Y:S02]  /*6b4b0*/  IMAD.IADD R45, R11, 0x1, R45 ;  /* 0x000000010b2d7824 */ /* 0x000fe400078e022d */
[----:B------:R-:W-:-:S04]  /*6b4c0*/  IMAD.WIDE.U32 R42, R15, R7, R42 ;  /* 0x000000070f2a7225 */ /* 0x000fc800078e002a */
[----:B------:R-:W-:Y:S01]  /*6b4d0*/  VIADD R15, R48, UR16 ;  /* 0x00000010300f7c36 */ /* 0x000fe20008000000 */
[----:B------:R-:W-:Y:S01]  /*6b4e0*/  IADD3 R44, P0, PT, R42, R45, RZ ;  /* 0x0000002d2a2c7210 */ /* 0x000fe20007f1e0ff */
[----:B------:R-:W-:-:S04]  /*6b4f0*/  IMAD.WIDE.U32 R48, R18, UR14, R50 ;  /* 0x0000000e12307c25 */ /* 0x000fc8000f8e0032 */
[----:B------:R-:W-:Y:S01]  /*6b500*/  IMAD.WIDE.U32 R46, R23, R4, R46 ;  /* 0x00000004172e7225 */ /* 0x000fe200078e002e */
[----:B------:R-:W-:Y:S02]  /*6b510*/  IADD3 R21, PT, PT, R0, R49, RZ ;  /* 0x0000003100157210 */ /* 0x000fe40007ffe0ff */
        /* <DEDUP_REMOVED lines=9> */
[----:B------:R-:W-:-:S04]  /*6b5b0*/  IMAD.WIDE.U32 R48, R9, UR13, R48 ;  /* 0x0000000d09307c25 */ /* 0x000fc8000f8e0030 */
[----:B------:R-:W-:Y:S01]  /*6b5c0*/  IMAD.IADD R20, R14, 0x1, R45 ;  /* 0x000000010e147824 */ /* 0x000fe200078e022d */
[----:B------:R-:W-:Y:S01]  /*6b5d0*/  IADD3 R21, PT, PT, R2, R49, RZ ;  /* 0x0000003102157210 */ /* 0x000fe20007ffe0ff */
[----:B------:R-:W-:-:S03]  /*6b5e0*/  IMAD.WIDE.U32 R44, R18, UR15, R46 ;  /* 0x0000000f122c7c25 */ /* 0x000fc6000f8e002e */
[----:B------:R-:W-:Y:S01]  /*6b5f0*/  IADD3 R20, P1, PT, R20, R43, RZ ;  /* 0x0000002b14147210 */ /* 0x000fe20007f3e0ff */
[----:B------:R-:W-:Y:S01]  /*6b600*/  VIADD R25, R37, UR10 ;  /* 0x0000000a25197c36 */ /* 0x000fe20008000000 */
[----:B------:R-:W-:Y:S01]  /*6b610*/  IADD3 R44, P4, PT, R21, R44, RZ ;  /* 0x0000002c152c7210 */ /* 0x000fe20007f9e0ff */
[----:B------:R-:W-:Y:S01]  /*6b620*/  IMAD R15, R48, UR17, RZ ;  /* 0x00000011300f7c24 */ /* 0x000fe2000f8e02ff */
[----:B------:R-:W-:Y:S01]  /*6b630*/  IADD3.X R21, PT, PT, RZ, RZ, RZ, P1, !PT ;  /* 0x000000ffff157210 */ /* 0x000fe20000ffe4ff */
[----:B------:R-:W-:Y:S01]  /*6b640*/  IMAD.MOV.U32 R49, RZ, RZ, RZ ;  /* 0x000000ffff317224 */ /* 0x000fe200078e00ff */
[----:B------:R-:W-:Y:S01]  /*6b650*/  IADD3 R22, P3, PT, R95, R25, RZ ;  /* 0x000000195f167210 */ /* 0x000fe20007f7e0ff */
[----:B------:R-:W-:Y:S02]  /*6b660*/  IMAD.IADD R25, R19, 0x1, R45 ;  /* 0x0000000113197824 */ /* 0x000fe400078e022d */
[----:B------:R-:W-:Y:S02]  /*6b670*/  IMAD.X R43, RZ, RZ, RZ, P2 ;  /* 0x000000ffff2b7224 */ /* 0x000fe400010e06ff */
[----:B------:R-:W-:-:S04]  /*6b680*/  IMAD.HI.U32 R48, R15, UR12, R48 ;  /* 0x0000000c0f307c27 */ /* 0x000fc8000f8e0030 */
[----:B------:R-:W-:Y:S02]  /*6b690*/  IMAD.X R45, RZ, RZ, RZ, P4 ;  /* 0x000000ffff2d7224 */ /* 0x000fe400020e06ff */
[----:B------:R-:W-:-:S04]  /*6b6a0*/  IMAD.WIDE.U32 R42, R23, R5, R42 ;  /* 0x00000005172a7225 */ /* 0x000fc800078e002a */
[----:B------:R-:W-:Y:S01]  /*6b6b0*/  IMAD.WIDE.U32 R20, R17, R7, R20 ;  /* 0x0000000711147225 */ /* 0x000fe200078e0014 */
[----:B------:R-:W-:Y:S02]  /*6b6c0*/  IADD3 R17, PT, PT, R48, UR16, RZ ;  /* 0x0000001030117c10 */ /* 0x000fe4000fffe0ff */
[----:B------:R-:W-:Y:S01]  /*6b6d0*/  IADD3 R42, P1, PT, R25, R42, RZ ;  /* 0x0000002a192a7210 */ /* 0x000fe20007f3e0ff */
[----:B------:R-:W-:-:S04]  /*6b6e0*/  IMAD.WIDE.U32 R44, R9, UR14, R44 ;  /* 0x0000000e092c7c25 */ /* 0x000fc8000f8e002c */
        /* <DEDUP_REMOVED lines=13> */
[----:B------:R-:W-:Y:S01]  /*6b7c0*/  IMAD.IADD R39, R16, 0x1, R39 ;  /* 0x0000000110277824 */ /* 0x000fe200078e0227 */
[----:B------:R-:W-:Y:S01]  /*6b7d0*/  IADD3.X R43, PT, PT, RZ, RZ, RZ, P4, !PT ;  /* 0x000000ffff2b7210 */ /* 0x000fe200027fe4ff */
[----:B------:R-:W-:-:S04]  /*6b7e0*/  IMAD.WIDE.U32 R20, R23, R6, R20 ;  /* 0x0000000617147225 */ /* 0x000fc800078e0014 */
[----:B------:R-:W-:Y:S02]  /*6b7f0*/  IMAD.IADD R25, R2, 0x1, R45 ;  /* 0x0000000102197824 */ /* 0x000fe400078e022d */
[----:B------:R-:W-:Y:S01]  /*6b800*/  HFMA2 R45, -RZ, RZ, 0, 0 ;  /* 0x00000000ff2d7431 */ /* 0x000fe200000001ff */
[----:B------:R-:W-:Y:S01]  /*6b810*/  IADD3 R38, P2, PT, R39, R20, RZ ;  /* 0x0000001427267210 */ /* 0x000fe20007f5e0ff */
[----:B------:R-:W-:Y:S02]  /*6b820*/  IMAD.IADD R20, R14, 0x1, R21 ;  /* 0x000000010e147824 */ /* 0x000fe400078e0215 */
[----:B------:R-:W-:Y:S02]  /*6b830*/  IMAD R17, R44, UR17, RZ ;  /* 0x000000112c117c24 */ /* 0x000fe4000f8e02ff */
[----:B------:R-:W-:Y:S02]  /*6b840*/  IMAD.X R29, RZ, RZ, RZ, P0 ;  /* 0x000000ffff1d7224 */ /* 0x000fe400000e06ff */
[----:B------:R-:W-:Y:S01]  /*6b850*/  IMAD.X R39, RZ, RZ, RZ, P2 ;  /* 0x000000ffff277224 */ /* 0x000fe200010e06ff */
[----:B------:R-:W-:Y:S01]  /*6b860*/  IADD3 R20, P2, PT, R20, R27, RZ ;  /* 0x0000001b14147210 */ /* 0x000fe20007f5e0ff */
[----:B------:R-:W-:Y:S01]  /*6b870*/  IMAD.HI.U32 R45, R17, UR12, R44 ;  /* 0x0000000c112d7c27 */ /* 0x000fe2000f8e002c */
[----:B------:R-:W-:-:S02]  /*6b880*/  IADD3 R44, P0, PT, R29, R40, RZ ;  /* 0x000000281d2c7210 */ /* 0x000fc40007f1e0ff */
[----:B------:R-:W-:Y:S01]  /*6b890*/  IADD3.X R21, PT, PT, RZ, RZ, RZ, P2, !PT ;  /* 0x000000ffff157210 */ /* 0x000fe200017fe4ff */
[----:B------:R-:W-:-:S04]  /*6b8a0*/  IMAD.WIDE.U32 R40, R9, UR15, R42 ;  /* 0x0000000f09287c25 */ /* 0x000fc8000f8e002a */
        /* <DEDUP_REMOVED lines=14> */
[----:B------:R-:W-:Y:S01]  /*6b990*/  VIADD R23, R45, UR16 ;  /* 0x000000102d177c36 */ /* 0x000fe20008000000 */
[----:B------:R-:W-:Y:S01]  /*6b9a0*/  IADD3 R29, P2, PT, R21, R29, RZ ;  /* 0x0000001d151d7210 */ /* 0x000fe20007f5e0ff */
[----:B------:R-:W-:Y:S01]  /*6b9b0*/  IMAD.WIDE.U32 R40, R15, UR14, R40 ;  /* 0x0000000e0f287c25 */ /* 0x000fe2000f8e0028 */
[----:B------:R-:W-:-:S03]  /*6b9c0*/  IADD3 R42, P1, PT, R42, R27, RZ ;  /* 0x0000001b2a2a7210 */ /* 0x000fc60007f3e0ff */
[----:B------:R-:W-:Y:S01]  /*6b9d0*/  IMAD.X R21, RZ, RZ, RZ, P4 ;  /* 0x000000ffff157224 */ /* 0x000fe200020e06ff */
[----:B------:R-:W-:Y:S01]  /*6b9e0*/  IADD3 R40, P6, PT, R23, R40, RZ ;  /* 0x0000002817287210 */ /* 0x000fe20007fde0ff */
[----:B------:R-:W-:Y:S01]  /*6b9f0*/  IMAD.WIDE.U32 R26, R9, R4, R38 ;  /* 0x00000004091a7225 */ /* 0x000fe200078e0026 */
[----:B------:R-:W-:Y:S02]  /*6ba00*/  IADD3 R39, PT, PT, R0, R41, RZ ;  /* 0x0000002900277210 */ /* 0x000fe40007ffe0ff */
[----:B------:R-:W-:Y:S01]  /*6ba10*/  IADD3.X R23, PT, PT, RZ, RZ, RZ, P0, !PT ;  /* 0x000000ffff177210 */ /* 0x000fe200007fe4ff */
        /* <DEDUP_REMOVED lines=9> */
[----:B------:R-:W-:-:S03]  /*6bab0*/  IMAD.WIDE.U32 R40, R17, UR13, R40 ;  /* 0x0000000d11287c25 */ /* 0x000fc6000f8e0028 */
[----:B------:R-:W-:Y:S01]  /*6bac0*/  IADD3 R20, P6, PT, R20, R29, RZ ;  /* 0x0000001d14147210 */ /* 0x000fe20007fde0ff */
        /* <DEDUP_REMOVED lines=22> */
[----:B------:R-:W-:Y:S02]  /*6bc30*/  IMAD.X R27, RZ, RZ, RZ, P4 ;  /* 0x000000ffff1b7224 */ /* 0x000fe400020e06ff */
[----:B------:R-:W-:Y:S01]  /*6bc40*/  IMAD.WIDE.U32 R34, R15, R4, R34 ;  /* 0x000000040f227225 */ /* 0x000fe200078e0022 */
[----:B------:R-:W-:Y:S02]  /*6bc50*/  IADD3 R20, P6, PT, R23, R38, RZ ;  /* 0x0000002617147210 */ /* 0x000fe40007fde0ff */
        /* <DEDUP_REMOVED lines=26> */
[----:B------:R-:W-:Y:S01]  /*6be00*/  IMAD.WIDE.U32 R26, R18, UR14, R42 ;  /* 0x0000000e121a7c25 */ /* 0x000fe2000f8e002a */
[----:B------:R-:W-:-:S02]  /*6be10*/  IADD3 R23, P5, PT, R23, R44, RZ ;  /* 0x0000002c17177210 */ /* 0x000fc40007fbe0ff */
[----:B------:R-:W-:Y:S01]  /*6be20*/  IADD3.X R39, PT, PT, RZ, RZ, RZ, P4, !PT ;  /* 0x000000ffff277210 */ /* 0x000fe200027fe4ff */
[----:B------:R-:W-:Y:S01]  /*6be30*/  IMAD.X R25, RZ, RZ, RZ, P0 ;  /* 0x000000ffff197224 */ /* 0x000fe200000e06ff */
        /* <DEDUP_REMOVED lines=14> */
[----:B------:R-:W-:-:S03]  /*6bf20*/  IADD3 R36, P2, PT, R37, R42, RZ ;  /* 0x0000002a25247210 */ /* 0x000fc60007f5e0ff */
[----:B------:R-:W-:Y:S01]  /*6bf30*/  IMAD.X R39, RZ, RZ, RZ, P1 ;  /* 0x000000ffff277224 */ /* 0x000fe200008e06ff */
[----:B------:R-:W-:Y:S01]  /*6bf40*/  IADD3 R40, P1, PT, R40, R25, RZ ;  /* 0x0000001928287210 */ /* 0x000fe20007f3e0ff */
[----:B------:R-:W-:-:S04]  /*6bf50*/  IMAD.WIDE.U32 R34, R18, UR15, R34 ;  /* 0x0000000f12227c25 */ /* 0x000fc8000f8e0022 */
[----:B------:R-:W-:Y:S01]  /*6bf60*/  IMAD.X R37, RZ, RZ, RZ, P2 ;  /* 0x000000ffff257224 */ /* 0x000fe200010e06ff */
[----:B------:R-:W-:Y:S01]  /*6bf70*/  IADD3 R41, PT, PT, R19, R35, RZ ;  /* 0x0000002313297210 */ /* 0x000fe20007ffe0ff */
[----:B------:R-:W-:Y:S01]  /*6bf80*/  IMAD.WIDE.U32 R38, R17, R5, R38 ;  /* 0x0000000511267225 */ /* 0x000fe200078e0026 */
[----:B------:R-:W-:-:S03]  /*6bf90*/  IADD3 R9, P2, PT, R9, R40, RZ ;  /* 0x0000002809097210 */ /* 0x000fc60007f5e0ff */
[----:B------:R-:W-:-:S04]  /*6bfa0*/  IMAD.WIDE.U32 R36, R15, R7, R36 ;  /* 0x000000070f247225 */ /* 0x000fc800078e0024 */
[----:B------:R-:W-:Y:S01]  /*6bfb0*/  IMAD.X R42, RZ, RZ, RZ, P5 ;  /* 0x000000ffff2a7224 */ /* 0x000fe200028e06ff */
        /* <DEDUP_REMOVED lines=25> */
[----:B------:R-:W-:Y:S01]  /*6c150*/  IADD3 R15, P2, PT, R15, R22, RZ ;  /* 0x000000160f0f7210 */ /* 0x000fe20007f5e0ff */
[----:B------:R-:W0:Y:S02]  /*6c160*/  LDC.64 R38, c[0x0][0x380] ;  /* 0x0000e000ff267b82 */ /* 0x000e240000000a00 */
[----:B------:R-:W-:Y:S01]  /*6c170*/  IMAD.WIDE.U32 R36, R17, R7, R36 ;  /* 0x0000000711247225 */ /* 0x000fe200078e0024 */
[----:B------:R-:W-:-:S03]  /*6c180*/  IADD3 R41, PT, PT, R11, R43, RZ ;  /* 0x0000002b0b297210 */ /* 0x000fc60007ffe0ff */
[----:B------:R-:W-:Y:S01]  /*6c190*/  IMAD.X R22, RZ, RZ, RZ, P4 ;  /* 0x000000ffff167224 */ /* 0x000fe200020e06ff */
[----:B------:R-:W-:Y:S01]  /*6c1a0*/  IADD3 R40, P6, PT, R36, R41, RZ ;  /* 0x0000002924287210 */ /* 0x000fe20007fde0ff */
[----:B------:R-:W-:Y:S02]  /*6c1b0*/  IMAD.X R17, RZ, RZ, RZ, P5 ;  /* 0x000000ffff117224 */ /* 0x000fe400028e06ff */
[----:B------:R-:W-:Y:S01]  /*6c1c0*/  IMAD.X R36, RZ, RZ, RZ, P2 ;  /* 0x000000ffff247224 */ /* 0x000fe200010e06ff */
[----:B------:R-:W-:Y:S01]  /*6c1d0*/  IADD3 R22, P4, PT, R22, R15, RZ ;  /* 0x0000000f16167210 */ /* 0x000fe20007f9e0ff */
[----:B------:R-:W-:Y:S01]  /*6c1e0*/  IMAD.X R15, RZ, RZ, RZ, P0 ;  /* 0x000000ffff0f7224 */ /* 0x000fe200000e06ff */
[----:B------:R-:W-:-:S04]  /*6c1f0*/  IADD3.X R41, PT, PT, RZ, RZ, RZ, P6, !PT ;  /* 0x000000ffff297210 */ /* 0x000fc800037fe4ff */
[----:B------:R-:W-:Y:S01]  /*6c200*/  IADD3 R15, P0, PT, R15, R22, RZ ;  /* 0x000000160f0f7210 */ /* 0x000fe20007f1e0ff */
[----:B------:R-:W-:Y:S02]  /*6c210*/  IMAD.X R22, RZ, RZ, RZ, P1 ;  /* 0x000000ffff167224 */ /* 0x000fe400008e06ff */
[----:B------:R-:W-:Y:S01]  /*6c220*/  IMAD.WIDE.U32 R40, R18, R6, R40 ;  /* 0x0000000612287225 */ /* 0x000fe200078e0028 */
[----:B------:R-:W-:Y:S02]  /*6c230*/  IADD3 R37, P1, PT, R37, R15, RZ ;  /* 0x0000000f25257210 */ /* 0x000fe40007f3e0ff */
[----:B------:R-:W-:Y:S01]  /*6c240*/  IADD3 R23, PT, PT, R17, R23, R22 ;  /* 0x0000001711177210 */ /* 0x000fe20007ffe016 */
[----:B------:R-:W-:Y:S01]  /*6c250*/  IMAD.IADD R22, R14, 0x1, R41 ;  /* 0x000000010e167824 */ /* 0x000fe200078e0229 */
[----:B------:R-:W-:Y:S01]  /*6c260*/  IADD3.X R15, PT, PT, RZ, RZ, RZ, P3, !PT ;  /* 0x000000ffff0f7210 */ /* 0x000fe20001ffe4ff */
[----:B0-----:R0:W-:Y:S01]  /*6c270*/  STG.E desc[UR18][R38.64], R20 ;  /* 0x0000001426007986 */ /* 0x0011e2000c101912 */
[----:B------:R-:W-:-:S02]  /*6c280*/  IADD3.X R17, PT, PT, RZ, RZ, RZ, P4, !PT ;  /* 0x000000ffff117210 */ /* 0x000fc400027fe4ff */
[----:B------:R-:W-:Y:S01]  /*6c290*/  IADD3 R22, P2, PT, R22, R37, RZ ;  /* 0x0000002516167210 */ /* 0x000fe20007f5e0ff */
[----:B------:R0:W-:Y:S01]  /*6c2a0*/  STG.E desc[UR18][R38.64+0x4], R26 ;  /* 0x0000041a26007986 */ /* 0x0001e2000c101912 */
[----:B------:R-:W-:Y:S01]  /*6c2b0*/  IADD3 R15, PT, PT, R36, R23, R15 ;  /* 0x00000017240f7210 */ /* 0x000fe20007ffe00f */
[----:B------:R-:W-:Y:S02]  /*6c2c0*/  IMAD.X R36, RZ, RZ, RZ, P0 ;  /* 0x000000ffff247224 */ /* 0x000fe400000e06ff */
[----:B------:R-:W-:Y:S01]  /*6c2d0*/  IMAD.X R23, RZ, RZ, RZ, P2 ;  /* 0x000000ffff177224 */ /* 0x000fe200010e06ff */
[----:B------:R0:W-:Y:S02]  /*6c2e0*/  STG.E desc[UR18][R38.64+0x8], R34 ;  /* 0x0000082226007986 */ /* 0x0001e4000c101912 */
[----:B------:R-:W-:Y:S01]  /*6c2f0*/  IADD3 R15, PT, PT, R36, R15, R17 ;  /* 0x0000000f240f7210 */ /* 0x000fe20007ffe011 */
[----:B------:R-:W-:Y:S01]  /*6c300*/  IMAD.WIDE.U32 R22, R18, R7, R22 ;  /* 0x0000000712167225 */ /* 0x000fe200078e0016 */
[----:B------:R-:W-:Y:S01]  /*6c310*/  IADD3.X R17, PT, PT, RZ, RZ, RZ, P1, !PT ;  /* 0x000000ffff117210 */ /* 0x000fe20000ffe4ff */
[----:B------:R0:W-:Y:S03]  /*6c320*/  STG.E desc[UR18][R38.64+0xc], R8 ;  /* 0x00000c0826007986 */ /* 0x0001e6000c101912 */
[----:B------:R-:W-:Y:S01]  /*6c330*/  IADD3 R18, PT, PT, R23, R15, R17 ;  /* 0x0000000f17127210 */ /* 0x000fe20007ffe011 */
[----:B------:R0:W-:Y:S03]  /*6c340*/  STG.E desc[UR18][R38.64+0x10], R42 ;  /* 0x0000102a26007986 */ /* 0x0001e6000c101912 */
[----:B------:R-:W-:Y:S01]  /*6c350*/  ISETP.GT.U32.AND P0, PT, R18, R7, PT ;  /* 0x000000071200720c */ /* 0x000fe20003f04070 */
[----:B------:R0:W-:Y:S04]  /*6c360*/  STG.E desc[UR18][R38.64+0x14], R40 ;  /* 0x0000142826007986 */ /* 0x0001e8000c101912 */
[----:B------:R0:W-:Y:S04]  /*6c370*/  STG.E desc[UR18][R38.64+0x18], R22 ;  /* 0x0000181626007986 */ /* 0x0001e8000c101912 */
[----:B------:R0:W-:Y:S04]  /*6c380*/  STG.E desc[UR18][R38.64+0x1c], R18 ;  /* 0x00001c1226007986 */ /* 0x0001e8000c101912 */
        /* <DEDUP_REMOVED lines=26> */
.L_x_184:
[----:B------:R-:W-:Y:S01]  /*6c530*/  IADD3 R21, P0, PT, R20, -UR12, RZ ;  /* 0x8000000c14157c10 */ /* 0x000fe2000ff1e0ff */
[----:B------:R-:W-:-:S04]  /*6c540*/  IMAD.MOV.U32 R15, RZ, RZ, -0x1 ;  /* 0xffffffffff0f7424 */ /* 0x000fc800078e00ff */
[----:B------:R-:W-:Y:S01]  /*6c550*/  IMAD.X R27, RZ, RZ, -0x1, P0 ;  /* 0xffffffffff1b7424 */ /* 0x000fe200000e06ff */
[----:B------:R1:W-:Y:S04]  /*6c560*/  STG.E desc[UR18][R38.64], R21 ;  /* 0x0000001526007986 */ /* 0x0003e8000c101912 */
[----:B------:R-:W-:-:S04]  /*6c570*/  SHF.R.U32.HI R27, RZ, 0x1f, R27 ;  /* 0x0000001fff1b7819 */ /* 0x000fc8000001161b */
[----:B------:R-:W-:-:S04]  /*6c580*/  IADD3 R27, P0, P1, R26, -UR13, -R27 ;  /* 0x8000000d1a1b7c10 */ /* 0x000fc8000f91e81b */
[----:B------:R-:W-:Y:S01]  /*6c590*/  IADD3.X R35, PT, PT, RZ, -0x1, R15, P0, P1 ;  /* 0xffffffffff237810 */ /* 0x000fe200007e240f */
[----:B------:R1:W-:Y:S03]  /*6c5a0*/  STG.E desc[UR18][R38.64+0x4], R27 ;  /* 0x0000041b26007986 */ /* 0x0003e6000c101912 */
        /* <DEDUP_REMOVED lines=9> */
[----:B------:R-:W-:-:S04]  /*6c640*/  IADD3 R43, P0, P1, R42, -R43, -R4 ;  /* 0x8000002b2a2b7210 */ /* 0x000fc8000791e804 */
        /* <DEDUP_REMOVED lines=8> */
[----:B0-----:R-:W-:Y:S01]  /*6c6d0*/  IADD3.X R8, PT, PT, RZ, -0x1, R15, P0, P1 ;  /* 0xffffffffff087810 */ /* 0x001fe200007e240f */
[----:B------:R1:W-:Y:S03]  /*6c6e0*/  STG.E desc[UR18][R38.64+0x18], R23 ;  /* 0x0000181726007986 */ /* 0x0003e6000c101912 */
[----:B------:R-:W-:-:S04]  /*6c6f0*/  SHF.R.U32.HI R8, RZ, 0x1f, R8 ;  /* 0x0000001fff087819 */ /* 0x000fc80000011608 */
[----:B------:R-:W-:-:S05]  /*6c700*/  IADD3 R7, PT, PT, R18, -R7, -R8 ;  /* 0x8000000712077210 */ /* 0x000fca0007ffe808 */
[----:B------:R1:W-:Y:S02]  /*6c710*/  STG.E desc[UR18][R38.64+0x1c], R7 ;  /* 0x00001c0726007986 */ /* 0x0003e4000c101912 */
.L_x_185:
[----:B01----:R-:W-:Y:S01]  /*6c720*/  IMAD.WIDE.U32 R8, R30, R105, RZ ;  /* 0x000000691e087225 */ /* 0x003fe200078e00ff */
[----:B------:R-:W-:Y:S01]  /*6c730*/  UMOV UR4, URZ ;  /* 0x000000ff00047c82 */ /* 0x000fe20008000000 */
[----:B------:R-:W-:Y:S01]  /*6c740*/  UMOV UR5, URZ ;  /* 0x000000ff00057c82 */ /* 0x000fe20008000000 */
[----:B------:R-:W-:Y:S01]  /*6c750*/  UMOV UR6, URZ ;  /* 0x000000ff00067c82 */ /* 0x000fe20008000000 */
[----:B------:R-:W-:Y:S01]  /*6c760*/  IMAD.MOV.U32 R21, RZ, RZ, RZ ;  /* 0x000000ffff157224 */ /* 0x000fe200078e00ff */
[----:B------:R-:W-:Y:S01]  /*6c770*/  IADD3 R20, PT, PT, R9, UR4, RZ ;  /* 0x0000000409147c10 */ /* 0x000fe2000fffe0ff */
[----:B------:R-:W-:Y:S01]  /*6c780*/  IMAD R7, R8, UR17, RZ ;  /* 0x0000001108077c24 */ /* 0x000fe2000f8e02ff */
[----:B------:R-:W-:Y:S01]  /*6c790*/  UMOV UR7, URZ ;  /* 0x000000ff00077c82 */ /* 0x000fe20008000000 */
[----:B------:R-:W-:Y:S01]  /*6c7a0*/  IMAD.MOV.U32 R9, RZ, RZ, RZ ;  /* 0x000000ffff097224 */ /* 0x000fe200078e00ff */
[----:B------:R-:W-:Y:S01]  /*6c7b0*/  UMOV UR8, URZ ;  /* 0x000000ff00087c82 */ /* 0x000fe20008000000 */
[----:B------:R-:W-:Y:S01]  /*6c7c0*/  IMAD.WIDE.U32 R20, R105, R32, R20 ;  /* 0x0000002069147225 */ /* 0x000fe200078e0014 */
[----:B------:R-:W-:Y:S01]  /*6c7d0*/  UMOV UR9, URZ ;  /* 0x000000ff00097c82 */ /* 0x000fe20008000000 */
[----:B------:R-:W-:-:S02]  /*6c7e0*/  UMOV UR10, URZ ;  /* 0x000000ff000a7c82 */ /* 0x000fc40008000000 */
[----:B------:R-:W-:Y:S02]  /*6c7f0*/  VIADD R22, R21, UR5 ;  /* 0x0000000515167c36 */ /* 0x000fe40008000000 */
[----:B------:R-:W-:Y:S02]  /*6c800*/  HFMA2 R21, -RZ, RZ, 0, 0 ;  /* 0x00000000ff157431 */ /* 0x000fe400000001ff */
[----:B------:R-:W-:Y:S02]  /*6c810*/  IMAD.MOV.U32 R23, RZ, RZ, RZ ;  /* 0x000000ffff177224 */ /* 0x000fe400078e00ff */
[----:B------:R-:W-:-:S04]  /*6c820*/  IMAD.HI.U32 R35, R7, UR12, R8 ;  /* 0x0000000c07237c27 */ /* 0x000fc8000f8e0008 */
[----:B------:R-:W-:-:S04]  /*6c830*/  IMAD.WIDE.U32 R8, R105, R28, R22 ;  /* 0x0000001c69087225 */ /* 0x000fc800078e0016 */
[----:B------:R-:W-:-:S04]  /*6c840*/  IMAD.WIDE.U32 R20, R110, R30, R20 ;  /* 0x0000001e6e147225 */ /* 0x000fc800078e0014 */
[----:B------:R-:W-:Y:S01]  /*6c850*/  VIADD R35, R35, UR16 ;  /* 0x0000001023237c36 */ /* 0x000fe20008000000 */
[----:B------:R-:W-:Y:S01]  /*6c860*/  IADD3 R23, PT, PT, R21, UR4, RZ ;  /* 0x0000000415177c10 */ /* 0x000fe2000fffe0ff */
[----:B------:R-:W-:Y:S02]  /*6c870*/  HFMA2 R21, -RZ, RZ, 0, 0 ;  /* 0x00000000ff157431 */ /* 0x000fe400000001ff */
[----:B------:R-:W-:Y:S01]  /*6c880*/  IMAD.MOV.U32 R37, RZ, RZ, RZ ;  /* 0x000000ffff257224 */ /* 0x000fe200078e00ff */
[----:B------:R-:W-:Y:S02]  /*6c890*/  IADD3 R22, P0, PT, R23, R8, RZ ;  /* 0x0000000817167210 */ /* 0x000fe40007f1e0ff */
[----:B------:R-:W-:Y:S02]  /*6c8a0*/  IADD3 R34, P1, PT, R35, R20, RZ ;  /* 0x0000001423227210 */ /* 0x000fe40007f3e0ff */
[----:B------:R-:W-:Y:S01]  /*6c8b0*/  IADD3 R8, PT, PT, R9, UR6, RZ ;  /* 0x0000000609087c10 */ /* 0x000fe2000fffe0ff */
[----:B------:R-:W-:-:S02]  /*6c8c0*/  IMAD.X R23, RZ, RZ, RZ, P0 ;  /* 0x000000ffff177224 */ /* 0x000fc400000e06ff */
[----:B------:R-:W-:Y:S02]  /*6c8d0*/  IMAD.X R35, RZ, RZ, RZ, P1 ;  /* 0x000000ffff237224 */ /* 0x000fe400008e06ff */
[----:B------:R-:W-:-:S04]  /*6c8e0*/  IMAD.WIDE.U32 R22, R110, R32, R22 ;  /* 0x000000206e167225 */ /* 0x000fc800078e0016 */
[----:B------:R-:W-:Y:S01]  /*6c8f0*/  IMAD.MOV.U32 R9, RZ, RZ, RZ ;  /* 0x000000ffff097224 */ /* 0x000fe200078e00ff */
[----:B------:R-:W-:Y:S01]  /*6c900*/  IADD3 R27, PT, PT, R23, UR5, RZ ;  /* 0x00000005171b7c10 */ /* 0x000fe2000fffe0ff */
[----:B------:R-:W-:Y:S01]  /*6c910*/  IMAD.WIDE.U32 R34, R7, UR13, R34 ;  /* 0x0000000d07227c25 */ /* 0x000fe2000f8e0022 */
[----:B------:R-:W-:-:S03]  /*6c920*/  MOV R23, RZ ;  /* 0x000000ff00177202 */ /* 0x000fc60000000f00 */
[----:B------:R-:W-:Y:S01]  /*6c930*/  IMAD.WIDE.U32 R8, R105, R24, R8 ;  /* 0x0000001869087225 */ /* 0x000fe200078e0008 */
[----:B------:R-:W-:-:S03]  /*6c940*/  MOV R36, R34 ;  /* 0x0000002200247202 */ /* 0x000fc60000000f00 */
[----:B------:R-:W-:Y:S01]  /*6c950*/  VIADD R20, R9, UR7 ;  /* 0x0000000709147c36 */ /* 0x000fe20008000000 */
[----:B------:R-:W-:Y:S01]  /*6c960*/  IADD3 R26, P0, PT, R27, R8, RZ ;  /* 0x000000081b1a7210 */ /* 0x000fe20007f1e0ff */
[----:B------:R-:W-:Y:S02]  /*6c970*/  IMAD.IADD R39, R2, 0x1, R35 ;  /* 0x0000000102277824 */ /* 0x000fe400078e0223 */
[----:B------:R-:W-:Y:S02]  /*6c980*/  IMAD R9, R34, UR17, RZ ;  /* 0x0000001122097c24 */ /* 0x000fe4000f8e02ff */
[----:B------:R-:W-:Y:S02]  /*6c990*/  IMAD.MOV.U32 R34, RZ, RZ, R22 ;  /* 0x000000ffff227224 */ /* 0x000fe400078e0016 */
[----:B------:R-:W-:Y:S02]  /*6c9a0*/  IMAD.MOV.U32 R35, RZ, RZ, RZ ;  /* 0x000000ffff237224 */ /* 0x000fe400078e00ff */
[----:B------:R-:W-:-:S02]  /*6c9b0*/  IMAD.X R27, RZ, RZ, RZ, P0 ;  /* 0x000000ffff1b7224 */ /* 0x000fc400000e06ff */
[----:B------:R-:W-:-:S04]  /*6c9c0*/  IMAD.WIDE.U32 R34, R107, R30, R34 ;  /* 0x0000001e6b227225 */ /* 0x000fc800078e0022 */
[----:B------:R-:W-:Y:S01]  /*6c9d0*/  IMAD.WIDE.U32 R26, R110, R28, R26 ;  /* 0x0000001c6e1a7225 */ /* 0x000fe200078e001a */
[----:B------:R-:W-:-:S03]  /*6c9e0*/  IADD3 R38, P2, PT, R39, R34, RZ ;  /* 0x0000002227267210 */ /* 0x000fc60007f5e0ff */
[----:B------:R-:W-:Y:S02]  /*6c9f0*/  VIADD R35, R35, UR4 ;  /* 0x0000000423237c36 */ /* 0x000fe40008000000 */
[----:B------:R-:W-:-:S04]  /*6ca00*/  IMAD.WIDE.U32 R20, R105, R13, R20 ;  /* 0x0000000d69147225 */ /* 0x000fc800078e0014 */
[----:B------:R-:W-:Y:S01]  /*6ca10*/  IMAD.HI.U32 R37, R9, UR12, R36 ;  /* 0x0000000c09257c27 */ /* 0x000fe2000f8e0024 */
[----:B------:R-:W-:Y:S02]  /*6ca20*/  IADD3 R36, P1, PT, R35, R26, RZ ;  /* 0x0000001a23247210 */ /* 0x000fe40007f3e0ff */
[----:B------:R-:W-:Y:S01]  /*6ca30*/  IADD3 R22, PT, PT, R21, UR8, RZ ;  /* 0x0000000815167c10 */ /* 0x000fe2000fffe0ff */
[----:B------:R-:W-:Y:S01]  /*6ca40*/  VIADD R15, R27, UR6 ;  /* 0x000000061b0f7c36 */ /* 0x000fe20008000000 */
[----:B------:R-:W-:Y:S01]  /*6ca50*/  IADD3 R41, PT, PT, R37, UR16, RZ ;  /* 0x0000001025297c10 */ /* 0x000fe2000fffe0ff */
[----:B------:R-:W-:Y:S02]  /*6ca60*/  IMAD.X R37, RZ, RZ, RZ, P1 ;  /* 0x000000ffff257224 */ /* 0x000fe400008e06ff */
[----:B------:R-:W-:Y:S01]  /*6ca70*/  IMAD.WIDE.U32 R22, R105, R12, R22 ;  /* 0x0000000c69167225 */ /* 0x000fe200078e0016 */
[----:B------:R-:W-:-:S03]  /*6ca80*/  IADD3 R34, P0, PT, R15, R20, RZ ;  /* 0x000000140f227210 */ /* 0x000fc60007f1e0ff */
[----:B------:R-:W-:Y:S01]  /*6ca90*/  IMAD.WIDE.U32 R36, R107, R32, R36 ;  /* 0x000000206b247225 */ /* 0x000fe200078e0024 */
[----:B------:R-:W-:-:S03]  /*6caa0*/  IADD3.X R35, PT, PT, RZ, RZ, RZ, P0, !PT ;  /* 0x000000ffff237210 */ /* 0x000fc600007fe4ff */
[----:B------:R-:W-:Y:S02]  /*6cab0*/  VIADD R15, R37, UR5 ;  /* 0x00000005250f7c36 */ /* 0x000fe40008000000 */
[----:B------:R-:W-:-:S04]  /*6cac0*/  IMAD.WIDE.U32 R34, R110, R24, R34 ;  /* 0x000000186e227225 */ /* 0x000fc800078e0022 */
[----:B------:R-:W-:Y:S01]  /*6cad0*/  VIADD R26, R23, UR9 ;  /* 0x00000009171a7c36 */ /* 0x000fe20008000000 */
[----:B------:R-:W-:Y:S01]  /*6cae0*/  IADD3 R34, P0, PT, R15, R34, RZ ;  /* 0x000000220f227210 */ /* 0x000fe20007f1e0ff */
[----:B------:R-:W-:Y:S02]  /*6caf0*/  IMAD.X R39, RZ, RZ, RZ, P2 ;  /* 0x000000ffff277224 */ /* 0x000fe400010e06ff */
[----:B------:R-:W-:Y:S02]  /*6cb00*/  VIADD R23, R35, UR7 ;  /* 0x0000000723177c36 */ /* 0x000fe40008000000 */
[----:B------:R-:W-:Y:S02]  /*6cb10*/  IMAD.MOV.U32 R37, RZ, RZ, RZ ;  /* 0x000000ffff257224 */ /* 0x000fe400078e00ff */
[----:B------:R-:W-:-:S04]  /*6cb20*/  IMAD.WIDE.U32 R38, R7, UR14, R38 ;  /* 0x0000000e07267c25 */ /* 0x000fc8000f8e0026 */
[----:B------:R-:W-:Y:S01]  /*6cb30*/  IMAD.X R35, RZ, RZ, RZ, P0 ;  /* 0x000000ffff237224 */ /* 0x000fe200000e06ff */
[----:B------:R-:W-:Y:S01]  /*6cb40*/  IADD3 R22, P0, PT, R23, R22, RZ ;  /* 0x0000001617167210 */ /* 0x000fe20007f1e0ff */
[----:B------:R-:W-:Y:S01]  /*6cb50*/  IMAD.WIDE.U32 R36, R112, R30, R36 ;  /* 0x0000001e70247225 */ /* 0x000fe200078e0024 */
[----:B------:R-:W-:Y:S02]  /*6cb60*/  IADD3 R39, PT, PT, R0, R39, RZ ;  /* 0x0000002700277210 */ /* 0x000fe40007ffe0ff */
[----:B------:R-:W-:Y:S01]  /*6cb70*/  IADD3 R40, P1, PT, R41, R38, RZ ;  /* 0x0000002629287210 */ /* 0x000fe20007f3e0ff */
[----:B------:R-:W-:Y:S01]  /*6cb80*/  IMAD.WIDE.U32 R34, R107, R28, R34 ;  /* 0x0000001c6b227225 */ /* 0x000fe200078e0022 */
[----:B------:R-:W-:Y:S02]  /*6cb90*/  IADD3 R37, PT, PT, R37, UR4, RZ ;  /* 0x0000000425257c10 */ /* 0x000fe4000fffe0ff */
[----:B------:R-:W-:Y:S01]  /*6cba0*/  IADD3.X R41, PT, PT, RZ, RZ, RZ, P1, !PT ;  /* 0x000000ffff297210 */ /* 0x000fe20000ffe4ff */
[----:B------:R-:W-:Y:S01]  /*6cbb0*/  IMAD.X R23, RZ, RZ, RZ, P0 ;  /* 0x000000ffff177224 */ /* 0x000fe200000e06ff */
[----:B------:R-:W-:Y:S01]  /*6cbc0*/  IADD3 R38, P0, PT, R39, R36, RZ ;  /* 0x0000002427267210 */ /* 0x000fe20007f1e0ff */
[----:B------:R-:W-:Y:S01]  /*6cbd0*/  VIADD R35, R35, UR6 ;  /* 0x0000000623237c36 */ /* 0x000fe20008000000 */
[----:B------:R-:W-:Y:S01]  /*6cbe0*/  IADD3 R36, P1, PT, R37, R34, RZ ;  /* 0x0000002225247210 */ /* 0x000fe20007f3e0ff */
[----:B------:R-:W-:-:S03]  /*6cbf0*/  IMAD.WIDE.U32 R22, R110, R13, R22 ;  /* 0x0000000d6e167225 */ /* 0x000fc600078e0016 */
[----:B------:R-:W-:Y:S01]  /*6cc00*/  IADD3.X R37, PT, PT, RZ, RZ, RZ, P1, !PT ;  /* 0x000000ffff257210 */ /* 0x000fe20000ffe4ff */
[----:B------:R-:W-:Y:S02]  /*6cc10*/  IMAD.MOV.U32 R27, RZ, RZ, RZ ;  /* 0x000000ffff1b7224 */ /* 0x000fe400078e00ff */
[----:B------:R-:W-:Y:S01]  /*6cc20*/  IMAD.X R39, RZ, RZ, RZ, P0 ;  /* 0x000000ffff277224 */ /* 0x000fe200000e06ff */
[----:B------:R-:W-:Y:S01]  /*6cc30*/  IADD3 R34, P0, PT, R35, R22, RZ ;  /* 0x0000001623227210 */ /* 0x000fe20007f1e0ff */
[----:B------:R-:W-:-:S04]  /*6cc40*/  IMAD.WIDE.U32 R40, R9, UR13, R40 ;  /* 0x0000000d09287c25 */ /* 0x000fc8000f8e0028 */
[----:B------:R-:W-:Y:S01]  /*6cc50*/  IMAD.WIDE.U32 R26, R105, R10, R26 ;  /* 0x0000000a691a7225 */ /* 0x000fe200078e001a */
[----:B------:R-:W-:-:S03]  /*6cc60*/  IADD3 R17, PT, PT, R2, R41, RZ ;  /* 0x0000002902117210 */ /* 0x000fc60007ffe0ff */
[----:B------:R-:W-:Y:S02]  /*6cc70*/  VIADD R23, R23, UR8 ;  /* 0x0000000817177c36 */ /* 0x000fe40008000000 */
[----:B------:R-:W-:-:S04]  /*6cc80*/  IMAD.WIDE.U32 R38, R7, UR15, R38 ;  /* 0x0000000f07267c25 */ /* 0x000fc8000f8e0026 */
[----:B------:R-:W-:Y:S01]  /*6cc90*/  IMAD.X R35, RZ, RZ, RZ, P0 ;  /* 0x000000ffff237224 */ /* 0x000fe200000e06ff */
[----:B------:R-:W-:Y:S01]  /*6cca0*/  IADD3 R22, P0, PT, R23, R26, RZ ;  /* 0x0000001a17167210 */ /* 0x000fe20007f1e0ff */
[----:B------:R-:W-:Y:S01]  /*6ccb0*/  IMAD.WIDE.U32 R36, R112, R32, R36 ;  /* 0x0000002070247225 */ /* 0x000fe200078e0024 */
[----:B------:R-:W-:Y:S02]  /*6ccc0*/  IADD3 R38, P1, PT, R17, R38, RZ ;  /* 0x0000002611267210 */ /* 0x000fe40007f3e0ff */
[----:B------:R-:W-:Y:S01]  /*6ccd0*/  IADD3.X R23, PT, PT, RZ, RZ, RZ, P0, !PT ;  /* 0x000000ffff177210 */ /* 0x000fe200007fe4ff */
[----:B------:R-:W-:Y:S02]  /*6cce0*/  VIADD R20, R27, UR10 ;  /* 0x0000000a1b147c36 */ /* 0x000fe40008000000 */
[----:B------:R-:W-:Y:S01]  /*6ccf0*/  IMAD.WIDE.U32 R26, R107, R24, R34 ;  /* 0x000000186b1a7225 */ /* 0x000fe200078e0022 */
[----:B------:R-:W-:-:S03]  /*6cd00*/  IADD3 R35, PT, PT, R37, UR5, RZ ;  /* 0x0000000525237c10 */ /* 0x000fc6000fffe0ff */
[----:B------:R-:W-:Y:S02]  /*6cd10*/  HFMA2 R37, -RZ, RZ, 0, 0 ;  /* 0x00000000ff257431 */ /* 0x000fe400000001ff */
[----:B------:R-:W-:Y:S01]  /*6cd20*/  IMAD R15, R40, UR17, RZ ;  /* 0x00000011280f7c24 */ /* 0x000fe2000f8e02ff */
[----:B------:R-:W-:Y:S01]  /*6cd30*/  IADD3 R34, P0, PT, R35, R26, RZ ;  /* 0x0000001a23227210 */ /* 0x000fe20007f1e0ff */
[----:B------:R-:W-:Y:S02]  /*6cd40*/  IMAD.MOV.U32 R41, RZ, RZ, RZ ;  /* 0x000000ffff297224 */ /* 0x000fe400078e00ff */
[----:B------:R-:W-:Y:S02]  /*6cd50*/  IMAD.IADD R17, R19, 0x1, R39 ;  /* 0x0000000113117824 */ /* 0x000fe400078e0227 */
[----:B------:R-:W-:-:S04]  /*6cd60*/  IMAD.HI.U32 R41, R15, UR12, R40 ;  /* 0x0000000c0f297c27 */ /* 0x000fc8000f8e0028 */
[----:B------:R-:W-:Y:S02]  /*6cd70*/  IMAD.X R39, RZ, RZ, RZ, P1 ;  /* 0x000000ffff277224 */ /* 0x000fe400008e06ff */
[----:B------:R-:W-:Y:S02]  /*6cd80*/  VIADD R25, R27, UR7 ;  /* 0x000000071b197c36 */ /* 0x000fe40008000000 */
[----:B------:R-:W-:Y:S02]  /*6cd90*/  VIADD R41, R41, UR16 ;  /* 0x0000001029297c36 */ /* 0x000fe40008000000 */
[----:B------:R-:W-:-:S04]  /*6cda0*/  IMAD.WIDE.U32 R26, R9, UR14, R38 ;  /* 0x0000000e091a7c25 */ /* 0x000fc8000f8e0026 */
[----:B------:R-:W-:Y:S01]  /*6cdb0*/  IMAD.WIDE.U32 R22, R110, R12, R22 ;  /* 0x0000000c6e167225 */ /* 0x000fe200078e0016 */
[----:B------:R-:W-:-:S03]  /*6cdc0*/  IADD3 R40, P3, PT, R41, R26, RZ ;  /* 0x0000001a29287210 */ /* 0x000fc60007f7e0ff */
[----:B------:R-:W-:Y:S02]  /*6cdd0*/  IMAD.MOV.U32 R21, RZ, RZ, RZ ;  /* 0x000000ffff157224 */ /* 0x000fe400078e00ff */
[----:B------:R-:W-:-:S04]  /*6cde0*/  IMAD.WIDE.U32 R36, R109, R30, R36 ;  /* 0x0000001e6d247225 */ /* 0x000fc800078e0024 */
[----:B------:R-:W-:Y:S01]  /*6cdf0*/  IMAD.X R35, RZ, RZ, RZ, P0 ;  /* 0x000000ffff237224 */ /* 0x000fe200000e06ff */
[----:B------:R-:W-:Y:S01]  /*6ce00*/  IADD3 R26, P0, PT, R25, R22, RZ ;  /* 0x00000016191a7210 */ /* 0x000fe20007f1e0ff */
[----:B------:R-:W-:Y:S01]  /*6ce10*/  IMAD.WIDE.U32 R20, R3, R105, R20 ;  /* 0x0000006903147225 */ /* 0x000fe200078e0014 */
[----:B------:R-:W-:Y:S02]  /*6ce20*/  IADD3 R36, P2, PT, R17, R36, RZ ;  /* 0x0000002411247210 */ /* 0x000fe40007f5e0ff */
[----:B------:R-:W-:Y:S01]  /*6ce30*/  IADD3 R25, PT, PT, R37, UR4, RZ ;  /* 0x0000000425197c10 */ /* 0x000fe2000fffe0ff */
[----:B------:R-:W-:Y:S02]  /*6ce40*/  VIADD R23, R23, UR9 ;  /* 0x0000000917177c36 */ /* 0x000fe40008000000 */
[----:B------:R-:W-:Y:S02]  /*6ce50*/  IMAD.IADD R39, R0, 0x1, R27 ;  /* 0x0000000100277824 */ /* 0x000fe400078e021b */
[----:B------:R-:W-:Y:S01]  /*6ce60*/  IMAD.X R27, RZ, RZ, RZ, P0 ;  /* 0x000000ffff1b7224 */ /* 0x000fe200000e06ff */
[----:B------:R-:W-:Y:S01]  /*6ce70*/  IADD3 R22, P0, PT, R20, R23, RZ ;  /* 0x0000001714167210 */ /* 0x000fe20007f1e0ff */
[----:B------:R-:W-:-:S02]  /*6ce80*/  IMAD.X R37, RZ, RZ, RZ, P2 ;  /* 0x000000ffff257224 */ /* 0x000fc400010e06ff */
[----:B------:R-:W-:-:S04]  /*6ce90*/  IMAD.WIDE.U32 R34, R112, R28, R34 ;  /* 0x0000001c70227225 */ /* 0x000fc800078e0022 */
[----:B------:R-:W-:Y:S01]  /*6cea0*/  IMAD.WIDE.U32 R26, R107, R13, R26 ;  /* 0x0000000d6b1a7225 */ /* 0x000fe200078e001a */
[----:B------:R-:W-:Y:S02]  /*6ceb0*/  IADD3 R34, P1, PT, R25, R34, RZ ;  /* 0x0000002219227210 */ /* 0x000fe40007f3e0ff */
[----:B------:R-:W-:Y:S01]  /*6cec0*/  IADD3 R35, PT, PT, R35, UR6, RZ ;  /* 0x0000000623237c10 */ /* 0x000fe2000fffe0ff */
[----:B------:R-:W-:Y:S01]  /*6ced0*/  IMAD.WIDE.U32 R36, R7, R4, R36 ;  /* 0x0000000407247225 */ /* 0x000fe200078e0024 */
[----:B------:R-:W-:Y:S02]  /*6cee0*/  IADD3 R27, PT, PT, R27, UR8, RZ ;  /* 0x000000081b1b7c10 */ /* 0x000fe4000fffe0ff */
[----:B------:R-:W-:Y:S01]  /*6cef0*/  IADD3 R26, P2, PT, R35, R26, RZ ;  /* 0x0000001a231a7210 */ /* 0x000fe20007f5e0ff */
[----:B------:R-:W-:Y:S01]  /*6cf00*/  IMAD.X R23, RZ, RZ, RZ, P0 ;  /* 0x000000ffff177224 */ /* 0x000fe200000e06ff */
[----:B------:R-:W-:Y:S01]  /*6cf10*/  IADD3 R38, P0, PT, R39, R36, RZ ;  /* 0x0000002427267210 */ /* 0x000fe20007f1e0ff */
[----:B------:R-:W-:-:S02]  /*6cf20*/  IMAD.X R41, RZ, RZ, RZ, P3 ;  /* 0x000000ffff297224 */ /* 0x000fc400018e06ff */
[----:B------:R-:W-:-:S04]  /*6cf30*/  IMAD.WIDE.U32 R22, R110, R10, R22 ;  /* 0x0000000a6e167225 */ /* 0x000fc800078e0016 */
[----:B------:R-:W-:Y:S01]  /*6cf40*/  IMAD.X R35, RZ, RZ, RZ, P1 ;  /* 0x000000ffff237224 */ /* 0x000fe200008e06ff */
[----:B------:R-:W-:Y:S01]  /*6cf50*/  IADD3 R22, P1, PT, R27, R22, RZ ;  /* 0x000000161b167210 */ /* 0x000fe20007f3e0ff */
[----:B------:R-:W-:Y:S01]  /*6cf60*/  IMAD.WIDE.U32 R40, R15, UR13, R40 ;  /* 0x0000000d0f287c25 */ /* 0x000fe2000f8e0028 */
[----:B------:R-:W-:-:S03]  /*6cf70*/  IADD3.X R27, PT, PT, RZ, RZ, RZ, P2, !PT ;  /* 0x000000ffff1b7210 */ /* 0x000fc600017fe4ff */
[----:B------:R-:W-:Y:S01]  /*6cf80*/  IMAD.X R39, RZ, RZ, RZ, P0 ;  /* 0x000000ffff277224 */ /* 0x000fe200000e06ff */
[----:B------:R-:W-:Y:S01]  /*6cf90*/  IADD3 R25, PT, PT, R2, R41, RZ ;  /* 0x0000002902197210 */ /* 0x000fe20007ffe0ff */
[----:B------:R-:W-:-:S04]  /*6cfa0*/  IMAD.WIDE.U32 R34, R109, R32, R34 ;  /* 0x000000206d227225 */ /* 0x000fc800078e0022 */
[----:B------:R-:W-:Y:S02]  /*6cfb0*/  IMAD R17, R40, UR17, RZ ;  /* 0x0000001128117c24 */ /* 0x000fe4000f8e02ff */
[----:B------:R-:W-:Y:S02]  /*6cfc0*/  IMAD.MOV.U32 R41, RZ, RZ, RZ ;  /* 0x000000ffff297224 */ /* 0x000fe400078e00ff */
[----:B------:R-:W-:-:S04]  /*6cfd0*/  IMAD.WIDE.U32 R38, R9, UR15, R38 ;  /* 0x0000000f09267c25 */ /* 0x000fc8000f8e0026 */
[----:B------:R-:W-:Y:S01]  /*6cfe0*/  IMAD.IADD R29, R16, 0x1, R37 ;  /* 0x00000001101d7824 */ /* 0x000fe200078e0225 */
[----:B------:R-:W-:Y:S01]  /*6cff0*/  IADD3 R37, PT, PT, R35, UR5, RZ ;  /* 0x0000000523257c10 */ /* 0x000fe2000fffe0ff */
[----:B------:R-:W-:Y:S02]  /*6d000*/  VIADD R20, R23, UR10 ;  /* 0x0000000a17147c36 */ /* 0x000fe40008000000 */
[----:B------:R-:W-:-:S03]  /*6d010*/  IMAD.WIDE.U32 R26, R112, R24, R26 ;  /* 0x00000018701a7225 */ /* 0x000fc600078e001a */
[----:B------:R-:W-:Y:S01]  /*6d020*/  IADD3 R20, P0, PT, R21, R20, RZ ;  /* 0x0000001415147210 */ /* 0x000fe20007f1e0ff */
[----:B------:R-:W-:Y:S01]  /*6d030*/  IMAD.HI.U32 R8, R17, UR12, R40 ;  /* 0x0000000c11087c27 */ /* 0x000fe2000f8e0028 */
[----:B------:R-:W-:Y:S02]  /*6d040*/  IADD3 R40, P2, PT, R25, R38, RZ ;  /* 0x0000002619287210 */ /* 0x000fe40007f5e0ff */
[----:B------:R-:W-:Y:S01]  /*6d050*/  IADD3 R25, PT, PT, R19, R39, RZ ;  /* 0x0000002713197210 */ /* 0x000fe20007ffe0ff */
[----:B------:R-:W-:Y:S01]  /*6d060*/  IMAD.X R23, RZ, RZ, RZ, P1 ;  /* 0x000000ffff177224 */ /* 0x000fe200008e06ff */
[----:B------:R-:W-:Y:S01]  /*6d070*/  IADD3 R36, P1, PT, R37, R26, RZ ;  /* 0x0000001a25247210 */ /* 0x000fe20007f3e0ff */
[----:B------:R-:W-:Y:S01]  /*6d080*/  IMAD.MOV.U32 R38, RZ, RZ, R34 ;  /* 0x000000ffff267224 */ /* 0x000fe200078e0022 */
[----:B------:R-:W-:Y:S01]  /*6d090*/  MOV R39, RZ ;  /* 0x000000ff00277202 */ /* 0x000fe20000000f00 */
[----:B------:R-:W-:Y:S02]  /*6d0a0*/  VIADD R27, R27, UR7 ;  /* 0x000000071b1b7c36 */ /* 0x000fe40008000000 */
[----:B------:R-:W-:-:S02]  /*6d0b0*/  IMAD.X R21, RZ, RZ, RZ, P0 ;  /* 0x000000ffff157224 */ /* 0x000fc400000e06ff */
[----:B------:R-:W-:-:S04]  /*6d0c0*/  IMAD.WIDE.U32 R22, R107, R12, R22 ;  /* 0x0000000c6b167225 */ /* 0x000fc800078e0016 */
[----:B------:R-:W-:Y:S01]  /*6d0d0*/  IMAD.X R37, RZ, RZ, RZ, P1 ;  /* 0x000000ffff257224 */ /* 0x000fe200008e06ff */
[----:B------:R-:W-:Y:S01]  /*6d0e0*/  IADD3 R26, P1, PT, R27, R22, RZ ;  /* 0x000000161b1a7210 */ /* 0x000fe20007f3e0ff */
[----:B------:R-:W-:Y:S01]  /*6d0f0*/  IMAD.WIDE.U32 R38, R114, R30, R38 ;  /* 0x0000001e72267225 */ /* 0x000fe200078e0026 */
[----:B------:R-:W-:-:S03]  /*6d100*/  IADD3 R23, PT, PT, R23, UR9, RZ ;  /* 0x0000000917177c10 */ /* 0x000fc6000fffe0ff */
[----:B------:R-:W-:Y:S01]  /*6d110*/  IMAD.WIDE.U32 R20, R3, R110, R20 ;  /* 0x0000006e03147225 */ /* 0x000fe200078e0014 */
[----:B------:R-:W-:-:S03]  /*6d120*/  IADD3 R38, P3, PT, R29, R38, RZ ;  /* 0x000000261d267210 */ /* 0x000fc60007f7e0ff */
[----:B------:R-:W-:Y:S01]  /*6d130*/  IMAD.WIDE.U32 R34, R109, R28, R36 ;  /* 0x0000001c6d227225 */ /* 0x000fe200078e0024 */
[----:B------:R-:W-:-:S03]  /*6d140*/  IADD3 R22, P0, PT, R20, R23, RZ ;  /* 0x0000001714167210 */ /* 0x000fc60007f1e0ff */
[----:B------:R-:W-:Y:S01]  /*6d150*/  VIADD R37, R39, UR4 ;  /* 0x0000000427257c36 */ /* 0x000fe20008000000 */
[----:B------:R-:W-:Y:S01]  /*6d160*/  IADD3.X R23, PT, PT, RZ, RZ, RZ, P0, !PT ;  /* 0x000000ffff177210 */ /* 0x000fe200007fe4ff */
[----:B------:R-:W-:Y:S02]  /*6d170*/  IMAD.X R41, RZ, RZ, RZ, P2 ;  /* 0x000000ffff297224 */ /* 0x000fe400010e06ff */
[----:B------:R-:W-:Y:S01]  /*6d180*/  VIADD R29, R35, UR6 ;  /* 0x00000006231d7c36 */ /* 0x000fe20008000000 */
[----:B------:R-:W-:Y:S01]  /*6d190*/  IADD3 R36, P2, PT, R37, R34, RZ ;  /* 0x0000002225247210 */ /* 0x000fe20007f5e0ff */
[----:B------:R-:W-:Y:S02]  /*6d1a0*/  IMAD.X R27, RZ, RZ, RZ, P1 ;  /* 0x000000ffff1b7224 */ /* 0x000fe400008e06ff */
[----:B------:R-:W-:Y:S01]  /*6d1b0*/  IMAD.WIDE.U32 R34, R15, UR14, R40 ;  /* 0x0000000e0f227c25 */ /* 0x000fe2000f8e0028 */
[----:B------:R-:W-:Y:S02]  /*6d1c0*/  IADD3 R41, PT, PT, R8, UR16, RZ ;  /* 0x0000001008297c10 */ /* 0x000fe4000fffe0ff */
[----:B------:R-:W-:Y:S01]  /*6d1d0*/  IADD3.X R37, PT, PT, RZ, RZ, RZ, P2, !PT ;  /* 0x000000ffff257210 */ /* 0x000fe200017fe4ff */
[----:B------:R-:W-:Y:S01]  /*6d1e0*/  IMAD.X R39, RZ, RZ, RZ, P3 ;  /* 0x000000ffff277224 */ /* 0x000fe200018e06ff */
[----:B------:R-:W-:Y:S01]  /*6d1f0*/  IADD3 R40, P0, PT, R41, R34, RZ ;  /* 0x0000002229287210 */ /* 0x000fe20007f1e0ff */
[----:B------:R-:W-:-:S04]  /*6d200*/  IMAD.WIDE.U32 R26, R112, R13, R26 ;  /* 0x0000000d701a7225 */ /* 0x000fc800078e001a */
[----:B------:R-:W-:Y:S01]  /*6d210*/  IMAD.IADD R43, R0, 0x1, R35 ;  /* 0x00000001002b7824 */ /* 0x000fe200078e0223 */
[----:B------:R-:W-:Y:S01]  /*6d220*/  IADD3 R26, P1, PT, R29, R26, RZ ;  /* 0x0000001a1d1a7210 */ /* 0x000fe20007f3e0ff */
[----:B------:R-:W-:-:S04]  /*6d230*/  IMAD.WIDE.U32 R34, R7, R5, R38 ;  /* 0x0000000507227225 */ /* 0x000fc800078e0026 */
[----:B------:R-:W-:Y:S01]  /*6d240*/  IMAD.WIDE.U32 R22, R107, R10, R22 ;  /* 0x0000000a6b167225 */ /* 0x000fe200078e0016 */
[----:B------:R-:W-:-:S03]  /*6d250*/  IADD3 R34, P3, PT, R25, R34, RZ ;  /* 0x0000002219227210 */ /* 0x000fc60007f7e0ff */
[----:B------:R-:W-:Y:S01]  /*6d260*/  VIADD R27, R27, UR8 ;  /* 0x000000081b1b7c36 */ /* 0x000fe20008000000 */
[----:B------:R-:W-:Y:S01]  /*6d270*/  IADD3 R23, PT, PT, R23, UR10, RZ ;  /* 0x0000000a17177c10 */ /* 0x000fe2000fffe0ff */
[----:B------:R-:W-:Y:S02]  /*6d280*/  IMAD.IADD R31, R11, 0x1, R35 ;  /* 0x000000010b1f7824 */ /* 0x000fe400078e0223 */
[----:B------:R-:W-:Y:S01]  /*6d290*/  IMAD.WIDE.U32 R36, R114, R32, R36 ;  /* 0x0000002072247225 */ /* 0x000fe200078e0024 */
[----:B------:R-:W-:-:S03]  /*6d2a0*/  IADD3 R20, P2, PT, R27, R22, RZ ;  /* 0x000000161b147210 */ /* 0x000fc60007f5e0ff */
[----:B------:R-:W-:Y:S01]  /*6d2b0*/  IMAD.X R27, RZ, RZ, RZ, P1 ;  /* 0x000000ffff1b7224 */ /* 0x000fe200008e06ff */
[----:B------:R-:W-:Y:S01]  /*6d2c0*/  IADD3 R22, P1, PT, R21, R23, RZ ;  /* 0x0000001715167210 */ /* 0x000fe20007f3e0ff */
[----:B------:R-:W-:Y:S02]  /*6d2d0*/  IMAD.X R35, RZ, RZ, RZ, P3 ;  /* 0x000000ffff237224 */ /* 0x000fe400018e06ff */
[----:B------:R-:W-:Y:S02]  /*6d2e0*/  IMAD.X R41, RZ, RZ, RZ, P0 ;  /* 0x000000ffff297224 */ /* 0x000fe400000e06ff */
[----:B------:R-:W-:-:S04]  /*6d2f0*/  IMAD.WIDE.U32 R26, R109, R24, R26 ;  /* 0x000000186d1a7225 */ /* 0x000fc800078e001a */
[----:B------:R-:W-:Y:S01]  /*6d300*/  IMAD.X R21, RZ, RZ, RZ, P2 ;  /* 0x000000ffff157224 */ /* 0x000fe200010e06ff */
[----:B------:R-:W-:Y:S01]  /*6d310*/  IADD3 R27, PT, PT, R27, UR7, RZ ;  /* 0x000000071b1b7c10 */ /* 0x000fe2000fffe0ff */
[----:B------:R-:W-:Y:S02]  /*6d320*/  VIADD R39, R37, UR5 ;  /* 0x0000000525277c36 */ /* 0x000fe40008000000 */
[----:B------:R-:W-:-:S03]  /*6d330*/  IMAD.WIDE.U32 R34, R9, R4, R34 ;  /* 0x0000000409227225 */ /* 0x000fc600078e0022 */
[----:B------:R-:W-:Y:S01]  /*6d340*/  IADD3 R38, P3, PT, R39, R26, RZ ;  /* 0x0000001a27267210 */ /* 0x000fe20007f7e0ff */
[----:B------:R-:W-:Y:S01]  /*6d350*/  IMAD.WIDE.U32 R40, R17, UR13, R40 ;  /* 0x0000000d11287c25 */ /* 0x000fe2000f8e0028 */
[----:B------:R-:W-:Y:S02]  /*6d360*/  IADD3 R42, P4, PT, R43, R34, RZ ;  /* 0x000000222b2a7210 */ /* 0x000fe40007f9e0ff */
[----:B------:R-:W-:Y:S01]  /*6d370*/  MOV R26, R36 ;  /* 0x00000024001a7202 */ /* 0x000fe20000000f00 */
[----:B------:R-:W-:Y:S01]  /*6d380*/  IMAD.WIDE.U32 R20, R112, R12, R20 ;  /* 0x0000000c70147225 */ /* 0x000fe200078e0014 */
[----:B------:R-:W-:-:S03]  /*6d390*/  IADD3 R29, PT, PT, R16, R35, RZ ;  /* 0x00000023101d7210 */ /* 0x000fc60007ffe0ff */
[----:B------:R-:W-:Y:S02]  /*6d3a0*/  IMAD.IADD R25, R2, 0x1, R41 ;  /* 0x0000000102197824 */ /* 0x000fe400078e0229 */
[----:B------:R-:W-:Y:S01]  /*6d3b0*/  HFMA2 R41, -RZ, RZ, 0, 0 ;  /* 0x00000000ff297431 */ /* 0x000fe200000001ff */
[----:B------:R-:W-:Y:S01]  /*6d3c0*/  IADD3 R34, P2, PT, R27, R20, RZ ;  /* 0x000000141b227210 */ /* 0x000fe20007f5e0ff */
[----:B------:R-:W-:Y:S02]  /*6d3d0*/  IMAD.MOV.U32 R27, RZ, RZ, RZ ;  /* 0x000000ffff1b7224 */ /* 0x000fe400078e00ff */
[----:B------:R-:W-:Y:S02]  /*6d3e0*/  IMAD.X R23, RZ, RZ, RZ, P1 ;  /* 0x000000ffff177224 */ /* 0x000fe400008e06ff */
[----:B------:R-:W-:Y:S02]  /*6d3f0*/  VIADD R33, R21, UR9 ;  /* 0x0000000915217c36 */ /* 0x000fe40008000000 */
[----:B------:R-:W-:-:S02]  /*6d400*/  IMAD R21, R40, UR17, RZ ;  /* 0x0000001128157c24 */ /* 0x000fc4000f8e02ff */
[----:B------:R-:W-:-:S04]  /*6d410*/  IMAD.WIDE.U32 R26, R111, R30, R26 ;  /* 0x0000001e6f1a7225 */ /* 0x000fc800078e001a */
[----:B------:R-:W-:-:S04]  /*6d420*/  IMAD.WIDE.U32 R22, R3, R107, R22 ;  /* 0x0000006b03167225 */ /* 0x000fc800078e0016 */
[----:B------:R-:W-:Y:S02]  /*6d430*/  IMAD.X R39, RZ, RZ, RZ, P3 ;  /* 0x000000ffff277224 */ /* 0x000fe400018e06ff */
[----:B------:R-:W-:Y:S01]  /*6d440*/  IMAD.HI.U32 R8, R21, UR12, R40 ;  /* 0x0000000c15087c27 */ /* 0x000fe2000f8e0028 */
[----:B------:R-:W-:Y:S02]  /*6d450*/  IADD3 R40, P1, PT, R31, R26, RZ ;  /* 0x0000001a1f287210 */ /* 0x000fe40007f3e0ff */
[----:B------:R-:W-:Y:S01]  /*6d460*/  IADD3 R26, P0, PT, R22, R33, RZ ;  /* 0x00000021161a7210 */ /* 0x000fe20007f1e0ff */
[----:B------:R-:W-:Y:S01]  /*6d470*/  IMAD.X R35, RZ, RZ, RZ, P2 ;  /* 0x000000ffff237224 */ /* 0x000fe200010e06ff */
[----:B------:R-:W-:Y:S01]  /*6d480*/  IADD3 R31, PT, PT, R27, UR4, RZ ;  /* 0x000000041b1f7c10 */ /* 0x000fe2000fffe0ff */
[----:B------:R-:W-:-:S04]  /*6d490*/  IMAD.WIDE.U32 R36, R114, R28, R38 ;  /* 0x0000001c72247225 */ /* 0x000fc800078e0026 */
        /* <DEDUP_REMOVED lines=8> */
[----:B------:R-:W-:Y:S01]  /*6d520*/  IADD3 R22, PT, PT, R27, UR10, RZ ;  /* 0x0000000a1b167c10 */ /* 0x000fe2000fffe0ff */
[----:B------:R-:W-:Y:S01]  /*6d530*/  IMAD.X R37, RZ, RZ, RZ, P2 ;  /* 0x000000ffff257224 */ /* 0x000fe200010e06ff */
[----:B------:R-:W-:Y:S01]  /*6d540*/  IADD3 R26, P3, PT, R31, R26, RZ ;  /* 0x0000001a1f1a7210 */ /* 0x000fe20007f7e0ff */
[----:B------:R-:W-:Y:S01]  /*6d550*/  IMAD.WIDE.U32 R38, R15, UR15, R42 ;  /* 0x0000000f0f267c25 */ /* 0x000fe2000f8e002a */
[----:B------:R-:W-:-:S03]  /*6d560*/  IADD3 R22, P2, PT, R23, R22, RZ ;  /* 0x0000001617167210 */ /* 0x000fc60007f5e0ff */
[----:B------:R-:W-:Y:S01]  /*6d570*/  IMAD.X R35, RZ, RZ, RZ, P0 ;  /* 0x000000ffff237224 */ /* 0x000fe200000e06ff */
[----:B------:R-:W-:Y:S01]  /*6d580*/  IADD3 R42, P0, PT, R25, R38, RZ ;  /* 0x00000026192a7210 */ /* 0x000fe20007f1e0ff */
[----:B------:R-:W-:Y:S01]  /*6d590*/  IMAD.WIDE.U32 R36, R111, R32, R36 ;  /* 0x000000206f247225 */ /* 0x000fe200078e0024 */
[----:B------:R-:W-:-:S03]  /*6d5a0*/  IADD3 R45, PT, PT, R19, R39, RZ ;  /* 0x00000027132d7210 */ /* 0x000fc60007ffe0ff */
[----:B------:R-:W-:-:S04]  /*6d5b0*/  IMAD.WIDE.U32 R34, R114, R24, R34 ;  /* 0x0000001872227225 */ /* 0x000fc800078e0022 */
[----:B------:R-:W-:Y:S01]  /*6d5c0*/  VIADD R25, R37, UR5 ;  /* 0x0000000525197c36 */ /* 0x000fe20008000000 */
[----:B------:R-:W-:Y:S01]  /*6d5d0*/  IADD3 R35, PT, PT, R35, UR7, RZ ;  /* 0x0000000723237c10 */ /* 0x000fe2000fffe0ff */
[----:B------:R-:W-:Y:S01]  /*6d5e0*/  IMAD.X R27, RZ, RZ, RZ, P3 ;  /* 0x000000ffff1b7224 */ /* 0x000fe200018e06ff */
[----:B------:R-:W-:Y:S01]  /*6d5f0*/  MOV R37, RZ ;  /* 0x000000ff00257202 */ /* 0x000fe20000000f00 */
[----:B------:R-:W-:Y:S01]  /*6d600*/  IMAD.X R23, RZ, RZ, RZ, P2 ;  /* 0x000000ffff177224 */ /* 0x000fe200010e06ff */
[----:B------:R-:W-:Y:S01]  /*6d610*/  IADD3 R34, P4, PT, R25, R34, RZ ;  /* 0x0000002219227210 */ /* 0x000fe20007f9e0ff */
[----:B------:R-:W-:-:S04]  /*6d620*/  IMAD.WIDE.U32 R26, R109, R12, R26 ;  /* 0x0000000c6d1a7225 */ /* 0x000fc800078e001a */
[----:B------:R-:W-:Y:S01]  /*6d630*/  IMAD.WIDE.U32 R112, R3, R112, R22 ;  /* 0x0000007003707225 */ /* 0x000fe200078e0016 */
[----:B------:R-:W-:-:S03]  /*6d640*/  IADD3 R26, P3, PT, R35, R26, RZ ;  /* 0x0000001a231a7210 */ /* 0x000fc60007f7e0ff */
[----:B------:R-:W-:Y:S02]  /*6d650*/  VIADD R23, R27, UR9 ;  /* 0x000000091b177c36 */ /* 0x000fe40008000000 */
[----:B------:R-:W-:-:S03]  /*6d660*/  IMAD.WIDE.U32 R36, R116, R30, R36 ;  /* 0x0000001e74247225 */ /* 0x000fc600078e0024 */
[----:B------:R-:W-:Y:S01]  /*6d670*/  IADD3 R22, P2, PT, R112, R23, RZ ;  /* 0x0000001770167210 */ /* 0x000fe20007f5e0ff */
[----:B------:R-:W-:Y:S02]  /*6d680*/  IMAD.X R35, RZ, RZ, RZ, P4 ;  /* 0x000000ffff237224 */ /* 0x000fe400020e06ff */
[----:B------:R-:W-:Y:S01]  /*6d690*/  IMAD.X R27, RZ, RZ, RZ, P3 ;  /* 0x000000ffff1b7224 */ /* 0x000fe200018e06ff */
[----:B------:R-:W-:Y:S01]  /*6d6a0*/  IADD3.X R23, PT, PT, RZ, RZ, RZ, P2, !PT ;  /* 0x000000ffff177210 */ /* 0x000fe200017fe4ff */
[----:B------:R-:W-:Y:S02]  /*6d6b0*/  VIADD R25, R37, UR4 ;  /* 0x0000000425197c36 */ /* 0x000fe40008000000 */
[----:B------:R-:W-:-:S04]  /*6d6c0*/  IMAD.WIDE.U32 R30, R111, R28, R34 ;  /* 0x0000001c6f1e7225 */ /* 0x000fc800078e0022 */
[----:B------:R-:W-:Y:S01]  /*6d6d0*/  IMAD.WIDE.U32 R26, R114, R13, R26 ;  /* 0x0000000d721a7225 */ /* 0x000fe200078e001a */
[----:B------:R-:W-:Y:S02]  /*6d6e0*/  IADD3 R34, P2, PT, R25, R30, RZ ;  /* 0x0000001e19227210 */ /* 0x000fe40007f5e0ff */
[----:B------:R-:W-:Y:S01]  /*6d6f0*/  IADD3 R31, PT, PT, R31, UR6, RZ ;  /* 0x000000061f1f7c10 */ /* 0x000fe2000fffe0ff */
[----:B------:R-:W-:Y:S01]  /*6d700*/  IMAD.WIDE.U32 R22, R109, R10, R22 ;  /* 0x0000000a6d167225 */ /* 0x000fe200078e0016 */
[----:B------:R-:W-:Y:S02]  /*6d710*/  IADD3.X R35, PT, PT, RZ, RZ, RZ, P2, !PT ;  /* 0x000000ffff237210 */ /* 0x000fe400017fe4ff */
[----:B------:R-:W-:Y:S01]  /*6d720*/  IADD3 R30, P4, PT, R31, R26, RZ ;  /* 0x0000001a1f1e7210 */ /* 0x000fe20007f9e0ff */
[----:B------:R-:W-:Y:S01]  /*6d730*/  VIADD R27, R27, UR8 ;  /* 0x000000081b1b7c36 */ /* 0x000fe20008000000 */
[----:B------:R-:W-:Y:S01]  /*6d740*/  IADD3 R25, PT, PT, R8, UR16, RZ ;  /* 0x0000001008197c10 */ /* 0x000fe2000fffe0ff */
[----:B------:R-:W-:Y:S01]  /*6d750*/  VIADD R23, R23, UR10 ;  /* 0x0000000a17177c36 */ /* 0x000fe20008000000 */
[----:B------:R-:W0:Y:S01]  /*6d760*/  LDC R8, c[0x3][0x1c] ;  /* 0x00c00700ff087b82 */ /* 0x000e220000000800 */
[----:B------:R-:W-:Y:S01]  /*6d770*/  IMAD.WIDE.U32 R32, R116, R32, R34 ;  /* 0x0000002074207225 */ /* 0x000fe200078e0022 */
[----:B------:R-:W-:-:S02]  /*6d780*/  IADD3 R26, P3, PT, R27, R22, RZ ;  /* 0x000000161b1a7210 */ /* 0x000fc40007f7e0ff */
[----:B------:R-:W-:Y:S01]  /*6d790*/  IADD3 R22, P2, PT, R113, R23, RZ ;  /* 0x0000001771167210 */ /* 0x000fe20007f5e0ff */
[----:B------:R-:W-:Y:S02]  /*6d7a0*/  IMAD.X R31, RZ, RZ, RZ, P4 ;  /* 0x000000ffff1f7224 */ /* 0x000fe400020e06ff */
[----:B------:R-:W-:Y:S01]  /*6d7b0*/  IMAD.X R27, RZ, RZ, RZ, P3 ;  /* 0x000000ffff1b7224 */ /* 0x000fe200018e06ff */
[----:B------:R-:W-:Y:S01]  /*6d7c0*/  IADD3.X R23, PT, PT, RZ, RZ, RZ, P2, !PT ;  /* 0x000000ffff177210 */ /* 0x000fe200017fe4ff */
[----:B------:R-:W-:-:S04]  /*6d7d0*/  IMAD.WIDE.U32 R30, R111, R24, R30 ;  /* 0x000000186f1e7225 */ /* 0x000fc800078e001e */
[----:B------:R-:W-:Y:S02]  /*6d7e0*/  VIADD R35, R33, UR5 ;  /* 0x0000000521237c36 */ /* 0x000fe40008000000 */
[----:B------:R-:W-:Y:S02]  /*6d7f0*/  IMAD.X R41, RZ, RZ, RZ, P1 ;  /* 0x000000ffff297224 */ /* 0x000fe400008e06ff */
[----:B------:R-:W-:Y:S01]  /*6d800*/  IMAD.WIDE.U32 R26, R114, R12, R26 ;  /* 0x0000000c721a7225 */ /* 0x000fe200078e001a */
[----:B------:R-:W-:-:S03]  /*6d810*/  IADD3 R34, P2, PT, R35, R30, RZ ;  /* 0x0000001e23227210 */ /* 0x000fc60007f5e0ff */
[----:B------:R-:W-:Y:S01]  /*6d820*/  VIADD R31, R31, UR7 ;  /* 0x000000071f1f7c36 */ /* 0x000fe20008000000 */
[----:B------:R-:W-:Y:S01]  /*6d830*/  IADD3.X R35, PT, PT, RZ, RZ, RZ, P2, !PT ;  /* 0x000000ffff237210 */ /* 0x000fe200017fe4ff */
[----:B------:R-:W-:-:S03]  /*6d840*/  IMAD.WIDE.U32 R38, R7, R6, R40 ;  /* 0x0000000607267225 */ /* 0x000fc600078e0028 */
[----:B------:R-:W-:Y:S01]  /*6d850*/  IADD3 R30, P3, PT, R31, R26, RZ ;  /* 0x0000001a1f1e7210 */ /* 0x000fe20007f7e0ff */
[----:B------:R-:W-:Y:S01]  /*6d860*/  IMAD.X R43, RZ, RZ, RZ, P0 ;  /* 0x000000ffff2b7224 */ /* 0x000fe200000e06ff */
[----:B------:R-:W-:Y:S01]  /*6d870*/  IADD3 R38, P1, PT, R29, R38, RZ ;  /* 0x000000261d267210 */ /* 0x000fe20007f3e0ff */
[----:B------:R-:W-:Y:S01]  /*6d880*/  IMAD.WIDE.U32 R22, R3, R109, R22 ;  /* 0x0000006d03167225 */ /* 0x000fe200078e0016 */
[----:B------:R-:W-:-:S03]  /*6d890*/  IADD3.X R31, PT, PT, RZ, RZ, RZ, P3, !PT ;  /* 0x000000ffff1f7210 */ /* 0x000fc60001ffe4ff */
[----:B------:R-:W-:Y:S02]  /*6d8a0*/  VIADD R27, R27, UR9 ;  /* 0x000000091b1b7c36 */ /* 0x000fe40008000000 */
[----:B------:R-:W-:-:S03]  /*6d8b0*/  IMAD.WIDE.U32 R40, R17, UR14, R42 ;  /* 0x0000000e11287c25 */ /* 0x000fc6000f8e002a */
[----:B------:R-:W-:Y:S01]  /*6d8c0*/  IADD3 R26, P2, PT, R22, R27, RZ ;  /* 0x0000001b161a7210 */ /* 0x000fe20007f5e0ff */
[----:B------:R-:W-:Y:S01]  /*6d8d0*/  IMAD.WIDE.U32 R28, R116, R28, R34 ;  /* 0x0000001c741c7225 */ /* 0x000fe200078e0022 */
[----:B------:R-:W-:-:S03]  /*6d8e0*/  IADD3 R40, P0, PT, R25, R40, RZ ;  /* 0x0000002819287210 */ /* 0x000fc60007f1e0ff */
[----:B------:R-:W-:Y:S02]  /*6d8f0*/  IMAD.IADD R37, R14, 0x1, R39 ;  /* 0x000000010e257824 */ /* 0x000fe400078e0227 */
[----:B------:R-:W-:Y:S02]  /*6d900*/  IMAD.X R39, RZ, RZ, RZ, P1 ;  /* 0x000000ffff277224 */ /* 0x000fe400008e06ff */
[----:B------:R-:W-:Y:S01]  /*6d910*/  IMAD.X R27, RZ, RZ, RZ, P2 ;  /* 0x000000ffff1b7224 */ /* 0x000fe200010e06ff */
[----:B------:R-:W-:Y:S01]  /*6d920*/  IADD3 R36, P1, PT, R37, R36, RZ ;  /* 0x0000002425247210 */ /* 0x000fe20007f3e0ff */
[----:B------:R-:W-:-:S03]  /*6d930*/  IMAD.WIDE.U32 R30, R111, R13, R30 ;  /* 0x0000000d6f1e7225 */ /* 0x000fc600078e001e */
[----:B------:R-:W-:Y:S01]  /*6d940*/  IADD3.X R37, PT, PT, RZ, RZ, RZ, P1, !PT ;  /* 0x000000ffff257210 */ /* 0x000fe20000ffe4ff */
[----:B------:R-:W-:Y:S02]  /*6d950*/  VIADD R25, R29, UR6 ;  /* 0x000000061d197c36 */ /* 0x000fe40008000000 */
[----:B------:R-:W-:-:S03]  /*6d960*/  IMAD.WIDE.U32 R34, R9, R5, R38 ;  /* 0x0000000509227225 */ /* 0x000fc600078e0026 */
[----:B------:R-:W-:Y:S01]  /*6d970*/  IADD3 R30, P2, PT, R25, R30, RZ ;  /* 0x0000001e191e7210 */ /* 0x000fe20007f5e0ff */
[----:B------:R-:W-:Y:S01]  /*6d980*/  IMAD.WIDE.U32 R26, R114, R10, R26 ;  /* 0x0000000a721a7225 */ /* 0x000fe200078e001a */
[----:B------:R-:W-:Y:S02]  /*6d990*/  IADD3 R34, P4, PT, R45, R34, RZ ;  /* 0x000000222d227210 */ /* 0x000fe40007f9e0ff */
[----:B------:R-:W-:Y:S01]  /*6d9a0*/  IADD3 R33, PT, PT, R11, R35, RZ ;  /* 0x000000230b217210 */ /* 0x000fe20007ffe0ff */
[----:B------:R-:W-:Y:S01]  /*6d9b0*/  VIADD R29, R31, UR8 ;  /* 0x000000081f1d7c36 */ /* 0x000fe20008000000 */
[----:B------:R-:W-:Y:S01]  /*6d9c0*/  IADD3.X R31, PT, PT, RZ, RZ, RZ, P2, !PT ;  /* 0x000000ffff1f7210 */ /* 0x000fe200017fe4ff */
[----:B------:R-:W-:Y:S02]  /*6d9d0*/  VIADD R22, R27, UR10 ;  /* 0x0000000a1b167c36 */ /* 0x000fe40008000000 */
[----:B------:R-:W-:Y:S01]  /*6d9e0*/  IMAD.X R35, RZ, RZ, RZ, P4 ;  /* 0x000000ffff237224 */ /* 0x000fe200020e06ff */
[----:B------:R-:W-:Y:S01]  /*6d9f0*/  IADD3 R26, P3, PT, R29, R26, RZ ;  /* 0x0000001a1d1a7210 */ /* 0x000fe20007f7e0ff */
[----:B------:R-:W-:Y:S01]  /*6da00*/  IMAD.WIDE.U32 R30, R116, R24, R30 ;  /* 0x00000018741e7225 */ /* 0x000fe200078e001e */
[----:B------:R-:W-:-:S03]  /*6da10*/  IADD3 R22, P2, PT, R23, R22, RZ ;  /* 0x0000001617167210 */ /* 0x000fc60007f5e0ff */
[----:B------:R-:W-:Y:S02]  /*6da20*/  IMAD.X R27, RZ, RZ, RZ, P3 ;  /* 0x000000ffff1b7224 */ /* 0x000fe400018e06ff */
[----:B------:R-:W-:Y:S02]  /*6da30*/  IMAD.IADD R41, R0, 0x1, R41 ;  /* 0x0000000100297824 */ /* 0x000fe400078e0229 */
[----:B------:R-:W-:-:S04]  /*6da40*/  IMAD.WIDE.U32 R34, R15, R4, R34 ;  /* 0x000000040f227225 */ /* 0x000fc800078e0022 */
[----:B------:R-:W-:Y:S01]  /*6da50*/  IMAD.WIDE.U32 R24, R111, R12, R26 ;  /* 0x0000000c6f187225 */ /* 0x000fe200078e001a */
[----:B------:R-:W-:Y:S02]  /*6da60*/  IADD3 R27, PT, PT, R31, UR7, RZ ;  /* 0x000000071f1b7c10 */ /* 0x000fe4000fffe0ff */
[----:B------:R-:W-:Y:S01]  /*6da70*/  IADD3 R38, P3, PT, R41, R34, RZ ;  /* 0x0000002229267210 */ /* 0x000fe20007f7e0ff */
[----:B------:R-:W-:Y:S01]  /*6da80*/  IMAD.X R23, RZ, RZ, RZ, P2 ;  /* 0x000000ffff177224 */ /* 0x000fe200010e06ff */
[----:B------:R-:W-:Y:S01]  /*6da90*/  IADD3 R26, P2, PT, R27, R24, RZ ;  /* 0x000000181b1a7210 */ /* 0x000fe20007f5e0ff */
[----:B------:R-:W-:Y:S01]  /*6daa0*/  VIADD R25, R25, UR9 ;  /* 0x0000000919197c36 */ /* 0x000fe20008000000 */
[----:B------:R-:W-:Y:S01]  /*6dab0*/  IADD3.X R41, PT, PT, RZ, RZ, RZ, P0, !PT ;  /* 0x000000ffff297210 */ /* 0x000fe200007fe4ff */
[----:B------:R-:W-:-:S04]  /*6dac0*/  IMAD.WIDE.U32 R114, R3, R114, R22 ;  /* 0x0000007203727225 */ /* 0x000fc800078e0016 */
[----:B------:R-:W-:Y:S01]  /*6dad0*/  IMAD.IADD R29, R16, 0x1, R35 ;  /* 0x00000001101d7824 */ /* 0x000fe200078e0223 */
[----:B------:R-:W-:Y:S01]  /*6dae0*/  IADD3 R24, P0, PT, R114, R25, RZ ;  /* 0x0000001972187210 */ /* 0x000fe20007f1e0ff */
[----:B------:R-:W-:Y:S02]  /*6daf0*/  IMAD.X R27, RZ, RZ, RZ, P2 ;  /* 0x000000ffff1b7224 */ /* 0x000fe400010e06ff */
[----:B------:R-:W-:-:S04]  /*6db00*/  IMAD.WIDE.U32 R34, R21, UR13, R40 ;  /* 0x0000000d15227c25 */ /* 0x000fc8000f8e0028 */
[----:B0-----:R-:W-:Y:S01]  /*6db10*/  IMAD.WIDE.U32 R22, R7, R8, R36 ;  /* 0x0000000807167225 */ /* 0x001fe200078e0024 */
[----:B------:R-:W-:-:S03]  /*6db20*/  MOV R40, R34 ;  /* 0x0000002200287202 */ /* 0x000fc60000000f00 */
[----:B------:R-:W-:-:S04]  /*6db30*/  IMAD.WIDE.U32 R26, R116, R13, R26 ;  /* 0x0000000d741a7225 */ /* 0x000fc800078e001a */
[----:B------:R-:W-:Y:S01]  /*6db40*/  IMAD.X R25, RZ, RZ, RZ, P0 ;  /* 0x000000ffff197224 */ /* 0x000fe200000e06ff */
[----:B------:R-:W-:Y:S01]  /*6db50*/  IADD3 R27, PT, PT, R27, UR8, RZ ;  /* 0x000000081b1b7c10 */ /* 0x000fe2000fffe0ff */
[----:B------:R-:W-:Y:S01]  /*6db60*/  IMAD R7, R34, UR17, RZ ;  /* 0x0000001122077c24 */ /* 0x000fe2000f8e02ff */
[----:B------:R-:W-:Y:S01]  /*6db70*/  IADD3 R34, P1, PT, R22, R33, RZ ;  /* 0x0000002116227210 */ /* 0x000fe20007f3e0ff */
[----:B------:R-:W-:Y:S02]  /*6db80*/  IMAD.X R39, RZ, RZ, RZ, P3 ;  /* 0x000000ffff277224 */ /* 0x000fe400018e06ff */
[----:B------:R-:W-:-:S04]  /*6db90*/  IMAD.WIDE.U32 R24, R111, R10, R24 ;  /* 0x0000000a6f187225 */ /* 0x000fc800078e0018 */
[----:B------:R-:W-:Y:S01]  /*6dba0*/  IMAD.IADD R13, R2, 0x1, R35 ;  /* 0x00000001020d7824 */ /* 0x000fe200078e0223 */
[----:B------:R-:W-:Y:S01]  /*6dbb0*/  IADD3 R24, P0, PT, R27, R24, RZ ;  /* 0x000000181b187210 */ /* 0x000fe20007f1e0ff */
        /* <DEDUP_REMOVED lines=8> */
[----:B------:R-:W-:Y:S01]  /*6dc40*/  IMAD.MOV.U32 R41, RZ, RZ, RZ ;  /* 0x000000ffff297224 */ /* 0x000fe200078e00ff */
[----:B------:R-:W-:Y:S01]  /*6dc50*/  IADD3.X R23, PT, PT, RZ, RZ, RZ, P2, !PT ;  /* 0x000000ffff177210 */ /* 0x000fe200017fe4ff */
[----:B------:R-:W-:Y:S01]  /*6dc60*/  IMAD.IADD R32, R14, 0x1, R35 ;  /* 0x000000010e207824 */ /* 0x000fe200078e0223 */
[----:B------:R-:W-:Y:S01]  /*6dc70*/  IADD3 R34, P2, PT, R29, R34, RZ ;  /* 0x000000221d227210 */ /* 0x000fe20007f5e0ff */
[----:B------:R-:W-:-:S03]  /*6dc80*/  IMAD.HI.U32 R39, R7, UR12, R40 ;  /* 0x0000000c07277c27 */ /* 0x000fc6000f8e0028 */
[----:B------:R-:W-:Y:S01]  /*6dc90*/  IADD3.X R35, PT, PT, RZ, RZ, RZ, P2, !PT ;  /* 0x000000ffff237210 */ /* 0x000fe200017fe4ff */
[----:B------:R-:W-:-:S04]  /*6dca0*/  IMAD.WIDE.U32 R24, R116, R12, R24 ;  /* 0x0000000c74187225 */ /* 0x000fc800078e0018 */
[----:B------:R-:W-:Y:S01]  /*6dcb0*/  IMAD.X R115, RZ, RZ, RZ, P1 ;  /* 0x000000ffff737224 */ /* 0x000fe200008e06ff */
[----:B------:R-:W-:Y:S01]  /*6dcc0*/  IADD3 R32, P1, PT, R32, R33, RZ ;  /* 0x0000002120207210 */ /* 0x000fe20007f3e0ff */
[----:B------:R-:W-:Y:S02]  /*6dcd0*/  VIADD R39, R39, UR16 ;  /* 0x0000001027277c36 */ /* 0x000fe40008000000 */
[----:B------:R-:W-:-:S04]  /*6dce0*/  IMAD.WIDE.U32 R22, R21, UR14, R22 ;  /* 0x0000000e15167c25 */ /* 0x000fc8000f8e0016 */
[----:B------:R-:W-:Y:S01]  /*6dcf0*/  IMAD.WIDE.U32 R12, R3, R111, R114 ;  /* 0x0000006f030c7225 */ /* 0x000fe200078e0072 */
[----:B------:R-:W-:Y:S02]  /*6dd00*/  IADD3 R38, P2, PT, R39, R22, RZ ;  /* 0x0000001627267210 */ /* 0x000fe40007f5e0ff */
[----:B------:R-:W-:Y:S01]  /*6dd10*/  IADD3 R27, PT, PT, R0, R23, RZ ;  /* 0x00000017001b7210 */ /* 0x000fe20007ffe0ff */
[----:B------:R-:W-:Y:S02]  /*6dd20*/  VIADD R25, R25, UR9 ;  /* 0x0000000919197c36 */ /* 0x000fe40008000000 */
[----:B------:R-:W-:Y:S02]  /*6dd30*/  IMAD.X R33, RZ, RZ, RZ, P1 ;  /* 0x000000ffff217224 */ /* 0x000fe400008e06ff */
        /* <DEDUP_REMOVED lines=9> */
[----:B------:R-:W-:Y:S02]  /*6ddd0*/  IMAD.X R37, RZ, RZ, RZ, P2 ;  /* 0x000000ffff257224 */ /* 0x000fe400010e06ff */
[----:B------:R-:W-:Y:S01]  /*6dde0*/  IMAD.WIDE.U32 R22, R116, R10, R22 ;  /* 0x0000000a74167225 */ /* 0x000fe200078e0016 */
[----:B------:R-:W-:-:S03]  /*6ddf0*/  IADD3.X R35, PT, PT, RZ, RZ, RZ, P1, !PT ;  /* 0x000000ffff237210 */ /* 0x000fc60000ffe4ff */
[----:B------:R-:W-:Y:S02]  /*6de00*/  IMAD.X R29, RZ, RZ, RZ, P0 ;  /* 0x000000ffff1d7224 */ /* 0x000fe400000e06ff */
[----:B------:R-:W-:Y:S02]  /*6de10*/  VIADD R12, R23, UR10 ;  /* 0x0000000a170c7c36 */ /* 0x000fe40008000000 */
[----:B------:R-:W-:Y:S01]  /*6de20*/  IMAD.WIDE.U32 R36, R17, R4, R36 ;  /* 0x0000000411247225 */ /* 0x000fe200078e0024 */
[----:B------:R-:W-:Y:S02]  /*6de30*/  IADD3 R23, P1, PT, R29, R28, RZ ;  /* 0x0000001c1d177210 */ /* 0x000fe40007f3e0ff */
[----:B------:R-:W-:Y:S01]  /*6de40*/  IADD3 R12, P0, PT, R13, R12, RZ ;  /* 0x0000000c0d0c7210 */ /* 0x000fe20007f1e0ff */
[----:B------:R-:W-:Y:S01]  /*6de50*/  IMAD.WIDE.U32 R28, R15, R6, R34 ;  /* 0x000000060f1c7225 */ /* 0x000fe200078e0022 */
[----:B------:R-:W-:Y:S02]  /*6de60*/  IADD3 R34, P4, PT, R27, R36, RZ ;  /* 0x000000241b227210 */ /* 0x000fe40007f9e0ff */
[----:B------:R-:W-:Y:S01]  /*6de70*/  IADD3 R23, P2, PT, R33, R23, RZ ;  /* 0x0000001721177210 */ /* 0x000fe20007f5e0ff */
[----:B------:R-:W-:-:S02]  /*6de80*/  IMAD.IADD R13, R16, 0x1, R37 ;  /* 0x00000001100d7824 */ /* 0x000fc400078e0225 */
[----:B------:R-:W-:Y:S02]  /*6de90*/  IMAD.X R27, RZ, RZ, RZ, P1 ;  /* 0x000000ffff1b7224 */ /* 0x000fe400008e06ff */
[----:B------:R-:W-:Y:S01]  /*6dea0*/  IMAD.WIDE.U32 R38, R7, UR13, R38 ;  /* 0x0000000d07267c25 */ /* 0x000fe2000f8e0026 */
[----:B------:R-:W-:Y:S02]  /*6deb0*/  IADD3 R32, P3, PT, R13, R28, RZ ;  /* 0x0000001c0d207210 */ /* 0x000fe40007f7e0ff */
[----:B------:R-:W-:Y:S01]  /*6dec0*/  IADD3 R28, PT, PT, R14, R29, RZ ;  /* 0x0000001d0e1c7210 */ /* 0x000fe20007ffe0ff */
[----:B------:R-:W-:Y:S01]  /*6ded0*/  IMAD.X R35, RZ, RZ, RZ, P4 ;  /* 0x000000ffff237224 */ /* 0x000fe200020e06ff */
[----:B------:R-:W-:Y:S01]  /*6dee0*/  IADD3.X R33, PT, PT, RZ, RZ, RZ, P3, !PT ;  /* 0x000000ffff217210 */ /* 0x000fe20001ffe4ff */
[----:B------:R-:W-:Y:S01]  /*6def0*/  IMAD.X R13, RZ, RZ, RZ, P2 ;  /* 0x000000ffff0d7224 */ /* 0x000fe200010e06ff */
[----:B------:R-:W-:Y:S01]  /*6df00*/  IADD3 R30, P1, PT, R27, R30, RZ ;  /* 0x0000001e1b1e7210 */ /* 0x000fe20007f3e0ff */
[----:B------:R-:W-:Y:S01]  /*6df10*/  IMAD.IADD R25, R2, 0x1, R39 ;  /* 0x0000000102197824 */ /* 0x000fe200078e0227 */
[----:B------:R-:W-:Y:S01]  /*6df20*/  IADD3 R28, P3, PT, R28, R23, RZ ;  /* 0x000000171c1c7210 */ /* 0x000fe20007f7e0ff */
[----:B------:R-:W-:-:S02]  /*6df30*/  HFMA2 R39, -RZ, RZ, 0, 0 ;  /* 0x00000000ff277431 */ /* 0x000fc400000001ff */
[----:B------:R-:W-:Y:S01]  /*6df40*/  IMAD.WIDE.U32 R34, R21, UR15, R34 ;  /* 0x0000000f15227c25 */ /* 0x000fe2000f8e0022 */
[----:B------:R-:W-:Y:S02]  /*6df50*/  IADD3 R13, P2, PT, R13, R30, RZ ;  /* 0x0000001e0d0d7210 */ /* 0x000fe40007f5e0ff */
[----:B------:R-:W-:Y:S01]  /*6df60*/  IADD3.X R23, PT, PT, RZ, RZ, RZ, P1, !PT ;  /* 0x000000ffff177210 */ /* 0x000fe20000ffe4ff */
[----:B------:R-:W-:Y:S02]  /*6df70*/  IMAD.X R29, RZ, RZ, RZ, P3 ;  /* 0x000000ffff1d7224 */ /* 0x000fe400018e06ff */
[----:B------:R-:W-:Y:S01]  /*6df80*/  IMAD.WIDE.U32 R30, R17, R5, R32 ;  /* 0x00000005111e7225 */ /* 0x000fe200078e0020 */
[----:B------:R-:W-:-:S03]  /*6df90*/  IADD3 R32, P4, PT, R25, R34, RZ ;  /* 0x0000002219207210 */ /* 0x000fc60007f9e0ff */
[----:B------:R-:W-:Y:S01]  /*6dfa0*/  IMAD.IADD R35, R19, 0x1, R35 ;  /* 0x0000000113237824 */ /* 0x000fe200078e0223 */
[----:B------:R-:W-:Y:S01]  /*6dfb0*/  IADD3.X R33, PT, PT, RZ, RZ, RZ, P4, !PT ;  /* 0x000000ffff217210 */ /* 0x000fe200027fe4ff */
[----:B------:R-:W-:Y:S02]  /*6dfc0*/  IMAD R9, R38, UR17, RZ ;  /* 0x0000001126097c24 */ /* 0x000fe4000f8e02ff */
[----:B------:R-:W-:Y:S01]  /*6dfd0*/  IMAD.WIDE.U32 R28, R15, R8, R28 ;  /* 0x000000080f1c7225 */ /* 0x000fe200078e001c */
[----:B------:R-:W-:Y:S02]  /*6dfe0*/  IADD3 R30, P3, PT, R35, R30, RZ ;  /* 0x0000001e231e7210 */ /* 0x000fe40007f7e0ff */
[----:B------:R-:W-:Y:S01]  /*6dff0*/  IADD3 R15, P1, PT, R23, R26, RZ ;  /* 0x0000001a170f7210 */ /* 0x000fe20007f3e0ff */
[----:B------:R-:W-:Y:S02]  /*6e000*/  IMAD.IADD R27, R11, 0x1, R31 ;  /* 0x000000010b1b7824 */ /* 0x000fe400078e021f */
[----:B------:R-:W-:-:S03]  /*6e010*/  IMAD.HI.U32 R38, R9, UR12, R38 ;  /* 0x0000000c09267c27 */ /* 0x000fc6000f8e0026 */
[----:B------:R-:W-:Y:S01]  /*6e020*/  IADD3 R26, P4, PT, R28, R27, RZ ;  /* 0x0000001b1c1a7210 */ /* 0x000fe20007f9e0ff */
[----:B------:R-:W-:Y:S01]  /*6e030*/  IMAD.X R18, RZ, RZ, RZ, P2 ;  /* 0x000000ffff127224 */ /* 0x000fe200010e06ff */
[----:B------:R-:W-:Y:S01]  /*6e040*/  IADD3 R10, P2, PT, R29, R13, RZ ;  /* 0x0000000d1d0a7210 */ /* 0x000fe20007f5e0ff */
[----:B------:R-:W-:Y:S01]  /*6e050*/  IMAD.X R31, RZ, RZ, RZ, P3 ;  /* 0x000000ffff1f7224 */ /* 0x000fe200018e06ff */
[----:B------:R-:W-:Y:S01]  /*6e060*/  IADD3.X R27, PT, PT, RZ, RZ, RZ, P4, !PT ;  /* 0x000000ffff1b7210 */ /* 0x000fe200027fe4ff */
[----:B------:R-:W-:Y:S01]  /*6e070*/  IMAD.WIDE.U32 R32, R7, UR14, R32 ;  /* 0x0000000e07207c25 */ /* 0x000fe2000f8e0020 */
[----:B------:R-:W-:-:S03]  /*6e080*/  IADD3 R18, P3, PT, R18, R15, RZ ;  /* 0x0000000f12127210 */ /* 0x000fc60007f7e0ff */
[----:B------:R-:W-:Y:S02]  /*6e090*/  VIADD R13, R38, UR16 ;  /* 0x00000010260d7c36 */ /* 0x000fe40008000000 */
[----:B------:R-:W-:-:S03]  /*6e0a0*/  IMAD.WIDE.U32 R28, R21, R4, R30 ;  /* 0x00000004151c7225 */ /* 0x000fc600078e001e */
[----:B------:R-:W-:Y:S01]  /*6e0b0*/  IADD3 R30, P6, PT, R13, R32, RZ ;  /* 0x000000200d1e7210 */ /* 0x000fe20007fde0ff */
[----:B------:R-:W-:Y:S01]  /*6e0c0*/  IMAD.IADD R33, R0, 0x1, R33 ;  /* 0x0000000100217824 */ /* 0x000fe200078e0221 */
[----:B------:R-:W-:Y:S01]  /*6e0d0*/  IADD3 R13, PT, PT, R16, R29, RZ ;  /* 0x0000001d100d7210 */ /* 0x000fe20007ffe0ff */
[----:B------:R-:W-:-:S03]  /*6e0e0*/  IMAD.WIDE.U32 R26, R17, R6, R26 ;  /* 0x00000006111a7225 */ /* 0x000fc600078e001a */
[----:B------:R-:W-:Y:S01]  /*6e0f0*/  IADD3 R28, P5, PT, R33, R28, RZ ;  /* 0x0000001c211c7210 */ /* 0x000fe20007fbe0ff */
[----:B------:R-:W-:Y:S02]  /*6e100*/  IMAD.X R31, RZ, RZ, RZ, P6 ;  /* 0x000000ffff1f7224 */ /* 0x000fe400030e06ff */
[----:B------:R-:W-:Y:S01]  /*6e110*/  IMAD.X R23, RZ, RZ, RZ, P2 ;  /* 0x000000ffff177224 */ /* 0x000fe200010e06ff */
[----:B------:R-:W-:Y:S01]  /*6e120*/  IADD3.X R29, PT, PT, RZ, RZ, RZ, P5, !PT ;  /* 0x000000ffff1d7210 */ /* 0x000fe20002ffe4ff */
[----:B------:R-:W-:Y:S01]  /*6e130*/  IMAD.X R15, RZ, RZ, RZ, P1 ;  /* 0x000000ffff0f7224 */ /* 0x000fe200008e06ff */
[----:B------:R-:W-:Y:S01]  /*6e140*/  IADD3 R26, P1, PT, R13, R26, RZ ;  /* 0x0000001a0d1a7210 */ /* 0x000fe20007f3e0ff */
[----:B------:R-:W-:Y:S01]  /*6e150*/  IMAD.IADD R25, R14, 0x1, R27 ;  /* 0x000000010e197824 */ /* 0x000fe200078e021b */
[----:B------:R-:W-:Y:S01]  /*6e160*/  IADD3 R23, P4, PT, R23, R18, RZ ;  /* 0x0000001217177210 */ /* 0x000fe20007f9e0ff */
[----:B------:R-:W-:Y:S01]  /*6e170*/  IMAD.WIDE.U32 R30, R9, UR13, R30 ;  /* 0x0000000d091e7c25 */ /* 0x000fe2000f8e001e */
[----:B------:R-:W-:-:S02]  /*6e180*/  IADD3 R18, P2, PT, R15, R24, RZ ;  /* 0x000000180f127210 */ /* 0x000fc40007f5e0ff */
[----:B------:R-:W-:Y:S01]  /*6e190*/  IADD3.X R13, PT, PT, RZ, RZ, RZ, P3, !PT ;  /* 0x000000ffff0d7210 */ /* 0x000fe20001ffe4ff */
[----:B------:R-:W-:Y:S01]  /*6e1a0*/  IMAD.X R27, RZ, RZ, RZ, P1 ;  /* 0x000000ffff1b7224 */ /* 0x000fe200008e06ff */
[----:B------:R-:W-:Y:S01]  /*6e1b0*/  IADD3 R24, P3, PT, R25, R10, RZ ;  /* 0x0000000a19187210 */ /* 0x000fe20007f7e0ff */
[----:B------:R-:W-:-:S03]  /*6e1c0*/  IMAD.WIDE.U32 R28, R7, UR15, R28 ;  /* 0x0000000f071c7c25 */ /* 0x000fc6000f8e001c */
[----:B------:R-:W-:Y:S01]  /*6e1d0*/  IADD3.X R25, PT, PT, RZ, RZ, RZ, P3, !PT ;  /* 0x000000ffff197210 */ /* 0x000fe20001ffe4ff */
[----:B------:R-:W-:Y:S02]  /*6e1e0*/  IMAD.IADD R33, R2, 0x1, R31 ;  /* 0x0000000102217824 */ /* 0x000fe400078e021f */
[----:B------:R-:W-:-:S03]  /*6e1f0*/  IMAD.WIDE.U32 R26, R21, R5, R26 ;  /* 0x00000005151a7225 */ /* 0x000fc600078e001a */
[----:B------:R-:W-:Y:S01]  /*6e200*/  IADD3 R32, P1, PT, R33, R28, RZ ;  /* 0x0000001c21207210 */ /* 0x000fe20007f3e0ff */
[----:B------:R-:W-:Y:S02]  /*6e210*/  IMAD.IADD R29, R19, 0x1, R29 ;  /* 0x00000001131d7824 */ /* 0x000fe400078e021d */
[----:B------:R-:W-:Y:S01]  /*6e220*/  IMAD.X R10, RZ, RZ, RZ, P4 ;  /* 0x000000ffff0a7224 */ /* 0x000fe200020e06ff */
[----:B------:R-:W-:Y:S01]  /*6e230*/  IADD3 R13, P4, PT, R13, R18, RZ ;  /* 0x000000120d0d7210 */ /* 0x000fe20007f9e0ff */
[----:B------:R-:W-:Y:S01]  /*6e240*/  IMAD R15, R30, UR17, RZ ;  /* 0x000000111e0f7c24 */ /* 0x000fe2000f8e02ff */
[----:B------:R-:W-:Y:S01]  /*6e250*/  IADD3 R28, P3, PT, R29, R26, RZ ;  /* 0x0000001a1d1c7210 */ /* 0x000fe20007f7e0ff */
[----:B------:R-:W-:Y:S01]  /*6e260*/  IMAD.MOV.U32 R31, RZ, RZ, RZ ;  /* 0x000000ffff1f7224 */ /* 0x000fe200078e00ff */
[----:B------:R-:W-:Y:S01]  /*6e270*/  IADD3.X R33, PT, PT, RZ, RZ, RZ, P1, !PT ;  /* 0x000000ffff217210 */ /* 0x000fe20000ffe4ff */
[----:B------:R-:W-:Y:S01]  /*6e280*/  IMAD.WIDE.U32 R24, R17, R8, R24 ;  /* 0x0000000811187225 */ /* 0x000fe200078e0018 */
[----:B------:R-:W-:-:S03]  /*6e290*/  IADD3 R10, P5, PT, R10, R13, RZ ;  /* 0x0000000d0a0a7210 */ /* 0x000fc60007fbe0ff */
        /* <DEDUP_REMOVED lines=17> */
[----:B------:R-:W-:Y:S01]  /*6e3b0*/  IMAD.WIDE.U32 R30, R9, UR15, R30 ;  /* 0x0000000f091e7c25 */ /* 0x000fe2000f8e001e */
[----:B------:R-:W-:-:S03]  /*6e3c0*/  IADD3 R26, PT, PT, R14, R27, RZ ;  /* 0x0000001b0e1a7210 */ /* 0x000fc60007ffe0ff */
[----:B------:R-:W-:Y:S01]  /*6e3d0*/  IMAD.X R29, RZ, RZ, RZ, P3 ;  /* 0x000000ffff1d7224 */ /* 0x000fe200018e06ff */
[----:B------:R-:W-:Y:S01]  /*6e3e0*/  IADD3 R26, P3, PT, R26, R13, RZ ;  /* 0x0000000d1a1a7210 */ /* 0x000fe20007f7e0ff */
[----:B------:R-:W-:-:S03]  /*6e3f0*/  IMAD.WIDE.U32 R24, R15, UR13, R32 ;  /* 0x0000000d0f187c25 */ /* 0x000fc6000f8e0020 */
[----:B------:R-:W-:Y:S01]  /*6e400*/  IADD3.X R27, PT, PT, RZ, RZ, RZ, P3, !PT ;  /* 0x000000ffff1b7210 */ /* 0x000fe20001ffe4ff */
[----:B------:R-:W-:Y:S02]  /*6e410*/  IMAD.IADD R13, R2, 0x1, R25 ;  /* 0x00000001020d7824 */ /* 0x000fe400078e0219 */
        /* <DEDUP_REMOVED lines=8> */
[----:B------:R-:W-:Y:S01]  /*6e4a0*/  IADD3.X R31, PT, PT, RZ, RZ, RZ, P3, !PT ;  /* 0x000000ffff1f7210 */ /* 0x000fe20001ffe4ff */
[----:B------:R-:W-:Y:S01]  /*6e4b0*/  IMAD.X R17, RZ, RZ, RZ, P1 ;  /* 0x000000ffff117224 */ /* 0x000fe200008e06ff */
[----:B------:R-:W-:Y:S01]  /*6e4c0*/  IADD3 R28, P2, PT, R26, R29, RZ ;  /* 0x0000001d1a1c7210 */ /* 0x000fe20007f5e0ff */
[----:B------:R-:W-:Y:S01]  /*6e4d0*/  IMAD.WIDE.U32 R20, R15, UR14, R20 ;  /* 0x0000000e0f147c25 */ /* 0x000fe2000f8e0014 */
[----:B------:R-:W-:-:S03]  /*6e4e0*/  IADD3 R18, P1, PT, R13, R22, RZ ;  /* 0x000000160d127210 */ /* 0x000fc60007f3e0ff */
[----:B------:R-:W-:Y:S01]  /*6e4f0*/  IMAD.X R29, RZ, RZ, RZ, P2 ;  /* 0x000000ffff1d7224 */ /* 0x000fe200010e06ff */
[----:B------:R-:W-:Y:S01]  /*6e500*/  IADD3 R17, P2, PT, R17, R10, RZ ;  /* 0x0000000a11117210 */ /* 0x000fe20007f5e0ff */
[----:B------:R-:W-:-:S04]  /*6e510*/  IMAD.WIDE.U32 R30, R9, R4, R30 ;  /* 0x00000004091e7225 */ /* 0x000fc800078e001e */
        /* <DEDUP_REMOVED lines=9> */
[----:B------:R-:W-:-:S02]  /*6e5b0*/  IADD3.X R31, PT, PT, RZ, RZ, RZ, P6, !PT ;  /* 0x000000ffff1f7210 */ /* 0x000fc400037fe4ff */
[----:B------:R-:W-:Y:S01]  /*6e5c0*/  IADD3 R22, P6, PT, R23, R0, RZ ;  /* 0x0000000017167210 */ /* 0x000fe20007fde0ff */
[----:B------:R-:W-:Y:S01]  /*6e5d0*/  IMAD.X R27, RZ, RZ, RZ, P4 ;  /* 0x000000ffff1b7224 */ /* 0x000fe200020e06ff */
[----:B------:R-:W-:Y:S01]  /*6e5e0*/  IADD3 R13, P5, PT, R13, R18, RZ ;  /* 0x000000120d0d7210 */ /* 0x000fe20007fbe0ff */
[----:B------:R-:W-:Y:S01]  /*6e5f0*/  IMAD.WIDE.U32 R30, R15, UR15, R30 ;  /* 0x0000000f0f1e7c25 */ /* 0x000fe2000f8e001e */
[----:B------:R-:W-:Y:S02]  /*6e600*/  IADD3.X R23, PT, PT, RZ, RZ, RZ, P6, !PT ;  /* 0x000000ffff177210 */ /* 0x000fe400037fe4ff */
[----:B------:R-:W-:Y:S01]  /*6e610*/  IADD3 R0, P4, PT, R2, R13, RZ ;  /* 0x0000000d02007210 */ /* 0x000fe20007f9e0ff */
[----:B------:R-:W-:Y:S01]  /*6e620*/  IMAD.WIDE.U32 R26, R9, R5, R26 ;  /* 0x00000005091a7225 */ /* 0x000fe200078e001a */
[----:B------:R-:W-:-:S03]  /*6e630*/  IADD3.X R10, PT, PT, RZ, RZ, RZ, P5, !PT ;  /* 0x000000ffff0a7210 */ /* 0x000fc60002ffe4ff */
[----:B------:R-:W-:Y:S01]  /*6e640*/  IMAD.IADD R13, R19, 0x1, R31 ;  /* 0x00000001130d7824 */ /* 0x000fe200078e021f */
[----:B------:R-:W-:Y:S01]  /*6e650*/  IADD3 R27, PT, PT, R11, R27, RZ ;  /* 0x0000001b0b1b7210 */ /* 0x000fe20007ffe0ff */
[----:B------:R-:W-:-:S04]  /*6e660*/  IMAD.WIDE.U32 R18, R7, R8, R22 ;  /* 0x0000000807127225 */ /* 0x000fc800078e0016 */
[----:B------:R-:W-:Y:S01]  /*6e670*/  IMAD.X R7, RZ, RZ, RZ, P2 ;  /* 0x000000ffff077224 */ /* 0x000fe200010e06ff */
[----:B------:R-:W-:Y:S01]  /*6e680*/  IADD3 R22, P2, PT, R13, R26, RZ ;  /* 0x0000001a0d167210 */ /* 0x000fe20007f5e0ff */
[----:B------:R-:W-:-:S03]  /*6e690*/  IMAD.X R13, RZ, RZ, RZ, P0 ;  /* 0x000000ffff0d7224 */ /* 0x000fc600000e06ff */
[----:B------:R-:W-:Y:S01]  /*6e6a0*/  IADD3 R7, P0, PT, R7, R0, RZ ;  /* 0x0000000007077210 */ /* 0x000fe20007f1e0ff */
[----:B------:R-:W-:Y:S01]  /*6e6b0*/  IMAD.X R0, RZ, RZ, RZ, P3 ;  /* 0x000000ffff007224 */ /* 0x000fe200018e06ff */
[----:B------:R-:W-:Y:S01]  /*6e6c0*/  IADD3 R2, P3, PT, R18, R27, RZ ;  /* 0x0000001b12027210 */ /* 0x000fe20007f7e0ff */
[----:B------:R-:W-:Y:S01]  /*6e6d0*/  IMAD.WIDE.U32 R12, R3, R116, R12 ;  /* 0x00000074030c7225 */ /* 0x000fe200078e000c */
[----:B------:R-:W-:Y:S02]  /*6e6e0*/  IADD3.X R23, PT, PT, RZ, RZ, RZ, P2, !PT ;  /* 0x000000ffff177210 */ /* 0x000fe400017fe4ff */
[----:B------:R-:W-:Y:S01]  /*6e6f0*/  IADD3 R18, P2, PT, R0, R7, RZ ;  /* 0x0000000700127210 */ /* 0x000fe20007f5e0ff */
[----:B------:R-:W-:Y:S02]  /*6e700*/  IMAD.X R3, RZ, RZ, RZ, P3 ;  /* 0x000000ffff037224 */ /* 0x000fe400018e06ff */
[----:B------:R-:W-:-:S04]  /*6e710*/  IMAD.WIDE.U32 R22, R15, R4, R22 ;  /* 0x000000040f167225 */ /* 0x000fc800078e0016 */
[----:B------:R-:W-:Y:S01]  /*6e720*/  IMAD.X R7, RZ, RZ, RZ, P1 ;  /* 0x000000ffff077224 */ /* 0x000fe200008e06ff */
[----:B------:R-:W-:Y:S01]  /*6e730*/  IADD3 R18, P1, PT, R19, R18, RZ ;  /* 0x0000001213127210 */ /* 0x000fe20007f3e0ff */
[----:B------:R-:W-:-:S03]  /*6e740*/  IMAD.WIDE.U32 R2, R9, R6, R2 ;  /* 0x0000000609027225 */ /* 0x000fc600078e0002 */
[----:B------:R-:W-:Y:S01]  /*6e750*/  IADD3 R7, P3, PT, R12, R7, RZ ;  /* 0x000000070c077210 */ /* 0x000fe20007f7e0ff */
[----:B------:R-:W-:Y:S02]  /*6e760*/  IMAD.IADD R17, R16, 0x1, R23 ;  /* 0x0000000110117824 */ /* 0x000fe400078e0217 */
[----:B------:R-:W-:Y:S01]  /*6e770*/  IMAD.IADD R3, R14, 0x1, R3 ;  /* 0x000000010e037824 */ /* 0x000fe200078e0203 */
[----:B------:R-:W-:Y:S01]  /*6e780*/  IADD3 R10, P5, PT, R10, R7, RZ ;  /* 0x000000070a0a7210 */ /* 0x000fe20007fbe0ff */
[----:B------:R-:W-:Y:S01]  /*6e790*/  IMAD.X R0, RZ, RZ, RZ, P0 ;  /* 0x000000ffff007224 */ /* 0x000fe200000e06ff */
[----:B------:R-:W-:Y:S02]  /*6e7a0*/  IADD3 R16, P6, PT, R17, R2, RZ ;  /* 0x0000000211107210 */ /* 0x000fe40007fde0ff */
[----:B------:R-:W-:Y:S02]  /*6e7b0*/  IADD3.X R7, PT, PT, RZ, RZ, RZ, P4, !PT ;  /* 0x000000ffff077210 */ /* 0x000fe400027fe4ff */
[----:B------:R-:W-:Y:S01]  /*6e7c0*/  IADD3 R2, P4, PT, R3, R18, RZ ;  /* 0x0000001203027210 */ /* 0x000fe20007f9e0ff */
[----:B------:R-:W-:Y:S01]  /*6e7d0*/  IMAD.X R17, RZ, RZ, RZ, P6 ;  /* 0x000000ffff117224 */ /* 0x000fe200030e06ff */
[----:B------:R-:W-:Y:S01]  /*6e7e0*/  IADD3 R7, P0, PT, R7, R10, RZ ;  /* 0x0000000a07077210 */ /* 0x000fe20007f1e0ff */
[----:B------:R-:W0:Y:S01]  /*6e7f0*/  LDC.64 R18, c[0x0][0x380] ;  /* 0x0000e000ff127b82 */ /* 0x000e220000000a00 */
[----:B------:R-:W-:Y:S01]  /*6e800*/  IADD3.X R3, PT, PT, RZ, RZ, RZ, P4, !PT ;  /* 0x000000ffff037210 */ /* 0x000fe200027fe4ff */
[----:B------:R-:W-:Y:S01]  /*6e810*/  IMAD.WIDE.U32 R16, R15, R5, R16 ;  /* 0x000000050f107225 */ /* 0x000fe200078e0010 */
[----:B------:R-:W-:-:S02]  /*6e820*/  IADD3 R0, P4, PT, R0, R7, RZ ;  /* 0x0000000700007210 */ /* 0x000fc40007f9e0ff */
[----:B------:R-:W-:Y:S01]  /*6e830*/  IADD3.X R12, PT, PT, RZ, RZ, RZ, P5, !PT ;  /* 0x000000ffff0c7210 */ /* 0x000fe20002ffe4ff */
[----:B------:R-:W-:-:S04]  /*6e840*/  IMAD.WIDE.U32 R2, R9, R8, R2 ;  /* 0x0000000809027225 */ /* 0x000fc800078e0002 */
[----:B------:R-:W-:Y:S02]  /*6e850*/  IMAD.IADD R11, R11, 0x1, R17 ;  /* 0x000000010b0b7824 */ /* 0x000fe400078e0211 */
[----:B------:R-:W-:-:S03]  /*6e860*/  IMAD.X R7, RZ, RZ, RZ, P2 ;  /* 0x000000ffff077224 */ /* 0x000fc600010e06ff */
[----:B------:R-:W-:Y:S02]  /*6e870*/  IADD3 R10, P6, PT, R2, R11, RZ ;  /* 0x0000000b020a7210 */ /* 0x000fe40007fde0ff */
[----:B------:R-:W-:Y:S01]  /*6e880*/  IADD3 R7, P2, PT, R7, R0, RZ ;  /* 0x0000000007077210 */ /* 0x000fe20007f5e0ff */
[----:B------:R-:W-:Y:S01]  /*6e890*/  IMAD.X R0, RZ, RZ, RZ, P0 ;  /* 0x000000ffff007224 */ /* 0x000fe200000e06ff */
[----:B------:R-:W-:Y:S01]  /*6e8a0*/  IADD3.X R2, PT, PT, RZ, RZ, RZ, P1, !PT ;  /* 0x000000ffff027210 */ /* 0x000fe20000ffe4ff */
[----:B------:R-:W-:-:S03]  /*6e8b0*/  IMAD.X R11, RZ, RZ, RZ, P6 ;  /* 0x000000ffff0b7224 */ /* 0x000fc600030e06ff */
[----:B------:R-:W-:Y:S01]  /*6e8c0*/  IADD3 R2, P1, PT, R2, R7, RZ ;  /* 0x0000000702027210 */ /* 0x000fe20007f3e0ff */
[----:B------:R-:W-:Y:S01]  /*6e8d0*/  IMAD.WIDE.U32 R10, R15, R6, R10 ;  /* 0x000000060f0a7225 */ /* 0x000fe200078e000a */
[----:B0-----:R0:W-:Y:S03]  /*6e8e0*/  STG.E desc[UR18][R18.64+0x20], R24 ;  /* 0x0000201812007986 */ /* 0x0011e6000c101912 */
[----:B------:R-:W-:Y:S01]  /*6e8f0*/  IMAD.X R7, RZ, RZ, RZ, P3 ;  /* 0x000000ffff077224 */ /* 0x000fe200018e06ff */
[----:B------:R-:W-:Y:S01]  /*6e900*/  IADD3 R3, P3, PT, R3, R2, RZ ;  /* 0x0000000203037210 */ /* 0x000fe20007f7e0ff */
[----:B------:R-:W-:Y:S01]  /*6e910*/  IMAD.IADD R2, R14, 0x1, R11 ;  /* 0x000000010e027824 */ /* 0x000fe200078e020b */
[----:B------:R0:W-:Y:S02]  /*6e920*/  STG.E desc[UR18][R18.64+0x24], R20 ;  /* 0x0000241412007986 */ /* 0x0001e4000c101912 */
[----:B------:R-:W-:-:S02]  /*6e930*/  IADD3 R12, PT, PT, R12, R13, R7 ;  /* 0x0000000d0c0c7210 */ /* 0x000fc40007ffe007 */
[----:B------:R-:W-:Y:S01]  /*6e940*/  IADD3.X R7, PT, PT, RZ, RZ, RZ, P4, !PT ;  /* 0x000000ffff077210 */ /* 0x000fe200027fe4ff */
[----:B------:R0:W-:Y:S01]  /*6e950*/  STG.E desc[UR18][R18.64+0x28], R30 ;  /* 0x0000281e12007986 */ /* 0x0001e2000c101912 */
[----:B------:R-:W-:Y:S02]  /*6e960*/  IADD3 R2, P0, PT, R2, R3, RZ ;  /* 0x0000000302027210 */ /* 0x000fe40007f1e0ff */
[----:B------:R-:W-:Y:S01]  /*6e970*/  IADD3 R12, PT, PT, R7, R12, R0 ;  /* 0x0000000c070c7210 */ /* 0x000fe20007ffe000 */
[----:B------:R-:W-:Y:S01]  /*6e980*/  IMAD.X R0, RZ, RZ, RZ, P2 ;  /* 0x000000ffff007224 */ /* 0x000fe200010e06ff */
[----:B------:R-:W-:Y:S01]  /*6e990*/  IADD3.X R3, PT, PT, RZ, RZ, RZ, P0, !PT ;  /* 0x000000ffff037210 */ /* 0x000fe200007fe4ff */
[----:B------:R-:W-:Y:S01]  /*6e9a0*/  IMAD.X R7, RZ, RZ, RZ, P1 ;  /* 0x000000ffff077224 */ /* 0x000fe200008e06ff */
[----:B------:R0:W-:Y:S01]  /*6e9b0*/  STG.E desc[UR18][R18.64+0x2c], R22 ;  /* 0x00002c1612007986 */ /* 0x0001e2000c101912 */
[----:B------:R-:W-:-:S03]  /*6e9c0*/  IMAD.WIDE.U32 R2, R15, R8, R2 ;  /* 0x000000080f027225 */ /* 0x000fc600078e0002 */
[----:B------:R-:W-:Y:S01]  /*6e9d0*/  IADD3 R7, PT, PT, R7, R12, R0 ;  /* 0x0000000c07077210 */ /* 0x000fe20007ffe000 */
[----:B------:R0:W-:Y:S01]  /*6e9e0*/  STG.E desc[UR18][R18.64+0x30], R16 ;  /* 0x0000301012007986 */ /* 0x0001e2000c101912 */
[----:B------:R-:W-:-:S03]  /*6e9f0*/  IMAD.X R0, RZ, RZ, RZ, P3 ;  /* 0x000000ffff007224 */ /* 0x000fc600018e06ff */
[----:B------:R0:W-:Y:S02]  /*6ea00*/  STG.E desc[UR18][R18.64+0x34], R10 ;  /* 0x0000340a12007986 */ /* 0x0001e4000c101912 */
[----:B------:R-:W-:Y:S02]  /*6ea10*/  IADD3 R7, PT, PT, R3, R7, R0 ;  /* 0x0000000703077210 */ /* 0x000fe40007ffe000 */
[----:B------:R0:W-:Y:S02]  /*6ea20*/  STG.E desc[UR18][R18.64+0x38], R2 ;  /* 0x0000380212007986 */ /* 0x0001e4000c101912 */
[----:B------:R-:W-:Y:S02]  /*6ea30*/  ISETP.GT.U32.AND P0, PT, R7, R8, PT ;  /* 0x000000080700720c */ /* 0x000fe40003f04070 */
[----:B------:R0:W-:Y:S11]  /*6ea40*/  STG.E desc[UR18][R18.64+0x3c], R7 ;  /* 0x00003c0712007986 */ /* 0x0001f6000c101912 */
        /* <DEDUP_REMOVED lines=26> */
.L_x_186:
[----:B------:R-:W-:Y:S02]  /*6ebf0*/  IADD3 R25, P0, PT, R24, -UR12, RZ ;  /* 0x8000000c18197c10 */ /* 0x000fe4000ff1e0ff */
[----:B------:R-:W-:-:S03]  /*6ec00*/  MOV R3, 0xffffffff ;  /* 0xffffffff00037802 */ /* 0x000fc60000000f00 */
        /* <DEDUP_REMOVED lines=27> */
[----:B------:R-:W-:-:S05]  /*6edc0*/  IADD3 R3, PT, PT, R7, -R8, -R3 ;  /* 0x8000000807037210 */ /* 0x000fca0007ffe803 */
[----:B------:R1:W-:Y:S02]  /*6edd0*/  STG.E desc[UR18][R18.64+0x3c], R3 ;  /* 0x00003c0312007986 */ /* 0x0003e4000c101912 */
.L_x_187:
[----:B------:R-:W-:Y:S01]  /*6ede0*/  STG.E desc[UR18][R18.64+0x40], RZ ;  /* 0x000040ff12007986 */ /* 0x000fe2000c101912 */
[----:B------:R-:W-:Y:S05]  /*6edf0*/  EXIT ;  /* 0x000000000000794d */ /* 0x000fea0003800000 */
.L_x_141:
[----:B------:R-:W0:Y:S01]  /*6ee00*/  LDC.64 R2, c[0x0][0x380] ;  /* 0x0000e000ff027b82 */ /* 0x000e220000000a00 */
[----:B------:R-:W-:-:S05]  /*6ee10*/  IMAD.MOV.U32 R5, RZ, RZ, 0x1 ;  /* 0x00000001ff057424 */ /* 0x000fca00078e00ff */
[----:B0-----:R-:W-:Y:S04]  /*6ee20*/  STG.E desc[UR18][R2.64+0x40], R5 ;  /* 0x0000400502007986 */ /* 0x001fe8000c101912 */
[----:B------:R-:W-:Y:S04]  /*6ee30*/  STG.E desc[UR18][R2.64], RZ ;  /* 0x000000ff02007986 */ /* 0x000fe8000c101912 */
        /* <DEDUP_REMOVED lines=14> */
[----:B------:R-:W-:Y:S01]  /*6ef20*/  STG.E desc[UR18][R2.64+0x3c], RZ ;  /* 0x00003cff02007986 */ /* 0x000fe2000c101912 */
[----:B------:R-:W-:Y:S05]  /*6ef30*/  EXIT ;  /* 0x000000000000794d */ /* 0x000fea0003800000 */
.L_x_188:
        /* <DEDUP_REMOVED lines=12> */
.L_x_591:


//--------------------- .text._Z12point_doubleP7ECPointPKS_ --------------------------
	.section	.text._Z12point_doubleP7ECPointPKS_,"ax",@progbits
	.align	128
        .global         _Z12point_doubleP7ECPointPKS_
        .type           _Z12point_doubleP7ECPointPKS_,@function
        .size           _Z12point_doubleP7ECPointPKS_,(.L_x_592 - _Z12point_doubleP7ECPointPKS_)
        .other          _Z12point_doubleP7ECPointPKS_,@"STO_CUDA_ENTRY STV_DEFAULT"
_Z12point_doubleP7ECPointPKS_:
.text._Z12point_doubleP7ECPointPKS_:
        /* <DEDUP_REMOVED lines=36> */
[----:B------:R-:W-:Y:S05]  /*0240*/  BRA `(.L_x_190) ;  /* 0x0000000000607947 */ /* 0x000fea0003800000 */
.L_x_189:
        /* <DEDUP_REMOVED lines=16> */
[----:B------:R-:W-:Y:S01]  /*0350*/  UMOV UR4, UR15 ;  /* 0x0000000f00047c82 */ /* 0x000fe20008000000 */
[----:B------:R-:W-:Y:S01]  /*0360*/  UMOV UR5, UR14 ;  /* 0x0000000e00057c82 */ /* 0x000fe20008000000 */
[----:B------:R-:W-:Y:S01]  /*0370*/  UMOV UR6, UR17 ;  /* 0x0000001100067c82 */ /* 0x000fe20008000000 */
[----:B------:R-:W-:Y:S01]  /*0380*/  UMOV UR7, UR16 ;  /* 0x0000001000077c82 */ /* 0x000fe20008000000 */
[----:B------:R-:W-:Y:S01]  /*0390*/  UMOV UR8, UR21 ;  /* 0x0000001500087c82 */ /* 0x000fe20008000000 */
[----:B------:R-:W-:Y:S01]  /*03a0*/  UMOV UR9, UR20 ;  /* 0x0000001400097c82 */ /* 0x000fe20008000000 */
[----:B------:R-:W-:Y:S01]  /*03b0*/  UMOV UR10, UR23 ;  /* 0x00000017000a7c82 */ /* 0x000fe20008000000 */
[----:B------:R-:W-:-:S05]  /*03c0*/  UMOV UR11, UR22 ;  /* 0x00000016000b7c82 */ /* 0x000fca0008000000 */
.L_x_190:
[----:B------:R-:W-:Y:S01]  /*03d0*/  ISETP.NE.AND P0, PT, R8, RZ, PT ;  /* 0x000000ff0800720c */ /* 0x000fe20003f05270 */
[----:B------:R-:W-:Y:S01]  /*03e0*/  UPLOP3.LUT UP0, UPT, UPT, UPT, UPT, 0x40, 0x4 ;  /* 0x000000000004789c */ /* 0x000fe20003f0e870 */
[----:B------:R-:W-:Y:S01]  /*03f0*/  IMAD.U32 R22, RZ, RZ, UR15 ;  /* 0x0000000fff167e24 */ /* 0x000fe2000f8e00ff */
[----:B------:R-:W-:Y:S01]  /*0400*/  UMOV UR31, UR14 ;  /* 0x0000000e001f7c82 */ /* 0x000fe20008000000 */
[----:B------:R-:W-:Y:S01]  /*0410*/  UMOV UR28, UR17 ;  /* 0x00000011001c7c82 */ /* 0x000fe20008000000 */
[----:B------:R-:W-:Y:S01]  /*0420*/  UMOV UR29, UR16 ;  /* 0x00000010001d7c82 */ /* 0x000fe20008000000 */
[----:B------:R-:W-:Y:S01]  /*0430*/  UMOV UR30, UR21 ;  /* 0x00000015001e7c82 */ /* 0x000fe20008000000 */
        /* <DEDUP_REMOVED lines=8> */
[----:B------:R-:W-:-:S02]  /*04c0*/  IMAD.U32 R36, RZ, RZ, UR20 ;  /* 0x00000014ff247e24 */ /* 0x000fc4000f8e00ff */
[----:B------:R-:W-:Y:S02]  /*04d0*/  HFMA2 R14, -RZ, RZ, 0, 0 ;  /* 0x00000000ff0e7431 */ /* 0x000fe400000001ff */
[----:B------:R-:W-:Y:S01]  /*04e0*/  IMAD.U32 R25, RZ, RZ, UR23 ;  /* 0x00000017ff197e24 */ /* 0x000fe2000f8e00ff */
[----:B0-----:R-:W-:Y:S01]  /*04f0*/  CS2R R10, SRZ ;  /* 0x00000000000a7805 */ /* 0x001fe2000001ff00 */
[----:B------:R-:W-:Y:S01]  /*0500*/  IMAD.U32 R53, RZ, RZ, UR22 ;  /* 0x00000016ff357e24 */ /* 0x000fe2000f8e00ff */
[----:B------:R-:W-:Y:S01]  /*0510*/  CS2R R12, SRZ ;  /* 0x00000000000c7805 */ /* 0x000fe2000001ff00 */
[----:B------:R-:W-:Y:S02]  /*0520*/  IMAD.MOV.U32 R8, RZ, RZ, RZ ;  /* 0x000000ffff087224 */ /* 0x000fe400078e00ff */
[----:B------:R-:W-:Y:S02]  /*0530*/  IMAD.MOV.U32 R17, RZ, RZ, RZ ;  /* 0x000000ffff117224 */ /* 0x000fe400078e00ff */
[----:B------:R-:W-:Y:S01]  /*0540*/  IMAD.MOV.U32 R21, RZ, RZ, RZ ;  /* 0x000000ffff157224 */ /* 0x000fe200078e00ff */
[----:B------:R-:W-:Y:S06]  /*0550*/  @P0 BRA `(.L_x_191) ;  /* 0x0000012c00780947 */ /* 0x000fec0003800000 */
[----:B------:R-:W-:Y:S01]  /*0560*/  ULOP3.LUT UR12, UR9, UR11, UR10, 0xfe, !UPT ;  /* 0x0000000b090c7292 */ /* 0x000fe2000f8efe0a */
[----:B------:R-:W-:Y:S01]  /*0570*/  MOV R22, UR15 ;  /* 0x0000000f00167c02 */ /* 0x000fe20008000f00 */
[----:B------:R-:W-:Y:S01]  /*0580*/  IMAD.U32 R15, RZ, RZ, UR22 ;  /* 0x00000016ff0f7e24 */ /* 0x000fe2000f8e00ff */
[----:B------:R-:W-:Y:S01]  /*0590*/  MOV R38, UR17 ;  /* 0x0000001100267c02 */ /* 0x000fe20008000f00 */
[----:B------:R-:W-:Y:S01]  /*05a0*/  ULOP3.LUT UR12, UR7, UR12, UR8, 0xfe, !UPT ;  /* 0x0000000c070c7292 */ /* 0x000fe2000f8efe08 */
[----:B------:R-:W-:Y:S01]  /*05b0*/  IMAD.U32 R23, RZ, RZ, UR15 ;  /* 0x0000000fff177e24 */ /* 0x000fe2000f8e00ff */
[----:B------:R-:W-:Y:S01]  /*05c0*/  MOV R25, UR23 ;  /* 0x0000001700197c02 */ /* 0x000fe20008000f00 */
[----:B------:R-:W-:Y:S01]  /*05d0*/  IMAD.U32 R26, RZ, RZ, UR14 ;  /* 0x0000000eff1a7e24 */ /* 0x000fe2000f8e00ff */
[----:B------:R-:W-:Y:S01]  /*05e0*/  ULOP3.LUT UR12, UR5, UR12, UR6, 0xfe, !UPT ;  /* 0x0000000c050c7292 */ /* 0x000fe2000f8efe06 */
[----:B------:R-:W-:Y:S01]  /*05f0*/  IMAD.U32 R27, RZ, RZ, UR16 ;  /* 0x00000010ff1b7e24 */ /* 0x000fe2000f8e00ff */
[----:B------:R-:W-:Y:S01]  /*0600*/  UMOV UR31, UR14 ;  /* 0x0000000e001f7c82 */ /* 0x000fe20008000000 */
[----:B------:R-:W-:Y:S01]  /*0610*/  IMAD.U32 R52, RZ, RZ, UR21 ;  /* 0x00000015ff347e24 */ /* 0x000fe2000f8e00ff */
[----:B------:R-:W-:Y:S01]  /*0620*/  ULOP3.LUT UP1, URZ, UR12, UR4, URZ, 0xfc, !UPT ;  /* 0x000000040cff7292 */ /* 0x000fe2000f82fcff */
[----:B------:R-:W-:Y:S01]  /*0630*/  IMAD.U32 R36, RZ, RZ, UR20 ;  /* 0x00000014ff247e24 */ /* 0x000fe2000f8e00ff */
[----:B------:R-:W-:Y:S01]  /*0640*/  UMOV UR28, UR17 ;  /* 0x00000011001c7c82 */ /* 0x000fe20008000000 */
[----:B------:R-:W-:Y:S01]  /*0650*/  IMAD.U32 R53, RZ, RZ, UR22 ;  /* 0x00000016ff357e24 */ /* 0x000fe2000f8e00ff */
[----:B------:R-:W-:Y:S01]  /*0660*/  UMOV UR29, UR16 ;  /* 0x00000010001d7c82 */ /* 0x000fe20008000000 */
[----:B------:R-:W-:Y:S01]  /*0670*/  UMOV UR30, UR21 ;  /* 0x00000015001e7c82 */ /* 0x000fe20008000000 */
[----:B------:R-:W-:Y:S01]  /*0680*/  UMOV UR32, UR20 ;  /* 0x0000001400207c82 */ /* 0x000fe20008000000 */
[----:B------:R-:W-:-:S02]  /*0690*/  UMOV UR33, UR23 ;  /* 0x0000001700217c82 */ /* 0x000fc40008000000 */
[----:B------:R-:W-:Y:S05]  /*06a0*/  BRA.U !UP1, `(.L_x_191) ;  /* 0x0000012d09247547 */ /* 0x000fea000b800000 */
[----:B-----5:R-:W-:Y:S01]  /*06b0*/  LOP3.LUT R10, R7, R9, R6, 0xfe, !PT ;  /* 0x00000009070a7212 */ /* 0x020fe200078efe06 */
[----:B------:R-:W-:Y:S01]  /*06c0*/  UMOV UR31, UR14 ;  /* 0x0000000e001f7c82 */ /* 0x000fe20008000000 */
[----:B------:R-:W-:Y:S01]  /*06d0*/  IMAD.U32 R22, RZ, RZ, UR15 ;  /* 0x0000000fff167e24 */ /* 0x000fe2000f8e00ff */
[----:B------:R-:W-:Y:S01]  /*06e0*/  MOV R26, UR14 ;  /* 0x0000000e001a7c02 */ /* 0x000fe20008000f00 */
[----:B------:R-:W-:Y:S01]  /*06f0*/  IMAD.U32 R23, RZ, RZ, UR15 ;  /* 0x0000000fff177e24 */ /* 0x000fe2000f8e00ff */
[----:B------:R-:W-:Y:S01]  /*0700*/  LOP3.LUT R10, R5, R10, R4, 0xfe, !PT ;  /* 0x0000000a050a7212 */ /* 0x000fe200078efe04 */
[----:B------:R-:W-:Y:S01]  /*0710*/  UMOV UR28, UR17 ;  /* 0x00000011001c7c82 */ /* 0x000fe20008000000 */
[----:B------:R-:W-:Y:S01]  /*0720*/  UMOV UR29, UR16 ;  /* 0x00000010001d7c82 */ /* 0x000fe20008000000 */
[----:B------:R-:W-:Y:S01]  /*0730*/  IMAD.U32 R38, RZ, RZ, UR17 ;  /* 0x00000011ff267e24 */ /* 0x000fe2000f8e00ff */
[----:B------:R-:W-:Y:S01]  /*0740*/  LOP3.LUT R11, R3, R10, R2, 0xfe, !PT ;  /* 0x0000000a030b7212 */ /* 0x000fe200078efe02 */
[----:B------:R-:W-:Y:S01]  /*0750*/  IMAD.U32 R27, RZ, RZ, UR16 ;  /* 0x00000010ff1b7e24 */ /* 0x000fe2000f8e00ff */
[----:B------:R-:W-:Y:S01]  /*0760*/  UMOV UR30, UR21 ;  /* 0x00000015001e7c82 */ /* 0x000fe20008000000 */
[----:B------:R-:W-:Y:S01]  /*0770*/  IMAD.U32 R15, RZ, RZ, UR22 ;  /* 0x00000016ff0f7e24 */ /* 0x000fe2000f8e00ff */
[----:B------:R-:W-:Y:S01]  /*0780*/  LOP3.LUT P0, RZ, R11, R0, RZ, 0xfc, !PT ;  /* 0x000000000bff7212 */ /* 0x000fe2000780fcff */
[----:B------:R-:W-:Y:S01]  /*0790*/  IMAD.U32 R52, RZ, RZ, UR21 ;  /* 0x00000015ff347e24 */ /* 0x000fe2000f8e00ff */
[----:B------:R-:W-:Y:S01]  /*07a0*/  MOV R36, UR20 ;  /* 0x0000001400247c02 */ /* 0x000fe20008000f00 */
[----:B------:R-:W-:Y:S01]  /*07b0*/  IMAD.U32 R25, RZ, RZ, UR23 ;  /* 0x00000017ff197e24 */ /* 0x000fe2000f8e00ff */
[----:B------:R-:W-:Y:S01]  /*07c0*/  UMOV UR32, UR20 ;  /* 0x0000001400207c82 */ /* 0x000fe20008000000 */
[----:B------:R-:W-:Y:S01]  /*07d0*/  IMAD.U32 R53, RZ, RZ, UR22 ;  /* 0x00000016ff357e24 */ /* 0x000fe2000f8e00ff */
[----:B------:R-:W-:Y:S01]  /*07e0*/  UMOV UR33, UR23 ;  /* 0x0000001700217c82 */ /* 0x000fe20008000000 */
[----:B------:R-:W-:Y:S01]  /*07f0*/  HFMA2 R14, -RZ, RZ, 0, 0 ;  /* 0x00000000ff0e7431 */ /* 0x000fe200000001ff */
[----:B------:R-:W-:-:S02]  /*0800*/  CS2R R10, SRZ ;  /* 0x00000000000a7805 */ /* 0x000fc4000001ff00 */
[----:B------:R-:W-:Y:S01]  /*0810*/  CS2R R12, SRZ ;  /* 0x00000000000c7805 */ /* 0x000fe2000001ff00 */
[----:B------:R-:W-:Y:S02]  /*0820*/  IMAD.MOV.U32 R17, RZ, RZ, RZ ;  /* 0x000000ffff117224 */ /* 0x000fe400078e00ff */
[----:B------:R-:W-:Y:S01]  /*0830*/  IMAD.MOV.U32 R21, RZ, RZ, RZ ;  /* 0x000000ffff157224 */ /* 0x000fe200078e00ff */
[----:B------:R-:W-:Y:S06]  /*0840*/  @!P0 BRA `(.L_x_191) ;  /* 0x0000012800bc8947 */ /* 0x000fec0003800000 */
[C---:B------:R-:W-:Y:S01]  /*0850*/  IMAD.WIDE.U32 R20, R9.reuse, R9, RZ ;  /* 0x0000000909147225 */ /* 0x040fe200078e00ff */
[----:B------:R-:W-:Y:S01]  /*0860*/  MOV R11, RZ ;  /* 0x000000ff000b7202 */ /* 0x000fe20000000f00 */
[----:B------:R-:W0:Y:S01]  /*0870*/  LDC R61, c[0x3][0xe0] ;  /* 0x00c03800ff3d7b82 */ /* 0x000e220000000800 */
[----:B------:R-:W-:Y:S01]  /*0880*/  MOV R19, RZ ;  /* 0x000000ff00137202 */ /* 0x000fe20000000f00 */
[----:B------:R-:W-:Y:S01]  /*0890*/  IMAD.MOV.U32 R10, RZ, RZ, R21 ;  /* 0x000000ffff0a7224 */ /* 0x000fe200078e0015 */
[----:B------:R-:W-:Y:S01]  /*08a0*/  MOV R17, RZ ;  /* 0x000000ff00117202 */ /* 0x000fe20000000f00 */
[----:B------:R-:W-:Y:S02]  /*08b0*/  IMAD.MOV.U32 R13, RZ, RZ, RZ ;  /* 0x000000ffff0d7224 */ /* 0x000fe400078e00ff */
[----:B------:R-:W-:-:S04]  /*08c0*/  IMAD.WIDE.U32 R10, R9, R6, R10 ;  /* 0x00000006090a7225 */ /* 0x000fc800078e000a */
[----:B------:R-:W-:Y:S02]  /*08d0*/  IMAD.MOV.U32 R12, RZ, RZ, R11 ;  /* 0x000000ffff0c7224 */ /* 0x000fe400078e000b */
[----:B------:R-:W-:Y:S02]  /*08e0*/  IMAD.MOV.U32 R18, RZ, RZ, R10 ;  /* 0x000000ffff127224 */ /* 0x000fe400078e000a */
[----:B------:R-:W-:-:S04]  /*08f0*/  IMAD.WIDE.U32 R10, R9, R7, R12 ;  /* 0x00000007090a7225 */ /* 0x000fc800078e000c */
[----:B------:R-:W-:-:S04]  /*0900*/  IMAD.WIDE.U32 R18, R9, R6, R18 ;  /* 0x0000000609127225 */ /* 0x000fc800078e0012 */
[----:B------:R-:W-:Y:S01]  /*0910*/  IMAD.MOV.U32 R33, RZ, RZ, RZ ;  /* 0x000000ffff217224 */ /* 0x000fe200078e00ff */
[----:B------:R-:W-:Y:S01]  /*0920*/  IADD3 R12, P0, PT, R10, R19, RZ ;  /* 0x000000130a0c7210 */ /* 0x000fe20007f1e0ff */
[----:B------:R-:W-:Y:S02]  /*0930*/  IMAD.MOV.U32 R10, RZ, RZ, R11 ;  /* 0x000000ffff0a7224 */ /* 0x000fe400078e000b */
[----:B------:R-:W-:Y:S02]  /*0940*/  IMAD.MOV.U32 R11, RZ, RZ, RZ ;  /* 0x000000ffff0b7224 */ /* 0x000fe400078e00ff */
[----:B------:R-:W-:Y:S02]  /*0950*/  IMAD.X R13, RZ, RZ, RZ, P0 ;  /* 0x000000ffff0d7224 */ /* 0x000fe400000e06ff */
[----:B------:R-:W-:-:S04]  /*0960*/  IMAD.WIDE.U32 R10, R9, R4, R10 ;  /* 0x00000004090a7225 */ /* 0x000fc800078e000a */
[----:B------:R-:W-:-:S04]  /*0970*/  IMAD.WIDE.U32 R12, R6, R6, R12 ;  /* 0x00000006060c7225 */ /* 0x000fc800078e000c */
[----:B------:R-:W-:Y:S01]  /*0980*/  IMAD.MOV.U32 R16, RZ, RZ, R12 ;  /* 0x000000ffff107224 */ /* 0x000fe200078e000c */
[----:B------:R-:W-:Y:S01]  /*0990*/  IADD3 R14, P0, PT, R10, R13, RZ ;  /* 0x0000000d0a0e7210 */ /* 0x000fe20007f1e0ff */
[----:B------:R-:W-:Y:S02]  /*09a0*/  IMAD.MOV.U32 R10, RZ, RZ, R11 ;  /* 0x000000ffff0a7224 */ /* 0x000fe400078e000b */
[----:B------:R-:W-:Y:S01]  /*09b0*/  IMAD.MOV.U32 R11, RZ, RZ, RZ ;  /* 0x000000ffff0b7224 */ /* 0x000fe200078e00ff */
[----:B------:R-:W-:Y:S01]  /*09c0*/  IADD3.X R15, PT, PT, RZ, RZ, RZ, P0, !PT ;  /* 0x000000ffff0f7210 */ /* 0x000fe200007fe4ff */
[----:B------:R-:W-:-:S04]  /*09d0*/  IMAD.WIDE.U32 R16, R9, R7, R16 ;  /* 0x0000000709107225 */ /* 0x000fc800078e0010 */
[----:B------:R-:W-:-:S04]  /*09e0*/  IMAD.WIDE.U32 R10, R9, R5, R10 ;  /* 0x00000005090a7225 */ /* 0x000fc800078e000a */
[----:B------:R-:W-:-:S04]  /*09f0*/  IMAD.WIDE.U32 R12, R6, R7, R14 ;  /* 0x00000007060c7225 */ /* 0x000fc800078e000e */
[----:B0-----:R-:W-:Y:S01]  /*0a00*/  IMAD R47, R20, R61, RZ ;  /* 0x0000003d142f7224 */ /* 0x001fe200078e02ff */
[----:B------:R-:W-:Y:S01]  /*0a10*/  IADD3 R14, P0, PT, R10, R13, RZ ;  /* 0x0000000d0a0e7210 */ /* 0x000fe20007f1e0ff */
[----:B------:R-:W-:Y:S01]  /*0a20*/  IMAD.MOV.U32 R10, RZ, RZ, R11 ;  /* 0x000000ffff0a7224 */ /* 0x000fe200078e000b */
[----:B------:R-:W-:Y:S02]  /*0a30*/  IADD3 R22, P1, PT, R12, R17, RZ ;  /* 0x000000110c167210 */ /* 0x000fe40007f3e0ff */
[----:B------:R-:W-:Y:S01]  /*0a40*/  MOV R11, RZ ;  /* 0x000000ff000b7202 */ /* 0x000fe20000000f00 */
[----:B------:R-:W-:Y:S02]  /*0a50*/  IMAD.X R15, RZ, RZ, RZ, P0 ;  /* 0x000000ffff0f7224 */ /* 0x000fe400000e06ff */
[----:B------:R-:W-:Y:S02]  /*0a60*/  IMAD.X R23, RZ, RZ, RZ, P1 ;  /* 0x000000ffff177224 */ /* 0x000fe400008e06ff */
[----:B------:R-:W-:-:S04]  /*0a70*/  IMAD.WIDE.U32 R10, R9, R2, R10 ;  /* 0x00000002090a7225 */ /* 0x000fc800078e000a */
[----:B------:R-:W-:-:S04]  /*0a80*/  IMAD.WIDE.U32 R12, R6, R4, R14 ;  /* 0x00000004060c7225 */ /* 0x000fc800078e000e */
[----:B------:R-:W-:Y:S01]  /*0a90*/  IMAD.WIDE.U32 R14, R6, R7, R22 ;  /* 0x00000007060e7225 */ /* 0x000fe200078e0016 */
[----:B------:R-:W-:-:S03]  /*0aa0*/  IADD3 R22, P0, PT, R10, R13, RZ ;  /* 0x0000000d0a167210 */ /* 0x000fc60007f1e0ff */
[----:B------:R-:W-:Y:S01]  /*0ab0*/  IMAD.MOV.U32 R10, RZ, RZ, R11 ;  /* 0x000000ffff0a7224 */ /* 0x000fe200078e000b */
[----:B------:R-:W-:Y:S01]  /*0ac0*/  IADD3 R24, P1, PT, R12, R15, RZ ;  /* 0x0000000f0c187210 */ /* 0x000fe20007f3e0ff */
[----:B------:R-:W-:Y:S01]  /*0ad0*/  IMAD.X R23, RZ, RZ, RZ, P0 ;  /* 0x000000ffff177224 */ /* 0x000fe200000e06ff */
[----:B------:R-:W-:Y:S01]  /*0ae0*/  MOV R11, RZ ;  /* 0x000000ff000b7202 */ /* 0x000fe20000000f00 */
[----:B------:R-:W-:Y:S02]  /*0af0*/  IMAD.MOV.U32 R15, RZ, RZ, RZ ;  /* 0x000000ffff0f7224 */ /* 0x000fe400078e00ff */
        /* <DEDUP_REMOVED lines=36> */
[----:B------:R-:W-:Y:S02]  /*0d40*/  IMAD.X R33, RZ, RZ, RZ, P3 ;  /* 0x000000ffff217224 */ /* 0x000fe400018e06ff */
[----:B------:R-:W-:-:S04]  /*0d50*/  IMAD.WIDE.U32 R12, R7, R2, R30 ;  /* 0x00000002070c7225 */ /* 0x000fc800078e001e */
[----:B------:R-:W-:Y:S01]  /*0d60*/  IMAD.WIDE.U32 R24, R4, R4, R24 ;  /* 0x0000000404187225 */ /* 0x000fe200078e0018 */
[----:B------:R-:W-:Y:S02]  /*0d70*/  IADD3 R26, P0, PT, R22, R13, RZ ;  /* 0x0000000d161a7210 */ /* 0x000fe40007f1e0ff */
[----:B------:R-:W-:Y:S01]  /*0d80*/  MOV R13, RZ ;  /* 0x000000ff000d7202 */ /* 0x000fe20000000f00 */
[----:B------:R-:W-:Y:S01]  /*0d90*/  IMAD.WIDE.U32 R32, R6, R5, R32 ;  /* 0x0000000506207225 */ /* 0x000fe200078e0020 */
[----:B------:R-:W-:Y:S02]  /*0da0*/  IADD3 R30, P1, PT, R12, R25, RZ ;  /* 0x000000190c1e7210 */ /* 0x000fe40007f3e0ff */
[----:B------:R-:W-:Y:S01]  /*0db0*/  IADD3.X R27, PT, PT, RZ, RZ, RZ, P0, !PT ;  /* 0x000000ffff1b7210 */ /* 0x000fe200007fe4ff */
[----:B------:R-:W-:Y:S01]  /*0dc0*/  IMAD.MOV.U32 R12, RZ, RZ, R32 ;  /* 0x000000ffff0c7224 */ /* 0x000fe200078e0020 */
[----:B------:R-:W-:Y:S01]  /*0dd0*/  IADD3 R34, P2, PT, R24, R33, RZ ;  /* 0x0000002118227210 */ /* 0x000fe20007f5e0ff */
[----:B------:R-:W-:Y:S01]  /*0de0*/  IMAD.X R31, RZ, RZ, RZ, P1 ;  /* 0x000000ffff1f7224 */ /* 0x000fe200008e06ff */
[----:B------:R-:W0:Y:S01]  /*0df0*/  LDC.64 R24, c[0x3][RZ] ;  /* 0x00c00000ff187b82 */ /* 0x000e220000000a00 */
[----:B------:R-:W-:Y:S01]  /*0e00*/  IMAD.WIDE.U32 R26, R7, R3, R26 ;  /* 0x00000003071a7225 */ /* 0x000fe200078e001a */
[----:B------:R-:W-:-:S03]  /*0e10*/  LOP3.LUT R32, R20, 0xfffffffd, RZ, 0xc0, !PT ;  /* 0xfffffffd14207812 */ /* 0x000fc600078ec0ff */
[----:B------:R-:W-:Y:S01]  /*0e20*/  IMAD.WIDE.U32 R30, R4, R5, R30 ;  /* 0x00000005041e7225 */ /* 0x000fe200078e001e */
[----:B------:R-:W-:-:S03]  /*0e30*/  IADD3 R22, P0, PT, R23, R27, RZ ;  /* 0x0000001b17167210 */ /* 0x000fc60007f1e0ff */
[----:B------:R-:W-:Y:S01]  /*0e40*/  IMAD.X R35, RZ, RZ, RZ, P2 ;  /* 0x000000ffff237224 */ /* 0x000fe200010e06ff */
[----:B------:R-:W-:Y:S01]  /*0e50*/  IADD3 R26, P1, PT, R26, R31, RZ ;  /* 0x0000001f1a1a7210 */ /* 0x000fe20007f3e0ff */
[----:B------:R-:W-:-:S04]  /*0e60*/  IMAD.WIDE.U32 R12, R9, R2, R12 ;  /* 0x00000002090c7225 */ /* 0x000fc800078e000c */
[----:B------:R-:W-:-:S04]  /*0e70*/  IMAD.WIDE.U32 R34, R7, R5, R34 ;  /* 0x0000000507227225 */ /* 0x000fc800078e0022 */
[----:B------:R-:W-:Y:S01]  /*0e80*/  IMAD.X R23, RZ, RZ, RZ, P0 ;  /* 0x000000ffff177224 */ /* 0x000fe200000e06ff */
[----:B------:R-:W-:Y:S01]  /*0e90*/  IADD3 R30, P2, PT, R30, R35, RZ ;  /* 0x000000231e1e7210 */ /* 0x000fe20007f5e0ff */
[----:B------:R-:W-:Y:S01]  /*0ea0*/  IMAD.X R27, RZ, RZ, RZ, P1 ;  /* 0x000000ffff1b7224 */ /* 0x000fe200008e06ff */
[----:B------:R-:W-:Y:S01]  /*0eb0*/  IADD3 R34, P3, PT, R34, R13, RZ ;  /* 0x0000000d22227210 */ /* 0x000fe20007f7e0ff */
[----:B------:R-:W-:Y:S01]  /*0ec0*/  IMAD.MOV.U32 R33, RZ, RZ, RZ ;  /* 0x000000ffff217224 */ /* 0x000fe200078e00ff */
[----:B------:R-:W-:Y:S01]  /*0ed0*/  IADD3.X R31, PT, PT, RZ, RZ, RZ, P2, !PT ;  /* 0x000000ffff1f7210 */ /* 0x000fe200017fe4ff */
[----:B------:R-:W-:-:S04]  /*0ee0*/  IMAD.WIDE.U32 R22, R7, R0, R22 ;  /* 0x0000000007167225 */ /* 0x000fc800078e0016 */
[----:B------:R-:W-:-:S04]  /*0ef0*/  IMAD.WIDE.U32 R20, R4, R2, R26 ;  /* 0x0000000204147225 */ /* 0x000fc800078e001a */
[----:B0-----:R-:W-:Y:S01]  /*0f00*/  IMAD.HI.U32 R33, R47, R24, R32 ;  /* 0x000000182f217227 */ /* 0x001fe200078e0020 */
[----:B------:R-:W-:-:S03]  /*0f10*/  IADD3 R32, P0, PT, R22, R21, RZ ;  /* 0x0000001516207210 */ /* 0x000fc60007f1e0ff */
[----:B------:R-:W-:Y:S01]  /*0f20*/  IMAD.X R35, RZ, RZ, RZ, P3 ;  /* 0x000000ffff237224 */ /* 0x000fe200018e06ff */
[----:B------:R-:W-:Y:S01]  /*0f30*/  IADD3 R36, P1, PT, R18, R33, RZ ;  /* 0x0000002112247210 */ /* 0x000fe20007f3e0ff */
[----:B------:R-:W-:Y:S02]  /*0f40*/  IMAD.WIDE.U32 R18, R4, R5, R30 ;  /* 0x0000000504127225 */ /* 0x000fe400078e001e */
[----:B------:R-:W0:Y:S02]  /*0f50*/  LDC.64 R30, c[0x3][0x8] ;  /* 0x00c00200ff1e7b82 */ /* 0x000e240000000a00 */
        /* <DEDUP_REMOVED lines=9> */
[----:B------:R-:W-:Y:S01]  /*0ff0*/  IMAD.X R23, RZ, RZ, RZ, P1 ;  /* 0x000000ffff177224 */ /* 0x000fe200008e06ff */
[----:B------:R-:W-:Y:S01]  /*1000*/  IADD3 R16, P2, PT, R16, R21, RZ ;  /* 0x0000001510107210 */ /* 0x000fe20007f5e0ff */
[----:B------:R-:W-:-:S03]  /*1010*/  IMAD.WIDE.U32 R26, R5, R5, R26 ;  /* 0x00000005051a7225 */ /* 0x000fc600078e001a */
[----:B------:R-:W-:Y:S01]  /*1020*/  IADD3.X R17, PT, PT, RZ, RZ, RZ, P2, !PT ;  /* 0x000000ffff117210 */ /* 0x000fe200017fe4ff */
[----:B------:R-:W-:Y:S01]  /*1030*/  IMAD.MOV.U32 R36, RZ, RZ, R34 ;  /* 0x000000ffff247224 */ /* 0x000fe200078e0022 */
[----:B------:R-:W-:Y:S01]  /*1040*/  IADD3 R32, P1, PT, R32, R27, RZ ;  /* 0x0000001b20207210 */ /* 0x000fe20007f3e0ff */
[----:B------:R-:W-:Y:S02]  /*1050*/  IMAD.MOV.U32 R37, RZ, RZ, RZ ;  /* 0x000000ffff257224 */ /* 0x000fe400078e00ff */
[----:B------:R-:W-:-:S04]  /*1060*/  IMAD.WIDE.U32 R22, R7, R2, R22 ;  /* 0x0000000207167225 */ /* 0x000fc800078e0016 */
[----:B------:R-:W-:Y:S01]  /*1070*/  IMAD R8, R20, R61, RZ ;  /* 0x0000003d14087224 */ /* 0x000fe200078e02ff */
[----:B------:R-:W-:Y:S01]  /*1080*/  IADD3 R26, P2, PT, R26, R23, RZ ;  /* 0x000000171a1a7210 */ /* 0x000fe20007f5e0ff */
[----:B------:R-:W-:Y:S02]  /*1090*/  IMAD.MOV.U32 R21, RZ, RZ, RZ ;  /* 0x000000ffff157224 */ /* 0x000fe400078e00ff */
[----:B------:R-:W-:Y:S01]  /*10a0*/  IMAD.WIDE.U32 R36, R9, R3, R36 ;  /* 0x0000000309247225 */ /* 0x000fe200078e0024 */
[----:B------:R-:W-:-:S03]  /*10b0*/  IADD3.X R27, PT, PT, RZ, RZ, RZ, P2, !PT ;  /* 0x000000ffff1b7210 */ /* 0x000fc600017fe4ff */
[----:B------:R-:W-:Y:S01]  /*10c0*/  IMAD.HI.U32 R11, R8, R24, R20 ;  /* 0x00000018080b7227 */ /* 0x000fe200078e0014 */
[----:B------:R-:W-:-:S03]  /*10d0*/  IADD3 R22, P3, PT, R22, R37, RZ ;  /* 0x0000002516167210 */ /* 0x000fc60007f7e0ff */
[----:B0-----:R-:W-:-:S04]  /*10e0*/  IMAD.WIDE.U32 R20, R47, R30, R16 ;  /* 0x0000001e2f147225 */ /* 0x001fc800078e0010 */
[----:B------:R-:W-:Y:S01]  /*10f0*/  IMAD.X R19, RZ, RZ, RZ, P0 ;  /* 0x000000ffff137224 */ /* 0x000fe200000e06ff */
[----:B------:R-:W-:Y:S01]  /*1100*/  IADD3 R20, P0, PT, R20, R11, RZ ;  /* 0x0000000b14147210 */ /* 0x000fe20007f1e0ff */
[----:B------:R-:W-:Y:S02]  /*1110*/  IMAD.X R33, RZ, RZ, RZ, P1 ;  /* 0x000000ffff217224 */ /* 0x000fe400008e06ff */
[----:B------:R-:W-:Y:S01]  /*1120*/  IMAD.X R23, RZ, RZ, RZ, P3 ;  /* 0x000000ffff177224 */ /* 0x000fe200018e06ff */
[----:B------:R-:W-:Y:S01]  /*1130*/  IADD3 R38, P3, PT, R14, R21, RZ ;  /* 0x000000150e267210 */ /* 0x000fe20007f7e0ff */
[----:B------:R-:W-:-:S04]  /*1140*/  IMAD.WIDE.U32 R16, R4, R0, R18 ;  /* 0x0000000004107225 */ /* 0x000fc800078e0012 */
        /* <DEDUP_REMOVED lines=12> */
[----:B------:R-:W-:-:S03]  /*1210*/  MOV R38, R18 ;  /* 0x0000001200267202 */ /* 0x000fc60000000f00 */
[----:B------:R-:W-:Y:S01]  /*1220*/  IMAD.X R23, RZ, RZ, RZ, P2 ;  /* 0x000000ffff177224 */ /* 0x000fe200010e06ff */
[----:B------:R-:W-:Y:S01]  /*1230*/  IADD3 R16, P3, PT, R32, R21, RZ ;  /* 0x0000001520107210 */ /* 0x000fe20007f7e0ff */
[----:B------:R-:W-:Y:S01]  /*1240*/  IMAD.WIDE.U32 R26, R5, R3, R14 ;  /* 0x00000003051a7225 */ /* 0x000fe200078e000e */
[----:B------:R-:W-:-:S03]  /*1250*/  MOV R21, RZ ;  /* 0x000000ff00157202 */ /* 0x000fc60000000f00 */
[----:B------:R-:W-:-:S04]  /*1260*/  IMAD.WIDE.U32 R34, R5, R2, R34 ;  /* 0x0000000205227225 */ /* 0x000fc800078e0022 */
[----:B------:R-:W-:Y:S01]  /*1270*/  IMAD.WIDE.U32 R14, R7, R3, R22 ;  /* 0x00000003070e7225 */ /* 0x000fe200078e0016 */
[----:B------:R-:W-:Y:S02]  /*1280*/  IADD3 R22, P0, PT, R17, R27, RZ ;  /* 0x0000001b11167210 */ /* 0x000fe40007f1e0ff */
[----:B------:R-:W-:Y:S01]  /*1290*/  IADD3 R32, P1, PT, R26, R35, RZ ;  /* 0x000000231a207210 */ /* 0x000fe20007f3e0ff */
[----:B------:R-:W-:Y:S01]  /*12a0*/  IMAD.MOV.U32 R39, RZ, RZ, RZ ;  /* 0x000000ffff277224 */ /* 0x000fe200078e00ff */
[----:B------:R-:W0:Y:S01]  /*12b0*/  LDC.64 R26, c[0x3][0x10] ;  /* 0x00c00400ff1a7b82 */ /* 0x000e220000000a00 */
[----:B------:R-:W-:Y:S01]  /*12c0*/  IADD3 R34, P2, PT, R34, R15, RZ ;  /* 0x0000000f22227210 */ /* 0x000fe20007f5e0ff */
[----:B------:R-:W-:Y:S02]  /*12d0*/  IMAD R41, R20, R61, RZ ;  /* 0x0000003d14297224 */ /* 0x000fe400078e02ff */
[----:B------:R-:W-:-:S04]  /*12e0*/  IMAD.WIDE.U32 R38, R9, R0, R38 ;  /* 0x0000000009267225 */ /* 0x000fc800078e0026 */
[----:B------:R-:W-:Y:S02]  /*12f0*/  IMAD.X R35, RZ, RZ, RZ, P2 ;  /* 0x000000ffff237224 */ /* 0x000fe400010e06ff */
[----:B------:R-:W-:Y:S01]  /*1300*/  IMAD.X R17, RZ, RZ, RZ, P3 ;  /* 0x000000ffff117224 */ /* 0x000fe200018e06ff */
[----:B------:R-:W-:Y:S01]  /*1310*/  IADD3 R10, P3, PT, R10, R33, RZ ;  /* 0x000000210a0a7210 */ /* 0x000fe20007f7e0ff */
[----:B------:R-:W-:-:S04]  /*1320*/  IMAD.HI.U32 R13, R41, R24, R20 ;  /* 0x00000018290d7227 */ /* 0x000fc800078e0014 */
[----:B------:R-:W-:Y:S01]  /*1330*/  IMAD.WIDE.U32 R20, R4, R3, R34 ;  /* 0x0000000304147225 */ /* 0x000fe200078e0022 */
[----:B------:R-:W-:-:S03]  /*1340*/  IADD3 R34, P2, PT, R14, R39, RZ ;  /* 0x000000270e227210 */ /* 0x000fc60007f5e0ff */
[----:B------:R-:W-:Y:S02]  /*1350*/  IMAD.X R23, RZ, RZ, RZ, P0 ;  /* 0x000000ffff177224 */ /* 0x000fe400000e06ff */
[----:B------:R-:W-:Y:S02]  /*1360*/  IMAD.X R33, RZ, RZ, RZ, P1 ;  /* 0x000000ffff217224 */ /* 0x000fe400008e06ff */
[----:B------:R-:W-:-:S04]  /*1370*/  IMAD.WIDE.U32 R22, R5, R0, R22 ;  /* 0x0000000005167225 */ /* 0x000fc800078e0016 */
[----:B------:R-:W-:-:S04]  /*1380*/  IMAD.WIDE.U32 R18, R2, R2, R32 ;  /* 0x0000000202127225 */ /* 0x000fc800078e0020 */
[----:B------:R-:W-:Y:S01]  /*1390*/  IMAD.X R11, RZ, RZ, RZ, P3 ;  /* 0x000000ffff0b7224 */ /* 0x000fe200018e06ff */
[----:B------:R-:W-:Y:S01]  /*13a0*/  IADD3 R32, P0, PT, R22, R19, RZ ;  /* 0x0000001316207210 */ /* 0x000fe20007f1e0ff */
[----:B------:R-:W-:Y:S01]  /*13b0*/  IMAD.X R35, RZ, RZ, RZ, P2 ;  /* 0x000000ffff237224 */ /* 0x000fe200010e06ff */
[----:B------:R-:W-:Y:S01]  /*13c0*/  IADD3 R18, P1, PT, R18, R21, RZ ;  /* 0x0000001512127210 */ /* 0x000fe20007f3e0ff */
[----:B0-----:R-:W-:Y:S01]  /*13d0*/  IMAD.WIDE.U32 R14, R47, R26, R10 ;  /* 0x0000001a2f0e7225 */ /* 0x001fe200078e000a */
[----:B------:R-:W-:-:S03]  /*13e0*/  IADD3.X R33, PT, PT, RZ, RZ, RZ, P0, !PT ;  /* 0x000000ffff217210 */ /* 0x000fc600007fe4ff */
        /* <DEDUP_REMOVED lines=16> */
[----:B------:R-:W-:-:S04]  /*14f0*/  IMAD.WIDE.U32 R20, R8, R31, R20 ;  /* 0x0000001f08147225 */ /* 0x000fc800078e0014 */
[----:B------:R-:W-:Y:S01]  /*1500*/  IMAD.X R43, RZ, RZ, RZ, P3 ;  /* 0x000000ffff2b7224 */ /* 0x000fe200018e06ff */
[----:B------:R-:W-:Y:S01]  /*1510*/  IADD3 R20, P4, PT, R20, R33, RZ ;  /* 0x0000002114147210 */ /* 0x000fe20007f9e0ff */
[----:B------:R-:W-:-:S04]  /*1520*/  IMAD.WIDE.U32 R12, R7, R0, R34 ;  /* 0x00000000070c7225 */ /* 0x000fc800078e0022 */
[----:B------:R-:W-:Y:S02]  /*1530*/  IMAD.MOV.U32 R33, RZ, RZ, RZ ;  /* 0x000000ffff217224 */ /* 0x000fe400078e00ff */
[----:B------:R-:W-:Y:S02]  /*1540*/  IMAD R11, R32, R61, RZ ;  /* 0x0000003d200b7224 */ /* 0x000fe400078e02ff */
[----:B------:R-:W-:Y:S01]  /*1550*/  IMAD.WIDE.U32 R16, R47, R27, R42 ;  /* 0x0000001b2f107225 */ /* 0x000fe200078e002a */
[----:B------:R-:W-:-:S03]  /*1560*/  IADD3 R42, P2, PT, R18, R13, RZ ;  /* 0x0000000d122a7210 */ /* 0x000fc60007f5e0ff */
[----:B------:R-:W-:Y:S01]  /*1570*/  IMAD.HI.U32 R13, R11, R24, R32 ;  /* 0x000000180b0d7227 */ /* 0x000fe200078e0020 */
[----:B------:R-:W-:Y:S01]  /*1580*/  IADD3 R18, P3, PT, R16, R21, RZ ;  /* 0x0000001510127210 */ /* 0x000fe20007f7e0ff */
[----:B------:R-:W0:Y:S02]  /*1590*/  LDC.64 R32, c[0x3][0x18] ;  /* 0x00c00600ff207b82 */ /* 0x000e240000000a00 */
[----:B------:R-:W-:Y:S02]  /*15a0*/  IMAD.X R15, RZ, RZ, RZ, P1 ;  /* 0x000000ffff0f7224 */ /* 0x000fe400008e06ff */
        /* <DEDUP_REMOVED lines=9> */
[----:B------:R-:W-:-:S04]  /*1640*/  IMAD.WIDE.U32 R20, R41, R30, R20 ;  /* 0x0000001e29147225 */ /* 0x000fc800078e0014 */
[----:B------:R-:W-:Y:S01]  /*1650*/  IMAD.WIDE.U32 R18, R8, R26, R18 ;  /* 0x0000001a08127225 */ /* 0x000fe200078e0012 */
[----:B------:R-:W-:-:S03]  /*1660*/  IADD3 R34, P3, PT, R20, R13, RZ ;  /* 0x0000000d14227210 */ /* 0x000fc60007f7e0ff */
[----:B------:R-:W-:Y:S01]  /*1670*/  IMAD.X R43, RZ, RZ, RZ, P0 ;  /* 0x000000ffff2b7224 */ /* 0x000fe200000e06ff */
[----:B------:R-:W-:Y:S01]  /*1680*/  IADD3.X R35, PT, PT, RZ, RZ, RZ, P3, !PT ;  /* 0x000000ffff237210 */ /* 0x000fe20001ffe4ff */
[----:B------:R-:W-:Y:S01]  /*1690*/  IMAD.X R17, RZ, RZ, RZ, P1 ;  /* 0x000000ffff117224 */ /* 0x000fe200008e06ff */
[----:B------:R-:W-:Y:S01]  /*16a0*/  IADD3 R20, P0, PT, R18, R21, RZ ;  /* 0x0000001512147210 */ /* 0x000fe20007f1e0ff */
[----:B------:R-:W-:Y:S02]  /*16b0*/  IMAD.X R37, RZ, RZ, RZ, P2 ;  /* 0x000000ffff257224 */ /* 0x000fe400010e06ff */
[----:B------:R-:W-:Y:S01]  /*16c0*/  IMAD.WIDE.U32 R42, R3, R3, R42 ;  /* 0x00000003032a7225 */ /* 0x000fe200078e002a */
[----:B------:R-:W-:-:S03]  /*16d0*/  IADD3.X R21, PT, PT, RZ, RZ, RZ, P0, !PT ;  /* 0x000000ffff157210 */ /* 0x000fc600007fe4ff */
[----:B------:R-:W-:Y:S01]  /*16e0*/  IMAD.WIDE.U32 R16, R5, R0, R16 ;  /* 0x0000000005107225 */ /* 0x000fe200078e0010 */
[----:B------:R-:W-:-:S03]  /*16f0*/  IADD3 R22, P0, PT, R23, R43, RZ ;  /* 0x0000002b17167210 */ /* 0x000fc60007f1e0ff */
[----:B0-----:R-:W-:Y:S01]  /*1700*/  IMAD.WIDE.U32 R36, R47, R32, R36 ;  /* 0x000000202f247225 */ /* 0x001fe200078e0024 */
[----:B------:R-:W-:-:S03]  /*1710*/  IADD3 R18, P1, PT, R42, R17, RZ ;  /* 0x000000112a127210 */ /* 0x000fc60007f3e0ff */
[----:B------:R-:W-:Y:S01]  /*1720*/  IMAD.WIDE.U32 R34, R11, R25, R34 ;  /* 0x000000190b227225 */ /* 0x000fe200078e0022 */
[----:B------:R-:W-:Y:S02]  /*1730*/  IADD3 R42, P3, PT, R36, R19, RZ ;  /* 0x00000013242a7210 */ /* 0x000fe40007f7e0ff */
[----:B------:R-:W-:Y:S01]  /*1740*/  IADD3 R38, P2, PT, R38, R37, RZ ;  /* 0x0000002526267210 */ /* 0x000fe20007f5e0ff */
[----:B------:R-:W-:Y:S01]  /*1750*/  IMAD R13, R34, R61, RZ ;  /* 0x0000003d220d7224 */ /* 0x000fe200078e02ff */
[----:B------:R-:W-:Y:S01]  /*1760*/  IADD3.X R43, PT, PT, RZ, RZ, RZ, P3, !PT ;  /* 0x000000ffff2b7210 */ /* 0x000fe20001ffe4ff */
[----:B------:R-:W-:-:S04]  /*1770*/  IMAD.WIDE.U32 R20, R41, R31, R20 ;  /* 0x0000001f29147225 */ /* 0x000fc800078e0014 */
[----:B------:R-:W-:Y:S02]  /*1780*/  IMAD.MOV.U32 R36, RZ, RZ, R34 ;  /* 0x000000ffff247224 */ /* 0x000fe400078e0022 */
[----:B------:R-:W-:Y:S02]  /*1790*/  IMAD.MOV.U32 R37, RZ, RZ, RZ ;  /* 0x000000ffff257224 */ /* 0x000fe400078e00ff */
[----:B------:R-:W-:Y:S02]  /*17a0*/  IMAD.X R39, RZ, RZ, RZ, P2 ;  /* 0x000000ffff277224 */ /* 0x000fe400010e06ff */
[----:B------:R-:W-:Y:S01]  /*17b0*/  IMAD.HI.U32 R15, R13, R24, R36 ;  /* 0x000000180d0f7227 */ /* 0x000fe200078e0024 */
[----:B------:R-:W-:-:S03]  /*17c0*/  IADD3 R36, P2, PT, R20, R35, RZ ;  /* 0x0000002314247210 */ /* 0x000fc60007f5e0ff */
[----:B------:R-:W-:-:S04]  /*17d0*/  IMAD.WIDE.U32 R42, R8, R27, R42 ;  /* 0x0000001b082a7225 */ /* 0x000fc800078e002a */
[----:B------:R-:W-:-:S04]  /*17e0*/  IMAD.WIDE.U32 R34, R47, R33, R38 ;  /* 0x000000212f227225 */ /* 0x000fc800078e0026 */
[----:B------:R-:W-:Y:S01]  /*17f0*/  IMAD.X R37, RZ, RZ, RZ, P2 ;  /* 0x000000ffff257224 */ /* 0x000fe200010e06ff */
[----:B------:R-:W-:Y:S01]  /*1800*/  IADD3 R38, P2, PT, R42, R21, RZ ;  /* 0x000000152a267210 */ /* 0x000fe20007f5e0ff */
[----:B------:R-:W-:Y:S02]  /*1810*/  IMAD.X R23, RZ, RZ, RZ, P0 ;  /* 0x000000ffff177224 */ /* 0x000fe400000e06ff */
[----:B------:R-:W-:Y:S01]  /*1820*/  IMAD.X R19, RZ, RZ, RZ, P1 ;  /* 0x000000ffff137224 */ /* 0x000fe200008e06ff */
[----:B------:R-:W-:Y:S01]  /*1830*/  IADD3.X R39, PT, PT, RZ, RZ, RZ, P2, !PT ;  /* 0x000000ffff277210 */ /* 0x000fe200017fe4ff */
[----:B------:R-:W-:Y:S01]  /*1840*/  IMAD.WIDE.U32 R22, R3, R0, R22 ;  /* 0x0000000003167225 */ /* 0x000fe200078e0016 */
        /* <DEDUP_REMOVED lines=19> */
[----:B------:R-:W-:Y:S02]  /*1980*/  IMAD.X R21, RZ, RZ, RZ, P2 ;  /* 0x000000ffff157224 */ /* 0x000fe400010e06ff */
[----:B------:R-:W-:Y:S01]  /*1990*/  IMAD.X R15, RZ, RZ, RZ, P0 ;  /* 0x000000ffff0f7224 */ /* 0x000fe200000e06ff */
[----:B------:R-:W-:Y:S01]  /*19a0*/  IADD3 R52, P0, PT, R42, R35, RZ ;  /* 0x000000232a347210 */ /* 0x000fe20007f1e0ff */
[----:B------:R-:W-:Y:S01]  /*19b0*/  IMAD.X R39, RZ, RZ, RZ, P1 ;  /* 0x000000ffff277224 */ /* 0x000fe200008e06ff */
[----:B------:R-:W-:Y:S01]  /*19c0*/  MOV R35, RZ ;  /* 0x000000ff00237202 */ /* 0x000fe20000000f00 */
[----:B------:R-:W-:-:S04]  /*19d0*/  IMAD.WIDE.U32 R20, R41, R27, R20 ;  /* 0x0000001b29147225 */ /* 0x000fc800078e0014 */
[----:B------:R-:W-:Y:S01]  /*19e0*/  IMAD.WIDE.U32 R38, R8, R33, R38 ;  /* 0x0000002108267225 */ /* 0x000fe200078e0026 */
[----:B------:R-:W-:-:S03]  /*19f0*/  IADD3 R42, P4, PT, R20, R43, RZ ;  /* 0x0000002b142a7210 */ /* 0x000fc60007f9e0ff */
[----:B------:R-:W-:Y:S01]  /*1a00*/  IMAD.X R53, RZ, RZ, RZ, P0 ;  /* 0x000000ffff357224 */ /* 0x000fe200000e06ff */
[----:B------:R-:W-:Y:S01]  /*1a10*/  IADD3 R15, P0, PT, R12, R15, RZ ;  /* 0x0000000f0c0f7210 */ /* 0x000fe20007f1e0ff */
[----:B------:R-:W-:Y:S01]  /*1a20*/  IMAD R8, R34, R61, RZ ;  /* 0x0000003d22087224 */ /* 0x000fe200078e02ff */
[----:B------:R-:W-:Y:S01]  /*1a30*/  IADD3 R20, P2, PT, R38, R21, RZ ;  /* 0x0000001526147210 */ /* 0x000fe20007f5e0ff */
[----:B------:R-:W-:Y:S01]  /*1a40*/  IMAD.WIDE.U32 R52, R13, R30, R52 ;  /* 0x0000001e0d347225 */ /* 0x000fe200078e0034 */
[----:B------:R-:W-:Y:S02]  /*1a50*/  IADD3.X R43, PT, PT, RZ, RZ, RZ, P4, !PT ;  /* 0x000000ffff2b7210 */ /* 0x000fe400027fe4ff */
[----:B------:R-:W-:Y:S01]  /*1a60*/  IADD3 R39, P1, PT, R39, R15, RZ ;  /* 0x0000000f27277210 */ /* 0x000fe20007f3e0ff */
[----:B------:R-:W-:Y:S02]  /*1a70*/  IMAD.X R17, RZ, RZ, RZ, P0 ;  /* 0x000000ffff117224 */ /* 0x000fe400000e06ff */
[----:B------:R-:W-:-:S03]  /*1a80*/  IMAD.HI.U32 R35, R8, R24, R34 ;  /* 0x0000001808237227 */ /* 0x000fc600078e0022 */
[----:B------:R-:W-:Y:S01]  /*1a90*/  IADD3 R10, P0, PT, R14, R17, RZ ;  /* 0x000000110e0a7210 */ /* 0x000fe20007f1e0ff */
[----:B------:R-:W-:Y:S01]  /*1aa0*/  IMAD.X R21, RZ, RZ, RZ, P2 ;  /* 0x000000ffff157224 */ /* 0x000fe200010e06ff */
[----:B------:R-:W-:Y:S01]  /*1ab0*/  IADD3 R14, P2, PT, R52, R35, RZ ;  /* 0x00000023340e7210 */ /* 0x000fe20007f5e0ff */
        /* <DEDUP_REMOVED lines=9> */
[----:B------:R-:W-:Y:S01]  /*1b50*/  IMAD.WIDE.U32 R14, R8, R25, R14 ;  /* 0x00000019080e7225 */ /* 0x000fe200078e000e */
[----:B------:R-:W-:Y:S02]  /*1b60*/  IADD3 R37, P1, PT, R37, R10, RZ ;  /* 0x0000000a25257210 */ /* 0x000fe40007f3e0ff */
[----:B------:R-:W-:Y:S01]  /*1b70*/  IADD3 R10, P0, PT, R16, R17, RZ ;  /* 0x00000011100a7210 */ /* 0x000fe20007f1e0ff */
[----:B------:R-:W-:-:S02]  /*1b80*/  IMAD.X R21, RZ, RZ, RZ, P4 ;  /* 0x000000ffff157224 */ /* 0x000fc400020e06ff */
[----:B------:R-:W-:Y:S02]  /*1b90*/  IMAD.X R53, RZ, RZ, RZ, P5 ;  /* 0x000000ffff357224 */ /* 0x000fe400028e06ff */
[----:B------:R-:W-:Y:S01]  /*1ba0*/  IMAD.WIDE.U32 R16, R41, R33, R34 ;  /* 0x0000002129107225 */ /* 0x000fe200078e0022 */
[----:B------:R-:W-:-:S03]  /*1bb0*/  MOV R34, R14 ;  /* 0x0000000e00227202 */ /* 0x000fc60000000f00 */
[----:B------:R-:W-:-:S04]  /*1bc0*/  IMAD.WIDE.U32 R20, R11, R27, R20 ;  /* 0x0000001b0b147225 */ /* 0x000fc800078e0014 */
[----:B------:R-:W-:Y:S01]  /*1bd0*/  IMAD R19, R14, R61, RZ ;  /* 0x0000003d0e137224 */ /* 0x000fe200078e02ff */
[----:B------:R-:W-:Y:S01]  /*1be0*/  IADD3 R14, P4, PT, R16, R21, RZ ;  /* 0x00000015100e7210 */ /* 0x000fe20007f9e0ff */
[----:B------:R-:W-:-:S04]  /*1bf0*/  IMAD.WIDE.U32 R52, R13, R31, R52 ;  /* 0x0000001f0d347225 */ /* 0x000fc800078e0034 */
[----:B------:R-:W-:Y:S02]  /*1c00*/  IMAD.MOV.U32 R35, RZ, RZ, RZ ;  /* 0x000000ffff237224 */ /* 0x000fe400078e00ff */
[----:B------:R-:W-:Y:S01]  /*1c10*/  IMAD.X R39, RZ, RZ, RZ, P1 ;  /* 0x000000ffff277224 */ /* 0x000fe200008e06ff */
[----:B------:R-:W-:Y:S01]  /*1c20*/  IADD3 R20, P1, PT, R20, R53, RZ ;  /* 0x0000003514147210 */ /* 0x000fe20007f3e0ff */
[----:B------:R-:W-:Y:S01]  /*1c30*/  IMAD.HI.U32 R23, R19, R24, R34 ;  /* 0x0000001813177227 */ /* 0x000fe200078e0022 */
        /* <DEDUP_REMOVED lines=19> */
[----:B------:R-:W-:Y:S01]  /*1d70*/  IADD3 R41, P0, PT, R18, R41, RZ ;  /* 0x0000002912297210 */ /* 0x000fe20007f1e0ff */
[----:B------:R-:W-:Y:S02]  /*1d80*/  IMAD.X R17, RZ, RZ, RZ, P4 ;  /* 0x000000ffff117224 */ /* 0x000fe400020e06ff */
[----:B------:R-:W-:Y:S01]  /*1d90*/  IMAD.X R11, RZ, RZ, RZ, P5 ;  /* 0x000000ffff0b7224 */ /* 0x000fe200028e06ff */
[----:B------:R-:W-:Y:S01]  /*1da0*/  IADD3.X R23, PT, PT, RZ, RZ, RZ, P0, !PT ;  /* 0x000000ffff177210 */ /* 0x000fe200007fe4ff */
[----:B------:R-:W-:Y:S01]  /*1db0*/  IMAD.X R35, RZ, RZ, RZ, P6 ;  /* 0x000000ffff237224 */ /* 0x000fe200030e06ff */
[----:B------:R-:W-:Y:S01]  /*1dc0*/  IADD3 R39, P1, PT, R12, R41, RZ ;  /* 0x000000290c277210 */ /* 0x000fe20007f3e0ff */
[----:B------:R-:W-:Y:S01]  /*1dd0*/  IMAD.WIDE.U32 R16, R13, R27, R16 ;  /* 0x0000001b0d107225 */ /* 0x000fe200078e0010 */
[----:B------:R-:W-:-:S03]  /*1de0*/  IADD3 R12, P4, PT, R36, R23, RZ ;  /* 0x00000017240c7210 */ /* 0x000fc60007f9e0ff */
        /* <DEDUP_REMOVED lines=9> */
[----:B------:R-:W-:Y:S01]  /*1e80*/  IMAD R20, R10, R61, RZ ;  /* 0x0000003d0a147224 */ /* 0x000fe200078e02ff */
[----:B------:R-:W-:Y:S01]  /*1e90*/  IADD3.X R37, PT, PT, RZ, RZ, RZ, P2, !PT ;  /* 0x000000ffff257210 */ /* 0x000fe200017fe4ff */
[----:B------:R-:W-:Y:S01]  /*1ea0*/  IMAD.WIDE.U32 R16, R13, R32, R34 ;  /* 0x000000200d107225 */ /* 0x000fe200078e0022 */
[----:B------:R-:W-:-:S03]  /*1eb0*/  IADD3 R18, P0, PT, R18, R39, RZ ;  /* 0x0000002712127210 */ /* 0x000fc60007f1e0ff */
[----:B------:R-:W-:-:S04]  /*1ec0*/  IMAD.WIDE.U32 R34, R8, R26, R36 ;  /* 0x0000001a08227225 */ /* 0x000fc800078e0024 */
[----:B------:R-:W-:Y:S01]  /*1ed0*/  IMAD.X R15, RZ, RZ, RZ, P5 ;  /* 0x000000ffff0f7224 */ /* 0x000fe200028e06ff */
[----:B------:R-:W-:Y:S01]  /*1ee0*/  IADD3 R16, P5, PT, R16, R35, RZ ;  /* 0x0000002310107210 */ /* 0x000fe20007fbe0ff */
[----:B------:R-:W-:Y:S01]  /*1ef0*/  IMAD.MOV.U32 R38, RZ, RZ, R10 ;  /* 0x000000ffff267224 */ /* 0x000fe200078e000a */
[----:B------:R-:W-:Y:S01]  /*1f00*/  IADD3 R10, P2, PT, R17, R11, RZ ;  /* 0x0000000b110a7210 */ /* 0x000fe20007f5e0ff */
[----:B------:R-:W-:Y:S02]  /*1f10*/  IMAD.MOV.U32 R39, RZ, RZ, RZ ;  /* 0x000000ffff277224 */ /* 0x000fe400078e00ff */
[----:B------:R-:W-:Y:S01]  /*1f20*/  IMAD.WIDE.U32 R14, R19, R30, R14 ;  /* 0x0000001e130e7225 */ /* 0x000fe200078e000e */
[----:B------:R-:W-:Y:S02]  /*1f30*/  IADD3.X R11, PT, PT, RZ, RZ, RZ, P2, !PT ;  /* 0x000000ffff0b7210 */ /* 0x000fe400017fe4ff */
[----:B------:R-:W-:Y:S01]  /*1f40*/  IADD3 R23, P2, PT, R23, R12, RZ ;  /* 0x0000000c17177210 */ /* 0x000fe20007f5e0ff */
[----:B------:R-:W-:Y:S01]  /*1f50*/  IMAD.HI.U32 R39, R20, R24, R38 ;  /* 0x0000001814277227 */ /* 0x000fe200078e0026 */
[----:B------:R-:W-:-:S03]  /*1f60*/  IADD3 R12, P6, PT, R34, R15, RZ ;  /* 0x0000000f220c7210 */ /* 0x000fc60007fde0ff */
[----:B------:R-:W-:Y:S01]  /*1f70*/  IMAD.X R17, RZ, RZ, RZ, P5 ;  /* 0x000000ffff117224 */ /* 0x000fe200028e06ff */
[----:B------:R-:W-:Y:S01]  /*1f80*/  IADD3 R14, P5, PT, R14, R39, RZ ;  /* 0x000000270e0e7210 */ /* 0x000fe20007fbe0ff */
[----:B------:R-:W-:-:S03]  /*1f90*/  IMAD.WIDE.U32 R10, R13, R33, R10 ;  /* 0x000000210d0a7225 */ /* 0x000fc600078e000a */
[----:B------:R-:W-:Y:S01]  /*1fa0*/  IADD3.X R15, PT, PT, RZ, RZ, RZ, P5, !PT ;  /* 0x000000ffff0f7210 */ /* 0x000fe20002ffe4ff */
[----:B------:R-:W-:-:S04]  /*1fb0*/  IMAD.WIDE.U32 R16, R8, R27, R16 ;  /* 0x0000001b08107225 */ /* 0x000fc800078e0010 */
[----:B------:R-:W-:Y:S01]  /*1fc0*/  IMAD.X R13, RZ, RZ, RZ, P6 ;  /* 0x000000ffff0d7224 */ /* 0x000fe200030e06ff */
[----:B------:R-:W-:Y:S01]  /*1fd0*/  IADD3 R34, P6, PT, R10, R17, RZ ;  /* 0x000000110a227210 */ /* 0x000fe20007fde0ff */
[----:B------:R-:W-:Y:S02]  /*1fe0*/  IMAD.X R21, RZ, RZ, RZ, P1 ;  /* 0x000000ffff157224 */ /* 0x000fe400008e06ff */
[----:B------:R-:W-:-:S03]  /*1ff0*/  IMAD.WIDE.U32 R12, R19, R31, R12 ;  /* 0x0000001f130c7225 */ /* 0x000fc600078e000c */
[----:B------:R-:W-:Y:S01]  /*2000*/  IADD3 R21, P5, PT, R21, R18, RZ ;  /* 0x0000001215157210 */ /* 0x000fe20007fbe0ff */
[----:B------:R-:W-:Y:S01]  /*2010*/  IMAD.WIDE.U32 R14, R20, R25, R14 ;  /* 0x00000019140e7225 */ /* 0x000fe200078e000e */
[----:B------:R-:W-:-:S03]  /*2020*/  IADD3 R10, P1, PT, R16, R13, RZ ;  /* 0x0000000d100a7210 */ /* 0x000fc60007f3e0ff */
[----:B------:R-:W-:Y:S01]  /*2030*/  IMAD.X R35, RZ, RZ, RZ, P6 ;  /* 0x000000ffff237224 */ /* 0x000fe200030e06ff */
        /* <DEDUP_REMOVED lines=19> */
[----:B------:R-:W-:Y:S02]  /*2170*/  IMAD.X R17, RZ, RZ, RZ, P5 ;  /* 0x000000ffff117224 */ /* 0x000fe400028e06ff */
[----:B------:R-:W-:-:S04]  /*2180*/  IMAD.WIDE.U32 R12, R8, R33, R34 ;  /* 0x00000021080c7225 */ /* 0x000fc800078e0022 */
[----:B------:R-:W-:-:S04]  /*2190*/  IMAD.WIDE.U32 R34, R19, R27, R36 ;  /* 0x0000001b13227225 */ /* 0x000fc800078e0024 */
[----:B------:R-:W-:Y:S01]  /*21a0*/  IMAD.WIDE.U32 R16, R20, R31, R16 ;  /* 0x0000001f14107225 */ /* 0x000fe200078e0010 */
[----:B------:R-:W-:-:S03]  /*21b0*/  IADD3 R36, P4, PT, R12, R35, RZ ;  /* 0x000000230c247210 */ /* 0x000fc60007f9e0ff */
[----:B------:R-:W-:Y:S01]  /*21c0*/  IMAD.X R15, RZ, RZ, RZ, P6 ;  /* 0x000000ffff0f7224 */ /* 0x000fe200030e06ff */
[----:B------:R-:W-:Y:S01]  /*21d0*/  IADD3 R38, P2, PT, R34, R17, RZ ;  /* 0x0000001122267210 */ /* 0x000fe20007f5e0ff */
[----:B------:R-:W-:Y:S01]  /*21e0*/  IMAD.WIDE.U32 R22, R0, R0, R22 ;  /* 0x0000000000167225 */ /* 0x000fe200078e0016 */
[----:B------:R-:W-:Y:S02]  /*21f0*/  MOV R55, R16 ;  /* 0x0000001000377202 */ /* 0x000fe40000000f00 */
[----:B------:R-:W-:Y:S01]  /*2200*/  IADD3 R15, P3, PT, R15, R18, RZ ;  /* 0x000000120f0f7210 */ /* 0x000fe20007f7e0ff */
[----:B------:R-:W-:Y:S01]  /*2210*/  IMAD.X R37, RZ, RZ, RZ, P4 ;  /* 0x000000ffff257224 */ /* 0x000fe200020e06ff */
[----:B------:R-:W-:Y:S01]  /*2220*/  IADD3 R8, P5, PT, R22, R39, RZ ;  /* 0x0000002716087210 */ /* 0x000fe20007fbe0ff */
[----:B------:R-:W-:Y:S01]  /*2230*/  IMAD.X R39, RZ, RZ, RZ, P2 ;  /* 0x000000ffff277224 */ /* 0x000fe200010e06ff */
[----:B------:R-:W-:Y:S01]  /*2240*/  IADD3 R15, P2, PT, R13, R15, RZ ;  /* 0x0000000f0d0f7210 */ /* 0x000fe20007f5e0ff */
        /* <DEDUP_REMOVED lines=8> */
[----:B------:R-:W-:Y:S01]  /*22d0*/  IMAD.X R22, RZ, RZ, RZ, P5 ;  /* 0x000000ffff167224 */ /* 0x000fe200028e06ff */
[----:B------:R-:W-:Y:S01]  /*22e0*/  IADD3 R8, P1, PT, R8, R21, RZ ;  /* 0x0000001508087210 */ /* 0x000fe20007f3e0ff */
[----:B------:R-:W-:-:S02]  /*22f0*/  IMAD.X R39, RZ, RZ, RZ, P0 ;  /* 0x000000ffff277224 */ /* 0x000fc400000e06ff */
[----:B------:R-:W-:Y:S01]  /*2300*/  IMAD.WIDE.U32 R34, R19, R33, R36 ;  /* 0x0000002113227225 */ /* 0x000fe200078e0024 */
[----:B------:R-:W-:-:S03]  /*2310*/  IADD3 R15, P0, PT, R15, R8, RZ ;  /* 0x000000080f0f7210 */ /* 0x000fc60007f1e0ff */
[----:B------:R-:W-:-:S04]  /*2320*/  IMAD.WIDE.U32 R18, R20, R27, R38 ;  /* 0x0000001b14127225 */ /* 0x000fc800078e0026 */
[----:B------:R-:W-:Y:S01]  /*2330*/  IMAD.X R8, RZ, RZ, RZ, P3 ;  /* 0x000000ffff087224 */ /* 0x000fe200018e06ff */
[----:B------:R-:W-:Y:S01]  /*2340*/  IADD3 R36, P6, PT, R34, R19, RZ ;  /* 0x0000001322247210 */ /* 0x000fe20007fde0ff */
[----:B------:R-:W-:Y:S02]  /*2350*/  IMAD.X R21, RZ, RZ, RZ, P4 ;  /* 0x000000ffff157224 */ /* 0x000fe400020e06ff */
[----:B------:R-:W-:Y:S01]  /*2360*/  IMAD.MOV.U32 R39, RZ, RZ, R14 ;  /* 0x000000ffff277224 */ /* 0x000fe200078e000e */
[----:B------:R-:W-:Y:S01]  /*2370*/  IADD3 R8, P3, PT, R8, R15, RZ ;  /* 0x0000000f08087210 */ /* 0x000fe20007f7e0ff */
[----:B------:R-:W-:Y:S01]  /*2380*/  IMAD.X R37, RZ, RZ, RZ, P6 ;  /* 0x000000ffff257224 */ /* 0x000fe200030e06ff */
[----:B------:R-:W-:Y:S01]  /*2390*/  IADD3.X R15, PT, PT, RZ, RZ, RZ, P2, !PT ;  /* 0x000000ffff0f7210 */ /* 0x000fe200017fe4ff */
[----:B------:R-:W-:Y:S02]  /*23a0*/  IMAD.MOV.U32 R38, RZ, RZ, R10 ;  /* 0x000000ffff267224 */ /* 0x000fe400078e000a */
[----:B------:R-:W-:Y:S01]  /*23b0*/  IMAD.MOV.U32 R62, RZ, RZ, R12 ;  /* 0x000000ffff3e7224 */ /* 0x000fe200078e000c */
[----:B------:R-:W-:Y:S01]  /*23c0*/  IADD3 R15, P2, PT, R15, R8, RZ ;  /* 0x000000080f0f7210 */ /* 0x000fe20007f5e0ff */
[----:B------:R-:W-:Y:S01]  /*23d0*/  IMAD.MOV.U32 R53, RZ, RZ, R18 ;  /* 0x000000ffff357224 */ /* 0x000fe200078e0012 */
[----:B------:R-:W-:Y:S01]  /*23e0*/  IADD3 R8, PT, PT, R21, R23, R22 ;  /* 0x0000001715087210 */ /* 0x000fe20007ffe016 */
[----:B------:R-:W-:Y:S01]  /*23f0*/  IMAD.WIDE.U32 R22, R20, R32, R36 ;  /* 0x0000002014167225 */ /* 0x000fe200078e0024 */
[----:B------:R-:W-:-:S02]  /*2400*/  IADD3 R35, P4, PT, R35, R15, RZ ;  /* 0x0000000f23237210 */ /* 0x000fc40007f9e0ff */
[----:B------:R-:W-:Y:S01]  /*2410*/  IADD3.X R21, PT, PT, RZ, RZ, RZ, P1, !PT ;  /* 0x000000ffff157210 */ /* 0x000fe20000ffe4ff */
[----:B------:R-:W-:Y:S01]  /*2420*/  IMAD.X R15, RZ, RZ, RZ, P0 ;  /* 0x000000ffff0f7224 */ /* 0x000fe200000e06ff */
[----:B------:R-:W-:Y:S01]  /*2430*/  IADD3 R34, P0, PT, R23, R35, RZ ;  /* 0x0000002317227210 */ /* 0x000fe20007f1e0ff */
[----:B------:R-:W-:Y:S02]  /*2440*/  IMAD.X R52, RZ, RZ, RZ, P4 ;  /* 0x000000ffff347224 */ /* 0x000fe400020e06ff */
[----:B------:R-:W-:Y:S01]  /*2450*/  IMAD.MOV.U32 R54, RZ, RZ, R22 ;  /* 0x000000ffff367224 */ /* 0x000fe200078e0016 */
[----:B------:R-:W-:Y:S01]  /*2460*/  IADD3 R8, PT, PT, R15, R8, R21 ;  /* 0x000000080f087210 */ /* 0x000fe20007ffe015 */
[----:B------:R-:W-:Y:S01]  /*2470*/  IMAD.X R21, RZ, RZ, RZ, P3 ;  /* 0x000000ffff157224 */ /* 0x000fe200018e06ff */
[----:B------:R-:W-:Y:S01]  /*2480*/  IADD3.X R35, PT, PT, RZ, RZ, RZ, P0, !PT ;  /* 0x000000ffff237210 */ /* 0x000fe200007fe4ff */
[----:B------:R-:W-:-:S05]  /*2490*/  IMAD.X R15, RZ, RZ, RZ, P2 ;  /* 0x000000ffff0f7224 */ /* 0x000fca00010e06ff */
[----:B------:R-:W-:Y:S01]  /*24a0*/  IADD3 R15, PT, PT, R15, R8, R21 ;  /* 0x000000080f0f7210 */ /* 0x000fe20007ffe015 */
[----:B------:R-:W-:-:S05]  /*24b0*/  IMAD.WIDE.U32 R20, R20, R33, R34 ;  /* 0x0000002114147225 */ /* 0x000fca00078e0022 */
[----:B------:R-:W-:Y:S02]  /*24c0*/  IADD3 R52, PT, PT, R21, R15, R52 ;  /* 0x0000000f15347210 */ /* 0x000fe40007ffe034 */
[----:B------:R-:W-:Y:S02]  /*24d0*/  MOV R15, R20 ;  /* 0x00000014000f7202 */ /* 0x000fe40000000f00 */
        /* <DEDUP_REMOVED lines=27> */
.L_x_192:
        /* <DEDUP_REMOVED lines=23> */
.L_x_193:
[----:B------:R-:W-:Y:S01]  /*2800*/  IMAD.WIDE.U32 R10, R39, R50, RZ ;  /* 0x00000032270a7225 */ /* 0x000fe200078e00ff */
[----:B------:R-:W-:-:S03]  /*2810*/  CS2R R56, SRZ ;  /* 0x0000000000387805 */ /* 0x000fc6000001ff00 */
[----:B------:R-:W-:Y:S01]  /*2820*/  HFMA2 R19, -RZ, RZ, 0, 0 ;  /* 0x00000000ff137431 */ /* 0x000fe200000001ff */
[----:B------:R-:W-:Y:S01]  /*2830*/  MOV R60, RZ ;  /* 0x000000ff003c7202 */ /* 0x000fe20000000f00 */
[----:B------:R-:W-:Y:S01]  /*2840*/  IMAD.MOV.U32 R17, RZ, RZ, RZ ;  /* 0x000000ffff117224 */ /* 0x000fe200078e00ff */
[----:B------:R-:W-:Y:S01]  /*2850*/  CS2R R58, SRZ ;  /* 0x00000000003a7805 */ /* 0x000fe2000001ff00 */
[----:B------:R-:W-:Y:S02]  /*2860*/  IMAD.MOV.U32 R8, RZ, RZ, RZ ;  /* 0x000000ffff087224 */ /* 0x000fe400078e00ff */
[----:B------:R-:W-:Y:S02]  /*2870*/  HFMA2 R48, -RZ, RZ, 0, 0 ;  /* 0x00000000ff307431 */ /* 0x000fe400000001ff */
[----:B------:R-:W-:Y:S01]  /*2880*/  IMAD.MOV.U32 R65, RZ, RZ, RZ ;  /* 0x000000ffff417224 */ /* 0x000fe200078e00ff */
[----:B------:R-:W-:Y:S01]  /*2890*/  IADD3 R10, PT, PT, R11, R17, RZ ;  /* 0x000000110b0a7210 */ /* 0x000fe20007ffe0ff */
[----:B------:R-:W-:-:S02]  /*28a0*/  IMAD.MOV.U32 R11, RZ, RZ, RZ ;  /* 0x000000ffff0b7224 */ /* 0x000fc400078e00ff */
[----:B------:R-:W-:Y:S02]  /*28b0*/  IMAD.MOV.U32 R43, RZ, RZ, RZ ;  /* 0x000000ffff2b7224 */ /* 0x000fe400078e00ff */
[----:B------:R-:W-:-:S04]  /*28c0*/  IMAD.WIDE.U32 R12, R50, R38, R10 ;  /* 0x00000026320c7225 */ /* 0x000fc800078e000a */
[----:B------:R-:W-:Y:S02]  /*28d0*/  IMAD.IADD R18, R13, 0x1, R57 ;  /* 0x000000010d127824 */ /* 0x000fe400078e0239 */
[----:B------:R-:W-:Y:S02]  /*28e0*/  IMAD.MOV.U32 R13, RZ, RZ, RZ ;  /* 0x000000ffff0d7224 */ /* 0x000fe400078e00ff */
[----:B------:R-:W-:Y:S02]  /*28f0*/  IMAD R10, R39, R50, RZ ;  /* 0x00000032270a7224 */ /* 0x000fe400078e02ff */
[----:B------:R-:W-:-:S04]  /*2900*/  IMAD.WIDE.U32 R12, R49, R39, R12 ;  /* 0x00000027310c7225 */ /* 0x000fc800078e000c */
[----:B------:R-:W-:-:S04]  /*2910*/  IMAD.WIDE.U32 R18, R50, R55, R18 ;  /* 0x0000003732127225 */ /* 0x000fc800078e0012 */
[----:B------:R-:W-:Y:S02]  /*2920*/  IMAD.IADD R21, R17, 0x1, R13 ;  /* 0x0000000111157824 */ /* 0x000fe400078e020d */
[----:B------:R-:W-:Y:S02]  /*2930*/  IMAD R64, R10, R61, RZ ;  /* 0x0000003d0a407224 */ /* 0x000fe400078e02ff */
[----:B------:R-:W-:Y:S01]  /*2940*/  IMAD.MOV.U32 R14, RZ, RZ, RZ ;  /* 0x000000ffff0e7224 */ /* 0x000fe200078e00ff */
[----:B------:R-:W-:Y:S01]  /*2950*/  IADD3 R20, P0, PT, R21, R18, RZ ;  /* 0x0000001215147210 */ /* 0x000fe20007f1e0ff */
[----:B------:R-:W-:-:S04]  /*2960*/  IMAD.HI.U32 R13, R64, R24, R10 ;  /* 0x00000018400d7227 */ /* 0x000fc800078e000a */
[----:B------:R-:W-:Y:S01]  /*2970*/  IMAD.X R21, RZ, RZ, RZ, P0 ;  /* 0x000000ffff157224 */ /* 0x000fe200000e06ff */
[----:B------:R-:W-:Y:S01]  /*2980*/  IADD3 R13, PT, PT, R13, R8, RZ ;  /* 0x000000080d0d7210 */ /* 0x000fe20007ffe0ff */
[----:B------:R-:W-:Y:S01]  /*2990*/  IMAD.IADD R18, R19, 0x1, R65 ;  /* 0x0000000113127824 */ /* 0x000fe200078e0241 */
[----:B------:R-:W-:Y:S01]  /*29a0*/  MOV R19, RZ ;  /* 0x000000ff00137202 */ /* 0x000fe20000000f00 */
[----:B------:R-:W-:Y:S01]  /*29b0*/  IMAD.WIDE.U32 R20, R49, R38, R20 ;  /* 0x0000002631147225 */ /* 0x000fe200078e0014 */
[----:B------:R-:W-:-:S03]  /*29c0*/  IADD3 R12, P0, PT, R13, R12, RZ ;  /* 0x0000000c0d0c7210 */ /* 0x000fc60007f1e0ff */
[----:B------:R-:W-:-:S04]  /*29d0*/  IMAD.WIDE.U32 R18, R50, R62, R18 ;  /* 0x0000003e32127225 */ /* 0x000fc800078e0012 */
[----:B------:R-:W-:Y:S02]  /*29e0*/  IMAD.IADD R23, R57, 0x1, R21 ;  /* 0x0000000139177824 */ /* 0x000fe400078e0215 */
[----:B------:R-:W-:Y:S02]  /*29f0*/  IMAD.X R13, RZ, RZ, RZ, P0 ;  /* 0x000000ffff0d7224 */ /* 0x000fe400000e06ff */
[----:B------:R-:W-:Y:S01]  /*2a00*/  IMAD.MOV.U32 R21, RZ, RZ, RZ ;  /* 0x000000ffff157224 */ /* 0x000fe200078e00ff */
[----:B------:R-:W-:Y:S01]  /*2a10*/  IADD3 R22, P0, PT, R23, R18, RZ ;  /* 0x0000001217167210 */ /* 0x000fe20007f1e0ff */
[----:B------:R-:W-:-:S03]  /*2a20*/  IMAD.WIDE.U32 R12, R64, R25, R12 ;  /* 0x00000019400c7225 */ /* 0x000fc600078e000c */
[----:B------:R-:W-:Y:S01]  /*2a30*/  IADD3.X R23, PT, PT, RZ, RZ, RZ, P0, !PT ;  /* 0x000000ffff177210 */ /* 0x000fe200007fe4ff */
[----:B------:R-:W-:Y:S02]  /*2a40*/  IMAD.MOV.U32 R10, RZ, RZ, RZ ;  /* 0x000000ffff0a7224 */ /* 0x000fe400078e00ff */
[----:B------:R-:W-:-:S04]  /*2a50*/  IMAD.WIDE.U32 R20, R51, R39, R20 ;  /* 0x0000002733147225 */ /* 0x000fc800078e0014 */
[----:B------:R-:W-:Y:S02]  /*2a60*/  IMAD.IADD R18, R19, 0x1, R56 ;  /* 0x0000000113127824 */ /* 0x000fe400078e0238 */
[----:B------:R-:W-:Y:S02]  /*2a70*/  IMAD.IADD R11, R13, 0x1, R10 ;  /* 0x000000010d0b7824 */ /* 0x000fe400078e020a */
[----:B------:R-:W-:Y:S02]  /*2a80*/  HFMA2 R13, -RZ, RZ, 0, 0 ;  /* 0x00000000ff0d7431 */ /* 0x000fe400000001ff */
[----:B------:R-:W-:Y:S01]  /*2a90*/  IMAD.WIDE.U32 R22, R49, R55, R22 ;  /* 0x0000003731167225 */ /* 0x000fe200078e0016 */
[----:B------:R-:W-:-:S03]  /*2aa0*/  IADD3 R20, P0, PT, R11, R20, RZ ;  /* 0x000000140b147210 */ /* 0x000fc60007f1e0ff */
[----:B------:R-:W-:Y:S02]  /*2ab0*/  IMAD.IADD R19, R17, 0x1, R21 ;  /* 0x0000000111137824 */ /* 0x000fe400078e0215 */
[----:B------:R-:W-:Y:S02]  /*2ac0*/  HFMA2 R11, -RZ, RZ, 0, 0 ;  /* 0x00000000ff0b7431 */ /* 0x000fe400000001ff */
[----:B------:R-:W-:Y:S02]  /*2ad0*/  IMAD R63, R12, R61, RZ ;  /* 0x0000003d0c3f7224 */ /* 0x000fe400078e02ff */
[----:B------:R-:W-:Y:S01]  /*2ae0*/  IMAD.IADD R23, R65, 0x1, R23 ;  /* 0x0000000141177824 */ /* 0x000fe200078e0217 */
[----:B------:R-:W-:Y:S01]  /*2af0*/  IADD3 R22, P1, PT, R19, R22, RZ ;  /* 0x0000001613167210 */ /* 0x000fe20007f3e0ff */
[----:B------:R-:W-:Y:S02]  /*2b00*/  IMAD.MOV.U32 R19, RZ, RZ, RZ ;  /* 0x000000ffff137224 */ /* 0x000fe400078e00ff */
[----:B------:R-:W-:-:S04]  /*2b10*/  IMAD.HI.U32 R13, R63, R24, R12 ;  /* 0x000000183f0d7227 */ /* 0x000fc800078e000c */
[----:B------:R-:W-:Y:S02]  /*2b20*/  IMAD.X R21, RZ, RZ, RZ, P0 ;  /* 0x000000ffff157224 */ /* 0x000fe400000e06ff */
[----:B------:R-:W-:-:S04]  /*2b30*/  IMAD.WIDE.U32 R18, R50, R53, R18 ;  /* 0x0000003532127225 */ /* 0x000fc800078e0012 */
[----:B------:R-:W-:Y:S01]  /*2b40*/  IMAD.IADD R13, R8, 0x1, R13 ;  /* 0x00000001080d7824 */ /* 0x000fe200078e020d */
[----:B------:R-:W-:Y:S01]  /*2b50*/  IADD3 R12, P0, PT, R23, R18, RZ ;  /* 0x00000012170c7210 */ /* 0x000fe20007f1e0ff */
[----:B------:R-:W-:-:S04]  /*2b60*/  IMAD.WIDE.U32 R20, R64, R30, R20 ;  /* 0x0000001e40147225 */ /* 0x000fc800078e0014 */
[----:B------:R-:W-:Y:S01]  /*2b70*/  IMAD.X R23, RZ, RZ, RZ, P1 ;  /* 0x000000ffff177224 */ /* 0x000fe200008e06ff */
[----:B------:R-:W-:Y:S01]  /*2b80*/  IADD3 R20, P1, PT, R13, R20, RZ ;  /* 0x000000140d147210 */ /* 0x000fe20007f3e0ff */
[----:B------:R-:W-:Y:S02]  /*2b90*/  IMAD.X R13, RZ, RZ, RZ, P0 ;  /* 0x000000ffff0d7224 */ /* 0x000fe400000e06ff */
[----:B------:R-:W-:-:S04]  /*2ba0*/  IMAD.WIDE.U32 R22, R51, R38, R22 ;  /* 0x0000002633167225 */ /* 0x000fc800078e0016 */
[----:B------:R-:W-:Y:S01]  /*2bb0*/  IMAD.IADD R18, R19, 0x1, R60 ;  /* 0x0000000113127824 */ /* 0x000fe200078e023c */
[----:B------:R-:W-:Y:S01]  /*2bc0*/  MOV R19, RZ ;  /* 0x000000ff00137202 */ /* 0x000fe20000000f00 */
[----:B------:R-:W-:-:S04]  /*2bd0*/  IMAD.WIDE.U32 R12, R49, R62, R12 ;  /* 0x0000003e310c7225 */ /* 0x000fc800078e000c */
[----:B------:R-:W-:Y:S02]  /*2be0*/  IMAD.IADD R23, R57, 0x1, R23 ;  /* 0x0000000139177824 */ /* 0x000fe400078e0217 */
[----:B------:R-:W-:Y:S02]  /*2bf0*/  IMAD.IADD R35, R21, 0x1, R11 ;  /* 0x0000000115237824 */ /* 0x000fe400078e020b */
[----:B------:R-:W-:-:S04]  /*2c00*/  IMAD.WIDE.U32 R18, R50, R54, R18 ;  /* 0x0000003632127225 */ /* 0x000fc800078e0012 */
[----:B------:R-:W-:Y:S01]  /*2c10*/  IMAD.X R21, RZ, RZ, RZ, P1 ;  /* 0x000000ffff157224 */ /* 0x000fe200008e06ff */
[----:B------:R-:W-:Y:S01]  /*2c20*/  IADD3 R12, P1, PT, R23, R12, RZ ;  /* 0x0000000c170c7210 */ /* 0x000fe20007f3e0ff */
[----:B------:R-:W-:Y:S01]  /*2c30*/  IMAD.IADD R13, R56, 0x1, R13 ;  /* 0x00000001380d7824 */ /* 0x000fe200078e020d */
[----:B------:R-:W-:Y:S01]  /*2c40*/  IADD3 R34, PT, PT, R19, R58, RZ ;  /* 0x0000003a13227210 */ /* 0x000fe20007ffe0ff */
[----:B------:R-:W-:Y:S02]  /*2c50*/  IMAD.MOV.U32 R23, RZ, RZ, RZ ;  /* 0x000000ffff177224 */ /* 0x000fe400078e00ff */
[----:B------:R-:W-:Y:S01]  /*2c60*/  IMAD.WIDE.U32 R20, R63, R25, R20 ;  /* 0x000000193f147225 */ /* 0x000fe200078e0014 */
[----:B------:R-:W-:-:S03]  /*2c70*/  IADD3 R18, P0, PT, R13, R18, RZ ;  /* 0x000000120d127210 */ /* 0x000fc60007f1e0ff */
[----:B------:R-:W-:Y:S01]  /*2c80*/  IMAD.X R13, RZ, RZ, RZ, P1 ;  /* 0x000000ffff0d7224 */ /* 0x000fe200008e06ff */
[----:B------:R-:W-:Y:S01]  /*2c90*/  IADD3.X R19, PT, PT, RZ, RZ, RZ, P0, !PT ;  /* 0x000000ffff137210 */ /* 0x000fe200007fe4ff */
[----:B------:R-:W-:-:S04]  /*2ca0*/  IMAD.WIDE.U32 R22, R45, R39, R22 ;  /* 0x000000272d167225 */ /* 0x000fc800078e0016 */
[----:B------:R-:W-:Y:S01]  /*2cb0*/  IMAD.WIDE.U32 R12, R51, R55, R12 ;  /* 0x00000037330c7225 */ /* 0x000fe200078e000c */
[----:B------:R-:W-:-:S03]  /*2cc0*/  IADD3 R22, P3, PT, R35, R22, RZ ;  /* 0x0000001623167210 */ /* 0x000fc60007f7e0ff */
[----:B------:R-:W-:Y:S02]  /*2cd0*/  IMAD.IADD R41, R10, 0x1, R21 ;  /* 0x000000010a297824 */ /* 0x000fe400078e0215 */
[----:B------:R-:W-:Y:S02]  /*2ce0*/  IMAD.IADD R23, R17, 0x1, R23 ;  /* 0x0000000111177824 */ /* 0x000fe400078e0217 */
[----:B------:R-:W-:Y:S02]  /*2cf0*/  IMAD R47, R20, R61, RZ ;  /* 0x0000003d142f7224 */ /* 0x000fe400078e02ff */
[----:B------:R-:W-:Y:S02]  /*2d00*/  IMAD.MOV.U32 R21, RZ, RZ, RZ ;  /* 0x000000ffff157224 */ /* 0x000fe400078e00ff */
[----:B------:R-:W-:-:S04]  /*2d10*/  IMAD.WIDE.U32 R18, R49, R53, R18 ;  /* 0x0000003531127225 */ /* 0x000fc800078e0012 */
[----:B------:R-:W-:Y:S02]  /*2d20*/  IMAD.IADD R13, R65, 0x1, R13 ;  /* 0x00000001410d7824 */ /* 0x000fe400078e020d */
[----:B------:R-:W-:Y:S02]  /*2d30*/  IMAD.MOV.U32 R35, RZ, RZ, RZ ;  /* 0x000000ffff237224 */ /* 0x000fe400078e00ff */
[----:B------:R-:W-:Y:S01]  /*2d40*/  IMAD.HI.U32 R37, R47, R24, R20 ;  /* 0x000000182f257227 */ /* 0x000fe200078e0014 */
        /* <DEDUP_REMOVED lines=8> */
[----:B------:R-:W-:Y:S02]  /*2dd0*/  IMAD.X R19, RZ, RZ, RZ, P1 ;  /* 0x000000ffff137224 */ /* 0x000fe400008e06ff */
[----:B------:R-:W-:-:S04]  /*2de0*/  IMAD.WIDE.U32 R22, R64, R31, R22 ;  /* 0x0000001f40167225 */ /* 0x000fc800078e0016 */
[----:B------:R-:W-:-:S04]  /*2df0*/  IMAD.WIDE.U32 R20, R45, R38, R20 ;  /* 0x000000262d147225 */ /* 0x000fc800078e0014 */
        /* <DEDUP_REMOVED lines=8> */
[----:B------:R-:W-:Y:S01]  /*2e80*/  IMAD.WIDE.U32 R42, R52, R50, R42 ;  /* 0x00000032342a7225 */ /* 0x000fe200078e002a */
[----:B------:R-:W-:Y:S02]  /*2e90*/  IADD3.X R19, PT, PT, RZ, RZ, RZ, P1, !PT ;  /* 0x000000ffff137210 */ /* 0x000fe40000ffe4ff */
[----:B------:R-:W-:Y:S01]  /*2ea0*/  IADD3 R40, P2, PT, R41, R34, RZ ;  /* 0x0000002229287210 */ /* 0x000fe20007f5e0ff */
[----:B------:R-:W-:Y:S01]  /*2eb0*/  IMAD.MOV.U32 R12, RZ, RZ, RZ ;  /* 0x000000ffff0c7224 */ /* 0x000fe200078e00ff */
[----:B------:R-:W-:Y:S01]  /*2ec0*/  IADD3 R34, P1, PT, R42, R35, RZ ;  /* 0x000000232a227210 */ /* 0x000fe20007f3e0ff */
[----:B------:R-:W-:Y:S02]  /*2ed0*/  IMAD.MOV.U32 R21, RZ, RZ, RZ ;  /* 0x000000ffff157224 */ /* 0x000fe400078e00ff */
[----:B------:R-:W-:Y:S01]  /*2ee0*/  IMAD.X R41, RZ, RZ, RZ, P2 ;  /* 0x000000ffff297224 */ /* 0x000fe200010e06ff */
[----:B------:R-:W-:Y:S01]  /*2ef0*/  IADD3.X R35, PT, PT, RZ, RZ, RZ, P1, !PT ;  /* 0x000000ffff237210 */ /* 0x000fe20000ffe4ff */
[----:B------:R-:W-:-:S02]  /*2f00*/  IMAD.IADD R13, R23, 0x1, R12 ;  /* 0x00000001170d7824 */ /* 0x000fc400078e020c */
[----:B------:R-:W-:-:S04]  /*2f10*/  IMAD.WIDE.U32 R20, R46, R39, R20 ;  /* 0x000000272e147225 */ /* 0x000fc800078e0014 */
[----:B------:R-:W-:Y:S01]  /*2f20*/  IMAD.WIDE.U32 R18, R45, R55, R18 ;  /* 0x000000372d127225 */ /* 0x000fe200078e0012 */
[----:B------:R-:W-:-:S03]  /*2f30*/  IADD3 R20, P4, PT, R13, R20, RZ ;  /* 0x000000140d147210 */ /* 0x000fc60007f9e0ff */
[----:B------:R-:W-:-:S04]  /*2f40*/  IMAD.WIDE.U32 R40, R51, R53, R40 ;  /* 0x0000003533287225 */ /* 0x000fc800078e0028 */
[----:B------:R-:W-:Y:S02]  /*2f50*/  IMAD.IADD R21, R17, 0x1, R21 ;  /* 0x0000000111157824 */ /* 0x000fe400078e0215 */
[----:B------:R-:W-:Y:S02]  /*2f60*/  IMAD.IADD R13, R65, 0x1, R19 ;  /* 0x00000001410d7824 */ /* 0x000fe400078e0213 */
[----:B------:R-:W-:Y:S01]  /*2f70*/  IMAD.WIDE.U32 R34, R49, R15, R34 ;  /* 0x0000000f31227225 */ /* 0x000fe200078e0022 */
[----:B------:R-:W-:Y:S02]  /*2f80*/  IADD3 R18, P1, PT, R21, R18, RZ ;  /* 0x0000001215127210 */ /* 0x000fe40007f3e0ff */
[----:B------:R-:W-:Y:S01]  /*2f90*/  IADD3 R40, P3, PT, R13, R40, RZ ;  /* 0x000000280d287210 */ /* 0x000fe20007f7e0ff */
[----:B------:R-:W-:Y:S02]  /*2fa0*/  IMAD.IADD R19, R60, 0x1, R41 ;  /* 0x000000013c137824 */ /* 0x000fe400078e0229 */
[----:B------:R-:W-:-:S02]  /*2fb0*/  IMAD.X R23, RZ, RZ, RZ, P0 ;  /* 0x000000ffff177224 */ /* 0x000fc400000e06ff */
[----:B------:R-:W-:Y:S01]  /*2fc0*/  IMAD.IADD R42, R48, 0x1, R35 ;  /* 0x00000001302a7824 */ /* 0x000fe200078e0223 */
[----:B------:R-:W-:Y:S01]  /*2fd0*/  IADD3 R34, P2, PT, R19, R34, RZ ;  /* 0x0000002213227210 */ /* 0x000fe20007f5e0ff */
[----:B------:R-:W-:Y:S01]  /*2fe0*/  IMAD.X R41, RZ, RZ, RZ, P3 ;  /* 0x000000ffff297224 */ /* 0x000fe200018e06ff */
[----:B------:R-:W-:Y:S01]  /*2ff0*/  IADD3.X R19, PT, PT, RZ, RZ, RZ, P1, !PT ;  /* 0x000000ffff137210 */ /* 0x000fe20000ffe4ff */
[----:B------:R-:W-:Y:S01]  /*3000*/  IMAD.WIDE.U32 R22, R63, R30, R22 ;  /* 0x0000001e3f167225 */ /* 0x000fe200078e0016 */
[----:B------:R-:W-:Y:S02]  /*3010*/  IADD3 R42, P1, PT, R43, R42, RZ ;  /* 0x0000002a2b2a7210 */ /* 0x000fe40007f3e0ff */
[----:B------:R-:W-:Y:S01]  /*3020*/  IADD3.X R35, PT, PT, RZ, RZ, RZ, P2, !PT ;  /* 0x000000ffff237210 */ /* 0x000fe200017fe4ff */
[----:B------:R-:W-:-:S04]  /*3030*/  IMAD.WIDE.U32 R18, R46, R38, R18 ;  /* 0x000000262e127225 */ /* 0x000fc800078e0012 */
[----:B------:R-:W-:Y:S02]  /*3040*/  IMAD.IADD R37, R8, 0x1, R37 ;  /* 0x0000000108257824 */ /* 0x000fe400078e0225 */
[----:B------:R-:W-:-:S03]  /*3050*/  IMAD.WIDE.U32 R40, R45, R62, R40 ;  /* 0x0000003e2d287225 */ /* 0x000fc600078e0028 */
[----:B------:R-:W-:Y:S01]  /*3060*/  IADD3 R22, P0, PT, R37, R22, RZ ;  /* 0x0000001625167210 */ /* 0x000fe20007f1e0ff */
[----:B------:R-:W-:Y:S02]  /*3070*/  IMAD.IADD R19, R57, 0x1, R19 ;  /* 0x0000000139137824 */ /* 0x000fe400078e0213 */
[----:B------:R-:W-:Y:S02]  /*3080*/  IMAD.X R21, RZ, RZ, RZ, P4 ;  /* 0x000000ffff157224 */ /* 0x000fe400020e06ff */
[----:B------:R-:W-:-:S04]  /*3090*/  IMAD.WIDE.U32 R34, R51, R54, R34 ;  /* 0x0000003633227225 */ /* 0x000fc800078e0022 */
[----:B------:R-:W-:Y:S01]  /*30a0*/  IMAD.IADD R37, R56, 0x1, R41 ;  /* 0x0000000138257824 */ /* 0x000fe200078e0229 */
[----:B------:R-:W-:Y:S01]  /*30b0*/  IADD3 R35, PT, PT, R58, R35, RZ ;  /* 0x000000233a237210 */ /* 0x000fe20007ffe0ff */
[----:B------:R-:W-:Y:S01]  /*30c0*/  IMAD.X R43, RZ, RZ, RZ, P1 ;  /* 0x000000ffff2b7224 */ /* 0x000fe200008e06ff */
[----:B------:R-:W-:Y:S01]  /*30d0*/  IADD3 R40, P1, PT, R19, R40, RZ ;  /* 0x0000002813287210 */ /* 0x000fe20007f3e0ff */
[----:B------:R-:W-:Y:S01]  /*30e0*/  IMAD.MOV.U32 R19, RZ, RZ, RZ ;  /* 0x000000ffff137224 */ /* 0x000fe200078e00ff */
[----:B------:R-:W-:Y:S01]  /*30f0*/  IADD3 R36, P2, PT, R37, R34, RZ ;  /* 0x0000002225247210 */ /* 0x000fe20007f5e0ff */
[----:B------:R-:W-:Y:S02]  /*3100*/  IMAD.MOV.U32 R13, RZ, RZ, RZ ;  /* 0x000000ffff0d7224 */ /* 0x000fe400078e00ff */
[----:B------:R-:W-:Y:S01]  /*3110*/  IMAD.WIDE.U32 R20, R64, R26, R20 ;  /* 0x0000001a40147225 */ /* 0x000fe200078e0014 */
[----:B------:R-:W-:-:S03]  /*3120*/  IADD3.X R37, PT, PT, RZ, RZ, RZ, P2, !PT ;  /* 0x000000ffff257210 */ /* 0x000fc600017fe4ff */
[----:B------:R-:W-:-:S04]  /*3130*/  IMAD.WIDE.U32 R18, R28, R39, R18 ;  /* 0x000000271c127225 */ /* 0x000fc800078e0012 */
[----:B------:R-:W-:Y:S02]  /*3140*/  IMAD.X R41, RZ, RZ, RZ, P1 ;  /* 0x000000ffff297224 */ /* 0x000fe400008e06ff */
[----:B------:R-:W-:Y:S02]  /*3150*/  IMAD.IADD R21, R21, 0x1, R13 ;  /* 0x0000000115157824 */ /* 0x000fe400078e020d */
[----:B------:R-:W-:-:S03]  /*3160*/  IMAD.WIDE.U32 R40, R46, R55, R40 ;  /* 0x000000372e287225 */ /* 0x000fc600078e0028 */
[----:B------:R-:W-:Y:S01]  /*3170*/  IADD3 R18, P4, PT, R21, R18, RZ ;  /* 0x0000001215127210 */ /* 0x000fe20007f9e0ff */
[----:B------:R-:W-:Y:S02]  /*3180*/  IMAD.IADD R19, R17, 0x1, R19 ;  /* 0x0000000111137824 */ /* 0x000fe400078e0213 */
[----:B------:R-:W-:-:S03]  /*3190*/  IMAD.WIDE.U32 R42, R52, R49, R42 ;  /* 0x00000031342a7225 */ /* 0x000fc600078e002a */
[----:B------:R-:W-:Y:S01]  /*31a0*/  IADD3 R40, P3, PT, R19, R40, RZ ;  /* 0x0000002813287210 */ /* 0x000fe20007f7e0ff */
        /* <DEDUP_REMOVED lines=8> */
[----:B------:R-:W-:Y:S01]  /*3230*/  IMAD.WIDE.U32 R40, R28, R38, R40 ;  /* 0x000000261c287225 */ /* 0x000fe200078e0028 */
[----:B------:R-:W-:-:S03]  /*3240*/  IADD3 R20, P5, PT, R23, R20, RZ ;  /* 0x0000001417147210 */ /* 0x000fc60007fbe0ff */
[----:B------:R-:W-:Y:S02]  /*3250*/  IMAD.X R37, RZ, RZ, RZ, P2 ;  /* 0x000000ffff257224 */ /* 0x000fe400010e06ff */
[----:B------:R-:W-:Y:S02]  /*3260*/  IMAD.X R21, RZ, RZ, RZ, P5 ;  /* 0x000000ffff157224 */ /* 0x000fe400028e06ff */
[----:B------:R-:W-:-:S04]  /*3270*/  IMAD.WIDE.U32 R34, R51, R15, R34 ;  /* 0x0000000f33227225 */ /* 0x000fc800078e0022 */
[----:B------:R-:W-:Y:S01]  /*3280*/  IMAD.X R19, RZ, RZ, RZ, P4 ;  /* 0x000000ffff137224 */ /* 0x000fe200020e06ff */
[----:B------:R-:W-:Y:S01]  /*3290*/  IADD3 R66, P1, PT, R67, R34, RZ ;  /* 0x0000002243427210 */ /* 0x000fe20007f3e0ff */
[----:B------:R-:W-:-:S04]  /*32a0*/  IMAD.WIDE.U32 R36, R46, R62, R36 ;  /* 0x0000003e2e247225 */ /* 0x000fc800078e0024 */
[----:B------:R-:W-:Y:S02]  /*32b0*/  IMAD.IADD R23, R57, 0x1, R41 ;  /* 0x0000000139177824 */ /* 0x000fe400078e0229 */
[----:B------:R-:W-:-:S03]  /*32c0*/  IMAD.WIDE.U32 R20, R63, R31, R20 ;  /* 0x0000001f3f147225 */ /* 0x000fc600078e0014 */
[----:B------:R-:W-:Y:S01]  /*32d0*/  IADD3 R34, P4, PT, R23, R36, RZ ;  /* 0x0000002417227210 */ /* 0x000fe20007f9e0ff */
[----:B------:R-:W-:Y:S02]  /*32e0*/  IMAD.IADD R35, R48, 0x1, R35 ;  /* 0x0000000130237824 */ /* 0x000fe400078e0223 */
[----:B------:R-:W-:-:S03]  /*32f0*/  IMAD.WIDE.U32 R18, R64, R27, R18 ;  /* 0x0000001b40127225 */ /* 0x000fc600078e0012 */
[----:B------:R-:W-:Y:S01]  /*3300*/  IADD3 R42, P3, PT, R43, R35, RZ ;  /* 0x000000232b2a7210 */ /* 0x000fe20007f7e0ff */
[----:B------:R-:W-:Y:S01]  /*3310*/  IMAD.MOV.U32 R41, RZ, RZ, RZ ;  /* 0x000000ffff297224 */ /* 0x000fe200078e00ff */
[----:B------:R-:W-:Y:S01]  /*3320*/  IADD3 R19, PT, PT, R19, R59, RZ ;  /* 0x0000003b13137210 */ /* 0x000fe20007ffe0ff */
[----:B------:R-:W-:Y:S02]  /*3330*/  IMAD.IADD R21, R12, 0x1, R21 ;  /* 0x000000010c157824 */ /* 0x000fe400078e0215 */
[----:B------:R-:W-:Y:S02]  /*3340*/  IMAD.X R67, RZ, RZ, RZ, P1 ;  /* 0x000000ffff437224 */ /* 0x000fe400008e06ff */
[----:B------:R-:W-:Y:S01]  /*3350*/  IMAD.WIDE.U32 R40, R29, R39, R40 ;  /* 0x000000271d287225 */ /* 0x000fe200078e0028 */
[----:B------:R-:W-:Y:S02]  /*3360*/  IADD3 R18, P2, PT, R21, R18, RZ ;  /* 0x0000001215127210 */ /* 0x000fe40007f5e0ff */
[----:B------:R-:W-:Y:S01]  /*3370*/  IADD3 R21, PT, PT, R56, R37, RZ ;  /* 0x0000002538157210 */ /* 0x000fe20007ffe0ff */
[----:B------:R-:W-:-:S02]  /*3380*/  IMAD.X R35, RZ, RZ, RZ, P4 ;  /* 0x000000ffff237224 */ /* 0x000fc400020e06ff */
        /* <DEDUP_REMOVED lines=15> */
[----:B------:R-:W-:Y:S02]  /*3480*/  IMAD.X R67, RZ, RZ, RZ, P5 ;  /* 0x000000ffff437224 */ /* 0x000fe400028e06ff */
[----:B------:R-:W-:-:S04]  /*3490*/  IMAD.WIDE.U32 R22, R47, R25, R22 ;  /* 0x000000192f167225 */ /* 0x000fc800078e0016 */
[----:B------:R-:W-:-:S04]  /*34a0*/  IMAD.WIDE.U32 R66, R64, R32, R66 ;  /* 0x0000002040427225 */ /* 0x000fc800078e0042 */
[----:B------:R-:W-:Y:S02]  /*34b0*/  IMAD.IADD R19, R13, 0x1, R19 ;  /* 0x000000010d137824 */ /* 0x000fe400078e0213 */
[----:B------:R-:W-:Y:S01]  /*34c0*/  IMAD.IADD R21, R10, 0x1, R23 ;  /* 0x000000010a157824 */ /* 0x000fe200078e0217 */
[----:B------:R-:W-:Y:S01]  /*34d0*/  MOV R23, RZ ;  /* 0x000000ff00177202 */ /* 0x000fe20000000f00 */
[----:B------:R-:W-:Y:S01]  /*34e0*/  IMAD.X R41, RZ, RZ, RZ, P3 ;  /* 0x000000ffff297224 */ /* 0x000fe200018e06ff */
[----:B------:R-:W-:Y:S01]  /*34f0*/  IADD3 R16, P0, PT, R19, R66, RZ ;  /* 0x0000004213107210 */ /* 0x000fe20007f1e0ff */
[----:B------:R-:W-:Y:S01]  /*3500*/  IMAD.WIDE.U32 R36, R46, R53, R36 ;  /* 0x000000352e247225 */ /* 0x000fe200078e0024 */
[----:B------:R-:W-:Y:S02]  /*3510*/  IADD3 R19, PT, PT, R67, R14, RZ ;  /* 0x0000000e43137210 */ /* 0x000fe40007ffe0ff */
[----:B------:R-:W-:Y:S01]  /*3520*/  IADD3 R20, P3, PT, R21, R20, RZ ;  /* 0x0000001415147210 */ /* 0x000fe20007f7e0ff */
[----:B------:R-:W-:Y:S01]  /*3530*/  IMAD R67, R22, R61, RZ ;  /* 0x0000003d16437224 */ /* 0x000fe200078e02ff */
[----:B------:R-:W-:Y:S01]  /*3540*/  IADD3 R36, P2, PT, R35, R36, RZ ;  /* 0x0000002423247210 */ /* 0x000fe20007f5e0ff */
[----:B------:R-:W-:-:S02]  /*3550*/  IMAD.IADD R35, R60, 0x1, R37 ;  /* 0x000000013c237824 */ /* 0x000fc400078e0225 */
[----:B------:R-:W-:Y:S02]  /*3560*/  IMAD.X R21, RZ, RZ, RZ, P3 ;  /* 0x000000ffff157224 */ /* 0x000fe400018e06ff */
[----:B------:R-:W-:-:S04]  /*3570*/  IMAD.HI.U32 R23, R67, R24, R22 ;  /* 0x0000001843177227 */ /* 0x000fc800078e0016 */
[----:B------:R-:W-:-:S04]  /*3580*/  IMAD.WIDE.U32 R40, R45, R15, R40 ;  /* 0x0000000f2d287225 */ /* 0x000fc800078e0028 */
[----:B------:R-:W-:Y:S01]  /*3590*/  IMAD.WIDE.U32 R20, R47, R30, R20 ;  /* 0x0000001e2f147225 */ /* 0x000fe200078e0014 */
[----:B------:R-:W-:-:S03]  /*35a0*/  IADD3 R40, P4, PT, R35, R40, RZ ;  /* 0x0000002823287210 */ /* 0x000fc60007f9e0ff */
[----:B------:R-:W-:Y:S02]  /*35b0*/  IMAD.IADD R23, R8, 0x1, R23 ;  /* 0x0000000108177824 */ /* 0x000fe400078e0217 */
[----:B------:R-:W-:Y:S02]  /*35c0*/  IMAD.X R35, RZ, RZ, RZ, P1 ;  /* 0x000000ffff237224 */ /* 0x000fe400008e06ff */
[----:B------:R-:W-:Y:S01]  /*35d0*/  IMAD.IADD R41, R48, 0x1, R41 ;  /* 0x0000000130297824 */ /* 0x000fe200078e0229 */
[----:B------:R-:W-:Y:S01]  /*35e0*/  IADD3 R20, P1, PT, R23, R20, RZ ;  /* 0x0000001417147210 */ /* 0x000fe20007f3e0ff */
[----:B------:R-:W-:Y:S01]  /*35f0*/  IMAD.WIDE.U32 R34, R29, R38, R34 ;  /* 0x000000261d227225 */ /* 0x000fe200078e0022 */
[----:B------:R-:W-:Y:S02]  /*3600*/  IADD3 R23, PT, PT, R11, R21, RZ ;  /* 0x000000150b177210 */ /* 0x000fe40007ffe0ff */
[----:B------:R-:W-:Y:S01]  /*3610*/  IADD3 R42, P3, PT, R43, R41, RZ ;  /* 0x000000292b2a7210 */ /* 0x000fe20007f7e0ff */
[----:B------:R-:W-:Y:S01]  /*3620*/  IMAD.MOV.U32 R22, RZ, RZ, R34 ;  /* 0x000000ffff167224 */ /* 0x000fe200078e0022 */
[----:B------:R-:W-:Y:S01]  /*3630*/  IADD3 R18, P5, PT, R23, R18, RZ ;  /* 0x0000001217127210 */ /* 0x000fe20007fbe0ff */
[----:B------:R-:W-:Y:S01]  /*3640*/  IMAD.MOV.U32 R23, RZ, RZ, RZ ;  /* 0x000000ffff177224 */ /* 0x000fe200078e00ff */
[----:B------:R-:W-:Y:S01]  /*3650*/  IADD3 R43, PT, PT, R57, R35, RZ ;  /* 0x00000023392b7210 */ /* 0x000fe20007ffe0ff */
[----:B------:R-:W-:-:S02]  /*3660*/  IMAD.X R21, RZ, RZ, RZ, P1 ;  /* 0x000000ffff157224 */ /* 0x000fc400008e06ff */
[----:B------:R-:W-:-:S04]  /*3670*/  IMAD.WIDE.U32 R22, R44, R39, R22 ;  /* 0x000000272c167225 */ /* 0x000fc800078e0016 */
[----:B------:R-:W-:Y:S01]  /*3680*/  IMAD.WIDE.U32 R20, R67, R25, R20 ;  /* 0x0000001943147225 */ /* 0x000fe200078e0014 */
[----:B------:R-:W-:Y:S02]  /*3690*/  IADD3 R22, P1, PT, R19, R22, RZ ;  /* 0x0000001613167210 */ /* 0x000fe40007f3e0ff */
[----:B------:R-:W-:Y:S01]  /*36a0*/  IADD3.X R19, PT, PT, RZ, RZ, RZ, P5, !PT ;  /* 0x000000ffff137210 */ /* 0x000fe20002ffe4ff */
[----:B------:R-:W-:Y:S02]  /*36b0*/  IMAD.X R37, RZ, RZ, RZ, P2 ;  /* 0x000000ffff257224 */ /* 0x000fe400010e06ff */
[----:B------:R-:W-:Y:S02]  /*36c0*/  IMAD.IADD R23, R17, 0x1, R23 ;  /* 0x0000000111177824 */ /* 0x000fe400078e0217 */
[----:B------:R-:W-:Y:S02]  /*36d0*/  IMAD.IADD R17, R10, 0x1, R21 ;  /* 0x000000010a117824 */ /* 0x000fe400078e0215 */
[----:B------:R-:W-:-:S02]  /*36e0*/  IMAD R35, R20, R61, RZ ;  /* 0x0000003d14237224 */ /* 0x000fc400078e02ff */
[----:B------:R-:W-:-:S04]  /*36f0*/  IMAD.WIDE.U32 R36, R28, R62, R36 ;  /* 0x0000003e1c247225 */ /* 0x000fc800078e0024 */
[----:B------:R-:W-:Y:S02]  /*3700*/  IMAD.MOV.U32 R21, RZ, RZ, RZ ;  /* 0x000000ffff157224 */ /* 0x000fe400078e00ff */
[----:B------:R-:W-:Y:S02]  /*3710*/  IMAD.X R41, RZ, RZ, RZ, P4 ;  /* 0x000000ffff297224 */ /* 0x000fe400020e06ff */
[----:B------:R-:W-:Y:S01]  /*3720*/  IMAD.HI.U32 R69, R35, R24, R20 ;  /* 0x0000001823457227 */ /* 0x000fe200078e0014 */
[----:B------:R-:W-:Y:S02]  /*3730*/  IADD3 R20, P2, PT, R43, R36, RZ ;  /* 0x000000242b147210 */ /* 0x000fe40007f5e0ff */
[----:B------:R-:W-:Y:S01]  /*3740*/  IADD3.X R43, PT, PT, RZ, RZ, RZ, P3, !PT ;  /* 0x000000ffff2b7210 */ /* 0x000fe20001ffe4ff */
[----:B------:R-:W-:Y:S01]  /*3750*/  IMAD.WIDE.U32 R18, R47, R31, R18 ;  /* 0x0000001f2f127225 */ /* 0x000fe200078e0012 */
[----:B------:R-:W-:-:S03]  /*3760*/  IADD3.X R21, PT, PT, RZ, RZ, RZ, P2, !PT ;  /* 0x000000ffff157210 */ /* 0x000fc600017fe4ff */
[----:B------:R-:W-:Y:S01]  /*3770*/  IMAD.IADD R37, R56, 0x1, R37 ;  /* 0x0000000138257824 */ /* 0x000fe200078e0225 */
[----:B------:R-:W-:Y:S01]  /*3780*/  IADD3 R18, P2, PT, R17, R18, RZ ;  /* 0x0000001211127210 */ /* 0x000fe20007f5e0ff */
[----:B------:R-:W-:-:S04]  /*3790*/  IMAD.WIDE.U32 R40, R46, R54, R40 ;  /* 0x000000362e287225 */ /* 0x000fc800078e0028 */
[----:B------:R-:W-:Y:S01]  /*37a0*/  IMAD.X R17, RZ, RZ, RZ, P0 ;  /* 0x000000ffff117224 */ /* 0x000fe200000e06ff */
        /* <DEDUP_REMOVED lines=21> */
[----:B------:R-:W-:Y:S01]  /*3900*/  IMAD.IADD R21, R11, 0x1, R19 ;  /* 0x000000010b157824 */ /* 0x000fe200078e0213 */
[----:B------:R-:W-:Y:S01]  /*3910*/  IADD3.X R19, PT, PT, RZ, RZ, RZ, P1, !PT ;  /* 0x000000ffff137210 */ /* 0x000fe20000ffe4ff */
[----:B------:R-:W-:-:S04]  /*3920*/  IMAD.WIDE.U32 R40, R46, R15, R40 ;  /* 0x0000000f2e287225 */ /* 0x000fc800078e0028 */
[----:B------:R-:W-:-:S04]  /*3930*/  IMAD.WIDE.U32 R16, R47, R26, R16 ;  /* 0x0000001a2f107225 */ /* 0x000fc800078e0010 */
[----:B------:R-:W-:Y:S01]  /*3940*/  IMAD.IADD R41, R48, 0x1, R41 ;  /* 0x0000000130297824 */ /* 0x000fe200078e0229 */
[----:B------:R-:W-:Y:S01]  /*3950*/  IADD3 R16, P4, PT, R21, R16, RZ ;  /* 0x0000001015107210 */ /* 0x000fe20007f9e0ff */
        /* <DEDUP_REMOVED lines=8> */
[----:B------:R-:W-:Y:S01]  /*39e0*/  IMAD.IADD R64, R13, 0x1, R17 ;  /* 0x000000010d407824 */ /* 0x000fe200078e0211 */
[----:B------:R-:W-:Y:S01]  /*39f0*/  IADD3 R40, P3, PT, R37, R40, RZ ;  /* 0x0000002825287210 */ /* 0x000fe20007f7e0ff */
[----:B------:R-:W-:-:S04]  /*3a00*/  IMAD.WIDE.U32 R20, R44, R38, R20 ;  /* 0x000000262c147225 */ /* 0x000fc800078e0014 */
[----:B------:R-:W-:Y:S01]  /*3a10*/  IMAD.IADD R17, R23, 0x1, R71 ;  /* 0x0000000117117824 */ /* 0x000fe200078e0247 */
[----:B------:R-:W-:Y:S01]  /*3a20*/  IADD3.X R23, PT, PT, RZ, RZ, RZ, P0, !PT ;  /* 0x000000ffff177210 */ /* 0x000fe200007fe4ff */
[----:B------:R-:W-:Y:S02]  /*3a30*/  IMAD R69, R18, R61, RZ ;  /* 0x0000003d12457224 */ /* 0x000fe400078e02ff */
[----:B------:R-:W-:Y:S01]  /*3a40*/  IMAD.MOV.U32 R19, RZ, RZ, RZ ;  /* 0x000000ffff137224 */ /* 0x000fe200078e00ff */
[----:B------:R-:W-:Y:S01]  /*3a50*/  IADD3 R20, P0, PT, R17, R20, RZ ;  /* 0x0000001411147210 */ /* 0x000fe20007f1e0ff */
[----:B------:R-:W-:Y:S01]  /*3a60*/  IMAD.X R37, RZ, RZ, RZ, P2 ;  /* 0x000000ffff257224 */ /* 0x000fe200010e06ff */
[----:B------:R-:W-:Y:S01]  /*3a70*/  IADD3.X R17, PT, PT, RZ, RZ, RZ, P4, !PT ;  /* 0x000000ffff117210 */ /* 0x000fe200027fe4ff */
[----:B------:R-:W-:-:S04]  /*3a80*/  IMAD.HI.U32 R73, R69, R24, R18 ;  /* 0x0000001845497227 */ /* 0x000fc800078e0012 */
[----:B------:R-:W-:Y:S02]  /*3a90*/  IMAD.IADD R19, R57, 0x1, R21 ;  /* 0x0000000139137824 */ /* 0x000fe400078e0215 */
[----:B------:R-:W-:-:S04]  /*3aa0*/  IMAD.WIDE.U32 R36, R29, R62, R36 ;  /* 0x0000003e1d247225 */ /* 0x000fc800078e0024 */
        /* <DEDUP_REMOVED lines=8> */
[----:B------:R-:W-:Y:S01]  /*3b30*/  IMAD.IADD R21, R14, 0x1, R23 ;  /* 0x000000010e157824 */ /* 0x000fe200078e0217 */
[----:B------:R-:W-:Y:S01]  /*3b40*/  IADD3 R37, PT, PT, R12, R17, RZ ;  /* 0x000000110c257210 */ /* 0x000fe20007ffe0ff */
[----:B------:R-:W-:Y:S01]  /*3b50*/  IMAD.X R19, RZ, RZ, RZ, P2 ;  /* 0x000000ffff137224 */ /* 0x000fe200010e06ff */
[----:B------:R-:W-:Y:S01]  /*3b60*/  IADD3.X R23, PT, PT, RZ, RZ, RZ, P4, !PT ;  /* 0x000000ffff177210 */ /* 0x000fe200027fe4ff */
[----:B------:R-:W-:Y:S01]  /*3b70*/  IMAD.X R17, RZ, RZ, RZ, P0 ;  /* 0x000000ffff117224 */ /* 0x000fe200000e06ff */
[----:B------:R-:W-:Y:S01]  /*3b80*/  IADD3 R16, P0, PT, R43, R16, RZ ;  /* 0x000000102b107210 */ /* 0x000fe20007f1e0ff */
[----:B------:R-:W-:Y:S01]  /*3b90*/  IMAD.WIDE.U32 R18, R44, R55, R18 ;  /* 0x000000372c127225 */ /* 0x000fe200078e0012 */
[----:B------:R-:W-:Y:S02]  /*3ba0*/  IADD3 R20, P2, PT, R21, R20, RZ ;  /* 0x0000001415147210 */ /* 0x000fe40007f5e0ff */
[----:B------:R-:W-:Y:S01]  /*3bb0*/  IADD3.X R43, PT, PT, RZ, RZ, RZ, P1, !PT ;  /* 0x000000ffff2b7210 */ /* 0x000fe20000ffe4ff */
[----:B------:R-:W-:-:S02]  /*3bc0*/  IMAD.IADD R41, R58, 0x1, R41 ;  /* 0x000000013a297824 */ /* 0x000fc400078e0229 */
[----:B------:R-:W-:Y:S01]  /*3bd0*/  IMAD.X R21, RZ, RZ, RZ, P2 ;  /* 0x000000ffff157224 */ /* 0x000fe200010e06ff */
[----:B------:R-:W-:Y:S01]  /*3be0*/  IADD3 R36, P2, PT, R17, R18, RZ ;  /* 0x0000001211247210 */ /* 0x000fe20007f5e0ff */
[----:B------:R-:W-:-:S04]  /*3bf0*/  IMAD.WIDE.U32 R42, R52, R46, R42 ;  /* 0x0000002e342a7225 */ /* 0x000fc800078e002a */
[----:B------:R-:W-:Y:S01]  /*3c00*/  IMAD.X R17, RZ, RZ, RZ, P0 ;  /* 0x000000ffff117224 */ /* 0x000fe200000e06ff */
[----:B------:R-:W-:Y:S01]  /*3c10*/  IADD3 R18, P0, PT, R42, R41, RZ ;  /* 0x000000292a127210 */ /* 0x000fe20007f1e0ff */
[----:B------:R-:W-:Y:S02]  /*3c20*/  IMAD.IADD R34, R65, 0x1, R19 ;  /* 0x0000000141227824 */ /* 0x000fe400078e0213 */
[----:B------:R-:W-:Y:S02]  /*3c30*/  IMAD.X R65, RZ, RZ, RZ, P3 ;  /* 0x000000ffff417224 */ /* 0x000fe400018e06ff */
[----:B------:R-:W-:Y:S02]  /*3c40*/  IMAD.IADD R73, R8, 0x1, R73 ;  /* 0x0000000108497824 */ /* 0x000fe400078e0249 */
[----:B------:R-:W-:-:S04]  /*3c50*/  IMAD.WIDE.U32 R16, R35, R30, R16 ;  /* 0x0000001e23107225 */ /* 0x000fc800078e0010 */
[----:B------:R-:W-:-:S04]  /*3c60*/  IMAD.WIDE.U32 R64, R47, R27, R64 ;  /* 0x0000001b2f407225 */ /* 0x000fc800078e0040 */
[----:B------:R-:W-:Y:S01]  /*3c70*/  IMAD.X R19, RZ, RZ, RZ, P0 ;  /* 0x000000ffff137224 */ /* 0x000fe200000e06ff */
[----:B------:R-:W-:Y:S01]  /*3c80*/  IADD3 R16, P0, PT, R73, R16, RZ ;  /* 0x0000001049107210 */ /* 0x000fe20007f1e0ff */
[----:B------:R-:W-:Y:S01]  /*3c90*/  IMAD.WIDE.U32 R22, R29, R53, R22 ;  /* 0x000000351d167225 */ /* 0x000fe200078e0016 */
[----:B------:R-:W-:-:S03]  /*3ca0*/  IADD3 R40, P1, PT, R37, R64, RZ ;  /* 0x0000004025287210 */ /* 0x000fc60007f3e0ff */
[----:B------:R-:W-:Y:S01]  /*3cb0*/  IMAD.IADD R37, R11, 0x1, R17 ;  /* 0x000000010b257824 */ /* 0x000fe200078e0211 */
[----:B------:R-:W-:Y:S01]  /*3cc0*/  IADD3 R22, P4, PT, R34, R22, RZ ;  /* 0x0000001622167210 */ /* 0x000fe20007f9e0ff */
[----:B------:R-:W-:Y:S01]  /*3cd0*/  IMAD.X R17, RZ, RZ, RZ, P0 ;  /* 0x000000ffff117224 */ /* 0x000fe200000e06ff */
[----:B------:R-:W-:Y:S01]  /*3ce0*/  IADD3 R23, PT, PT, R60, R23, RZ ;  /* 0x000000173c177210 */ /* 0x000fe20007ffe0ff */
[----:B------:R-:W-:-:S04]  /*3cf0*/  IMAD.WIDE.U32 R18, R28, R15, R18 ;  /* 0x0000000f1c127225 */ /* 0x000fc800078e0012 */
[----:B------:R-:W-:Y:S01]  /*3d00*/  IMAD.WIDE.U32 R16, R69, R25, R16 ;  /* 0x0000001945107225 */ /* 0x000fe200078e0010 */
[----:B------:R-:W-:Y:S02]  /*3d10*/  IADD3 R19, PT, PT, R48, R19, RZ ;  /* 0x0000001330137210 */ /* 0x000fe40007ffe0ff */
[----:B------:R-:W-:Y:S01]  /*3d20*/  IADD3 R18, P6, PT, R23, R18, RZ ;  /* 0x0000001217127210 */ /* 0x000fe20007fde0ff */
[----:B------:R-:W-:Y:S01]  /*3d30*/  IMAD.X R41, RZ, RZ, RZ, P1 ;  /* 0x000000ffff297224 */ /* 0x000fe200008e06ff */
[----:B------:R-:W-:Y:S01]  /*3d40*/  IADD3 R42, P1, PT, R43, R19, RZ ;  /* 0x000000132b2a7210 */ /* 0x000fe20007f3e0ff */
[----:B------:R-:W-:-:S04]  /*3d50*/  IMAD.WIDE.U32 R20, R63, R33, R20 ;  /* 0x000000213f147225 */ /* 0x000fc800078e0014 */
[----:B------:R-:W-:Y:S02]  /*3d60*/  IMAD.IADD R65, R59, 0x1, R65 ;  /* 0x000000013b417824 */ /* 0x000fe400078e0241 */
[----:B------:R-:W-:Y:S02]  /*3d70*/  IMAD.IADD R57, R10, 0x1, R17 ;  /* 0x000000010a397824 */ /* 0x000fe400078e0211 */
[----:B------:R-:W-:Y:S02]  /*3d80*/  HFMA2 R17, -RZ, RZ, 0, 0 ;  /* 0x00000000ff117431 */ /* 0x000fe400000001ff */
[----:B------:R-:W-:Y:S01]  /*3d90*/  IMAD.WIDE.U32 R40, R67, R26, R40 ;  /* 0x0000001a43287225 */ /* 0x000fe200078e0028 */
[----:B------:R-:W-:-:S03]  /*3da0*/  IADD3 R20, P5, PT, R65, R20, RZ ;  /* 0x0000001441147210 */ /* 0x000fc60007fbe0ff */
[----:B------:R-:W-:Y:S02]  /*3db0*/  IMAD.IADD R21, R71, 0x1, R21 ;  /* 0x0000000147157824 */ /* 0x000fe400078e0215 */
[----:B------:R-:W-:Y:S02]  /*3dc0*/  IMAD.IADD R43, R13, 0x1, R41 ;  /* 0x000000010d2b7824 */ /* 0x000fe400078e0229 */
[----:B------:R-:W-:Y:S01]  /*3dd0*/  IMAD R41, R16, R61, RZ ;  /* 0x0000003d10297224 */ /* 0x000fe200078e02ff */
[----:B------:R-:W-:Y:S01]  /*3de0*/  IADD3 R34, P0, PT, R21, R36, RZ ;  /* 0x0000002415227210 */ /* 0x000fe20007f1e0ff */
[----:B------:R-:W-:Y:S01]  /*3df0*/  IMAD.X R23, RZ, RZ, RZ, P4 ;  /* 0x000000ffff177224 */ /* 0x000fe200020e06ff */
[----:B------:R-:W-:Y:S01]  /*3e00*/  IADD3 R36, P3, PT, R37, R40, RZ ;  /* 0x0000002825247210 */ /* 0x000fe20007f7e0ff */
[----:B------:R-:W-:Y:S02]  /*3e10*/  IMAD.X R21, RZ, RZ, RZ, P5 ;  /* 0x000000ffff157224 */ /* 0x000fe400028e06ff */
[----:B------:R-:W-:-:S04]  /*3e20*/  IMAD.HI.U32 R63, R41, R24, R16 ;  /* 0x00000018293f7227 */ /* 0x000fc800078e0010 */
[----:B------:R-:W-:-:S04]  /*3e30*/  IMAD.WIDE.U32 R22, R44, R62, R22 ;  /* 0x0000003e2c167225 */ /* 0x000fc800078e0016 */
[----:B------:R-:W-:Y:S01]  /*3e40*/  IMAD.X R17, RZ, RZ, RZ, P2 ;  /* 0x000000ffff117224 */ /* 0x000fe200010e06ff */
[----:B------:R-:W-:Y:S01]  /*3e50*/  IADD3 R23, PT, PT, R56, R23, RZ ;  /* 0x0000001738177210 */ /* 0x000fe20007ffe0ff */
[----:B------:R-:W-:-:S03]  /*3e60*/  IMAD.WIDE.U32 R20, R47, R32, R20 ;  /* 0x000000202f147225 */ /* 0x000fc600078e0014 */
[----:B------:R-:W-:Y:S01]  /*3e70*/  IADD3 R22, P2, PT, R17, R22, RZ ;  /* 0x0000001611167210 */ /* 0x000fe20007f5e0ff */
[----:B------:R-:W-:Y:S02]  /*3e80*/  IMAD.X R19, RZ, RZ, RZ, P6 ;  /* 0x000000ffff137224 */ /* 0x000fe400030e06ff */
[----:B------:R-:W-:Y:S02]  /*3e90*/  IMAD.IADD R21, R14, 0x1, R21 ;  /* 0x000000010e157824 */ /* 0x000fe400078e0215 */
        /* <DEDUP_REMOVED lines=11> */
[----:B------:R-:W-:-:S02]  /*3f50*/  IADD3 R65, PT, PT, R58, R19, RZ ;  /* 0x000000133a417210 */ /* 0x000fc40007ffe0ff */
[----:B------:R-:W-:Y:S01]  /*3f60*/  IADD3 R22, P0, PT, R57, R36, RZ ;  /* 0x0000002439167210 */ /* 0x000fe20007f1e0ff */
[----:B------:R-:W-:Y:S01]  /*3f70*/  IMAD.X R21, RZ, RZ, RZ, P5 ;  /* 0x000000ffff157224 */ /* 0x000fe200028e06ff */
[----:B------:R-:W-:Y:S01]  /*3f80*/  IADD3 R36, P3, PT, R42, R65, RZ ;  /* 0x000000412a247210 */ /* 0x000fe20007f7e0ff */
[----:B------:R-:W-:Y:S02]  /*3f90*/  IMAD.X R19, RZ, RZ, RZ, P4 ;  /* 0x000000ffff137224 */ /* 0x000fe400020e06ff */
[----:B------:R-:W-:-:S04]  /*3fa0*/  IMAD.WIDE.U32 R16, R67, R27, R16 ;  /* 0x0000001b43107225 */ /* 0x000fc800078e0010 */
[----:B------:R-:W-:Y:S01]  /*3fb0*/  IMAD.WIDE.U32 R20, R47, R33, R20 ;  /* 0x000000212f147225 */ /* 0x000fe200078e0014 */
[----:B------:R-:W-:-:S03]  /*3fc0*/  IADD3 R17, PT, PT, R59, R17, RZ ;  /* 0x000000113b117210 */ /* 0x000fc60007ffe0ff */
[----:B------:R-:W-:-:S04]  /*3fd0*/  IMAD.WIDE.U32 R18, R44, R53, R18 ;  /* 0x000000352c127225 */ /* 0x000fc800078e0012 */
[----:B------:R-:W-:Y:S02]  /*3fe0*/  IMAD.X R47, RZ, RZ, RZ, P2 ;  /* 0x000000ffff2f7224 */ /* 0x000fe400010e06ff */
[----:B------:R-:W-:Y:S02]  /*3ff0*/  IMAD.IADD R23, R12, 0x1, R37 ;  /* 0x000000010c177824 */ /* 0x000fe400078e0225 */
        /* <DEDUP_REMOVED lines=16> */
[----:B------:R-:W-:-:S03]  /*4100*/  IADD3 R36, P1, PT, R21, R34, RZ ;  /* 0x0000002215247210 */ /* 0x000fc60007f3e0ff */
        /* <DEDUP_REMOVED lines=9> */
[----:B------:R-:W-:Y:S02]  /*41a0*/  IMAD.X R34, RZ, RZ, RZ, P1 ;  /* 0x000000ffff227224 */ /* 0x000fe400008e06ff */
[----:B------:R-:W-:Y:S01]  /*41b0*/  IMAD.X R43, RZ, RZ, RZ, P5 ;  /* 0x000000ffff2b7224 */ /* 0x000fe200028e06ff */
[----:B------:R-:W-:Y:S01]  /*41c0*/  IADD3 R18, P5, PT, R17, R18, RZ ;  /* 0x0000001211127210 */ /* 0x000fe20007fbe0ff */
        /* <DEDUP_REMOVED lines=12> */
[----:B------:R-:W-:Y:S01]  /*4290*/  IMAD.WIDE.U32 R16, R69, R31, R16 ;  /* 0x0000001f45107225 */ /* 0x000fe200078e0010 */
[----:B------:R-:W-:-:S03]  /*42a0*/  IADD3 R36, P5, PT, R36, R37, RZ ;  /* 0x0000002524247210 */ /* 0x000fc60007fbe0ff */
[----:B------:R-:W-:Y:S02]  /*42b0*/  IMAD.IADD R23, R10, 0x1, R23 ;  /* 0x000000010a177824 */ /* 0x000fe400078e0217 */
        /* <DEDUP_REMOVED lines=8> */
[----:B------:R-:W-:Y:S02]  /*4340*/  IMAD R61, R22, R61, RZ ;  /* 0x0000003d163d7224 */ /* 0x000fe400078e02ff */
[----:B------:R-:W-:Y:S02]  /*4350*/  IMAD.MOV.U32 R23, RZ, RZ, RZ ;  /* 0x000000ffff177224 */ /* 0x000fe400078e00ff */
[----:B------:R-:W-:Y:S01]  /*4360*/  IMAD.X R17, RZ, RZ, RZ, P4 ;  /* 0x000000ffff117224 */ /* 0x000fe200020e06ff */
[----:B------:R-:W-:Y:S01]  /*4370*/  IADD3 R20, P4, PT, R19, R20, RZ ;  /* 0x0000001413147210 */ /* 0x000fe20007f9e0ff */
[----:B------:R-:W-:Y:S01]  /*4380*/  IMAD.HI.U32 R23, R61, R24, R22 ;  /* 0x000000183d177227 */ /* 0x000fe200078e0016 */
[----:B------:R-:W-:-:S03]  /*4390*/  IADD3.X R19, PT, PT, RZ, RZ, RZ, P1, !PT ;  /* 0x000000ffff137210 */ /* 0x000fc60000ffe4ff */
[----:B------:R-:W-:Y:S02]  /*43a0*/  IMAD.IADD R37, R71, 0x1, R21 ;  /* 0x0000000147257824 */ /* 0x000fe400078e0215 */
[----:B------:R-:W-:-:S03]  /*43b0*/  IMAD.WIDE.U32 R16, R41, R30, R16 ;  /* 0x0000001e29107225 */ /* 0x000fc600078e0010 */
[----:B------:R-:W-:Y:S01]  /*43c0*/  IADD3 R37, P1, PT, R37, R34, RZ ;  /* 0x0000002225257210 */ /* 0x000fe20007f3e0ff */
[----:B------:R-:W-:Y:S02]  /*43d0*/  IMAD.IADD R23, R8, 0x1, R23 ;  /* 0x0000000108177824 */ /* 0x000fe400078e0217 */
[----:B------:R-:W-:Y:S02]  /*43e0*/  IMAD.X R21, RZ, RZ, RZ, P4 ;  /* 0x000000ffff157224 */ /* 0x000fe400020e06ff */
[----:B------:R-:W-:Y:S01]  /*43f0*/  IMAD.WIDE.U32 R18, R69, R26, R18 ;  /* 0x0000001a45127225 */ /* 0x000fe200078e0012 */
[----:B------:R-:W-:Y:S02]  /*4400*/  IADD3 R16, P6, PT, R23, R16, RZ ;  /* 0x0000001017107210 */ /* 0x000fe40007fde0ff */
[----:B------:R-:W-:Y:S01]  /*4410*/  IADD3.X R23, PT, PT, RZ, RZ, RZ, P1, !PT ;  /* 0x000000ffff177210 */ /* 0x000fe20000ffe4ff */
[----:B------:R-:W-:Y:S02]  /*4420*/  IMAD.IADD R17, R11, 0x1, R17 ;  /* 0x000000010b117824 */ /* 0x000fe400078e0211 */
[----:B------:R-:W-:Y:S01]  /*4430*/  IMAD.WIDE.U32 R20, R35, R32, R20 ;  /* 0x0000002023147225 */ /* 0x000fe200078e0014 */
[----:B------:R-:W-:-:S02]  /*4440*/  IADD3 R36, P4, PT, R23, R36, RZ ;  /* 0x0000002417247210 */ /* 0x000fc40007f9e0ff */
        /* <DEDUP_REMOVED lines=8> */
[----:B------:R-:W-:-:S04]  /*44d0*/  IMAD.WIDE.U32 R42, R52, R29, R42 ;  /* 0x0000001d342a7225 */ /* 0x000fc800078e002a */
        /* <DEDUP_REMOVED lines=20> */
[----:B------:R-:W-:Y:S01]  /*4620*/  IMAD.X R21, RZ, RZ, RZ, P1 ;  /* 0x000000ffff157224 */ /* 0x000fe200008e06ff */
[----:B------:R-:W-:Y:S01]  /*4630*/  IADD3 R35, PT, PT, R48, R35, RZ ;  /* 0x0000002330237210 */ /* 0x000fe20007ffe0ff */
        /* <DEDUP_REMOVED lines=21> */
[----:B------:R-:W-:Y:S02]  /*4790*/  IMAD.IADD R57, R12, 0x1, R21 ;  /* 0x000000010c397824 */ /* 0x000fe400078e0215 */
[----:B------:R-:W-:-:S03]  /*47a0*/  IMAD.WIDE.U32 R36, R69, R33, R36 ;  /* 0x0000002145247225 */ /* 0x000fc600078e0024 */
[----:B------:R-:W-:Y:S01]  /*47b0*/  IADD3 R34, P6, PT, R57, R22, RZ ;  /* 0x0000001639227210 */ /* 0x000fe20007fde0ff */
[----:B------:R-:W-:Y:S01]  /*47c0*/  IMAD.IADD R23, R59, 0x1, R23 ;  /* 0x000000013b177824 */ /* 0x000fe200078e0217 */
[----:B------:R-:W-:Y:S01]  /*47d0*/  IADD3 R37, PT, PT, R71, R37, RZ ;  /* 0x0000002547257210 */ /* 0x000fe20007ffe0ff */
[----:B------:R-:W-:Y:S02]  /*47e0*/  IMAD.X R65, RZ, RZ, RZ, P1 ;  /* 0x000000ffff417224 */ /* 0x000fe400008e06ff */
[----:B------:R-:W-:Y:S01]  /*47f0*/  IMAD.MOV.U32 R60, RZ, RZ, R18 ;  /* 0x000000ffff3c7224 */ /* 0x000fe200078e0012 */
[----:B------:R-:W-:Y:S01]  /*4800*/  IADD3 R22, P5, PT, R23, R36, RZ ;  /* 0x0000002417167210 */ /* 0x000fe20007fbe0ff */
[----:B------:R-:W-:Y:S01]  /*4810*/  IMAD.X R36, RZ, RZ, RZ, P3 ;  /* 0x000000ffff247224 */ /* 0x000fe200018e06ff */
[----:B------:R-:W-:Y:S01]  /*4820*/  IADD3 R42, P3, PT, R43, R35, RZ ;  /* 0x000000232b2a7210 */ /* 0x000fe20007f7e0ff */
[----:B------:R-:W-:Y:S02]  /*4830*/  IMAD.X R35, RZ, RZ, RZ, P6 ;  /* 0x000000ffff237224 */ /* 0x000fe400030e06ff */
[----:B------:R-:W-:Y:S01]  /*4840*/  IMAD.X R23, RZ, RZ, RZ, P5 ;  /* 0x000000ffff177224 */ /* 0x000fe200028e06ff */
[----:B------:R-:W-:Y:S01]  /*4850*/  IADD3 R36, P5, PT, R36, R63, RZ ;  /* 0x0000003f24247210 */ /* 0x000fe20007fbe0ff */
[----:B------:R-:W-:-:S04]  /*4860*/  IMAD.WIDE.U32 R34, R61, R26, R34 ;  /* 0x0000001a3d227225 */ /* 0x000fc800078e0022 */
[----:B------:R-:W-:-:S04]  /*4870*/  IMAD.WIDE.U32 R22, R41, R32, R22 ;  /* 0x0000002029167225 */ /* 0x000fc800078e0016 */
[----:B------:R-:W-:Y:S01]  /*4880*/  IMAD.X R43, RZ, RZ, RZ, P3 ;  /* 0x000000ffff2b7224 */ /* 0x000fe200018e06ff */
[----:B------:R-:W-:Y:S01]  /*4890*/  IADD3 R37, P3, PT, R37, R36, RZ ;  /* 0x0000002425257210 */ /* 0x000fe20007f7e0ff */
[----:B------:R-:W-:Y:S02]  /*48a0*/  IMAD.IADD R63, R13, 0x1, R35 ;  /* 0x000000010d3f7824 */ /* 0x000fe400078e0223 */
[----:B------:R-:W-:Y:S01]  /*48b0*/  IMAD.IADD R36, R14, 0x1, R23 ;  /* 0x000000010e247824 */ /* 0x000fe200078e0217 */
[----:B------:R-:W-:Y:S01]  /*48c0*/  IADD3.X R23, PT, PT, RZ, RZ, RZ, P2, !PT ;  /* 0x000000ffff177210 */ /* 0x000fe200017fe4ff */
[----:B------:R-:W-:Y:S01]  /*48d0*/  IMAD.WIDE.U32 R42, R52, R44, R42 ;  /* 0x0000002c342a7225 */ /* 0x000fe200078e002a */
[----:B------:R-:W-:Y:S02]  /*48e0*/  IADD3 R22, P6, PT, R63, R22, RZ ;  /* 0x000000163f167210 */ /* 0x000fe40007fde0ff */
[----:B------:R-:W-:Y:S02]  /*48f0*/  IADD3 R36, P2, PT, R36, R37, RZ ;  /* 0x0000002524247210 */ /* 0x000fe40007f5e0ff */
[----:B------:R-:W-:Y:S01]  /*4900*/  IADD3 R37, P0, PT, R42, R23, RZ ;  /* 0x000000172a257210 */ /* 0x000fe20007f1e0ff */
[----:B------:R-:W-:-:S02]  /*4910*/  IMAD.X R23, RZ, RZ, RZ, P6 ;  /* 0x000000ffff177224 */ /* 0x000fc400030e06ff */
[----:B------:R-:W-:Y:S01]  /*4920*/  IMAD.X R42, RZ, RZ, RZ, P4 ;  /* 0x000000ffff2a7224 */ /* 0x000fe200020e06ff */
[----:B------:R-:W-:Y:S01]  /*4930*/  IADD3 R40, P1, PT, R40, R37, RZ ;  /* 0x0000002528287210 */ /* 0x000fe20007f3e0ff */
[----:B------:R-:W-:Y:S01]  /*4940*/  IMAD.WIDE.U32 R22, R61, R27, R22 ;  /* 0x0000001b3d167225 */ /* 0x000fe200078e0016 */
[----:B------:R-:W-:Y:S02]  /*4950*/  IADD3.X R37, PT, PT, RZ, RZ, RZ, P2, !PT ;  /* 0x000000ffff257210 */ /* 0x000fe400017fe4ff */
[----:B------:R-:W-:Y:S01]  /*4960*/  IADD3 R65, P2, PT, R65, R40, RZ ;  /* 0x0000002841417210 */ /* 0x000fe20007f5e0ff */
        /* <DEDUP_REMOVED lines=8> */
[----:B------:R-:W-:Y:S01]  /*49f0*/  IADD3 R65, P5, PT, R65, R42, RZ ;  /* 0x0000002a41417210 */ /* 0x000fe20007fbe0ff */
[----:B------:R-:W-:Y:S02]  /*4a00*/  IMAD.X R41, RZ, RZ, RZ, P6 ;  /* 0x000000ffff297224 */ /* 0x000fe400030e06ff */
[----:B------:R-:W-:Y:S01]  /*4a10*/  IMAD.X R56, RZ, RZ, RZ, P2 ;  /* 0x000000ffff387224 */ /* 0x000fe200010e06ff */
[----:B------:R-:W-:Y:S01]  /*4a20*/  IADD3 R36, P3, PT, R36, R65, RZ ;  /* 0x0000004124247210 */ /* 0x000fe20007f7e0ff */
[----:B------:R-:W-:Y:S01]  /*4a30*/  IMAD.WIDE.U32 R40, R61, R32, R40 ;  /* 0x000000203d287225 */ /* 0x000fe200078e0028 */
[----:B------:R-:W-:-:S02]  /*4a40*/  IADD3.X R65, PT, PT, RZ, RZ, RZ, P1, !PT ;  /* 0x000000ffff417210 */ /* 0x000fc40000ffe4ff */
[----:B------:R-:W-:Y:S01]  /*4a50*/  IADD3 R37, P0, PT, R37, R36, RZ ;  /* 0x0000002425257210 */ /* 0x000fe20007f1e0ff */
[----:B------:R-:W-:Y:S01]  /*4a60*/  IMAD.IADD R42, R14, 0x1, R41 ;  /* 0x000000010e2a7824 */ /* 0x000fe200078e0229 */
[----:B------:R-:W-:Y:S01]  /*4a70*/  IADD3 R43, PT, PT, R65, R43, R48 ;  /* 0x0000002b412b7210 */ /* 0x000fe20007ffe030 */
[----:B------:R-:W-:Y:S02]  /*4a80*/  IMAD.X R48, RZ, RZ, RZ, P4 ;  /* 0x000000ffff307224 */ /* 0x000fe400020e06ff */
[----:B------:R-:W-:Y:S01]  /*4a90*/  IMAD.X R58, RZ, RZ, RZ, P0 ;  /* 0x000000ffff3a7224 */ /* 0x000fe200000e06ff */
[----:B------:R-:W-:Y:S02]  /*4aa0*/  IADD3 R36, P1, PT, R42, R37, RZ ;  /* 0x000000252a247210 */ /* 0x000fe40007f3e0ff */
[----:B------:R-:W-:Y:S01]  /*4ab0*/  IADD3 R43, PT, PT, R48, R43, R56 ;  /* 0x0000002b302b7210 */ /* 0x000fe20007ffe038 */
[----:B------:R-:W-:Y:S01]  /*4ac0*/  IMAD.X R56, RZ, RZ, RZ, P5 ;  /* 0x000000ffff387224 */ /* 0x000fe200028e06ff */
[----:B------:R-:W-:Y:S01]  /*4ad0*/  IADD3.X R37, PT, PT, RZ, RZ, RZ, P1, !PT ;  /* 0x000000ffff257210 */ /* 0x000fe20000ffe4ff */
[----:B------:R-:W-:-:S02]  /*4ae0*/  IMAD.X R48, RZ, RZ, RZ, P3 ;  /* 0x000000ffff307224 */ /* 0x000fc400018e06ff */
[----:B------:R-:W-:-:S03]  /*4af0*/  IMAD.WIDE.U32 R36, R61, R33, R36 ;  /* 0x000000213d247225 */ /* 0x000fc600078e0024 */
[----:B------:R-:W-:Y:S02]  /*4b00*/  IADD3 R43, PT, PT, R48, R43, R56 ;  /* 0x0000002b302b7210 */ /* 0x000fe40007ffe038 */
[----:B------:R-:W-:Y:S01]  /*4b10*/  MOV R61, R22 ;  /* 0x00000016003d7202 */ /* 0x000fe20000000f00 */
[----:B------:R-:W-:Y:S01]  /*4b20*/  IMAD.MOV.U32 R48, RZ, RZ, R34 ;  /* 0x000000ffff307224 */ /* 0x000fe200078e0022 */
[----:B------:R-:W-:Y:S01]  /*4b30*/  IADD3 R64, PT, PT, R71, R37, RZ ;  /* 0x0000002547407210 */ /* 0x000fe20007ffe0ff */
[----:B------:R-:W-:Y:S02]  /*4b40*/  IMAD.MOV.U32 R56, RZ, RZ, R40 ;  /* 0x000000ffff387224 */ /* 0x000fe400078e0028 */
[----:B------:R-:W-:Y:S01]  /*4b50*/  IMAD.MOV.U32 R65, RZ, RZ, R36 ;  /* 0x000000ffff417224 */ /* 0x000fe200078e0024 */
        /* <DEDUP_REMOVED lines=32> */
.L_x_194:
        /* <DEDUP_REMOVED lines=23> */
.L_x_195:
[C---:B------:R-:W-:Y:S01]  /*4ed0*/  SHF.L.U64.HI R18, R65.reuse, 0x1, R64 ;  /* 0x0000000141127819 */ /* 0x040fe20000010240 */
[----:B------:R-:W-:Y:S01]  /*4ee0*/  IMAD.MOV.U32 R19, RZ, RZ, RZ ;  /* 0x000000ffff137224 */ /* 0x000fe200078e00ff */
[----:B------:R-:W-:Y:S01]  /*4ef0*/  SHF.L.U32 R17, R60, 0x1, RZ ;  /* 0x000000013c117819 */ /* 0x000fe200000006ff */
[----:B------:R-:W-:Y:S01]  /*4f00*/  IMAD.SHL.U32 R65, R65, 0x2, RZ ;  /* 0x0000000241417824 */ /* 0x000fe200078e00ff */
[----:B------:R-:W-:Y:S01]  /*4f10*/  SHF.R.U32.HI R34, RZ, 0x1f, R63 ;  /* 0x0000001fff227819 */ /* 0x000fe2000001163f */
[----:B------:R-:W-:Y:S01]  /*4f20*/  IMAD.SHL.U32 R63, R63, 0x2, RZ ;  /* 0x000000023f3f7824 */ /* 0x000fe200078e00ff */
[----:B------:R-:W-:Y:S02]  /*4f30*/  LOP3.LUT R18, R18, 0x1, RZ, 0xc0, !PT ;  /* 0x0000000112127812 */ /* 0x000fe400078ec0ff */
[----:B------:R-:W-:Y:S02]  /*4f40*/  LOP3.LUT R34, R34, 0xfffffffe, R17, 0xf8, !PT ;  /* 0xfffffffe22227812 */ /* 0x000fe400078ef811 */
[----:B------:R-:W-:Y:S01]  /*4f50*/  SHF.L.U64.HI R41, R60, 0x1, R67 ;  /* 0x000000013c297819 */ /* 0x000fe20000010243 */
[----:B------:R-:W-:Y:S01]  /*4f60*/  IMAD.WIDE.U32 R16, R58, 0x2, R18 ;  /* 0x000000023a107825 */ /* 0x000fe200078e0012 */
[----:B------:R-:W-:-:S02]  /*4f70*/  SHF.L.U64.HI R40, R43, 0x1, R57 ;  /* 0x000000012b287819 */ /* 0x000fc40000010239 */
[----:B------:R-:W-:Y:S01]  /*4f80*/  SHF.L.U64.HI R47, R48, 0x1, R47 ;  /* 0x00000001302f7819 */ /* 0x000fe2000001022f */
[----:B------:R-:W-:Y:S01]  /*4f90*/  IMAD.SHL.U32 R43, R43, 0x2, RZ ;  /* 0x000000022b2b7824 */ /* 0x000fe200078e00ff */
[----:B------:R-:W-:Y:S01]  /*4fa0*/  ISETP.LE.U32.AND P0, PT, R16, R33, PT ;  /* 0x000000211000720c */ /* 0x000fe20003f03070 */
[----:B------:R-:W-:Y:S01]  /*4fb0*/  IMAD.SHL.U32 R48, R48, 0x2, RZ ;  /* 0x0000000230307824 */ /* 0x000fe200078e00ff */
[----:B------:R-:W-:Y:S02]  /*4fc0*/  ISETP.GT.U32.AND P1, PT, R16, -0x1, PT ;  /* 0xffffffff1000780c */ /* 0x000fe40003f24070 */
[----:B------:R-:W-:Y:S02]  /*4fd0*/  SHF.L.U64.HI R37, R61, 0x1, R59 ;  /* 0x000000013d257819 */ /* 0x000fe4000001023b */
[----:B------:R-:W-:Y:S02]  /*4fe0*/  ISETP.GT.U32.OR.EX P0, PT, R17, RZ, !P0, P1 ;  /* 0x000000ff1100720c */ /* 0x000fe40004704510 */
[C---:B------:R-:W-:Y:S01]  /*4ff0*/  SHF.L.U64.HI R42, R56.reuse, 0x1, R42 ;  /* 0x00000001382a7819 */ /* 0x040fe2000001022a */
[----:B------:R-:W-:Y:S01]  /*5000*/  IMAD.SHL.U32 R56, R56, 0x2, RZ ;  /* 0x0000000238387824 */ /* 0x000fe200078e00ff */
[----:B------:R-:W-:-:S02]  /*5010*/  SHF.L.U32 R61, R61, 0x1, RZ ;  /* 0x000000013d3d7819 */ /* 0x000fc400000006ff */
[----:B------:R-:W-:Y:S02]  /*5020*/  LOP3.LUT R41, R41, 0x1, RZ, 0xc0, !PT ;  /* 0x0000000129297812 */ /* 0x000fe400078ec0ff */
        /* <DEDUP_REMOVED lines=8> */
[----:B------:R-:W-:Y:S02]  /*50b0*/  LOP3.LUT R21, R42, 0xfffffffe, R65, 0xf8, !PT ;  /* 0xfffffffe2a157812 */ /* 0x000fe400078ef841 */
[----:B------:R-:W-:Y:S01]  /*50c0*/  MOV R22, R16 ;  /* 0x0000001000167202 */ /* 0x000fe20000000f00 */
[----:B------:R-:W-:Y:S06]  /*50d0*/  @P0 BRA `(.L_x_196) ;  /* 0x0000000000740947 */ /* 0x000fec0003800000 */
[----:B------:R-:W-:Y:S01]  /*50e0*/  ISETP.LT.U32.AND P0, PT, R16, R33, PT ;  /* 0x000000211000720c */ /* 0x000fe20003f01070 */
[----:B------:R-:W-:Y:S02]  /*50f0*/  IMAD.MOV.U32 R19, RZ, RZ, R17 ;  /* 0x000000ffff137224 */ /* 0x000fe400078e0011 */
[----:B------:R-:W-:Y:S01]  /*5100*/  IMAD.MOV.U32 R17, RZ, RZ, R42 ;  /* 0x000000ffff117224 */ /* 0x000fe200078e002a */
[----:B------:R-:W-:Y:S01]  /*5110*/  MOV R42, R18 ;  /* 0x00000012002a7202 */ /* 0x000fe20000000f00 */
        /* <DEDUP_REMOVED lines=25> */
.L_x_196:
        /* <DEDUP_REMOVED lines=24> */
.L_x_197:
[C---:B------:R-:W-:Y:S01]  /*5430*/  SHF.L.U64.HI R37, R35.reuse, 0x1, R40 ;  /* 0x0000000123257819 */ /* 0x040fe20000010228 */
[----:B------:R-:W-:Y:S01]  /*5440*/  IMAD.SHL.U32 R43, R34, 0x2, RZ ;  /* 0x00000002222b7824 */ /* 0x000fe200078e00ff */
[----:B------:R-:W-:Y:S02]  /*5450*/  SHF.L.U32 R40, R35, 0x1, RZ ;  /* 0x0000000123287819 */ /* 0x000fe400000006ff */
[C---:B------:R-:W-:Y:S01]  /*5460*/  SHF.L.U64.HI R35, R21.reuse, 0x1, R42 ;  /* 0x0000000115237819 */ /* 0x040fe2000001022a */
[----:B------:R-:W-:Y:S01]  /*5470*/  IMAD.SHL.U32 R21, R21, 0x2, RZ ;  /* 0x0000000215157824 */ /* 0x000fe200078e00ff */
[C---:B------:R-:W-:Y:S01]  /*5480*/  SHF.L.U64.HI R19, R22.reuse, 0x1, R19 ;  /* 0x0000000116137819 */ /* 0x040fe20000010213 */
[----:B------:R-:W-:Y:S01]  /*5490*/  IMAD.SHL.U32 R22, R22, 0x2, RZ ;  /* 0x0000000216167824 */ /* 0x000fe200078e00ff */
[----:B------:R-:W-:Y:S02]  /*54a0*/  LOP3.LUT R35, R35, 0x1, RZ, 0xc0, !PT ;  /* 0x0000000123237812 */ /* 0x000fe400078ec0ff */
[----:B------:R-:W-:Y:S01]  /*54b0*/  SHF.R.U32.HI R18, RZ, 0x1f, R63 ;  /* 0x0000001fff127819 */ /* 0x000fe2000001163f */
[----:B------:R-:W-:Y:S01]  /*54c0*/  IMAD.SHL.U32 R63, R63, 0x2, RZ ;  /* 0x000000023f3f7824 */ /* 0x000fe200078e00ff */
[C---:B------:R-:W-:Y:S01]  /*54d0*/  SHF.L.U64.HI R16, R23.reuse, 0x1, R16 ;  /* 0x0000000117107819 */ /* 0x040fe20000010210 */
[----:B------:R-:W-:Y:S01]  /*54e0*/  IMAD.SHL.U32 R23, R23, 0x2, RZ ;  /* 0x0000000217177824 */ /* 0x000fe200078e00ff */
[----:B------:R-:W-:-:S02]  /*54f0*/  LOP3.LUT R56, R35, 0xfffffffe, R22, 0xf8, !PT ;  /* 0xfffffffe23387812 */ /* 0x000fc400078ef816 */
[----:B------:R-:W-:Y:S02]  /*5500*/  LOP3.LUT R48, R18, 0xfffffffe, R43, 0xf8, !PT ;  /* 0xfffffffe12307812 */ /* 0x000fe400078ef82b */
[----:B------:R-:W-:Y:S02]  /*5510*/  SHF.L.U64.HI R18, R20, 0x1, R17 ;  /* 0x0000000114127819 */ /* 0x000fe40000010211 */
[----:B------:R-:W-:Y:S02]  /*5520*/  LOP3.LUT R17, R16, 0x1, RZ, 0xc0, !PT ;  /* 0x0000000110117812 */ /* 0x000fe400078ec0ff */
[----:B------:R-:W-:Y:S02]  /*5530*/  LOP3.LUT R16, R19, 0x1, RZ, 0xc0, !PT ;  /* 0x0000000113107812 */ /* 0x000fe400078ec0ff */
[C---:B------:R-:W-:Y:S02]  /*5540*/  ISETP.LE.U32.AND P0, PT, R56.reuse, R33, PT ;  /* 0x000000213800720c */ /* 0x040fe40003f03070 */
[----:B------:R-:W-:-:S02]  /*5550*/  ISETP.GT.U32.AND P1, PT, R56, -0x1, PT ;  /* 0xffffffff3800780c */ /* 0x000fc40003f24070 */
[----:B------:R-:W-:Y:S02]  /*5560*/  SHF.L.U64.HI R41, R34, 0x1, R41 ;  /* 0x0000000122297819 */ /* 0x000fe40000010229 */
[----:B------:R-:W-:Y:S02]  /*5570*/  ISETP.GT.U32.OR.EX P0, PT, R16, RZ, !P0, P1 ;  /* 0x000000ff1000720c */ /* 0x000fe40004704510 */
[C---:B------:R-:W-:Y:S01]  /*5580*/  SHF.L.U64.HI R34, R36.reuse, 0x1, R47 ;  /* 0x0000000124227819 */ /* 0x040fe2000001022f */
[----:B------:R-:W-:Y:S01]  /*5590*/  IMAD.SHL.U32 R36, R36, 0x2, RZ ;  /* 0x0000000224247824 */ /* 0x000fe200078e00ff */
[----:B------:R-:W-:Y:S02]  /*55a0*/  LOP3.LUT R41, R41, 0x1, RZ, 0xc0, !PT ;  /* 0x0000000129297812 */ /* 0x000fe400078ec0ff */
[----:B------:R-:W-:Y:S02]  /*55b0*/  LOP3.LUT R37, R37, 0x1, RZ, 0xc0, !PT ;  /* 0x0000000125257812 */ /* 0x000fe400078ec0ff */
[----:B------:R-:W-:-:S02]  /*55c0*/  SHF.L.U32 R20, R20, 0x1, RZ ;  /* 0x0000000114147819 */ /* 0x000fc400000006ff */
[----:B------:R-:W-:Y:S02]  /*55d0*/  LOP3.LUT R22, R34, 0x1, RZ, 0xc0, !PT ;  /* 0x0000000122167812 */ /* 0x000fe400078ec0ff */
[----:B------:R-:W-:Y:S02]  /*55e0*/  LOP3.LUT R18, R18, 0x1, RZ, 0xc0, !PT ;  /* 0x0000000112127812 */ /* 0x000fe400078ec0ff */
[----:B------:R-:W-:Y:S02]  /*55f0*/  LOP3.LUT R64, R41, 0xfffffffe, R40, 0xf8, !PT ;  /* 0xfffffffe29407812 */ /* 0x000fe400078ef828 */
[----:B------:R-:W-:Y:S02]  /*5600*/  LOP3.LUT R66, R37, 0xfffffffe, R36, 0xf8, !PT ;  /* 0xfffffffe25427812 */ /* 0x000fe400078ef824 */
[----:B------:R-:W-:Y:S02]  /*5610*/  LOP3.LUT R60, R22, 0xfffffffe, R23, 0xf8, !PT ;  /* 0xfffffffe163c7812 */ /* 0x000fe400078ef817 */
[----:B------:R-:W-:-:S02]  /*5620*/  LOP3.LUT R58, R17, 0xfffffffe, R20, 0xf8, !PT ;  /* 0xfffffffe113a7812 */ /* 0x000fc400078ef814 */
        /* <DEDUP_REMOVED lines=27> */
.L_x_198:
        /* <DEDUP_REMOVED lines=23> */
.L_x_199:
[----:B------:R-:W-:-:S04]  /*5950*/  IMAD.WIDE.U32 R72, R39, R39, RZ ;  /* 0x0000002727487225 */ /* 0x000fc800078e00ff */
[----:B------:R-:W-:Y:S01]  /*5960*/  HFMA2 R33, -RZ, RZ, 0, 0 ;  /* 0x00000000ff217431 */ /* 0x000fe200000001ff */
[----:B------:R-:W-:Y:S01]  /*5970*/  MOV R61, RZ ;  /* 0x000000ff003d7202 */ /* 0x000fe20000000f00 */
[----:B------:R-:W0:Y:S01]  /*5980*/  LDC R69, c[0x3][0xe0] ;  /* 0x00c03800ff457b82 */ /* 0x000e220000000800 */
[----:B------:R-:W-:Y:S02]  /*5990*/  IMAD.MOV.U32 R19, RZ, RZ, RZ ;  /* 0x000000ffff137224 */ /* 0x000fe400078e00ff */
[----:B------:R-:W-:Y:S02]  /*59a0*/  IMAD.MOV.U32 R17, RZ, RZ, RZ ;  /* 0x000000ffff117224 */ /* 0x000fe400078e00ff */
[----:B------:R-:W-:Y:S02]  /*59b0*/  IMAD.IADD R72, R19, 0x1, R73 ;  /* 0x0000000113487824 */ /* 0x000fe400078e0249 */
[----:B------:R-:W-:Y:S02]  /*59c0*/  IMAD.MOV.U32 R73, RZ, RZ, RZ ;  /* 0x000000ffff497224 */ /* 0x000fe400078e00ff */
[----:B------:R-:W-:-:S02]  /*59d0*/  IMAD.MOV.U32 R67, RZ, RZ, RZ ;  /* 0x000000ffff437224 */ /* 0x000fc400078e00ff */
[----:B------:R-:W-:-:S04]  /*59e0*/  IMAD.WIDE.U32 R72, R39, R38, R72 ;  /* 0x0000002627487225 */ /* 0x000fc800078e0048 */
[----:B------:R-:W-:Y:S02]  /*59f0*/  IMAD.IADD R16, R33, 0x1, R73 ;  /* 0x0000000121107824 */ /* 0x000fe400078e0249 */
[----:B------:R-:W-:Y:S02]  /*5a00*/  IMAD.MOV.U32 R73, RZ, RZ, RZ ;  /* 0x000000ffff497224 */ /* 0x000fe400078e00ff */
[----:B------:R-:W-:-:S04]  /*5a10*/  IMAD.WIDE.U32 R16, R39, R55, R16 ;  /* 0x0000003727107225 */ /* 0x000fc800078e0010 */
[----:B------:R-:W-:-:S04]  /*5a20*/  IMAD.WIDE.U32 R72, R39, R38, R72 ;  /* 0x0000002627487225 */ /* 0x000fc800078e0048 */
[----:B------:R-:W-:Y:S01]  /*5a30*/  IMAD.MOV.U32 R65, RZ, RZ, RZ ;  /* 0x000000ffff417224 */ /* 0x000fe200078e00ff */
[----:B------:R-:W-:Y:S01]  /*5a40*/  IADD3 R41, PT, PT, R33, R73, RZ ;  /* 0x0000004921297210 */ /* 0x000fe20007ffe0ff */
[----:B------:R-:W-:Y:S02]  /*5a50*/  IMAD.MOV.U32 R59, RZ, RZ, RZ ;  /* 0x000000ffff3b7224 */ /* 0x000fe400078e00ff */
[----:B------:R-:W-:Y:S01]  /*5a60*/  IMAD.MOV.U32 R57, RZ, RZ, RZ ;  /* 0x000000ffff397224 */ /* 0x000fe200078e00ff */
[----:B------:R-:W-:Y:S01]  /*5a70*/  IADD3 R40, P0, PT, R41, R16, RZ ;  /* 0x0000001029287210 */ /* 0x000fe20007f1e0ff */
[----:B------:R-:W-:Y:S01]  /*5a80*/  IMAD.IADD R16, R67, 0x1, R17 ;  /* 0x0000000143107824 */ /* 0x000fe200078e0211 */
[----:B------:R-:W-:-:S03]  /*5a90*/  MOV R17, RZ ;  /* 0x000000ff00117202 */ /* 0x000fc60000000f00 */
[----:B------:R-:W-:Y:S02]  /*5aa0*/  IMAD.X R41, RZ, RZ, RZ, P0 ;  /* 0x000000ffff297224 */ /* 0x000fe400000e06ff */
[----:B------:R-:W-:-:S04]  /*5ab0*/  IMAD.WIDE.U32 R16, R39, R62, R16 ;  /* 0x0000003e27107225 */ /* 0x000fc800078e0010 */
[----:B------:R-:W-:-:S04]  /*5ac0*/  IMAD.WIDE.U32 R40, R38, R38, R40 ;  /* 0x0000002626287225 */ /* 0x000fc800078e0028 */
[----:B------:R-:W-:Y:S02]  /*5ad0*/  IMAD.IADD R21, R33, 0x1, R41 ;  /* 0x0000000121157824 */ /* 0x000fe400078e0229 */
[----:B------:R-:W-:-:S03]  /*5ae0*/  HFMA2 R41, -RZ, RZ, 0, 0 ;  /* 0x00000000ff297431 */ /* 0x000fc600000001ff */
[----:B------:R-:W-:Y:S01]  /*5af0*/  IADD3 R20, P0, PT, R21, R16, RZ ;  /* 0x0000001015147210 */ /* 0x000fe20007f1e0ff */
[----:B------:R-:W-:Y:S02]  /*5b00*/  IMAD.IADD R16, R65, 0x1, R17 ;  /* 0x0000000141107824 */ /* 0x000fe400078e0211 */
[----:B------:R-:W-:Y:S02]  /*5b10*/  IMAD.MOV.U32 R17, RZ, RZ, RZ ;  /* 0x000000ffff117224 */ /* 0x000fe400078e00ff */
[----:B------:R-:W-:Y:S02]  /*5b20*/  IMAD.X R21, RZ, RZ, RZ, P0 ;  /* 0x000000ffff157224 */ /* 0x000fe400000e06ff */
[----:B------:R-:W-:-:S04]  /*5b30*/  IMAD.WIDE.U32 R40, R39, R55, R40 ;  /* 0x0000003727287225 */ /* 0x000fc800078e0028 */
[----:B------:R-:W-:-:S04]  /*5b40*/  IMAD.WIDE.U32 R20, R38, R55, R20 ;  /* 0x0000003726147225 */ /* 0x000fc800078e0014 */
[C---:B------:R-:W-:Y:S01]  /*5b50*/  IMAD.IADD R23, R67.reuse, 0x1, R41 ;  /* 0x0000000143177824 */ /* 0x040fe200078e0229 */
[----:B------:R-:W-:Y:S01]  /*5b60*/  IADD3 R21, PT, PT, R67, R21, RZ ;  /* 0x0000001543157210 */ /* 0x000fe20007ffe0ff */
[----:B------:R-:W-:-:S03]  /*5b70*/  IMAD.WIDE.U32 R16, R39, R53, R16 ;  /* 0x0000003527107225 */ /* 0x000fc600078e0010 */
[----:B------:R-:W-:Y:S02]  /*5b80*/  IADD3 R20, P1, PT, R23, R20, RZ ;  /* 0x0000001417147210 */ /* 0x000fe40007f3e0ff */
[----:B------:R-:W-:Y:S02]  /*5b90*/  IADD3 R22, P0, PT, R21, R16, RZ ;  /* 0x0000001015167210 */ /* 0x000fe40007f1e0ff */
[----:B------:R-:W-:Y:S01]  /*5ba0*/  IADD3 R16, PT, PT, R59, R17, RZ ;  /* 0x000000113b107210 */ /* 0x000fe20007ffe0ff */
[----:B------:R-:W-:Y:S02]  /*5bb0*/  IMAD.X R21, RZ, RZ, RZ, P1 ;  /* 0x000000ffff157224 */ /* 0x000fe400008e06ff */
[----:B------:R-:W-:Y:S02]  /*5bc0*/  IMAD.X R23, RZ, RZ, RZ, P0 ;  /* 0x000000ffff177224 */ /* 0x000fe400000e06ff */
[----:B------:R-:W-:-:S04]  /*5bd0*/  IMAD.WIDE.U32 R20, R38, R55, R20 ;  /* 0x0000003726147225 */ /* 0x000fc800078e0014 */
[----:B------:R-:W-:-:S04]  /*5be0*/  IMAD.WIDE.U32 R22, R38, R62, R22 ;  /* 0x0000003e26167225 */ /* 0x000fc800078e0016 */
[----:B------:R-:W-:Y:S02]  /*5bf0*/  IMAD.IADD R21, R67, 0x1, R21 ;  /* 0x0000000143157824 */ /* 0x000fe400078e0215 */
[----:B------:R-:W-:Y:S02]  /*5c00*/  IMAD.MOV.U32 R17, RZ, RZ, RZ ;  /* 0x000000ffff117224 */ /* 0x000fe400078e00ff */
[----:B------:R-:W-:Y:S01]  /*5c10*/  IMAD.IADD R35, R65, 0x1, R23 ;  /* 0x0000000141237824 */ /* 0x000fe200078e0217 */
[----:B------:R-:W-:Y:S01]  /*5c20*/  IADD3 R22, P1, PT, R21, R22, RZ ;  /* 0x0000001615167210 */ /* 0x000fe20007f3e0ff */
[----:B------:R-:W-:-:S03]  /*5c30*/  IMAD.WIDE.U32 R16, R39, R54, R16 ;  /* 0x0000003627107225 */ /* 0x000fc600078e0010 */
[----:B------:R-:W-:Y:S01]  /*5c40*/  IADD3.X R23, PT, PT, RZ, RZ, RZ, P1, !PT ;  /* 0x000000ffff177210 */ /* 0x000fe20000ffe4ff */
[----:B------:R-:W-:Y:S01]  /*5c50*/  IMAD.MOV.U32 R21, RZ, RZ, RZ ;  /* 0x000000ffff157224 */ /* 0x000fe200078e00ff */
[----:B------:R-:W-:Y:S01]  /*5c60*/  IADD3 R34, P0, PT, R35, R16, RZ ;  /* 0x0000001023227210 */ /* 0x000fe20007f1e0ff */
[----:B------:R-:W-:Y:S02]  /*5c70*/  IMAD.IADD R16, R57, 0x1, R17 ;  /* 0x0000000139107824 */ /* 0x000fe400078e0211 */
        /* <DEDUP_REMOVED lines=8> */
[----:B------:R-:W-:-:S03]  /*5d00*/  IMAD.MOV.U32 R17, RZ, RZ, RZ ;  /* 0x000000ffff117224 */ /* 0x000fc600078e00ff */
[----:B------:R-:W-:Y:S01]  /*5d10*/  IADD3 R34, P1, PT, R23, R34, RZ ;  /* 0x0000002217227210 */ /* 0x000fe20007f3e0ff */
[----:B------:R-:W-:-:S04]  /*5d20*/  IMAD.WIDE.U32 R16, R39, R15, R16 ;  /* 0x0000000f27107225 */ /* 0x000fc800078e0010 */
[----:B------:R-:W-:Y:S01]  /*5d30*/  IMAD.X R23, RZ, RZ, RZ, P0 ;  /* 0x000000ffff177224 */ /* 0x000fe200000e06ff */
[----:B------:R-:W-:Y:S01]  /*5d40*/  IADD3 R36, P0, PT, R37, R16, RZ ;  /* 0x0000001025247210 */ /* 0x000fe20007f1e0ff */
[----:B------:R-:W-:Y:S02]  /*5d50*/  IMAD.X R35, RZ, RZ, RZ, P1 ;  /* 0x000000ffff237224 */ /* 0x000fe400008e06ff */
[----:B------:R-:W-:-:S04]  /*5d60*/  IMAD.WIDE.U32 R22, R38, R62, R22 ;  /* 0x0000003e26167225 */ /* 0x000fc800078e0016 */
[----:B------:R-:W-:Y:S02]  /*5d70*/  IMAD.X R37, RZ, RZ, RZ, P0 ;  /* 0x000000ffff257224 */ /* 0x000fe400000e06ff */
[----:B------:R-:W-:-:S04]  /*5d80*/  IMAD.WIDE.U32 R34, R55, R62, R34 ;  /* 0x0000003e37227225 */ /* 0x000fc800078e0022 */
[----:B------:R-:W-:Y:S02]  /*5d90*/  IMAD.IADD R21, R65, 0x1, R23 ;  /* 0x0000000141157824 */ /* 0x000fe400078e0217 */
[----:B------:R-:W-:-:S03]  /*5da0*/  IMAD.WIDE.U32 R36, R38, R54, R36 ;  /* 0x0000003626247225 */ /* 0x000fc600078e0024 */
[----:B------:R-:W-:Y:S01]  /*5db0*/  IADD3 R34, P1, PT, R21, R34, RZ ;  /* 0x0000002215227210 */ /* 0x000fe20007f3e0ff */
[----:B------:R-:W-:Y:S02]  /*5dc0*/  IMAD.IADD R23, R65, 0x1, R35 ;  /* 0x0000000141177824 */ /* 0x000fe400078e0223 */
[----:B------:R-:W-:Y:S01]  /*5dd0*/  IMAD.IADD R16, R61, 0x1, R17 ;  /* 0x000000013d107824 */ /* 0x000fe200078e0211 */
[----:B------:R-:W-:Y:S01]  /*5de0*/  IADD3.X R35, PT, PT, RZ, RZ, RZ, P1, !PT ;  /* 0x000000ffff237210 */ /* 0x000fe20000ffe4ff */
[----:B------:R-:W-:Y:S01]  /*5df0*/  IMAD.MOV.U32 R17, RZ, RZ, RZ ;  /* 0x000000ffff117224 */ /* 0x000fe200078e00ff */
[----:B------:R-:W-:Y:S01]  /*5e00*/  IADD3 R36, P0, PT, R23, R36, RZ ;  /* 0x0000002417247210 */ /* 0x000fe20007f1e0ff */
[----:B------:R-:W-:Y:S02]  /*5e10*/  HFMA2 R23, -RZ, RZ, 0, 0 ;  /* 0x00000000ff177431 */ /* 0x000fe400000001ff */
[----:B------:R-:W-:Y:S02]  /*5e20*/  IMAD.IADD R21, R57, 0x1, R37 ;  /* 0x0000000139157824 */ /* 0x000fe400078e0225 */
[----:B------:R-:W-:-:S04]  /*5e30*/  IMAD.WIDE.U32 R34, R55, R62, R34 ;  /* 0x0000003e37227225 */ /* 0x000fc800078e0022 */
[----:B------:R-:W-:Y:S02]  /*5e40*/  IMAD.X R37, RZ, RZ, RZ, P0 ;  /* 0x000000ffff257224 */ /* 0x000fe400000e06ff */
[----:B------:R-:W-:-:S04]  /*5e50*/  IMAD.WIDE.U32 R16, R52, R39, R16 ;  /* 0x0000002734107225 */ /* 0x000fc800078e0010 */
[----:B------:R-:W-:Y:S01]  /*5e60*/  IMAD.WIDE.U32 R36, R55, R53, R36 ;  /* 0x0000003537247225 */ /* 0x000fe200078e0024 */
[----:B------:R-:W-:-:S03]  /*5e70*/  IADD3 R16, P0, PT, R21, R16, RZ ;  /* 0x0000001015107210 */ /* 0x000fc60007f1e0ff */
[----:B------:R-:W-:Y:S02]  /*5e80*/  IMAD.IADD R35, R65, 0x1, R35 ;  /* 0x0000000141237824 */ /* 0x000fe400078e0223 */
[----:B------:R-:W-:-:S03]  /*5e90*/  IMAD.WIDE.U32 R22, R39, R53, R22 ;  /* 0x0000003527167225 */ /* 0x000fc600078e0016 */
[----:B------:R-:W-:Y:S01]  /*5ea0*/  IADD3 R36, P2, PT, R35, R36, RZ ;  /* 0x0000002423247210 */ /* 0x000fe20007f5e0ff */
[----:B------:R-:W-:Y:S01]  /*5eb0*/  IMAD.IADD R18, R19, 0x1, R17 ;  /* 0x0000000113127824 */ /* 0x000fe200078e0211 */
[C---:B------:R-:W-:Y:S01]  /*5ec0*/  IADD3 R35, PT, PT, R59.reuse, R23, RZ ;  /* 0x000000173b237210 */ /* 0x040fe20007ffe0ff */
[----:B------:R-:W-:Y:S02]  /*5ed0*/  IMAD.X R17, RZ, RZ, RZ, P0 ;  /* 0x000000ffff117224 */ /* 0x000fe400000e06ff */
[----:B------:R-:W-:Y:S01]  /*5ee0*/  IMAD.IADD R37, R59, 0x1, R37 ;  /* 0x000000013b257824 */ /* 0x000fe200078e0225 */
[----:B------:R-:W-:Y:S01]  /*5ef0*/  IADD3 R34, P0, PT, R35, R34, RZ ;  /* 0x0000002223227210 */ /* 0x000fe20007f1e0ff */
[----:B------:R-:W-:-:S04]  /*5f00*/  IMAD.WIDE.U32 R16, R38, R15, R16 ;  /* 0x0000000f26107225 */ /* 0x000fc800078e0010 */
[----:B------:R-:W-:Y:S01]  /*5f10*/  IMAD.X R35, RZ, RZ, RZ, P0 ;  /* 0x000000ffff237224 */ /* 0x000fe200000e06ff */
[----:B------:R-:W-:Y:S01]  /*5f20*/  IADD3 R42, P1, PT, R37, R16, RZ ;  /* 0x00000010252a7210 */ /* 0x000fe20007f3e0ff */
[----:B------:R-:W-:Y:S01]  /*5f30*/  IMAD.IADD R17, R61, 0x1, R17 ;  /* 0x000000013d117824 */ /* 0x000fe200078e0211 */
[----:B------:R-:W-:Y:S01]  /*5f40*/  IADD3.X R37, PT, PT, RZ, RZ, RZ, P2, !PT ;  /* 0x000000ffff257210 */ /* 0x000fe200017fe4ff */
[----:B------:R-:W-:-:S03]  /*5f50*/  IMAD.WIDE.U32 R34, R38, R53, R34 ;  /* 0x0000003526227225 */ /* 0x000fc600078e0022 */
[----:B------:R-:W-:Y:S01]  /*5f60*/  IADD3 R16, P0, PT, R17, R18, RZ ;  /* 0x0000001211107210 */ /* 0x000fe20007f1e0ff */
[----:B------:R-:W-:-:S04]  /*5f70*/  IMAD.WIDE.U32 R36, R62, R62, R36 ;  /* 0x0000003e3e247225 */ /* 0x000fc800078e0024 */
[----:B------:R-:W-:Y:S02]  /*5f80*/  IMAD.IADD R17, R59, 0x1, R35 ;  /* 0x000000013b117824 */ /* 0x000fe400078e0223 */
[----:B------:R-:W-:Y:S02]  /*5f90*/  IMAD.X R43, RZ, RZ, RZ, P1 ;  /* 0x000000ffff2b7224 */ /* 0x000fe400008e06ff */
[----:B------:R-:W-:Y:S01]  /*5fa0*/  IMAD.IADD R37, R65, 0x1, R37 ;  /* 0x0000000141257824 */ /* 0x000fe200078e0225 */
[----:B------:R-:W-:Y:S01]  /*5fb0*/  IADD3 R36, P2, PT, R17, R36, RZ ;  /* 0x0000002411247210 */ /* 0x000fe20007f5e0ff */
[----:B------:R-:W-:Y:S01]  /*5fc0*/  IMAD.WIDE.U32 R42, R55, R54, R42 ;  /* 0x00000036372a7225 */ /* 0x000fe200078e002a */
[----:B------:R-:W-:-:S03]  /*5fd0*/  IADD3.X R17, PT, PT, RZ, RZ, RZ, P0, !PT ;  /* 0x000000ffff117210 */ /* 0x000fc600007fe4ff */
[----:B------:R-:W-:Y:S01]  /*5fe0*/  IMAD.MOV.U32 R35, RZ, RZ, RZ ;  /* 0x000000ffff237224 */ /* 0x000fe200078e00ff */
[----:B------:R-:W-:Y:S01]  /*5ff0*/  IADD3 R42, P1, PT, R37, R42, RZ ;  /* 0x0000002a252a7210 */ /* 0x000fe20007f3e0ff */
        /* <DEDUP_REMOVED lines=8> */
[----:B------:R-:W-:Y:S02]  /*6080*/  IMAD.X R43, RZ, RZ, RZ, P1 ;  /* 0x000000ffff2b7224 */ /* 0x000fe400008e06ff */
[----:B------:R-:W-:Y:S01]  /*6090*/  IMAD.IADD R37, R59, 0x1, R37 ;  /* 0x000000013b257824 */ /* 0x000fe200078e0225 */
[----:B------:R-:W-:Y:S01]  /*60a0*/  IADD3 R36, P3, PT, R17, R36, RZ ;  /* 0x0000002411247210 */ /* 0x000fe20007f7e0ff */
[----:B------:R-:W-:-:S04]  /*60b0*/  IMAD.WIDE.U32 R42, R62, R53, R42 ;  /* 0x000000353e2a7225 */ /* 0x000fc800078e002a */
[----:B------:R-:W-:Y:S01]  /*60c0*/  IMAD.X R17, RZ, RZ, RZ, P0 ;  /* 0x000000ffff117224 */ /* 0x000fe200000e06ff */
[----:B------:R-:W-:Y:S02]  /*60d0*/  IADD3 R43, PT, PT, R59, R43, RZ ;  /* 0x0000002b3b2b7210 */ /* 0x000fe40007ffe0ff */
        /* <DEDUP_REMOVED lines=10> */
[----:B------:R-:W-:Y:S02]  /*6180*/  IMAD.IADD R43, R59, 0x1, R43 ;  /* 0x000000013b2b7824 */ /* 0x000fe400078e022b */
[----:B------:R-:W-:Y:S01]  /*6190*/  IMAD.MOV.U32 R37, RZ, RZ, RZ ;  /* 0x000000ffff257224 */ /* 0x000fe200078e00ff */
[----:B------:R-:W-:Y:S01]  /*61a0*/  IADD3 R42, P2, PT, R17, R42, RZ ;  /* 0x0000002a112a7210 */ /* 0x000fe20007f5e0ff */
[----:B------:R-:W-:Y:S02]  /*61b0*/  IMAD.X R17, RZ, RZ, RZ, P1 ;  /* 0x000000ffff117224 */ /* 0x000fe400008e06ff */
[----:B------:R-:W-:-:S04]  /*61c0*/  IMAD.WIDE.U32 R36, R39, R15, R36 ;  /* 0x0000000f27247225 */ /* 0x000fc800078e0024 */
[----:B------:R-:W-:-:S03]  /*61d0*/  IMAD.WIDE.U32 R16, R62, R54, R16 ;  /* 0x000000363e107225 */ /* 0x000fc600078e0010 */
[----:B------:R-:W-:Y:S01]  /*61e0*/  IADD3 R16, P1, PT, R43, R16, RZ ;  /* 0x000000102b107210 */ /* 0x000fe20007f3e0ff */
[----:B------:R-:W-:Y:S01]  /*61f0*/  IMAD.X R43, RZ, RZ, RZ, P2 ;  /* 0x000000ffff2b7224 */ /* 0x000fe200010e06ff */
[----:B------:R-:W-:Y:S01]  /*6200*/  IADD3 R73, PT, PT, R57, R17, RZ ;  /* 0x0000001139497210 */ /* 0x000fe20007ffe0ff */
[----:B------:R-:W-:-:S04]  /*6210*/  IMAD.WIDE.U32 R42, R55, R54, R42 ;  /* 0x00000036372a7225 */ /* 0x000fc800078e002a */
[----:B------:R-:W-:Y:S02]  /*6220*/  IMAD.IADD R21, R57, 0x1, R43 ;  /* 0x0000000139157824 */ /* 0x000fe400078e022b */
[----:B------:R-:W-:Y:S02]  /*6230*/  IMAD.X R17, RZ, RZ, RZ, P1 ;  /* 0x000000ffff117224 */ /* 0x000fe400008e06ff */
[----:B------:R-:W-:Y:S02]  /*6240*/  IMAD.IADD R43, R61, 0x1, R37 ;  /* 0x000000013d2b7824 */ /* 0x000fe400078e0225 */
[----:B------:R-:W-:-:S03]  /*6250*/  IMAD.WIDE.U32 R16, R53, R53, R16 ;  /* 0x0000003535107225 */ /* 0x000fc600078e0010 */
[----:B------:R-:W-:Y:S02]  /*6260*/  IADD3 R42, P2, PT, R43, R42, RZ ;  /* 0x0000002a2b2a7210 */ /* 0x000fe40007f5e0ff */
[----:B------:R-:W-:Y:S02]  /*6270*/  IADD3 R16, P1, PT, R21, R16, RZ ;  /* 0x0000001015107210 */ /* 0x000fe40007f3e0ff */
[----:B------:R-:W-:Y:S01]  /*6280*/  IADD3 R68, PT, PT, R59, R17, RZ ;  /* 0x000000113b447210 */ /* 0x000fe20007ffe0ff */
[----:B------:R-:W-:Y:S01]  /*6290*/  IMAD.X R43, RZ, RZ, RZ, P2 ;  /* 0x000000ffff2b7224 */ /* 0x000fe200010e06ff */
[----:B------:R-:W-:Y:S01]  /*62a0*/  IADD3.X R17, PT, PT, RZ, RZ, RZ, P1, !PT ;  /* 0x000000ffff117210 */ /* 0x000fe20000ffe4ff */
        /* <DEDUP_REMOVED lines=8> */
[----:B------:R-:W-:Y:S02]  /*6330*/  IMAD.IADD R19, R19, 0x1, R43 ;  /* 0x0000000113137824 */ /* 0x000fe400078e022b */
[----:B------:R-:W-:-:S04]  /*6340*/  IMAD.WIDE.U32 R16, R55, R15, R16 ;  /* 0x0000000f37107225 */ /* 0x000fc800078e0010 */
[----:B------:R-:W-:Y:S01]  /*6350*/  IMAD.IADD R43, R61, 0x1, R17 ;  /* 0x000000013d2b7824 */ /* 0x000fe200078e0211 */
[----:B------:R-:W-:Y:S01]  /*6360*/  IADD3 R16, P1, PT, R19, R16, RZ ;  /* 0x0000001013107210 */ /* 0x000fe20007f3e0ff */
[----:B------:R-:W-:-:S04]  /*6370*/  IMAD.X R19, RZ, RZ, RZ, P0 ;  /* 0x000000ffff137224 */ /* 0x000fc800000e06ff */
[----:B------:R-:W-:Y:S02]  /*6380*/  IMAD.X R17, RZ, RZ, RZ, P1 ;  /* 0x000000ffff117224 */ /* 0x000fe400008e06ff */
[----:B------:R-:W-:-:S04]  /*6390*/  IMAD.WIDE.U32 R18, R52, R55, R18 ;  /* 0x0000003734127225 */ /* 0x000fc800078e0012 */
[----:B------:R-:W-:Y:S01]  /*63a0*/  IMAD.WIDE.U32 R16, R52, R38, R16 ;  /* 0x0000002634107225 */ /* 0x000fe200078e0010 */
[----:B------:R-:W-:-:S03]  /*63b0*/  IADD3 R18, P0, PT, R73, R18, RZ ;  /* 0x0000001249127210 */ /* 0x000fc60007f1e0ff */
[----:B------:R-:W-:Y:S01]  /*63c0*/  IMAD R38, R39, R39, RZ ;  /* 0x0000002727267224 */ /* 0x000fe200078e02ff */
[----:B------:R-:W-:Y:S01]  /*63d0*/  MOV R39, RZ ;  /* 0x000000ff00277202 */ /* 0x000fe20000000f00 */
[----:B------:R-:W-:Y:S02]  /*63e0*/  IMAD.IADD R33, R33, 0x1, R17 ;  /* 0x0000000121217824 */ /* 0x000fe400078e0211 */
[----:B0-----:R-:W-:-:S04]  /*63f0*/  IMAD R71, R38, R69, RZ ;  /* 0x0000004526477224 */ /* 0x001fc800078e02ff */
[----:B------:R-:W-:-:S05]  /*6400*/  IMAD.HI.U32 R39, R71, R24, R38 ;  /* 0x0000001847277227 */ /* 0x000fca00078e0026 */
[----:B------:R-:W-:-:S05]  /*6410*/  IADD3 R38, P1, PT, R39, R72, RZ ;  /* 0x0000004827267210 */ /* 0x000fca0007f3e0ff */
[----:B------:R-:W-:Y:S02]  /*6420*/  IMAD.X R39, RZ, RZ, RZ, P1 ;  /* 0x000000ffff277224 */ /* 0x000fe400008e06ff */
[----:B------:R-:W-:-:S04]  /*6430*/  IMAD.WIDE.U32 R38, R71, R25, R38 ;  /* 0x0000001947267225 */ /* 0x000fc800078e0026 */
[----:B------:R-:W-:Y:S01]  /*6440*/  IMAD R17, R38, R69, RZ ;  /* 0x0000004526117224 */ /* 0x000fe200078e02ff */
[----:B------:R-:W-:Y:S01]  /*6450*/  IADD3 R40, P1, PT, R39, R40, RZ ;  /* 0x0000002827287210 */ /* 0x000fe20007f3e0ff */
[----:B------:R-:W-:-:S04]  /*6460*/  IMAD.MOV.U32 R39, RZ, RZ, RZ ;  /* 0x000000ffff277224 */ /* 0x000fc800078e00ff */
[----:B------:R-:W-:Y:S02]  /*6470*/  IMAD.X R41, RZ, RZ, RZ, P1 ;  /* 0x000000ffff297224 */ /* 0x000fe400008e06ff */
[----:B------:R-:W-:-:S04]  /*6480*/  IMAD.HI.U32 R39, R17, R24, R38 ;  /* 0x0000001811277227 */ /* 0x000fc800078e0026 */
[----:B------:R-:W-:-:S05]  /*6490*/  IMAD.WIDE.U32 R40, R71, R30, R40 ;  /* 0x0000001e47287225 */ /* 0x000fca00078e0028 */
[----:B------:R-:W-:-:S05]  /*64a0*/  IADD3 R20, P1, PT, R41, R20, RZ ;  /* 0x0000001429147210 */ /* 0x000fca0007f3e0ff */
[----:B------:R-:W-:Y:S02]  /*64b0*/  IMAD.X R21, RZ, RZ, RZ, P1 ;  /* 0x000000ffff157224 */ /* 0x000fe400008e06ff */
[----:B------:R-:W-:-:S05]  /*64c0*/  IMAD.WIDE.U32 R20, R71, R31, R20 ;  /* 0x0000001f47147225 */ /* 0x000fca00078e0014 */
[----:B------:R-:W-:Y:S02]  /*64d0*/  IADD3 R22, P1, PT, R21, R22, RZ ;  /* 0x0000001615167210 */ /* 0x000fe40007f3e0ff */
[----:B------:R-:W-:Y:S01]  /*64e0*/  IADD3 R21, PT, PT, R67, R19, RZ ;  /* 0x0000001343157210 */ /* 0x000fe20007ffe0ff */
[----:B------:R-:W-:Y:S01]  /*64f0*/  IMAD.X R19, RZ, RZ, RZ, P0 ;  /* 0x000000ffff137224 */ /* 0x000fe200000e06ff */
[----:B------:R-:W-:Y:S01]  /*6500*/  IADD3.X R23, PT, PT, RZ, RZ, RZ, P1, !PT ;  /* 0x000000ffff177210 */ /* 0x000fe20000ffe4ff */
[----:B------:R-:W-:-:S04]  /*6510*/  IMAD.WIDE.U32 R18, R62, R15, R18 ;  /* 0x0000000f3e127225 */ /* 0x000fc800078e0012 */
[----:B------:R-:W-:Y:S01]  /*6520*/  IMAD.WIDE.U32 R22, R71, R26, R22 ;  /* 0x0000001a47167225 */ /* 0x000fe200078e0016 */
[----:B------:R-:W-:-:S03]  /*6530*/  IADD3 R72, P0, PT, R68, R18, RZ ;  /* 0x0000001244487210 */ /* 0x000fc60007f1e0ff */
[----:B------:R-:W-:Y:S01]  /*6540*/  IMAD.IADD R18, R61, 0x1, R19 ;  /* 0x000000013d127824 */ /* 0x000fe200078e0213 */
[----:B------:R-:W-:Y:S01]  /*6550*/  IADD3 R34, P1, PT, R23, R34, RZ ;  /* 0x0000002217227210 */ /* 0x000fe20007f3e0ff */
[----:B------:R-:W-:Y:S01]  /*6560*/  IMAD.X R73, RZ, RZ, RZ, P0 ;  /* 0x000000ffff497224 */ /* 0x000fe200000e06ff */
[----:B------:R-:W0:Y:S02]  /*6570*/  LDC R23, c[0x3][0x1c] ;  /* 0x00c00700ff177b82 */ /* 0x000e240000000800 */
[----:B------:R-:W-:Y:S01]  /*6580*/  IADD3 R18, P0, PT, R18, R21, RZ ;  /* 0x0000001512127210 */ /* 0x000fe20007f1e0ff */
[----:B------:R-:W-:Y:S02]  /*6590*/  IMAD.X R35, RZ, RZ, RZ, P1 ;  /* 0x000000ffff237224 */ /* 0x000fe400008e06ff */
[----:B------:R-:W-:-:S04]  /*65a0*/  IMAD.WIDE.U32 R72, R53, R54, R72 ;  /* 0x0000003635487225 */ /* 0x000fc800078e0048 */
[----:B------:R-:W-:Y:S01]  /*65b0*/  IMAD.WIDE.U32 R34, R71, R27, R34 ;  /* 0x0000001b47227225 */ /* 0x000fe200078e0022 */
[----:B------:R-:W-:-:S04]  /*65c0*/  IADD3 R21, PT, PT, R57, R73, RZ ;  /* 0x0000004939157210 */ /* 0x000fc80007ffe0ff */
[----:B------:R-:W-:-:S05]  /*65d0*/  IADD3 R36, P1, PT, R35, R36, RZ ;  /* 0x0000002423247210 */ /* 0x000fca0007f3e0ff */
[----:B------:R-:W-:Y:S01]  /*65e0*/  IMAD.X R37, RZ, RZ, RZ, P1 ;  /* 0x000000ffff257224 */ /* 0x000fe200008e06ff */
[----:B------:R-:W-:Y:S01]  /*65f0*/  IADD3 R72, P1, PT, R70, R72, RZ ;  /* 0x0000004846487210 */ /* 0x000fe20007f3e0ff */
[----:B------:R-:W-:-:S04]  /*6600*/  IMAD.WIDE.U32 R36, R71, R32, R36 ;  /* 0x0000002047247225 */ /* 0x000fc800078e0024 */
[----:B------:R-:W-:Y:S01]  /*6610*/  IMAD.X R73, RZ, RZ, RZ, P1 ;  /* 0x000000ffff497224 */ /* 0x000fe200008e06ff */
[----:B------:R-:W-:Y:S01]  /*6620*/  IADD3 R42, P2, PT, R37, R42, RZ ;  /* 0x0000002a252a7210 */ /* 0x000fe20007f5e0ff */
[----:B------:R-:W-:-:S04]  /*6630*/  IMAD.WIDE.U32 R72, R53, R54, R72 ;  /* 0x0000003635487225 */ /* 0x000fc800078e0048 */
[----:B------:R-:W-:Y:S01]  /*6640*/  IMAD.IADD R35, R57, 0x1, R73 ;  /* 0x0000000139237824 */ /* 0x000fe200078e0249 */
[----:B------:R-:W-:Y:S02]  /*6650*/  IADD3 R72, P1, PT, R43, R72, RZ ;  /* 0x000000482b487210 */ /* 0x000fe40007f3e0ff */
[----:B------:R-:W-:Y:S02]  /*6660*/  IADD3.X R43, PT, PT, RZ, RZ, RZ, P2, !PT ;  /* 0x000000ffff2b7210 */ /* 0x000fe400017fe4ff */
[----:B------:R-:W-:Y:S01]  /*6670*/  IADD3 R40, P2, PT, R40, R39, RZ ;  /* 0x0000002728287210 */ /* 0x000fe20007f5e0ff */
[----:B------:R-:W-:Y:S02]  /*6680*/  IMAD.X R73, RZ, RZ, RZ, P1 ;  /* 0x000000ffff497224 */ /* 0x000fe400008e06ff */
[----:B0-----:R-:W-:-:S04]  /*6690*/  IMAD.WIDE.U32 R70, R71, R23, R42 ;  /* 0x0000001747467225 */ /* 0x001fc800078e002a */
        /* <DEDUP_REMOVED lines=9> */
[----:B------:R-:W-:Y:S02]  /*6730*/  HFMA2 R41, -RZ, RZ, 0, 0 ;  /* 0x00000000ff297431 */ /* 0x000fe400000001ff */
[----:B------:R-:W-:-:S04]  /*6740*/  IMAD.WIDE.U32 R42, R52, R55, R42 ;  /* 0x00000037342a7225 */ /* 0x000fc800078e002a */
[----:B------:R-:W-:Y:S01]  /*6750*/  IMAD.IADD R67, R67, 0x1, R43 ;  /* 0x0000000143437824 */ /* 0x000fe200078e022b */
[----:B------:R-:W-:Y:S01]  /*6760*/  IADD3 R42, P1, PT, R19, R42, RZ ;  /* 0x0000002a132a7210 */ /* 0x000fe20007f3e0ff */
[----:B------:R-:W-:Y:S02]  /*6770*/  IMAD.X R19, RZ, RZ, RZ, P0 ;  /* 0x000000ffff137224 */ /* 0x000fe400000e06ff */
[----:B------:R-:W-:-:S03]  /*6780*/  IMAD.WIDE.U32 R18, R52, R62, R18 ;  /* 0x0000003e34127225 */ /* 0x000fc600078e0012 */
[----:B------:R-:W-:Y:S01]  /*6790*/  IADD3 R38, P0, PT, R21, R18, RZ ;  /* 0x0000001215267210 */ /* 0x000fe20007f1e0ff */
[----:B------:R-:W-:-:S03]  /*67a0*/  IMAD.IADD R21, R65, 0x1, R19 ;  /* 0x0000000141157824 */ /* 0x000fc600078e0213 */
[----:B------:R-:W-:-:S03]  /*67b0*/  IADD3.X R39, PT, PT, RZ, RZ, RZ, P0, !PT ;  /* 0x000000ffff277210 */ /* 0x000fc600007fe4ff */
[----:B------:R-:W-:-:S03]  /*67c0*/  IMAD.WIDE.U32 R38, R53, R15, R38 ;  /* 0x0000000f35267225 */ /* 0x000fc600078e0026 */
[----:B------:R-:W-:Y:S01]  /*67d0*/  IADD3 R18, P0, PT, R35, R38, RZ ;  /* 0x0000002623127210 */ /* 0x000fe20007f1e0ff */
[----:B------:R-:W-:Y:S02]  /*67e0*/  IMAD.IADD R38, R61, 0x1, R39 ;  /* 0x000000013d267824 */ /* 0x000fe400078e0227 */
[----:B------:R-:W-:Y:S02]  /*67f0*/  IMAD R35, R40, R69, RZ ;  /* 0x0000004528237224 */ /* 0x000fe400078e02ff */
[----:B------:R-:W-:Y:S01]  /*6800*/  IMAD.X R19, RZ, RZ, RZ, P0 ;  /* 0x000000ffff137224 */ /* 0x000fe200000e06ff */
[----:B------:R-:W-:Y:S01]  /*6810*/  IADD3 R38, P0, PT, R38, R21, RZ ;  /* 0x0000001526267210 */ /* 0x000fe20007f1e0ff */
[----:B------:R-:W-:Y:S02]  /*6820*/  IMAD.X R21, RZ, RZ, RZ, P2 ;  /* 0x000000ffff157224 */ /* 0x000fe400010e06ff */
[----:B------:R-:W-:-:S04]  /*6830*/  IMAD.WIDE.U32 R18, R54, R54, R18 ;  /* 0x0000003636127225 */ /* 0x000fc800078e0012 */
[----:B------:R-:W-:Y:S01]  /*6840*/  IMAD.X R39, RZ, RZ, RZ, P0 ;  /* 0x000000ffff277224 */ /* 0x000fe200000e06ff */
[----:B------:R-:W-:Y:S01]  /*6850*/  IADD3 R72, P3, PT, R72, R18, RZ ;  /* 0x0000001248487210 */ /* 0x000fe20007f7e0ff */
[----:B------:R-:W-:Y:S01]  /*6860*/  IMAD.WIDE.U32 R20, R17, R30, R20 ;  /* 0x0000001e11147225 */ /* 0x000fe200078e0014 */
[----:B------:R-:W-:Y:S02]  /*6870*/  IADD3 R19, PT, PT, R57, R19, RZ ;  /* 0x0000001339137210 */ /* 0x000fe40007ffe0ff */
[----:B------:R-:W-:Y:S01]  /*6880*/  IADD3.X R73, PT, PT, RZ, RZ, RZ, P3, !PT ;  /* 0x000000ffff497210 */ /* 0x000fe20001ffe4ff */
[----:B------:R-:W-:-:S04]  /*6890*/  IMAD.WIDE.U32 R38, R52, R53, R38 ;  /* 0x0000003534267225 */ /* 0x000fc800078e0026 */
[----:B------:R-:W-:Y:S01]  /*68a0*/  IMAD.WIDE.U32 R72, R53, R15, R72 ;  /* 0x0000000f35487225 */ /* 0x000fe200078e0048 */
[----:B------:R-:W-:-:S03]  /*68b0*/  IADD3 R18, P0, PT, R19, R38, RZ ;  /* 0x0000002613127210 */ /* 0x000fc60007f1e0ff */
[----:B------:R-:W-:Y:S01]  /*68c0*/  IMAD.HI.U32 R41, R35, R24, R40 ;  /* 0x0000001823297227 */ /* 0x000fe200078e0028 */
[----:B------:R-:W-:Y:S02]  /*68d0*/  IADD3 R38, P2, PT, R67, R72, RZ ;  /* 0x0000004843267210 */ /* 0x000fe40007f5e0ff */
[----:B------:R-:W-:Y:S01]  /*68e0*/  IADD3 R72, P3, PT, R22, R21, RZ ;  /* 0x0000001516487210 */ /* 0x000fe20007f7e0ff */
        /* <DEDUP_REMOVED lines=8> */
[----:B------:R-:W-:-:S04]  /*6970*/  IMAD.WIDE.U32 R72, R17, R31, R72 ;  /* 0x0000001f11487225 */ /* 0x000fc800078e0048 */
[----:B------:R-:W-:Y:S01]  /*6980*/  IMAD.IADD R33, R59, 0x1, R39 ;  /* 0x000000013b217824 */ /* 0x000fe200078e0227 */
[----:B------:R-:W-:Y:S01]  /*6990*/  IADD3 R40, P3, PT, R34, R73, RZ ;  /* 0x0000004922287210 */ /* 0x000fe20007f7e0ff */
[----:B------:R-:W-:Y:S01]  /*69a0*/  IMAD.IADD R74, R61, 0x1, R19 ;  /* 0x000000013d4a7824 */ /* 0x000fe200078e0213 */
[----:B------:R-:W-:Y:S01]  /*69b0*/  IADD3 R72, P4, PT, R72, R21, RZ ;  /* 0x0000001548487210 */ /* 0x000fe20007f9e0ff */
[----:B------:R-:W-:Y:S01]  /*69c0*/  IMAD.MOV.U32 R21, RZ, RZ, RZ ;  /* 0x000000ffff157224 */ /* 0x000fe200078e00ff */
[----:B------:R-:W-:Y:S01]  /*69d0*/  IADD3.X R39, PT, PT, RZ, RZ, RZ, P2, !PT ;  /* 0x000000ffff277210 */ /* 0x000fe200017fe4ff */
[----:B------:R-:W-:Y:S01]  /*69e0*/  IMAD.X R41, RZ, RZ, RZ, P3 ;  /* 0x000000ffff297224 */ /* 0x000fe200018e06ff */
[----:B------:R-:W-:Y:S01]  /*69f0*/  IADD3 R74, P2, PT, R74, R33, RZ ;  /* 0x000000214a4a7210 */ /* 0x000fe20007f5e0ff */
[----:B------:R-:W-:Y:S01]  /*6a00*/  IMAD.X R73, RZ, RZ, RZ, P4 ;  /* 0x000000ffff497224 */ /* 0x000fe200020e06ff */
[----:B------:R-:W-:Y:S01]  /*6a10*/  IADD3.X R19, PT, PT, RZ, RZ, RZ, P0, !PT ;  /* 0x000000ffff137210 */ /* 0x000fe200007fe4ff */
[----:B------:R-:W-:-:S02]  /*6a20*/  IMAD R33, R20, R69, RZ ;  /* 0x0000004514217224 */ /* 0x000fc400078e02ff */
[----:B------:R-:W-:-:S04]  /*6a30*/  IMAD.WIDE.U32 R38, R52, R62, R38 ;  /* 0x0000003e34267225 */ /* 0x000fc800078e0026 */
[----:B------:R-:W-:-:S04]  /*6a40*/  IMAD.WIDE.U32 R40, R17, R26, R40 ;  /* 0x0000001a11287225 */ /* 0x000fc800078e0028 */
[----:B------:R-:W-:Y:S01]  /*6a50*/  IMAD.WIDE.U32 R72, R35, R30, R72 ;  /* 0x0000001e23487225 */ /* 0x000fe200078e0048 */
[----:B------:R-:W-:-:S03]  /*6a60*/  IADD3 R36, P3, PT, R36, R41, RZ ;  /* 0x0000002924247210 */ /* 0x000fc60007f7e0ff */
[----:B------:R-:W-:Y:S01]  /*6a70*/  IMAD.HI.U32 R21, R33, R24, R20 ;  /* 0x0000001821157227 */ /* 0x000fe200078e0014 */
[----:B------:R-:W-:Y:S02]  /*6a80*/  IADD3 R40, P0, PT, R40, R73, RZ ;  /* 0x0000004928287210 */ /* 0x000fe40007f1e0ff */
        /* <DEDUP_REMOVED lines=9> */
[----:B------:R-:W-:Y:S02]  /*6b20*/  IMAD.X R41, RZ, RZ, RZ, P0 ;  /* 0x000000ffff297224 */ /* 0x000fe400000e06ff */
[----:B------:R-:W-:Y:S01]  /*6b30*/  IMAD.WIDE.U32 R72, R33, R25, R72 ;  /* 0x0000001921487225 */ /* 0x000fe200078e0048 */
[----:B------:R-:W-:-:S03]  /*6b40*/  IADD3 R20, P0, PT, R19, R74, RZ ;  /* 0x0000004a13147210 */ /* 0x000fc60007f1e0ff */
        /* <DEDUP_REMOVED lines=9> */
[----:B------:R-:W-:Y:S01]  /*6be0*/  IMAD R39, R72, R69, RZ ;  /* 0x0000004548277224 */ /* 0x000fe200078e02ff */
[----:B------:R-:W-:Y:S01]  /*6bf0*/  IADD3 R59, PT, PT, R59, R75, RZ ;  /* 0x0000004b3b3b7210 */ /* 0x000fe20007ffe0ff */
[----:B------:R-:W-:Y:S02]  /*6c00*/  IMAD.MOV.U32 R73, RZ, RZ, RZ ;  /* 0x000000ffff497224 */ /* 0x000fe400078e00ff */
[----:B------:R-:W-:-:S02]  /*6c10*/  IMAD.X R19, RZ, RZ, RZ, P2 ;  /* 0x000000ffff137224 */ /* 0x000fc400010e06ff */
[----:B------:R-:W-:-:S04]  /*6c20*/  IMAD.WIDE.U32 R20, R15, R15, R20 ;  /* 0x0000000f0f147225 */ /* 0x000fc800078e0014 */
[----:B------:R-:W-:Y:S01]  /*6c30*/  IMAD.HI.U32 R73, R39, R24, R72 ;  /* 0x0000001827497227 */ /* 0x000fe200078e0048 */
[----:B------:R-:W-:-:S03]  /*6c40*/  IADD3 R20, P2, PT, R59, R20, RZ ;  /* 0x000000143b147210 */ /* 0x000fc60007f5e0ff */
[----:B------:R-:W-:-:S04]  /*6c50*/  IMAD.WIDE.U32 R18, R33, R30, R18 ;  /* 0x0000001e21127225 */ /* 0x000fc800078e0012 */
[----:B------:R-:W-:Y:S02]  /*6c60*/  IMAD.X R37, RZ, RZ, RZ, P0 ;  /* 0x000000ffff257224 */ /* 0x000fe400000e06ff */
[----:B------:R-:W-:Y:S01]  /*6c70*/  IMAD.X R41, RZ, RZ, RZ, P3 ;  /* 0x000000ffff297224 */ /* 0x000fe200018e06ff */
[----:B------:R-:W-:Y:S01]  /*6c80*/  IADD3 R72, P3, PT, R18, R73, RZ ;  /* 0x0000004912487210 */ /* 0x000fe20007f7e0ff */
[----:B------:R-:W-:-:S04]  /*6c90*/  IMAD.WIDE.U32 R36, R17, R32, R36 ;  /* 0x0000002011247225 */ /* 0x000fc800078e0024 */
[----:B------:R-:W-:-:S04]  /*6ca0*/  IMAD.WIDE.U32 R40, R35, R26, R40 ;  /* 0x0000001a23287225 */ /* 0x000fc800078e0028 */
[----:B------:R-:W-:Y:S01]  /*6cb0*/  IMAD.IADD R71, R61, 0x1, R21 ;  /* 0x000000013d477824 */ /* 0x000fe200078e0215 */
[----:B------:R-:W-:Y:S01]  /*6cc0*/  IADD3.X R21, PT, PT, RZ, RZ, RZ, P2, !PT ;  /* 0x000000ffff157210 */ /* 0x000fe200017fe4ff */
        /* <DEDUP_REMOVED lines=11> */
[----:B------:R-:W-:-:S04]  /*6d80*/  IMAD.WIDE.U32 R72, R39, R25, R72 ;  /* 0x0000001927487225 */ /* 0x000fc800078e0048 */
[----:B------:R-:W-:-:S04]  /*6d90*/  IMAD.WIDE.U32 R40, R33, R31, R40 ;  /* 0x0000001f21287225 */ /* 0x000fc800078e0028 */
[----:B------:R-:W-:-:S04]  /*6da0*/  IMAD.WIDE.U32 R70, R52, R15, R70 ;  /* 0x0000000f34467225 */ /* 0x000fc800078e0046 */
[----:B------:R-:W-:Y:S02]  /*6db0*/  IMAD.IADD R55, R57, 0x1, R21 ;  /* 0x0000000139377824 */ /* 0x000fe400078e0215 */
[----:B------:R-:W-:Y:S01]  /*6dc0*/  IMAD.X R37, RZ, RZ, RZ, P2 ;  /* 0x000000ffff257224 */ /* 0x000fe200010e06ff */
[----:B------:R-:W-:Y:S01]  /*6dd0*/  IADD3 R16, P2, PT, R40, R73, RZ ;  /* 0x0000004928107210 */ /* 0x000fe20007f5e0ff */
[----:B------:R-:W-:Y:S01]  /*6de0*/  IMAD.WIDE.U32 R18, R17, R23, R18 ;  /* 0x0000001711127225 */ /* 0x000fe200078e0012 */
[----:B------:R-:W-:Y:S02]  /*6df0*/  IADD3 R54, P0, PT, R55, R70, RZ ;  /* 0x0000004637367210 */ /* 0x000fe40007f1e0ff */
[----:B------:R-:W-:Y:S01]  /*6e00*/  MOV R73, RZ ;  /* 0x000000ff00497202 */ /* 0x000fe20000000f00 */
[----:B------:R-:W-:-:S04]  /*6e10*/  IMAD.WIDE.U32 R36, R35, R27, R36 ;  /* 0x0000001b23247225 */ /* 0x000fc800078e0024 */
[----:B------:R-:W-:Y:S02]  /*6e20*/  IMAD R43, R72, R69, RZ ;  /* 0x00000045482b7224 */ /* 0x000fe400078e02ff */
[----:B------:R-:W-:Y:S01]  /*6e30*/  IMAD.X R17, RZ, RZ, RZ, P2 ;  /* 0x000000ffff117224 */ /* 0x000fe200010e06ff */
[----:B------:R-:W-:Y:S01]  /*6e40*/  IADD3 R40, P2, PT, R18, R37, RZ ;  /* 0x0000002512287210 */ /* 0x000fe20007f5e0ff */
[----:B------:R-:W-:Y:S01]  /*6e50*/  IMAD.X R55, RZ, RZ, RZ, P0 ;  /* 0x000000ffff377224 */ /* 0x000fe200000e06ff */
[----:B------:R-:W-:Y:S01]  /*6e60*/  IADD3 R36, P0, PT, R36, R41, RZ ;  /* 0x0000002924247210 */ /* 0x000fe20007f1e0ff */
[----:B------:R-:W-:-:S03]  /*6e70*/  IMAD.HI.U32 R73, R43, R24, R72 ;  /* 0x000000182b497227 */ /* 0x000fc600078e0048 */
[----:B------:R-:W-:Y:S01]  /*6e80*/  IADD3.X R37, PT, PT, RZ, RZ, RZ, P0, !PT ;  /* 0x000000ffff257210 */ /* 0x000fe200007fe4ff */
[----:B------:R-:W-:-:S04]  /*6e90*/  IMAD.WIDE.U32 R16, R39, R30, R16 ;  /* 0x0000001e27107225 */ /* 0x000fc800078e0010 */
[----:B------:R-:W-:Y:S01]  /*6ea0*/  IMAD.X R41, RZ, RZ, RZ, P2 ;  /* 0x000000ffff297224 */ /* 0x000fe200010e06ff */
[----:B------:R-:W-:Y:S01]  /*6eb0*/  IADD3 R18, P3, PT, R16, R73, RZ ;  /* 0x0000004910127210 */ /* 0x000fe20007f7e0ff */
[----:B------:R-:W-:Y:S01]  /*6ec0*/  IMAD.WIDE.U32 R54, R52, R15, R54 ;  /* 0x0000000f34367225 */ /* 0x000fe200078e0036 */
[----:B------:R-:W-:-:S03]  /*6ed0*/  IADD3 R15, P2, PT, R19, R42, RZ ;  /* 0x0000002a130f7210 */ /* 0x000fc60007f5e0ff */
        /* <DEDUP_REMOVED lines=10> */
[----:B------:R-:W-:Y:S01]  /*6f80*/  MOV R34, R18 ;  /* 0x0000001200227202 */ /* 0x000fe20000000f00 */
[----:B------:R-:W-:-:S02]  /*6f90*/  IMAD.X R37, RZ, RZ, RZ, P5 ;  /* 0x000000ffff257224 */ /* 0x000fc400028e06ff */
[----:B------:R-:W-:-:S04]  /*6fa0*/  IMAD.WIDE.U32 R16, R35, R23, R16 ;  /* 0x0000001723107225 */ /* 0x000fc800078e0010 */
[----:B------:R-:W-:Y:S02]  /*6fb0*/  IMAD R15, R18, R69, RZ ;  /* 0x00000045120f7224 */ /* 0x000fe400078e02ff */
[----:B------:R-:W-:-:S04]  /*6fc0*/  IMAD.WIDE.U32 R40, R33, R27, R40 ;  /* 0x0000001b21287225 */ /* 0x000fc800078e0028 */
[----:B------:R-:W-:Y:S01]  /*6fd0*/  IMAD.MOV.U32 R35, RZ, RZ, RZ ;  /* 0x000000ffff237224 */ /* 0x000fe200078e00ff */
[----:B------:R-:W-:Y:S01]  /*6fe0*/  IADD3 R16, P5, PT, R16, R41, RZ ;  /* 0x0000002910107210 */ /* 0x000fe20007fbe0ff */
[----:B------:R-:W-:-:S04]  /*6ff0*/  IMAD.WIDE.U32 R36, R39, R31, R36 ;  /* 0x0000001f27247225 */ /* 0x000fc800078e0024 */
[----:B------:R-:W-:Y:S01]  /*7000*/  IMAD.HI.U32 R21, R15, R24, R34 ;  /* 0x000000180f157227 */ /* 0x000fe200078e0022 */
[----:B------:R-:W-:Y:S02]  /*7010*/  IADD3 R35, P2, PT, R22, R53, RZ ;  /* 0x0000003516237210 */ /* 0x000fe40007f5e0ff */
        /* <DEDUP_REMOVED lines=23> */
[----:B------:R-:W-:Y:S01]  /*7190*/  IADD3.X R41, PT, PT, RZ, RZ, RZ, P4, !PT ;  /* 0x000000ffff297210 */ /* 0x000fe200027fe4ff */
[----:B------:R-:W-:Y:S01]  /*71a0*/  IMAD.X R22, RZ, RZ, RZ, P3 ;  /* 0x000000ffff167224 */ /* 0x000fe200018e06ff */
[----:B------:R-:W-:Y:S01]  /*71b0*/  IADD3 R35, P3, PT, R35, R20, RZ ;  /* 0x0000001423237210 */ /* 0x000fe20007f7e0ff */
[----:B------:R-:W-:Y:S01]  /*71c0*/  IMAD.X R17, RZ, RZ, RZ, P2 ;  /* 0x000000ffff117224 */ /* 0x000fe200010e06ff */
[----:B------:R-:W-:Y:S01]  /*71d0*/  IADD3 R21, P4, PT, R19, R21, RZ ;  /* 0x0000001513157210 */ /* 0x000fe20007f9e0ff */
[----:B------:R-:W-:Y:S01]  /*71e0*/  IMAD.WIDE.U32 R40, R43, R31, R40 ;  /* 0x0000001f2b287225 */ /* 0x000fe200078e0028 */
[----:B------:R-:W-:-:S03]  /*71f0*/  IADD3 R33, P2, PT, R22, R35, RZ ;  /* 0x0000002316217210 */ /* 0x000fc60007f5e0ff */
[----:B------:R-:W-:Y:S01]  /*7200*/  IMAD.X R35, RZ, RZ, RZ, P1 ;  /* 0x000000ffff237224 */ /* 0x000fe200008e06ff */
[----:B------:R-:W-:Y:S01]  /*7210*/  IADD3.X R22, PT, PT, RZ, RZ, RZ, P2, !PT ;  /* 0x000000ffff167210 */ /* 0x000fe200017fe4ff */
[----:B------:R-:W-:-:S04]  /*7220*/  IMAD.WIDE.U32 R16, R39, R27, R16 ;  /* 0x0000001b27107225 */ /* 0x000fc800078e0010 */
[----:B------:R-:W-:Y:S01]  /*7230*/  IMAD.WIDE.U32 R34, R15, R25, R34 ;  /* 0x000000190f227225 */ /* 0x000fe200078e0022 */
[----:B------:R-:W-:Y:S02]  /*7240*/  IADD3 R18, P1, PT, R18, R17, RZ ;  /* 0x0000001112127210 */ /* 0x000fe40007f3e0ff */
[----:B------:R-:W-:Y:S01]  /*7250*/  IADD3 R16, P5, PT, R16, R41, RZ ;  /* 0x0000002910107210 */ /* 0x000fe20007fbe0ff */
[----:B------:R-:W-:Y:S01]  /*7260*/  IMAD.X R20, RZ, RZ, RZ, P6 ;  /* 0x000000ffff147224 */ /* 0x000fe200030e06ff */
[----:B------:R-:W-:Y:S01]  /*7270*/  IADD3 R40, P6, PT, R40, R35, RZ ;  /* 0x0000002328287210 */ /* 0x000fe20007fde0ff */
[----:B------:R-:W-:Y:S02]  /*7280*/  IMAD.X R19, RZ, RZ, RZ, P1 ;  /* 0x000000ffff137224 */ /* 0x000fe400008e06ff */
[----:B------:R-:W-:Y:S02]  /*7290*/  HFMA2 R35, -RZ, RZ, 0, 0 ;  /* 0x00000000ff237431 */ /* 0x000fe400000001ff */
[----:B------:R-:W-:Y:S01]  /*72a0*/  IMAD.X R17, RZ, RZ, RZ, P5 ;  /* 0x000000ffff117224 */ /* 0x000fe200028e06ff */
[----:B------:R-:W-:Y:S01]  /*72b0*/  IADD3 R20, P1, PT, R20, R33, RZ ;  /* 0x0000002114147210 */ /* 0x000fe20007f3e0ff */
[----:B------:R-:W-:-:S04]  /*72c0*/  IMAD.WIDE.U32 R18, R39, R32, R18 ;  /* 0x0000002027127225 */ /* 0x000fc800078e0012 */
[----:B------:R-:W-:-:S04]  /*72d0*/  IMAD.WIDE.U32 R16, R43, R26, R16 ;  /* 0x0000001a2b107225 */ /* 0x000fc800078e0010 */
[----:B------:R-:W-:Y:S02]  /*72e0*/  IMAD R69, R34, R69, RZ ;  /* 0x0000004522457224 */ /* 0x000fe400078e02ff */
[----:B------:R-:W-:Y:S01]  /*72f0*/  IMAD.X R41, RZ, RZ, RZ, P6 ;  /* 0x000000ffff297224 */ /* 0x000fe200030e06ff */
[----:B------:R-:W-:Y:S01]  /*7300*/  IADD3 R18, P6, PT, R18, R17, RZ ;  /* 0x0000001112127210 */ /* 0x000fe20007fde0ff */
[----:B------:R-:W-:Y:S02]  /*7310*/  IMAD.X R33, RZ, RZ, RZ, P4 ;  /* 0x000000ffff217224 */ /* 0x000fe400020e06ff */
[----:B------:R-:W-:-:S03]  /*7320*/  IMAD.HI.U32 R35, R69, R24, R34 ;  /* 0x0000001845237227 */ /* 0x000fc600078e0022 */
[----:B------:R-:W-:Y:S01]  /*7330*/  IADD3 R33, P4, PT, R33, R20, RZ ;  /* 0x0000001421217210 */ /* 0x000fe20007f9e0ff */
[----:B------:R-:W-:Y:S01]  /*7340*/  IMAD.WIDE.U32 R40, R15, R30, R40 ;  /* 0x0000001e0f287225 */ /* 0x000fe200078e0028 */
[----:B------:R-:W-:-:S03]  /*7350*/  IADD3 R20, P5, PT, R19, R21, RZ ;  /* 0x0000001513147210 */ /* 0x000fc60007fbe0ff */
        /* <DEDUP_REMOVED lines=11> */
[----:B------:R-:W-:-:S02]  /*7410*/  IMAD.X R41, RZ, RZ, RZ, P6 ;  /* 0x000000ffff297224 */ /* 0x000fc400030e06ff */
        /* <DEDUP_REMOVED lines=17> */
[----:B------:R-:W-:Y:S01]  /*7530*/  IMAD.WIDE.U32 R34, R69, R30, R34 ;  /* 0x0000001e45227225 */ /* 0x000fe200078e0022 */
[----:B------:R-:W-:-:S03]  /*7540*/  IADD3.X R19, PT, PT, RZ, RZ, RZ, P0, !PT ;  /* 0x000000ffff137210 */ /* 0x000fc600007fe4ff */
[----:B------:R-:W-:Y:S01]  /*7550*/  IMAD.X R22, RZ, RZ, RZ, P4 ;  /* 0x000000ffff167224 */ /* 0x000fe200020e06ff */
[----:B------:R-:W-:Y:S01]  /*7560*/  IADD3 R16, P4, PT, R16, R21, RZ ;  /* 0x0000001510107210 */ /* 0x000fe20007f9e0ff */
[----:B------:R-:W-:Y:S01]  /*7570*/  IMAD.WIDE.U32 R18, R43, R23, R18 ;  /* 0x000000172b127225 */ /* 0x000fe200078e0012 */
[----:B------:R-:W-:Y:S02]  /*7580*/  IADD3 R20, P6, PT, R20, R35, RZ ;  /* 0x0000002314147210 */ /* 0x000fe40007fde0ff */
[----:B------:R-:W-:Y:S01]  /*7590*/  IADD3 R22, P0, PT, R22, R37, RZ ;  /* 0x0000002516167210 */ /* 0x000fe20007f1e0ff */
[----:B------:R-:W-:Y:S01]  /*75a0*/  IMAD.X R17, RZ, RZ, RZ, P4 ;  /* 0x000000ffff117224 */ /* 0x000fe200020e06ff */
[----:B------:R-:W-:Y:S01]  /*75b0*/  IADD3.X R37, PT, PT, RZ, RZ, RZ, P5, !PT ;  /* 0x000000ffff257210 */ /* 0x000fe20002ffe4ff */
[----:B------:R-:W-:Y:S02]  /*75c0*/  IMAD.X R21, RZ, RZ, RZ, P6 ;  /* 0x000000ffff157224 */ /* 0x000fe400030e06ff */
[----:B------:R-:W-:-:S04]  /*75d0*/  IMAD.WIDE.U32 R16, R15, R27, R16 ;  /* 0x0000001b0f107225 */ /* 0x000fc800078e0010 */
[----:B------:R-:W-:Y:S01]  /*75e0*/  IMAD.WIDE.U32 R20, R69, R31, R20 ;  /* 0x0000001f45147225 */ /* 0x000fe200078e0014 */
[----:B------:R-:W-:-:S03]  /*75f0*/  IADD3 R36, P4, PT, R18, R17, RZ ;  /* 0x0000001112247210 */ /* 0x000fc60007f9e0ff */
[----:B------:R-:W-:Y:S01]  /*7600*/  IMAD.WIDE.U32 R70, R52, R52, R70 ;  /* 0x0000003434467225 */ /* 0x000fe200078e0046 */
[----:B------:R-:W-:Y:S02]  /*7610*/  IADD3 R16, P2, PT, R16, R21, RZ ;  /* 0x0000001510107210 */ /* 0x000fe40007f5e0ff */
[----:B------:R-:W-:Y:S01]  /*7620*/  MOV R57, R20 ;  /* 0x0000001400397202 */ /* 0x000fe20000000f00 */
[----:B------:R-:W-:Y:S01]  /*7630*/  IMAD.X R33, RZ, RZ, RZ, P3 ;  /* 0x000000ffff217224 */ /* 0x000fe200018e06ff */
[----:B------:R-:W-:Y:S01]  /*7640*/  IADD3 R18, P5, PT, R70, R37, RZ ;  /* 0x0000002546127210 */ /* 0x000fe20007fbe0ff */
        /* <DEDUP_REMOVED lines=23> */
[----:B------:R-:W-:Y:S01]  /*77c0*/  IMAD.MOV.U32 R68, RZ, RZ, R34 ;  /* 0x000000ffff447224 */ /* 0x000fe200078e0022 */
[----:B------:R-:W-:Y:S01]  /*77d0*/  IADD3.X R39, PT, PT, RZ, RZ, RZ, P6, !PT ;  /* 0x000000ffff277210 */ /* 0x000fe200037fe4ff */
[----:B------:R-:W-:Y:S01]  /*77e0*/  IMAD.MOV.U32 R52, RZ, RZ, R16 ;  /* 0x000000ffff347224 */ /* 0x000fe200078e0010 */
[----:B------:R-:W-:Y:S01]  /*77f0*/  IADD3 R15, P2, PT, R15, R22, RZ ;  /* 0x000000160f0f7210 */ /* 0x000fe20007f5e0ff */
[----:B------:R-:W-:Y:S01]  /*7800*/  IMAD.X R22, RZ, RZ, RZ, P1 ;  /* 0x000000ffff167224 */ /* 0x000fe200008e06ff */
[----:B------:R-:W-:Y:S01]  /*7810*/  IADD3 R70, PT, PT, R70, R71, R33 ;  /* 0x0000004746467210 */ /* 0x000fe20007ffe021 */
[----:B------:R-:W-:Y:S01]  /*7820*/  IMAD.WIDE.U32 R38, R69, R32, R38 ;  /* 0x0000002045267225 */ /* 0x000fe200078e0026 */
[----:B------:R-:W-:-:S03]  /*7830*/  IADD3 R19, P4, PT, R19, R15, RZ ;  /* 0x0000000f13137210 */ /* 0x000fc60007f9e0ff */
[----:B------:R-:W-:Y:S01]  /*7840*/  IMAD.X R15, RZ, RZ, RZ, P0 ;  /* 0x000000ffff0f7224 */ /* 0x000fe200000e06ff */
[----:B------:R-:W-:Y:S01]  /*7850*/  IADD3 R18, P0, PT, R39, R19, RZ ;  /* 0x0000001327127210 */ /* 0x000fe20007f1e0ff */
[----:B------:R-:W-:Y:S02]  /*7860*/  IMAD.X R62, RZ, RZ, RZ, P4 ;  /* 0x000000ffff3e7224 */ /* 0x000fe400020e06ff */
[----:B------:R-:W-:Y:S01]  /*7870*/  IMAD.MOV.U32 R53, RZ, RZ, R36 ;  /* 0x000000ffff357224 */ /* 0x000fe200078e0024 */
[----:B------:R-:W-:Y:S01]  /*7880*/  IADD3 R70, PT, PT, R15, R70, R22 ;  /* 0x000000460f467210 */ /* 0x000fe20007ffe016 */
[----:B------:R-:W-:Y:S01]  /*7890*/  IMAD.X R22, RZ, RZ, RZ, P3 ;  /* 0x000000ffff167224 */ /* 0x000fe200018e06ff */
[----:B------:R-:W-:Y:S01]  /*78a0*/  IADD3.X R15, PT, PT, RZ, RZ, RZ, P2, !PT ;  /* 0x000000ffff0f7210 */ /* 0x000fe200017fe4ff */
[----:B------:R-:W-:-:S03]  /*78b0*/  IMAD.X R19, RZ, RZ, RZ, P0 ;  /* 0x000000ffff137224 */ /* 0x000fc600000e06ff */
[----:B------:R-:W-:Y:S01]  /*78c0*/  IADD3 R15, PT, PT, R15, R70, R22 ;  /* 0x000000460f0f7210 */ /* 0x000fe20007ffe016 */
[----:B------:R-:W-:-:S04]  /*78d0*/  IMAD.WIDE.U32 R18, R69, R23, R18 ;  /* 0x0000001745127225 */ /* 0x000fc800078e0012 */
        /* <DEDUP_REMOVED lines=9> */
[----:B------:R-:W-:Y:S02]  /*7970*/  IMAD.MOV.U32 R54, RZ, RZ, R21 ;  /* 0x000000ffff367224 */ /* 0x000fe400078e0015 */
[----:B------:R-:W-:Y:S02]  /*7980*/  IMAD.MOV.U32 R42, RZ, RZ, R37 ;  /* 0x000000ffff2a7224 */ /* 0x000fe400078e0025 */
[----:B------:R-:W-:Y:S02]  /*7990*/  IMAD.MOV.U32 R43, RZ, RZ, R39 ;  /* 0x000000ffff2b7224 */ /* 0x000fe400078e0027 */
[----:B------:R-:W-:-:S02]  /*79a0*/  IMAD.MOV.U32 R70, RZ, RZ, R19 ;  /* 0x000000ffff467224 */ /* 0x000fc400078e0013 */
        /* <DEDUP_REMOVED lines=24> */
.L_x_200:
        /* <DEDUP_REMOVED lines=23> */
.L_x_201:
[----:B------:R-:W-:Y:S01]  /*7ca0*/  SHF.L.U64.HI R18, R33, 0x1, R70 ;  /* 0x0000000121127819 */ /* 0x000fe20000010246 */
[----:B------:R-:W-:Y:S01]  /*7cb0*/  IMAD.SHL.U32 R17, R68, 0x2, RZ ;  /* 0x0000000244117824 */ /* 0x000fe200078e00ff */
[----:B------:R-:W-:Y:S01]  /*7cc0*/  SHF.R.U32.HI R34, RZ, 0x1f, R15 ;  /* 0x0000001fff227819 */ /* 0x000fe2000001160f */
[----:B------:R-:W-:Y:S01]  /*7cd0*/  IMAD.MOV.U32 R19, RZ, RZ, RZ ;  /* 0x000000ffff137224 */ /* 0x000fe200078e00ff */
[----:B------:R-:W-:Y:S01]  /*7ce0*/  LOP3.LUT R18, R18, 0x1, RZ, 0xc0, !PT ;  /* 0x0000000112127812 */ /* 0x000fe200078ec0ff */
[----:B------:R-:W-:Y:S01]  /*7cf0*/  IMAD.SHL.U32 R20, R52, 0x2, RZ ;  /* 0x0000000234147824 */ /* 0x000fe200078e00ff */
[----:B------:R-:W-:Y:S01]  /*7d00*/  LOP3.LUT R34, R34, 0xfffffffe, R17, 0xf8, !PT ;  /* 0xfffffffe22227812 */ /* 0x000fe200078ef811 */
[----:B------:R-:W-:Y:S01]  /*7d10*/  IMAD.SHL.U32 R15, R15, 0x2, RZ ;  /* 0x000000020f0f7824 */ /* 0x000fe200078e00ff */
[----:B------:R-:W-:Y:S01]  /*7d20*/  SHF.L.U64.HI R39, R52, 0x1, R55 ;  /* 0x0000000134277819 */ /* 0x000fe20000010237 */
[----:B------:R-:W-:Y:S01]  /*7d30*/  IMAD.WIDE.U32 R16, R62, 0x2, R18 ;  /* 0x000000023e107825 */ /* 0x000fe200078e0012 */
[----:B------:R-:W-:-:S02]  /*7d40*/  SHF.L.U64.HI R52, R53, 0x1, R42 ;  /* 0x0000000135347819 */ /* 0x000fc4000001022a */
[----:B------:R-:W-:Y:S01]  /*7d50*/  SHF.L.U64.HI R38, R57, 0x1, R54 ;  /* 0x0000000139267819 */ /* 0x000fe20000010236 */
[----:B------:R-:W-:Y:S01]  /*7d60*/  IMAD.SHL.U32 R53, R53, 0x2, RZ ;  /* 0x0000000235357824 */ /* 0x000fe200078e00ff */
[C---:B------:R-:W-:Y:S02]  /*7d70*/  ISETP.LE.U32.AND P0, PT, R16.reuse, R23, PT ;  /* 0x000000171000720c */ /* 0x040fe40003f03070 */
[----:B------:R-:W-:Y:S02]  /*7d80*/  ISETP.GT.U32.AND P1, PT, R16, -0x1, PT ;  /* 0xffffffff1000780c */ /* 0x000fe40003f24070 */
[C---:B------:R-:W-:Y:S01]  /*7d90*/  SHF.L.U64.HI R37, R22.reuse, 0x1, R43 ;  /* 0x0000000116257819 */ /* 0x040fe2000001022b */
[----:B------:R-:W-:Y:S01]  /*7da0*/  IMAD.SHL.U32 R22, R22, 0x2, RZ ;  /* 0x0000000216167824 */ /* 0x000fe200078e00ff */
[----:B------:R-:W-:Y:S02]  /*7db0*/  ISETP.GT.U32.OR.EX P0, PT, R17, RZ, !P0, P1 ;  /* 0x000000ff1100720c */ /* 0x000fe40004704510 */
[----:B------:R-:W-:-:S02]  /*7dc0*/  LOP3.LUT R39, R39, 0x1, RZ, 0xc0, !PT ;  /* 0x0000000127277812 */ /* 0x000fc400078ec0ff */
[----:B------:R-:W-:Y:S02]  /*7dd0*/  SHF.L.U64.HI R41, R68, 0x1, R59 ;  /* 0x0000000144297819 */ /* 0x000fe4000001023b */
[----:B------:R-:W-:Y:S02]  /*7de0*/  SHF.L.U32 R33, R33, 0x1, RZ ;  /* 0x0000000121217819 */ /* 0x000fe400000006ff */
[----:B------:R-:W-:Y:S02]  /*7df0*/  LOP3.LUT R38, R38, 0x1, RZ, 0xc0, !PT ;  /* 0x0000000126267812 */ /* 0x000fe400078ec0ff */
[----:B------:R-:W-:Y:S02]  /*7e00*/  LOP3.LUT R37, R37, 0x1, RZ, 0xc0, !PT ;  /* 0x0000000125257812 */ /* 0x000fe400078ec0ff */
[----:B------:R-:W-:Y:S02]  /*7e10*/  LOP3.LUT R53, R39, 0xfffffffe, R53, 0xf8, !PT ;  /* 0xfffffffe27357812 */ /* 0x000fe400078ef835 */
        /* <DEDUP_REMOVED lines=8> */
[----:B------:R-:W-:Y:S01]  /*7ea0*/  LOP3.LUT R22, R52, 0xfffffffe, R22, 0xf8, !PT ;  /* 0xfffffffe34167812 */ /* 0x000fe200078ef816 */
        /* <DEDUP_REMOVED lines=27> */
.L_x_202:
        /* <DEDUP_REMOVED lines=24> */
.L_x_203:
[----:B------:R-:W-:Y:S01]  /*81e0*/  SHF.L.U64.HI R42, R21, 0x1, R42 ;  /* 0x00000001152a7819 */ /* 0x000fe2000001022a */
[----:B------:R-:W-:Y:S01]  /*81f0*/  IMAD.SHL.U32 R19, R34, 0x2, RZ ;  /* 0x0000000222137824 */ /* 0x000fe200078e00ff */
[C---:B------:R-:W-:Y:S01]  /*8200*/  SHF.L.U64.HI R17, R20.reuse, 0x1, R17 ;  /* 0x0000000114117819 */ /* 0x040fe20000010211 */
[----:B------:R-:W-:Y:S01]  /*8210*/  IMAD.SHL.U32 R20, R20, 0x2, RZ ;  /* 0x0000000214147824 */ /* 0x000fe200078e00ff */
[----:B------:R-:W-:Y:S01]  /*8220*/  LOP3.LUT R42, R42, 0x1, RZ, 0xc0, !PT ;  /* 0x000000012a2a7812 */ /* 0x000fe200078ec0ff */
[----:B------:R-:W-:Y:S01]  /*8230*/  IMAD.SHL.U32 R16, R36, 0x2, RZ ;  /* 0x0000000224107824 */ /* 0x000fe200078e00ff */
[----:B------:R-:W-:Y:S02]  /*8240*/  SHF.L.U64.HI R40, R34, 0x1, R41 ;  /* 0x0000000122287819 */ /* 0x000fe40000010229 */
[----:B------:R-:W-:Y:S02]  /*8250*/  LOP3.LUT R20, R42, 0xfffffffe, R20, 0xf8, !PT ;  /* 0xfffffffe2a147812 */ /* 0x000fe400078ef814 */
[----:B------:R-:W-:-:S02]  /*8260*/  LOP3.LUT R41, R17, 0x1, RZ, 0xc0, !PT ;  /* 0x0000000111297812 */ /* 0x000fc400078ec0ff */
[C---:B------:R-:W-:Y:S02]  /*8270*/  ISETP.LE.U32.AND P0, PT, R20.reuse, R23, PT ;  /* 0x000000171400720c */ /* 0x040fe40003f03070 */
[----:B------:R-:W-:Y:S02]  /*8280*/  ISETP.GT.U32.AND P1, PT, R20, -0x1, PT ;  /* 0xffffffff1400780c */ /* 0x000fe40003f24070 */
[----:B------:R-:W-:Y:S01]  /*8290*/  SHF.R.U32.HI R18, RZ, 0x1f, R15 ;  /* 0x0000001fff127819 */ /* 0x000fe2000001160f */
[----:B------:R-:W-:Y:S01]  /*82a0*/  IMAD.SHL.U32 R15, R15, 0x2, RZ ;  /* 0x000000020f0f7824 */ /* 0x000fe200078e00ff */
[----:B------:R-:W-:Y:S02]  /*82b0*/  ISETP.GT.U32.OR.EX P0, PT, R41, RZ, !P0, P1 ;  /* 0x000000ff2900720c */ /* 0x000fe40004704510 */
[----:B------:R-:W-:Y:S02]  /*82c0*/  SHF.L.U64.HI R38, R35, 0x1, R38 ;  /* 0x0000000123267819 */ /* 0x000fe40000010226 */
[----:B------:R-:W-:-:S02]  /*82d0*/  LOP3.LUT R18, R18, 0xfffffffe, R19, 0xf8, !PT ;  /* 0xfffffffe12127812 */ /* 0x000fc400078ef813 */
[----:B------:R-:W-:Y:S02]  /*82e0*/  SHF.L.U32 R19, R35, 0x1, RZ ;  /* 0x0000000123137819 */ /* 0x000fe400000006ff */
[----:B------:R-:W-:Y:S01]  /*82f0*/  SHF.L.U64.HI R35, R36, 0x1, R39 ;  /* 0x0000000124237819 */ /* 0x000fe20000010227 */
[----:B------:R-:W-:Y:S01]  /*8300*/  IMAD.MOV.U32 R39, RZ, RZ, R18 ;  /* 0x000000ffff277224 */ /* 0x000fe200078e0012 */
[C---:B------:R-:W-:Y:S01]  /*8310*/  SHF.L.U64.HI R34, R33.reuse, 0x1, R52 ;  /* 0x0000000121227819 */ /* 0x040fe20000010234 */
[----:B------:R-:W-:Y:S01]  /*8320*/  IMAD.SHL.U32 R33, R33, 0x2, RZ ;  /* 0x0000000221217824 */ /* 0x000fe200078e00ff */
[----:B------:R-:W-:Y:S02]  /*8330*/  LOP3.LUT R38, R38, 0x1, RZ, 0xc0, !PT ;  /* 0x0000000126267812 */ /* 0x000fe400078ec0ff */
[C---:B------:R-:W-:Y:S01]  /*8340*/  SHF.L.U64.HI R36, R22.reuse, 0x1, R37 ;  /* 0x0000000116247819 */ /* 0x040fe20000010225 */
[----:B------:R-:W-:Y:S01]  /*8350*/  IMAD.SHL.U32 R22, R22, 0x2, RZ ;  /* 0x0000000216167824 */ /* 0x000fe200078e00ff */
[----:B------:R-:W-:-:S02]  /*8360*/  LOP3.LUT R40, R40, 0x1, RZ, 0xc0, !PT ;  /* 0x0000000128287812 */ /* 0x000fc400078ec0ff */
[----:B------:R-:W-:Y:S02]  /*8370*/  LOP3.LUT R35, R35, 0x1, RZ, 0xc0, !PT ;  /* 0x0000000123237812 */ /* 0x000fe400078ec0ff */
[----:B------:R-:W-:Y:S02]  /*8380*/  LOP3.LUT R34, R34, 0x1, RZ, 0xc0, !PT ;  /* 0x0000000122227812 */ /* 0x000fe400078ec0ff */
[----:B------:R-:W-:Y:S02]  /*8390*/  LOP3.LUT R52, R38, 0xfffffffe, R16, 0xf8, !PT ;  /* 0xfffffffe26347812 */ /* 0x000fe400078ef810 */
[----:B------:R-:W-:Y:S02]  /*83a0*/  SHF.L.U32 R21, R21, 0x1, RZ ;  /* 0x0000000115157819 */ /* 0x000fe400000006ff */
[----:B------:R-:W-:Y:S02]  /*83b0*/  LOP3.LUT R36, R36, 0x1, RZ, 0xc0, !PT ;  /* 0x0000000124247812 */ /* 0x000fe400078ec0ff */
[----:B------:R-:W-:-:S02]  /*83c0*/  LOP3.LUT R37, R40, 0xfffffffe, R19, 0xf8, !PT ;  /* 0xfffffffe28257812 */ /* 0x000fc400078ef813 */
[----:B------:R-:W-:Y:S02]  /*83d0*/  LOP3.LUT R19, R35, 0xfffffffe, R33, 0xf8, !PT ;  /* 0xfffffffe23137812 */ /* 0x000fe400078ef821 */
[----:B------:R-:W-:Y:S01]  /*83e0*/  LOP3.LUT R16, R34, 0xfffffffe, R22, 0xf8, !PT ;  /* 0xfffffffe22107812 */ /* 0x000fe200078ef816 */
[----:B------:R-:W-:Y:S01]  /*83f0*/  IMAD.MOV.U32 R22, RZ, RZ, R52 ;  /* 0x000000ffff167224 */ /* 0x000fe200078e0034 */
[----:B------:R-:W-:Y:S02]  /*8400*/  LOP3.LUT R17, R36, 0xfffffffe, R21, 0xf8, !PT ;  /* 0xfffffffe24117812 */ /* 0x000fe400078ef815 */
[----:B------:R-:W-:Y:S01]  /*8410*/  MOV R33, R37 ;  /* 0x0000002500217202 */ /* 0x000fe20000000f00 */
[----:B------:R-:W-:Y:S06]  /*8420*/  @P0 BRA `(.L_x_204) ;  /* 0x0000000000680947 */ /* 0x000fec0003800000 */
[----:B------:R-:W-:Y:S01]  /*8430*/  ISETP.LT.U32.AND P0, PT, R20, R23, PT ;  /* 0x000000171400720c */ /* 0x000fe20003f01070 */
[----:B------:R-:W-:-:S12]  /*8440*/  IMAD.MOV.U32 R21, RZ, RZ, R36 ;  /* 0x000000ffff157224 */ /* 0x000fd800078e0024 */
        /* <DEDUP_REMOVED lines=24> */
.L_x_204:
        /* <DEDUP_REMOVED lines=24> */
.L_x_205:
[----:B------:R-:W-:Y:S01]  /*8750*/  SHF.L.U64.HI R40, R39, 0x1, R40 ;  /* 0x0000000127287819 */ /* 0x000fe20000010228 */
[C---:B------:R-:W-:Y:S01]  /*8760*/  IMAD.SHL.U32 R37, R33.reuse, 0x2, RZ ;  /* 0x0000000221257824 */ /* 0x040fe200078e00ff */
[----:B------:R-:W-:Y:S01]  /*8770*/  SHF.L.U64.HI R38, R33, 0x1, R38 ;  /* 0x0000000121267819 */ /* 0x000fe20000010226 */
[----:B------:R-:W-:Y:S01]  /*8780*/  IMAD.SHL.U32 R39, R39, 0x2, RZ ;  /* 0x0000000227277824 */ /* 0x000fe200078e00ff */
[C---:B------:R-:W-:Y:S01]  /*8790*/  SHF.L.U64.HI R33, R17.reuse, 0x1, R42 ;  /* 0x0000000111217819 */ /* 0x040fe2000001022a */
[----:B------:R-:W-:Y:S01]  /*87a0*/  IMAD.SHL.U32 R17, R17, 0x2, RZ ;  /* 0x0000000211117824 */ /* 0x000fe200078e00ff */
[C---:B------:R-:W-:Y:S01]  /*87b0*/  SHF.L.U64.HI R36, R22.reuse, 0x1, R35 ;  /* 0x0000000116247819 */ /* 0x040fe20000010223 */
[----:B------:R-:W-:Y:S01]  /*87c0*/  IMAD.SHL.U32 R35, R22, 0x2, RZ ;  /* 0x0000000216237824 */ /* 0x000fe200078e00ff */
[----:B------:R-:W-:Y:S02]  /*87d0*/  SHF.L.U64.HI R22, R20, 0x1, R41 ;  /* 0x0000000114167819 */ /* 0x000fe40000010229 */
[----:B------:R-:W-:-:S02]  /*87e0*/  LOP3.LUT R40, R40, 0x1, RZ, 0xc0, !PT ;  /* 0x0000000128287812 */ /* 0x000fc400078ec0ff */
[----:B------:R-:W-:Y:S02]  /*87f0*/  SHF.L.U32 R20, R20, 0x1, RZ ;  /* 0x0000000114147819 */ /* 0x000fe400000006ff */
[----:B------:R-:W-:Y:S02]  /*8800*/  LOP3.LUT R33, R33, 0x1, RZ, 0xc0, !PT ;  /* 0x0000000121217812 */ /* 0x000fe400078ec0ff */
[----:B------:R-:W-:Y:S02]  /*8810*/  SHF.R.U32.HI R18, RZ, 0x1f, R15 ;  /* 0x0000001fff127819 */ /* 0x000fe4000001160f */
[----:B------:R-:W-:Y:S02]  /*8820*/  LOP3.LUT R37, R40, 0xfffffffe, R37, 0xf8, !PT ;  /* 0xfffffffe28257812 */ /* 0x000fe400078ef825 */
[----:B------:R-:W-:Y:S01]  /*8830*/  LOP3.LUT R40, R33, 0xfffffffe, R20, 0xf8, !PT ;  /* 0xfffffffe21287812 */ /* 0x000fe200078ef814 */
[----:B------:R-:W-:Y:S01]  /*8840*/  IMAD.SHL.U32 R33, R19, 0x2, RZ ;  /* 0x0000000213217824 */ /* 0x000fe200078e00ff */
[----:B------:R-:W-:-:S02]  /*8850*/  LOP3.LUT R42, R18, 0xfffffffe, R39, 0xf8, !PT ;  /* 0xfffffffe122a7812 */ /* 0x000fc400078ef827 */
[----:B------:R-:W-:Y:S01]  /*8860*/  SHF.L.U64.HI R20, R19, 0x1, R34 ;  /* 0x0000000113147819 */ /* 0x000fe20000010222 */
[C---:B------:R-:W-:Y:S01]  /*8870*/  IMAD.SHL.U32 R19, R16.reuse, 0x2, RZ ;  /* 0x0000000210137824 */ /* 0x040fe200078e00ff */
[----:B------:R-:W-:Y:S02]  /*8880*/  SHF.L.U64.HI R18, R16, 0x1, R21 ;  /* 0x0000000110127819 */ /* 0x000fe40000010215 */
[----:B------:R-:W-:Y:S01]  /*8890*/  LOP3.LUT R16, R22, 0x1, RZ, 0xc0, !PT ;  /* 0x0000000116107812 */ /* 0x000fe200078ec0ff */
[----:B------:R-:W-:Y:S01]  /*88a0*/  IMAD.MOV.U32 R22, RZ, RZ, R40 ;  /* 0x000000ffff167224 */ /* 0x000fe200078e0028 */
[C---:B------:R-:W-:Y:S02]  /*88b0*/  ISETP.LE.U32.AND P0, PT, R40.reuse, R23, PT ;  /* 0x000000172800720c */ /* 0x040fe40003f03070 */
[----:B------:R-:W-:Y:S02]  /*88c0*/  ISETP.GT.U32.AND P1, PT, R40, -0x1, PT ;  /* 0xffffffff2800780c */ /* 0x000fe40003f24070 */
[----:B------:R-:W-:-:S02]  /*88d0*/  LOP3.LUT R38, R38, 0x1, RZ, 0xc0, !PT ;  /* 0x0000000126267812 */ /* 0x000fc400078ec0ff */
[----:B------:R-:W-:Y:S01]  /*88e0*/  ISETP.GT.U32.OR.EX P0, PT, R16, RZ, !P0, P1 ;  /* 0x000000ff1000720c */ /* 0x000fe20004704510 */
[----:B------:R-:W-:Y:S01]  /*88f0*/  IMAD.MOV.U32 R16, RZ, RZ, R42 ;  /* 0x000000ffff107224 */ /* 0x000fe200078e002a */
[----:B------:R-:W-:Y:S02]  /*8900*/  LOP3.LUT R34, R36, 0x1, RZ, 0xc0, !PT ;  /* 0x0000000124227812 */ /* 0x000fe400078ec0ff */
[----:B------:R-:W-:Y:S02]  /*8910*/  LOP3.LUT R38, R38, 0xfffffffe, R35, 0xf8, !PT ;  /* 0xfffffffe26267812 */ /* 0x000fe400078ef823 */
[----:B------:R-:W-:Y:S02]  /*8920*/  LOP3.LUT R20, R20, 0x1, RZ, 0xc0, !PT ;  /* 0x0000000114147812 */ /* 0x000fe400078ec0ff */
[----:B------:R-:W-:Y:S02]  /*8930*/  LOP3.LUT R18, R18, 0x1, RZ, 0xc0, !PT ;  /* 0x0000000112127812 */ /* 0x000fe400078ec0ff */
[----:B------:R-:W-:-:S02]  /*8940*/  LOP3.LUT R33, R34, 0xfffffffe, R33, 0xf8, !PT ;  /* 0xfffffffe22217812 */ /* 0x000fc400078ef821 */
[----:B------:R-:W-:Y:S02]  /*8950*/  LOP3.LUT R20, R20, 0xfffffffe, R19, 0xf8, !PT ;  /* 0xfffffffe14147812 */ /* 0x000fe400078ef813 */
[----:B------:R-:W-:Y:S01]  /*8960*/  LOP3.LUT R21, R18, 0xfffffffe, R17, 0xf8, !PT ;  /* 0xfffffffe12157812 */ /* 0x000fe200078ef811 */
[----:B------:R-:W-:Y:S01]  /*8970*/  IMAD.MOV.U32 R17, RZ, RZ, R37 ;  /* 0x000000ffff117224 */ /* 0x000fe200078e0025 */
[----:B------:R-:W-:Y:S01]  /*8980*/  SHF.L.U32 R15, R15, 0x1, RZ ;  /* 0x000000010f0f7819 */ /* 0x000fe200000006ff */
        /* <DEDUP_REMOVED lines=28> */
.L_x_206:
        /* <DEDUP_REMOVED lines=23> */
.L_x_207:
[----:B------:R-:W-:-:S04]  /*8cc0*/  IMAD.WIDE.U32 R70, R50, R50, RZ ;  /* 0x0000003232467225 */ /* 0x000fc800078e00ff */
[----:B------:R-:W-:Y:S01]  /*8cd0*/  IMAD.MOV.U32 R55, RZ, RZ, RZ ;  /* 0x000000ffff377224 */ /* 0x000fe200078e00ff */
[----:B------:R-:W-:Y:S01]  /*8ce0*/  MOV R70, R71 ;  /* 0x0000004700467202 */ /* 0x000fe20000000f00 */
[----:B------:R-:W-:Y:S02]  /*8cf0*/  IMAD.MOV.U32 R71, RZ, RZ, RZ ;  /* 0x000000ffff477224 */ /* 0x000fe400078e00ff */
[----:B------:R-:W-:Y:S02]  /*8d00*/  IMAD.MOV.U32 R73, RZ, RZ, RZ ;  /* 0x000000ffff497224 */ /* 0x000fe400078e00ff */
[----:B------:R-:W-:-:S04]  /*8d10*/  IMAD.WIDE.U32 R70, R50, R49, R70 ;  /* 0x0000003132467225 */ /* 0x000fc800078e0046 */
[----:B------:R-:W-:Y:S02]  /*8d20*/  IMAD.MOV.U32 R54, RZ, RZ, R71 ;  /* 0x000000ffff367224 */ /* 0x000fe400078e0047 */
[----:B------:R-:W-:Y:S02]  /*8d30*/  HFMA2 R71, -RZ, RZ, 0, 0 ;  /* 0x00000000ff477431 */ /* 0x000fe400000001ff */
[----:B------:R-:W-:-:S04]  /*8d40*/  IMAD.WIDE.U32 R54, R50, R51, R54 ;  /* 0x0000003332367225 */ /* 0x000fc800078e0036 */
[----:B------:R-:W-:-:S05]  /*8d50*/  IMAD.WIDE.U32 R70, R50, R49, R70 ;  /* 0x0000003132467225 */ /* 0x000fca00078e0046 */
[----:B------:R-:W-:Y:S01]  /*8d60*/  IADD3 R68, P0, PT, R54, R71, RZ ;  /* 0x0000004736447210 */ /* 0x000fe20007f1e0ff */
[----:B------:R-:W-:Y:S02]  /*8d70*/  IMAD.MOV.U32 R54, RZ, RZ, R55 ;  /* 0x000000ffff367224 */ /* 0x000fe400078e0037 */
[----:B------:R-:W-:Y:S02]  /*8d80*/  IMAD.MOV.U32 R55, RZ, RZ, RZ ;  /* 0x000000ffff377224 */ /* 0x000fe400078e00ff */
[----:B------:R-:W-:Y:S02]  /*8d90*/  IMAD.X R69, RZ, RZ, RZ, P0 ;  /* 0x000000ffff457224 */ /* 0x000fe400000e06ff */
[----:B------:R-:W-:-:S04]  /*8da0*/  IMAD.WIDE.U32 R54, R50, R45, R54 ;  /* 0x0000002d32367225 */ /* 0x000fc800078e0036 */
[----:B------:R-:W-:-:S05]  /*8db0*/  IMAD.WIDE.U32 R68, R49, R49, R68 ;  /* 0x0000003131447225 */ /* 0x000fca00078e0044 */
[----:B------:R-:W-:Y:S01]  /*8dc0*/  IADD3 R52, P0, PT, R54, R69, RZ ;  /* 0x0000004536347210 */ /* 0x000fe20007f1e0ff */
[----:B------:R-:W-:Y:S02]  /*8dd0*/  IMAD.MOV.U32 R54, RZ, RZ, R55 ;  /* 0x000000ffff367224 */ /* 0x000fe400078e0037 */
[----:B------:R-:W-:Y:S01]  /*8de0*/  IMAD.MOV.U32 R55, RZ, RZ, RZ ;  /* 0x000000ffff377224 */ /* 0x000fe200078e00ff */
[----:B------:R-:W-:Y:S01]  /*8df0*/  IADD3.X R53, PT, PT, RZ, RZ, RZ, P0, !PT ;  /* 0x000000ffff357210 */ /* 0x000fe200007fe4ff */
[----:B------:R-:W-:Y:S02]  /*8e00*/  IMAD.MOV.U32 R69, RZ, RZ, RZ ;  /* 0x000000ffff457224 */ /* 0x000fe400078e00ff */
[----:B------:R-:W-:-:S04]  /*8e10*/  IMAD.WIDE.U32 R54, R50, R46, R54 ;  /* 0x0000002e32367225 */ /* 0x000fc800078e0036 */
[----:B------:R-:W-:-:S04]  /*8e20*/  IMAD.WIDE.U32 R52, R49, R51, R52 ;  /* 0x0000003331347225 */ /* 0x000fc800078e0034 */
[----:B------:R-:W-:Y:S01]  /*8e30*/  IMAD.WIDE.U32 R68, R50, R51, R68 ;  /* 0x0000003332447225 */ /* 0x000fe200078e0044 */
[----:B------:R-:W-:-:S03]  /*8e40*/  IADD3 R38, P0, PT, R54, R53, RZ ;  /* 0x0000003536267210 */ /* 0x000fc60007f1e0ff */
[----:B------:R-:W-:Y:S01]  /*8e50*/  IMAD.MOV.U32 R54, RZ, RZ, R55 ;  /* 0x000000ffff367224 */ /* 0x000fe200078e0037 */
[----:B------:R-:W-:Y:S01]  /*8e60*/  IADD3 R52, P1, PT, R52, R69, RZ ;  /* 0x0000004534347210 */ /* 0x000fe20007f3e0ff */
[----:B------:R-:W-:Y:S01]  /*8e70*/  IMAD.MOV.U32 R55, RZ, RZ, RZ ;  /* 0x000000ffff377224 */ /* 0x000fe200078e00ff */
[----:B------:R-:W-:-:S03]  /*8e80*/  IADD3.X R39, PT, PT, RZ, RZ, RZ, P0, !PT ;  /* 0x000000ffff277210 */ /* 0x000fc600007fe4ff */
[----:B------:R-:W-:Y:S02]  /*8e90*/  IMAD.X R53, RZ, RZ, RZ, P1 ;  /* 0x000000ffff357224 */ /* 0x000fe400008e06ff */
[----:B------:R-:W-:-:S04]  /*8ea0*/  IMAD.WIDE.U32 R54, R50, R28, R54 ;  /* 0x0000001c32367225 */ /* 0x000fc800078e0036 */
[----:B------:R-:W-:-:S04]  /*8eb0*/  IMAD.WIDE.U32 R38, R49, R45, R38 ;  /* 0x0000002d31267225 */ /* 0x000fc800078e0026 */
[----:B------:R-:W-:Y:S01]  /*8ec0*/  IMAD.WIDE.U32 R52, R49, R51, R52 ;  /* 0x0000003331347225 */ /* 0x000fe200078e0034 */
[----:B------:R-:W-:-:S03]  /*8ed0*/  IADD3 R36, P0, PT, R54, R39, RZ ;  /* 0x0000002736247210 */ /* 0x000fc60007f1e0ff */
[----:B------:R-:W-:Y:S01]  /*8ee0*/  IMAD.MOV.U32 R54, RZ, RZ, R55 ;  /* 0x000000ffff367224 */ /* 0x000fe200078e0037 */
[----:B------:R-:W-:Y:S01]  /*8ef0*/  IADD3 R38, P1, PT, R38, R53, RZ ;  /* 0x0000003526267210 */ /* 0x000fe20007f3e0ff */
[----:B------:R-:W-:Y:S01]  /*8f00*/  IMAD.MOV.U32 R55, RZ, RZ, RZ ;  /* 0x000000ffff377224 */ /* 0x000fe200078e00ff */
[----:B------:R-:W-:Y:S02]  /*8f10*/  IADD3.X R37, PT, PT, RZ, RZ, RZ, P0, !PT ;  /* 0x000000ffff257210 */ /* 0x000fe400007fe4ff */
[----:B------:R-:W-:Y:S01]  /*8f20*/  MOV R53, RZ ;  /* 0x000000ff00357202 */ /* 0x000fe20000000f00 */
[----:B------:R-:W-:Y:S02]  /*8f30*/  IMAD.X R39, RZ, RZ, RZ, P1 ;  /* 0x000000ffff277224 */ /* 0x000fe400008e06ff */
[----:B------:R-:W-:-:S04]  /*8f40*/  IMAD.WIDE.U32 R54, R50, R29, R54 ;  /* 0x0000001d32367225 */ /* 0x000fc800078e0036 */
[----:B------:R-:W-:-:S04]  /*8f50*/  IMAD.WIDE.U32 R36, R49, R46, R36 ;  /* 0x0000002e31247225 */ /* 0x000fc800078e0024 */
[----:B------:R-:W-:Y:S01]  /*8f60*/  IMAD.WIDE.U32 R38, R51, R51, R38 ;  /* 0x0000003333267225 */ /* 0x000fe200078e0026 */
[----:B------:R-:W-:Y:S02]  /*8f70*/  IADD3 R34, P0, PT, R54, R37, RZ ;  /* 0x0000002536227210 */ /* 0x000fe40007f1e0ff */
[----:B------:R-:W-:Y:S01]  /*8f80*/  MOV R54, R55 ;  /* 0x0000003700367202 */ /* 0x000fe20000000f00 */
[----:B------:R-:W-:Y:S01]  /*8f90*/  IMAD.WIDE.U32 R52, R50, R45, R52 ;  /* 0x0000002d32347225 */ /* 0x000fe200078e0034 */
[----:B------:R-:W-:-:S03]  /*8fa0*/  IADD3 R36, P1, PT, R36, R39, RZ ;  /* 0x0000002724247210 */ /* 0x000fc60007f3e0ff */
[----:B------:R-:W-:Y:S01]  /*8fb0*/  IMAD.X R35, RZ, RZ, RZ, P0 ;  /* 0x000000ffff237224 */ /* 0x000fe200000e06ff */
[----:B------:R-:W-:Y:S01]  /*8fc0*/  IADD3 R38, P2, PT, R38, R53, RZ ;  /* 0x0000003526267210 */ /* 0x000fe20007f5e0ff */
[----:B------:R-:W-:Y:S01]  /*8fd0*/  IMAD.X R37, RZ, RZ, RZ, P1 ;  /* 0x000000ffff257224 */ /* 0x000fe200008e06ff */
[----:B------:R-:W0:Y:S01]  /*8fe0*/  LDC R53, c[0x3][0xe0] ;  /* 0x00c03800ff357b82 */ /* 0x000e220000000800 */
        /* <DEDUP_REMOVED lines=54> */
[----:B------:R-:W-:Y:S01]  /*9350*/  IMAD.MOV.U32 R35, RZ, RZ, RZ ;  /* 0x000000ffff237224 */ /* 0x000fe200078e00ff */
        /* <DEDUP_REMOVED lines=8> */
[----:B------:R-:W-:Y:S02]  /*93e0*/  IADD3 R26, P2, PT, R26, R33, RZ ;  /* 0x000000211a1a7210 */ /* 0x000fe40007f5e0ff */
[----:B------:R-:W-:Y:S02]  /*93f0*/  IADD3 R32, P3, PT, R32, R35, RZ ;  /* 0x0000002320207210 */ /* 0x000fe40007f7e0ff */
[----:B------:R-:W-:Y:S02]  /*9400*/  IADD3 R40, P1, PT, R40, R27, RZ ;  /* 0x0000001b28287210 */ /* 0x000fe40007f3e0ff */
[----:B------:R-:W-:Y:S01]  /*9410*/  IADD3 R54, P0, PT, R55, R41, RZ ;  /* 0x0000002937367210 */ /* 0x000fe20007f1e0ff */
[----:B------:R-:W-:Y:S01]  /*9420*/  IMAD.X R33, RZ, RZ, RZ, P3 ;  /* 0x000000ffff217224 */ /* 0x000fe200018e06ff */
[----:B------:R-:W-:Y:S01]  /*9430*/  IADD3.X R27, PT, PT, RZ, RZ, RZ, P2, !PT ;  /* 0x000000ffff1b7210 */ /* 0x000fe200017fe4ff */
[----:B------:R-:W-:-:S02]  /*9440*/  IMAD.X R41, RZ, RZ, RZ, P1 ;  /* 0x000000ffff297224 */ /* 0x000fc400008e06ff */
        /* <DEDUP_REMOVED lines=8> */
[----:B------:R-:W-:Y:S01]  /*94d0*/  IMAD R54, R50, R50, RZ ;  /* 0x0000003232367224 */ /* 0x000fe200078e02ff */
[----:B------:R-:W-:Y:S01]  /*94e0*/  IADD3 R40, P1, PT, R40, R27, RZ ;  /* 0x0000001b28287210 */ /* 0x000fe20007f3e0ff */
[----:B------:R-:W-:Y:S01]  /*94f0*/  IMAD.WIDE.U32 R32, R50, R44, R32 ;  /* 0x0000002c32207225 */ /* 0x000fe200078e0020 */
[----:B------:R-:W-:Y:S01]  /*9500*/  IADD3.X R43, PT, PT, RZ, RZ, RZ, P0, !PT ;  /* 0x000000ffff2b7210 */ /* 0x000fe200007fe4ff */
[----:B------:R-:W1:Y:S01]  /*9510*/  LDC R50, c[0x3][0x4] ;  /* 0x00c00100ff327b82 */ /* 0x000e620000000800 */
[C---:B------:R-:W-:Y:S01]  /*9520*/  LOP3.LUT R72, R54.reuse, 0xfffffffd, RZ, 0xc0, !PT ;  /* 0xfffffffd36487812 */ /* 0x040fe200078ec0ff */
[----:B0-----:R-:W-:Y:S02]  /*9530*/  IMAD R23, R54, R53, RZ ;  /* 0x0000003536177224 */ /* 0x001fe400078e02ff */
[----:B------:R-:W-:-:S02]  /*9540*/  IMAD.X R27, RZ, RZ, RZ, P2 ;  /* 0x000000ffff1b7224 */ /* 0x000fc400010e06ff */
[----:B------:R-:W-:Y:S02]  /*9550*/  IMAD.X R41, RZ, RZ, RZ, P1 ;  /* 0x000000ffff297224 */ /* 0x000fe400008e06ff */
[----:B------:R-:W-:-:S04]  /*9560*/  IMAD.HI.U32 R73, R23, R24, R72 ;  /* 0x0000001817497227 */ /* 0x000fc800078e0048 */
        /* <DEDUP_REMOVED lines=10> */
[----:B-1----:R-:W-:Y:S01]  /*9610*/  IMAD.WIDE.U32 R72, R23, R50, R72 ;  /* 0x0000003217487225 */ /* 0x002fe200078e0048 */
[----:B------:R-:W-:-:S03]  /*9620*/  IADD3 R54, P0, PT, R55, R43, RZ ;  /* 0x0000002b37367210 */ /* 0x000fc60007f1e0ff */
[----:B------:R-:W-:Y:S01]  /*9630*/  IMAD.X R43, RZ, RZ, RZ, P1 ;  /* 0x000000ffff2b7224 */ /* 0x000fe200008e06ff */
[----:B------:R-:W-:Y:S01]  /*9640*/  IADD3 R68, P2, PT, R68, R73, RZ ;  /* 0x0000004944447210 */ /* 0x000fe20007f5e0ff */
[----:B------:R-:W-:-:S04]  /*9650*/  IMAD.WIDE.U32 R70, R49, R44, R26 ;  /* 0x0000002c31467225 */ /* 0x000fc800078e001a */
        /* <DEDUP_REMOVED lines=9> */
[----:B------:R-:W-:Y:S02]  /*96f0*/  IMAD.X R43, RZ, RZ, RZ, P1 ;  /* 0x000000ffff2b7224 */ /* 0x000fe400008e06ff */
[----:B------:R-:W-:Y:S01]  /*9700*/  IMAD R25, R72, R53, RZ ;  /* 0x0000003548197224 */ /* 0x000fe200078e02ff */
[----:B------:R-:W-:Y:S01]  /*9710*/  IADD3.X R75, PT, PT, RZ, RZ, RZ, P0, !PT ;  /* 0x000000ffff4b7210 */ /* 0x000fe200007fe4ff */
[----:B------:R-:W-:Y:S02]  /*9720*/  IMAD.MOV.U32 R73, RZ, RZ, RZ ;  /* 0x000000ffff497224 */ /* 0x000fe400078e00ff */
[----:B------:R-:W-:-:S04]  /*9730*/  IMAD.WIDE.U32 R68, R23, R30, R68 ;  /* 0x0000001e17447225 */ /* 0x000fc800078e0044 */
[----:B------:R-:W-:Y:S02]  /*9740*/  IMAD.WIDE.U32 R40, R51, R44, R26 ;  /* 0x0000002c33287225 */ /* 0x000fe400078e001a */
[----:B------:R-:W0:Y:S02]  /*9750*/  LDC.64 R26, c[0x3][0x10] ;  /* 0x00c00400ff1a7b82 */ /* 0x000e240000000a00 */
[----:B------:R-:W-:-:S04]  /*9760*/  IMAD.WIDE.U32 R42, R46, R29, R42 ;  /* 0x0000001d2e2a7225 */ /* 0x000fc800078e002a */
[----:B------:R-:W-:Y:S01]  /*9770*/  IMAD.HI.U32 R73, R25, R24, R72 ;  /* 0x0000001819497227 */ /* 0x000fe200078e0048 */
[----:B------:R-:W-:Y:S02]  /*9780*/  IADD3 R72, P0, PT, R52, R69, RZ ;  /* 0x0000004534487210 */ /* 0x000fe40007f1e0ff */
[----:B------:R-:W-:Y:S01]  /*9790*/  IADD3 R54, P1, PT, R42, R41, RZ ;  /* 0x000000292a367210 */ /* 0x000fe20007f3e0ff */
[----:B------:R-:W-:Y:S01]  /*97a0*/  IMAD.WIDE.U32 R74, R28, R29, R74 ;  /* 0x0000001d1c4a7225 */ /* 0x000fe200078e004a */
[----:B------:R-:W-:-:S03]  /*97b0*/  IADD3 R68, P2, PT, R68, R73, RZ ;  /* 0x0000004944447210 */ /* 0x000fc60007f5e0ff */
        /* <DEDUP_REMOVED lines=8> */
[----:B------:R-:W-:-:S04]  /*9840*/  IMAD.WIDE.U32 R54, R45, R44, R54 ;  /* 0x0000002c2d367225 */ /* 0x000fc800078e0036 */
[----:B------:R-:W-:-:S04]  /*9850*/  IMAD.WIDE.U32 R68, R25, R50, R68 ;  /* 0x0000003219447225 */ /* 0x000fc800078e0044 */
[----:B------:R-:W-:Y:S01]  /*9860*/  IMAD.X R39, RZ, RZ, RZ, P1 ;  /* 0x000000ffff277224 */ /* 0x000fe200008e06ff */
[----:B------:R-:W-:Y:S01]  /*9870*/  IADD3 R72, P2, PT, R72, R69, RZ ;  /* 0x0000004548487210 */ /* 0x000fe20007f5e0ff */
[----:B------:R-:W-:Y:S02]  /*9880*/  IMAD R33, R68, R53, RZ ;  /* 0x0000003544217224 */ /* 0x000fe400078e02ff */
[----:B0-----:R-:W-:-:S04]  /*9890*/  IMAD.WIDE.U32 R38, R23, R26, R38 ;  /* 0x0000001a17267225 */ /* 0x001fc800078e0026 */
[----:B------:R-:W-:Y:S01]  /*98a0*/  IMAD.X R73, RZ, RZ, RZ, P2 ;  /* 0x000000ffff497224 */ /* 0x000fe200010e06ff */
[----:B------:R-:W-:Y:S01]  /*98b0*/  IADD3 R36, P1, PT, R36, R39, RZ ;  /* 0x0000002724247210 */ /* 0x000fe20007f3e0ff */
[----:B------:R-:W-:Y:S02]  /*98c0*/  IMAD.MOV.U32 R69, RZ, RZ, RZ ;  /* 0x000000ffff457224 */ /* 0x000fe400078e00ff */
[----:B------:R-:W-:-:S04]  /*98d0*/  IMAD.WIDE.U32 R72, R25, R30, R72 ;  /* 0x0000001e19487225 */ /* 0x000fc800078e0048 */
[----:B------:R-:W-:Y:S01]  /*98e0*/  IMAD.HI.U32 R69, R33, R24, R68 ;  /* 0x0000001821457227 */ /* 0x000fe200078e0044 */
[----:B------:R-:W-:-:S03]  /*98f0*/  IADD3 R38, P2, PT, R38, R73, RZ ;  /* 0x0000004926267210 */ /* 0x000fc60007f5e0ff */
        /* <DEDUP_REMOVED lines=8> */
[----:B------:R-:W-:-:S03]  /*9980*/  IADD3.X R77, PT, PT, RZ, RZ, RZ, P0, !PT ;  /* 0x000000ffff4d7210 */ /* 0x000fc600007fe4ff */
[----:B------:R-:W-:Y:S01]  /*9990*/  IMAD.WIDE.U32 R38, R25, R31, R38 ;  /* 0x0000001f19267225 */ /* 0x000fe200078e0026 */
[----:B------:R-:W-:-:S03]  /*99a0*/  IADD3 R34, P2, PT, R34, R37, RZ ;  /* 0x0000002522227210 */ /* 0x000fc60007f5e0ff */
[----:B------:R-:W-:Y:S01]  /*99b0*/  IMAD.WIDE.U32 R72, R33, R50, R72 ;  /* 0x0000003221487225 */ /* 0x000fe200078e0048 */
[----:B------:R-:W-:Y:S02]  /*99c0*/  IADD3 R36, P3, PT, R36, R39, RZ ;  /* 0x0000002724247210 */ /* 0x000fe40007f7e0ff */
[----:B------:R-:W-:Y:S01]  /*99d0*/  IADD3.X R35, PT, PT, RZ, RZ, RZ, P2, !PT ;  /* 0x000000ffff237210 */ /* 0x000fe200017fe4ff */
[----:B------:R-:W-:Y:S01]  /*99e0*/  IMAD.WIDE.U32 R76, R46, R44, R76 ;  /* 0x0000002c2e4c7225 */ /* 0x000fe200078e004c */
[----:B------:R-:W-:Y:S01]  /*99f0*/  IADD3 R38, P1, PT, R38, R73, RZ ;  /* 0x0000004926267210 */ /* 0x000fe20007f3e0ff */
[----:B------:R-:W0:Y:S02]  /*9a00*/  LDC R46, c[0x3][0x18] ;  /* 0x00c00600ff2e7b82 */ /* 0x000e240000000800 */
[----:B------:R-:W-:Y:S02]  /*9a10*/  IMAD.X R37, RZ, RZ, RZ, P3 ;  /* 0x000000ffff257224 */ /* 0x000fe400018e06ff */
[----:B------:R-:W-:-:S02]  /*9a20*/  IMAD.X R39, RZ, RZ, RZ, P1 ;  /* 0x000000ffff277224 */ /* 0x000fc400008e06ff */
[----:B------:R-:W-:-:S04]  /*9a30*/  IMAD.WIDE.U32 R42, R28, R44, R42 ;  /* 0x0000002c1c2a7225 */ /* 0x000fc800078e002a */
[----:B------:R-:W-:Y:S01]  /*9a40*/  IMAD.WIDE.U32 R38, R33, R30, R38 ;  /* 0x0000001e21267225 */ /* 0x000fe200078e0026 */
[----:B------:R-:W-:-:S03]  /*9a50*/  IADD3 R74, P0, PT, R42, R75, RZ ;  /* 0x0000004b2a4a7210 */ /* 0x000fc60007f1e0ff */
[----:B------:R-:W-:-:S04]  /*9a60*/  IMAD.WIDE.U32 R36, R25, R26, R36 ;  /* 0x0000001a19247225 */ /* 0x000fc800078e0024 */
[----:B------:R-:W-:Y:S01]  /*9a70*/  IMAD R41, R72, R53, RZ ;  /* 0x0000003548297224 */ /* 0x000fe200078e02ff */
[----:B------:R-:W-:Y:S01]  /*9a80*/  IADD3 R68, P4, PT, R36, R39, RZ ;  /* 0x0000002724447210 */ /* 0x000fe20007f9e0ff */
[----:B------:R-:W-:Y:S01]  /*9a90*/  IMAD.MOV.U32 R73, RZ, RZ, RZ ;  /* 0x000000ffff497224 */ /* 0x000fe200078e00ff */
[----:B------:R-:W1:Y:S01]  /*9aa0*/  LDC R36, c[0x3][0x1c] ;  /* 0x00c00700ff247b82 */ /* 0x000e620000000800 */
[----:B------:R-:W-:Y:S01]  /*9ab0*/  IMAD.X R75, RZ, RZ, RZ, P0 ;  /* 0x000000ffff4b7224 */ /* 0x000fe200000e06ff */
[----:B------:R-:W-:Y:S01]  /*9ac0*/  IADD3.X R69, PT, PT, RZ, RZ, RZ, P4, !PT ;  /* 0x000000ffff457210 */ /* 0x000fe200027fe4ff */
[----:B------:R-:W-:-:S04]  /*9ad0*/  IMAD.HI.U32 R73, R41, R24, R72 ;  /* 0x0000001829497227 */ /* 0x000fc800078e0048 */
[----:B------:R-:W-:Y:S01]  /*9ae0*/  IMAD.WIDE.U32 R74, R29, R29, R74 ;  /* 0x0000001d1d4a7225 */ /* 0x000fe200078e004a */
[----:B------:R-:W-:-:S03]  /*9af0*/  IADD3 R38, P5, PT, R38, R73, RZ ;  /* 0x0000004926267210 */ /* 0x000fc60007fbe0ff */
[----:B0-----:R-:W-:Y:S01]  /*9b00*/  IMAD.WIDE.U32 R34, R23, R46, R34 ;  /* 0x0000002e17227225 */ /* 0x001fe200078e0022 */
[----:B------:R-:W-:Y:S02]  /*9b10*/  IADD3 R42, P0, PT, R43, R75, RZ ;  /* 0x0000004b2b2a7210 */ /* 0x000fe40007f1e0ff */
[----:B------:R-:W-:Y:S01]  /*9b20*/  IADD3 R74, P1, PT, R74, R77, RZ ;  /* 0x0000004d4a4a7210 */ /* 0x000fe20007f3e0ff */
        /* <DEDUP_REMOVED lines=8> */
[----:B------:R-:W-:Y:S02]  /*9bb0*/  HFMA2 R39, -RZ, RZ, 0, 0 ;  /* 0x00000000ff277431 */ /* 0x000fe400000001ff */
[----:B------:R-:W-:Y:S02]  /*9bc0*/  IMAD.X R73, RZ, RZ, RZ, P2 ;  /* 0x000000ffff497224 */ /* 0x000fe400010e06ff */
[----:B------:R-:W-:-:S04]  /*9bd0*/  IMAD.WIDE.U32 R34, R25, R27, R34 ;  /* 0x0000001b19227225 */ /* 0x000fc800078e0022 */
[----:B------:R-:W-:Y:S01]  /*9be0*/  IMAD.X R75, RZ, RZ, RZ, P1 ;  /* 0x000000ffff4b7224 */ /* 0x000fe200008e06ff */
[----:B------:R-:W-:Y:S01]  /*9bf0*/  IADD3 R34, P3, PT, R34, R69, RZ ;  /* 0x0000004522227210 */ /* 0x000fe20007f7e0ff */
[----:B-1----:R-:W-:-:S04]  /*9c00*/  IMAD.WIDE.U32 R72, R23, R36, R72 ;  /* 0x0000002417487225 */ /* 0x002fc800078e0048 */
[----:B------:R-:W-:Y:S01]  /*9c10*/  IMAD R23, R38, R53, RZ ;  /* 0x0000003526177224 */ /* 0x000fe200078e02ff */
[----:B------:R-:W-:Y:S01]  /*9c20*/  IADD3 R71, P1, PT, R70, R73, RZ ;  /* 0x0000004946477210 */ /* 0x000fe20007f3e0ff */
[----:B------:R-:W-:-:S04]  /*9c30*/  IMAD.WIDE.U32 R74, R28, R44, R74 ;  /* 0x0000002c1c4a7225 */ /* 0x000fc800078e004a */
[----:B------:R-:W-:-:S04]  /*9c40*/  IMAD.WIDE.U32 R42, R29, R44, R42 ;  /* 0x0000002c1d2a7225 */ /* 0x000fc800078e002a */
[----:B------:R-:W-:Y:S01]  /*9c50*/  IMAD.HI.U32 R37, R23, R24, R38 ;  /* 0x0000001817257227 */ /* 0x000fe200078e0026 */
[----:B------:R-:W-:-:S03]  /*9c60*/  IADD3 R38, P2, PT, R72, R35, RZ ;  /* 0x0000002348267210 */ /* 0x000fc60007f5e0ff */
[----:B------:R-:W-:Y:S01]  /*9c70*/  IMAD.X R69, RZ, RZ, RZ, P0 ;  /* 0x000000ffff457224 */ /* 0x000fe200000e06ff */
[----:B------:R-:W-:Y:S01]  /*9c80*/  IADD3 R78, P0, PT, R42, R75, RZ ;  /* 0x0000004b2a4e7210 */ /* 0x000fe20007f1e0ff */
[----:B------:R-:W-:Y:S01]  /*9c90*/  IMAD.X R35, RZ, RZ, RZ, P3 ;  /* 0x000000ffff237224 */ /* 0x000fe200018e06ff */
[----:B------:R-:W-:Y:S01]  /*9ca0*/  IADD3.X R39, PT, PT, RZ, RZ, RZ, P2, !PT ;  /* 0x000000ffff277210 */ /* 0x000fe200017fe4ff */
        /* <DEDUP_REMOVED lines=17> */
[----:B------:R-:W-:Y:S01]  /*9dc0*/  IMAD.X R37, RZ, RZ, RZ, P1 ;  /* 0x000000ffff257224 */ /* 0x000fe200008e06ff */
[----:B------:R-:W-:Y:S01]  /*9dd0*/  IADD3 R34, P1, PT, R68, R29, RZ ;  /* 0x0000001d44227210 */ /* 0x000fe20007f3e0ff */
[----:B------:R-:W-:-:S04]  /*9de0*/  IMAD.WIDE.U32 R38, R33, R27, R38 ;  /* 0x0000001b21267225 */ /* 0x000fc800078e0026 */
[----:B------:R-:W-:Y:S01]  /*9df0*/  IMAD R25, R28, R53, RZ ;  /* 0x000000351c197224 */ /* 0x000fe200078e02ff */
[----:B------:R-:W-:Y:S01]  /*9e00*/  IADD3 R68, P4, PT, R38, R69, RZ ;  /* 0x0000004526447210 */ /* 0x000fe20007f9e0ff */
[----:B------:R-:W-:Y:S01]  /*9e10*/  IMAD.MOV.U32 R29, RZ, RZ, RZ ;  /* 0x000000ffff1d7224 */ /* 0x000fe200078e00ff */
[----:B------:R-:W-:Y:S01]  /*9e20*/  IADD3 R38, P3, PT, R70, R39, RZ ;  /* 0x0000002746267210 */ /* 0x000fe20007f7e0ff */
[----:B------:R-:W-:Y:S01]  /*9e30*/  IMAD.X R35, RZ, RZ, RZ, P1 ;  /* 0x000000ffff237224 */ /* 0x000fe200008e06ff */
[----:B------:R-:W-:Y:S01]  /*9e40*/  IADD3 R37, P1, PT, R40, R37, RZ ;  /* 0x0000002528257210 */ /* 0x000fe20007f3e0ff */
[----:B------:R-:W-:-:S03]  /*9e50*/  IMAD.HI.U32 R29, R25, R24, R28 ;  /* 0x00000018191d7227 */ /* 0x000fc600078e001c */
[----:B------:R-:W-:Y:S01]  /*9e60*/  IADD3 R71, P2, PT, R71, R37, RZ ;  /* 0x0000002547477210 */ /* 0x000fe20007f5e0ff */
[----:B------:R-:W-:Y:S01]  /*9e70*/  IMAD.WIDE.U32 R34, R23, R30, R34 ;  /* 0x0000001e17227225 */ /* 0x000fe200078e0022 */
[----:B------:R-:W-:-:S03]  /*9e80*/  IADD3.X R43, PT, PT, RZ, RZ, RZ, P1, !PT ;  /* 0x000000ffff2b7210 */ /* 0x000fc60000ffe4ff */
        /* <DEDUP_REMOVED lines=19> */
[----:B------:R-:W-:-:S04]  /*9fc0*/  IMAD.WIDE.U32 R38, R41, R27, R38 ;  /* 0x0000001b29267225 */ /* 0x000fc800078e0026 */
[----:B------:R-:W-:Y:S02]  /*9fd0*/  IMAD R45, R28, R53, RZ ;  /* 0x000000351c2d7224 */ /* 0x000fe400078e02ff */
[----:B------:R-:W-:-:S04]  /*9fe0*/  IMAD.WIDE.U32 R68, R23, R31, R68 ;  /* 0x0000001f17447225 */ /* 0x000fc800078e0044 */
[----:B------:R-:W-:Y:S01]  /*9ff0*/  IMAD.MOV.U32 R32, RZ, RZ, R28 ;  /* 0x000000ffff207224 */ /* 0x000fe200078e001c */
[----:B------:R-:W-:Y:S01]  /*a000*/  IADD3 R28, P4, PT, R34, R39, RZ ;  /* 0x00000027221c7210 */ /* 0x000fe20007f9e0ff */
[----:B------:R-:W-:Y:S01]  /*a010*/  IMAD.MOV.U32 R33, RZ, RZ, RZ ;  /* 0x000000ffff217224 */ /* 0x000fe200078e00ff */
[----:B------:R-:W-:Y:S01]  /*a020*/  IADD3 R68, P5, PT, R68, R29, RZ ;  /* 0x0000001d44447210 */ /* 0x000fe20007fbe0ff */
[----:B------:R-:W-:Y:S01]  /*a030*/  IMAD.X R40, RZ, RZ, RZ, P2 ;  /* 0x000000ffff287224 */ /* 0x000fe200010e06ff */
[----:B------:R-:W-:Y:S01]  /*a040*/  IADD3 R38, P2, PT, R38, R69, RZ ;  /* 0x0000004526267210 */ /* 0x000fe20007f5e0ff */
[----:B------:R-:W-:Y:S01]  /*a050*/  IMAD.HI.U32 R43, R45, R24, R32 ;  /* 0x000000182d2b7227 */ /* 0x000fe200078e0020 */
[----:B------:R-:W-:Y:S02]  /*a060*/  IADD3.X R33, PT, PT, RZ, RZ, RZ, P1, !PT ;  /* 0x000000ffff217210 */ /* 0x000fe40000ffe4ff */
[----:B------:R-:W-:Y:S01]  /*a070*/  IADD3 R40, P3, PT, R40, R77, RZ ;  /* 0x0000004d28287210 */ /* 0x000fe20007f7e0ff */
        /* <DEDUP_REMOVED lines=8> */
[----:B------:R-:W-:Y:S01]  /*a100*/  IMAD.X R29, RZ, RZ, RZ, P4 ;  /* 0x000000ffff1d7224 */ /* 0x000fe200020e06ff */
[----:B------:R-:W-:Y:S01]  /*a110*/  IADD3 R35, P5, PT, R35, R74, RZ ;  /* 0x0000004a23237210 */ /* 0x000fe20007fbe0ff */
[----:B------:R-:W-:-:S03]  /*a120*/  IMAD.WIDE.U32 R38, R23, R26, R38 ;  /* 0x0000001a17267225 */ /* 0x000fc600078e0026 */
[----:B------:R-:W-:Y:S01]  /*a130*/  IADD3 R37, P2, PT, R29, R40, RZ ;  /* 0x000000281d257210 */ /* 0x000fe20007f5e0ff */
        /* <DEDUP_REMOVED lines=27> */
[----:B------:R-:W-:Y:S01]  /*a2f0*/  IMAD R37, R68, R53, RZ ;  /* 0x0000003544257224 */ /* 0x000fe200078e02ff */
[----:B------:R-:W-:Y:S01]  /*a300*/  IADD3 R34, P5, PT, R34, R33, RZ ;  /* 0x0000002122227210 */ /* 0x000fe20007fbe0ff */
[----:B------:R-:W-:Y:S02]  /*a310*/  IMAD.X R39, RZ, RZ, RZ, P6 ;  /* 0x000000ffff277224 */ /* 0x000fe400030e06ff */
[----:B------:R-:W-:Y:S02]  /*a320*/  IMAD.MOV.U32 R69, RZ, RZ, RZ ;  /* 0x000000ffff457224 */ /* 0x000fe400078e00ff */
[----:B------:R-:W-:-:S04]  /*a330*/  IMAD.WIDE.U32 R38, R45, R30, R38 ;  /* 0x0000001e2d267225 */ /* 0x000fc800078e0026 */
[----:B------:R-:W-:Y:S01]  /*a340*/  IMAD.HI.U32 R69, R37, R24, R68 ;  /* 0x0000001825457227 */ /* 0x000fe200078e0044 */
[----:B------:R-:W-:-:S03]  /*a350*/  IADD3 R32, P6, PT, R32, R39, RZ ;  /* 0x0000002720207210 */ /* 0x000fc60007fde0ff */
[----:B------:R-:W-:Y:S01]  /*a360*/  IMAD.X R35, RZ, RZ, RZ, P5 ;  /* 0x000000ffff237224 */ /* 0x000fe200028e06ff */
[----:B------:R-:W-:Y:S01]  /*a370*/  IADD3 R38, P5, PT, R38, R69, RZ ;  /* 0x0000004526267210 */ /* 0x000fe20007fbe0ff */
[----:B------:R-:W-:Y:S01]  /*a380*/  IMAD.X R29, RZ, RZ, RZ, P1 ;  /* 0x000000ffff1d7224 */ /* 0x000fe200008e06ff */
[----:B------:R-:W-:Y:S01]  /*a390*/  IADD3 R43, P1, PT, R43, R78, RZ ;  /* 0x0000004e2b2b7210 */ /* 0x000fe20007f3e0ff */
[----:B------:R-:W-:Y:S02]  /*a3a0*/  IMAD.X R33, RZ, RZ, RZ, P6 ;  /* 0x000000ffff217224 */ /* 0x000fe400030e06ff */
        /* <DEDUP_REMOVED lines=8> */
[----:B------:R-:W-:Y:S01]  /*a430*/  IMAD.X R52, RZ, RZ, RZ, P3 ;  /* 0x000000ffff347224 */ /* 0x000fe200018e06ff */
        /* <DEDUP_REMOVED lines=19> */
[----:B------:R-:W-:-:S02]  /*a570*/  IMAD.X R35, RZ, RZ, RZ, P6 ;  /* 0x000000ffff237224 */ /* 0x000fc400030e06ff */
[----:B------:R-:W-:-:S04]  /*a580*/  IMAD.WIDE.U32 R28, R25, R36, R28 ;  /* 0x00000024191c7225 */ /* 0x000fc800078e001c */
[----:B------:R-:W-:-:S04]  /*a590*/  IMAD.WIDE.U32 R40, R45, R27, R40 ;  /* 0x0000001b2d287225 */ /* 0x000fc800078e0028 */
[----:B------:R-:W-:-:S04]  /*a5a0*/  IMAD.WIDE.U32 R34, R37, R31, R34 ;  /* 0x0000001f25227225 */ /* 0x000fc800078e0022 */
        /* <DEDUP_REMOVED lines=12> */
[----:B------:R-:W-:Y:S01]  /*a670*/  IMAD.WIDE.U32 R40, R37, R26, R40 ;  /* 0x0000001a25287225 */ /* 0x000fe200078e0028 */
[----:B------:R-:W-:Y:S02]  /*a680*/  IADD3 R28, P6, PT, R55, R29, RZ ;  /* 0x0000001d371c7210 */ /* 0x000fe40007fde0ff */
[----:B------:R-:W-:Y:S01]  /*a690*/  IADD3 R42, P3, PT, R42, R25, RZ ;  /* 0x000000192a2a7210 */ /* 0x000fe20007f7e0ff */
[----:B------:R-:W-:Y:S01]  /*a6a0*/  IMAD.X R23, RZ, RZ, RZ, P0 ;  /* 0x000000ffff177224 */ /* 0x000fe200000e06ff */
[----:B------:R-:W-:Y:S01]  /*a6b0*/  IADD3 R54, P0, PT, R54, R41, RZ ;  /* 0x0000002936367210 */ /* 0x000fe20007f1e0ff */
[----:B------:R-:W-:Y:S02]  /*a6c0*/  IMAD.X R29, RZ, RZ, RZ, P6 ;  /* 0x000000ffff1d7224 */ /* 0x000fe400030e06ff */
        /* <DEDUP_REMOVED lines=9> */
[----:B------:R-:W-:-:S03]  /*a760*/  IMAD.MOV.U32 R52, RZ, RZ, R40 ;  /* 0x000000ffff347224 */ /* 0x000fc600078e0028 */
[----:B------:R-:W-:Y:S01]  /*a770*/  IADD3 R23, P1, PT, R23, R42, RZ ;  /* 0x0000002a17177210 */ /* 0x000fe20007f3e0ff */
[----:B------:R-:W-:Y:S01]  /*a780*/  IMAD.X R42, RZ, RZ, RZ, P4 ;  /* 0x000000ffff2a7224 */ /* 0x000fe200020e06ff */
[----:B------:R-:W-:Y:S02]  /*a790*/  IADD3.X R45, PT, PT, RZ, RZ, RZ, P6, !PT ;  /* 0x000000ffff2d7210 */ /* 0x000fe400037fe4ff */
[----:B------:R-:W-:Y:S01]  /*a7a0*/  IADD3 R29, P4, PT, R29, R23, RZ ;  /* 0x000000171d1d7210 */ /* 0x000fe20007f9e0ff */
[----:B------:R-:W-:Y:S01]  /*a7b0*/  IMAD.X R23, RZ, RZ, RZ, P0 ;  /* 0x000000ffff177224 */ /* 0x000fe200000e06ff */
[----:B------:R-:W-:Y:S01]  /*a7c0*/  IADD3 R42, PT, PT, R42, R43, R25 ;  /* 0x0000002b2a2a7210 */ /* 0x000fe20007ffe019 */
[----:B------:R-:W-:Y:S01]  /*a7d0*/  IMAD.WIDE.U32 R44, R37, R46, R44 ;  /* 0x0000002e252c7225 */ /* 0x000fe200078e002c */
[----:B------:R-:W-:-:S03]  /*a7e0*/  IADD3.X R49, PT, PT, RZ, RZ, RZ, P1, !PT ;  /* 0x000000ffff317210 */ /* 0x000fc60000ffe4ff */
[----:B------:R-:W-:Y:S01]  /*a7f0*/  IMAD.X R25, RZ, RZ, RZ, P3 ;  /* 0x000000ffff197224 */ /* 0x000fe200018e06ff */
[----:B------:R-:W-:Y:S01]  /*a800*/  IADD3 R28, P0, PT, R45, R29, RZ ;  /* 0x0000001d2d1c7210 */ /* 0x000fe20007f1e0ff */
[----:B------:R-:W-:-:S03]  /*a810*/  IMAD.MOV.U32 R43, RZ, RZ, R32 ;  /* 0x000000ffff2b7224 */ /* 0x000fc600078e0020 */
[----:B------:R-:W-:Y:S01]  /*a820*/  IADD3 R42, PT, PT, R23, R42, R25 ;  /* 0x0000002a172a7210 */ /* 0x000fe20007ffe019 */
[----:B------:R-:W-:Y:S02]  /*a830*/  IMAD.X R23, RZ, RZ, RZ, P2 ;  /* 0x000000ffff177224 */ /* 0x000fe400010e06ff */
[----:B------:R-:W-:Y:S02]  /*a840*/  IMAD.X R29, RZ, RZ, RZ, P0 ;  /* 0x000000ffff1d7224 */ /* 0x000fe400000e06ff */
[----:B------:R-:W-:Y:S01]  /*a850*/  IMAD.MOV.U32 R25, RZ, RZ, R54 ;  /* 0x000000ffff197224 */ /* 0x000fe200078e0036 */
[----:B------:R-:W-:Y:S01]  /*a860*/  IADD3 R49, PT, PT, R49, R42, R23 ;  /* 0x0000002a31317210 */ /* 0x000fe20007ffe017 */
[----:B------:R-:W-:Y:S01]  /*a870*/  IMAD.WIDE.U32 R28, R37, R36, R28 ;  /* 0x00000024251c7225 */ /* 0x000fe200078e001c */
[----:B------:R-:W-:-:S03]  /*a880*/  MOV R37, R34 ;  /* 0x0000002200257202 */ /* 0x000fc60000000f00 */
[----:B------:R-:W-:Y:S02]  /*a890*/  IMAD.X R23, RZ, RZ, RZ, P4 ;  /* 0x000000ffff177224 */ /* 0x000fe400020e06ff */
        /* <DEDUP_REMOVED lines=37> */
.L_x_208:
        /* <DEDUP_REMOVED lines=23> */
.L_x_209:
[----:B------:R-:W-:Y:S01]  /*ac60*/  SHF.L.U64.HI R28, R43, 0x1, R72 ;  /* 0x000000012b1c7819 */ /* 0x000fe20000010248 */
[C---:B------:R-:W-:Y:S01]  /*ac70*/  IMAD.SHL.U32 R39, R37.reuse, 0x2, RZ ;  /* 0x0000000225277824 */ /* 0x040fe200078e00ff */
[----:B------:R-:W-:Y:S01]  /*ac80*/  SHF.L.U64.HI R29, R37, 0x1, R70 ;  /* 0x00000001251d7819 */ /* 0x000fe20000010246 */
[----:B------:R-:W-:Y:S01]  /*ac90*/  IMAD.SHL.U32 R38, R52, 0x2, RZ ;  /* 0x0000000234267824 */ /* 0x000fe200078e00ff */
[----:B------:R-:W-:Y:S01]  /*aca0*/  LOP3.LUT R28, R28, 0x1, RZ, 0xc0, !PT ;  /* 0x000000011c1c7812 */ /* 0x000fe200078ec0ff */
[----:B------:R-:W-:Y:S01]  /*acb0*/  IMAD.SHL.U32 R34, R42, 0x2, RZ ;  /* 0x000000022a227824 */ /* 0x000fe200078e00ff */
[----:B------:R-:W-:Y:S02]  /*acc0*/  LOP3.LUT R29, R29, 0x1, RZ, 0xc0, !PT ;  /* 0x000000011d1d7812 */ /* 0x000fe400078ec0ff */
[----:B------:R-:W-:Y:S02]  /*acd0*/  LOP3.LUT R39, R28, 0xfffffffe, R39, 0xf8, !PT ;  /* 0xfffffffe1c277812 */ /* 0x000fe400078ef827 */
[----:B------:R-:W-:-:S02]  /*ace0*/  SHF.L.U64.HI R28, R23, 0x1, R68 ;  /* 0x00000001171c7819 */ /* 0x000fc40000010244 */
[----:B------:R-:W-:Y:S01]  /*acf0*/  LOP3.LUT R38, R29, 0xfffffffe, R38, 0xf8, !PT ;  /* 0xfffffffe1d267812 */ /* 0x000fe200078ef826 */
[----:B------:R-:W-:Y:S01]  /*ad00*/  IMAD.MOV.U32 R29, RZ, RZ, RZ ;  /* 0x000000ffff1d7224 */ /* 0x000fe200078e00ff */
[----:B------:R-:W-:Y:S02]  /*ad10*/  LOP3.LUT R28, R28, 0x1, RZ, 0xc0, !PT ;  /* 0x000000011c1c7812 */ /* 0x000fe400078ec0ff */
[----:B------:R-:W-:Y:S02]  /*ad20*/  SHF.R.U32.HI R41, RZ, 0x1f, R51 ;  /* 0x0000001fff297819 */ /* 0x000fe40000011633 */
[----:B------:R-:W-:Y:S01]  /*ad30*/  SHF.L.U32 R32, R43, 0x1, RZ ;  /* 0x000000012b207819 */ /* 0x000fe200000006ff */
[----:B------:R-:W-:Y:S01]  /*ad40*/  IMAD.WIDE.U32 R28, R49, 0x2, R28 ;  /* 0x00000002311c7825 */ /* 0x000fe200078e001c */
[----:B------:R-:W-:Y:S02]  /*ad50*/  SHF.L.U64.HI R45, R52, 0x1, R59 ;  /* 0x00000001342d7819 */ /* 0x000fe4000001023b */
[----:B------:R-:W-:Y:S01]  /*ad60*/  LOP3.LUT R41, R41, 0xfffffffe, R32, 0xf8, !PT ;  /* 0xfffffffe29297812 */ /* 0x000fe200078ef820 */
[----:B------:R-:W-:Y:S01]  /*ad70*/  IMAD.SHL.U32 R32, R25, 0x2, RZ ;  /* 0x0000000219207824 */ /* 0x000fe200078e00ff */
[----:B------:R-:W-:-:S02]  /*ad80*/  ISETP.LE.U32.AND P0, PT, R28, R36, PT ;  /* 0x000000241c00720c */ /* 0x000fc40003f03070 */
[----:B------:R-:W-:Y:S02]  /*ad90*/  ISETP.GT.U32.AND P1, PT, R28, -0x1, PT ;  /* 0xffffffff1c00780c */ /* 0x000fe40003f24070 */
[----:B------:R-:W-:Y:S02]  /*ada0*/  LOP3.LUT R45, R45, 0x1, RZ, 0xc0, !PT ;  /* 0x000000012d2d7812 */ /* 0x000fe400078ec0ff */
[----:B------:R-:W-:Y:S02]  /*adb0*/  ISETP.GT.U32.OR.EX P0, PT, R29, RZ, !P0, P1 ;  /* 0x000000ff1d00720c */ /* 0x000fe40004704510 */
[----:B------:R-:W-:Y:S02]  /*adc0*/  SHF.L.U64.HI R35, R25, 0x1, R62 ;  /* 0x0000000119237819 */ /* 0x000fe4000001023e */
[----:B------:R-:W-:Y:S02]  /*add0*/  SHF.L.U64.HI R33, R42, 0x1, R57 ;  /* 0x000000012a217819 */ /* 0x000fe40000010239 */
[----:B------:R-:W-:Y:S01]  /*ade0*/  LOP3.LUT R55, R45, 0xfffffffe, R32, 0xf8, !PT ;  /* 0xfffffffe2d377812 */ /* 0x000fe200078ef820 */
[----:B------:R-:W-:Y:S01]  /*adf0*/  IMAD.SHL.U32 R45, R51, 0x2, RZ ;  /* 0x00000002332d7824 */ /* 0x000fe200078e00ff */
[----:B------:R-:W-:-:S02]  /*ae00*/  LOP3.LUT R35, R35, 0x1, RZ, 0xc0, !PT ;  /* 0x0000000123237812 */ /* 0x000fc400078ec0ff */
[----:B------:R-:W-:Y:S02]  /*ae10*/  SHF.L.U32 R32, R23, 0x1, RZ ;  /* 0x0000000117207819 */ /* 0x000fe400000006ff */
[----:B------:R-:W-:Y:S02]  /*ae20*/  LOP3.LUT R33, R33, 0x1, RZ, 0xc0, !PT ;  /* 0x0000000121217812 */ /* 0x000fe400078ec0ff */
[----:B------:R-:W-:Y:S01]  /*ae30*/  LOP3.LUT R34, R35, 0xfffffffe, R34, 0xf8, !PT ;  /* 0xfffffffe23227812 */ /* 0x000fe200078ef822 */
[----:B------:R-:W-:Y:S01]  /*ae40*/  IMAD.MOV.U32 R35, RZ, RZ, R55 ;  /* 0x000000ffff237224 */ /* 0x000fe200078e0037 */
[----:B------:R-:W-:Y:S01]  /*ae50*/  LOP3.LUT R33, R33, 0xfffffffe, R32, 0xf8, !PT ;  /* 0xfffffffe21217812 */ /* 0x000fe200078ef820 */
        /* <DEDUP_REMOVED lines=27> */
.L_x_210:
        /* <DEDUP_REMOVED lines=23> */
.L_x_211:
        /* <DEDUP_REMOVED lines=47> */
.L_x_212:
        /* <DEDUP_REMOVED lines=23> */
.L_x_213:
[----:B------:R-:W-:-:S04]  /*b5e0*/  IMAD.WIDE.U32 R38, R62, R62, RZ ;  /* 0x0000003e3e267225 */ /* 0x000fc800078e00ff */
[----:B------:R-:W-:Y:S02]  /*b5f0*/  HFMA2 R35, -RZ, RZ, 0, 0 ;  /* 0x00000000ff237431 */ /* 0x000fe400000001ff */
[----:B------:R-:W-:Y:S02]  /*b600*/  HFMA2 R41, -RZ, RZ, 0, 0 ;  /* 0x00000000ff297431 */ /* 0x000fe400000001ff */
[----:B------:R-:W-:Y:S02]  /*b610*/  IMAD.MOV.U32 R38, RZ, RZ, R39 ;  /* 0x000000ffff267224 */ /* 0x000fe400078e0027 */
[----:B------:R-:W-:Y:S02]  /*b620*/  HFMA2 R73, -RZ, RZ, 0, 0 ;  /* 0x00000000ff497431 */ /* 0x000fe400000001ff */
[----:B------:R-:W-:Y:S02]  /*b630*/  IMAD.MOV.U32 R39, RZ, RZ, RZ ;  /* 0x000000ffff277224 */ /* 0x000fe400078e00ff */
[----:B------:R-:W-:-:S02]  /*b640*/  IMAD.MOV.U32 R23, RZ, RZ, RZ ;  /* 0x000000ffff177224 */ /* 0x000fc400078e00ff */
[----:B------:R-:W-:-:S04]  /*b650*/  IMAD.WIDE.U32 R38, R62, R49, R38 ;  /* 0x000000313e267225 */ /* 0x000fc800078e0026 */
[----:B------:R-:W-:Y:S01]  /*b660*/  IMAD.IADD R34, R39, 0x1, R35 ;  /* 0x0000000127227824 */ /* 0x000fe200078e0223 */
[----:B------:R-:W-:Y:S01]  /*b670*/  MOV R35, RZ ;  /* 0x000000ff00237202 */ /* 0x000fe20000000f00 */
[----:B------:R-:W-:Y:S02]  /*b680*/  IMAD.MOV.U32 R39, RZ, RZ, RZ ;  /* 0x000000ffff277224 */ /* 0x000fe400078e00ff */
[C---:B------:R-:W-:Y:S02]  /*b690*/  IMAD R32, R62.reuse, R62, RZ ;  /* 0x0000003e3e207224 */ /* 0x040fe400078e02ff */
[----:B------:R-:W-:-:S03]  /*b6a0*/  IMAD.WIDE.U32 R38, R62, R49, R38 ;  /* 0x000000313e267225 */ /* 0x000fc600078e0026 */
[----:B------:R-:W-:Y:S01]  /*b6b0*/  LOP3.LUT R28, R32, 0xfffffffd, RZ, 0xc0, !PT ;  /* 0xfffffffd201c7812 */ /* 0x000fe200078ec0ff */
[----:B------:R-:W-:-:S04]  /*b6c0*/  IMAD.WIDE.U32 R34, R62, R71, R34 ;  /* 0x000000473e227225 */ /* 0x000fc800078e0022 */
[----:B------:R-:W-:Y:S02]  /*b6d0*/  IMAD.IADD R43, R23, 0x1, R39 ;  /* 0x00000001172b7824 */ /* 0x000fe400078e0227 */
[----:B------:R-:W-:Y:S02]  /*b6e0*/  IMAD R33, R32, R53, RZ ;  /* 0x0000003520217224 */ /* 0x000fe400078e02ff */
[----:B------:R-:W-:Y:S01]  /*b6f0*/  IMAD.MOV.U32 R29, RZ, RZ, RZ ;  /* 0x000000ffff1d7224 */ /* 0x000fe200078e00ff */
[----:B------:R-:W-:Y:S01]  /*b700*/  IADD3 R42, P0, PT, R43, R34, RZ ;  /* 0x000000222b2a7210 */ /* 0x000fe20007f1e0ff */
[----:B------:R-:W-:Y:S02]  /*b710*/  IMAD.MOV.U32 R34, RZ, RZ, RZ ;  /* 0x000000ffff227224 */ /* 0x000fe400078e00ff */
[----:B------:R-:W-:-:S03]  /*b720*/  IMAD.HI.U32 R29, R33, R24, R28 ;  /* 0x00000018211d7227 */ /* 0x000fc600078e001c */
[----:B------:R-:W-:Y:S01]  /*b730*/  IADD3 R34, PT, PT, R35, R34, RZ ;  /* 0x0000002223227210 */ /* 0x000fe20007ffe0ff */
[----:B------:R-:W-:Y:S01]  /*b740*/  IMAD.X R43, RZ, RZ, RZ, P0 ;  /* 0x000000ffff2b7224 */ /* 0x000fe200000e06ff */
[----:B------:R-:W-:Y:S01]  /*b750*/  IADD3 R38, P1, PT, R29, R38, RZ ;  /* 0x000000261d267210 */ /* 0x000fe20007f3e0ff */
[----:B------:R-:W-:Y:S02]  /*b760*/  IMAD.MOV.U32 R35, RZ, RZ, RZ ;  /* 0x000000ffff237224 */ /* 0x000fe400078e00ff */
[----:B------:R-:W-:-:S04]  /*b770*/  IMAD.WIDE.U32 R42, R49, R49, R42 ;  /* 0x00000031312a7225 */ /* 0x000fc800078e002a */
[----:B------:R-:W-:-:S04]  /*b780*/  IMAD.WIDE.U32 R34, R62, R74, R34 ;  /* 0x0000004a3e227225 */ /* 0x000fc800078e0022 */
[----:B------:R-:W-:Y:S01]  /*b790*/  IMAD.IADD R23, R23, 0x1, R43 ;  /* 0x0000000117177824 */ /* 0x000fe200078e022b */
[----:B------:R-:W-:Y:S01]  /*b7a0*/  MOV R43, RZ ;  /* 0x000000ff002b7202 */ /* 0x000fe20000000f00 */
[----:B------:R-:W-:Y:S02]  /*b7b0*/  IMAD.IADD R40, R35, 0x1, R41 ;  /* 0x0000000123287824 */ /* 0x000fe400078e0229 */
[----:B------:R-:W-:Y:S01]  /*b7c0*/  IMAD.MOV.U32 R41, RZ, RZ, RZ ;  /* 0x000000ffff297224 */ /* 0x000fe200078e00ff */
[----:B------:R-:W-:Y:S01]  /*b7d0*/  IADD3 R28, P0, PT, R23, R34, RZ ;  /* 0x00000022171c7210 */ /* 0x000fe20007f1e0ff */
[----:B------:R-:W-:-:S04]  /*b7e0*/  IMAD.WIDE.U32 R42, R62, R71, R42 ;  /* 0x000000473e2a7225 */ /* 0x000fc800078e002a */
[----:B------:R-:W-:Y:S02]  /*b7f0*/  IMAD.X R29, RZ, RZ, RZ, P0 ;  /* 0x000000ffff1d7224 */ /* 0x000fe400000e06ff */
[----:B------:R-:W-:Y:S02]  /*b800*/  IMAD.MOV.U32 R23, RZ, RZ, RZ ;  /* 0x000000ffff177224 */ /* 0x000fe400078e00ff */
[----:B------:R-:W-:-:S04]  /*b810*/  IMAD.WIDE.U32 R28, R49, R71, R28 ;  /* 0x00000047311c7225 */ /* 0x000fc800078e001c */
[C---:B------:R-:W-:Y:S01]  /*b820*/  IMAD.IADD R25, R23.reuse, 0x1, R43 ;  /* 0x0000000117197824 */ /* 0x040fe200078e022b */
        /* <DEDUP_REMOVED lines=8> */
[----:B------:R-:W-:Y:S02]  /*b8b0*/  IMAD.IADD R40, R41, 0x1, R25 ;  /* 0x0000000129287824 */ /* 0x000fe400078e0219 */
[----:B------:R-:W-:Y:S02]  /*b8c0*/  HFMA2 R41, -RZ, RZ, 0, 0 ;  /* 0x00000000ff297431 */ /* 0x000fe400000001ff */
[----:B------:R-:W-:-:S02]  /*b8d0*/  IMAD.X R55, RZ, RZ, RZ, P0 ;  /* 0x000000ffff377224 */ /* 0x000fc400000e06ff */
[----:B------:R-:W-:-:S04]  /*b8e0*/  IMAD.WIDE.U32 R28, R49, R71, R28 ;  /* 0x00000047311c7225 */ /* 0x000fc800078e001c */
[----:B------:R-:W-:-:S04]  /*b8f0*/  IMAD.WIDE.U32 R54, R49, R74, R54 ;  /* 0x0000004a31367225 */ /* 0x000fc800078e0036 */
[----:B------:R-:W-:-:S04]  /*b900*/  IMAD.WIDE.U32 R38, R33, R50, R38 ;  /* 0x0000003221267225 */ /* 0x000fc800078e0026 */
[----:B------:R-:W-:Y:S01]  /*b910*/  IMAD.IADD R25, R23, 0x1, R29 ;  /* 0x0000000117197824 */ /* 0x000fe200078e021d */
[----:B------:R-:W-:Y:S01]  /*b920*/  IADD3 R42, P2, PT, R39, R42, RZ ;  /* 0x0000002a272a7210 */ /* 0x000fe20007f5e0ff */
[----:B------:R-:W-:-:S03]  /*b930*/  IMAD.WIDE.U32 R40, R62, R61, R40 ;  /* 0x0000003d3e287225 */ /* 0x000fc600078e0028 */
[----:B------:R-:W-:Y:S01]  /*b940*/  IADD3 R54, P1, PT, R25, R54, RZ ;  /* 0x0000003619367210 */ /* 0x000fe20007f3e0ff */
[----:B------:R-:W-:Y:S01]  /*b950*/  IMAD.IADD R29, R51, 0x1, R55 ;  /* 0x00000001331d7824 */ /* 0x000fe200078e0237 */
[----:B------:R-:W-:Y:S01]  /*b960*/  IADD3.X R43, PT, PT, RZ, RZ, RZ, P2, !PT ;  /* 0x000000ffff2b7210 */ /* 0x000fe200017fe4ff */
[----:B------:R-:W-:Y:S02]  /*b970*/  IMAD R69, R38, R53, RZ ;  /* 0x0000003526457224 */ /* 0x000fe400078e02ff */
[----:B------:R-:W-:Y:S01]  /*b980*/  IMAD.MOV.U32 R34, RZ, RZ, R38 ;  /* 0x000000ffff227224 */ /* 0x000fe200078e0026 */
[----:B------:R-:W-:Y:S01]  /*b990*/  IADD3 R40, P0, PT, R29, R40, RZ ;  /* 0x000000281d287210 */ /* 0x000fe20007f1e0ff */
[----:B------:R-:W-:Y:S01]  /*b9a0*/  IMAD.MOV.U32 R35, RZ, RZ, RZ ;  /* 0x000000ffff237224 */ /* 0x000fe200078e00ff */
[----:B------:R-:W-:Y:S01]  /*b9b0*/  MOV R29, RZ ;  /* 0x000000ff001d7202 */ /* 0x000fe20000000f00 */
[----:B------:R-:W-:Y:S02]  /*b9c0*/  IMAD.X R55, RZ, RZ, RZ, P1 ;  /* 0x000000ffff377224 */ /* 0x000fe400008e06ff */
[----:B------:R-:W-:-:S04]  /*b9d0*/  IMAD.HI.U32 R45, R69, R24, R34 ;  /* 0x00000018452d7227 */ /* 0x000fc800078e0022 */
[----:B------:R-:W-:Y:S02]  /*b9e0*/  IMAD.MOV.U32 R35, RZ, RZ, RZ ;  /* 0x000000ffff237224 */ /* 0x000fe400078e00ff */
[----:B------:R-:W-:-:S04]  /*b9f0*/  IMAD.WIDE.U32 R28, R62, R74, R28 ;  /* 0x0000004a3e1c7225 */ /* 0x000fc800078e001c */
[----:B------:R-:W-:Y:S02]  /*ba00*/  IMAD.IADD R34, R41, 0x1, R35 ;  /* 0x0000000129227824 */ /* 0x000fe400078e0223 */
[----:B------:R-:W-:Y:S02]  /*ba10*/  IMAD.X R41, RZ, RZ, RZ, P0 ;  /* 0x000000ffff297224 */ /* 0x000fe400000e06ff */
[----:B------:R-:W-:-:S04]  /*ba20*/  IMAD.WIDE.U32 R54, R71, R71, R54 ;  /* 0x0000004747367225 */ /* 0x000fc800078e0036 */
[----:B------:R-:W-:Y:S02]  /*ba30*/  IMAD.IADD R25, R51, 0x1, R29 ;  /* 0x0000000133197824 */ /* 0x000fe400078e021d */
[----:B------:R-:W-:-:S03]  /*ba40*/  IMAD.WIDE.U32 R42, R33, R30, R42 ;  /* 0x0000001e212a7225 */ /* 0x000fc600078e002a */
[----:B------:R-:W-:Y:S01]  /*ba50*/  IADD3 R54, P1, PT, R25, R54, RZ ;  /* 0x0000003619367210 */ /* 0x000fe20007f3e0ff */
[----:B------:R-:W-:Y:S01]  /*ba60*/  IMAD.WIDE.U32 R40, R49, R37, R40 ;  /* 0x0000002531287225 */ /* 0x000fe200078e0028 */
[----:B------:R-:W-:Y:S02]  /*ba70*/  IADD3 R44, P3, PT, R42, R45, RZ ;  /* 0x0000002d2a2c7210 */ /* 0x000fe40007f7e0ff */
[----:B------:R-:W-:Y:S01]  /*ba80*/  IADD3 R28, P2, PT, R43, R28, RZ ;  /* 0x0000001c2b1c7210 */ /* 0x000fe20007f5e0ff */
[----:B------:R-:W-:Y:S01]  /*ba90*/  IMAD.IADD R23, R23, 0x1, R55 ;  /* 0x0000000117177824 */ /* 0x000fe200078e0237 */
[----:B------:R-:W-:Y:S01]  /*baa0*/  IADD3.X R45, PT, PT, RZ, RZ, RZ, P3, !PT ;  /* 0x000000ffff2d7210 */ /* 0x000fe20001ffe4ff */
[----:B------:R-:W-:Y:S02]  /*bab0*/  IMAD.MOV.U32 R39, RZ, RZ, RZ ;  /* 0x000000ffff277224 */ /* 0x000fe400078e00ff */
[----:B------:R-:W-:Y:S01]  /*bac0*/  IMAD.MOV.U32 R35, RZ, RZ, RZ ;  /* 0x000000ffff237224 */ /* 0x000fe200078e00ff */
[----:B------:R-:W-:Y:S01]  /*bad0*/  IADD3 R42, P0, PT, R23, R40, RZ ;  /* 0x00000028172a7210 */ /* 0x000fe20007f1e0ff */
[----:B------:R-:W-:Y:S01]  /*bae0*/  IMAD.X R55, RZ, RZ, RZ, P1 ;  /* 0x000000ffff377224 */ /* 0x000fe200008e06ff */
[----:B------:R-:W-:Y:S01]  /*baf0*/  IADD3 R41, PT, PT, R39, R41, RZ ;  /* 0x0000002927297210 */ /* 0x000fe20007ffe0ff */
[----:B------:R-:W-:-:S04]  /*bb00*/  IMAD.WIDE.U32 R34, R62, R59, R34 ;  /* 0x0000003b3e227225 */ /* 0x000fc800078e0022 */
[----:B------:R-:W-:Y:S02]  /*bb10*/  IMAD.MOV.U32 R23, RZ, RZ, RZ ;  /* 0x000000ffff177224 */ /* 0x000fe400078e00ff */
[----:B------:R-:W-:Y:S01]  /*bb20*/  IMAD.X R43, RZ, RZ, RZ, P0 ;  /* 0x000000ffff2b7224 */ /* 0x000fe200000e06ff */
[----:B------:R-:W-:Y:S01]  /*bb30*/  IADD3 R34, P0, PT, R41, R34, RZ ;  /* 0x0000002229227210 */ /* 0x000fe20007f1e0ff */
[----:B------:R-:W-:-:S04]  /*bb40*/  IMAD.WIDE.U32 R54, R49, R74, R54 ;  /* 0x0000004a31367225 */ /* 0x000fc800078e0036 */
[----:B------:R-:W-:Y:S01]  /*bb50*/  IMAD.IADD R40, R35, 0x1, R23 ;  /* 0x0000000123287824 */ /* 0x000fe200078e0217 */
        /* <DEDUP_REMOVED lines=8> */
[----:B------:R-:W-:Y:S02]  /*bbe0*/  IMAD R25, R44, R53, RZ ;  /* 0x000000352c197224 */ /* 0x000fe400078e02ff */
[----:B------:R-:W-:Y:S01]  /*bbf0*/  IMAD.MOV.U32 R72, RZ, RZ, R44 ;  /* 0x000000ffff487224 */ /* 0x000fe200078e002c */
[----:B------:R-:W-:Y:S01]  /*bc00*/  IADD3 R44, P0, PT, R43, R34, RZ ;  /* 0x000000222b2c7210 */ /* 0x000fe20007f1e0ff */
[----:B------:R-:W-:-:S04]  /*bc10*/  IMAD.WIDE.U32 R28, R33, R31, R28 ;  /* 0x0000001f211c7225 */ /* 0x000fc800078e001c */
[----:B------:R-:W-:Y:S01]  /*bc20*/  IMAD.X R43, RZ, RZ, RZ, P1 ;  /* 0x000000ffff2b7224 */ /* 0x000fe200008e06ff */
[----:B------:R-:W-:Y:S01]  /*bc30*/  IADD3 R28, P1, PT, R28, R45, RZ ;  /* 0x0000002d1c1c7210 */ /* 0x000fe20007f3e0ff */
[----:B------:R-:W-:Y:S02]  /*bc40*/  IMAD.MOV.U32 R55, RZ, RZ, RZ ;  /* 0x000000ffff377224 */ /* 0x000fe400078e00ff */
[----:B------:R-:W-:Y:S02]  /*bc50*/  IMAD.X R45, RZ, RZ, RZ, P0 ;  /* 0x000000ffff2d7224 */ /* 0x000fe400000e06ff */
[----:B------:R-:W-:-:S04]  /*bc60*/  IMAD.WIDE.U32 R42, R71, R74, R42 ;  /* 0x0000004a472a7225 */ /* 0x000fc800078e002a */
[----:B------:R-:W-:-:S04]  /*bc70*/  IMAD.WIDE.U32 R54, R62, R37, R54 ;  /* 0x000000253e367225 */ /* 0x000fc800078e0036 */
[----:B------:R-:W-:Y:S01]  /*bc80*/  IMAD.WIDE.U32 R44, R71, R37, R44 ;  /* 0x00000025472c7225 */ /* 0x000fe200078e002c */
[----:B------:R-:W-:Y:S02]  /*bc90*/  IADD3 R34, P2, PT, R29, R54, RZ ;  /* 0x000000361d227210 */ /* 0x000fe40007f5e0ff */
[----:B------:R-:W-:Y:S01]  /*bca0*/  IADD3 R55, PT, PT, R39, R55, RZ ;  /* 0x0000003727377210 */ /* 0x000fe20007ffe0ff */
[----:B------:R-:W-:Y:S02]  /*bcb0*/  IMAD.IADD R41, R51, 0x1, R43 ;  /* 0x0000000133297824 */ /* 0x000fe400078e022b */
[----:B------:R-:W-:Y:S02]  /*bcc0*/  IMAD.MOV.U32 R52, RZ, RZ, RZ ;  /* 0x000000ffff347224 */ /* 0x000fe400078e00ff */
[----:B------:R-:W-:Y:S01]  /*bcd0*/  IMAD.X R29, RZ, RZ, RZ, P1 ;  /* 0x000000ffff1d7224 */ /* 0x000fe200008e06ff */
[----:B------:R-:W-:Y:S01]  /*bce0*/  IADD3 R54, P0, PT, R41, R44, RZ ;  /* 0x0000002c29367210 */ /* 0x000fe20007f1e0ff */
[----:B------:R-:W-:Y:S01]  /*bcf0*/  IMAD.MOV.U32 R41, RZ, RZ, RZ ;  /* 0x000000ffff297224 */ /* 0x000fe200078e00ff */
[----:B------:R-:W-:Y:S01]  /*bd00*/  IADD3 R23, PT, PT, R52, R35, RZ ;  /* 0x0000002334177210 */ /* 0x000fe20007ffe0ff */
[----:B------:R-:W-:Y:S01]  /*bd10*/  IMAD.HI.U32 R77, R25, R24, R72 ;  /* 0x00000018194d7227 */ /* 0x000fe200078e0048 */
[----:B------:R-:W-:-:S03]  /*bd20*/  IADD3 R42, P1, PT, R55, R42, RZ ;  /* 0x0000002a372a7210 */ /* 0x000fc60007f3e0ff */
[----:B------:R-:W-:Y:S01]  /*bd30*/  IMAD.WIDE.U32 R28, R69, R30, R28 ;  /* 0x0000001e451c7225 */ /* 0x000fe200078e001c */
[----:B------:R-:W-:-:S03]  /*bd40*/  IADD3.X R43, PT, PT, RZ, RZ, RZ, P1, !PT ;  /* 0x000000ffff2b7210 */ /* 0x000fc60000ffe4ff */
[----:B------:R-:W-:Y:S01]  /*bd50*/  IMAD.X R35, RZ, RZ, RZ, P2 ;  /* 0x000000ffff237224 */ /* 0x000fe200010e06ff */
[----:B------:R-:W-:Y:S01]  /*bd60*/  IADD3 R76, P2, PT, R28, R77, RZ ;  /* 0x0000004d1c4c7210 */ /* 0x000fe20007f5e0ff */
[----:B------:R-:W-:-:S04]  /*bd70*/  IMAD.WIDE.U32 R40, R62, R57, R40 ;  /* 0x000000393e287225 */ /* 0x000fc800078e0028 */
[----:B------:R-:W-:Y:S01]  /*bd80*/  IMAD.X R55, RZ, RZ, RZ, P0 ;  /* 0x000000ffff377224 */ /* 0x000fe200000e06ff */
[----:B------:R-:W-:Y:S01]  /*bd90*/  IADD3 R28, P0, PT, R23, R40, RZ ;  /* 0x00000028171c7210 */ /* 0x000fe20007f1e0ff */
[----:B------:R-:W-:-:S04]  /*bda0*/  IMAD.WIDE.U32 R34, R33, R26, R34 ;  /* 0x0000001a21227225 */ /* 0x000fc800078e0022 */
[----:B------:R-:W-:Y:S01]  /*bdb0*/  IMAD.WIDE.U32 R42, R49, R37, R42 ;  /* 0x00000025312a7225 */ /* 0x000fe200078e002a */
[----:B------:R-:W-:-:S03]  /*bdc0*/  IADD3 R44, P1, PT, R34, R29, RZ ;  /* 0x0000001d222c7210 */ /* 0x000fc60007f3e0ff */
[----:B------:R-:W-:Y:S02]  /*bdd0*/  IMAD.X R29, RZ, RZ, RZ, P0 ;  /* 0x000000ffff1d7224 */ /* 0x000fe400000e06ff */
[C---:B------:R-:W-:Y:S02]  /*bde0*/  IMAD.IADD R23, R39.reuse, 0x1, R43 ;  /* 0x0000000127177824 */ /* 0x040fe400078e022b */
[----:B------:R-:W-:Y:S02]  /*bdf0*/  IMAD.IADD R45, R39, 0x1, R45 ;  /* 0x00000001272d7824 */ /* 0x000fe400078e022d */
[----:B------:R-:W-:-:S04]  /*be00*/  IMAD.WIDE.U32 R28, R49, R59, R28 ;  /* 0x0000003b311c7225 */ /* 0x000fc800078e001c */
[----:B------:R-:W-:Y:S01]  /*be10*/  IMAD.MOV.U32 R43, RZ, RZ, RZ ;  /* 0x000000ffff2b7224 */ /* 0x000fe200078e00ff */
[----:B------:R-:W-:Y:S01]  /*be20*/  IADD3 R34, P3, PT, R45, R28, RZ ;  /* 0x0000001c2d227210 */ /* 0x000fe20007f7e0ff */
[----:B------:R-:W-:-:S04]  /*be30*/  IMAD.WIDE.U32 R54, R74, R74, R54 ;  /* 0x0000004a4a367225 */ /* 0x000fc800078e0036 */
[----:B------:R-:W-:Y:S01]  /*be40*/  IMAD.WIDE.U32 R42, R62, R61, R42 ;  /* 0x0000003d3e2a7225 */ /* 0x000fe200078e002a */
[----:B------:R-:W-:Y:S02]  /*be50*/  IADD3 R51, PT, PT, R51, R55, RZ ;  /* 0x0000003733337210 */ /* 0x000fe40007ffe0ff */
[----:B------:R-:W-:Y:S01]  /*be60*/  IADD3 R40, P4, PT, R23, R54, RZ ;  /* 0x0000003617287210 */ /* 0x000fe20007f9e0ff */
[----:B------:R-:W-:Y:S01]  /*be70*/  IMAD.MOV.U32 R55, RZ, RZ, RZ ;  /* 0x000000ffff377224 */ /* 0x000fe200078e00ff */
[----:B------:R-:W-:Y:S01]  /*be80*/  IADD3 R42, P0, PT, R35, R42, RZ ;  /* 0x0000002a232a7210 */ /* 0x000fe20007f1e0ff */
[----:B------:R-:W-:Y:S02]  /*be90*/  IMAD.MOV.U32 R23, RZ, RZ, RZ ;  /* 0x000000ffff177224 */ /* 0x000fe400078e00ff */
[----:B------:R-:W-:Y:S01]  /*bea0*/  IMAD.X R35, RZ, RZ, RZ, P3 ;  /* 0x000000ffff237224 */ /* 0x000fe200018e06ff */
[----:B------:R-:W-:Y:S01]  /*beb0*/  IADD3 R41, PT, PT, R41, R55, RZ ;  /* 0x0000003729297210 */ /* 0x000fe20007ffe0ff */
[----:B------:R-:W-:-:S02]  /*bec0*/  IMAD.IADD R28, R23, 0x1, R29 ;  /* 0x00000001171c7824 */ /* 0x000fc400078e021d */
[----:B------:R-:W-:-:S04]  /*bed0*/  IMAD.WIDE.U32 R34, R71, R61, R34 ;  /* 0x0000003d47227225 */ /* 0x000fc800078e0022 */
[----:B------:R-:W-:Y:S01]  /*bee0*/  IMAD.X R77, RZ, RZ, RZ, P2 ;  /* 0x000000ffff4d7224 */ /* 0x000fe200010e06ff */
[----:B------:R-:W-:Y:S01]  /*bef0*/  IADD3 R72, P2, PT, R28, R41, RZ ;  /* 0x000000291c487210 */ /* 0x000fe20007f5e0ff */
[C---:B------:R-:W-:Y:S01]  /*bf00*/  IMAD.IADD R79, R52.reuse, 0x1, R43 ;  /* 0x00000001344f7824 */ /* 0x040fe200078e022b */
[----:B------:R-:W-:Y:S01]  /*bf10*/  IADD3.X R41, PT, PT, RZ, RZ, RZ, P4, !PT ;  /* 0x000000ffff297210 */ /* 0x000fe200027fe4ff */
[----:B------:R-:W-:Y:S01]  /*bf20*/  IMAD.IADD R43, R52, 0x1, R35 ;  /* 0x00000001342b7824 */ /* 0x000fe200078e0223 */
[----:B------:R-:W-:Y:S01]  /*bf30*/  IADD3 R34, P3, PT, R51, R34, RZ ;  /* 0x0000002233227210 */ /* 0x000fe20007f7e0ff */
[----:B------:R-:W-:Y:S02]  /*bf40*/  IMAD.X R73, RZ, RZ, RZ, P2 ;  /* 0x000000ffff497224 */ /* 0x000fe400010e06ff */
        /* <DEDUP_REMOVED lines=11> */
[----:B------:R-:W-:Y:S02]  /*c000*/  IMAD.X R43, RZ, RZ, RZ, P0 ;  /* 0x000000ffff2b7224 */ /* 0x000fe400000e06ff */
[----:B------:R-:W-:Y:S02]  /*c010*/  IMAD.X R79, RZ, RZ, RZ, P4 ;  /* 0x000000ffff4f7224 */ /* 0x000fe400020e06ff */
[----:B------:R-:W-:-:S04]  /*c020*/  IMAD.WIDE.U32 R40, R71, R59, R40 ;  /* 0x0000003b47287225 */ /* 0x000fc800078e0028 */
[----:B------:R-:W-:Y:S01]  /*c030*/  IMAD.WIDE.U32 R76, R25, R50, R76 ;  /* 0x00000032194c7225 */ /* 0x000fe200078e004c */
[----:B------:R-:W-:-:S03]  /*c040*/  IADD3 R40, P0, PT, R35, R40, RZ ;  /* 0x0000002823287210 */ /* 0x000fc60007f1e0ff */
[----:B------:R-:W-:Y:S01]  /*c050*/  IMAD.IADD R72, R55, 0x1, R73 ;  /* 0x0000000137487824 */ /* 0x000fe200078e0249 */
[----:B------:R-:W-:Y:S01]  /*c060*/  MOV R28, R76 ;  /* 0x0000004c001c7202 */ /* 0x000fe20000000f00 */
[----:B------:R-:W-:Y:S02]  /*c070*/  IMAD.IADD R41, R23, 0x1, R41 ;  /* 0x0000000117297824 */ /* 0x000fe400078e0229 */
[----:B------:R-:W-:-:S03]  /*c080*/  IMAD.WIDE.U32 R44, R69, R31, R44 ;  /* 0x0000001f452c7225 */ /* 0x000fc600078e002c */
[----:B------:R-:W-:Y:S01]  /*c090*/  IADD3 R72, P4, PT, R41, R72, RZ ;  /* 0x0000004829487210 */ /* 0x000fe20007f9e0ff */
[----:B------:R-:W-:-:S04]  /*c0a0*/  IMAD.WIDE.U32 R42, R33, R27, R42 ;  /* 0x0000001b212a7225 */ /* 0x000fc800078e002a */
[----:B------:R-:W-:Y:S02]  /*c0b0*/  IMAD.X R35, RZ, RZ, RZ, P3 ;  /* 0x000000ffff237224 */ /* 0x000fe400018e06ff */
[----:B------:R-:W-:-:S04]  /*c0c0*/  IMAD.WIDE.U32 R78, R49, R61, R78 ;  /* 0x0000003d314e7225 */ /* 0x000fc800078e004e */
[----:B------:R-:W-:Y:S01]  /*c0d0*/  IMAD R67, R76, R53, RZ ;  /* 0x000000354c437224 */ /* 0x000fe200078e02ff */
[----:B------:R-:W-:Y:S01]  /*c0e0*/  IADD3 R76, P1, PT, R44, R77, RZ ;  /* 0x0000004d2c4c7210 */ /* 0x000fe20007f3e0ff */
[----:B------:R-:W-:Y:S01]  /*c0f0*/  IMAD.WIDE.U32 R34, R74, R37, R34 ;  /* 0x000000254a227225 */ /* 0x000fe200078e0022 */
[----:B------:R-:W-:Y:S02]  /*c100*/  IADD3 R44, P2, PT, R42, R45, RZ ;  /* 0x0000002d2a2c7210 */ /* 0x000fe40007f5e0ff */
[----:B------:R-:W-:Y:S01]  /*c110*/  IADD3 R45, PT, PT, R52, R79, RZ ;  /* 0x0000004f342d7210 */ /* 0x000fe20007ffe0ff */
[----:B------:R-:W-:Y:S02]  /*c120*/  IMAD.X R41, RZ, RZ, RZ, P0 ;  /* 0x000000ffff297224 */ /* 0x000fe400000e06ff */
[----:B------:R-:W-:Y:S01]  /*c130*/  IMAD.IADD R35, R39, 0x1, R35 ;  /* 0x0000000127237824 */ /* 0x000fe200078e0223 */
[----:B------:R-:W-:Y:S01]  /*c140*/  IADD3 R34, P3, PT, R45, R34, RZ ;  /* 0x000000222d227210 */ /* 0x000fe20007f7e0ff */
[----:B------:R-:W-:Y:S01]  /*c150*/  IMAD.WIDE.U32 R40, R74, R61, R40 ;  /* 0x0000003d4a287225 */ /* 0x000fe200078e0028 */
[----:B------:R-:W-:-:S03]  /*c160*/  IADD3.X R45, PT, PT, RZ, RZ, RZ, P2, !PT ;  /* 0x000000ffff2d7210 */ /* 0x000fc600017fe4ff */
[----:B------:R-:W-:Y:S01]  /*c170*/  IMAD.MOV.U32 R79, RZ, RZ, RZ ;  /* 0x000000ffff4f7224 */ /* 0x000fe200078e00ff */
[----:B------:R-:W-:Y:S01]  /*c180*/  IADD3 R42, P0, PT, R35, R40, RZ ;  /* 0x00000028232a7210 */ /* 0x000fe20007f1e0ff */
[----:B------:R-:W-:Y:S01]  /*c190*/  IMAD.MOV.U32 R29, RZ, RZ, RZ ;  /* 0x000000ffff1d7224 */ /* 0x000fe200078e00ff */
[----:B------:R-:W-:Y:S01]  /*c1a0*/  IADD3.X R35, PT, PT, RZ, RZ, RZ, P3, !PT ;  /* 0x000000ffff237210 */ /* 0x000fe20001ffe4ff */
[----:B------:R-:W-:-:S04]  /*c1b0*/  IMAD.WIDE.U32 R78, R62, R59, R78 ;  /* 0x0000003b3e4e7225 */ /* 0x000fc800078e004e */
[----:B------:R-:W-:Y:S01]  /*c1c0*/  IMAD.WIDE.U32 R34, R71, R61, R34 ;  /* 0x0000003d47227225 */ /* 0x000fe200078e0022 */
[----:B------:R-:W-:-:S03]  /*c1d0*/  IADD3 R38, P3, PT, R43, R78, RZ ;  /* 0x0000004e2b267210 */ /* 0x000fc60007f7e0ff */
[----:B------:R-:W-:Y:S01]  /*c1e0*/  IMAD.X R43, RZ, RZ, RZ, P0 ;  /* 0x000000ffff2b7224 */ /* 0x000fe200000e06ff */
[----:B------:R-:W-:Y:S01]  /*c1f0*/  IADD3 R35, PT, PT, R52, R35, RZ ;  /* 0x0000002334237210 */ /* 0x000fe20007ffe0ff */
[----:B------:R-:W-:Y:S02]  /*c200*/  IMAD.IADD R79, R23, 0x1, R79 ;  /* 0x00000001174f7824 */ /* 0x000fe400078e024f */
[----:B------:R-:W-:-:S03]  /*c210*/  IMAD.WIDE.U32 R42, R37, R37, R42 ;  /* 0x00000025252a7225 */ /* 0x000fc600078e002a */
[----:B------:R-:W-:Y:S01]  /*c220*/  IADD3 R34, P0, PT, R79, R34, RZ ;  /* 0x000000224f227210 */ /* 0x000fe20007f1e0ff */
[----:B------:R-:W-:Y:S02]  /*c230*/  IMAD.X R73, RZ, RZ, RZ, P4 ;  /* 0x000000ffff497224 */ /* 0x000fe400020e06ff */
[----:B------:R-:W-:Y:S02]  /*c240*/  IMAD.X R77, RZ, RZ, RZ, P1 ;  /* 0x000000ffff4d7224 */ /* 0x000fe400008e06ff */
[----:B------:R-:W-:Y:S01]  /*c250*/  IMAD.HI.U32 R29, R67, R24, R28 ;  /* 0x00000018431d7227 */ /* 0x000fe200078e001c */
[----:B------:R-:W-:Y:S02]  /*c260*/  IADD3 R28, P1, PT, R35, R42, RZ ;  /* 0x0000002a231c7210 */ /* 0x000fe40007f3e0ff */
        /* <DEDUP_REMOVED lines=8> */
[----:B------:R-:W-:Y:S02]  /*c2f0*/  IMAD.X R29, RZ, RZ, RZ, P1 ;  /* 0x000000ffff1d7224 */ /* 0x000fe400008e06ff */
[----:B------:R-:W-:-:S04]  /*c300*/  IMAD.WIDE.U32 R34, R49, R59, R34 ;  /* 0x0000003b31227225 */ /* 0x000fc800078e0022 */
[----:B------:R-:W-:-:S04]  /*c310*/  IMAD.WIDE.U32 R44, R69, R26, R44 ;  /* 0x0000001a452c7225 */ /* 0x000fc800078e002c */
[----:B------:R-:W-:Y:S01]  /*c320*/  IMAD.WIDE.U32 R38, R33, R46, R38 ;  /* 0x0000002e21267225 */ /* 0x000fe200078e0026 */
[----:B------:R-:W-:-:S03]  /*c330*/  IADD3 R76, P3, PT, R44, R77, RZ ;  /* 0x0000004d2c4c7210 */ /* 0x000fc60007f7e0ff */
[----:B------:R-:W-:Y:S01]  /*c340*/  IMAD.X R41, RZ, RZ, RZ, P4 ;  /* 0x000000ffff297224 */ /* 0x000fe200020e06ff */
[----:B------:R-:W-:Y:S01]  /*c350*/  IADD3 R44, P0, PT, R38, R45, RZ ;  /* 0x0000002d262c7210 */ /* 0x000fe20007f1e0ff */
[----:B------:R-:W-:-:S04]  /*c360*/  IMAD.WIDE.U32 R28, R74, R61, R28 ;  /* 0x0000003d4a1c7225 */ /* 0x000fc800078e001c */
[----:B------:R-:W-:Y:S02]  /*c370*/  IMAD.IADD R35, R23, 0x1, R35 ;  /* 0x0000000117237824 */ /* 0x000fe400078e0223 */
[----:B------:R-:W-:Y:S01]  /*c380*/  IMAD.IADD R42, R55, 0x1, R73 ;  /* 0x00000001372a7824 */ /* 0x000fe200078e0249 */
[----:B------:R-:W-:Y:S01]  /*c390*/  IADD3.X R73, PT, PT, RZ, RZ, RZ, P2, !PT ;  /* 0x000000ffff497210 */ /* 0x000fe200017fe4ff */
[----:B------:R-:W-:Y:S01]  /*c3a0*/  IMAD.WIDE.U32 R40, R74, R59, R40 ;  /* 0x0000003b4a287225 */ /* 0x000fe200078e0028 */
[----:B------:R-:W-:-:S03]  /*c3b0*/  IADD3 R38, P2, PT, R35, R28, RZ ;  /* 0x0000001c23267210 */ /* 0x000fc60007f5e0ff */
[----:B------:R-:W-:Y:S01]  /*c3c0*/  IMAD.MOV.U32 R35, RZ, RZ, RZ ;  /* 0x000000ffff237224 */ /* 0x000fe200078e00ff */
[----:B------:R-:W-:Y:S01]  /*c3d0*/  IADD3 R40, P4, PT, R43, R40, RZ ;  /* 0x000000282b287210 */ /* 0x000fe20007f9e0ff */
[----:B------:R-:W-:Y:S02]  /*c3e0*/  IMAD.IADD R41, R23, 0x1, R41 ;  /* 0x0000000117297824 */ /* 0x000fe400078e0229 */
[----:B------:R-:W-:-:S03]  /*c3f0*/  IMAD.WIDE.U32 R34, R62, R57, R34 ;  /* 0x000000393e227225 */ /* 0x000fc600078e0022 */
[----:B------:R-:W-:Y:S01]  /*c400*/  IADD3 R42, P1, PT, R41, R42, RZ ;  /* 0x0000002a292a7210 */ /* 0x000fe20007f3e0ff */
[----:B------:R-:W-:Y:S01]  /*c410*/  IMAD.X R41, RZ, RZ, RZ, P4 ;  /* 0x000000ffff297224 */ /* 0x000fe200020e06ff */
[----:B------:R-:W-:Y:S01]  /*c420*/  IADD3 R34, P5, PT, R39, R34, RZ ;  /* 0x0000002227227210 */ /* 0x000fe20007fbe0ff */
[----:B------:R-:W-:Y:S02]  /*c430*/  IMAD.X R39, RZ, RZ, RZ, P2 ;  /* 0x000000ffff277224 */ /* 0x000fe400010e06ff */
[----:B------:R-:W-:Y:S02]  /*c440*/  IMAD.X R77, RZ, RZ, RZ, P3 ;  /* 0x000000ffff4d7224 */ /* 0x000fe400018e06ff */
[----:B------:R-:W-:Y:S02]  /*c450*/  IMAD.X R45, RZ, RZ, RZ, P0 ;  /* 0x000000ffff2d7224 */ /* 0x000fe400000e06ff */
[----:B------:R-:W-:Y:S02]  /*c460*/  IMAD.IADD R29, R52, 0x1, R29 ;  /* 0x00000001341d7824 */ /* 0x000fe400078e021d */
[----:B------:R-:W-:-:S04]  /*c470*/  IMAD.WIDE.U32 R40, R37, R61, R40 ;  /* 0x0000003d25287225 */ /* 0x000fc800078e0028 */
[----:B------:R-:W-:Y:S01]  /*c480*/  IMAD.X R43, RZ, RZ, RZ, P1 ;  /* 0x000000ffff2b7224 */ /* 0x000fe200008e06ff */
[----:B------:R-:W-:Y:S01]  /*c490*/  IADD3 R40, P4, PT, R29, R40, RZ ;  /* 0x000000281d287210 */ /* 0x000fe20007f9e0ff */
[----:B------:R-:W-:Y:S01]  /*c4a0*/  IMAD.IADD R35, R55, 0x1, R35 ;  /* 0x0000000137237824 */ /* 0x000fe200078e0223 */
[----:B------:R-:W-:Y:S01]  /*c4b0*/  IADD3 R41, PT, PT, R52, R41, RZ ;  /* 0x0000002934297210 */ /* 0x000fe20007ffe0ff */
[----:B------:R-:W-:-:S04]  /*c4c0*/  IMAD.WIDE.U32 R38, R71, R59, R38 ;  /* 0x0000003b47267225 */ /* 0x000fc800078e0026 */
[----:B------:R-:W-:Y:S01]  /*c4d0*/  IMAD.WIDE.U32 R72, R67, R50, R72 ;  /* 0x0000003243487225 */ /* 0x000fe200078e0048 */
[----:B------:R-:W-:Y:S02]  /*c4e0*/  IADD3 R38, P2, PT, R35, R38, RZ ;  /* 0x0000002623267210 */ /* 0x000fe40007f5e0ff */
[----:B------:R-:W-:Y:S01]  /*c4f0*/  IADD3 R39, PT, PT, R23, R39, RZ ;  /* 0x0000002717277210 */ /* 0x000fe20007ffe0ff */
[----:B------:R-:W-:-:S04]  /*c500*/  IMAD.WIDE.U32 R76, R25, R31, R76 ;  /* 0x0000001f194c7225 */ /* 0x000fc800078e004c */
[----:B------:R-:W-:Y:S01]  /*c510*/  IMAD.WIDE.U32 R44, R69, R27, R44 ;  /* 0x0000001b452c7225 */ /* 0x000fe200078e002c */
[----:B------:R-:W-:-:S03]  /*c520*/  IADD3 R28, P3, PT, R76, R73, RZ ;  /* 0x000000494c1c7210 */ /* 0x000fc60007f7e0ff */
[----:B------:R-:W-:Y:S02]  /*c530*/  HFMA2 R73, -RZ, RZ, 0, 0 ;  /* 0x00000000ff497431 */ /* 0x000fe400000001ff */
[----:B------:R-:W-:Y:S01]  /*c540*/  IMAD.WIDE.U32 R42, R74, R57, R42 ;  /* 0x000000394a2a7225 */ /* 0x000fe200078e002a */
[----:B------:R-:W-:Y:S02]  /*c550*/  IADD3 R32, P0, PT, R44, R77, RZ ;  /* 0x0000004d2c207210 */ /* 0x000fe40007f1e0ff */
[----:B------:R-:W-:Y:S01]  /*c560*/  IADD3.X R29, PT, PT, RZ, RZ, RZ, P3, !PT ;  /* 0x000000ffff1d7210 */ /* 0x000fe20001ffe4ff */
[----:B------:R-:W-:Y:S01]  /*c570*/  IMAD.X R35, RZ, RZ, RZ, P5 ;  /* 0x000000ffff237224 */ /* 0x000fe200028e06ff */
[----:B------:R-:W-:Y:S01]  /*c580*/  IADD3 R42, P6, PT, R41, R42, RZ ;  /* 0x0000002a292a7210 */ /* 0x000fe20007fde0ff */
[----:B------:R-:W-:Y:S02]  /*c590*/  IMAD.X R41, RZ, RZ, RZ, P4 ;  /* 0x000000ffff297224 */ /* 0x000fe400020e06ff */
[----:B------:R-:W-:Y:S01]  /*c5a0*/  IMAD.IADD R44, R55, 0x1, R43 ;  /* 0x00000001372c7824 */ /* 0x000fe200078e022b */
[----:B------:R-:W-:Y:S01]  /*c5b0*/  IADD3.X R43, PT, PT, RZ, RZ, RZ, P6, !PT ;  /* 0x000000ffff2b7210 */ /* 0x000fe200037fe4ff */
[----:B------:R-:W-:-:S04]  /*c5c0*/  IMAD.WIDE.U32 R34, R33, R36, R34 ;  /* 0x0000002421227225 */ /* 0x000fc800078e0022 */
[----:B------:R-:W-:Y:S02]  /*c5d0*/  IMAD.X R33, RZ, RZ, RZ, P0 ;  /* 0x000000ffff217224 */ /* 0x000fe400000e06ff */
[----:B------:R-:W-:-:S04]  /*c5e0*/  IMAD.WIDE.U32 R40, R37, R61, R40 ;  /* 0x0000003d25287225 */ /* 0x000fc800078e0028 */
[----:B------:R-:W-:Y:S01]  /*c5f0*/  IMAD R65, R72, R53, RZ ;  /* 0x0000003548417224 */ /* 0x000fe200078e02ff */
[----:B------:R-:W-:Y:S01]  /*c600*/  IADD3 R40, P1, PT, R39, R40, RZ ;  /* 0x0000002827287210 */ /* 0x000fe20007f3e0ff */
[----:B------:R-:W-:-:S04]  /*c610*/  IMAD.WIDE.U32 R28, R67, R30, R28 ;  /* 0x0000001e431c7225 */ /* 0x000fc800078e001c */
[----:B------:R-:W-:-:S04]  /*c620*/  IMAD.WIDE.U32 R32, R25, R26, R32 ;  /* 0x0000001a19207225 */ /* 0x000fc800078e0020 */
[----:B------:R-:W-:Y:S02]  /*c630*/  IMAD.IADD R41, R52, 0x1, R41 ;  /* 0x0000000134297824 */ /* 0x000fe400078e0229 */
[----:B------:R-:W-:-:S04]  /*c640*/  IMAD.WIDE.U32 R42, R37, R59, R42 ;  /* 0x0000003b252a7225 */ /* 0x000fc800078e002a */
[----:B------:R-:W-:Y:S01]  /*c650*/  IMAD.HI.U32 R51, R65, R24, R72 ;  /* 0x0000001841337227 */ /* 0x000fe200078e0048 */
        /* <DEDUP_REMOVED lines=12> */
[----:B------:R-:W-:Y:S01]  /*c720*/  IMAD.X R73, RZ, RZ, RZ, P3 ;  /* 0x000000ffff497224 */ /* 0x000fe200018e06ff */
[----:B------:R-:W-:Y:S01]  /*c730*/  IADD3 R35, P2, PT, R35, R38, RZ ;  /* 0x0000002623237210 */ /* 0x000fe20007f5e0ff */
[----:B------:R-:W-:Y:S01]  /*c740*/  IMAD.WIDE.U32 R42, R69, R46, R42 ;  /* 0x0000002e452a7225 */ /* 0x000fe200078e002a */
[----:B------:R-:W-:-:S03]  /*c750*/  MOV R39, RZ ;  /* 0x000000ff00277202 */ /* 0x000fc60000000f00 */
[----:B------:R-:W-:Y:S01]  /*c760*/  IMAD.WIDE.U32 R40, R74, R59, R40 ;  /* 0x0000003b4a287225 */ /* 0x000fe200078e0028 */
[----:B------:R-:W-:Y:S02]  /*c770*/  IADD3 R34, P3, PT, R42, R33, RZ ;  /* 0x000000212a227210 */ /* 0x000fe40007f7e0ff */
[----:B------:R-:W-:Y:S01]  /*c780*/  IADD3 R42, P5, PT, R43, R35, RZ ;  /* 0x000000232b2a7210 */ /* 0x000fe20007fbe0ff */
[----:B------:R-:W-:Y:S01]  /*c790*/  IMAD.X R33, RZ, RZ, RZ, P0 ;  /* 0x000000ffff217224 */ /* 0x000fe200000e06ff */
[----:B------:R-:W-:Y:S01]  /*c7a0*/  IADD3 R40, P6, PT, R51, R40, RZ ;  /* 0x0000002833287210 */ /* 0x000fe20007fde0ff */
[----:B------:R-:W-:Y:S01]  /*c7b0*/  IMAD.WIDE.U32 R28, R65, R50, R28 ;  /* 0x00000032411c7225 */ /* 0x000fe200078e001c */
[----:B------:R-:W-:-:S03]  /*c7c0*/  IADD3 R41, PT, PT, R23, R41, RZ ;  /* 0x0000002917297210 */ /* 0x000fc60007ffe0ff */
[----:B------:R-:W-:-:S04]  /*c7d0*/  IMAD.WIDE.U32 R72, R67, R31, R72 ;  /* 0x0000001f43487225 */ /* 0x000fc800078e0048 */
[----:B------:R-:W-:-:S04]  /*c7e0*/  IMAD.WIDE.U32 R32, R61, R61, R32 ;  /* 0x0000003d3d207225 */ /* 0x000fc800078e0020 */
[----:B------:R-:W-:Y:S01]  /*c7f0*/  IMAD.X R45, RZ, RZ, RZ, P4 ;  /* 0x000000ffff2d7224 */ /* 0x000fe200020e06ff */
[----:B------:R-:W-:Y:S01]  /*c800*/  IADD3 R32, P4, PT, R41, R32, RZ ;  /* 0x0000002029207210 */ /* 0x000fe20007f9e0ff */
[----:B------:R-:W-:Y:S02]  /*c810*/  IMAD R75, R28, R53, RZ ;  /* 0x000000351c4b7224 */ /* 0x000fe400078e02ff */
[----:B------:R-:W-:Y:S01]  /*c820*/  IMAD.MOV.U32 R38, RZ, RZ, R28 ;  /* 0x000000ffff267224 */ /* 0x000fe200078e001c */
[----:B------:R-:W-:Y:S01]  /*c830*/  IADD3 R28, P1, PT, R72, R29, RZ ;  /* 0x0000001d481c7210 */ /* 0x000fe20007f3e0ff */
[----:B------:R-:W-:-:S04]  /*c840*/  IMAD.WIDE.U32 R44, R37, R57, R44 ;  /* 0x00000039252c7225 */ /* 0x000fc800078e002c */
[----:B------:R-:W-:Y:S02]  /*c850*/  IMAD.IADD R29, R52, 0x1, R33 ;  /* 0x00000001341d7824 */ /* 0x000fe400078e0221 */
[----:B------:R-:W-:Y:S02]  /*c860*/  IMAD.X R41, RZ, RZ, RZ, P6 ;  /* 0x000000ffff297224 */ /* 0x000fe400030e06ff */
[----:B------:R-:W-:Y:S01]  /*c870*/  IMAD.X R43, RZ, RZ, RZ, P5 ;  /* 0x000000ffff2b7224 */ /* 0x000fe200028e06ff */
[----:B------:R-:W-:Y:S01]  /*c880*/  IADD3 R44, P0, PT, R29, R44, RZ ;  /* 0x0000002c1d2c7210 */ /* 0x000fe20007f1e0ff */
[----:B------:R-:W-:Y:S01]  /*c890*/  IMAD.WIDE.U32 R40, R71, R57, R40 ;  /* 0x0000003947287225 */ /* 0x000fe200078e0028 */
[----:B------:R-:W-:-:S03]  /*c8a0*/  IADD3.X R29, PT, PT, RZ, RZ, RZ, P2, !PT ;  /* 0x000000ffff1d7210 */ /* 0x000fc600017fe4ff */
[----:B------:R-:W-:Y:S01]  /*c8b0*/  IMAD.WIDE.U32 R42, R69, R36, R42 ;  /* 0x00000024452a7225 */ /* 0x000fe200078e002a */
[----:B------:R-:W-:-:S03]  /*c8c0*/  IADD3 R29, P2, PT, R29, R40, RZ ;  /* 0x000000281d1d7210 */ /* 0x000fc60007f5e0ff */
[----:B------:R-:W-:Y:S01]  /*c8d0*/  IMAD.HI.U32 R38, R75, R24, R38 ;  /* 0x000000184b267227 */ /* 0x000fe200078e0026 */
[C---:B------:R-:W-:Y:S02]  /*c8e0*/  IADD3 R39, PT, PT, R55.reuse, R45, RZ ;  /* 0x0000002d37277210 */ /* 0x040fe40007ffe0ff */
[----:B------:R-:W-:Y:S01]  /*c8f0*/  IADD3.X R45, PT, PT, RZ, RZ, RZ, P0, !PT ;  /* 0x000000ffff2d7210 */ /* 0x000fe200007fe4ff */
        /* <DEDUP_REMOVED lines=11> */
[----:B------:R-:W-:-:S03]  /*c9b0*/  IADD3 R32, P4, PT, R51, R32, RZ ;  /* 0x0000002033207210 */ /* 0x000fc60007f9e0ff */
[----:B------:R-:W-:Y:S01]  /*c9c0*/  IMAD.IADD R33, R23, 0x1, R33 ;  /* 0x0000000117217824 */ /* 0x000fe200078e0221 */
[----:B------:R-:W-:Y:S01]  /*c9d0*/  IADD3 R42, P1, PT, R28, R38, RZ ;  /* 0x000000261c2a7210 */ /* 0x000fe20007f3e0ff */
[----:B------:R-:W-:-:S03]  /*c9e0*/  IMAD.WIDE.U32 R44, R61, R59, R44 ;  /* 0x0000003b3d2c7225 */ /* 0x000fc600078e002c */
[----:B------:R-:W-:Y:S01]  /*c9f0*/  IADD3.X R43, PT, PT, RZ, RZ, RZ, P1, !PT ;  /* 0x000000ffff2b7210 */ /* 0x000fe20000ffe4ff */
        /* <DEDUP_REMOVED lines=8> */
[----:B------:R-:W-:Y:S01]  /*ca80*/  IMAD.X R33, RZ, RZ, RZ, P4 ;  /* 0x000000ffff217224 */ /* 0x000fe200020e06ff */
[----:B------:R-:W-:Y:S01]  /*ca90*/  IADD3 R72, P1, PT, R34, R73, RZ ;  /* 0x0000004922487210 */ /* 0x000fe20007f3e0ff */
[----:B------:R-:W-:-:S04]  /*caa0*/  IMAD.WIDE.U32 R42, R75, R50, R42 ;  /* 0x000000324b2a7225 */ /* 0x000fc800078e002a */
[----:B------:R-:W-:Y:S01]  /*cab0*/  IMAD.X R39, RZ, RZ, RZ, P2 ;  /* 0x000000ffff277224 */ /* 0x000fe200010e06ff */
[----:B------:R-:W-:Y:S01]  /*cac0*/  IADD3 R34, P2, PT, R35, R41, RZ ;  /* 0x0000002923227210 */ /* 0x000fe20007f5e0ff */
[----:B------:R-:W-:Y:S01]  /*cad0*/  IMAD.WIDE.U32 R44, R74, R57, R32 ;  /* 0x000000394a2c7225 */ /* 0x000fe200078e0020 */
[----:B------:R-:W-:-:S03]  /*cae0*/  IADD3.X R41, PT, PT, RZ, RZ, RZ, P6, !PT ;  /* 0x000000ffff297210 */ /* 0x000fc600037fe4ff */
[----:B------:R-:W-:Y:S01]  /*caf0*/  IMAD R51, R42, R53, RZ ;  /* 0x000000352a337224 */ /* 0x000fe200078e02ff */
[----:B------:R-:W-:Y:S01]  /*cb00*/  IADD3 R44, P4, PT, R39, R44, RZ ;  /* 0x0000002c272c7210 */ /* 0x000fe20007f9e0ff */
[----:B------:R-:W-:Y:S02]  /*cb10*/  IMAD.MOV.U32 R32, RZ, RZ, R42 ;  /* 0x000000ffff207224 */ /* 0x000fe400078e002a */
[----:B------:R-:W-:Y:S02]  /*cb20*/  IMAD.MOV.U32 R33, RZ, RZ, RZ ;  /* 0x000000ffff217224 */ /* 0x000fe400078e00ff */
[----:B------:R-:W-:-:S04]  /*cb30*/  IMAD.WIDE.U32 R40, R61, R59, R40 ;  /* 0x0000003b3d287225 */ /* 0x000fc800078e0028 */
[----:B------:R-:W-:Y:S01]  /*cb40*/  IMAD.HI.U32 R42, R51, R24, R32 ;  /* 0x00000018332a7227 */ /* 0x000fe200078e0020 */
[----:B------:R-:W-:-:S03]  /*cb50*/  IADD3 R41, PT, PT, R23, R41, RZ ;  /* 0x0000002917297210 */ /* 0x000fc60007ffe0ff */
[----:B------:R-:W-:Y:S02]  /*cb60*/  IMAD.IADD R33, R55, 0x1, R45 ;  /* 0x0000000137217824 */ /* 0x000fe400078e022d */
[----:B------:R-:W-:Y:S02]  /*cb70*/  IMAD.X R39, RZ, RZ, RZ, P3 ;  /* 0x000000ffff277224 */ /* 0x000fe400018e06ff */
[----:B------:R-:W-:Y:S01]  /*cb80*/  IMAD.X R73, RZ, RZ, RZ, P1 ;  /* 0x000000ffff497224 */ /* 0x000fe200008e06ff */
[----:B------:R-:W-:Y:S01]  /*cb90*/  IADD3 R32, P5, PT, R33, R40, RZ ;  /* 0x0000002821207210 */ /* 0x000fe20007fbe0ff */
[----:B------:R-:W-:Y:S02]  /*cba0*/  IMAD.X R35, RZ, RZ, RZ, P2 ;  /* 0x000000ffff237224 */ /* 0x000fe400010e06ff */
[----:B------:R-:W-:-:S04]  /*cbb0*/  IMAD.WIDE.U32 R28, R61, R57, R28 ;  /* 0x000000393d1c7225 */ /* 0x000fc800078e001c */
[----:B------:R-:W-:Y:S01]  /*cbc0*/  IMAD.WIDE.U32 R38, R65, R31, R38 ;  /* 0x0000001f41267225 */ /* 0x000fe200078e0026 */
[----:B------:R-:W-:Y:S02]  /*cbd0*/  IADD3 R28, P2, PT, R41, R28, RZ ;  /* 0x0000001c291c7210 */ /* 0x000fe40007f5e0ff */
[----:B------:R-:W-:Y:S01]  /*cbe0*/  IADD3.X R41, PT, PT, RZ, RZ, RZ, P4, !PT ;  /* 0x000000ffff297210 */ /* 0x000fe200027fe4ff */
[----:B------:R-:W-:-:S04]  /*cbf0*/  IMAD.WIDE.U32 R72, R67, R27, R72 ;  /* 0x0000001b43487225 */ /* 0x000fc800078e0048 */
[----:B------:R-:W-:Y:S01]  /*cc00*/  IMAD.WIDE.U32 R34, R25, R36, R34 ;  /* 0x0000002419227225 */ /* 0x000fe200078e0022 */
[----:B------:R-:W-:-:S03]  /*cc10*/  IADD3 R40, P6, PT, R72, R39, RZ ;  /* 0x0000002748287210 */ /* 0x000fc60007fde0ff */
[----:B------:R-:W-:Y:S01]  /*cc20*/  IMAD.X R33, RZ, RZ, RZ, P5 ;  /* 0x000000ffff217224 */ /* 0x000fe200028e06ff */
[----:B------:R-:W-:Y:S01]  /*cc30*/  IADD3 R72, P4, PT, R34, R73, RZ ;  /* 0x0000004922487210 */ /* 0x000fe20007f9e0ff */
[----:B------:R-:W-:Y:S01]  /*cc40*/  IMAD.IADD R25, R55, 0x1, R29 ;  /* 0x0000000137197824 */ /* 0x000fe200078e021d */
[----:B------:R-:W-:Y:S01]  /*cc50*/  IADD3.X R29, PT, PT, RZ, RZ, RZ, P0, !PT ;  /* 0x000000ffff1d7210 */ /* 0x000fe200007fe4ff */
[----:B------:R-:W-:Y:S01]  /*cc60*/  IMAD.WIDE.U32 R32, R37, R57, R32 ;  /* 0x0000003925207225 */ /* 0x000fe200078e0020 */
[----:B------:R-:W-:Y:S02]  /*cc70*/  IADD3 R38, P0, PT, R38, R43, RZ ;  /* 0x0000002b26267210 */ /* 0x000fe40007f1e0ff */
[----:B------:R-:W-:Y:S01]  /*cc80*/  IADD3 R29, P5, PT, R29, R44, RZ ;  /* 0x0000002c1d1d7210 */ /* 0x000fe20007fbe0ff */
[----:B------:R-:W-:Y:S01]  /*cc90*/  IMAD.IADD R43, R55, 0x1, R33 ;  /* 0x00000001372b7824 */ /* 0x000fe200078e0221 */
[----:B------:R-:W-:Y:S02]  /*cca0*/  IADD3.X R73, PT, PT, RZ, RZ, RZ, P4, !PT ;  /* 0x000000ffff497210 */ /* 0x000fe400027fe4ff */
        /* <DEDUP_REMOVED lines=17> */
[----:B------:R-:W-:Y:S01]  /*cdc0*/  IMAD.IADD R34, R23, 0x1, R29 ;  /* 0x0000000117227824 */ /* 0x000fe200078e021d */
[----:B------:R-:W-:Y:S01]  /*cdd0*/  IADD3 R38, P3, PT, R38, R42, RZ ;  /* 0x0000002a26267210 */ /* 0x000fe20007f7e0ff */
[----:B------:R-:W-:Y:S01]  /*cde0*/  IMAD.X R33, RZ, RZ, RZ, P5 ;  /* 0x000000ffff217224 */ /* 0x000fe200028e06ff */
[----:B------:R-:W-:Y:S01]  /*cdf0*/  IADD3.X R29, PT, PT, RZ, RZ, RZ, P6, !PT ;  /* 0x000000ffff1d7210 */ /* 0x000fe200037fe4ff */
        /* <DEDUP_REMOVED lines=8> */
[----:B------:R-:W-:Y:S01]  /*ce80*/  IMAD.WIDE.U32 R40, R75, R31, R40 ;  /* 0x0000001f4b287225 */ /* 0x000fe200078e0028 */
[----:B------:R-:W-:-:S03]  /*ce90*/  IADD3 R32, P3, PT, R32, R73, RZ ;  /* 0x0000004920207210 */ /* 0x000fc60007f7e0ff */
        /* <DEDUP_REMOVED lines=20> */
[----:B------:R-:W-:-:S03]  /*cfe0*/  IMAD.WIDE.U32 R32, R65, R46, R32 ;  /* 0x0000002e41207225 */ /* 0x000fc600078e0020 */
[----:B------:R-:W-:Y:S01]  /*cff0*/  IADD3 R39, P4, PT, R39, R34, RZ ;  /* 0x0000002227277210 */ /* 0x000fe20007f9e0ff */
        /* <DEDUP_REMOVED lines=17> */
[----:B------:R-:W-:Y:S02]  /*d110*/  IMAD.X R73, RZ, RZ, RZ, P1 ;  /* 0x000000ffff497224 */ /* 0x000fe400008e06ff */
[----:B------:R-:W-:Y:S01]  /*d120*/  IMAD.X R44, RZ, RZ, RZ, P0 ;  /* 0x000000ffff2c7224 */ /* 0x000fe200000e06ff */
[----:B------:R-:W-:Y:S01]  /*d130*/  IADD3 R28, P0, PT, R34, R33, RZ ;  /* 0x00000021221c7210 */ /* 0x000fe20007f1e0ff */
[----:B------:R-:W-:-:S03]  /*d140*/  IMAD.WIDE.U32 R72, R51, R31, R72 ;  /* 0x0000001f33487225 */ /* 0x000fc600078e0048 */
[----:B------:R-:W-:Y:S01]  /*d150*/  IADD3 R44, P5, PT, R44, R25, RZ ;  /* 0x000000192c2c7210 */ /* 0x000fe20007fbe0ff */
[----:B------:R-:W-:Y:S01]  /*d160*/  IMAD.IADD R38, R55, 0x1, R29 ;  /* 0x0000000137267824 */ /* 0x000fe200078e021d */
[----:B------:R-:W-:Y:S01]  /*d170*/  IADD3 R32, P1, PT, R32, R73, RZ ;  /* 0x0000004920207210 */ /* 0x000fe20007f3e0ff */
[----:B------:R-:W-:Y:S02]  /*d180*/  IMAD.X R29, RZ, RZ, RZ, P0 ;  /* 0x000000ffff1d7224 */ /* 0x000fe400000e06ff */
[----:B------:R-:W-:Y:S01]  /*d190*/  IMAD.WIDE.U32 R40, R53, R50, R40 ;  /* 0x0000003235287225 */ /* 0x000fe200078e0028 */
[----:B------:R-:W-:-:S03]  /*d1a0*/  IADD3.X R33, PT, PT, RZ, RZ, RZ, P1, !PT ;  /* 0x000000ffff217210 */ /* 0x000fc60000ffe4ff */
[----:B------:R-:W-:Y:S01]  /*d1b0*/  IMAD.WIDE.U32 R42, R75, R46, R28 ;  /* 0x0000002e4b2a7225 */ /* 0x000fe200078e001c */
[----:B------:R-:W-:Y:S02]  /*d1c0*/  IADD3 R72, P0, PT, R72, R41, RZ ;  /* 0x0000002948487210 */ /* 0x000fe40007f1e0ff */
[----:B------:R-:W0:Y:S01]  /*d1d0*/  LDC R41, c[0x3][0x18] ;  /* 0x00c00600ff297b82 */ /* 0x000e220000000800 */
[----:B------:R-:W-:Y:S01]  /*d1e0*/  IMAD.WIDE.U32 R34, R51, R26, R32 ;  /* 0x0000001a33227225 */ /* 0x000fe200078e0020 */
[----:B------:R-:W-:Y:S02]  /*d1f0*/  IADD3 R28, P1, PT, R43, R39, RZ ;  /* 0x000000272b1c7210 */ /* 0x000fe40007f3e0ff */
[----:B------:R-:W-:Y:S01]  /*d200*/  IADD3.X R73, PT, PT, RZ, RZ, RZ, P0, !PT ;  /* 0x000000ffff497210 */ /* 0x000fe200007fe4ff */
[----:B------:R-:W-:Y:S01]  /*d210*/  IMAD.X R25, RZ, RZ, RZ, P3 ;  /* 0x000000ffff197224 */ /* 0x000fe200018e06ff */
[----:B------:R-:W-:Y:S01]  /*d220*/  IADD3 R32, P3, PT, R42, R35, RZ ;  /* 0x000000232a207210 */ /* 0x000fe20007f7e0ff */
[----:B------:R-:W-:-:S02]  /*d230*/  IMAD.X R29, RZ, RZ, RZ, P1 ;  /* 0x000000ffff1d7224 */ /* 0x000fc400008e06ff */
[----:B------:R-:W-:Y:S01]  /*d240*/  IMAD.WIDE.U32 R72, R53, R30, R72 ;  /* 0x0000001e35487225 */ /* 0x000fe200078e0048 */
[----:B------:R-:W-:Y:S02]  /*d250*/  IADD3.X R33, PT, PT, RZ, RZ, RZ, P3, !PT ;  /* 0x000000ffff217210 */ /* 0x000fe40001ffe4ff */
[----:B------:R-:W-:Y:S01]  /*d260*/  IADD3 R25, P0, PT, R25, R44, RZ ;  /* 0x0000002c19197210 */ /* 0x000fe20007f1e0ff */
[----:B------:R-:W-:Y:S01]  /*d270*/  IMAD.WIDE.U32 R42, R75, R36, R28 ;  /* 0x000000244b2a7225 */ /* 0x000fe200078e001c */
[----:B------:R-:W-:Y:S01]  /*d280*/  IADD3 R34, P3, PT, R34, R73, RZ ;  /* 0x0000004922227210 */ /* 0x000fe20007f7e0ff */
[----:B------:R-:W1:Y:S02]  /*d290*/  LDC.64 R28, c[0x3][0x10] ;  /* 0x00c00400ff1c7b82 */ /* 0x000e640000000a00 */
[----:B------:R-:W-:Y:S01]  /*d2a0*/  IMAD.X R26, RZ, RZ, RZ, P4 ;  /* 0x000000ffff1a7224 */ /* 0x000fe200020e06ff */
[----:B------:R-:W-:Y:S01]  /*d2b0*/  IADD3 R38, P4, PT, R38, R23, RZ ;  /* 0x0000001726267210 */ /* 0x000fe20007f9e0ff */
[----:B------:R-:W-:-:S02]  /*d2c0*/  IMAD.X R35, RZ, RZ, RZ, P3 ;  /* 0x000000ffff237224 */ /* 0x000fc400018e06ff */
[----:B------:R-:W-:Y:S01]  /*d2d0*/  IMAD.X R23, RZ, RZ, RZ, P6 ;  /* 0x000000ffff177224 */ /* 0x000fe200030e06ff */
[----:B------:R-:W-:Y:S01]  /*d2e0*/  IADD3 R26, P1, PT, R26, R25, RZ ;  /* 0x000000191a1a7210 */ /* 0x000fe20007f3e0ff */
[----:B------:R-:W-:Y:S02]  /*d2f0*/  IMAD.X R39, RZ, RZ, RZ, P4 ;  /* 0x000000ffff277224 */ /* 0x000fe400020e06ff */
[----:B------:R-:W-:Y:S01]  /*d300*/  IMAD.WIDE.U32 R32, R51, R27, R32 ;  /* 0x0000001b33207225 */ /* 0x000fe200078e0020 */
[----:B------:R-:W-:Y:S02]  /*d310*/  IADD3.X R27, PT, PT, RZ, RZ, RZ, P2, !PT ;  /* 0x000000ffff1b7210 */ /* 0x000fe400017fe4ff */
        /* <DEDUP_REMOVED lines=9> */
[----:B------:R-:W-:Y:S01]  /*d3b0*/  IADD3.X R27, PT, PT, RZ, RZ, RZ, P3, !PT ;  /* 0x000000ffff1b7210 */ /* 0x000fe20001ffe4ff */
[----:B------:R-:W-:Y:S01]  /*d3c0*/  IMAD.IADD R45, R55, 0x1, R39 ;  /* 0x00000001372d7824 */ /* 0x000fe200078e0227 */
[----:B------:R-:W-:Y:S01]  /*d3d0*/  IADD3 R43, P3, PT, R43, R23, RZ ;  /* 0x000000172b2b7210 */ /* 0x000fe20007f7e0ff */
[----:B-1----:R-:W-:Y:S01]  /*d3e0*/  IMAD.WIDE.U32 R32, R53, R28, R32 ;  /* 0x0000001c35207225 */ /* 0x002fe200078e0020 */
[----:B------:R-:W-:Y:S02]  /*d3f0*/  IADD3.X R23, PT, PT, RZ, RZ, RZ, P1, !PT ;  /* 0x000000ffff177210 */ /* 0x000fe40000ffe4ff */
[----:B------:R-:W-:Y:S01]  /*d400*/  IADD3 R25, P5, PT, R25, R38, RZ ;  /* 0x0000002619197210 */ /* 0x000fe20007fbe0ff */
[----:B------:R-:W-:Y:S01]  /*d410*/  IMAD.WIDE.U32 R26, R51, R46, R26 ;  /* 0x0000002e331a7225 */ /* 0x000fe200078e001a */
[----:B------:R-:W-:-:S03]  /*d420*/  MOV R52, R32 ;  /* 0x0000002000347202 */ /* 0x000fc60000000f00 */
[----:B------:R-:W-:Y:S01]  /*d430*/  IMAD.X R38, RZ, RZ, RZ, P0 ;  /* 0x000000ffff267224 */ /* 0x000fe200000e06ff */
[----:B------:R-:W-:Y:S02]  /*d440*/  IADD3 R42, P6, PT, R27, R43, RZ ;  /* 0x0000002b1b2a7210 */ /* 0x000fe40007fde0ff */
[----:B------:R-:W-:Y:S02]  /*d450*/  IADD3 R26, P1, PT, R26, R33, RZ ;  /* 0x000000211a1a7210 */ /* 0x000fe40007f3e0ff */
[----:B------:R-:W-:Y:S01]  /*d460*/  IADD3 R38, P0, PT, R38, R25, RZ ;  /* 0x0000001926267210 */ /* 0x000fe20007f1e0ff */
[----:B------:R-:W-:Y:S02]  /*d470*/  IMAD.X R43, RZ, RZ, RZ, P6 ;  /* 0x000000ffff2b7224 */ /* 0x000fe400030e06ff */
        /* <DEDUP_REMOVED lines=8> */
[----:B------:R-:W-:Y:S01]  /*d500*/  IADD3.X R42, PT, PT, RZ, RZ, RZ, P4, !PT ;  /* 0x000000ffff2a7210 */ /* 0x000fe200027fe4ff */
[----:B------:R-:W-:Y:S01]  /*d510*/  IMAD.MOV.U32 R51, RZ, RZ, R34 ;  /* 0x000000ffff337224 */ /* 0x000fe200078e0022 */
[----:B------:R-:W-:Y:S01]  /*d520*/  IADD3 R25, P3, PT, R25, R44, RZ ;  /* 0x0000002c19197210 */ /* 0x000fe20007f7e0ff */
[----:B------:R-:W-:Y:S01]  /*d530*/  IMAD.X R39, RZ, RZ, RZ, P6 ;  /* 0x000000ffff277224 */ /* 0x000fe200030e06ff */
[----:B------:R-:W-:Y:S01]  /*d540*/  IADD3 R23, PT, PT, R23, R45, R42 ;  /* 0x0000002d17177210 */ /* 0x000fe20007ffe02a */
[----:B------:R-:W-:Y:S01]  /*d550*/  IMAD.X R44, RZ, RZ, RZ, P1 ;  /* 0x000000ffff2c7224 */ /* 0x000fe200008e06ff */
[----:B------:R-:W-:Y:S01]  /*d560*/  IADD3 R43, P4, PT, R43, R25, RZ ;  /* 0x000000192b2b7210 */ /* 0x000fe20007f9e0ff */
[----:B0-----:R-:W-:Y:S01]  /*d570*/  IMAD.WIDE.U32 R38, R53, R41, R38 ;  /* 0x0000002935267225 */ /* 0x001fe200078e0026 */
[----:B------:R-:W-:-:S03]  /*d580*/  IADD3.X R25, PT, PT, RZ, RZ, RZ, P0, !PT ;  /* 0x000000ffff197210 */ /* 0x000fc600007fe4ff */
[----:B------:R-:W-:Y:S01]  /*d590*/  IMAD.MOV.U32 R45, RZ, RZ, R26 ;  /* 0x000000ffff2d7224 */ /* 0x000fe200078e001a */
[----:B------:R-:W-:Y:S01]  /*d5a0*/  IADD3 R42, P0, PT, R39, R43, RZ ;  /* 0x0000002b272a7210 */ /* 0x000fe20007f1e0ff */
[----:B------:R-:W-:Y:S01]  /*d5b0*/  IMAD.MOV.U32 R50, RZ, RZ, R38 ;  /* 0x000000ffff327224 */ /* 0x000fe200078e0026 */
[----:B------:R-:W-:Y:S01]  /*d5c0*/  IADD3 R23, PT, PT, R44, R23, R25 ;  /* 0x000000172c177210 */ /* 0x000fe20007ffe019 */
[----:B------:R-:W-:Y:S01]  /*d5d0*/  IMAD.X R25, RZ, RZ, RZ, P2 ;  /* 0x000000ffff197224 */ /* 0x000fe200010e06ff */
[----:B------:R-:W-:Y:S01]  /*d5e0*/  IADD3.X R44, PT, PT, RZ, RZ, RZ, P3, !PT ;  /* 0x000000ffff2c7210 */ /* 0x000fe20001ffe4ff */
[----:B------:R-:W-:-:S03]  /*d5f0*/  IMAD.X R43, RZ, RZ, RZ, P0 ;  /* 0x000000ffff2b7224 */ /* 0x000fc600000e06ff */
[----:B------:R-:W-:Y:S01]  /*d600*/  IADD3 R23, PT, PT, R44, R23, R25 ;  /* 0x000000172c177210 */ /* 0x000fe20007ffe019 */
[----:B------:R-:W-:Y:S01]  /*d610*/  IMAD.WIDE.U32 R42, R53, R36, R42 ;  /* 0x00000024352a7225 */ /* 0x000fe200078e002a */
[----:B------:R-:W-:-:S03]  /*d620*/  MOV R53, R40 ;  /* 0x0000002800357202 */ /* 0x000fc60000000f00 */
[----:B------:R-:W-:Y:S01]  /*d630*/  IMAD.X R25, RZ, RZ, RZ, P4 ;  /* 0x000000ffff197224 */ /* 0x000fe200020e06ff */
[----:B------:R-:W-:-:S04]  /*d640*/  MOV R40, R42 ;  /* 0x0000002a00287202 */ /* 0x000fc80000000f00 */
        /* <DEDUP_REMOVED lines=24> */
[----:B------:R-:W0:Y:S01]  /*d7d0*/  LDC R27, c[0x3][0x4] ;  /* 0x00c00100ff1b7b82 */ /* 0x000e220000000800 */
[----:B------:R-:W-:-:S04]  /*d7e0*/  ISETP.LT.U32.AND P0, PT, R53, R24, PT ;  /* 0x000000183500720c */ /* 0x000fc80003f01070 */
[----:B0-----:R-:W-:-:S04]  /*d7f0*/  ISETP.GT.U32.OR P0, PT, R27, R72, P0 ;  /* 0x000000481b00720c */ /* 0x001fc80000704470 */
[----:B------:R-:W-:-:S04]  /*d800*/  ISETP.LE.U32.AND P0, PT, R72, R27, P0 ;  /* 0x0000001b4800720c */ /* 0x000fc80000703070 */
[----:B------:R-:W-:-:S13]  /*d810*/  ISETP.LT.U32.OR P0, PT, R34, R30, P0 ;  /* 0x0000001e2200720c */ /* 0x000fda0000701470 */
[----:B------:R-:W-:Y:S05]  /*d820*/  @P0 BRA `(.L_x_215) ;  /* 0x0000000000640947 */ /* 0x000fea0003800000 */
.L_x_214:
[----:B------:R-:W0:Y:S01]  /*d830*/  LDC R32, c[0x3][0x4] ;  /* 0x00c00100ff207b82 */ /* 0x000e220000000800 */
[----:B------:R-:W-:Y:S01]  /*d840*/  IADD3 R53, P0, PT, R53, -R24, RZ ;  /* 0x8000001835357210 */ /* 0x000fe20007f1e0ff */
[----:B------:R-:W-:-:S04]  /*d850*/  IMAD.MOV.U32 R27, RZ, RZ, -0x1 ;  /* 0xffffffffff1b7424 */ /* 0x000fc800078e00ff */
[----:B------:R-:W-:-:S05]  /*d860*/  IMAD.X R26, RZ, RZ, -0x1, P0 ;  /* 0xffffffffff1a7424 */ /* 0x000fca00000e06ff */
[----:B------:R-:W-:-:S04]  /*d870*/  SHF.R.U32.HI R26, RZ, 0x1f, R26 ;  /* 0x0000001fff1a7819 */ /* 0x000fc8000001161a */
[----:B0-----:R-:W-:Y:S02]  /*d880*/  IADD3 R25, P0, P1, R25, -R26, -R32 ;  /* 0x8000001a19197210 */ /* 0x001fe4000791e820 */
[----:B------:R-:W0:Y:S02]  /*d890*/  LDC R32, c[0x3][0x1c] ;  /* 0x00c00700ff207b82 */ /* 0x000e240000000800 */
        /* <DEDUP_REMOVED lines=17> */
[----:B0-----:R-:W-:-:S07]  /*d9b0*/  IADD3 R23, PT, PT, R23, -R32, -R26 ;  /* 0x8000002017177210 */ /* 0x001fce0007ffe81a */
.L_x_215:
[----:B------:R-:W-:Y:S01]  /*d9c0*/  IADD3 R53, P0, PT, -R63, R53, RZ ;  /* 0x000000353f357210 */ /* 0x000fe20007f1e1ff */
[----:B------:R-:W-:Y:S01]  /*d9d0*/  IMAD.MOV.U32 R32, RZ, RZ, -0x1 ;  /* 0xffffffffff207424 */ /* 0x000fe200078e00ff */
[----:B------:R-:W0:Y:S02]  /*d9e0*/  LDC R34, c[0x3][0x4] ;  /* 0x00c00100ff227b82 */ /* 0x000e240000000800 */
        /* <DEDUP_REMOVED lines=21> */
[----:B------:R-:W-:Y:S02]  /*db40*/  IADD3.X R33, PT, PT, RZ, -0x1, R32, P1, P2 ;  /* 0xffffffffff217810 */ /* 0x000fe40000fe4420 */
[----:B------:R-:W-:-:S04]  /*db50*/  ISETP.GT.U32.AND P0, PT, R23, -0x1, PT ;  /* 0xffffffff1700780c */ /* 0x000fc80003f04070 */
[----:B------:R-:W-:Y:S02]  /*db60*/  ISETP.GT.AND.EX P0, PT, R33, -0x1, PT, P0 ;  /* 0xffffffff2100780c */ /* 0x000fe40003f04300 */
[----:B------:R-:W1:Y:S11]  /*db70*/  LDC R33, c[0x3][0x1c] ;  /* 0x00c00700ff217b82 */ /* 0x000e760000000800 */
[----:B0-----:R-:W-:Y:S05]  /*db80*/  @P0 BRA `(.L_x_216) ;  /* 0x0000000000400947 */ /* 0x001fea0003800000 */
        /* <DEDUP_REMOVED lines=15> */
[----:B-1----:R-:W-:-:S07]  /*dc80*/  IADD3 R23, PT, PT, R33, R23, R36 ;  /* 0x0000001721177210 */ /* 0x002fce0007ffe024 */
.L_x_216:
        /* <DEDUP_REMOVED lines=42> */
.L_x_217:
        /* <DEDUP_REMOVED lines=42> */
.L_x_218:
[----:B------:R-:W-:Y:S01]  /*e1d0*/  IMAD.WIDE.U32 R28, R63, R62, RZ ;  /* 0x0000003e3f1c7225 */ /* 0x000fe200078e00ff */
[----:B------:R-:W-:-:S03]  /*e1e0*/  CS2R R68, SRZ ;  /* 0x0000000000447805 */ /* 0x000fc6000001ff00 */
        /* <DEDUP_REMOVED lines=8> */
[----:B------:R-:W-:Y:S02]  /*e270*/  IMAD.MOV.U32 R67, RZ, RZ, RZ ;  /* 0x000000ffff437224 */ /* 0x000fe400078e00ff */
[----:B------:R-:W-:-:S04]  /*e280*/  IMAD.WIDE.U32 R28, R62, R48, R28 ;  /* 0x000000303e1c7225 */ /* 0x000fc800078e001c */
[----:B------:R-:W-:Y:S01]  /*e290*/  IMAD.IADD R44, R29, 0x1, R45 ;  /* 0x000000011d2c7824 */ /* 0x000fe200078e022d */
[----:B------:R-:W-:Y:S01]  /*e2a0*/  MOV R29, RZ ;  /* 0x000000ff001d7202 */ /* 0x000fe20000000f00 */
[----:B------:R-:W-:Y:S02]  /*e2b0*/  IMAD.MOV.U32 R45, RZ, RZ, RZ ;  /* 0x000000ffff2d7224 */ /* 0x000fe400078e00ff */
[----:B------:R-:W-:-:S04]  /*e2c0*/  IMAD.WIDE.U32 R28, R63, R49, R28 ;  /* 0x000000313f1c7225 */ /* 0x000fc800078e001c */
[----:B------:R-:W-:Y:S01]  /*e2d0*/  IMAD.WIDE.U32 R44, R62, R64, R44 ;  /* 0x000000403e2c7225 */ /* 0x000fe200078e002c */
[----:B------:R-:W-:-:S03]  /*e2e0*/  IADD3 R31, PT, PT, R73, R29, RZ ;  /* 0x0000001d491f7210 */ /* 0x000fc60007ffe0ff */
[----:B------:R-:W-:Y:S01]  /*e2f0*/  IMAD.MOV.U32 R29, RZ, RZ, RZ ;  /* 0x000000ffff1d7224 */ /* 0x000fe200078e00ff */
[----:B------:R-:W-:Y:S01]  /*e300*/  IADD3 R30, P0, PT, R31, R44, RZ ;  /* 0x0000002c1f1e7210 */ /* 0x000fe20007f1e0ff */
[----:B------:R-:W-:-:S04]  /*e310*/  IMAD.MOV.U32 R44, RZ, RZ, RZ ;  /* 0x000000ffff2c7224 */ /* 0x000fc800078e00ff */
[----:B------:R-:W-:Y:S01]  /*e320*/  IMAD.X R31, RZ, RZ, RZ, P0 ;  /* 0x000000ffff1f7224 */ /* 0x000fe200000e06ff */
[----:B------:R-:W-:Y:S01]  /*e330*/  IADD3 R44, PT, PT, R45, R44, RZ ;  /* 0x0000002c2d2c7210 */ /* 0x000fe20007ffe0ff */
[----:B------:R-:W-:Y:S02]  /*e340*/  IMAD.MOV.U32 R45, RZ, RZ, RZ ;  /* 0x000000ffff2d7224 */ /* 0x000fe400078e00ff */
[----:B------:R-:W-:-:S04]  /*e350*/  IMAD.WIDE.U32 R30, R49, R48, R30 ;  /* 0x00000030311e7225 */ /* 0x000fc800078e001e */
[----:B------:R-:W-:Y:S01]  /*e360*/  IMAD.WIDE.U32 R44, R62, R66, R44 ;  /* 0x000000423e2c7225 */ /* 0x000fe200078e002c */
[----:B-1----:R-:W-:-:S03]  /*e370*/  IADD3 R33, PT, PT, R41, R31, RZ ;  /* 0x0000001f29217210 */ /* 0x002fc60007ffe0ff */
[----:B------:R-:W-:Y:S01]  /*e380*/  IMAD.MOV.U32 R31, RZ, RZ, RZ ;  /* 0x000000ffff1f7224 */ /* 0x000fe200078e00ff */
[----:B------:R-:W-:Y:S02]  /*e390*/  IADD3 R32, P0, PT, R33, R44, RZ ;  /* 0x0000002c21207210 */ /* 0x000fe40007f1e0ff */
[----:B------:R-:W-:Y:S01]  /*e3a0*/  IADD3 R44, PT, PT, R45, R70, RZ ;  /* 0x000000462d2c7210 */ /* 0x000fe20007ffe0ff */
[----:B------:R-:W-:Y:S02]  /*e3b0*/  IMAD.MOV.U32 R45, RZ, RZ, RZ ;  /* 0x000000ffff2d7224 */ /* 0x000fe400078e00ff */
[----:B------:R-:W-:Y:S02]  /*e3c0*/  IMAD.X R33, RZ, RZ, RZ, P0 ;  /* 0x000000ffff217224 */ /* 0x000fe400000e06ff */
[----:B------:R-:W-:-:S04]  /*e3d0*/  IMAD.WIDE.U32 R44, R62, R60, R44 ;  /* 0x0000003c3e2c7225 */ /* 0x000fc800078e002c */
[----:B------:R-:W-:-:S04]  /*e3e0*/  IMAD.WIDE.U32 R32, R49, R64, R32 ;  /* 0x0000004031207225 */ /* 0x000fc800078e0020 */
[----:B------:R-:W-:Y:S02]  /*e3f0*/  IMAD.IADD R35, R68, 0x1, R33 ;  /* 0x0000000144237824 */ /* 0x000fe400078e0221 */
[----:B------:R-:W-:-:S03]  /*e400*/  IMAD.WIDE.U32 R30, R63, R71, R30 ;  /* 0x000000473f1e7225 */ /* 0x000fc600078e001e */
[----:B------:R-:W-:Y:S01]  /*e410*/  IADD3 R34, P0, PT, R35, R44, RZ ;  /* 0x0000002c23227210 */ /* 0x000fe20007f1e0ff */
[----:B------:R-:W-:Y:S02]  /*e420*/  IMAD.IADD R44, R45, 0x1, R69 ;  /* 0x000000012d2c7824 */ /* 0x000fe400078e0245 */
[----:B------:R-:W-:Y:S01]  /*e430*/  IMAD.MOV.U32 R45, RZ, RZ, RZ ;  /* 0x000000ffff2d7224 */ /* 0x000fe200078e00ff */
[----:B------:R-:W-:Y:S01]  /*e440*/  IADD3.X R35, PT, PT, RZ, RZ, RZ, P0, !PT ;  /* 0x000000ffff237210 */ /* 0x000fe200007fe4ff */
[----:B------:R-:W-:-:S04]  /*e450*/  IMAD.WIDE.U32 R44, R62, R58, R44 ;  /* 0x0000003a3e2c7225 */ /* 0x000fc800078e002c */
[----:B------:R-:W-:-:S05]  /*e460*/  IMAD.WIDE.U32 R34, R49, R66, R34 ;  /* 0x0000004231227225 */ /* 0x000fca00078e0022 */
[----:B------:R-:W-:-:S04]  /*e470*/  IADD3 R39, PT, PT, R70, R35, RZ ;  /* 0x0000002346277210 */ /* 0x000fc80007ffe0ff */
[----:B------:R-:W-:Y:S02]  /*e480*/  IADD3 R38, P0, PT, R39, R44, RZ ;  /* 0x0000002c27267210 */ /* 0x000fe40007f1e0ff */
[----:B------:R-:W-:Y:S01]  /*e490*/  IADD3 R44, PT, PT, R45, R67, RZ ;  /* 0x000000432d2c7210 */ /* 0x000fe20007ffe0ff */
[----:B------:R-:W-:Y:S02]  /*e4a0*/  IMAD.MOV.U32 R45, RZ, RZ, RZ ;  /* 0x000000ffff2d7224 */ /* 0x000fe400078e00ff */
[----:B------:R-:W-:Y:S02]  /*e4b0*/  IMAD.X R39, RZ, RZ, RZ, P0 ;  /* 0x000000ffff277224 */ /* 0x000fe400000e06ff */
[----:B------:R-:W-:-:S04]  /*e4c0*/  IMAD.WIDE.U32 R44, R62, R54, R44 ;  /* 0x000000363e2c7225 */ /* 0x000fc800078e002c */
[----:B------:R-:W-:-:S04]  /*e4d0*/  IMAD.WIDE.U32 R38, R49, R60, R38 ;  /* 0x0000003c31267225 */ /* 0x000fc800078e0026 */
[----:B------:R-:W-:-:S05]  /*e4e0*/  IMAD.IADD R43, R69, 0x1, R39 ;  /* 0x00000001452b7824 */ /* 0x000fca00078e0227 */
[----:B------:R-:W-:Y:S01]  /*e4f0*/  IADD3 R42, P0, PT, R43, R44, RZ ;  /* 0x0000002c2b2a7210 */ /* 0x000fe20007f1e0ff */
[----:B------:R-:W-:Y:S01]  /*e500*/  IMAD.IADD R44, R45, 0x1, R65 ;  /* 0x000000012d2c7824 */ /* 0x000fe200078e0241 */
[----:B------:R-:W-:-:S03]  /*e510*/  MOV R45, RZ ;  /* 0x000000ff002d7202 */ /* 0x000fc60000000f00 */
[----:B------:R-:W-:Y:S02]  /*e520*/  IMAD.X R43, RZ, RZ, RZ, P0 ;  /* 0x000000ffff2b7224 */ /* 0x000fe400000e06ff */
[----:B------:R-:W-:-:S04]  /*e530*/  IMAD.WIDE.U32 R44, R56, R62, R44 ;  /* 0x0000003e382c7225 */ /* 0x000fc800078e002c */
[----:B------:R-:W-:Y:S01]  /*e540*/  IMAD.WIDE.U32 R42, R49, R58, R42 ;  /* 0x0000003a312a7225 */ /* 0x000fe200078e002a */
[----:B------:R-:W-:-:S03]  /*e550*/  IADD3 R45, PT, PT, R45, R29, RZ ;  /* 0x0000001d2d2d7210 */ /* 0x000fc60007ffe0ff */
[----:B------:R-:W-:Y:S02]  /*e560*/  IMAD.IADD R47, R67, 0x1, R43 ;  /* 0x00000001432f7824 */ /* 0x000fe400078e022b */
[----:B------:R-:W-:-:S03]  /*e570*/  IMAD R62, R63, R62, RZ ;  /* 0x0000003e3f3e7224 */ /* 0x000fc600078e02ff */
[----:B------:R-:W-:-:S05]  /*e580*/  IADD3 R46, P0, PT, R47, R44, RZ ;  /* 0x0000002c2f2e7210 */ /* 0x000fca0007f1e0ff */
[----:B------:R-:W-:Y:S02]  /*e590*/  IMAD.X R47, RZ, RZ, RZ, P0 ;  /* 0x000000ffff2f7224 */ /* 0x000fe400000e06ff */
[----:B------:R-:W-:-:S04]  /*e5a0*/  IMAD.WIDE.U32 R46, R49, R54, R46 ;  /* 0x00000036312e7225 */ /* 0x000fc800078e002e */
[----:B------:R-:W-:-:S05]  /*e5b0*/  IMAD.IADD R44, R65, 0x1, R47 ;  /* 0x00000001412c7824 */ /* 0x000fca00078e022f */
[----:B------:R-:W-:-:S04]  /*e5c0*/  IADD3 R44, P0, PT, R44, R45, RZ ;  /* 0x0000002d2c2c7210 */ /* 0x000fc80007f1e0ff */
[----:B------:R-:W-:-:S03]  /*e5d0*/  IADD3.X R45, PT, PT, RZ, RZ, RZ, P0, !PT ;  /* 0x000000ffff2d7210 */ /* 0x000fc600007fe4ff */
[----:B------:R-:W-:-:S04]  /*e5e0*/  IMAD.WIDE.U32 R44, R56, R49, R44 ;  /* 0x00000031382c7225 */ /* 0x000fc800078e002c */
[----:B------:R-:W-:Y:S02]  /*e5f0*/  IMAD.MOV.U32 R49, RZ, RZ, RZ ;  /* 0x000000ffff317224 */ /* 0x000fe400078e00ff */
[----:B------:R-:W-:-:S03]  /*e600*/  IMAD.IADD R45, R73, 0x1, R45 ;  /* 0x00000001492d7824 */ /* 0x000fc600078e022d */
[----:B------:R-:W-:-:S04]  /*e610*/  IADD3 R33, PT, PT, R49, R31, RZ ;  /* 0x0000001f31217210 */ /* 0x000fc80007ffe0ff */
[----:B------:R-:W-:-:S05]  /*e620*/  IADD3 R32, P0, PT, R33, R32, RZ ;  /* 0x0000002021207210 */ /* 0x000fca0007f1e0ff */
[----:B------:R-:W-:Y:S02]  /*e630*/  IMAD.X R33, RZ, RZ, RZ, P0 ;  /* 0x000000ffff217224 */ /* 0x000fe400000e06ff */
[----:B------:R-:W-:-:S04]  /*e640*/  IMAD.WIDE.U32 R32, R71, R48, R32 ;  /* 0x0000003047207225 */ /* 0x000fc800078e0020 */
[----:B------:R-:W-:Y:S02]  /*e650*/  IMAD.IADD R35, R41, 0x1, R33 ;  /* 0x0000000129237824 */ /* 0x000fe400078e0221 */
[----:B------:R-:W-:-:S03]  /*e660*/  HFMA2 R33, -RZ, RZ, 0, 0 ;  /* 0x00000000ff217431 */ /* 0x000fc600000001ff */
[----:B------:R-:W-:-:S04]  /*e670*/  IADD3 R34, P0, PT, R35, R34, RZ ;  /* 0x0000002223227210 */ /* 0x000fc80007f1e0ff */
[----:B------:R-:W-:Y:S01]  /*e680*/  IADD3.X R35, PT, PT, RZ, RZ, RZ, P0, !PT ;  /* 0x000000ffff237210 */ /* 0x000fe200007fe4ff */
[----:B------:R-:W-:-:S04]  /*e690*/  IMAD.WIDE.U32 R32, R63, R74, R32 ;  /* 0x0000004a3f207225 */ /* 0x000fc800078e0020 */
        /* <DEDUP_REMOVED lines=15> */
[----:B------:R-:W-:-:S03]  /*e790*/  IMAD.MOV.U32 R29, RZ, RZ, RZ ;  /* 0x000000ffff1d7224 */ /* 0x000fc600078e00ff */
[----:B------:R-:W-:Y:S01]  /*e7a0*/  IADD3.X R73, PT, PT, RZ, RZ, RZ, P0, !PT ;  /* 0x000000ffff497210 */ /* 0x000fe200007fe4ff */
[----:B------:R-:W-:Y:S01]  /*e7b0*/  IMAD.IADD R35, R29, 0x1, R33 ;  /* 0x000000011d237824 */ /* 0x000fe200078e0221 */
[----:B------:R-:W-:Y:S01]  /*e7c0*/  MOV R33, RZ ;  /* 0x000000ff00217202 */ /* 0x000fe20000000f00 */
[----:B------:R-:W-:-:S04]  /*e7d0*/  IMAD.WIDE.U32 R72, R71, R54, R72 ;  /* 0x0000003647487225 */ /* 0x000fc800078e0048 */
[----:B------:R-:W-:-:S05]  /*e7e0*/  IMAD.IADD R44, R65, 0x1, R73 ;  /* 0x00000001412c7824 */ /* 0x000fca00078e0249 */
[----:B------:R-:W-:-:S05]  /*e7f0*/  IADD3 R44, P0, PT, R44, R45, RZ ;  /* 0x0000002d2c2c7210 */ /* 0x000fca0007f1e0ff */
[----:B------:R-:W-:Y:S01]  /*e800*/  IMAD.X R45, RZ, RZ, RZ, P0 ;  /* 0x000000ffff2d7224 */ /* 0x000fe200000e06ff */
        /* <DEDUP_REMOVED lines=11> */
[----:B------:R-:W-:Y:S01]  /*e8c0*/  IADD3 R43, PT, PT, R68, R39, RZ ;  /* 0x00000027442b7210 */ /* 0x000fe20007ffe0ff */
[----:B------:R-:W-:-:S03]  /*e8d0*/  IMAD.IADD R39, R33, 0x1, R35 ;  /* 0x0000000121277824 */ /* 0x000fc600078e0223 */
        /* <DEDUP_REMOVED lines=16> */
[----:B------:R-:W-:-:S05]  /*e9e0*/  IADD3 R76, P0, PT, R76, R49, RZ ;  /* 0x000000314c4c7210 */ /* 0x000fca0007f1e0ff */
[----:B------:R-:W-:Y:S01]  /*e9f0*/  IMAD.X R77, RZ, RZ, RZ, P0 ;  /* 0x000000ffff4d7224 */ /* 0x000fe200000e06ff */
[----:B------:R-:W-:Y:S01]  /*ea00*/  IADD3 R38, P0, PT, R39, R38, RZ ;  /* 0x0000002627267210 */ /* 0x000fe20007f1e0ff */
[----:B------:R-:W-:-:S04]  /*ea10*/  IMAD.WIDE.U32 R74, R56, R74, R76 ;  /* 0x0000004a384a7225 */ /* 0x000fc800078e004c */
[----:B------:R-:W-:Y:S01]  /*ea20*/  IMAD.X R39, RZ, RZ, RZ, P0 ;  /* 0x000000ffff277224 */ /* 0x000fe200000e06ff */
[----:B------:R-:W-:Y:S01]  /*ea30*/  IADD3 R76, PT, PT, R29, R75, RZ ;  /* 0x0000004b1d4c7210 */ /* 0x000fe20007ffe0ff */
[----:B------:R-:W-:-:S05]  /*ea40*/  IMAD.WIDE.U32 R38, R37, R48, R38 ;  /* 0x0000003025267225 */ /* 0x000fca00078e0026 */
[----:B------:R-:W-:Y:S01]  /*ea50*/  IADD3 R43, PT, PT, R41, R39, RZ ;  /* 0x00000027292b7210 */ /* 0x000fe20007ffe0ff */
[----:B------:R-:W-:-:S03]  /*ea60*/  IMAD.MOV.U32 R39, RZ, RZ, RZ ;  /* 0x000000ffff277224 */ /* 0x000fc600078e00ff */
[----:B------:R-:W-:Y:S01]  /*ea70*/  IADD3 R42, P0, PT, R43, R42, RZ ;  /* 0x0000002a2b2a7210 */ /* 0x000fe20007f1e0ff */
[----:B------:R-:W-:-:S04]  /*ea80*/  IMAD.WIDE.U32 R38, R63, R61, R38 ;  /* 0x0000003d3f267225 */ /* 0x000fc800078e0026 */
[----:B------:R-:W-:Y:S02]  /*ea90*/  IMAD.X R43, RZ, RZ, RZ, P0 ;  /* 0x000000ffff2b7224 */ /* 0x000fe400000e06ff */
[----:B------:R-:W-:-:S04]  /*eaa0*/  IMAD.WIDE.U32 R42, R37, R64, R42 ;  /* 0x00000040252a7225 */ /* 0x000fc800078e002a */
[----:B------:R-:W-:Y:S02]  /*eab0*/  IMAD.IADD R47, R68, 0x1, R43 ;  /* 0x00000001442f7824 */ /* 0x000fe400078e022b */
[----:B------:R-:W-:-:S03]  /*eac0*/  IMAD.IADD R43, R29, 0x1, R39 ;  /* 0x000000011d2b7824 */ /* 0x000fc600078e0227 */
        /* <DEDUP_REMOVED lines=12> */
[----:B------:R-:W-:-:S05]  /*eb90*/  IADD3 R74, P0, PT, R31, R74, RZ ;  /* 0x0000004a1f4a7210 */ /* 0x000fca0007f1e0ff */
[----:B------:R-:W-:Y:S02]  /*eba0*/  IMAD.X R75, RZ, RZ, RZ, P0 ;  /* 0x000000ffff4b7224 */ /* 0x000fe400000e06ff */
[----:B------:R-:W-:-:S04]  /*ebb0*/  IMAD.WIDE.U32 R74, R37, R54, R74 ;  /* 0x00000036254a7225 */ /* 0x000fc800078e004a */
[----:B------:R-:W-:-:S05]  /*ebc0*/  IMAD.IADD R77, R65, 0x1, R75 ;  /* 0x00000001414d7824 */ /* 0x000fca00078e024b */
[----:B------:R-:W-:-:S04]  /*ebd0*/  IADD3 R76, P0, PT, R77, R76, RZ ;  /* 0x0000004c4d4c7210 */ /* 0x000fc80007f1e0ff */
[----:B------:R-:W-:Y:S02]  /*ebe0*/  IADD3.X R77, PT, PT, RZ, RZ, RZ, P0, !PT ;  /* 0x000000ffff4d7210 */ /* 0x000fe400007fe4ff */
[----:B------:R-:W-:Y:S01]  /*ebf0*/  IADD3 R42, P0, PT, R43, R42, RZ ;  /* 0x0000002a2b2a7210 */ /* 0x000fe20007f1e0ff */
[----:B------:R-:W-:-:S03]  /*ec00*/  IMAD.WIDE.U32 R36, R56, R37, R76 ;  /* 0x0000002538247225 */ /* 0x000fc600078e004c */
[----:B------:R-:W-:Y:S02]  /*ec10*/  IADD3.X R43, PT, PT, RZ, RZ, RZ, P0, !PT ;  /* 0x000000ffff2b7210 */ /* 0x000fe400007fe4ff */
[----:B------:R-:W-:Y:S01]  /*ec20*/  IADD3 R33, PT, PT, R33, R37, RZ ;  /* 0x0000002521217210 */ /* 0x000fe20007ffe0ff */
        /* <DEDUP_REMOVED lines=17> */
[----:B------:R-:W-:-:S05]  /*ed40*/  HFMA2 R31, -RZ, RZ, 0, 0 ;  /* 0x00000000ff1f7431 */ /* 0x000fca00000001ff */
[----:B------:R-:W-:-:S05]  /*ed50*/  IMAD.IADD R47, R31, 0x1, R43 ;  /* 0x000000011f2f7824 */ /* 0x000fca00078e022b */
[----:B------:R-:W-:-:S05]  /*ed60*/  IADD3 R46, P1, PT, R47, R46, RZ ;  /* 0x0000002e2f2e7210 */ /* 0x000fca0007f3e0ff */
[----:B------:R-:W-:Y:S02]  /*ed70*/  IMAD.X R47, RZ, RZ, RZ, P1 ;  /* 0x000000ffff2f7224 */ /* 0x000fe400008e06ff */
[----:B------:R-:W-:-:S05]  /*ed80*/  IMAD.WIDE.U32 R46, R59, R48, R46 ;  /* 0x000000303b2e7225 */ /* 0x000fca00078e002e */
[----:B------:R-:W-:Y:S02]  /*ed90*/  IADD3 R73, PT, PT, R41, R47, RZ ;  /* 0x0000002f29497210 */ /* 0x000fe40007ffe0ff */
[----:B------:R-:W-:Y:S02]  /*eda0*/  MOV R47, RZ ;  /* 0x000000ff002f7202 */ /* 0x000fe40000000f00 */
[----:B------:R-:W-:Y:S01]  /*edb0*/  IADD3 R72, P1, PT, R73, R72, RZ ;  /* 0x0000004849487210 */ /* 0x000fe20007f3e0ff */
[----:B------:R-:W-:-:S04]  /*edc0*/  IMAD.WIDE.U32 R46, R63, R57, R46 ;  /* 0x000000393f2e7225 */ /* 0x000fc800078e002e */
[----:B------:R-:W-:Y:S02]  /*edd0*/  HFMA2 R63, -RZ, RZ, 0, 0 ;  /* 0x00000000ff3f7431 */ /* 0x000fe400000001ff */
[----:B------:R-:W-:Y:S02]  /*ede0*/  IMAD.X R73, RZ, RZ, RZ, P1 ;  /* 0x000000ffff497224 */ /* 0x000fe400008e06ff */
[----:B------:R-:W-:-:S04]  /*edf0*/  IMAD.WIDE.U32 R72, R59, R64, R72 ;  /* 0x000000403b487225 */ /* 0x000fc800078e0048 */
[----:B------:R-:W-:Y:S02]  /*ee00*/  IMAD.IADD R45, R68, 0x1, R73 ;  /* 0x00000001442d7824 */ /* 0x000fe400078e0249 */
[----:B------:R-:W-:-:S03]  /*ee10*/  IMAD.IADD R73, R55, 0x1, R47 ;  /* 0x0000000137497824 */ /* 0x000fc600078e022f */
[----:B------:R-:W-:Y:S02]  /*ee20*/  IADD3 R44, P1, PT, R45, R44, RZ ;  /* 0x0000002c2d2c7210 */ /* 0x000fe40007f3e0ff */
[----:B------:R-:W-:Y:S02]  /*ee30*/  IADD3 R72, P2, PT, R73, R72, RZ ;  /* 0x0000004849487210 */ /* 0x000fe40007f5e0ff */
[----:B------:R-:W-:-:S03]  /*ee40*/  IADD3.X R45, PT, PT, RZ, RZ, RZ, P1, !PT ;  /* 0x000000ffff2d7210 */ /* 0x000fc60000ffe4ff */
[----:B------:R-:W-:Y:S02]  /*ee50*/  IMAD.X R73, RZ, RZ, RZ, P2 ;  /* 0x000000ffff497224 */ /* 0x000fe400010e06ff */
[----:B------:R-:W-:-:S04]  /*ee60*/  IMAD.WIDE.U32 R44, R59, R66, R44 ;  /* 0x000000423b2c7225 */ /* 0x000fc800078e002c */
[----:B------:R-:W-:-:S04]  /*ee70*/  IMAD.WIDE.U32 R48, R57, R48, R72 ;  /* 0x0000003039307225 */ /* 0x000fc800078e0048 */
[----:B------:R-:W-:Y:S02]  /*ee80*/  IMAD.IADD R41, R41, 0x1, R49 ;  /* 0x0000000129297824 */ /* 0x000fe400078e0231 */
[----:B------:R-:W-:-:S03]  /*ee90*/  IMAD.IADD R35, R70, 0x1, R45 ;  /* 0x0000000146237824 */ /* 0x000fc600078e022d */
[----:B------:R-:W-:Y:S02]  /*eea0*/  IADD3 R44, P1, PT, R41, R44, RZ ;  /* 0x0000002c292c7210 */ /* 0x000fe40007f3e0ff */
[----:B------:R-:W-:-:S03]  /*eeb0*/  IADD3.X R41, PT, PT, RZ, RZ, RZ, P0, !PT ;  /* 0x000000ffff297210 */ /* 0x000fc600007fe4ff */
[----:B------:R-:W-:Y:S02]  /*eec0*/  IMAD.X R45, RZ, RZ, RZ, P1 ;  /* 0x000000ffff2d7224 */ /* 0x000fe400008e06ff */
[----:B------:R-:W-:-:S04]  /*eed0*/  IMAD.WIDE.U32 R72, R61, R58, R40 ;  /* 0x0000003a3d487225 */ /* 0x000fc800078e0028 */
[----:B------:R-:W-:Y:S01]  /*eee0*/  IMAD.IADD R39, R67, 0x1, R73 ;  /* 0x0000000143277824 */ /* 0x000fe200078e0249 */
[----:B------:R-:W-:Y:S01]  /*eef0*/  IADD3 R72, P1, PT, R35, R72, RZ ;  /* 0x0000004823487210 */ /* 0x000fe20007f3e0ff */
[----:B------:R-:W-:-:S03]  /*ef00*/  IMAD.WIDE.U32 R40, R57, R64, R44 ;  /* 0x0000004039287225 */ /* 0x000fc600078e002c */
[----:B------:R-:W-:Y:S01]  /*ef10*/  IADD3 R36, P0, PT, R39, R36, RZ ;  /* 0x0000002427247210 */ /* 0x000fe20007f1e0ff */
[----:B------:R-:W-:Y:S02]  /*ef20*/  IMAD.X R73, RZ, RZ, RZ, P1 ;  /* 0x000000ffff497224 */ /* 0x000fe400008e06ff */
[----:B------:R-:W-:Y:S02]  /*ef30*/  IMAD.IADD R45, R68, 0x1, R41 ;  /* 0x00000001442d7824 */ /* 0x000fe400078e0229 */
[----:B------:R-:W-:-:S04]  /*ef40*/  IMAD.WIDE.U32 R72, R59, R60, R72 ;  /* 0x0000003c3b487225 */ /* 0x000fc800078e0048 */
[----:B------:R-:W-:Y:S01]  /*ef50*/  IMAD.X R37, RZ, RZ, RZ, P0 ;  /* 0x000000ffff257224 */ /* 0x000fe200000e06ff */
[----:B------:R-:W-:Y:S02]  /*ef60*/  IADD3 R44, P1, PT, R45, R72, RZ ;  /* 0x000000482d2c7210 */ /* 0x000fe40007f3e0ff */
[----:B------:R-:W-:Y:S01]  /*ef70*/  IADD3 R35, PT, PT, R69, R73, RZ ;  /* 0x0000004945237210 */ /* 0x000fe20007ffe0ff */
[----:B------:R-:W-:-:S04]  /*ef80*/  IMAD.WIDE.U32 R72, R61, R54, R36 ;  /* 0x000000363d487225 */ /* 0x000fc800078e0024 */
[----:B------:R-:W-:Y:S02]  /*ef90*/  IMAD.X R45, RZ, RZ, RZ, P1 ;  /* 0x000000ffff2d7224 */ /* 0x000fe400008e06ff */
[----:B------:R-:W-:Y:S01]  /*efa0*/  IMAD.WIDE.U32 R36, R57, R66, R44 ;  /* 0x0000004239247225 */ /* 0x000fe200078e002c */
[----:B------:R-:W-:Y:S02]  /*efb0*/  IADD3 R44, P1, PT, R35, R72, RZ ;  /* 0x00000048232c7210 */ /* 0x000fe40007f3e0ff */
[----:B------:R-:W0:Y:S01]  /*efc0*/  LDC R35, c[0x3][0xe0] ;  /* 0x00c03800ff237b82 */ /* 0x000e220000000800 */
[----:B------:R-:W-:Y:S02]  /*efd0*/  IADD3 R72, PT, PT, R65, R73, RZ ;  /* 0x0000004941487210 */ /* 0x000fe40007ffe0ff */
[----:B------:R-:W-:Y:S02]  /*efe0*/  IMAD.X R45, RZ, RZ, RZ, P1 ;  /* 0x000000ffff2d7224 */ /* 0x000fe400008e06ff */
[----:B------:R-:W-:-:S02]  /*eff0*/  IADD3 R72, P0, PT, R72, R33, RZ ;  /* 0x0000002148487210 */ /* 0x000fc40007f1e0ff */
[----:B------:R-:W-:Y:S01]  /*f000*/  IADD3 R33, PT, PT, R70, R37, RZ ;  /* 0x0000002546217210 */ /* 0x000fe20007ffe0ff */
[----:B------:R-:W-:Y:S01]  /*f010*/  IMAD.WIDE.U32 R44, R59, R58, R44 ;  /* 0x0000003a3b2c7225 */ /* 0x000fe200078e002c */
[----:B------:R-:W1:Y:S03]  /*f020*/  LDC R37, c[0x3][0x4] ;  /* 0x00c00100ff257b82 */ /* 0x000e660000000800 */
[----:B------:R-:W-:Y:S01]  /*f030*/  IMAD.X R73, RZ, RZ, RZ, P0 ;  /* 0x000000ffff497224 */ /* 0x000fe200000e06ff */
[----:B------:R-:W-:Y:S01]  /*f040*/  IADD3 R44, P1, PT, R33, R44, RZ ;  /* 0x0000002c212c7210 */ /* 0x000fe20007f3e0ff */
[----:B------:R-:W-:Y:S02]  /*f050*/  IMAD.IADD R45, R67, 0x1, R45 ;  /* 0x00000001432d7824 */ /* 0x000fe400078e022d */
[----:B------:R-:W-:-:S04]  /*f060*/  IMAD.WIDE.U32 R72, R56, R61, R72 ;  /* 0x0000003d38487225 */ /* 0x000fc800078e0048 */
[----:B------:R-:W-:Y:S01]  /*f070*/  IMAD.IADD R33, R29, 0x1, R73 ;  /* 0x000000011d217824 */ /* 0x000fe200078e0249 */
[----:B------:R-:W-:Y:S02]  /*f080*/  IADD3 R70, P0, PT, R45, R72, RZ ;  /* 0x000000482d467210 */ /* 0x000fe40007f1e0ff */
[----:B------:R-:W-:Y:S01]  /*f090*/  IADD3.X R45, PT, PT, RZ, RZ, RZ, P1, !PT ;  /* 0x000000ffff2d7210 */ /* 0x000fe20000ffe4ff */
[----:B0-----:R-:W-:Y:S02]  /*f0a0*/  IMAD R39, R62, R35, RZ ;  /* 0x000000233e277224 */ /* 0x001fe400078e02ff */
[----:B------:R-:W-:Y:S02]  /*f0b0*/  IMAD.X R71, RZ, RZ, RZ, P0 ;  /* 0x000000ffff477224 */ /* 0x000fe400000e06ff */
[----:B------:R-:W-:-:S04]  /*f0c0*/  IMAD.HI.U32 R63, R39, R24, R62 ;  /* 0x00000018273f7227 */ /* 0x000fc800078e003e */
[----:B------:R-:W-:Y:S01]  /*f0d0*/  IMAD.WIDE.U32 R44, R57, R60, R44 ;  /* 0x0000003c392c7225 */ /* 0x000fe200078e002c */
[----:B------:R-:W-:-:S03]  /*f0e0*/  IADD3 R62, P2, PT, R63, R28, RZ ;  /* 0x0000001c3f3e7210 */ /* 0x000fc60007f5e0ff */
[----:B------:R-:W-:-:S04]  /*f0f0*/  IMAD.WIDE.U32 R70, R59, R54, R70 ;  /* 0x000000363b467225 */ /* 0x000fc800078e0046 */
[----:B------:R-:W-:Y:S02]  /*f100*/  IMAD.X R63, RZ, RZ, RZ, P2 ;  /* 0x000000ffff3f7224 */ /* 0x000fe400010e06ff */
[----:B------:R-:W-:Y:S02]  /*f110*/  IMAD.IADD R61, R69, 0x1, R45 ;  /* 0x00000001453d7824 */ /* 0x000fe400078e022d */
[----:B-1----:R-:W-:-:S03]  /*f120*/  IMAD.WIDE.U32 R62, R39, R37, R62 ;  /* 0x00000025273e7225 */ /* 0x002fc600078e003e */
[----:B------:R-:W-:Y:S01]  /*f130*/  IADD3 R60, P1, PT, R61, R70, RZ ;  /* 0x000000463d3c7210 */ /* 0x000fe20007f3e0ff */
[----:B------:R-:W-:Y:S01]  /*f140*/  IMAD.IADD R29, R10, 0x1, R63 ;  /* 0x000000010a1d7824 */ /* 0x000fe200078e023f */
[----:B------:R-:W-:Y:S02]  /*f150*/  IADD3 R70, PT, PT, R65, R71, RZ ;  /* 0x0000004741467210 */ /* 0x000fe40007ffe0ff */
[----:B------:R-:W-:Y:S01]  /*f160*/  MOV R63, RZ ;  /* 0x000000ff003f7202 */ /* 0x000fe20000000f00 */
[----:B------:R-:W-:Y:S01]  /*f170*/  IMAD.X R61, RZ, RZ, RZ, P1 ;  /* 0x000000ffff3d7224 */ /* 0x000fe200008e06ff */
[----:B------:R-:W-:Y:S02]  /*f180*/  IADD3 R68, P2, PT, R29, R30, RZ ;  /* 0x0000001e1d447210 */ /* 0x000fe40007f5e0ff */
[----:B------:R-:W0:Y:S01]  /*f190*/  LDC.64 R28, c[0x3][0x8] ;  /* 0x00c00200ff1c7b82 */ /* 0x000e220000000a00 */
[----:B------:R-:W-:Y:S01]  /*f1a0*/  IADD3 R70, P0, PT, R70, R33, RZ ;  /* 0x0000002146467210 */ /* 0x000fe20007f1e0ff */
[----:B------:R-:W-:-:S03]  /*f1b0*/  IMAD.WIDE.U32 R60, R57, R58, R60 ;  /* 0x0000003a393c7225 */ /* 0x000fc600078e003c */
[----:B------:R-:W-:Y:S01]  /*f1c0*/  IADD3.X R71, PT, PT, RZ, RZ, RZ, P0, !PT ;  /* 0x000000ffff477210 */ /* 0x000fe200007fe4ff */
[----:B------:R-:W-:Y:S02]  /*f1d0*/  IMAD.X R69, RZ, RZ, RZ, P2 ;  /* 0x000000ffff457224 */ /* 0x000fe400010e06ff */
[----:B------:R-:W-:Y:S02]  /*f1e0*/  IMAD.IADD R67, R67, 0x1, R61 ;  /* 0x0000000143437824 */ /* 0x000fe400078e023d */
[----:B------:R-:W-:-:S04]  /*f1f0*/  IMAD.WIDE.U32 R70, R56, R59, R70 ;  /* 0x0000003b38467225 */ /* 0x000fc800078e0046 */
[----:B------:R-:W-:Y:S02]  /*f200*/  IMAD.IADD R41, R31, 0x1, R71 ;  /* 0x000000011f297824 */ /* 0x000fe400078e0247 */
[----:B------:R-:W1:Y:S01]  /*f210*/  LDC.64 R30, c[0x3][0x10] ;  /* 0x00c00400ff1e7b82 */ /* 0x000e620000000a00 */
[----:B0-----:R-:W-:-:S04]  /*f220*/  IMAD.WIDE.U32 R68, R39, R28, R68 ;  /* 0x0000001c27447225 */ /* 0x001fc800078e0044 */
[----:B------:R-:W-:-:S05]  /*f230*/  IMAD.IADD R33, R11, 0x1, R69 ;  /* 0x000000010b217824 */ /* 0x000fca00078e0245 */
[----:B------:R-:W-:-:S04]  /*f240*/  IADD3 R32, P0, PT, R33, R32, RZ ;  /* 0x0000002021207210 */ /* 0x000fc80007f1e0ff */
[----:B------:R-:W-:Y:S02]  /*f250*/  IADD3.X R33, PT, PT, RZ, RZ, RZ, P0, !PT ;  /* 0x000000ffff217210 */ /* 0x000fe400007fe4ff */
[----:B------:R-:W-:Y:S01]  /*f260*/  IADD3 R70, P0, PT, R67, R70, RZ ;  /* 0x0000004643467210 */ /* 0x000fe20007f1e0ff */
[----:B------:R-:W-:-:S03]  /*f270*/  IMAD.WIDE.U32 R58, R39, R29, R32 ;  /* 0x0000001d273a7225 */ /* 0x000fc600078e0020 */
[----:B------:R-:W-:Y:S01]  /*f280*/  IADD3.X R71, PT, PT, RZ, RZ, RZ, P0, !PT ;  /* 0x000000ffff477210 */ /* 0x000fe200007fe4ff */
[----:B------:R-:W-:Y:S02]  /*f290*/  IMAD.IADD R33, R12, 0x1, R59 ;  /* 0x000000010c217824 */ /* 0x000fe400078e023b */
[----:B------:R-:W-:-:S03]  /*f2a0*/  IMAD.WIDE.U32 R70, R57, R54, R70 ;  /* 0x0000003639467225 */ /* 0x000fc600078e0046 */
[----:B------:R-:W-:Y:S01]  /*f2b0*/  IADD3 R32, P1, PT, R33, R34, RZ ;  /* 0x0000002221207210 */ /* 0x000fe20007f3e0ff */
[----:B------:R-:W-:Y:S02]  /*f2c0*/  IMAD.IADD R66, R65, 0x1, R71 ;  /* 0x0000000141427824 */ /* 0x000fe400078e0247 */
[----:B------:R-:W-:Y:S02]  /*f2d0*/  IMAD.MOV.U32 R34, RZ, RZ, RZ ;  /* 0x000000ffff227224 */ /* 0x000fe400078e00ff */
[----:B------:R-:W-:Y:S01]  /*f2e0*/  IMAD.X R33, RZ, RZ, RZ, P1 ;  /* 0x000000ffff217224 */ /* 0x000fe200008e06ff */
[----:B------:R-:W-:Y:S01]  /*f2f0*/  IADD3 R66, P0, PT, R66, R41, RZ ;  /* 0x0000002942427210 */ /* 0x000fe20007f1e0ff */
[----:B------:R-:W-:Y:S02]  /*f300*/  IMAD R41, R62, R35, RZ ;  /* 0x000000233e297224 */ /* 0x000fe400078e02ff */
[----:B-1----:R-:W-:Y:S01]  /*f310*/  IMAD.WIDE.U32 R64, R39, R30, R32 ;  /* 0x0000001e27407225 */ /* 0x002fe200078e0020 */
[----:B------:R-:W-:-:S03]  /*f320*/  IADD3.X R67, PT, PT, RZ, RZ, RZ, P0, !PT ;  /* 0x000000ffff437210 */ /* 0x000fc600007fe4ff */
[----:B------:R-:W-:Y:S01]  /*f330*/  IMAD.HI.U32 R63, R41, R24, R62 ;  /* 0x00000018293f7227 */ /* 0x000fe200078e003e */
[----:B------:R-:W-:-:S03]  /*f340*/  IADD3 R32, P1, PT, R65, R38, RZ ;  /* 0x0000002641207210 */ /* 0x000fc60007f3e0ff */
[----:B------:R-:W-:-:S04]  /*f350*/  IMAD.WIDE.U32 R56, R56, R57, R66 ;  /* 0x0000003938387225 */ /* 0x000fc800078e0042 */
[----:B------:R-:W-:Y:S02]  /*f360*/  IMAD.X R33, RZ, RZ, RZ, P1 ;  /* 0x000000ffff217224 */ /* 0x000fe400008e06ff */
[----:B------:R-:W-:-:S04]  /*f370*/  IMAD.WIDE.U32 R66, R39, R31, R32 ;  /* 0x0000001f27427225 */ /* 0x000fc800078e0020 */
[----:B------:R-:W0:Y:S01]  /*f380*/  LDC.64 R32, c[0x3][0x18] ;  /* 0x00c00600ff207b82 */ /* 0x000e220000000a00 */
[----:B------:R-:W-:-:S04]  /*f390*/  IADD3 R43, PT, PT, R34, R67, RZ ;  /* 0x00000043222b7210 */ /* 0x000fc80007ffe0ff */
[----:B------:R-:W-:-:S05]  /*f3a0*/  IADD3 R42, P0, PT, R43, R42, RZ ;  /* 0x0000002a2b2a7210 */ /* 0x000fca0007f1e0ff */
[----:B------:R-:W-:Y:S02]  /*f3b0*/  IMAD.X R43, RZ, RZ, RZ, P0 ;  /* 0x000000ffff2b7224 */ /* 0x000fe400000e06ff */
[----:B0-----:R-:W-:-:S05]  /*f3c0*/  IMAD.WIDE.U32 R42, R39, R32, R42 ;  /* 0x00000020272a7225 */ /* 0x001fca00078e002a */
[----:B------:R-:W-:-:S05]  /*f3d0*/  IADD3 R46, P0, PT, R43, R46, RZ ;  /* 0x0000002e2b2e7210 */ /* 0x000fca0007f1e0ff */
[----:B------:R-:W-:Y:S02]  /*f3e0*/  IMAD.X R47, RZ, RZ, RZ, P0 ;  /* 0x000000ffff2f7224 */ /* 0x000fe400000e06ff */
[----:B------:R-:W-:Y:S01]  /*f3f0*/  IMAD.WIDE.U32 R38, R39, R33, R46 ;  /* 0x0000002127267225 */ /* 0x000fe200078e002e */
[----:B------:R-:W-:-:S05]  /*f400*/  IADD3 R46, P0, PT, R63, R68, RZ ;  /* 0x000000443f2e7210 */ /* 0x000fca0007f1e0ff */
[----:B------:R-:W-:Y:S02]  /*f410*/  IMAD.X R47, RZ, RZ, RZ, P0 ;  /* 0x000000ffff2f7224 */ /* 0x000fe400000e06ff */
[----:B------:R-:W-:-:S04]  /*f420*/  IMAD.WIDE.U32 R46, R41, R37, R46 ;  /* 0x00000025292e7225 */ /* 0x000fc800078e002e */
[----:B------:R-:W-:Y:S02]  /*f430*/  IMAD.IADD R59, R10, 0x1, R47 ;  /* 0x000000010a3b7824 */ /* 0x000fe400078e022f */
[----:B------:R-:W-:Y:S02]  /*f440*/  IMAD R45, R46, R35, RZ ;  /* 0x000000232e2d7224 */ /* 0x000fe400078e02ff */
[----:B------:R-:W-:Y:S01]  /*f450*/  IMAD.MOV.U32 R47, RZ, RZ, RZ ;  /* 0x000000ffff2f7224 */ /* 0x000fe200078e00ff */
[----:B------:R-:W-:Y:S01]  /*f460*/  IADD3 R58, P0, PT, R59, R58, RZ ;  /* 0x0000003a3b3a7210 */ /* 0x000fe20007f1e0ff */
[----:B------:R-:W-:-:S03]  /*f470*/  IMAD.HI.U32 R47, R45, R24, R46 ;  /* 0x000000182d2f7227 */ /* 0x000fc600078e002e */
[----:B------:R-:W-:-:S03]  /*f480*/  IADD3.X R59, PT, PT, RZ, RZ, RZ, P0, !PT ;  /* 0x000000ffff3b7210 */ /* 0x000fc600007fe4ff */
[----:B------:R-:W-:-:S04]  /*f490*/  IMAD.WIDE.U32 R58, R41, R28, R58 ;  /* 0x0000001c293a7225 */ /* 0x000fc800078e003a */
[----:B------:R-:W-:Y:S01]  /*f4a0*/  IMAD.IADD R63, R11, 0x1, R59 ;  /* 0x000000010b3f7824 */ /* 0x000fe200078e023b */
[----:B------:R-:W-:-:S04]  /*f4b0*/  IADD3 R46, P1, PT, R47, R58, RZ ;  /* 0x0000003a2f2e7210 */ /* 0x000fc80007f3e0ff */
[----:B------:R-:W-:Y:S01]  /*f4c0*/  IADD3 R62, P0, PT, R64, R63, RZ ;  /* 0x0000003f403e7210 */ /* 0x000fe20007f1e0ff */
[----:B------:R-:W-:-:S03]  /*f4d0*/  IMAD.X R47, RZ, RZ, RZ, P1 ;  /* 0x000000ffff2f7224 */ /* 0x000fc600008e06ff */
[----:B------:R-:W-:Y:S01]  /*f4e0*/  IADD3.X R63, PT, PT, RZ, RZ, RZ, P0, !PT ;  /* 0x000000ffff3f7210 */ /* 0x000fe200007fe4ff */
[----:B------:R-:W-:-:S04]  /*f4f0*/  IMAD.WIDE.U32 R46, R45, R37, R46 ;  /* 0x000000252d2e7225 */ /* 0x000fc800078e002e */
[----:B------:R-:W-:-:S04]  /*f500*/  IMAD.WIDE.U32 R62, R41, R29, R62 ;  /* 0x0000001d293e7225 */ /* 0x000fc800078e003e */
[----:B------:R-:W-:Y:S01]  /*f510*/  IMAD.IADD R59, R12, 0x1, R63 ;  /* 0x000000010c3b7824 */ /* 0x000fe200078e023f */
[----:B------:R-:W-:Y:S01]  /*f520*/  IADD3 R63, PT, PT, R10, R47, RZ ;  /* 0x0000002f0a3f7210 */ /* 0x000fe20007ffe0ff */
[----:B------:R-:W-:Y:S02]  /*f530*/  IMAD R49, R46, R35, RZ ;  /* 0x000000232e317224 */ /* 0x000fe400078e02ff */
[----:B------:R-:W-:Y:S01]  /*f540*/  IMAD.MOV.U32 R47, RZ, RZ, RZ ;  /* 0x000000ffff2f7224 */ /* 0x000fe200078e00ff */
[----:B------:R-:W-:Y:S02]  /*f550*/  IADD3 R62, P1, PT, R63, R62, RZ ;  /* 0x0000003e3f3e7210 */ /* 0x000fe40007f3e0ff */
[----:B------:R-:W-:Y:S01]  /*f560*/  IADD3 R58, P0, PT, R59, R66, RZ ;  /* 0x000000423b3a7210 */ /* 0x000fe20007f1e0ff */
[----:B------:R-:W-:-:S03]  /*f570*/  IMAD.HI.U32 R47, R49, R24, R46 ;  /* 0x00000018312f7227 */ /* 0x000fc600078e002e */
[----:B------:R-:W-:Y:S01]  /*f580*/  IADD3.X R59, PT, PT, RZ, RZ, RZ, P0, !PT ;  /* 0x000000ffff3b7210 */ /* 0x000fe200007fe4ff */
[----:B------:R-:W-:Y:S02]  /*f590*/  IMAD.X R63, RZ, RZ, RZ, P1 ;  /* 0x000000ffff3f7224 */ /* 0x000fe400008e06ff */
[----:B------:R-:W-:-:S04]  /*f5a0*/  IMAD.WIDE.U32 R62, R45, R28, R62 ;  /* 0x0000001c2d3e7225 */ /* 0x000fc800078e003e */
[----:B------:R-:W-:Y:S01]  /*f5b0*/  IMAD.WIDE.U32 R58, R41, R30, R58 ;  /* 0x0000001e293a7225 */ /* 0x000fe200078e003a */
[----:B------:R-:W-:-:S03]  /*f5c0*/  IADD3 R46, P0, PT, R47, R62, RZ ;  /* 0x0000003e2f2e7210 */ /* 0x000fc60007f1e0ff */
[----:B------:R-:W-:Y:S02]  /*f5d0*/  IMAD.IADD R63, R11, 0x1, R63 ;  /* 0x000000010b3f7824 */ /* 0x000fe400078e023f */
[----:B------:R-:W-:-:S03]  /*f5e0*/  IMAD.X R47, RZ, RZ, RZ, P0 ;  /* 0x000000ffff2f7224 */ /* 0x000fc600000e06ff */
[----:B------:R-:W-:Y:S01]  /*f5f0*/  IADD3 R62, P0, PT, R58, R63, RZ ;  /* 0x0000003f3a3e7210 */ /* 0x000fe20007f1e0ff */
[----:B------:R-:W-:-:S03]  /*f600*/  IMAD.WIDE.U32 R46, R49, R37, R46 ;  /* 0x00000025312e7225 */ /* 0x000fc600078e002e */
[----:B------:R-:W-:Y:S01]  /*f610*/  IADD3.X R63, PT, PT, RZ, RZ, RZ, P0, !PT ;  /* 0x000000ffff3f7210 */ /* 0x000fe200007fe4ff */
[----:B------:R-:W-:Y:S01]  /*f620*/  IMAD.IADD R43, R10, 0x1, R47 ;  /* 0x000000010a2b7824 */ /* 0x000fe200078e022f */
[----:B------:R-:W-:Y:S01]  /*f630*/  IADD3 R58, P0, PT, R42, R59, RZ ;  /* 0x0000003b2a3a7210 */ /* 0x000fe20007f1e0ff */
[----:B------:R-:W-:Y:S02]  /*f640*/  IMAD R61, R46, R35, RZ ;  /* 0x000000232e3d7224 */ /* 0x000fe400078e02ff */
[----:B------:R-:W-:-:S04]  /*f650*/  IMAD.WIDE.U32 R62, R45, R29, R62 ;  /* 0x0000001d2d3e7225 */ /* 0x000fc800078e003e */
[----:B------:R-:W-:Y:S01]  /*f660*/  IMAD.X R59, RZ, RZ, RZ, P0 ;  /* 0x000000ffff3b7224 */ /* 0x000fe200000e06ff */
[----:B------:R-:W-:Y:S01]  /*f670*/  IADD3 R42, P0, PT, R43, R62, RZ ;  /* 0x0000003e2b2a7210 */ /* 0x000fe20007f1e0ff */
[----:B------:R-:W-:Y:S01]  /*f680*/  IMAD.MOV.U32 R47, RZ, RZ, RZ ;  /* 0x000000ffff2f7224 */ /* 0x000fe200078e00ff */
[----:B------:R-:W-:Y:S01]  /*f690*/  IADD3 R65, PT, PT, R12, R63, RZ ;  /* 0x0000003f0c417210 */ /* 0x000fe20007ffe0ff */
[----:B------:R-:W-:-:S04]  /*f6a0*/  IMAD.WIDE.U32 R58, R41, R31, R58 ;  /* 0x0000001f293a7225 */ /* 0x000fc800078e003a */
[----:B------:R-:W-:Y:S01]  /*f6b0*/  IMAD.X R43, RZ, RZ, RZ, P0 ;  /* 0x000000ffff2b7224 */ /* 0x000fe200000e06ff */
[----:B------:R-:W-:Y:S01]  /*f6c0*/  IADD3 R59, PT, PT, R34, R59, RZ ;  /* 0x0000003b223b7210 */ /* 0x000fe20007ffe0ff */
[----:B------:R-:W-:Y:S01]  /*f6d0*/  IMAD.HI.U32 R63, R61, R24, R46 ;  /* 0x000000183d3f7227 */ /* 0x000fe200078e002e */
[----:B------:R-:W-:-:S03]  /*f6e0*/  IADD3 R46, P0, PT, R65, R58, RZ ;  /* 0x0000003a412e7210 */ /* 0x000fc60007f1e0ff */
        /* <DEDUP_REMOVED lines=8> */
[----:B------:R-:W-:Y:S02]  /*f770*/  IADD3 R38, P1, PT, R46, R63, RZ ;  /* 0x0000003f2e267210 */ /* 0x000fe40007f3e0ff */
[----:B------:R-:W-:Y:S01]  /*f780*/  IADD3 R65, P0, PT, R39, R48, RZ ;  /* 0x0000003027417210 */ /* 0x000fe20007f1e0ff */
[----:B------:R-:W-:-:S03]  /*f790*/  IMAD.WIDE.U32 R58, R41, R32, R58 ;  /* 0x00000020293a7225 */ /* 0x000fc600078e003a */
[----:B------:R-:W-:Y:S01]  /*f7a0*/  IADD3.X R67, PT, PT, RZ, RZ, RZ, P0, !PT ;  /* 0x000000ffff437210 */ /* 0x000fe200007fe4ff */
[----:B------:R-:W-:Y:S01]  /*f7b0*/  IMAD.X R39, RZ, RZ, RZ, P1 ;  /* 0x000000ffff277224 */ /* 0x000fe200008e06ff */
[----:B------:R-:W-:Y:S01]  /*f7c0*/  IADD3 R46, P2, PT, R58, R47, RZ ;  /* 0x0000002f3a2e7210 */ /* 0x000fe20007f5e0ff */
[----:B------:R-:W-:Y:S01]  /*f7d0*/  IMAD.WIDE.U32 R42, R61, R37, R42 ;  /* 0x000000253d2a7225 */ /* 0x000fe200078e002a */
[----:B------:R-:W-:Y:S02]  /*f7e0*/  IADD3 R58, P1, PT, R59, R65, RZ ;  /* 0x000000413b3a7210 */ /* 0x000fe40007f3e0ff */
[----:B------:R-:W-:Y:S01]  /*f7f0*/  IADD3 R67, P0, PT, R67, R40, RZ ;  /* 0x0000002843437210 */ /* 0x000fe20007f1e0ff */
[----:B------:R-:W-:Y:S01]  /*f800*/  IMAD.WIDE.U32 R38, R49, R29, R38 ;  /* 0x0000001d31267225 */ /* 0x000fe200078e0026 */
[----:B------:R-:W-:-:S03]  /*f810*/  IADD3 R47, PT, PT, R10, R43, RZ ;  /* 0x0000002b0a2f7210 */ /* 0x000fc60007ffe0ff */
[----:B------:R-:W-:Y:S01]  /*f820*/  IMAD.IADD R65, R12, 0x1, R39 ;  /* 0x000000010c417824 */ /* 0x000fe200078e0227 */
[----:B------:R-:W-:Y:S01]  /*f830*/  IADD3 R38, P3, PT, R47, R38, RZ ;  /* 0x000000262f267210 */ /* 0x000fe20007f7e0ff */
[----:B------:R-:W-:Y:S01]  /*f840*/  IMAD R63, R42, R35, RZ ;  /* 0x000000232a3f7224 */ /* 0x000fe200078e02ff */
[----:B------:R-:W-:Y:S01]  /*f850*/  IADD3.X R47, PT, PT, RZ, RZ, RZ, P2, !PT ;  /* 0x000000ffff2f7210 */ /* 0x000fe200017fe4ff */
[----:B------:R-:W-:Y:S02]  /*f860*/  IMAD.MOV.U32 R43, RZ, RZ, RZ ;  /* 0x000000ffff2b7224 */ /* 0x000fe400078e00ff */
[----:B------:R-:W-:Y:S02]  /*f870*/  IMAD.X R59, RZ, RZ, RZ, P1 ;  /* 0x000000ffff3b7224 */ /* 0x000fe400008e06ff */
[----:B------:R-:W-:Y:S02]  /*f880*/  IMAD.X R39, RZ, RZ, RZ, P3 ;  /* 0x000000ffff277224 */ /* 0x000fe400018e06ff */
[----:B------:R-:W-:-:S04]  /*f890*/  IMAD.WIDE.U32 R46, R45, R31, R46 ;  /* 0x0000001f2d2e7225 */ /* 0x000fc800078e002e */
[----:B------:R-:W-:Y:S01]  /*f8a0*/  IMAD.HI.U32 R43, R63, R24, R42 ;  /* 0x000000183f2b7227 */ /* 0x000fe200078e002a */
[----:B------:R-:W-:Y:S02]  /*f8b0*/  IADD3 R46, P2, PT, R65, R46, RZ ;  /* 0x0000002e412e7210 */ /* 0x000fe40007f5e0ff */
[----:B------:R-:W-:Y:S01]  /*f8c0*/  IADD3.X R65, PT, PT, RZ, RZ, RZ, P0, !PT ;  /* 0x000000ffff417210 */ /* 0x000fe200007fe4ff */
[----:B------:R-:W-:-:S03]  /*f8d0*/  IMAD.WIDE.U32 R58, R41, R33, R58 ;  /* 0x00000021293a7225 */ /* 0x000fc600078e003a */
[----:B------:R-:W-:Y:S01]  /*f8e0*/  IADD3 R36, P0, PT, R65, R36, RZ ;  /* 0x0000002441247210 */ /* 0x000fe20007f1e0ff */
[----:B------:R-:W-:-:S04]  /*f8f0*/  IMAD.WIDE.U32 R38, R61, R28, R38 ;  /* 0x0000001c3d267225 */ /* 0x000fc800078e0026 */
[----:B------:R-:W-:Y:S01]  /*f900*/  IMAD.IADD R41, R34, 0x1, R47 ;  /* 0x0000000122297824 */ /* 0x000fe200078e022f */
[----:B------:R-:W-:Y:S01]  /*f910*/  IADD3 R38, P3, PT, R43, R38, RZ ;  /* 0x000000262b267210 */ /* 0x000fe20007f7e0ff */
[----:B------:R-:W-:Y:S01]  /*f920*/  IMAD.IADD R43, R11, 0x1, R39 ;  /* 0x000000010b2b7824 */ /* 0x000fe200078e0227 */
[----:B------:R-:W-:Y:S02]  /*f930*/  IADD3.X R47, PT, PT, RZ, RZ, RZ, P2, !PT ;  /* 0x000000ffff2f7210 */ /* 0x000fe400017fe4ff */
[----:B------:R-:W-:Y:S01]  /*f940*/  IADD3 R40, P1, PT, R58, R41, RZ ;  /* 0x000000293a287210 */ /* 0x000fe20007f3e0ff */
[----:B------:R-:W-:Y:S02]  /*f950*/  IMAD.X R39, RZ, RZ, RZ, P3 ;  /* 0x000000ffff277224 */ /* 0x000fe400018e06ff */
[----:B------:R-:W-:-:S04]  /*f960*/  IMAD.WIDE.U32 R46, R49, R30, R46 ;  /* 0x0000001e312e7225 */ /* 0x000fc800078e002e */
[----:B------:R-:W-:Y:S01]  /*f970*/  IMAD.X R41, RZ, RZ, RZ, P1 ;  /* 0x000000ffff297224 */ /* 0x000fe200008e06ff */
[----:B------:R-:W-:Y:S01]  /*f980*/  IADD3 R42, P4, PT, R46, R43, RZ ;  /* 0x0000002b2e2a7210 */ /* 0x000fe20007f9e0ff */
[----:B------:R-:W-:Y:S01]  /*f990*/  IMAD.WIDE.U32 R38, R63, R37, R38 ;  /* 0x000000253f267225 */ /* 0x000fe200078e0026 */
[----:B------:R-:W-:-:S03]  /*f9a0*/  IADD3 R59, P1, PT, R59, R67, RZ ;  /* 0x000000433b3b7210 */ /* 0x000fc60007f3e0ff */
[----:B------:R-:W-:-:S04]  /*f9b0*/  IMAD.WIDE.U32 R40, R45, R32, R40 ;  /* 0x000000202d287225 */ /* 0x000fc800078e0028 */
[----:B------:R-:W-:Y:S02]  /*f9c0*/  IMAD.IADD R69, R10, 0x1, R39 ;  /* 0x000000010a457824 */ /* 0x000fe400078e0227 */
[----:B------:R-:W-:Y:S01]  /*f9d0*/  HFMA2 R39, -RZ, RZ, 0, 0 ;  /* 0x00000000ff277431 */ /* 0x000fe200000001ff */
[----:B------:R-:W-:Y:S01]  /*f9e0*/  IADD3 R46, P3, PT, R40, R47, RZ ;  /* 0x0000002f282e7210 */ /* 0x000fe20007f7e0ff */
[----:B------:R-:W-:Y:S01]  /*f9f0*/  IMAD.X R43, RZ, RZ, RZ, P4 ;  /* 0x000000ffff2b7224 */ /* 0x000fe200020e06ff */
[----:B------:R-:W-:Y:S01]  /*fa00*/  IADD3 R40, P2, PT, R41, R59, RZ ;  /* 0x0000003b29287210 */ /* 0x000fe20007f5e0ff */
[----:B------:R-:W-:Y:S01]  /*fa10*/  IMAD R59, R38, R35, RZ ;  /* 0x00000023263b7224 */ /* 0x000fe200078e02ff */
[----:B------:R-:W-:Y:S01]  /*fa20*/  IADD3.X R47, PT, PT, RZ, RZ, RZ, P3, !PT ;  /* 0x000000ffff2f7210 */ /* 0x000fe20001ffe4ff */
[----:B------:R-:W-:-:S04]  /*fa30*/  IMAD.WIDE.U32 R42, R61, R29, R42 ;  /* 0x0000001d3d2a7225 */ /* 0x000fc800078e002a */
[----:B------:R-:W-:-:S04]  /*fa40*/  IMAD.HI.U32 R65, R59, R24, R38 ;  /* 0x000000183b417227 */ /* 0x000fc800078e0026 */
[----:B------:R-:W-:Y:S01]  /*fa50*/  IMAD.X R41, RZ, RZ, RZ, P2 ;  /* 0x000000ffff297224 */ /* 0x000fe200010e06ff */
[----:B------:R-:W-:Y:S01]  /*fa60*/  IADD3 R38, P2, PT, R69, R42, RZ ;  /* 0x0000002a45267210 */ /* 0x000fe20007f5e0ff */
[----:B------:R-:W-:-:S04]  /*fa70*/  IMAD.WIDE.U32 R46, R49, R31, R46 ;  /* 0x0000001f312e7225 */ /* 0x000fc800078e002e */
[----:B------:R-:W-:Y:S02]  /*fa80*/  IMAD.IADD R43, R12, 0x1, R43 ;  /* 0x000000010c2b7824 */ /* 0x000fe400078e022b */
[----:B------:R-:W-:Y:S01]  /*fa90*/  IMAD.WIDE.U32 R40, R45, R33, R40 ;  /* 0x000000212d287225 */ /* 0x000fe200078e0028 */
[----:B------:R-:W-:Y:S02]  /*faa0*/  IADD3 R45, PT, PT, R34, R47, RZ ;  /* 0x0000002f222d7210 */ /* 0x000fe40007ffe0ff */
[----:B------:R-:W-:Y:S01]  /*fab0*/  IADD3 R46, P3, PT, R43, R46, RZ ;  /* 0x0000002e2b2e7210 */ /* 0x000fe20007f7e0ff */
[----:B------:R-:W-:Y:S01]  /*fac0*/  IMAD.X R39, RZ, RZ, RZ, P2 ;  /* 0x000000ffff277224 */ /* 0x000fe200010e06ff */
[----:B------:R-:W-:Y:S01]  /*fad0*/  IADD3 R42, P2, PT, R40, R45, RZ ;  /* 0x0000002d282a7210 */ /* 0x000fe20007f5e0ff */
[----:B------:R-:W-:Y:S01]  /*fae0*/  IMAD.X R67, RZ, RZ, RZ, P1 ;  /* 0x000000ffff437224 */ /* 0x000fe200008e06ff */
[----:B------:R-:W-:Y:S01]  /*faf0*/  IADD3.X R47, PT, PT, RZ, RZ, RZ, P3, !PT ;  /* 0x000000ffff2f7210 */ /* 0x000fe20001ffe4ff */
[----:B------:R-:W-:-:S03]  /*fb00*/  IMAD.WIDE.U32 R38, R63, R28, R38 ;  /* 0x0000001c3f267225 */ /* 0x000fc600078e0026 */
[----:B------:R-:W-:Y:S01]  /*fb10*/  IADD3 R67, P1, PT, R67, R36, RZ ;  /* 0x0000002443437210 */ /* 0x000fe20007f3e0ff */
[----:B------:R-:W-:Y:S01]  /*fb20*/  IMAD.X R69, RZ, RZ, RZ, P0 ;  /* 0x000000ffff457224 */ /* 0x000fe200000e06ff */
        /* <DEDUP_REMOVED lines=21> */
[----:B------:R-:W-:-:S03]  /*fc80*/  IMAD.WIDE.U32 R40, R49, R33, R40 ;  /* 0x0000002131287225 */ /* 0x000fc600078e0028 */
[----:B------:R-:W-:Y:S01]  /*fc90*/  IADD3.X R45, PT, PT, RZ, RZ, RZ, P3, !PT ;  /* 0x000000ffff2d7210 */ /* 0x000fe20001ffe4ff */
[----:B------:R-:W-:Y:S02]  /*fca0*/  IMAD R49, R38, R35, RZ ;  /* 0x0000002326317224 */ /* 0x000fe400078e02ff */
[----:B------:R-:W-:Y:S02]  /*fcb0*/  IMAD.MOV.U32 R39, RZ, RZ, RZ ;  /* 0x000000ffff277224 */ /* 0x000fe400078e00ff */
[----:B------:R-:W-:-:S04]  /*fcc0*/  IMAD.WIDE.U32 R42, R61, R31, R42 ;  /* 0x0000001f3d2a7225 */ /* 0x000fc800078e002a */
[----:B------:R-:W-:Y:S01]  /*fcd0*/  IMAD.HI.U32 R47, R49, R24, R38 ;  /* 0x00000018312f7227 */ /* 0x000fe200078e0026 */
[----:B------:R-:W-:-:S03]  /*fce0*/  IADD3 R42, P4, PT, R65, R42, RZ ;  /* 0x0000002a412a7210 */ /* 0x000fc60007f9e0ff */
[----:B------:R-:W-:Y:S01]  /*fcf0*/  IMAD.IADD R39, R34, 0x1, R43 ;  /* 0x0000000122277824 */ /* 0x000fe200078e022b */
[----:B------:R-:W-:Y:S01]  /*fd00*/  IADD3.X R43, PT, PT, RZ, RZ, RZ, P4, !PT ;  /* 0x000000ffff2b7210 */ /* 0x000fe200027fe4ff */
        /* <DEDUP_REMOVED lines=8> */
[----:B------:R-:W-:Y:S01]  /*fd90*/  IADD3 R65, P1, PT, R65, R36, RZ ;  /* 0x0000002441417210 */ /* 0x000fe20007f3e0ff */
[----:B------:R-:W-:Y:S02]  /*fda0*/  IMAD.IADD R45, R11, 0x1, R45 ;  /* 0x000000010b2d7824 */ /* 0x000fe400078e022d */
[----:B------:R-:W-:Y:S01]  /*fdb0*/  IMAD.WIDE.U32 R42, R63, R30, R42 ;  /* 0x0000001e3f2a7225 */ /* 0x000fe200078e002a */
[----:B------:R-:W-:Y:S02]  /*fdc0*/  IADD3.X R36, PT, PT, RZ, RZ, RZ, P1, !PT ;  /* 0x000000ffff247210 */ /* 0x000fe40000ffe4ff */
[----:B------:R-:W-:Y:S01]  /*fdd0*/  IADD3 R47, P1, PT, R41, R65, RZ ;  /* 0x00000041292f7210 */ /* 0x000fe20007f3e0ff */
[----:B------:R-:W-:Y:S01]  /*fde0*/  IMAD.WIDE.U32 R38, R61, R32, R38 ;  /* 0x000000203d267225 */ /* 0x000fe200078e0026 */
[----:B------:R-:W-:-:S02]  /*fdf0*/  IADD3 R42, P3, PT, R42, R45, RZ ;  /* 0x0000002d2a2a7210 */ /* 0x000fc40007f7e0ff */
        /* <DEDUP_REMOVED lines=16> */
[----:B------:R-:W-:-:S03]  /*ff00*/  IADD3 R44, P4, PT, R43, R44, RZ ;  /* 0x0000002c2b2c7210 */ /* 0x000fc60007f9e0ff */
[----:B------:R-:W-:Y:S02]  /*ff10*/  IMAD.IADD R45, R34, 0x1, R45 ;  /* 0x00000001222d7824 */ /* 0x000fe400078e022d */
[----:B------:R-:W-:Y:S02]  /*ff20*/  IMAD.X R71, RZ, RZ, RZ, P0 ;  /* 0x000000ffff477224 */ /* 0x000fe400000e06ff */
[----:B------:R-:W-:Y:S01]  /*ff30*/  IMAD.X R43, RZ, RZ, RZ, P3 ;  /* 0x000000ffff2b7224 */ /* 0x000fe200018e06ff */
[----:B------:R-:W-:Y:S01]  /*ff40*/  IADD3 R60, P0, PT, R40, R45, RZ ;  /* 0x0000002d283c7210 */ /* 0x000fe20007f1e0ff */
[----:B------:R-:W-:Y:S01]  /*ff50*/  IMAD.X R45, RZ, RZ, RZ, P4 ;  /* 0x000000ffff2d7224 */ /* 0x000fe200020e06ff */
[----:B------:R-:W-:Y:S01]  /*ff60*/  IADD3 R40, P1, PT, R39, R36, RZ ;  /* 0x0000002427287210 */ /* 0x000fe20007f3e0ff */
[----:B------:R-:W-:Y:S01]  /*ff70*/  IMAD.WIDE.U32 R46, R49, R28, R42 ;  /* 0x0000001c312e7225 */ /* 0x000fe200078e002a */
[----:B------:R-:W-:Y:S02]  /*ff80*/  IADD3.X R61, PT, PT, RZ, RZ, RZ, P0, !PT ;  /* 0x000000ffff3d7210 */ /* 0x000fe400007fe4ff */
[----:B------:R-:W-:Y:S01]  /*ff90*/  IADD3 R41, P4, PT, R41, R40, RZ ;  /* 0x0000002829297210 */ /* 0x000fe20007f9e0ff */
[----:B------:R-:W-:Y:S01]  /*ffa0*/  IMAD.WIDE.U32 R44, R59, R30, R44 ;  /* 0x0000001e3b2c7225 */ /* 0x000fe200078e002c */
[----:B------:R-:W-:-:S03]  /*ffb0*/  IADD3 R71, P3, PT, R71, R70, RZ ;  /* 0x0000004647477210 */ /* 0x000fc60007f7e0ff */
[----:B------:R-:W-:Y:S02]  /*ffc0*/  IMAD.IADD R39, R11, 0x1, R47 ;  /* 0x000000010b277824 */ /* 0x000fe400078e022f */
        /* <DEDUP_REMOVED lines=16> */
[----:B------:R-:W-:-:S03]  /*100d0*/  IADD3 R41, PT, PT, R34, R41, RZ ;  /* 0x0000002922297210 */ /* 0x000fc60007ffe0ff */
[----:B------:R-:W-:Y:S02]  /*100e0*/  IMAD.IADD R43, R12, 0x1, R45 ;  /* 0x000000010c2b7824 */ /* 0x000fe400078e022d */
[----:B------:R-:W-:Y:S02]  /*100f0*/  IMAD.X R36, RZ, RZ, RZ, P1 ;  /* 0x000000ffff247224 */ /* 0x000fe400008e06ff */
[----:B------:R-:W-:Y:S01]  /*10100*/  IMAD.X R63, RZ, RZ, RZ, P2 ;  /* 0x000000ffff3f7224 */ /* 0x000fe200010e06ff */
[----:B------:R-:W-:Y:S02]  /*10110*/  IADD3 R42, P6, PT, R43, R40, RZ ;  /* 0x000000282b2a7210 */ /* 0x000fe40007fde0ff */
[----:B------:R-:W-:Y:S02]  /*10120*/  IADD3 R40, P5, PT, R60, R41, RZ ;  /* 0x000000293c287210 */ /* 0x000fe40007fbe0ff */
[----:B------:R-:W-:Y:S01]  /*10130*/  IADD3 R36, P1, PT, R36, R39, RZ ;  /* 0x0000002724247210 */ /* 0x000fe20007f3e0ff */
[----:B------:R-:W-:Y:S01]  /*10140*/  IMAD.X R39, RZ, RZ, RZ, P4 ;  /* 0x000000ffff277224 */ /* 0x000fe200020e06ff */
[----:B------:R-:W-:Y:S01]  /*10150*/  IADD3.X R43, PT, PT, RZ, RZ, RZ, P6, !PT ;  /* 0x000000ffff2b7210 */ /* 0x000fe200037fe4ff */
[----:B------:R-:W-:-:S03]  /*10160*/  IMAD.X R41, RZ, RZ, RZ, P5 ;  /* 0x000000ffff297224 */ /* 0x000fc600028e06ff */
[----:B------:R-:W-:Y:S01]  /*10170*/  IADD3 R39, P3, PT, R39, R36, RZ ;  /* 0x0000002427277210 */ /* 0x000fe20007f7e0ff */
[----:B------:R-:W-:Y:S01]  /*10180*/  IMAD.WIDE.U32 R42, R49, R30, R42 ;  /* 0x0000001e312a7225 */ /* 0x000fe200078e002a */
[----:B------:R-:W-:Y:S02]  /*10190*/  IADD3 R36, P2, PT, R65, R56, RZ ;  /* 0x0000003841247210 */ /* 0x000fe40007f5e0ff */
[----:B------:R-:W-:Y:S01]  /*101a0*/  IADD3 R61, P5, PT, R61, R39, RZ ;  /* 0x000000273d3d7210 */ /* 0x000fe20007fbe0ff */
[----:B------:R-:W-:Y:S01]  /*101b0*/  IMAD.WIDE.U32 R40, R59, R32, R40 ;  /* 0x000000203b287225 */ /* 0x000fe200078e0028 */
[----:B------:R-:W-:Y:S02]  /*101c0*/  IADD3 R63, P4, PT, R63, R36, RZ ;  /* 0x000000243f3f7210 */ /* 0x000fe40007f9e0ff */
[----:B------:R-:W-:Y:S01]  /*101d0*/  IADD3.X R36, PT, PT, RZ, RZ, RZ, P3, !PT ;  /* 0x000000ffff247210 */ /* 0x000fe20001ffe4ff */
[----:B------:R-:W-:Y:S01]  /*101e0*/  IMAD.X R39, RZ, RZ, RZ, P1 ;  /* 0x000000ffff277224 */ /* 0x000fe200008e06ff */
[----:B------:R-:W-:Y:S01]  /*101f0*/  IADD3 R40, P6, PT, R40, R43, RZ ;  /* 0x0000002b28287210 */ /* 0x000fe20007fde0ff */
[----:B------:R-:W-:Y:S01]  /*10200*/  IMAD.IADD R56, R55, 0x1, R57 ;  /* 0x0000000137387824 */ /* 0x000fe200078e0239 */
[----:B------:R-:W-:-:S02]  /*10210*/  IADD3 R48, P0, PT, R48, R63, RZ ;  /* 0x0000003f30307210 */ /* 0x000fc40007f1e0ff */
[----:B------:R-:W-:Y:S01]  /*10220*/  IADD3 R60, P1, PT, R41, R61, RZ ;  /* 0x0000003d293c7210 */ /* 0x000fe20007f3e0ff */
[----:B------:R-:W-:Y:S01]  /*10230*/  IMAD.X R41, RZ, RZ, RZ, P6 ;  /* 0x000000ffff297224 */ /* 0x000fe200030e06ff */
[----:B------:R-:W-:Y:S01]  /*10240*/  IADD3 R39, P3, PT, R39, R48, RZ ;  /* 0x0000003027277210 */ /* 0x000fe20007f7e0ff */
[----:B------:R-:W-:Y:S01]  /*10250*/  IMAD.X R48, RZ, RZ, RZ, P0 ;  /* 0x000000ffff307224 */ /* 0x000fe200000e06ff */
[----:B------:R-:W-:Y:S01]  /*10260*/  MOV R57, R46 ;  /* 0x0000002e00397202 */ /* 0x000fe20000000f00 */
[----:B------:R-:W-:Y:S01]  /*10270*/  IMAD.X R61, RZ, RZ, RZ, P1 ;  /* 0x000000ffff3d7224 */ /* 0x000fe200008e06ff */
[----:B------:R-:W-:Y:S01]  /*10280*/  IADD3 R36, P1, PT, R36, R39, RZ ;  /* 0x0000002724247210 */ /* 0x000fe20007f3e0ff */
[----:B------:R-:W-:-:S04]  /*10290*/  IMAD.WIDE.U32 R40, R49, R31, R40 ;  /* 0x0000001f31287225 */ /* 0x000fc800078e0028 */
[----:B------:R-:W-:Y:S01]  /*102a0*/  IMAD.WIDE.U32 R60, R59, R33, R60 ;  /* 0x000000213b3c7225 */ /* 0x000fe200078e003c */
[----:B------:R-:W-:-:S03]  /*102b0*/  IADD3.X R59, PT, PT, RZ, RZ, RZ, P5, !PT ;  /* 0x000000ffff3b7210 */ /* 0x000fc60002ffe4ff */
[----:B------:R-:W-:Y:S01]  /*102c0*/  IMAD.IADD R39, R34, 0x1, R41 ;  /* 0x0000000122277824 */ /* 0x000fe200078e0229 */
[----:B------:R-:W-:Y:S02]  /*102d0*/  IADD3 R59, P5, PT, R59, R36, RZ ;  /* 0x000000243b3b7210 */ /* 0x000fe40007fbe0ff */
[----:B------:R-:W-:Y:S02]  /*102e0*/  IADD3.X R36, PT, PT, RZ, RZ, RZ, P4, !PT ;  /* 0x000000ffff247210 */ /* 0x000fe400027fe4ff */
[----:B------:R-:W-:Y:S01]  /*102f0*/  IADD3 R54, P6, PT, R60, R39, RZ ;  /* 0x000000273c367210 */ /* 0x000fe20007fde0ff */
[----:B------:R-:W-:Y:S01]  /*10300*/  IMAD.X R39, RZ, RZ, RZ, P2 ;  /* 0x000000ffff277224 */ /* 0x000fe200010e06ff */
[----:B------:R-:W-:-:S03]  /*10310*/  IADD3 R59, P2, PT, R61, R59, RZ ;  /* 0x0000003b3d3b7210 */ /* 0x000fc60007f5e0ff */
[----:B------:R-:W-:Y:S01]  /*10320*/  IMAD.X R55, RZ, RZ, RZ, P6 ;  /* 0x000000ffff377224 */ /* 0x000fe200030e06ff */
[----:B------:R-:W-:Y:S02]  /*10330*/  IADD3 R36, PT, PT, R36, R56, R39 ;  /* 0x0000003824247210 */ /* 0x000fe40007ffe027 */
[----:B------:R-:W-:Y:S01]  /*10340*/  IADD3.X R39, PT, PT, RZ, RZ, RZ, P3, !PT ;  /* 0x000000ffff277210 */ /* 0x000fe20001ffe4ff */
[----:B------:R-:W-:Y:S01]  /*10350*/  IMAD.WIDE.U32 R60, R49, R32, R54 ;  /* 0x00000020313c7225 */ /* 0x000fe200078e0036 */
[----:B------:R-:W-:Y:S02]  /*10360*/  MOV R54, R40 ;  /* 0x0000002800367202 */ /* 0x000fe40000000f00 */
[----:B------:R-:W-:Y:S01]  /*10370*/  IADD3 R36, PT, PT, R39, R36, R48 ;  /* 0x0000002427247210 */ /* 0x000fe20007ffe030 */
[----:B------:R-:W-:Y:S01]  /*10380*/  IMAD.X R39, RZ, RZ, RZ, P1 ;  /* 0x000000ffff277224 */ /* 0x000fe200008e06ff */
[----:B------:R-:W-:Y:S01]  /*10390*/  IADD3 R58, P0, PT, R61, R59, RZ ;  /* 0x0000003b3d3a7210 */ /* 0x000fe20007f1e0ff */
[----:B------:R-:W-:-:S02]  /*103a0*/  IMAD.X R55, RZ, RZ, RZ, P5 ;  /* 0x000000ffff377224 */ /* 0x000fc400028e06ff */
[----:B------:R-:W-:Y:S01]  /*103b0*/  IMAD.X R48, RZ, RZ, RZ, P2 ;  /* 0x000000ffff307224 */ /* 0x000fe200010e06ff */
[----:B------:R-:W-:Y:S02]  /*103c0*/  IADD3.X R59, PT, PT, RZ, RZ, RZ, P0, !PT ;  /* 0x000000ffff3b7210 */ /* 0x000fe400007fe4ff */
[----:B------:R-:W-:Y:S01]  /*103d0*/  IADD3 R55, PT, PT, R55, R36, R39 ;  /* 0x0000002437377210 */ /* 0x000fe20007ffe027 */
[----:B------:R-:W-:Y:S01]  /*103e0*/  IMAD.MOV.U32 R36, RZ, RZ, R51 ;  /* 0x000000ffff247224 */ /* 0x000fe200078e0033 */
[----:B------:R-:W-:Y:S01]  /*103f0*/  MOV R39, 0xffffffff ;  /* 0xffffffff00277802 */ /* 0x000fe20000000f00 */
[----:B------:R-:W-:-:S04]  /*10400*/  IMAD.WIDE.U32 R58, R49, R33, R58 ;  /* 0x00000021313a7225 */ /* 0x000fc800078e003a */
[----:B------:R-:W-:Y:S01]  /*10410*/  IMAD.MOV.U32 R49, RZ, RZ, R38 ;  /* 0x000000ffff317224 */ /* 0x000fe200078e0026 */
[----:B------:R-:W-:Y:S01]  /*10420*/  IADD3 R48, PT, PT, R59, R55, R48 ;  /* 0x000000373b307210 */ /* 0x000fe20007ffe030 */
[----:B------:R-:W-:Y:S02]  /*10430*/  IMAD.MOV.U32 R38, RZ, RZ, R50 ;  /* 0x000000ffff267224 */ /* 0x000fe400078e0032 */
[----:B------:R-:W-:Y:S01]  /*10440*/  IMAD.MOV.U32 R51, RZ, RZ, R44 ;  /* 0x000000ffff337224 */ /* 0x000fe200078e002c */
[----:B------:R-:W-:Y:S01]  /*10450*/  ISETP.GT.U32.AND P0, PT, R48, R33, PT ;  /* 0x000000213000720c */ /* 0x000fe20003f04070 */
[----:B------:R-:W-:Y:S02]  /*10460*/  IMAD.MOV.U32 R55, RZ, RZ, R42 ;  /* 0x000000ffff377224 */ /* 0x000fe400078e002a */
[----:B------:R-:W-:Y:S02]  /*10470*/  IMAD.MOV.U32 R50, RZ, RZ, R60 ;  /* 0x000000ffff327224 */ /* 0x000fe400078e003c */
[----:B------:R-:W-:-:S08]  /*10480*/  IMAD.MOV.U32 R56, RZ, RZ, R58 ;  /* 0x000000ffff387224 */ /* 0x000fd000078e003a */
        /* <DEDUP_REMOVED lines=26> */
.L_x_219:
        /* <DEDUP_REMOVED lines=22> */
.L_x_220:
[----:B------:R-:W-:Y:S02]  /*10790*/  HFMA2 R45, -RZ, RZ, 0, 0 ;  /* 0x00000000ff2d7431 */ /* 0x000fe400000001ff */
[----:B------:R-:W-:Y:S01]  /*107a0*/  IMAD.WIDE.U32 R40, R9, UR11, RZ ;  /* 0x0000000b09287c25 */ /* 0x000fe2000f8e00ff */
[----:B------:R-:W-:-:S03]  /*107b0*/  IADD3 R15, P0, PT, -R15, R49, RZ ;  /* 0x000000310f0f7210 */ /* 0x000fc60007f1e1ff */
[----:B------:R-:W-:Y:S02]  /*107c0*/  HFMA2 R65, -RZ, RZ, 0, 0 ;  /* 0x00000000ff417431 */ /* 0x000fe400000001ff */
[----:B------:R-:W-:Y:S02]  /*107d0*/  IMAD.MOV.U32 R44, RZ, RZ, R41 ;  /* 0x000000ffff2c7224 */ /* 0x000fe400078e0029 */
[----:B------:R-:W-:Y:S02]  /*107e0*/  HFMA2 R61, -RZ, RZ, 0, 0 ;  /* 0x00000000ff3d7431 */ /* 0x000fe400000001ff */
[----:B------:R-:W-:Y:S02]  /*107f0*/  IMAD.MOV.U32 R43, RZ, RZ, RZ ;  /* 0x000000ffff2b7224 */ /* 0x000fe400078e00ff */
[----:B------:R-:W-:Y:S02]  /*10800*/  IMAD.X R58, RZ, RZ, -0x1, P0 ;  /* 0xffffffffff3a7424 */ /* 0x000fe400000e06ff */
[----:B------:R-:W-:-:S03]  /*10810*/  IMAD.WIDE.U32 R44, R9, UR10, R44 ;  /* 0x0000000a092c7c25 */ /* 0x000fc6000f8e002c */
[----:B------:R-:W-:Y:S01]  /*10820*/  SHF.R.U32.HI R58, RZ, 0x1f, R58 ;  /* 0x0000001fff3a7819 */ /* 0x000fe2000001163a */
[----:B------:R-:W-:Y:S01]  /*10830*/  IMAD.MOV.U32 R42, RZ, RZ, R45 ;  /* 0x000000ffff2a7224 */ /* 0x000fe200078e002d */
[----:B------:R-:W-:Y:S01]  /*10840*/  MOV R45, RZ ;  /* 0x000000ff002d7202 */ /* 0x000fe20000000f00 */
[----:B------:R-:W-:Y:S01]  /*10850*/  IMAD R49, R40, R35, RZ ;  /* 0x0000002328317224 */ /* 0x000fe200078e02ff */
[----:B------:R-:W-:Y:S01]  /*10860*/  IADD3 R58, P0, P1, R57, -R58, -R16 ;  /* 0x8000003a393a7210 */ /* 0x000fe2000791e810 */
[----:B------:R-:W-:-:S03]  /*10870*/  IMAD.WIDE.U32 R42, R9, UR9, R42 ;  /* 0x00000009092a7c25 */ /* 0x000fc6000f8e002a */
[----:B------:R-:W-:Y:S01]  /*10880*/  IADD3.X R16, PT, PT, RZ, -0x1, R39, P0, P1 ;  /* 0xffffffffff107810 */ /* 0x000fe200007e2427 */
[----:B------:R-:W-:-:S03]  /*10890*/  IMAD.WIDE.U32 R44, R6, UR11, R44 ;  /* 0x0000000b062c7c25 */ /* 0x000fc6000f8e002c */
[----:B------:R-:W-:Y:S01]  /*108a0*/  SHF.R.U32.HI R16, RZ, 0x1f, R16 ;  /* 0x0000001fff107819 */ /* 0x000fe20000011610 */
[----:B------:R-:W-:Y:S02]  /*108b0*/  IMAD.MOV.U32 R41, RZ, RZ, RZ ;  /* 0x000000ffff297224 */ /* 0x000fe400078e00ff */
[----:B------:R-:W-:Y:S01]  /*108c0*/  IMAD.MOV.U32 R46, RZ, RZ, R43 ;  /* 0x000000ffff2e7224 */ /* 0x000fe200078e002b */
[----:B------:R-:W-:Y:S01]  /*108d0*/  IADD3 R51, P0, P1, R51, -R16, -R17 ;  /* 0x8000001033337210 */ /* 0x000fe2000791e811 */
[----:B------:R-:W-:Y:S01]  /*108e0*/  IMAD.HI.U32 R47, R49, R24, R40 ;  /* 0x00000018312f7227 */ /* 0x000fe200078e0028 */
[----:B------:R-:W-:Y:S02]  /*108f0*/  IADD3 R40, P2, PT, R42, R45, RZ ;  /* 0x0000002d2a287210 */ /* 0x000fe40007f5e0ff */
[----:B------:R-:W-:Y:S02]  /*10900*/  IADD3.X R16, PT, PT, RZ, -0x1, R39, P0, P1 ;  /* 0xffffffffff107810 */ /* 0x000fe400007e2427 */
[----:B------:R-:W-:Y:S01]  /*10910*/  IADD3 R45, PT, PT, R8, R47, RZ ;  /* 0x0000002f082d7210 */ /* 0x000fe20007ffe0ff */
[----:B------:R-:W-:Y:S01]  /*10920*/  IMAD.X R41, RZ, RZ, RZ, P2 ;  /* 0x000000ffff297224 */ /* 0x000fe200010e06ff */
[----:B------:R-:W-:Y:S01]  /*10930*/  SHF.R.U32.HI R16, RZ, 0x1f, R16 ;  /* 0x0000001fff107819 */ /* 0x000fe20000011610 */
[----:B------:R-:W-:Y:S01]  /*10940*/  IMAD.MOV.U32 R47, RZ, RZ, RZ ;  /* 0x000000ffff2f7224 */ /* 0x000fe200078e00ff */
[----:B------:R-:W-:Y:S01]  /*10950*/  IADD3 R44, P3, PT, R44, R45, RZ ;  /* 0x0000002d2c2c7210 */ /* 0x000fe20007f7e0ff */
[----:B------:R-:W-:Y:S01]  /*10960*/  IMAD.WIDE.U32 R40, R6, UR10, R40 ;  /* 0x0000000a06287c25 */ /* 0x000fe2000f8e0028 */
[----:B------:R-:W-:-:S02]  /*10970*/  IADD3 R18, P5, P6, R55, -R16, -R18 ;  /* 0x8000001037127210 */ /* 0x000fc40007ebe812 */
[----:B------:R-:W-:Y:S01]  /*10980*/  IADD3.X R45, PT, PT, RZ, RZ, RZ, P3, !PT ;  /* 0x000000ffff2d7210 */ /* 0x000fe20001ffe4ff */
[----:B------:R-:W-:-:S04]  /*10990*/  IMAD.WIDE.U32 R46, R9, UR8, R46 ;  /* 0x00000008092e7c25 */ /* 0x000fc8000f8e002e */
[----:B------:R-:W-:Y:S01]  /*109a0*/  IMAD.MOV.U32 R64, RZ, RZ, R47 ;  /* 0x000000ffff407224 */ /* 0x000fe200078e002f */
[----:B------:R-:W-:Y:S01]  /*109b0*/  IADD3 R42, P2, PT, R46, R41, RZ ;  /* 0x000000292e2a7210 */ /* 0x000fe20007f5e0ff */
[----:B------:R-:W-:Y:S02]  /*109c0*/  IMAD.MOV.U32 R41, RZ, RZ, RZ ;  /* 0x000000ffff297224 */ /* 0x000fe400078e00ff */
[----:B------:R-:W-:-:S04]  /*109d0*/  IMAD.WIDE.U32 R64, R9, UR7, R64 ;  /* 0x0000000709407c25 */ /* 0x000fc8000f8e0040 */
[----:B------:R-:W-:Y:S02]  /*109e0*/  IMAD.X R43, RZ, RZ, RZ, P2 ;  /* 0x000000ffff2b7224 */ /* 0x000fe400010e06ff */
[----:B------:R-:W-:-:S04]  /*109f0*/  IMAD.WIDE.U32 R40, R7, UR11, R40 ;  /* 0x0000000b07287c25 */ /* 0x000fc8000f8e0028 */
[----:B------:R-:W-:-:S04]  /*10a00*/  IMAD.WIDE.U32 R42, R6, UR9, R42 ;  /* 0x00000009062a7c25 */ /* 0x000fc8000f8e002a */
[----:B------:R-:W-:Y:S01]  /*10a10*/  IMAD.WIDE.U32 R44, R49, R37, R44 ;  /* 0x00000025312c7225 */ /* 0x000fe200078e002c */
[----:B------:R-:W-:Y:S02]  /*10a20*/  IADD3 R16, P0, PT, R64, R43, RZ ;  /* 0x0000002b40107210 */ /* 0x000fe40007f1e0ff */
[----:B------:R-:W-:Y:S01]  /*10a30*/  IADD3 R42, P1, PT, R42, R41, RZ ;  /* 0x000000292a2a7210 */ /* 0x000fe20007f3e0ff */
[----:B------:R-:W-:Y:S01]  /*10a40*/  IMAD.MOV.U32 R64, RZ, RZ, R65 ;  /* 0x000000ffff407224 */ /* 0x000fe200078e0041 */
[----:B------:R-:W-:Y:S01]  /*10a50*/  MOV R65, RZ ;  /* 0x000000ff00417202 */ /* 0x000fe20000000f00 */
[----:B------:R-:W-:Y:S01]  /*10a60*/  IMAD.IADD R41, R10, 0x1, R45 ;  /* 0x000000010a297824 */ /* 0x000fe200078e022d */
[----:B------:R-:W-:Y:S01]  /*10a70*/  IADD3.X R17, PT, PT, RZ, RZ, RZ, P0, !PT ;  /* 0x000000ffff117210 */ /* 0x000fe200007fe4ff */
[----:B------:R-:W-:Y:S02]  /*10a80*/  IMAD.X R43, RZ, RZ, RZ, P1 ;  /* 0x000000ffff2b7224 */ /* 0x000fe400008e06ff */
[----:B------:R-:W-:Y:S01]  /*10a90*/  IMAD.WIDE.U32 R64, R9, UR6, R64 ;  /* 0x0000000609407c25 */ /* 0x000fe2000f8e0040 */
[----:B------:R-:W-:-:S03]  /*10aa0*/  IADD3 R40, P2, PT, R40, R41, RZ ;  /* 0x0000002928287210 */ /* 0x000fc60007f5e0ff */
[----:B------:R-:W-:Y:S02]  /*10ab0*/  IMAD R55, R44, R35, RZ ;  /* 0x000000232c377224 */ /* 0x000fe400078e02ff */
[----:B------:R-:W-:Y:S02]  /*10ac0*/  IMAD.MOV.U32 R45, RZ, RZ, RZ ;  /* 0x000000ffff2d7224 */ /* 0x000fe400078e00ff */
[----:B------:R-:W-:Y:S02]  /*10ad0*/  IMAD.MOV.U32 R60, RZ, RZ, R65 ;  /* 0x000000ffff3c7224 */ /* 0x000fe400078e0041 */
[----:B------:R-:W-:-:S04]  /*10ae0*/  IMAD.WIDE.U32 R16, R6, UR8, R16 ;  /* 0x0000000806107c25 */ /* 0x000fc8000f8e0010 */
[----:B------:R-:W-:Y:S01]  /*10af0*/  IMAD.WIDE.U32 R42, R7, UR10, R42 ;  /* 0x0000000a072a7c25 */ /* 0x000fe2000f8e002a */
[----:B------:R-:W-:-:S03]  /*10b00*/  IADD3 R64, P0, PT, R64, R17, RZ ;  /* 0x0000001140407210 */ /* 0x000fc60007f1e0ff */
[----:B------:R-:W-:Y:S01]  /*10b10*/  IMAD.HI.U32 R45, R55, R24, R44 ;  /* 0x00000018372d7227 */ /* 0x000fe200078e002c */
[----:B------:R-:W-:-:S03]  /*10b20*/  IADD3 R16, P1, PT, R16, R43, RZ ;  /* 0x0000002b10107210 */ /* 0x000fc60007f3e0ff */
[----:B------:R-:W-:Y:S02]  /*10b30*/  HFMA2 R43, -RZ, RZ, 0, 0 ;  /* 0x00000000ff2b7431 */ /* 0x000fe400000001ff */
[----:B------:R-:W-:Y:S02]  /*10b40*/  IMAD.X R41, RZ, RZ, RZ, P2 ;  /* 0x000000ffff297224 */ /* 0x000fe400010e06ff */
[----:B------:R-:W-:-:S04]  /*10b50*/  IMAD.WIDE.U32 R60, R9, UR5, R60 ;  /* 0x00000005093c7c25 */ /* 0x000fc8000f8e003c */
[----:B------:R-:W-:Y:S01]  /*10b60*/  IMAD.WIDE.U32 R40, R49, R28, R40 ;  /* 0x0000001c31287225 */ /* 0x000fe200078e0028 */
[----:B------:R-:W-:-:S03]  /*10b70*/  MOV R44, R61 ;  /* 0x0000003d002c7202 */ /* 0x000fc60000000f00 */
[----:B------:R-:W-:Y:S02]  /*10b80*/  IMAD.IADD R47, R8, 0x1, R45 ;  /* 0x00000001082f7824 */ /* 0x000fe400078e022d */
[----:B------:R-:W-:Y:S02]  /*10b90*/  IMAD.MOV.U32 R45, RZ, RZ, RZ ;  /* 0x000000ffff2d7224 */ /* 0x000fe400078e00ff */
[----:B------:R-:W-:Y:S01]  /*10ba0*/  IMAD.X R17, RZ, RZ, RZ, P1 ;  /* 0x000000ffff117224 */ /* 0x000fe200008e06ff */
[----:B------:R-:W-:Y:S01]  /*10bb0*/  IADD3 R40, P2, PT, R47, R40, RZ ;  /* 0x000000282f287210 */ /* 0x000fe20007f5e0ff */
[----:B------:R-:W-:Y:S01]  /*10bc0*/  IMAD.WIDE.U32 R44, R9, UR4, R44 ;  /* 0x00000004092c7c25 */ /* 0x000fe2000f8e002c */
[----:B------:R-:W-:-:S03]  /*10bd0*/  IADD3 R9, PT, PT, R11, R41, RZ ;  /* 0x000000290b097210 */ /* 0x000fc60007ffe0ff */
[----:B------:R-:W-:Y:S02]  /*10be0*/  IMAD.X R41, RZ, RZ, RZ, P2 ;  /* 0x000000ffff297224 */ /* 0x000fe400010e06ff */
[----:B------:R-:W-:-:S04]  /*10bf0*/  IMAD.WIDE.U32 R42, R4, UR11, R42 ;  /* 0x0000000b042a7c25 */ /* 0x000fc8000f8e002a */
[----:B------:R-:W-:Y:S01]  /*10c00*/  IMAD.X R65, RZ, RZ, RZ, P0 ;  /* 0x000000ffff417224 */ /* 0x000fe200000e06ff */
[----:B------:R-:W-:Y:S01]  /*10c10*/  IADD3 R42, P3, PT, R42, R9, RZ ;  /* 0x000000092a2a7210 */ /* 0x000fe20007f7e0ff */
[----:B------:R-:W-:-:S04]  /*10c20*/  IMAD.WIDE.U32 R16, R7, UR9, R16 ;  /* 0x0000000907107c25 */ /* 0x000fc8000f8e0010 */
[----:B------:R-:W-:Y:S01]  /*10c30*/  IMAD.WIDE.U32 R40, R55, R37, R40 ;  /* 0x0000002537287225 */ /* 0x000fe200078e0028 */
[----:B------:R-:W-:Y:S02]  /*10c40*/  IADD3 R16, P2, PT, R16, R43, RZ ;  /* 0x0000002b10107210 */ /* 0x000fe40007f5e0ff */
[----:B------:R-:W-:Y:S01]  /*10c50*/  IADD3.X R43, PT, PT, RZ, RZ, RZ, P3, !PT ;  /* 0x000000ffff2b7210 */ /* 0x000fe20001ffe4ff */
[----:B------:R-:W-:-:S04]  /*10c60*/  IMAD.WIDE.U32 R64, R6, UR7, R64 ;  /* 0x0000000706407c25 */ /* 0x000fc8000f8e0040 */
[----:B------:R-:W-:Y:S01]  /*10c70*/  IMAD.IADD R47, R10, 0x1, R41 ;  /* 0x000000010a2f7824 */ /* 0x000fe200078e0229 */
[----:B------:R-:W-:Y:S01]  /*10c80*/  IADD3 R60, P0, PT, R60, R65, RZ ;  /* 0x000000413c3c7210 */ /* 0x000fe20007f1e0ff */
[----:B------:R-:W-:Y:S01]  /*10c90*/  IMAD R9, R40, R35, RZ ;  /* 0x0000002328097224 */ /* 0x000fe200078e02ff */
[----:B------:R-:W-:Y:S01]  /*10ca0*/  IADD3 R64, P1, PT, R64, R17, RZ ;  /* 0x0000001140407210 */ /* 0x000fe20007f3e0ff */
[----:B------:R-:W-:Y:S01]  /*10cb0*/  IMAD.MOV.U32 R41, RZ, RZ, RZ ;  /* 0x000000ffff297224 */ /* 0x000fe200078e00ff */
[----:B------:R-:W-:Y:S01]  /*10cc0*/  IADD3.X R17, PT, PT, RZ, RZ, RZ, P2, !PT ;  /* 0x000000ffff117210 */ /* 0x000fe200017fe4ff */
[----:B------:R-:W-:Y:S02]  /*10cd0*/  IMAD.X R61, RZ, RZ, RZ, P0 ;  /* 0x000000ffff3d7224 */ /* 0x000fe400000e06ff */
[----:B------:R-:W-:-:S04]  /*10ce0*/  IMAD.HI.U32 R59, R9, R24, R40 ;  /* 0x00000018093b7227 */ /* 0x000fc800078e0028 */
[----:B------:R-:W-:-:S04]  /*10cf0*/  IMAD.WIDE.U32 R40, R49, R29, R42 ;  /* 0x0000001d31287225 */ /* 0x000fc800078e002a */
[----:B------:R-:W-:Y:S01]  /*10d00*/  IMAD.X R65, RZ, RZ, RZ, P1 ;  /* 0x000000ffff417224 */ /* 0x000fe200008e06ff */
[----:B------:R-:W-:Y:S01]  /*10d10*/  IADD3 R40, P2, PT, R47, R40, RZ ;  /* 0x000000282f287210 */ /* 0x000fe20007f5e0ff */
[----:B------:R-:W-:-:S04]  /*10d20*/  IMAD.WIDE.U32 R16, R4, UR10, R16 ;  /* 0x0000000a04107c25 */ /* 0x000fc8000f8e0010 */
[----:B------:R-:W-:-:S04]  /*10d30*/  IMAD.WIDE.U32 R60, R6, UR6, R60 ;  /* 0x00000006063c7c25 */ /* 0x000fc8000f8e003c */
[----:B------:R-:W-:Y:S01]  /*10d40*/  IMAD.WIDE.U32 R64, R7, UR8, R64 ;  /* 0x0000000807407c25 */ /* 0x000fe2000f8e0040 */
[----:B------:R-:W-:-:S03]  /*10d50*/  IADD3 R46, P0, PT, R44, R61, RZ ;  /* 0x0000003d2c2e7210 */ /* 0x000fc60007f1e0ff */
[----:B------:R-:W-:Y:S01]  /*10d60*/  IMAD.MOV.U32 R42, RZ, RZ, R16 ;  /* 0x000000ffff2a7224 */ /* 0x000fe200078e0010 */
[----:B------:R-:W-:Y:S01]  /*10d70*/  IADD3 R60, P1, PT, R60, R65, RZ ;  /* 0x000000413c3c7210 */ /* 0x000fe20007f3e0ff */
[----:B------:R-:W-:Y:S01]  /*10d80*/  IMAD.MOV.U32 R43, RZ, RZ, RZ ;  /* 0x000000ffff2b7224 */ /* 0x000fe200078e00ff */
[----:B------:R-:W-:Y:S01]  /*10d90*/  IADD3.X R47, PT, PT, RZ, RZ, RZ, P0, !PT ;  /* 0x000000ffff2f7210 */ /* 0x000fe200007fe4ff */
[----:B------:R-:W-:Y:S02]  /*10da0*/  IMAD.IADD R57, R12, 0x1, R41 ;  /* 0x000000010c397824 */ /* 0x000fe400078e0229 */
[----:B------:R-:W-:Y:S01]  /*10db0*/  IMAD.X R41, RZ, RZ, RZ, P2 ;  /* 0x000000ffff297224 */ /* 0x000fe200010e06ff */
[----:B------:R-:W-:Y:S01]  /*10dc0*/  IADD3 R64, P2, PT, R64, R17, RZ ;  /* 0x0000001140407210 */ /* 0x000fe20007f5e0ff */
[----:B------:R-:W-:Y:S01]  /*10dd0*/  IMAD.WIDE.U32 R42, R5, UR11, R42 ;  /* 0x0000000b052a7c25 */ /* 0x000fe2000f8e002a */
[----:B------:R-:W-:Y:S02]  /*10de0*/  IADD3 R17, PT, PT, R8, R59, RZ ;  /* 0x0000003b08117210 */ /* 0x000fe40007ffe0ff */
[----:B------:R-:W-:Y:S01]  /*10df0*/  IADD3.X R65, PT, PT, RZ, RZ, RZ, P2, !PT ;  /* 0x000000ffff417210 */ /* 0x000fe200017fe4ff */
[----:B------:R-:W-:-:S04]  /*10e00*/  IMAD.WIDE.U32 R40, R55, R28, R40 ;  /* 0x0000001c37287225 */ /* 0x000fc800078e0028 */
[----:B------:R-:W-:Y:S01]  /*10e10*/  IMAD.X R61, RZ, RZ, RZ, P1 ;  /* 0x000000ffff3d7224 */ /* 0x000fe200008e06ff */
[----:B------:R-:W-:Y:S01]  /*10e20*/  IADD3 R16, P1, PT, R42, R57, RZ ;  /* 0x000000392a107210 */ /* 0x000fe20007f3e0ff */
[----:B------:R-:W-:Y:S01]  /*10e30*/  IMAD.IADD R57, R11, 0x1, R41 ;  /* 0x000000010b397824 */ /* 0x000fe200078e0229 */
[----:B------:R-:W-:Y:S01]  /*10e40*/  IADD3 R40, P3, PT, R17, R40, RZ ;  /* 0x0000002811287210 */ /* 0x000fe20007f7e0ff */
[----:B------:R-:W-:-:S04]  /*10e50*/  IMAD.WIDE.U32 R46, R6, UR5, R46 ;  /* 0x00000005062e7c25 */ /* 0x000fc8000f8e002e */
[----:B------:R-:W-:Y:S01]  /*10e60*/  IMAD.X R17, RZ, RZ, RZ, P1 ;  /* 0x000000ffff117224 */ /* 0x000fe200008e06ff */
[----:B------:R-:W-:Y:S01]  /*10e70*/  IADD3 R44, P0, PT, R45, R47, RZ ;  /* 0x0000002f2d2c7210 */ /* 0x000fe20007f1e0ff */
[----:B------:R-:W-:Y:S02]  /*10e80*/  IMAD.X R41, RZ, RZ, RZ, P3 ;  /* 0x000000ffff297224 */ /* 0x000fe400018e06ff */
[----:B------:R-:W-:-:S04]  /*10e90*/  IMAD.WIDE.U32 R60, R7, UR7, R60 ;  /* 0x00000007073c7c25 */ /* 0x000fc8000f8e003c */
[----:B------:R-:W-:Y:S01]  /*10ea0*/  IMAD.WIDE.U32 R16, R49, R30, R16 ;  /* 0x0000001e31107225 */ /* 0x000fe200078e0010 */
[----:B------:R-:W-:-:S03]  /*10eb0*/  IADD3 R46, P1, PT, R46, R61, RZ ;  /* 0x0000003d2e2e7210 */ /* 0x000fc60007f3e0ff */
[----:B------:R-:W-:Y:S01]  /*10ec0*/  IMAD.WIDE.U32 R64, R4, UR9, R64 ;  /* 0x0000000904407c25 */ /* 0x000fe2000f8e0040 */
[----:B------:R-:W-:Y:S02]  /*10ed0*/  IADD3 R16, P4, PT, R57, R16, RZ ;  /* 0x0000001039107210 */ /* 0x000fe40007f9e0ff */
[----:B------:R-:W-:Y:S01]  /*10ee0*/  IADD3 R67, PT, PT, R13, R17, RZ ;  /* 0x000000110d437210 */ /* 0x000fe20007ffe0ff */
[----:B------:R-:W-:Y:S01]  /*10ef0*/  IMAD.WIDE.U32 R40, R9, R37, R40 ;  /* 0x0000002509287225 */ /* 0x000fe200078e0028 */
[----:B------:R-:W-:Y:S02]  /*10f00*/  IADD3 R64, P3, PT, R64, R43, RZ ;  /* 0x0000002b40407210 */ /* 0x000fe40007f7e0ff */
[----:B------:R-:W-:Y:S01]  /*10f10*/  IADD3 R60, P2, PT, R60, R65, RZ ;  /* 0x000000413c3c7210 */ /* 0x000fe20007f5e0ff */
[----:B------:R-:W-:Y:S01]  /*10f20*/  IMAD.IADD R59, R10, 0x1, R41 ;  /* 0x000000010a3b7824 */ /* 0x000fe200078e0229 */
[----:B------:R-:W-:Y:S01]  /*10f30*/  MOV R41, RZ ;  /* 0x000000ff00297202 */ /* 0x000fe20000000f00 */
[----:B------:R-:W-:Y:S01]  /*10f40*/  IMAD R57, R40, R35, RZ ;  /* 0x0000002328397224 */ /* 0x000fe200078e02ff */
[----:B------:R-:W-:Y:S01]  /*10f50*/  IADD3.X R61, PT, PT, RZ, RZ, RZ, P2, !PT ;  /* 0x000000ffff3d7210 */ /* 0x000fe200017fe4ff */
[----:B------:R-:W-:-:S02]  /*10f60*/  IMAD.X R45, RZ, RZ, RZ, P0 ;  /* 0x000000ffff2d7224 */ /* 0x000fc400000e06ff */
[----:B------:R-:W-:Y:S02]  /*10f70*/  IMAD.X R47, RZ, RZ, RZ, P1 ;  /* 0x000000ffff2f7224 */ /* 0x000fe400008e06ff */
[----:B------:R-:W-:Y:S02]  /*10f80*/  IMAD.X R17, RZ, RZ, RZ, P4 ;  /* 0x000000ffff117224 */ /* 0x000fe400020e06ff */
[----:B------:R-:W-:Y:S02]  /*10f90*/  IMAD.X R65, RZ, RZ, RZ, P3 ;  /* 0x000000ffff417224 */ /* 0x000fe400018e06ff */
[----:B------:R-:W-:-:S04]  /*10fa0*/  IMAD.HI.U32 R43, R57, R24, R40 ;  /* 0x00000018392b7227 */ /* 0x000fc800078e0028 */
[----:B------:R-:W-:-:S04]  /*10fb0*/  IMAD.WIDE.U32 R44, R6, UR4, R44 ;  /* 0x00000004062c7c25 */ /* 0x000fc8000f8e002c */
[----:B------:R-:W-:-:S04]  /*10fc0*/  IMAD.WIDE.U32 R46, R7, UR6, R46 ;  /* 0x00000006072e7c25 */ /* 0x000fc8000f8e002e */
[----:B------:R-:W-:-:S04]  /*10fd0*/  IMAD.WIDE.U32 R40, R55, R29, R16 ;  /* 0x0000001d37287225 */ /* 0x000fc800078e0010 */
[----:B------:R-:W-:Y:S01]  /*10fe0*/  HFMA2 R17, -RZ, RZ, 0, 0 ;  /* 0x00000000ff117431 */ /* 0x000fe200000001ff */
[----:B------:R-:W-:Y:S01]  /*10ff0*/  IADD3 R62, P0, PT, R44, R47, RZ ;  /* 0x0000002f2c3e7210 */ /* 0x000fe20007f1e0ff */
[----:B------:R-:W-:-:S04]  /*11000*/  IMAD.WIDE.U32 R64, R5, UR10, R64 ;  /* 0x0000000a05407c25 */ /* 0x000fc8000f8e0040 */
[----:B------:R-:W-:-:S04]  /*11010*/  IMAD.WIDE.U32 R60, R4, UR8, R60 ;  /* 0x00000008043c7c25 */ /* 0x000fc8000f8e003c */
[----:B------:R-:W-:Y:S01]  /*11020*/  IMAD.MOV.U32 R16, RZ, RZ, R64 ;  /* 0x000000ffff107224 */ /* 0x000fe200078e0040 */
[----:B------:R-:W-:Y:S01]  /*11030*/  IADD3 R46, P1, PT, R46, R61, RZ ;  /* 0x0000003d2e2e7210 */ /* 0x000fe20007f3e0ff */
[----:B------:R-:W-:Y:S01]  /*11040*/  IMAD.X R63, RZ, RZ, RZ, P0 ;  /* 0x000000ffff3f7224 */ /* 0x000fe200000e06ff */
[----:B------:R-:W-:Y:S01]  /*11050*/  IADD3 R60, P2, PT, R60, R65, RZ ;  /* 0x000000413c3c7210 */ /* 0x000fe20007f5e0ff */
[----:B------:R-:W-:-:S04]  /*11060*/  IMAD.WIDE.U32 R16, R2, UR11, R16 ;  /* 0x0000000b02107c25 */ /* 0x000fc8000f8e0010 */
[----:B------:R-:W-:Y:S01]  /*11070*/  IMAD.X R47, RZ, RZ, RZ, P1 ;  /* 0x000000ffff2f7224 */ /* 0x000fe200008e06ff */
[----:B------:R-:W-:Y:S01]  /*11080*/  IADD3 R44, P1, PT, R59, R40, RZ ;  /* 0x000000283b2c7210 */ /* 0x000fe20007f3e0ff */
[----:B------:R-:W-:Y:S01]  /*11090*/  IMAD.WIDE.U32 R62, R7, UR5, R62 ;  /* 0x00000005073e7c25 */ /* 0x000fe2000f8e003e */
[----:B------:R-:W-:Y:S02]  /*110a0*/  IADD3 R40, P0, PT, R16, R67, RZ ;  /* 0x0000004310287210 */ /* 0x000fe40007f1e0ff */
[----:B------:R-:W-:Y:S01]  /*110b0*/  IADD3 R59, PT, PT, R12, R41, RZ ;  /* 0x000000290c3b7210 */ /* 0x000fe20007ffe0ff */
[----:B------:R-:W-:Y:S01]  /*110c0*/  IMAD.X R61, RZ, RZ, RZ, P2 ;  /* 0x000000ffff3d7224 */ /* 0x000fe200010e06ff */
[----:B------:R-:W-:Y:S01]  /*110d0*/  IADD3 R42, P4, PT, R45, R63, RZ ;  /* 0x0000003f2d2a7210 */ /* 0x000fe20007f9e0ff */
[----:B------:R-:W-:Y:S01]  /*110e0*/  IMAD.WIDE.U32 R46, R4, UR7, R46 ;  /* 0x00000007042e7c25 */ /* 0x000fe2000f8e002e */
[----:B------:R-:W-:-:S03]  /*110f0*/  IADD3.X R45, PT, PT, RZ, RZ, RZ, P1, !PT ;  /* 0x000000ffff2d7210 */ /* 0x000fc60000ffe4ff */
[----:B------:R-:W-:-:S04]  /*11100*/  IMAD.WIDE.U32 R60, R5, UR9, R60 ;  /* 0x00000009053c7c25 */ /* 0x000fc8000f8e003c */
[----:B------:R-:W-:Y:S01]  /*11110*/  IMAD.X R41, RZ, RZ, RZ, P0 ;  /* 0x000000ffff297224 */ /* 0x000fe200000e06ff */
[----:B------:R-:W-:Y:S01]  /*11120*/  IADD3 R60, P2, PT, R60, R17, RZ ;  /* 0x000000113c3c7210 */ /* 0x000fe20007f5e0ff */
[----:B------:R-:W-:Y:S01]  /*11130*/  IMAD.WIDE.U32 R44, R9, R28, R44 ;  /* 0x0000001c092c7225 */ /* 0x000fe200078e002c */
[----:B------:R-:W-:Y:S02]  /*11140*/  IADD3 R46, P1, PT, R46, R61, RZ ;  /* 0x0000003d2e2e7210 */ /* 0x000fe40007f3e0ff */
[----:B------:R-:W-:Y:S01]  /*11150*/  IADD3 R16, P0, PT, R62, R47, RZ ;  /* 0x0000002f3e107210 */ /* 0x000fe20007f1e0ff */
[----:B------:R-:W-:Y:S01]  /*11160*/  IMAD.WIDE.U32 R40, R49, R31, R40 ;  /* 0x0000001f31287225 */ /* 0x000fe200078e0028 */
[----:B------:R-:W-:-:S03]  /*11170*/  IADD3.X R47, PT, PT, RZ, RZ, RZ, P1, !PT ;  /* 0x000000ffff2f7210 */ /* 0x000fc60000ffe4ff */
[----:B------:R-:W-:Y:S01]  /*11180*/  IMAD.IADD R17, R8, 0x1, R43 ;  /* 0x0000000108117824 */ /* 0x000fe200078e022b */
[----:B------:R-:W-:Y:S01]  /*11190*/  IADD3.X R43, PT, PT, RZ, RZ, RZ, P4, !PT ;  /* 0x000000ffff2b7210 */ /* 0x000fe200027fe4ff */
[----:B------:R-:W-:Y:S01]  /*111a0*/  IMAD.X R61, RZ, RZ, RZ, P2 ;  /* 0x000000ffff3d7224 */ /* 0x000fe200010e06ff */
[----:B------:R-:W-:Y:S01]  /*111b0*/  IADD3 R40, P3, PT, R59, R40, RZ ;  /* 0x000000283b287210 */ /* 0x000fe20007f7e0ff */
[----:B------:R-:W-:Y:S01]  /*111c0*/  IMAD.IADD R59, R11, 0x1, R45 ;  /* 0x000000010b3b7824 */ /* 0x000fe200078e022d */
[----:B------:R-:W-:Y:S01]  /*111d0*/  IADD3 R44, P4, PT, R17, R44, RZ ;  /* 0x0000002c112c7210 */ /* 0x000fe20007f9e0ff */
[----:B------:R-:W-:Y:S02]  /*111e0*/  IMAD.IADD R67, R34, 0x1, R41 ;  /* 0x0000000122437824 */ /* 0x000fe400078e0229 */
[----:B------:R-:W-:Y:S01]  /*111f0*/  IMAD.X R17, RZ, RZ, RZ, P0 ;  /* 0x000000ffff117224 */ /* 0x000fe200000e06ff */
[----:B------:R-:W-:Y:S01]  /*11200*/  IADD3.X R45, PT, PT, RZ, RZ, RZ, P4, !PT ;  /* 0x000000ffff2d7210 */ /* 0x000fe200027fe4ff */
[----:B------:R-:W-:-:S04]  /*11210*/  IMAD.WIDE.U32 R42, R7, UR4, R42 ;  /* 0x00000004072a7c25 */ /* 0x000fc8000f8e002a */
[----:B------:R-:W-:Y:S02]  /*11220*/  IMAD.X R41, RZ, RZ, RZ, P3 ;  /* 0x000000ffff297224 */ /* 0x000fe400018e06ff */
[----:B------:R-:W-:-:S04]  /*11230*/  IMAD.WIDE.U32 R46, R5, UR8, R46 ;  /* 0x00000008052e7c25 */ /* 0x000fc8000f8e002e */
[----:B------:R-:W-:-:S04]  /*11240*/  IMAD.WIDE.U32 R6, R2, UR10, R60 ;  /* 0x0000000a02067c25 */ /* 0x000fc8000f8e003c */
[----:B------:R-:W-:Y:S01]  /*11250*/  IMAD.WIDE.U32 R16, R4, UR6, R16 ;  /* 0x0000000604107c25 */ /* 0x000fe2000f8e0010 */
[----:B------:R-:W-:-:S03]  /*11260*/  IADD3 R46, P3, PT, R46, R7, RZ ;  /* 0x000000072e2e7210 */ /* 0x000fc60007f7e0ff */
[----:B------:R-:W-:Y:S01]  /*11270*/  IMAD.WIDE.U32 R40, R55, R30, R40 ;  /* 0x0000001e37287225 */ /* 0x000fe200078e0028 */
[----:B------:R-:W-:Y:S02]  /*11280*/  IADD3 R60, P1, PT, R42, R17, RZ ;  /* 0x000000112a3c7210 */ /* 0x000fe40007f3e0ff */
[----:B------:R-:W-:Y:S01]  /*11290*/  IADD3 R16, P2, PT, R16, R47, RZ ;  /* 0x0000002f10107210 */ /* 0x000fe20007f5e0ff */
[----:B------:R-:W-:Y:S01]  /*112a0*/  IMAD.WIDE.U32 R44, R57, R37, R44 ;  /* 0x00000025392c7225 */ /* 0x000fe200078e002c */
[----:B------:R-:W-:Y:S02]  /*112b0*/  IADD3 R42, P0, PT, R59, R40, RZ ;  /* 0x000000283b2a7210 */ /* 0x000fe40007f1e0ff */
[----:B------:R-:W-:Y:S01]  /*112c0*/  IADD3.X R61, PT, PT, RZ, RZ, RZ, P1, !PT ;  /* 0x000000ffff3d7210 */ /* 0x000fe20000ffe4ff */
[----:B------:R-:W-:Y:S02]  /*112d0*/  IMAD.MOV.U32 R7, RZ, RZ, RZ ;  /* 0x000000ffff077224 */ /* 0x000fe400078e00ff */
[----:B------:R-:W-:Y:S01]  /*112e0*/  IMAD.IADD R63, R10, 0x1, R45 ;  /* 0x000000010a3f7824 */ /* 0x000fe200078e022d */
[----:B------:R-:W-:Y:S01]  /*112f0*/  MOV R45, RZ ;  /* 0x000000ff002d7202 */ /* 0x000fe20000000f00 */
[----:B------:R-:W-:-:S04]  /*11300*/  IMAD.WIDE.U32 R6, R3, UR11, R6 ;  /* 0x0000000b03067c25 */ /* 0x000fc8000f8e0006 */
[----:B------:R-:W-:Y:S02]  /*11310*/  IMAD R59, R44, R35, RZ ;  /* 0x000000232c3b7224 */ /* 0x000fe400078e02ff */
[----:B------:R-:W-:Y:S02]  /*11320*/  IMAD.X R17, RZ, RZ, RZ, P2 ;  /* 0x000000ffff117224 */ /* 0x000fe400010e06ff */
[----:B------:R-:W-:Y:S01]  /*11330*/  IMAD.HI.U32 R65, R59, R24, R44 ;  /* 0x000000183b417227 */ /* 0x000fe200078e002c */
[----:B------:R-:W-:-:S03]  /*11340*/  IADD3 R44, P1, PT, R6, R67, RZ ;  /* 0x00000043062c7210 */ /* 0x000fc60007f3e0ff */
[----:B------:R-:W-:Y:S02]  /*11350*/  IMAD.X R47, RZ, RZ, RZ, P3 ;  /* 0x000000ffff2f7224 */ /* 0x000fe400018e06ff */
[----:B------:R-:W-:-:S04]  /*11360*/  IMAD.WIDE.U32 R60, R4, UR5, R60 ;  /* 0x00000005043c7c25 */ /* 0x000fc8000f8e003c */
[----:B------:R-:W-:Y:S01]  /*11370*/  IMAD.WIDE.U32 R16, R5, UR7, R16 ;  /* 0x0000000705107c25 */ /* 0x000fe2000f8e0010 */
[----:B------:R-:W-:Y:S02]  /*11380*/  IADD3 R40, P4, PT, R43, R61, RZ ;  /* 0x0000003d2b287210 */ /* 0x000fe40007f9e0ff */
[----:B------:R-:W-:Y:S01]  /*11390*/  IADD3.X R43, PT, PT, RZ, RZ, RZ, P0, !PT ;  /* 0x000000ffff2b7210 */ /* 0x000fe200007fe4ff */
[----:B------:R-:W-:Y:S01]  /*113a0*/  IMAD.X R45, RZ, RZ, RZ, P1 ;  /* 0x000000ffff2d7224 */ /* 0x000fe200008e06ff */
[----:B------:R-:W-:Y:S01]  /*113b0*/  IADD3 R6, P3, PT, R60, R17, RZ ;  /* 0x000000113c067210 */ /* 0x000fe20007f7e0ff */
[----:B------:R-:W-:-:S04]  /*113c0*/  IMAD.WIDE.U32 R46, R2, UR9, R46 ;  /* 0x00000009022e7c25 */ /* 0x000fc8000f8e002e */
[----:B------:R-:W-:Y:S01]  /*113d0*/  IMAD.IADD R41, R13, 0x1, R41 ;  /* 0x000000010d297824 */ /* 0x000fe200078e0229 */
        /* <DEDUP_REMOVED lines=9> */
[----:B------:R-:W-:Y:S01]  /*11470*/  IADD3 R67, PT, PT, R12, R43, RZ ;  /* 0x0000002b0c437210 */ /* 0x000fe20007ffe0ff */
[----:B------:R-:W-:Y:S02]  /*11480*/  IMAD.X R17, RZ, RZ, RZ, P2 ;  /* 0x000000ffff117224 */ /* 0x000fe400010e06ff */
[----:B------:R-:W-:-:S04]  /*11490*/  IMAD.WIDE.U32 R40, R4, UR4, R40 ;  /* 0x0000000404287c25 */ /* 0x000fc8000f8e0028 */
[----:B------:R-:W-:-:S04]  /*114a0*/  IMAD.WIDE.U32 R6, R5, UR6, R6 ;  /* 0x0000000605067c25 */ /* 0x000fc8000f8e0006 */
[----:B------:R-:W-:-:S04]  /*114b0*/  IMAD.WIDE.U32 R16, R2, UR8, R16 ;  /* 0x0000000802107c25 */ /* 0x000fc8000f8e0010 */
[----:B------:R-:W-:Y:S01]  /*114c0*/  IMAD.WIDE.U32 R46, R3, UR10, R46 ;  /* 0x0000000a032e7c25 */ /* 0x000fe2000f8e002e */
        /* <DEDUP_REMOVED lines=8> */
[----:B------:R-:W-:-:S03]  /*11550*/  IADD3.X R7, PT, PT, RZ, RZ, RZ, P1, !PT ;  /* 0x000000ffff077210 */ /* 0x000fc60000ffe4ff */
[----:B------:R-:W-:-:S04]  /*11560*/  IMAD.WIDE.U32 R60, R55, R31, R60 ;  /* 0x0000001f373c7225 */ /* 0x000fc800078e003c */
[----:B------:R-:W-:Y:S01]  /*11570*/  IMAD.WIDE.U32 R42, R5, UR5, R62 ;  /* 0x00000005052a7c25 */ /* 0x000fe2000f8e003e */
[----:B------:R-:W-:Y:S01]  /*11580*/  IADD3 R40, P0, PT, R67, R60, RZ ;  /* 0x0000003c43287210 */ /* 0x000fe20007f1e0ff */
[----:B------:R-:W0:Y:S02]  /*11590*/  LDC R62, c[0x3][0x1c] ;  /* 0x00c00700ff3e7b82 */ /* 0x000e240000000800 */
[----:B------:R-:W-:Y:S01]  /*115a0*/  IMAD.X R17, RZ, RZ, RZ, P2 ;  /* 0x000000ffff117224 */ /* 0x000fe200010e06ff */
[----:B------:R-:W-:Y:S01]  /*115b0*/  IADD3 R64, P2, PT, R47, R64, RZ ;  /* 0x000000402f407210 */ /* 0x000fe20007f5e0ff */
[----:B------:R-:W-:Y:S01]  /*115c0*/  IMAD.WIDE.U32 R6, R2, UR7, R6 ;  /* 0x0000000702067c25 */ /* 0x000fe2000f8e0006 */
[----:B------:R-:W-:Y:S02]  /*115d0*/  IADD3 R44, P1, PT, R41, R43, RZ ;  /* 0x0000002b292c7210 */ /* 0x000fe40007f3e0ff */
[----:B------:R-:W-:Y:S01]  /*115e0*/  IADD3.X R41, PT, PT, RZ, RZ, RZ, P0, !PT ;  /* 0x000000ffff297210 */ /* 0x000fe200007fe4ff */
[----:B------:R-:W-:Y:S01]  /*115f0*/  IMAD.MOV.U32 R47, RZ, RZ, RZ ;  /* 0x000000ffff2f7224 */ /* 0x000fe200078e00ff */
[----:B------:R-:W-:Y:S01]  /*11600*/  IADD3 R42, P4, PT, R42, R7, RZ ;  /* 0x000000072a2a7210 */ /* 0x000fe20007f9e0ff */
[----:B------:R-:W-:-:S02]  /*11610*/  IMAD.IADD R45, R14, 0x1, R45 ;  /* 0x000000010e2d7824 */ /* 0x000fc400078e022d */
[----:B------:R-:W-:Y:S01]  /*11620*/  IMAD.WIDE.U32 R16, R3, UR9, R16 ;  /* 0x0000000903107c25 */ /* 0x000fe2000f8e0010 */
[----:B------:R-:W-:-:S03]  /*11630*/  IADD3.X R43, PT, PT, RZ, RZ, RZ, P4, !PT ;  /* 0x000000ffff2b7210 */ /* 0x000fc600027fe4ff */
[----:B------:R-:W-:Y:S01]  /*11640*/  IMAD.WIDE.U32 R46, R0, UR11, R46 ;  /* 0x0000000b002e7c25 */ /* 0x000fe2000f8e002e */
        /* <DEDUP_REMOVED lines=9> */
[----:B------:R-:W-:-:S04]  /*116e0*/  IMAD.WIDE.U32 R44, R5, UR4, R44 ;  /* 0x00000004052c7c25 */ /* 0x000fc8000f8e002c */
[----:B------:R-:W-:-:S04]  /*116f0*/  IMAD.WIDE.U32 R42, R2, UR6, R42 ;  /* 0x00000006022a7c25 */ /* 0x000fc8000f8e002a */
[----:B------:R-:W-:Y:S01]  /*11700*/  IMAD.X R17, RZ, RZ, RZ, P1 ;  /* 0x000000ffff117224 */ /* 0x000fe200008e06ff */
[----:B------:R-:W-:Y:S01]  /*11710*/  IADD3 R46, P1, PT, R44, R43, RZ ;  /* 0x0000002b2c2e7210 */ /* 0x000fe20007f3e0ff */
[----:B------:R-:W-:Y:S02]  /*11720*/  IMAD.IADD R60, R13, 0x1, R41 ;  /* 0x000000010d3c7824 */ /* 0x000fe400078e0229 */
[----:B------:R-:W-:-:S04]  /*11730*/  IMAD.WIDE.U32 R6, R3, UR8, R6 ;  /* 0x0000000803067c25 */ /* 0x000fc8000f8e0006 */
[----:B------:R-:W-:Y:S01]  /*11740*/  IMAD.WIDE.U32 R64, R59, R37, R64 ;  /* 0x000000253b407225 */ /* 0x000fe200078e0040 */
[----:B------:R-:W-:-:S03]  /*11750*/  IADD3 R42, P2, PT, R42, R7, RZ ;  /* 0x000000072a2a7210 */ /* 0x000fc60007f5e0ff */
[----:B------:R-:W-:Y:S01]  /*11760*/  IMAD.X R41, RZ, RZ, RZ, P4 ;  /* 0x000000ffff297224 */ /* 0x000fe200020e06ff */
[----:B------:R-:W-:Y:S01]  /*11770*/  IADD3 R5, PT, PT, R10, R65, RZ ;  /* 0x000000410a057210 */ /* 0x000fe20007ffe0ff */
[----:B------:R-:W-:Y:S01]  /*11780*/  IMAD.WIDE.U32 R16, R0, UR10, R16 ;  /* 0x0000000a00107c25 */ /* 0x000fe2000f8e0010 */
[----:B------:R-:W-:-:S03]  /*11790*/  IADD3.X R43, PT, PT, RZ, RZ, RZ, P2, !PT ;  /* 0x000000ffff2b7210 */ /* 0x000fc600017fe4ff */
[----:B------:R-:W-:-:S04]  /*117a0*/  IMAD.WIDE.U32 R40, R57, R29, R40 ;  /* 0x0000001d39287225 */ /* 0x000fc800078e0028 */
[----:B------:R-:W-:Y:S01]  /*117b0*/  IMAD.X R47, RZ, RZ, RZ, P1 ;  /* 0x000000ffff2f7224 */ /* 0x000fe200008e06ff */
[----:B------:R-:W-:Y:S01]  /*117c0*/  IADD3 R6, P1, PT, R6, R17, RZ ;  /* 0x0000001106067210 */ /* 0x000fe20007f3e0ff */
[----:B------:R-:W-:Y:S01]  /*117d0*/  IMAD R63, R64, R35, RZ ;  /* 0x00000023403f7224 */ /* 0x000fe200078e02ff */
[----:B------:R-:W-:Y:S01]  /*117e0*/  IADD3 R40, P2, PT, R5, R40, RZ ;  /* 0x0000002805287210 */ /* 0x000fe20007f5e0ff */
[----:B------:R-:W-:Y:S01]  /*117f0*/  IMAD.MOV.U32 R65, RZ, RZ, RZ ;  /* 0x000000ffff417224 */ /* 0x000fe200078e00ff */
[----:B------:R-:W-:Y:S01]  /*11800*/  IADD3.X R7, PT, PT, RZ, RZ, RZ, P1, !PT ;  /* 0x000000ffff077210 */ /* 0x000fe20000ffe4ff */
[----:B------:R-:W-:Y:S02]  /*11810*/  IMAD.X R5, RZ, RZ, RZ, P0 ;  /* 0x000000ffff057224 */ /* 0x000fe400000e06ff */
[----:B------:R-:W-:Y:S02]  /*11820*/  IMAD.IADD R17, R12, 0x1, R41 ;  /* 0x000000010c117824 */ /* 0x000fe400078e0229 */
[----:B------:R-:W-:-:S04]  /*11830*/  IMAD.WIDE.U32 R46, R2, UR5, R46 ;  /* 0x00000005022e7c25 */ /* 0x000fc8000f8e002e */
[----:B------:R-:W-:Y:S01]  /*11840*/  IMAD.IADD R61, R34, 0x1, R61 ;  /* 0x00000001223d7824 */ /* 0x000fe200078e023d */
[----:B------:R-:W-:Y:S01]  /*11850*/  IADD3 R44, P0, PT, R45, R47, RZ ;  /* 0x0000002f2d2c7210 */ /* 0x000fe20007f1e0ff */
[----:B------:R-:W-:-:S03]  /*11860*/  IMAD.HI.U32 R65, R63, R24, R64 ;  /* 0x000000183f417227 */ /* 0x000fc600078e0040 */
[----:B------:R-:W-:Y:S01]  /*11870*/  IADD3.X R45, PT, PT, RZ, RZ, RZ, P0, !PT ;  /* 0x000000ffff2d7210 */ /* 0x000fe200007fe4ff */
[----:B------:R-:W-:-:S04]  /*11880*/  IMAD.WIDE.U32 R42, R3, UR7, R42 ;  /* 0x00000007032a7c25 */ /* 0x000fc8000f8e002a */
[----:B------:R-:W-:Y:S01]  /*11890*/  IMAD.X R41, RZ, RZ, RZ, P2 ;  /* 0x000000ffff297224 */ /* 0x000fe200010e06ff */
[----:B------:R-:W-:Y:S01]  /*118a0*/  IADD3 R46, P1, PT, R46, R43, RZ ;  /* 0x0000002b2e2e7210 */ /* 0x000fe20007f3e0ff */
[----:B0-----:R-:W-:-:S04]  /*118b0*/  IMAD.WIDE.U32 R4, R49, R62, R4 ;  /* 0x0000003e31047225 */ /* 0x001fc800078e0004 */
[----:B------:R-:W-:Y:S01]  /*118c0*/  IMAD.WIDE.U32 R6, R0, UR9, R6 ;  /* 0x0000000900067c25 */ /* 0x000fe2000f8e0006 */
[----:B------:R-:W-:-:S03]  /*118d0*/  IADD3 R64, P3, PT, R61, R4, RZ ;  /* 0x000000043d407210 */ /* 0x000fc60007f7e0ff */
[----:B------:R-:W-:Y:S01]  /*118e0*/  IMAD.WIDE.U32 R40, R59, R28, R40 ;  /* 0x0000001c3b287225 */ /* 0x000fe200078e0028 */
[----:B------:R-:W-:-:S03]  /*118f0*/  IADD3 R42, P2, PT, R42, R7, RZ ;  /* 0x000000072a2a7210 */ /* 0x000fc60007f5e0ff */
[----:B------:R-:W-:Y:S01]  /*11900*/  IMAD.IADD R65, R8, 0x1, R65 ;  /* 0x0000000108417824 */ /* 0x000fe200078e0241 */
[----:B------:R-:W-:Y:S01]  /*11910*/  IADD3.X R43, PT, PT, RZ, RZ, RZ, P2, !PT ;  /* 0x000000ffff2b7210 */ /* 0x000fe200017fe4ff */
[----:B------:R-:W-:Y:S02]  /*11920*/  IMAD.X R47, RZ, RZ, RZ, P1 ;  /* 0x000000ffff2f7224 */ /* 0x000fe400008e06ff */
[----:B------:R-:W-:Y:S01]  /*11930*/  IMAD.MOV.U32 R49, RZ, RZ, RZ ;  /* 0x000000ffff317224 */ /* 0x000fe200078e00ff */
[----:B------:R-:W-:Y:S01]  /*11940*/  IADD3 R40, P0, PT, R65, R40, RZ ;  /* 0x0000002841287210 */ /* 0x000fe20007f1e0ff */
[----:B------:R-:W-:Y:S02]  /*11950*/  IMAD.X R65, RZ, RZ, RZ, P3 ;  /* 0x000000ffff417224 */ /* 0x000fe400018e06ff */
[----:B------:R-:W-:Y:S01]  /*11960*/  IMAD.WIDE.U32 R44, R2, UR4, R44 ;  /* 0x00000004022c7c25 */ /* 0x000fe2000f8e002c */
[----:B------:R-:W-:-:S03]  /*11970*/  IADD3 R5, PT, PT, R49, R5, RZ ;  /* 0x0000000531057210 */ /* 0x000fc60007ffe0ff */
[----:B------:R-:W-:-:S04]  /*11980*/  IMAD.WIDE.U32 R46, R3, UR6, R46 ;  /* 0x00000006032e7c25 */ /* 0x000fc8000f8e002e */
[----:B------:R-:W-:Y:S01]  /*11990*/  IMAD.WIDE.U32 R64, R55, R32, R64 ;  /* 0x0000002037407225 */ /* 0x000fe200078e0040 */
[----:B------:R-:W-:-:S03]  /*119a0*/  IADD3 R4, P2, PT, R44, R47, RZ ;  /* 0x0000002f2c047210 */ /* 0x000fc60007f5e0ff */
[----:B------:R-:W-:Y:S01]  /*119b0*/  IMAD.WIDE.U32 R42, R0, UR8, R42 ;  /* 0x00000008002a7c25 */ /* 0x000fe2000f8e002a */
[----:B------:R-:W-:-:S03]  /*119c0*/  IADD3 R60, P3, PT, R60, R64, RZ ;  /* 0x000000403c3c7210 */ /* 0x000fc60007f7e0ff */
[----:B------:R-:W-:Y:S01]  /*119d0*/  IMAD.IADD R7, R11, 0x1, R41 ;  /* 0x000000010b077824 */ /* 0x000fe200078e0229 */
        /* <DEDUP_REMOVED lines=8> */
[----:B------:R-:W-:-:S04]  /*11a60*/  IMAD.WIDE.U32 R4, R3, UR5, R4 ;  /* 0x0000000503047c25 */ /* 0x000fc8000f8e0004 */
[----:B------:R-:W-:Y:S01]  /*11a70*/  IMAD.X R65, RZ, RZ, RZ, P2 ;  /* 0x000000ffff417224 */ /* 0x000fe200010e06ff */
[----:B------:R-:W-:Y:S01]  /*11a80*/  IADD3 R44, P2, PT, R45, R5, RZ ;  /* 0x000000052d2c7210 */ /* 0x000fe20007f5e0ff */
[----:B------:R-:W-:Y:S01]  /*11a90*/  IMAD.WIDE.U32 R60, R9, R31, R60 ;  /* 0x0000001f093c7225 */ /* 0x000fe200078e003c */
[----:B------:R-:W-:-:S03]  /*11aa0*/  IADD3.X R5, PT, PT, RZ, RZ, RZ, P0, !PT ;  /* 0x000000ffff057210 */ /* 0x000fc600007fe4ff */
[----:B------:R-:W-:Y:S01]  /*11ab0*/  IMAD.WIDE.U32 R64, R55, R62, R64 ;  /* 0x0000003e37407225 */ /* 0x000fe200078e0040 */
[----:B------:R-:W-:Y:S02]  /*11ac0*/  IADD3 R16, P3, PT, R17, R60, RZ ;  /* 0x0000003c11107210 */ /* 0x000fe40007f7e0ff */
[----:B------:R-:W-:Y:S01]  /*11ad0*/  IADD3 R6, P1, PT, R6, R5, RZ ;  /* 0x0000000506067210 */ /* 0x000fe20007f3e0ff */
[----:B------:R-:W-:Y:S01]  /*11ae0*/  IMAD.IADD R61, R34, 0x1, R61 ;  /* 0x00000001223d7824 */ /* 0x000fe200078e023d */
[----:B------:R-:W-:Y:S01]  /*11af0*/  IADD3.X R17, PT, PT, RZ, RZ, RZ, P3, !PT ;  /* 0x000000ffff117210 */ /* 0x000fe20001ffe4ff */
        /* <DEDUP_REMOVED lines=8> */
[----:B------:R-:W-:-:S04]  /*11b80*/  IMAD.WIDE.U32 R46, R0, UR7, R46 ;  /* 0x00000007002e7c25 */ /* 0x000fc8000f8e002e */
[----:B------:R-:W-:Y:S01]  /*11b90*/  IMAD R43, R40, R35, RZ ;  /* 0x00000023282b7224 */ /* 0x000fe200078e02ff */
[----:B------:R-:W-:Y:S01]  /*11ba0*/  IADD3 R4, P0, PT, R4, R47, RZ ;  /* 0x0000002f04047210 */ /* 0x000fe20007f1e0ff */
[----:B------:R-:W-:Y:S01]  /*11bb0*/  IMAD.MOV.U32 R41, RZ, RZ, RZ ;  /* 0x000000ffff297224 */ /* 0x000fe200078e00ff */
[----:B------:R-:W-:Y:S01]  /*11bc0*/  IADD3.X R47, PT, PT, RZ, RZ, RZ, P1, !PT ;  /* 0x000000ffff2f7210 */ /* 0x000fe20000ffe4ff */
[----:B------:R-:W-:Y:S01]  /*11bd0*/  IMAD.WIDE.U32 R44, R3, UR4, R44 ;  /* 0x00000004032c7c25 */ /* 0x000fe2000f8e002c */
[----:B------:R-:W-:Y:S02]  /*11be0*/  IADD3 R16, P1, PT, R7, R16, RZ ;  /* 0x0000001007107210 */ /* 0x000fe40007f3e0ff */
[----:B------:R-:W-:Y:S01]  /*11bf0*/  IADD3 R47, P3, PT, R42, R47, RZ ;  /* 0x0000002f2a2f7210 */ /* 0x000fe20007f7e0ff */
[----:B------:R-:W-:-:S04]  /*11c00*/  IMAD.WIDE.U32 R60, R9, R32, R60 ;  /* 0x00000020093c7225 */ /* 0x000fc800078e003c */
[----:B------:R-:W-:Y:S01]  /*11c10*/  IMAD.IADD R3, R13, 0x1, R17 ;  /* 0x000000010d037824 */ /* 0x000fe200078e0211 */
[----:B------:R-:W-:Y:S01]  /*11c20*/  IADD3 R6, PT, PT, R14, R61, RZ ;  /* 0x0000003d0e067210 */ /* 0x000fe20007ffe0ff */
[----:B------:R-:W-:Y:S01]  /*11c30*/  IMAD.HI.U32 R41, R43, R24, R40 ;  /* 0x000000182b297227 */ /* 0x000fe200078e0028 */
[----:B------:R-:W-:Y:S02]  /*11c40*/  IADD3.X R17, PT, PT, RZ, RZ, RZ, P1, !PT ;  /* 0x000000ffff117210 */ /* 0x000fe40000ffe4ff */
        /* <DEDUP_REMOVED lines=13> */
[----:B------:R-:W-:-:S03]  /*11d20*/  IADD3 R3, PT, PT, R34, R61, RZ ;  /* 0x0000003d22037210 */ /* 0x000fc60007ffe0ff */
        /* <DEDUP_REMOVED lines=8> */
[----:B------:R-:W-:-:S04]  /*11db0*/  IMAD.WIDE.U32 R2, R63, R28, R2 ;  /* 0x0000001c3f027225 */ /* 0x000fc800078e0002 */
[----:B------:R-:W-:Y:S01]  /*11dc0*/  IMAD.X R61, RZ, RZ, RZ, P4 ;  /* 0x000000ffff3d7224 */ /* 0x000fe200020e06ff */
[----:B------:R-:W-:Y:S01]  /*11dd0*/  IADD3 R2, P1, PT, R41, R2, RZ ;  /* 0x0000000229027210 */ /* 0x000fe20007f3e0ff */
[----:B------:R-:W-:Y:S01]  /*11de0*/  IMAD.X R5, RZ, RZ, RZ, P0 ;  /* 0x000000ffff057224 */ /* 0x000fe200000e06ff */
[----:B------:R-:W-:Y:S01]  /*11df0*/  IADD3 R17, P0, PT, R47, R40, RZ ;  /* 0x000000282f117210 */ /* 0x000fe20007f1e0ff */
[----:B------:R-:W-:Y:S02]  /*11e00*/  IMAD.IADD R3, R11, 0x1, R3 ;  /* 0x000000010b037824 */ /* 0x000fe400078e0203 */
[----:B------:R-:W-:-:S04]  /*11e10*/  IMAD.WIDE.U32 R60, R59, R30, R60 ;  /* 0x0000001e3b3c7225 */ /* 0x000fc800078e003c */
[----:B------:R-:W-:-:S04]  /*11e20*/  IMAD.WIDE.U32 R6, R57, R32, R6 ;  /* 0x0000002039067225 */ /* 0x000fc800078e0006 */
[----:B------:R-:W-:Y:S01]  /*11e30*/  IMAD.WIDE.U32 R40, R0, UR6, R4 ;  /* 0x0000000600287c25 */ /* 0x000fe2000f8e0004 */
[----:B------:R-:W-:Y:S02]  /*11e40*/  IADD3 R4, P4, PT, R3, R60, RZ ;  /* 0x0000003c03047210 */ /* 0x000fe40007f9e0ff */
[----:B------:R-:W-:Y:S01]  /*11e50*/  IADD3.X R3, PT, PT, RZ, RZ, RZ, P1, !PT ;  /* 0x000000ffff037210 */ /* 0x000fe20000ffe4ff */
[----:B------:R-:W-:Y:S01]  /*11e60*/  IMAD.X R47, RZ, RZ, RZ, P2 ;  /* 0x000000ffff2f7224 */ /* 0x000fe200010e06ff */
        /* <DEDUP_REMOVED lines=10> */
[----:B------:R-:W-:Y:S01]  /*11f10*/  HFMA2 R3, -RZ, RZ, 0, 0 ;  /* 0x00000000ff037431 */ /* 0x000fe200000001ff */
[----:B------:R-:W-:Y:S01]  /*11f20*/  IADD3 R6, P2, PT, R7, R6, RZ ;  /* 0x0000000607067210 */ /* 0x000fe20007f5e0ff */
[----:B------:R-:W-:Y:S01]  /*11f30*/  IMAD.WIDE.U32 R4, R63, R29, R4 ;  /* 0x0000001d3f047225 */ /* 0x000fe200078e0004 */
[----:B------:R-:W-:Y:S02]  /*11f40*/  IADD3 R42, P4, PT, R42, R47, RZ ;  /* 0x0000002f2a2a7210 */ /* 0x000fe40007f9e0ff */
[----:B------:R-:W-:Y:S01]  /*11f50*/  IADD3.X R44, PT, PT, RZ, RZ, RZ, P0, !PT ;  /* 0x000000ffff2c7210 */ /* 0x000fe200007fe4ff */
[----:B------:R-:W-:-:S02]  /*11f60*/  IMAD.X R7, RZ, RZ, RZ, P2 ;  /* 0x000000ffff077224 */ /* 0x000fc400010e06ff */
[----:B------:R-:W-:Y:S01]  /*11f70*/  IMAD R35, R2, R35, RZ ;  /* 0x0000002302237224 */ /* 0x000fe200078e02ff */
[----:B------:R-:W-:Y:S01]  /*11f80*/  IADD3 R44, P0, PT, R44, R9, RZ ;  /* 0x000000092c2c7210 */ /* 0x000fe20007f1e0ff */
[----:B------:R-:W-:Y:S02]  /*11f90*/  IMAD.IADD R5, R12, 0x1, R5 ;  /* 0x000000010c057824 */ /* 0x000fe400078e0205 */
[----:B------:R-:W-:-:S04]  /*11fa0*/  IMAD.WIDE.U32 R6, R59, R31, R6 ;  /* 0x0000001f3b067225 */ /* 0x000fc800078e0006 */
[----:B------:R-:W-:Y:S01]  /*11fb0*/  IMAD.HI.U32 R47, R35, R24, R2 ;  /* 0x00000018232f7227 */ /* 0x000fe200078e0002 */
        /* <DEDUP_REMOVED lines=20> */
[----:B------:R-:W-:Y:S01]  /*12100*/  IMAD.IADD R9, R13, 0x1, R5 ;  /* 0x000000010d097824 */ /* 0x000fe200078e0205 */
[----:B------:R-:W-:Y:S01]  /*12110*/  IADD3.X R5, PT, PT, RZ, RZ, RZ, P0, !PT ;  /* 0x000000ffff057210 */ /* 0x000fe200007fe4ff */
[----:B------:R-:W-:-:S02]  /*12120*/  IMAD.IADD R8, R14, 0x1, R7 ;  /* 0x000000010e087824 */ /* 0x000fc400078e0207 */
[----:B------:R-:W-:Y:S01]  /*12130*/  IMAD.WIDE.U32 R2, R35, R37, R2 ;  /* 0x0000002523027225 */ /* 0x000fe200078e0002 */
[----:B------:R-:W-:Y:S02]  /*12140*/  IADD3 R6, P1, PT, R9, R6, RZ ;  /* 0x0000000609067210 */ /* 0x000fe40007f3e0ff */
[----:B------:R-:W-:Y:S01]  /*12150*/  IADD3 R8, P0, PT, R8, R17, RZ ;  /* 0x0000001108087210 */ /* 0x000fe20007f1e0ff */
[----:B------:R-:W-:-:S03]  /*12160*/  IMAD.WIDE.U32 R4, R43, R29, R4 ;  /* 0x0000001d2b047225 */ /* 0x000fc600078e0004 */
[----:B------:R-:W-:Y:S01]  /*12170*/  IADD3.X R9, PT, PT, RZ, RZ, RZ, P0, !PT ;  /* 0x000000ffff097210 */ /* 0x000fe200007fe4ff */
[----:B------:R-:W-:Y:S02]  /*12180*/  IMAD.IADD R17, R10, 0x1, R3 ;  /* 0x000000010a117824 */ /* 0x000fe400078e0203 */
[----:B------:R-:W-:Y:S01]  /*12190*/  IMAD.X R7, RZ, RZ, RZ, P1 ;  /* 0x000000ffff077224 */ /* 0x000fe200008e06ff */
[----:B------:R-:W-:Y:S01]  /*121a0*/  IADD3 R47, P1, PT, R47, R42, RZ ;  /* 0x0000002a2f2f7210 */ /* 0x000fe20007f3e0ff */
[----:B------:R-:W-:Y:S01]  /*121b0*/  IMAD.IADD R5, R12, 0x1, R5 ;  /* 0x000000010c057824 */ /* 0x000fe200078e0205 */
[----:B------:R-:W-:Y:S01]  /*121c0*/  IADD3 R4, P0, PT, R17, R4, RZ ;  /* 0x0000000411047210 */ /* 0x000fe20007f1e0ff */
[----:B------:R-:W-:-:S04]  /*121d0*/  IMAD.WIDE.U32 R6, R63, R31, R6 ;  /* 0x0000001f3f067225 */ /* 0x000fc800078e0006 */
[----:B------:R-:W-:Y:S01]  /*121e0*/  IMAD.WIDE.U32 R40, R0, UR5, R40 ;  /* 0x0000000500287c25 */ /* 0x000fe2000f8e0028 */
[----:B------:R-:W-:-:S03]  /*121f0*/  IADD3 R7, PT, PT, R34, R7, RZ ;  /* 0x0000000722077210 */ /* 0x000fc60007ffe0ff */
        /* <DEDUP_REMOVED lines=15> */
[----:B------:R-:W-:Y:S02]  /*122f0*/  IADD3.X R40, PT, PT, RZ, -0x1, R39, P5, P6 ;  /* 0xffffffffff287810 */ /* 0x000fe40002fec427 */
[----:B------:R-:W-:Y:S01]  /*12300*/  IADD3 R9, P3, PT, R9, R8, RZ ;  /* 0x0000000809097210 */ /* 0x000fe20007f7e0ff */
[----:B------:R-:W-:Y:S02]  /*12310*/  IMAD.IADD R47, R11, 0x1, R5 ;  /* 0x000000010b2f7824 */ /* 0x000fe400078e0205 */
[----:B------:R-:W-:-:S03]  /*12320*/  IMAD.WIDE.U32 R16, R63, R32, R16 ;  /* 0x000000203f107225 */ /* 0x000fc600078e0010 */
[----:B------:R-:W-:Y:S01]  /*12330*/  IADD3 R6, P5, PT, R47, R6, RZ ;  /* 0x000000062f067210 */ /* 0x000fe20007fbe0ff */
[----:B------:R-:W-:Y:S01]  /*12340*/  IMAD.IADD R7, R13, 0x1, R7 ;  /* 0x000000010d077824 */ /* 0x000fe200078e0207 */
[----:B------:R-:W-:Y:S01]  /*12350*/  IADD3 R8, PT, PT, R14, R17, RZ ;  /* 0x000000110e087210 */ /* 0x000fe20007ffe0ff */
[----:B------:R-:W-:Y:S02]  /*12360*/  IMAD.X R11, RZ, RZ, RZ, P1 ;  /* 0x000000ffff0b7224 */ /* 0x000fe400008e06ff */
[----:B------:R-:W-:Y:S01]  /*12370*/  IMAD.X R55, RZ, RZ, RZ, P2 ;  /* 0x000000ffff377224 */ /* 0x000fe200010e06ff */
[----:B------:R-:W-:Y:S02]  /*12380*/  IADD3 R16, P6, PT, R7, R16, RZ ;  /* 0x0000001007107210 */ /* 0x000fe40007fde0ff */
[----:B------:R-:W-:Y:S02]  /*12390*/  IADD3.X R7, PT, PT, RZ, RZ, RZ, P5, !PT ;  /* 0x000000ffff077210 */ /* 0x000fe40002ffe4ff */
[----:B------:R-:W-:Y:S01]  /*123a0*/  IADD3 R8, P1, PT, R8, R9, RZ ;  /* 0x0000000908087210 */ /* 0x000fe20007f3e0ff */
[----:B------:R-:W-:Y:S01]  /*123b0*/  IMAD.X R17, RZ, RZ, RZ, P6 ;  /* 0x000000ffff117224 */ /* 0x000fe200030e06ff */
[----:B------:R-:W-:Y:S01]  /*123c0*/  SHF.R.U32.HI R9, RZ, 0x1f, R40 ;  /* 0x0000001fff097819 */ /* 0x000fe20000011628 */
[----:B------:R-:W-:Y:S01]  /*123d0*/  IMAD.WIDE.U32 R6, R35, R29, R6 ;  /* 0x0000001d23067225 */ /* 0x000fe200078e0006 */
[----:B------:R-:W-:-:S02]  /*123e0*/  IADD3 R40, P5, PT, R45, R41, RZ ;  /* 0x000000292d287210 */ /* 0x000fc40007fbe0ff */
[----:B------:R-:W-:Y:S01]  /*123f0*/  IADD3 R19, P2, P6, R54, -R9, -R19 ;  /* 0x8000000936137210 */ /* 0x000fe20007e5e813 */
[----:B------:R-:W-:Y:S01]  /*12400*/  IMAD.X R9, RZ, RZ, RZ, P1 ;  /* 0x000000ffff097224 */ /* 0x000fe200008e06ff */
[----:B------:R-:W-:Y:S01]  /*12410*/  IADD3 R45, PT, PT, R12, R7, RZ ;  /* 0x000000070c2d7210 */ /* 0x000fe20007ffe0ff */
[----:B------:R-:W-:Y:S01]  /*12420*/  IMAD.WIDE.U32 R16, R43, R31, R16 ;  /* 0x0000001f2b107225 */ /* 0x000fe200078e0010 */
[----:B------:R-:W-:Y:S02]  /*12430*/  IADD3 R10, P1, PT, R11, R10, RZ ;  /* 0x0000000a0b0a7210 */ /* 0x000fe40007f3e0ff */
[----:B------:R-:W-:Y:S01]  /*12440*/  IADD3.X R57, PT, PT, RZ, -0x1, R39, P2, P6 ;  /* 0xffffffffff397810 */ /* 0x000fe200017ec427 */
[----:B------:R-:W-:Y:S01]  /*12450*/  IMAD.WIDE.U32 R8, R63, R62, R8 ;  /* 0x0000003e3f087225 */ /* 0x000fe200078e0008 */
[----:B------:R-:W-:Y:S02]  /*12460*/  IADD3 R16, P6, PT, R45, R16, RZ ;  /* 0x000000102d107210 */ /* 0x000fe40007fde0ff */
[----:B------:R-:W-:Y:S01]  /*12470*/  IADD3 R55, P2, PT, R55, R10, RZ ;  /* 0x0000000a37377210 */ /* 0x000fe20007f5e0ff */
[----:B------:R-:W-:Y:S01]  /*12480*/  IMAD.IADD R11, R34, 0x1, R17 ;  /* 0x00000001220b7824 */ /* 0x000fe200078e0211 */
[----:B------:R-:W-:Y:S01]  /*12490*/  SHF.R.U32.HI R57, RZ, 0x1f, R57 ;  /* 0x0000001fff397819 */ /* 0x000fe20000011639 */
[----:B------:R-:W-:Y:S01]  /*124a0*/  IMAD.X R41, RZ, RZ, RZ, P5 ;  /* 0x000000ffff297224 */ /* 0x000fe200028e06ff */
[----:B------:R-:W-:Y:S01]  /*124b0*/  IADD3 R9, PT, PT, R49, R9, RZ ;  /* 0x0000000931097210 */ /* 0x000fe20007ffe0ff */
[----:B------:R-:W-:Y:S01]  /*124c0*/  IMAD.X R17, RZ, RZ, RZ, P6 ;  /* 0x000000ffff117224 */ /* 0x000fe200030e06ff */
[----:B------:R-:W-:Y:S01]  /*124d0*/  IADD3 R10, P5, PT, R11, R8, RZ ;  /* 0x000000080b0a7210 */ /* 0x000fe20007fbe0ff */
[----:B------:R-:W-:Y:S01]  /*124e0*/  IMAD.WIDE.U32 R40, R0, UR4, R40 ;  /* 0x0000000400287c25 */ /* 0x000fe2000f8e0028 */
[----:B------:R-:W-:-:S02]  /*124f0*/  IADD3.X R8, PT, PT, RZ, RZ, RZ, P3, !PT ;  /* 0x000000ffff087210 */ /* 0x000fc40001ffe4ff */
[----:B------:R-:W-:Y:S01]  /*12500*/  IADD3 R20, P3, P6, R50, -R57, -R20 ;  /* 0x8000003932147210 */ /* 0x000fe20007e7e814 */
[----:B------:R-:W-:Y:S01]  /*12510*/  IMAD.X R11, RZ, RZ, RZ, P5 ;  /* 0x000000ffff0b7224 */ /* 0x000fe200028e06ff */
[----:B------:R-:W-:Y:S01]  /*12520*/  IADD3 R8, P5, PT, R8, R55, RZ ;  /* 0x0000003708087210 */ /* 0x000fe20007fbe0ff */
[----:B------:R-:W-:Y:S01]  /*12530*/  IMAD.WIDE.U32 R16, R35, R30, R16 ;  /* 0x0000001e23107225 */ /* 0x000fe200078e0010 */
[----:B------:R-:W-:Y:S02]  /*12540*/  IADD3.X R12, PT, PT, RZ, -0x1, R39, P3, P6 ;  /* 0xffffffffff0c7810 */ /* 0x000fe40001fec427 */
[----:B------:R-:W-:Y:S01]  /*12550*/  IADD3 R9, P3, PT, R9, R8, RZ ;  /* 0x0000000809097210 */ /* 0x000fe20007f7e0ff */
[----:B------:R-:W-:-:S04]  /*12560*/  IMAD.WIDE.U32 R10, R43, R32, R10 ;  /* 0x000000202b0a7225 */ /* 0x000fc800078e000a */
[----:B------:R-:W-:Y:S02]  /*12570*/  IMAD.IADD R55, R13, 0x1, R17 ;  /* 0x000000010d377824 */ /* 0x000fe400078e0211 */
[----:B------:R-:W-:Y:S01]  /*12580*/  IMAD.IADD R8, R14, 0x1, R11 ;  /* 0x000000010e087824 */ /* 0x000fe200078e020b */
[----:B------:R-:W-:Y:S01]  /*12590*/  IADD3.X R11, PT, PT, RZ, RZ, RZ, P4, !PT ;  /* 0x000000ffff0b7210 */ /* 0x000fe200027fe4ff */
[----:B------:R-:W-:Y:S01]  /*125a0*/  IMAD.X R57, RZ, RZ, RZ, P0 ;  /* 0x000000ffff397224 */ /* 0x000fe200000e06ff */
[----:B------:R-:W-:Y:S01]  /*125b0*/  IADD3 R10, P6, PT, R55, R10, RZ ;  /* 0x0000000a370a7210 */ /* 0x000fe20007fde0ff */
[----:B------:R-:W-:Y:S01]  /*125c0*/  IMAD.X R13, RZ, RZ, RZ, P2 ;  /* 0x000000ffff0d7224 */ /* 0x000fe200010e06ff */
[----:B------:R-:W-:Y:S02]  /*125d0*/  IADD3 R0, P0, PT, R40, R11, RZ ;  /* 0x0000000b28007210 */ /* 0x000fe40007f1e0ff */
[----:B------:R-:W-:Y:S02]  /*125e0*/  IADD3 R8, P4, PT, R8, R9, RZ ;  /* 0x0000000908087210 */ /* 0x000fe40007f9e0ff */
[----:B------:R-:W-:-:S02]  /*125f0*/  IADD3.X R11, PT, PT, RZ, RZ, RZ, P6, !PT ;  /* 0x000000ffff0b7210 */ /* 0x000fc400037fe4ff */
[----:B------:R-:W-:Y:S01]  /*12600*/  SHF.R.U32.HI R40, RZ, 0x1f, R12 ;  /* 0x0000001fff287819 */ /* 0x000fe2000001160c */
[----:B------:R-:W-:Y:S01]  /*12610*/  IMAD.X R12, RZ, RZ, RZ, P1 ;  /* 0x000000ffff0c7224 */ /* 0x000fe200008e06ff */
[----:B------:R-:W-:Y:S01]  /*12620*/  IADD3 R57, P1, PT, R57, R0, RZ ;  /* 0x0000000039397210 */ /* 0x000fe20007f3e0ff */
[----:B------:R-:W-:Y:S01]  /*12630*/  IMAD.X R9, RZ, RZ, RZ, P4 ;  /* 0x000000ffff097224 */ /* 0x000fe200020e06ff */
[----:B------:R-:W-:Y:S01]  /*12640*/  IADD3 R56, P2, P6, R56, -R40, -R21 ;  /* 0x8000002838387210 */ /* 0x000fe20007e5e815 */
[----:B------:R-:W-:Y:S01]  /*12650*/  IMAD.WIDE.U32 R10, R35, R31, R10 ;  /* 0x0000001f230a7225 */ /* 0x000fe200078e000a */
[----:B------:R-:W-:Y:S02]  /*12660*/  IADD3 R12, P4, PT, R12, R57, RZ ;  /* 0x000000390c0c7210 */ /* 0x000fe40007f9e0ff */
[----:B------:R-:W-:Y:S01]  /*12670*/  IADD3.X R59, PT, PT, RZ, -0x1, R39, P2, P6 ;  /* 0xffffffffff3b7810 */ /* 0x000fe200017ec427 */
[----:B------:R-:W-:Y:S01]  /*12680*/  IMAD.WIDE.U32 R8, R43, R62, R8 ;  /* 0x0000003e2b087225 */ /* 0x000fe200078e0008 */
[----:B------:R-:W-:-:S02]  /*12690*/  IADD3.X R0, PT, PT, RZ, RZ, RZ, P5, !PT ;  /* 0x000000ffff007210 */ /* 0x000fc40002ffe4ff */
[----:B------:R-:W-:Y:S01]  /*126a0*/  IADD3 R13, P5, PT, R13, R12, RZ ;  /* 0x0000000c0d0d7210 */ /* 0x000fe20007fbe0ff */
[----:B------:R-:W-:Y:S01]  /*126b0*/  IMAD.IADD R21, R34, 0x1, R11 ;  /* 0x0000000122157824 */ /* 0x000fe200078e020b */
[----:B------:R-:W-:Y:S01]  /*126c0*/  SHF.R.U32.HI R59, RZ, 0x1f, R59 ;  /* 0x0000001fff3b7819 */ /* 0x000fe2000001163b */
[----:B------:R-:W-:Y:S01]  /*126d0*/  IMAD.X R43, RZ, RZ, RZ, P3 ;  /* 0x000000ffff2b7224 */ /* 0x000fe200018e06ff */
[----:B------:R-:W-:Y:S01]  /*126e0*/  IADD3 R0, P2, PT, R0, R13, RZ ;  /* 0x0000000d00007210 */ /* 0x000fe20007f5e0ff */
[----:B------:R-:W-:Y:S01]  /*126f0*/  IMAD.X R57, RZ, RZ, RZ, P0 ;  /* 0x000000ffff397224 */ /* 0x000fe200000e06ff */
[----:B------:R-:W-:Y:S02]  /*12700*/  IADD3 R12, P6, PT, R21, R8, RZ ;  /* 0x00000008150c7210 */ /* 0x000fe40007fde0ff */
[----:B------:R-:W-:Y:S01]  /*12710*/  IADD3 R43, P3, PT, R43, R0, RZ ;  /* 0x000000002b2b7210 */ /* 0x000fe20007f7e0ff */
[----:B------:R-:W-:Y:S01]  /*12720*/  IMAD.IADD R0, R49, 0x1, R9 ;  /* 0x0000000131007824 */ /* 0x000fe200078e0209 */
[----:B------:R-:W-:-:S02]  /*12730*/  IADD3.X R13, PT, PT, RZ, RZ, RZ, P6, !PT ;  /* 0x000000ffff0d7210 */ /* 0x000fc400037fe4ff */
[----:B------:R-:W-:Y:S02]  /*12740*/  IADD3 R22, P0, P6, R48, -R59, -R22 ;  /* 0x8000003b30167210 */ /* 0x000fe40007e1e816 */
[----:B------:R-:W-:Y:S01]  /*12750*/  IADD3.X R40, PT, PT, RZ, RZ, RZ, P1, !PT ;  /* 0x000000ffff287210 */ /* 0x000fe20000ffe4ff */
[----:B------:R-:W-:Y:S01]  /*12760*/  IMAD.WIDE.U32 R8, R35, R32, R12 ;  /* 0x0000002023087225 */ /* 0x000fe200078e000c */
[----:B------:R-:W-:Y:S02]  /*12770*/  IADD3.X R34, PT, PT, RZ, -0x1, R39, P0, P6 ;  /* 0xffffffffff227810 */ /* 0x000fe400007ec427 */
[----:B------:R-:W-:Y:S01]  /*12780*/  ISETP.GT.U32.AND P0, PT, R22, -0x1, PT ;  /* 0xffffffff1600780c */ /* 0x000fe20003f04070 */
[----:B------:R-:W-:Y:S01]  /*12790*/  IMAD.IADD R14, R14, 0x1, R9 ;  /* 0x000000010e0e7824 */ /* 0x000fe200078e0209 */
[----:B------:R-:W-:Y:S01]  /*127a0*/  IADD3 R13, P1, PT, R0, R43, RZ ;  /* 0x0000002b000d7210 */ /* 0x000fe20007f3e0ff */
[----:B------:R-:W-:Y:S01]  /*127b0*/  IMAD.X R0, RZ, RZ, RZ, P4 ;  /* 0x000000ffff007224 */ /* 0x000fe200020e06ff */
[----:B------:R-:W-:-:S02]  /*127c0*/  ISETP.GT.AND.EX P0, PT, R34, -0x1, PT, P0 ;  /* 0xffffffff2200780c */ /* 0x000fc40003f04300 */
[----:B------:R-:W-:Y:S02]  /*127d0*/  IADD3 R12, P6, PT, R14, R13, RZ ;  /* 0x0000000d0e0c7210 */ /* 0x000fe40007fde0ff */
[----:B------:R-:W-:Y:S02]  /*127e0*/  IADD3 R40, PT, PT, R40, R41, R57 ;  /* 0x0000002928287210 */ /* 0x000fe40007ffe039 */
[----:B------:R-:W-:Y:S01]  /*127f0*/  IADD3.X R41, PT, PT, RZ, RZ, RZ, P5, !PT ;  /* 0x000000ffff297210 */ /* 0x000fe20002ffe4ff */
[----:B------:R-:W-:Y:S01]  /*12800*/  IMAD.X R13, RZ, RZ, RZ, P6 ;  /* 0x000000ffff0d7224 */ /* 0x000fe200030e06ff */
[----:B------:R-:W-:Y:S02]  /*12810*/  R2UR UR31, R56 ;  /* 0x00000000381f72ca */ /* 0x000fe400000e0000 */
[----:B------:R-:W-:Y:S01]  /*12820*/  IADD3 R40, PT, PT, R41, R40, R0 ;  /* 0x0000002829287210 */ /* 0x000fe20007ffe000 */
[----:B------:R-:W-:Y:S01]  /*12830*/  IMAD.WIDE.U32 R12, R35, R62, R12 ;  /* 0x0000003e230c7225 */ /* 0x000fe200078e000c */
[----:B------:R-:W-:-:S03]  /*12840*/  IADD3.X R35, PT, PT, RZ, RZ, RZ, P3, !PT ;  /* 0x000000ffff237210 */ /* 0x000fc60001ffe4ff */
[----:B------:R-:W-:Y:S01]  /*12850*/  IMAD.X R0, RZ, RZ, RZ, P2 ;  /* 0x000000ffff007224 */ /* 0x000fe200010e06ff */
[----:B------:R-:W-:Y:S07]  /*12860*/  @P0 BRA `(.L_x_221) ;  /* 0x0000000000440947 */ /* 0x000fee0003800000 */
        /* <DEDUP_REMOVED lines=13> */
[----:B------:R-:W-:-:S04]  /*12940*/  IADD3 R34, P0, P2, R32, UR31, R41 ;  /* 0x0000001f20227c10 */ /* 0x000fc8000fa1e029 */
[----:B------:R-:W-:Y:S02]  /*12950*/  R2UR UR31, R34 ;  /* 0x00000000221f72ca */ /* 0x000fe400000e0000 */
[----:B------:R-:W-:-:S04]  /*12960*/  IADD3.X R34, PT, PT, RZ, RZ, RZ, P0, P2 ;  /* 0x000000ffff227210 */ /* 0x000fc800007e44ff */
[----:B------:R-:W-:-:S09]  /*12970*/  IADD3 R22, PT, PT, R33, R22, R34 ;  /* 0x0000001621167210 */ /* 0x000fd20007ffe022 */
.L_x_221:
[----:B------:R-:W-:Y:S01]  /*12980*/  IADD3 R40, PT, PT, R35, R40, R0 ;  /* 0x0000002823287210 */ /* 0x000fe20007ffe000 */
[----:B------:R-:W-:Y:S01]  /*12990*/  IMAD.X R35, RZ, RZ, RZ, P1 ;  /* 0x000000ffff237224 */ /* 0x000fe200008e06ff */
[----:B------:R-:W-:Y:S01]  /*129a0*/  IADD3 R49, PT, PT, R49, R13, RZ ;  /* 0x0000000d31317210 */ /* 0x000fe20007ffe0ff */
[----:B------:R-:W-:Y:S01]  /*129b0*/  IMAD.MOV.U32 R34, RZ, RZ, R6 ;  /* 0x000000ffff227224 */ /* 0x000fe200078e0006 */
[----:B------:R-:W-:Y:S01]  /*129c0*/  R2UR UR33, R58 ;  /* 0x000000003a2172ca */ /* 0x000fe200000e0000 */
[----:B------:R-:W-:Y:S01]  /*129d0*/  IMAD.MOV.U32 R33, RZ, RZ, R10 ;  /* 0x000000ffff217224 */ /* 0x000fe200078e000a */
[----:B------:R-:W-:Y:S01]  /*129e0*/  IADD3 R35, PT, PT, R49, R40, R35 ;  /* 0x0000002831237210 */ /* 0x000fe20007ffe023 */
[----:B------:R-:W-:Y:S01]  /*129f0*/  IMAD.MOV.U32 R40, RZ, RZ, R4 ;  /* 0x000000ffff287224 */ /* 0x000fe200078e0004 */
[----:B------:R-:W-:Y:S01]  /*12a00*/  R2UR UR32, R51 ;  /* 0x00000000332072ca */ /* 0x000fe200000e0000 */
[----:B------:R-:W-:Y:S01]  /*12a10*/  IMAD.MOV.U32 R0, RZ, RZ, R8 ;  /* 0x000000ffff007224 */ /* 0x000fe200078e0008 */
[----:B------:R-:W-:-:S02]  /*12a20*/  ISETP.GT.U32.AND P0, PT, R35, R62, PT ;  /* 0x0000003e2300720c */ /* 0x000fc40003f04070 */
[----:B------:R-:W-:Y:S02]  /*12a30*/  R2UR UR30, R18 ;  /* 0x00000000121e72ca */ /* 0x000fe400000e0000 */
[----:B------:R-:W-:Y:S02]  /*12a40*/  R2UR UR29, R19 ;  /* 0x00000000131d72ca */ /* 0x000fe400000e0000 */
[----:B------:R-:W-:Y:S02]  /*12a50*/  R2UR UR28, R20 ;  /* 0x00000000141c72ca */ /* 0x000fe400000e0000 */
[----:B------:R-:W-:Y:S02]  /*12a60*/  MOV R20, R16 ;  /* 0x0000001000147202 */ /* 0x000fe40000000f00 */
[----:B------:R-:W-:-:S03]  /*12a70*/  MOV R19, R12 ;  /* 0x0000000c00137202 */ /* 0x000fc60000000f00 */
[----:B------:R-:W-:Y:S08]  /*12a80*/  @P0 BRA `(.L_x_222) ;  /* 0x0000000000740947 */ /* 0x000ff00003800000 */
[----:B------:R-:W-:Y:S01]  /*12a90*/  ISETP.GE.U32.AND P0, PT, R35, R62, PT ;  /* 0x0000003e2300720c */ /* 0x000fe20003f06070 */
[----:B------:R-:W-:Y:S02]  /*12aa0*/  IMAD.MOV.U32 R18, RZ, RZ, R21 ;  /* 0x000000ffff127224 */ /* 0x000fe400078e0015 */
        /* <DEDUP_REMOVED lines=27> */
.L_x_222:
        /* <DEDUP_REMOVED lines=22> */
.L_x_223:
[----:B------:R-:W-:Y:S01]  /*12dc0*/  SHF.L.U32 R6, R40, 0x1, RZ ;  /* 0x0000000128067819 */ /* 0x000fe200000006ff */
[----:B------:R-:W-:Y:S01]  /*12dd0*/  IMAD.SHL.U32 R4, R34, 0x2, RZ ;  /* 0x0000000222047824 */ /* 0x000fe200078e00ff */
[----:B------:R-:W-:Y:S02]  /*12de0*/  SHF.L.U64.HI R2, R19, 0x1, R14 ;  /* 0x0000000113027819 */ /* 0x000fe4000001020e */
[----:B------:R-:W-:Y:S01]  /*12df0*/  SHF.R.U32.HI R3, RZ, 0x1f, R21 ;  /* 0x0000001fff037819 */ /* 0x000fe20000011615 */
[----:B------:R-:W-:Y:S01]  /*12e00*/  IMAD.SHL.U32 R21, R21, 0x2, RZ ;  /* 0x0000000215157824 */ /* 0x000fe200078e00ff */
[----:B------:R-:W-:Y:S02]  /*12e10*/  LOP3.LUT R2, R2, 0x1, RZ, 0xc0, !PT ;  /* 0x0000000102027812 */ /* 0x000fe400078ec0ff */
[----:B------:R-:W-:Y:S01]  /*12e20*/  LOP3.LUT R16, R3, 0xfffffffe, R6, 0xf8, !PT ;  /* 0xfffffffe03107812 */ /* 0x000fe200078ef806 */
[----:B------:R-:W-:Y:S01]  /*12e30*/  IMAD.MOV.U32 R3, RZ, RZ, RZ ;  /* 0x000000ffff037224 */ /* 0x000fe200078e00ff */
[----:B------:R-:W-:-:S02]  /*12e40*/  SHF.L.U64.HI R5, R40, 0x1, R47 ;  /* 0x0000000128057819 */ /* 0x000fc4000001022f */
[----:B------:R-:W-:Y:S01]  /*12e50*/  SHF.L.U64.HI R9, R34, 0x1, R45 ;  /* 0x0000000122097819 */ /* 0x000fe2000001022d */
[----:B------:R-:W-:Y:S01]  /*12e60*/  IMAD.WIDE.U32 R2, R35, 0x2, R2 ;  /* 0x0000000223027825 */ /* 0x000fe200078e0002 */
[----:B------:R-:W-:Y:S02]  /*12e70*/  LOP3.LUT R5, R5, 0x1, RZ, 0xc0, !PT ;  /* 0x0000000105057812 */ /* 0x000fe400078ec0ff */
[----:B------:R-:W-:Y:S02]  /*12e80*/  SHF.L.U64.HI R6, R20, 0x1, R55 ;  /* 0x0000000114067819 */ /* 0x000fe40000010237 */
[C---:B------:R-:W-:Y:S02]  /*12e90*/  ISETP.LE.U32.AND P0, PT, R2.reuse, R62, PT ;  /* 0x0000003e0200720c */ /* 0x040fe40003f03070 */
[----:B------:R-:W-:Y:S02]  /*12ea0*/  ISETP.GT.U32.AND P1, PT, R2, -0x1, PT ;  /* 0xffffffff0200780c */ /* 0x000fe40003f24070 */
[----:B------:R-:W-:Y:S01]  /*12eb0*/  LOP3.LUT R34, R5, 0xfffffffe, R4, 0xf8, !PT ;  /* 0xfffffffe05227812 */ /* 0x000fe200078ef804 */
[----:B------:R-:W-:Y:S01]  /*12ec0*/  IMAD.SHL.U32 R4, R0, 0x2, RZ ;  /* 0x0000000200047824 */ /* 0x000fe200078e00ff */
[----:B------:R-:W-:-:S02]  /*12ed0*/  ISETP.GT.U32.OR.EX P0, PT, R3, RZ, !P0, P1 ;  /* 0x000000ff0300720c */ /* 0x000fc40004704510 */
[C---:B------:R-:W-:Y:S01]  /*12ee0*/  SHF.L.U64.HI R7, R33.reuse, 0x1, R18 ;  /* 0x0000000121077819 */ /* 0x040fe20000010212 */
[----:B------:R-:W-:Y:S01]  /*12ef0*/  IMAD.SHL.U32 R33, R33, 0x2, RZ ;  /* 0x0000000221217824 */ /* 0x000fe200078e00ff */
[----:B------:R-:W-:Y:S02]  /*12f00*/  SHF.L.U64.HI R5, R0, 0x1, R41 ;  /* 0x0000000100057819 */ /* 0x000fe40000010229 */
[----:B------:R-:W-:Y:S02]  /*12f10*/  SHF.L.U32 R8, R20, 0x1, RZ ;  /* 0x0000000114087819 */ /* 0x000fe400000006ff */
[----:B------:R-:W-:Y:S02]  /*12f20*/  SHF.L.U32 R19, R19, 0x1, RZ ;  /* 0x0000000113137819 */ /* 0x000fe400000006ff */
[----:B------:R-:W-:Y:S02]  /*12f30*/  LOP3.LUT R9, R9, 0x1, RZ, 0xc0, !PT ;  /* 0x0000000109097812 */ /* 0x000fe400078ec0ff */
[----:B------:R-:W-:-:S02]  /*12f40*/  LOP3.LUT R6, R6, 0x1, RZ, 0xc0, !PT ;  /* 0x0000000106067812 */ /* 0x000fc400078ec0ff */
[----:B------:R-:W-:Y:S02]  /*12f50*/  LOP3.LUT R7, R7, 0x1, RZ, 0xc0, !PT ;  /* 0x0000000107077812 */ /* 0x000fe400078ec0ff */
[----:B------:R-:W-:Y:S02]  /*12f60*/  LOP3.LUT R0, R5, 0x1, RZ, 0xc0, !PT ;  /* 0x0000000105007812 */ /* 0x000fe400078ec0ff */
[----:B------:R-:W-:Y:S02]  /*12f70*/  LOP3.LUT R9, R9, 0xfffffffe, R8, 0xf8, !PT ;  /* 0xfffffffe09097812 */ /* 0x000fe400078ef808 */
[----:B------:R-:W-:Y:S02]  /*12f80*/  LOP3.LUT R6, R6, 0xfffffffe, R33, 0xf8, !PT ;  /* 0xfffffffe06067812 */ /* 0x000fe400078ef821 */
[----:B------:R-:W-:Y:S02]  /*12f90*/  LOP3.LUT R4, R7, 0xfffffffe, R4, 0xf8, !PT ;  /* 0xfffffffe07047812 */ /* 0x000fe400078ef804 */
[----:B------:R-:W-:Y:S01]  /*12fa0*/  LOP3.LUT R0, R0, 0xfffffffe, R19, 0xf8, !PT ;  /* 0xfffffffe00007812 */ /* 0x000fe200078ef813 */
[----:B------:R-:W-:Y:S06]  /*12fb0*/  @P0 BRA `(.L_x_224) ;  /* 0x0000000000840947 */ /* 0x000fec0003800000 */
[----:B------:R-:W-:Y:S01]  /*12fc0*/  IMAD.MOV.U32 R8, RZ, RZ, R2 ;  /* 0x000000ffff087224 */ /* 0x000fe200078e0002 */
[----:B------:R-:W-:Y:S01]  /*12fd0*/  UPLOP3.LUT UP0, UPT, UPT, UPT, UPT, 0x80, 0x8 ;  /* 0x000000000008789c */ /* 0x000fe20003f0f070 */
[----:B------:R-:W-:Y:S01]  /*12fe0*/  MOV R14, R16 ;  /* 0x00000010000e7202 */ /* 0x000fe20000000f00 */
[----:B------:R-:W-:Y:S01]  /*12ff0*/  IMAD.MOV.U32 R17, RZ, RZ, R34 ;  /* 0x000000ffff117224 */ /* 0x000fe200078e0022 */
[----:B------:R-:W-:Y:S01]  /*13000*/  MOV R13, R6 ;  /* 0x00000006000d7202 */ /* 0x000fe20000000f00 */
[----:B------:R-:W-:Y:S01]  /*13010*/  IMAD.MOV.U32 R12, RZ, RZ, R9 ;  /* 0x000000ffff0c7224 */ /* 0x000fe200078e0009 */
[----:B------:R-:W-:Y:S01]  /*13020*/  ISETP.LT.U32.AND P0, PT, R8, R62, PT ;  /* 0x0000003e0800720c */ /* 0x000fe20003f01070 */
[----:B------:R-:W-:Y:S02]  /*13030*/  IMAD.MOV.U32 R10, RZ, RZ, R4 ;  /* 0x000000ffff0a7224 */ /* 0x000fe400078e0004 */
        /* <DEDUP_REMOVED lines=25> */
.L_x_224:
[----:B------:R-:W-:Y:S01]  /*131d0*/  IADD3 R21, P0, PT, R21, -R24, RZ ;  /* 0x8000001815157210 */ /* 0x000fe20007f1e0ff */
[----:B------:R-:W-:-:S03]  /*131e0*/  UPLOP3.LUT UP0, UPT, UPT, UPT, UPT, 0x80, 0x8 ;  /* 0x000000000008789c */ /* 0x000fc60003f0f070 */
        /* <DEDUP_REMOVED lines=21> */
.L_x_191:
[----:B------:R-:W-:Y:S05]  /*13340*/  BRA.U !UP0, `(.L_x_225) ;  /* 0x000001b508987547 */ /* 0x000fea000b800000 */
[----:B-----5:R-:W-:-:S04]  /*13350*/  LOP3.LUT R0, R13, R12, R17, 0xfe, !PT ;  /* 0x0000000c0d007212 */ /* 0x020fc800078efe11 */
[----:B------:R-:W-:-:S04]  /*13360*/  LOP3.LUT R0, R11, R10, R0, 0xfe, !PT ;  /* 0x0000000a0b007212 */ /* 0x000fc800078efe00 */
[----:B------:R-:W-:-:S04]  /*13370*/  LOP3.LUT R3, R0, R21, R14, 0xfe, !PT ;  /* 0x0000001500037212 */ /* 0x000fc800078efe0e */
[----:B------:R-:W-:-:S13]  /*13380*/  LOP3.LUT P0, RZ, R3, R8, RZ, 0xfc, !PT ;  /* 0x0000000803ff7212 */ /* 0x000fda000780fcff */
[----:B------:R-:W-:Y:S05]  /*13390*/  @!P0 BRA `(.L_x_225) ;  /* 0x000001b400848947 */ /* 0x000fea0003800000 */
[----:B------:R-:W0:Y:S01]  /*133a0*/  LDCU UR8, c[0x3][0xe0] ;  /* 0x00c01c00ff0877ac */ /* 0x000e220008000800 */
[----:B------:R-:W-:Y:S02]  /*133b0*/  IMAD.MOV.U32 R2, RZ, RZ, R21 ;  /* 0x000000ffff027224 */ /* 0x000fe400078e0015 */
[----:B------:R-:W-:Y:S02]  /*133c0*/  HFMA2 R19, -RZ, RZ, 0, 0 ;  /* 0x00000000ff137431 */ /* 0x000fe400000001ff */
[----:B------:R-:W-:Y:S01]  /*133d0*/  IMAD.MOV.U32 R3, RZ, RZ, RZ ;  /* 0x000000ffff037224 */ /* 0x000fe200078e00ff */
[----:B------:R-:W1:Y:S01]  /*133e0*/  LDCU.128 UR20, c[0x3][URZ] ;  /* 0x00c00000ff1477ac */ /* 0x000e620008000c00 */
[----:B------:R-:W-:Y:S02]  /*133f0*/  IMAD.MOV.U32 R33, RZ, RZ, RZ ;  /* 0x000000ffff217224 */ /* 0x000fe400078e00ff */
[----:B0-----:R-:W-:-:S04]  /*13400*/  IMAD R6, R21, UR8, RZ ;  /* 0x0000000815067c24 */ /* 0x001fc8000f8e02ff */
[----:B-1----:R-:W-:-:S05]  /*13410*/  IMAD.HI.U32 R3, R6, UR20, R2 ;  /* 0x0000001406037c27 */ /* 0x002fca000f8e0002 */
[----:B------:R-:W-:-:S04]  /*13420*/  IADD3 R2, P0, PT, R3, R14, RZ ;  /* 0x0000000e03027210 */ /* 0x000fc80007f1e0ff */
[----:B------:R-:W-:-:S03]  /*13430*/  IADD3.X R3, PT, PT, RZ, RZ, RZ, P0, !PT ;  /* 0x000000ffff037210 */ /* 0x000fc600007fe4ff */
[----:B------:R-:W-:-:S04]  /*13440*/  IMAD.WIDE.U32 R2, R6, UR21, R2 ;  /* 0x0000001506027c25 */ /* 0x000fc8000f8e0002 */
[----:B------:R-:W-:Y:S01]  /*13450*/  IMAD R4, R2, UR8, RZ ;  /* 0x0000000802047c24 */ /* 0x000fe2000f8e02ff */
[----:B------:R-:W-:Y:S01]  /*13460*/  IADD3 R16, P0, PT, R3, R17, RZ ;  /* 0x0000001103107210 */ /* 0x000fe20007f1e0ff */
[----:B------:R-:W-:-:S04]  /*13470*/  IMAD.MOV.U32 R18, RZ, RZ, R2 ;  /* 0x000000ffff127224 */ /* 0x000fc800078e0002 */
[----:B------:R-:W-:Y:S02]  /*13480*/  IMAD.X R17, RZ, RZ, RZ, P0 ;  /* 0x000000ffff117224 */ /* 0x000fe400000e06ff */
[----:B------:R-:W-:-:S04]  /*13490*/  IMAD.HI.U32 R19, R4, UR20, R18 ;  /* 0x0000001404137c27 */ /* 0x000fc8000f8e0012 */
[----:B------:R-:W-:-:S05]  /*134a0*/  IMAD.WIDE.U32 R2, R6, UR22, R16 ;  /* 0x0000001606027c25 */ /* 0x000fca000f8e0010 */
[----:B------:R-:W-:Y:S02]  /*134b0*/  IADD3 R16, P0, PT, R3, R12, RZ ;  /* 0x0000000c03107210 */ /* 0x000fe40007f1e0ff */
[----:B------:R-:W-:Y:S02]  /*134c0*/  IADD3 R18, P1, PT, R2, R19, RZ ;  /* 0x0000001302127210 */ /* 0x000fe40007f3e0ff */
[----:B------:R-:W0:Y:S01]  /*134d0*/  LDC.64 R2, c[0x3][0x10] ;  /* 0x00c00400ff027b82 */ /* 0x000e220000000a00 */
[----:B------:R-:W-:Y:S02]  /*134e0*/  IMAD.X R17, RZ, RZ, RZ, P0 ;  /* 0x000000ffff117224 */ /* 0x000fe400000e06ff */
[----:B------:R-:W-:Y:S02]  /*134f0*/  IMAD.X R19, RZ, RZ, RZ, P1 ;  /* 0x000000ffff137224 */ /* 0x000fe400008e06ff */
[----:B------:R-:W-:-:S04]  /*13500*/  IMAD.WIDE.U32 R16, R6, UR23, R16 ;  /* 0x0000001706107c25 */ /* 0x000fc8000f8e0010 */
[----:B------:R-:W-:Y:S01]  /*13510*/  IMAD.WIDE.U32 R18, R4, UR21, R18 ;  /* 0x0000001504127c25 */ /* 0x000fe2000f8e0012 */
[----:B------:R-:W-:-:S03]  /*13520*/  IADD3 R12, P0, PT, R17, R13, RZ ;  /* 0x0000000d110c7210 */ /* 0x000fc60007f1e0ff */
[----:B------:R-:W-:Y:S01]  /*13530*/  IMAD R0, R18, UR8, RZ ;  /* 0x0000000812007c24 */ /* 0x000fe2000f8e02ff */
[----:B------:R-:W-:Y:S01]  /*13540*/  IADD3 R16, P1, PT, R16, R19, RZ ;  /* 0x0000001310107210 */ /* 0x000fe20007f3e0ff */
[----:B------:R-:W-:Y:S01]  /*13550*/  IMAD.MOV.U32 R19, RZ, RZ, RZ ;  /* 0x000000ffff137224 */ /* 0x000fe200078e00ff */
[----:B------:R-:W-:-:S03]  /*13560*/  IADD3.X R13, PT, PT, RZ, RZ, RZ, P0, !PT ;  /* 0x000000ffff0d7210 */ /* 0x000fc600007fe4ff */
[----:B------:R-:W-:Y:S02]  /*13570*/  IMAD.X R17, RZ, RZ, RZ, P1 ;  /* 0x000000ffff117224 */ /* 0x000fe400008e06ff */
[----:B------:R-:W-:-:S04]  /*13580*/  IMAD.HI.U32 R19, R0, UR20, R18 ;  /* 0x0000001400137c27 */ /* 0x000fc8000f8e0012 */
[----:B------:R-:W-:-:S04]  /*13590*/  IMAD.WIDE.U32 R16, R4, UR22, R16 ;  /* 0x0000001604107c25 */ /* 0x000fc8000f8e0010 */
[----:B0-----:R-:W-:Y:S01]  /*135a0*/  IMAD.WIDE.U32 R12, R6, R2, R12 ;  /* 0x00000002060c7225 */ /* 0x001fe200078e000c */
[----:B------:R-:W-:-:S04]  /*135b0*/  IADD3 R20, P2, PT, R16, R19, RZ ;  /* 0x0000001310147210 */ /* 0x000fc80007f5e0ff */
[----:B------:R-:W-:Y:S02]  /*135c0*/  IADD3 R16, P0, PT, R13, R10, RZ ;  /* 0x0000000a0d107210 */ /* 0x000fe40007f1e0ff */
[----:B------:R-:W-:Y:S02]  /*135d0*/  IADD3 R18, P1, PT, R12, R17, RZ ;  /* 0x000000110c127210 */ /* 0x000fe40007f3e0ff */
[----:B------:R-:W0:Y:S01]  /*135e0*/  LDC.64 R12, c[0x3][0x18] ;  /* 0x00c00600ff0c7b82 */ /* 0x000e220000000a00 */
[----:B------:R-:W-:Y:S01]  /*135f0*/  IADD3.X R21, PT, PT, RZ, RZ, RZ, P2, !PT ;  /* 0x000000ffff157210 */ /* 0x000fe200017fe4ff */
[----:B------:R-:W-:Y:S02]  /*13600*/  IMAD.X R17, RZ, RZ, RZ, P0 ;  /* 0x000000ffff117224 */ /* 0x000fe400000e06ff */
[----:B------:R-:W-:Y:S02]  /*13610*/  IMAD.X R19, RZ, RZ, RZ, P1 ;  /* 0x000000ffff137224 */ /* 0x000fe400008e06ff */
[----:B------:R-:W-:-:S04]  /*13620*/  IMAD.WIDE.U32 R16, R6, R3, R16 ;  /* 0x0000000306107225 */ /* 0x000fc800078e0010 */
[----:B------:R-:W-:Y:S01]  /*13630*/  IMAD.WIDE.U32 R18, R4, UR23, R18 ;  /* 0x0000001704127c25 */ /* 0x000fe2000f8e0012 */
[----:B------:R-:W-:-:S03]  /*13640*/  IADD3 R10, P0, PT, R17, R11, RZ ;  /* 0x0000000b110a7210 */ /* 0x000fc60007f1e0ff */
[----:B------:R-:W-:Y:S01]  /*13650*/  IMAD.WIDE.U32 R20, R0, UR21, R20 ;  /* 0x0000001500147c25 */ /* 0x000fe2000f8e0014 */
[----:B------:R-:W-:Y:S02]  /*13660*/  IADD3 R16, P1, PT, R16, R19, RZ ;  /* 0x0000001310107210 */ /* 0x000fe40007f3e0ff */
[----:B------:R-:W-:Y:S01]  /*13670*/  IADD3.X R11, PT, PT, RZ, RZ, RZ, P0, !PT ;  /* 0x000000ffff0b7210 */ /* 0x000fe200007fe4ff */
[----:B------:R-:W-:Y:S01]  /*13680*/  IMAD R5, R20, UR8, RZ ;  /* 0x0000000814057c24 */ /* 0x000fe2000f8e02ff */
[----:B------:R-:W-:Y:S01]  /*13690*/  IADD3 R18, P2, PT, R18, R21, RZ ;  /* 0x0000001512127210 */ /* 0x000fe20007f5e0ff */
[----:B------:R-:W-:Y:S01]  /*136a0*/  IMAD.X R17, RZ, RZ, RZ, P1 ;  /* 0x000000ffff117224 */ /* 0x000fe200008e06ff */
[----:B------:R-:W-:-:S03]  /*136b0*/  MOV R21, RZ ;  /* 0x000000ff00157202 */ /* 0x000fc60000000f00 */
[----:B------:R-:W-:Y:S02]  /*136c0*/  IMAD.X R19, RZ, RZ, RZ, P2 ;  /* 0x000000ffff137224 */ /* 0x000fe400010e06ff */
[----:B------:R-:W-:-:S04]  /*136d0*/  IMAD.WIDE.U32 R16, R4, R2, R16 ;  /* 0x0000000204107225 */ /* 0x000fc800078e0010 */
[----:B------:R-:W-:-:S04]  /*136e0*/  IMAD.WIDE.U32 R18, R0, UR22, R18 ;  /* 0x0000001600127c25 */ /* 0x000fc8000f8e0012 */
[----:B------:R-:W-:Y:S01]  /*136f0*/  IMAD.HI.U32 R21, R5, UR20, R20 ;  /* 0x0000001405157c27 */ /* 0x000fe2000f8e0014 */
[----:B------:R-:W-:-:S03]  /*13700*/  IADD3 R16, P2, PT, R16, R19, RZ ;  /* 0x0000001310107210 */ /* 0x000fc60007f5e0ff */
[----:B0-----:R-:W-:Y:S01]  /*13710*/  IMAD.WIDE.U32 R10, R6, R12, R10 ;  /* 0x0000000c060a7225 */ /* 0x001fe200078e000a */
[----:B------:R-:W-:-:S04]  /*13720*/  IADD3 R20, P3, PT, R18, R21, RZ ;  /* 0x0000001512147210 */ /* 0x000fc80007f7e0ff */
[----:B------:R-:W-:Y:S02]  /*13730*/  IADD3 R8, P0, PT, R11, R8, RZ ;  /* 0x000000080b087210 */ /* 0x000fe40007f1e0ff */
[----:B------:R-:W-:Y:S01]  /*13740*/  IADD3 R18, P1, PT, R10, R17, RZ ;  /* 0x000000110a127210 */ /* 0x000fe20007f3e0ff */
[----:B------:R-:W-:Y:S01]  /*13750*/  IMAD.X R17, RZ, RZ, RZ, P2 ;  /* 0x000000ffff117224 */ /* 0x000fe200010e06ff */
[----:B------:R-:W-:Y:S01]  /*13760*/  IADD3.X R21, PT, PT, RZ, RZ, RZ, P3, !PT ;  /* 0x000000ffff157210 */ /* 0x000fe20001ffe4ff */
[----:B------:R-:W-:Y:S02]  /*13770*/  IMAD.X R9, RZ, RZ, RZ, P0 ;  /* 0x000000ffff097224 */ /* 0x000fe400000e06ff */
[----:B------:R-:W-:Y:S02]  /*13780*/  IMAD.X R19, RZ, RZ, RZ, P1 ;  /* 0x000000ffff137224 */ /* 0x000fe400008e06ff */
[----:B------:R-:W-:-:S04]  /*13790*/  IMAD.WIDE.U32 R10, R0, UR23, R16 ;  /* 0x00000017000a7c25 */ /* 0x000fc8000f8e0010 */
[----:B------:R-:W-:-:S04]  /*137a0*/  IMAD.WIDE.U32 R6, R6, R13, R8 ;  /* 0x0000000d06067225 */ /* 0x000fc800078e0008 */
[----:B------:R-:W-:-:S04]  /*137b0*/  IMAD.WIDE.U32 R16, R5, UR21, R20 ;  /* 0x0000001505107c25 */ /* 0x000fc8000f8e0014 */
[----:B------:R-:W-:Y:S01]  /*137c0*/  IMAD.WIDE.U32 R8, R4, R3, R18 ;  /* 0x0000000304087225 */ /* 0x000fe200078e0012 */
[----:B------:R-:W-:-:S03]  /*137d0*/  IADD3 R20, P2, PT, R10, R17, RZ ;  /* 0x000000110a147210 */ /* 0x000fc60007f5e0ff */
[----:B------:R-:W-:Y:S01]  /*137e0*/  IMAD.MOV.U32 R17, RZ, RZ, RZ ;  /* 0x000000ffff117224 */ /* 0x000fe200078e00ff */
[----:B------:R-:W-:Y:S01]  /*137f0*/  IADD3 R10, P0, PT, R6, R9, RZ ;  /* 0x00000009060a7210 */ /* 0x000fe20007f1e0ff */
[----:B------:R-:W-:Y:S01]  /*13800*/  IMAD R6, R16, UR8, RZ ;  /* 0x0000000810067c24 */ /* 0x000fe2000f8e02ff */
[----:B------:R-:W-:Y:S01]  /*13810*/  IADD3 R18, P1, PT, R8, R11, RZ ;  /* 0x0000000b08127210 */ /* 0x000fe20007f3e0ff */
[----:B------:R-:W-:Y:S01]  /*13820*/  IMAD.X R21, RZ, RZ, RZ, P2 ;  /* 0x000000ffff157224 */ /* 0x000fe200010e06ff */
[----:B------:R-:W-:Y:S01]  /*13830*/  IADD3.X R11, PT, PT, RZ, RZ, RZ, P0, !PT ;  /* 0x000000ffff0b7210 */ /* 0x000fe200007fe4ff */
[----:B------:R-:W-:-:S04]  /*13840*/  IMAD.HI.U32 R29, R6, UR20, R16 ;  /* 0x00000014061d7c27 */ /* 0x000fc8000f8e0010 */
[----:B------:R-:W-:Y:S02]  /*13850*/  IMAD.X R19, RZ, RZ, RZ, P1 ;  /* 0x000000ffff137224 */ /* 0x000fe400008e06ff */
[----:B------:R-:W-:-:S04]  /*13860*/  IMAD.WIDE.U32 R8, R4, R12, R10 ;  /* 0x0000000c04087225 */ /* 0x000fc800078e000a */
[----:B------:R-:W-:-:S04]  /*13870*/  IMAD.WIDE.U32 R16, R5, UR22, R20 ;  /* 0x0000001605107c25 */ /* 0x000fc8000f8e0014 */
[----:B------:R-:W-:Y:S01]  /*13880*/  IMAD.WIDE.U32 R10, R0, R2, R18 ;  /* 0x00000002000a7225 */ /* 0x000fe200078e0012 */
[----:B------:R-:W-:Y:S02]  /*13890*/  IADD3 R18, P0, PT, R7, R9, RZ ;  /* 0x0000000907127210 */ /* 0x000fe40007f1e0ff */
[----:B------:R-:W-:Y:S02]  /*138a0*/  IADD3 R28, P3, PT, R16, R29, RZ ;  /* 0x0000001d101c7210 */ /* 0x000fe40007f7e0ff */
[----:B------:R-:W-:Y:S02]  /*138b0*/  IADD3 R20, P1, PT, R8, R11, RZ ;  /* 0x0000000b08147210 */ /* 0x000fe40007f3e0ff */
[----:B------:R-:W-:Y:S01]  /*138c0*/  IADD3 R16, P2, PT, R10, R17, RZ ;  /* 0x000000110a107210 */ /* 0x000fe20007f5e0ff */
[----:B------:R-:W-:Y:S01]  /*138d0*/  IMAD.X R29, RZ, RZ, RZ, P3 ;  /* 0x000000ffff1d7224 */ /* 0x000fe200018e06ff */
[----:B------:R-:W-:Y:S01]  /*138e0*/  IADD3.X R19, PT, PT, RZ, RZ, RZ, P0, !PT ;  /* 0x000000ffff137210 */ /* 0x000fe200007fe4ff */
[----:B------:R-:W-:Y:S01]  /*138f0*/  IMAD.X R21, RZ, RZ, RZ, P1 ;  /* 0x000000ffff157224 */ /* 0x000fe200008e06ff */
[----:B------:R-:W-:Y:S01]  /*13900*/  IADD3.X R17, PT, PT, RZ, RZ, RZ, P2, !PT ;  /* 0x000000ffff117210 */ /* 0x000fe200017fe4ff */
[----:B------:R-:W-:-:S04]  /*13910*/  IMAD.WIDE.U32 R8, R4, R13, R18 ;  /* 0x0000000d04087225 */ /* 0x000fc800078e0012 */
[----:B------:R-:W-:-:S04]  /*13920*/  IMAD.WIDE.U32 R10, R0, R3, R20 ;  /* 0x00000003000a7225 */ /* 0x000fc800078e0014 */
[----:B------:R-:W-:Y:S01]  /*13930*/  IMAD.WIDE.U32 R16, R5, UR23, R16 ;  /* 0x0000001705107c25 */ /* 0x000fe2000f8e0010 */
[----:B------:R-:W-:-:S03]  /*13940*/  IADD3 R20, P0, PT, R8, R11, RZ ;  /* 0x0000000b08147210 */ /* 0x000fc60007f1e0ff */
[----:B------:R-:W-:Y:S01]  /*13950*/  IMAD.WIDE.U32 R18, R6, UR21, R28 ;  /* 0x0000001506127c25 */ /* 0x000fe2000f8e001c */
[----:B------:R-:W-:-:S03]  /*13960*/  IADD3 R28, P1, PT, R10, R17, RZ ;  /* 0x000000110a1c7210 */ /* 0x000fc60007f3e0ff */
[----:B------:R-:W-:Y:S01]  /*13970*/  IMAD.X R21, RZ, RZ, RZ, P0 ;  /* 0x000000ffff157224 */ /* 0x000fe200000e06ff */
[----:B------:R-:W-:Y:S01]  /*13980*/  IADD3 R30, P2, PT, R16, R19, RZ ;  /* 0x00000013101e7210 */ /* 0x000fe20007f5e0ff */
[----:B------:R-:W-:Y:S02]  /*13990*/  IMAD.X R29, RZ, RZ, RZ, P1 ;  /* 0x000000ffff1d7224 */ /* 0x000fe400008e06ff */
[----:B------:R-:W-:Y:S01]  /*139a0*/  IMAD R4, R18, UR8, RZ ;  /* 0x0000000812047c24 */ /* 0x000fe2000f8e02ff */
[----:B------:R-:W-:Y:S01]  /*139b0*/  IADD3.X R31, PT, PT, RZ, RZ, RZ, P2, !PT ;  /* 0x000000ffff1f7210 */ /* 0x000fe200017fe4ff */
[----:B------:R-:W-:Y:S02]  /*139c0*/  IMAD.MOV.U32 R32, RZ, RZ, R18 ;  /* 0x000000ffff207224 */ /* 0x000fe400078e0012 */
[----:B------:R-:W-:-:S04]  /*139d0*/  IMAD.WIDE.U32 R10, R0, R12, R20 ;  /* 0x0000000c000a7225 */ /* 0x000fc800078e0014 */
[----:B------:R-:W-:Y:S01]  /*139e0*/  IMAD.WIDE.U32 R16, R5, R2, R28 ;  /* 0x0000000205107225 */ /* 0x000fe200078e001c */
[----:B------:R-:W-:-:S03]  /*139f0*/  IADD3 R8, P0, PT, R9, R11, RZ ;  /* 0x0000000b09087210 */ /* 0x000fc60007f1e0ff */
[----:B------:R-:W-:Y:S01]  /*13a00*/  IMAD.WIDE.U32 R18, R6, UR22, R30 ;  /* 0x0000001606127c25 */ /* 0x000fe2000f8e001e */
[----:B------:R-:W-:Y:S02]  /*13a10*/  IADD3 R10, P1, PT, R10, R17, RZ ;  /* 0x000000110a0a7210 */ /* 0x000fe40007f3e0ff */
[----:B------:R-:W-:Y:S01]  /*13a20*/  IADD3.X R9, PT, PT, RZ, RZ, RZ, P0, !PT ;  /* 0x000000ffff097210 */ /* 0x000fe200007fe4ff */
[----:B------:R-:W-:Y:S01]  /*13a30*/  IMAD.HI.U32 R33, R4, UR20, R32 ;  /* 0x0000001404217c27 */ /* 0x000fe2000f8e0020 */
[----:B------:R-:W-:-:S03]  /*13a40*/  IADD3 R16, P2, PT, R16, R19, RZ ;  /* 0x0000001310107210 */ /* 0x000fc60007f5e0ff */
[----:B------:R-:W-:Y:S01]  /*13a50*/  IMAD.X R11, RZ, RZ, RZ, P1 ;  /* 0x000000ffff0b7224 */ /* 0x000fe200008e06ff */
[----:B------:R-:W-:Y:S01]  /*13a60*/  IADD3 R18, P3, PT, R18, R33, RZ ;  /* 0x0000002112127210 */ /* 0x000fe20007f7e0ff */
[----:B------:R-:W-:Y:S02]  /*13a70*/  IMAD.X R17, RZ, RZ, RZ, P2 ;  /* 0x000000ffff117224 */ /* 0x000fe400010e06ff */
[----:B------:R-:W-:Y:S01]  /*13a80*/  IMAD.WIDE.U32 R8, R0, R13, R8 ;  /* 0x0000000d00087225 */ /* 0x000fe200078e0008 */
[----:B------:R-:W-:-:S03]  /*13a90*/  IADD3.X R19, PT, PT, RZ, RZ, RZ, P3, !PT ;  /* 0x000000ffff137210 */ /* 0x000fc60001ffe4ff */
        /* <DEDUP_REMOVED lines=11> */
[----:B------:R-:W-:Y:S02]  /*13b50*/  IMAD.MOV.U32 R33, RZ, RZ, RZ ;  /* 0x000000ffff217224 */ /* 0x000fe400078e00ff */
        /* <DEDUP_REMOVED lines=39> */
[----:B------:R-:W-:-:S04]  /*13dd0*/  IMAD.WIDE.U32 R16, R0, UR23, R16 ;  /* 0x0000001700107c25 */ /* 0x000fc8000f8e0010 */
[----:B------:R-:W-:Y:S01]  /*13de0*/  IMAD.WIDE.U32 R8, R5, UR21, R18 ;  /* 0x0000001505087c25 */ /* 0x000fe2000f8e0012 */
[----:B------:R-:W-:Y:S02]  /*13df0*/  IADD3 R18, P0, PT, R6, R11, RZ ;  /* 0x0000000b06127210 */ /* 0x000fe40007f1e0ff */
[----:B------:R-:W-:Y:S02]  /*13e00*/  IADD3 R10, P1, PT, R10, R17, RZ ;  /* 0x000000110a0a7210 */ /* 0x000fe40007f3e0ff */
[----:B------:R-:W-:Y:S01]  /*13e10*/  IADD3 R20, P2, PT, R16, R9, RZ ;  /* 0x0000000910147210 */ /* 0x000fe20007f5e0ff */
[----:B------:R-:W-:Y:S02]  /*13e20*/  IMAD.X R19, RZ, RZ, RZ, P0 ;  /* 0x000000ffff137224 */ /* 0x000fe400000e06ff */
[----:B------:R-:W-:Y:S01]  /*13e30*/  IMAD.X R11, RZ, RZ, RZ, P1 ;  /* 0x000000ffff0b7224 */ /* 0x000fe200008e06ff */
[----:B------:R-:W-:Y:S01]  /*13e40*/  IADD3.X R21, PT, PT, RZ, RZ, RZ, P2, !PT ;  /* 0x000000ffff157210 */ /* 0x000fe200017fe4ff */
[----:B------:R-:W-:-:S04]  /*13e50*/  IMAD.WIDE.U32 R16, R4, R12, R18 ;  /* 0x0000000c04107225 */ /* 0x000fc800078e0012 */
[----:B------:R-:W-:Y:S01]  /*13e60*/  IMAD.WIDE.U32 R18, R0, R2, R10 ;  /* 0x0000000200127225 */ /* 0x000fe200078e000a */
[----:B------:R-:W-:-:S03]  /*13e70*/  IADD3 R6, P0, PT, R7, R17, RZ ;  /* 0x0000001107067210 */ /* 0x000fc60007f1e0ff */
[----:B------:R-:W-:Y:S01]  /*13e80*/  IMAD.WIDE.U32 R10, R5, UR22, R20 ;  /* 0x00000016050a7c25 */ /* 0x000fe2000f8e0014 */
        /* <DEDUP_REMOVED lines=8> */
[----:B------:R-:W-:-:S04]  /*13f10*/  IADD3 R20, P0, PT, R6, R17, RZ ;  /* 0x0000001106147210 */ /* 0x000fc80007f1e0ff */
[----:B------:R-:W-:Y:S01]  /*13f20*/  IADD3 R28, P1, PT, R16, R19, RZ ;  /* 0x00000013101c7210 */ /* 0x000fe20007f3e0ff */
[----:B------:R-:W-:-:S04]  /*13f30*/  IMAD.X R21, RZ, RZ, RZ, P0 ;  /* 0x000000ffff157224 */ /* 0x000fc800000e06ff */
[----:B------:R-:W-:Y:S02]  /*13f40*/  IMAD.X R29, RZ, RZ, RZ, P1 ;  /* 0x000000ffff1d7224 */ /* 0x000fe400008e06ff */
[----:B------:R-:W-:-:S04]  /*13f50*/  IMAD.WIDE.U32 R16, R0, R12, R20 ;  /* 0x0000000c00107225 */ /* 0x000fc800078e0014 */
[----:B------:R-:W-:Y:S01]  /*13f60*/  IMAD.WIDE.U32 R20, R5, R2, R28 ;  /* 0x0000000205147225 */ /* 0x000fe200078e001c */
[----:B------:R-:W-:-:S04]  /*13f70*/  IADD3 R6, P0, PT, R7, R17, RZ ;  /* 0x0000001107067210 */ /* 0x000fc80007f1e0ff */
[----:B------:R-:W-:Y:S02]  /*13f80*/  IADD3 R30, P1, PT, R16, R21, RZ ;  /* 0x00000015101e7210 */ /* 0x000fe40007f3e0ff */
[----:B------:R-:W-:-:S03]  /*13f90*/  IADD3.X R7, PT, PT, RZ, RZ, RZ, P0, !PT ;  /* 0x000000ffff077210 */ /* 0x000fc600007fe4ff */
[----:B------:R-:W-:Y:S02]  /*13fa0*/  IMAD.X R31, RZ, RZ, RZ, P1 ;  /* 0x000000ffff1f7224 */ /* 0x000fe400008e06ff */
[----:B------:R-:W-:-:S04]  /*13fb0*/  IMAD.WIDE.U32 R6, R0, R13, R6 ;  /* 0x0000000d00067225 */ /* 0x000fc800078e0006 */
[----:B------:R-:W-:-:S05]  /*13fc0*/  IMAD.WIDE.U32 R30, R5, R3, R30 ;  /* 0x00000003051e7225 */ /* 0x000fca00078e001e */
[----:B------:R-:W-:-:S05]  /*13fd0*/  IADD3 R28, P0, PT, R6, R31, RZ ;  /* 0x0000001f061c7210 */ /* 0x000fca0007f1e0ff */
[----:B------:R-:W-:Y:S02]  /*13fe0*/  IMAD.X R29, RZ, RZ, RZ, P0 ;  /* 0x000000ffff1d7224 */ /* 0x000fe400000e06ff */
[----:B------:R-:W-:-:S05]  /*13ff0*/  IMAD.WIDE.U32 R28, R5, R12, R28 ;  /* 0x0000000c051c7225 */ /* 0x000fca00078e001c */
[----:B------:R-:W-:-:S04]  /*14000*/  IADD3 R32, P0, PT, R7, R29, RZ ;  /* 0x0000001d07207210 */ /* 0x000fc80007f1e0ff */
[----:B------:R-:W-:-:S03]  /*14010*/  IADD3.X R33, PT, PT, RZ, RZ, RZ, P0, !PT ;  /* 0x000000ffff217210 */ /* 0x000fc600007fe4ff */
        /* <DEDUP_REMOVED lines=36> */
.L_x_226:
        /* <DEDUP_REMOVED lines=23> */
.L_x_227:
[----:B------:R-:W-:Y:S01]  /*143d0*/  LOP3.LUT R8, R6, R40, R17, 0xfe, !PT ;  /* 0x0000002806087212 */ /* 0x000fe200078efe11 */
[----:B------:R-:W-:Y:S02]  /*143e0*/  HFMA2 R62, -RZ, RZ, 0, 0 ;  /* 0x00000000ff3e7431 */ /* 0x000fe400000001ff */
[----:B------:R-:W-:Y:S01]  /*143f0*/  IMAD.MOV.U32 R57, RZ, RZ, RZ ;  /* 0x000000ffff397224 */ /* 0x000fe200078e00ff */
[----:B------:R-:W-:Y:S02]  /*14400*/  CS2R R50, SRZ ;  /* 0x0000000000327805 */ /* 0x000fe4000001ff00 */
[----:B------:R-:W-:Y:S01]  /*14410*/  LOP3.LUT R8, R7, R8, R54, 0xfe, !PT ;  /* 0x0000000807087212 */ /* 0x000fe200078efe36 */
[----:B------:R-:W-:Y:S01]  /*14420*/  IMAD.MOV.U32 R39, RZ, RZ, RZ ;  /* 0x000000ffff277224 */ /* 0x000fe200078e00ff */
[----:B------:R-:W-:Y:S01]  /*14430*/  MOV R64, RZ ;  /* 0x000000ff00407202 */ /* 0x000fe20000000f00 */
[----:B------:R-:W-:Y:S01]  /*14440*/  IMAD.MOV.U32 R66, RZ, RZ, RZ ;  /* 0x000000ffff427224 */ /* 0x000fe200078e00ff */
[----:B------:R-:W-:Y:S01]  /*14450*/  LOP3.LUT R9, R5, R8, R0, 0xfe, !PT ;  /* 0x0000000805097212 */ /* 0x000fe200078efe00 */
[----:B------:R-:W-:-:S03]  /*14460*/  IMAD.MOV.U32 R37, RZ, RZ, RZ ;  /* 0x000000ffff257224 */ /* 0x000fc600078e00ff */
[----:B------:R-:W-:-:S13]  /*14470*/  LOP3.LUT P0, RZ, R9, R4, RZ, 0xfc, !PT ;  /* 0x0000000409ff7212 */ /* 0x000fda000780fcff */
[----:B------:R-:W-:Y:S05]  /*14480*/  @!P0 BRA `(.L_x_228) ;  /* 0x0000010c00788947 */ /* 0x000fea0003800000 */
[----:B------:R-:W0:Y:S01]  /*14490*/  LDCU.128 UR4, c[0x3][0xa0] ;  /* 0x00c01400ff0477ac */ /* 0x000e220008000c00 */
[----:B------:R-:W-:Y:S01]  /*144a0*/  MOV R21, RZ ;  /* 0x000000ff00157202 */ /* 0x000fe20000000f00 */
[----:B------:R-:W-:Y:S01]  /*144b0*/  IMAD.MOV.U32 R19, RZ, RZ, RZ ;  /* 0x000000ffff137224 */ /* 0x000fe200078e00ff */
[----:B------:R-:W1:Y:S01]  /*144c0*/  LDC.64 R44, c[0x3][0xb0] ;  /* 0x00c02c00ff2c7b82 */ /* 0x000e620000000a00 */
[----:B------:R-:W-:Y:S01]  /*144d0*/  MOV R33, RZ ;  /* 0x000000ff00217202 */ /* 0x000fe20000000f00 */
[----:B------:R-:W-:Y:S02]  /*144e0*/  IMAD.MOV.U32 R49, RZ, RZ, RZ ;  /* 0x000000ffff317224 */ /* 0x000fe400078e00ff */
[----:B------:R-:W-:Y:S02]  /*144f0*/  IMAD.MOV.U32 R16, RZ, RZ, RZ ;  /* 0x000000ffff107224 */ /* 0x000fe400078e00ff */
[----:B------:R-:W-:Y:S02]  /*14500*/  IMAD.MOV.U32 R51, RZ, RZ, RZ ;  /* 0x000000ffff337224 */ /* 0x000fe400078e00ff */
[----:B0-----:R-:W-:-:S04]  /*14510*/  IMAD.WIDE.U32 R10, R40, UR4, RZ ;  /* 0x00000004280a7c25 */ /* 0x001fc8000f8e00ff */
[----:B------:R-:W-:Y:S02]  /*14520*/  IMAD.MOV.U32 R20, RZ, RZ, R11 ;  /* 0x000000ffff147224 */ /* 0x000fe400078e000b */
[----:B------:R-:W-:Y:S02]  /*14530*/  IMAD R8, R10, UR8, RZ ;  /* 0x000000080a087c24 */ /* 0x000fe4000f8e02ff */
[----:B------:R-:W-:-:S04]  /*14540*/  IMAD.WIDE.U32 R20, R40, UR5, R20 ;  /* 0x0000000528147c25 */ /* 0x000fc8000f8e0014 */
[----:B------:R-:W-:Y:S02]  /*14550*/  IMAD.MOV.U32 R11, RZ, RZ, RZ ;  /* 0x000000ffff0b7224 */ /* 0x000fe400078e00ff */
[----:B------:R-:W-:Y:S01]  /*14560*/  IMAD.HI.U32 R14, R8, UR20, R10 ;  /* 0x00000014080e7c27 */ /* 0x000fe2000f8e000a */
[----:B------:R-:W-:-:S03]  /*14570*/  MOV R10, R21 ;  /* 0x00000015000a7202 */ /* 0x000fc60000000f00 */
[----:B------:R-:W-:Y:S02]  /*14580*/  IMAD.MOV.U32 R21, RZ, RZ, RZ ;  /* 0x000000ffff157224 */ /* 0x000fe400078e00ff */
[----:B------:R-:W-:-:S04]  /*14590*/  IMAD.WIDE.U32 R10, R40, UR6, R10 ;  /* 0x00000006280a7c25 */ /* 0x000fc8000f8e000a */
[----:B------:R-:W-:-:S04]  /*145a0*/  IMAD.WIDE.U32 R20, R17, UR4, R20 ;  /* 0x0000000411147c25 */ /* 0x000fc8000f8e0014 */
[----:B------:R-:W-:Y:S01]  /*145b0*/  IMAD.IADD R35, R19, 0x1, R14 ;  /* 0x0000000113237824 */ /* 0x000fe200078e020e */
[----:B------:R-:W-:Y:S01]  /*145c0*/  IADD3 R28, P0, PT, R10, R21, RZ ;  /* 0x000000150a1c7210 */ /* 0x000fe20007f1e0ff */
[----:B------:R-:W-:Y:S01]  /*145d0*/  IMAD.MOV.U32 R21, RZ, RZ, RZ ;  /* 0x000000ffff157224 */ /* 0x000fe200078e00ff */
[----:B------:R-:W-:Y:S02]  /*145e0*/  MOV R14, RZ ;  /* 0x000000ff000e7202 */ /* 0x000fe40000000f00 */
[----:B------:R-:W-:Y:S01]  /*145f0*/  IADD3 R34, P1, PT, R20, R35, RZ ;  /* 0x0000002314227210 */ /* 0x000fe20007f3e0ff */
[----:B------:R-:W-:Y:S01]  /*14600*/  IMAD.MOV.U32 R20, RZ, RZ, R11 ;  /* 0x000000ffff147224 */ /* 0x000fe200078e000b */
[----:B------:R-:W-:Y:S02]  /*14610*/  IADD3.X R29, PT, PT, RZ, RZ, RZ, P0, !PT ;  /* 0x000000ffff1d7210 */ /* 0x000fe400007fe4ff */
[----:B------:R-:W-:Y:S01]  /*14620*/  IADD3.X R35, PT, PT, RZ, RZ, RZ, P1, !PT ;  /* 0x000000ffff237210 */ /* 0x000fe20000ffe4ff */
[----:B------:R-:W-:-:S04]  /*14630*/  IMAD.WIDE.U32 R20, R40, UR7, R20 ;  /* 0x0000000728147c25 */ /* 0x000fc8000f8e0014 */
[----:B------:R-:W-:Y:S01]  /*14640*/  IMAD.WIDE.U32 R10, R17, UR5, R28 ;  /* 0x00000005110a7c25 */ /* 0x000fe2000f8e001c */
[----:B------:R-:W-:-:S03]  /*14650*/  MOV R29, RZ ;  /* 0x000000ff001d7202 */ /* 0x000fc60000000f00 */
[----:B------:R-:W-:Y:S01]  /*14660*/  IMAD.MOV.U32 R32, RZ, RZ, R10 ;  /* 0x000000ffff207224 */ /* 0x000fe200078e000a */
[----:B------:R-:W-:Y:S01]  /*14670*/  IADD3 R30, P0, PT, R20, R11, RZ ;  /* 0x0000000b141e7210 */ /* 0x000fe20007f1e0ff */
[----:B------:R-:W-:-:S04]  /*14680*/  IMAD.WIDE.U32 R34, R8, UR21, R34 ;  /* 0x0000001508227c25 */ /* 0x000fc8000f8e0022 */
[----:B------:R-:W-:Y:S02]  /*14690*/  IMAD.X R31, RZ, RZ, RZ, P0 ;  /* 0x000000ffff1f7224 */ /* 0x000fe400000e06ff */
[----:B------:R-:W-:Y:S02]  /*146a0*/  IMAD.MOV.U32 R11, RZ, RZ, RZ ;  /* 0x000000ffff0b7224 */ /* 0x000fe400078e00ff */
[----:B------:R-:W-:Y:S02]  /*146b0*/  IMAD.MOV.U32 R28, RZ, RZ, R21 ;  /* 0x000000ffff1c7224 */ /* 0x000fe400078e0015 */
[----:B------:R-:W-:-:S04]  /*146c0*/  IMAD.WIDE.U32 R32, R6, UR4, R32 ;  /* 0x0000000406207c25 */ /* 0x000fc8000f8e0020 */
[----:B------:R-:W-:-:S04]  /*146d0*/  IMAD.WIDE.U32 R30, R17, UR6, R30 ;  /* 0x00000006111e7c25 */ /* 0x000fc8000f8e001e */
[----:B------:R-:W-:Y:S01]  /*146e0*/  IMAD.IADD R9, R11, 0x1, R35 ;  /* 0x000000010b097824 */ /* 0x000fe200078e0223 */
[----:B------:R-:W-:Y:S01]  /*146f0*/  IADD3 R42, P1, PT, R30, R33, RZ ;  /* 0x000000211e2a7210 */ /* 0x000fe20007f3e0ff */
[----:B------:R-:W-:Y:S02]  /*14700*/  IMAD R21, R34, UR8, RZ ;  /* 0x0000000822157c24 */ /* 0x000fe4000f8e02ff */
[----:B------:R-:W-:Y:S02]  /*14710*/  IMAD.MOV.U32 R35, RZ, RZ, RZ ;  /* 0x000000ffff237224 */ /* 0x000fe400078e00ff */
[----:B-1----:R-:W-:-:S04]  /*14720*/  IMAD.WIDE.U32 R28, R40, R44, R28 ;  /* 0x0000002c281c7225 */ /* 0x002fc800078e001c */
[----:B------:R-:W-:Y:S01]  /*14730*/  IMAD.HI.U32 R10, R21, UR20, R34 ;  /* 0x00000014150a7c27 */ /* 0x000fe2000f8e0022 */
[----:B------:R-:W-:Y:S02]  /*14740*/  IADD3 R34, P2, PT, R32, R9, RZ ;  /* 0x0000000920227210 */ /* 0x000fe40007f5e0ff */
[----:B------:R-:W-:Y:S01]  /*14750*/  IADD3 R32, P0, PT, R28, R31, RZ ;  /* 0x0000001f1c207210 */ /* 0x000fe20007f1e0ff */
[----:B------:R-:W-:Y:S01]  /*14760*/  IMAD.X R43, RZ, RZ, RZ, P1 ;  /* 0x000000ffff2b7224 */ /* 0x000fe200008e06ff */
[----:B------:R-:W-:Y:S01]  /*14770*/  IADD3.X R35, PT, PT, RZ, RZ, RZ, P2, !PT ;  /* 0x000000ffff237210 */ /* 0x000fe200017fe4ff */
[----:B------:R-:W-:Y:S01]  /*14780*/  IMAD.MOV.U32 R28, RZ, RZ, R29 ;  /* 0x000000ffff1c7224 */ /* 0x000fe200078e001d */
[----:B------:R-:W-:Y:S01]  /*14790*/  IADD3 R9, PT, PT, R19, R10, RZ ;  /* 0x0000000a13097210 */ /* 0x000fe20007ffe0ff */
[----:B------:R-:W-:Y:S02]  /*147a0*/  IMAD.X R33, RZ, RZ, RZ, P0 ;  /* 0x000000ffff217224 */ /* 0x000fe400000e06ff */
[----:B------:R-:W-:-:S02]  /*147b0*/  IMAD.MOV.U32 R29, RZ, RZ, RZ ;  /* 0x000000ffff1d7224 */ /* 0x000fc400078e00ff */
[----:B------:R-:W-:-:S04]  /*147c0*/  IMAD.WIDE.U32 R42, R6, UR5, R42 ;  /* 0x00000005062a7c25 */ /* 0x000fc8000f8e002a */
[----:B------:R-:W-:Y:S01]  /*147d0*/  IMAD.WIDE.U32 R30, R8, UR22, R34 ;  /* 0x00000016081e7c25 */ /* 0x000fe2000f8e0022 */
[----:B------:R-:W-:-:S03]  /*147e0*/  MOV R48, R42 ;  /* 0x0000002a00307202 */ /* 0x000fc60000000f00 */
[----:B------:R-:W-:Y:S01]  /*147f0*/  IMAD.WIDE.U32 R32, R17, UR7, R32 ;  /* 0x0000000711207c25 */ /* 0x000fe2000f8e0020 */
[----:B------:R-:W-:-:S03]  /*14800*/  IADD3 R34, P2, PT, R9, R30, RZ ;  /* 0x0000001e09227210 */ /* 0x000fc60007f5e0ff */
[----:B------:R-:W-:Y:S01]  /*14810*/  IMAD.WIDE.U32 R28, R40, R45, R28 ;  /* 0x0000002d281c7225 */ /* 0x000fe200078e001c */
[----:B------:R-:W-:Y:S02]  /*14820*/  IADD3 R46, P1, PT, R32, R43, RZ ;  /* 0x0000002b202e7210 */ /* 0x000fe40007f3e0ff */
[----:B------:R-:W0:Y:S01]  /*14830*/  LDC.64 R42, c[0x3][0xb8] ;  /* 0x00c02e00ff2a7b82 */ /* 0x000e220000000a00 */
[----:B------:R-:W-:Y:S01]  /*14840*/  IMAD.IADD R9, R14, 0x1, R31 ;  /* 0x000000010e097824 */ /* 0x000fe200078e021f */
[----:B------:R-:W-:Y:S01]  /*14850*/  IADD3 R30, P0, PT, R28, R33, RZ ;  /* 0x000000211c1e7210 */ /* 0x000fe20007f1e0ff */
[----:B------:R-:W-:Y:S01]  /*14860*/  IMAD.WIDE.U32 R48, R54, UR4, R48 ;  /* 0x0000000436307c25 */ /* 0x000fe2000f8e0030 */
[----:B------:R-:W-:Y:S02]  /*14870*/  IADD3.X R47, PT, PT, RZ, RZ, RZ, P1, !PT ;  /* 0x000000ffff2f7210 */ /* 0x000fe40000ffe4ff */
[----:B------:R-:W-:Y:S01]  /*14880*/  MOV R28, R29 ;  /* 0x0000001d001c7202 */ /* 0x000fe20000000f00 */
[----:B------:R-:W-:Y:S01]  /*14890*/  IMAD.X R31, RZ, RZ, RZ, P0 ;  /* 0x000000ffff1f7224 */ /* 0x000fe200000e06ff */
[----:B------:R-:W-:Y:S01]  /*148a0*/  IADD3 R32, P0, PT, R48, R9, RZ ;  /* 0x0000000930207210 */ /* 0x000fe20007f1e0ff */
[----:B------:R-:W-:-:S02]  /*148b0*/  IMAD.X R35, RZ, RZ, RZ, P2 ;  /* 0x000000ffff237224 */ /* 0x000fc400010e06ff */
[----:B------:R-:W-:-:S04]  /*148c0*/  IMAD.WIDE.U32 R46, R6, UR6, R46 ;  /* 0x00000006062e7c25 */ /* 0x000fc8000f8e002e */
[----:B------:R-:W-:Y:S01]  /*148d0*/  IMAD.WIDE.U32 R30, R17, R44, R30 ;  /* 0x0000002c111e7225 */ /* 0x000fe200078e001e */
[----:B------:R-:W-:-:S03]  /*148e0*/  IADD3 R48, P1, PT, R46, R49, RZ ;  /* 0x000000312e307210 */ /* 0x000fc60007f3e0ff */
[----:B------:R-:W-:-:S04]  /*148f0*/  IMAD.WIDE.U32 R34, R21, UR21, R34 ;  /* 0x0000001515227c25 */ /* 0x000fc8000f8e0022 */
[----:B------:R-:W-:Y:S01]  /*14900*/  IMAD.X R33, RZ, RZ, RZ, P0 ;  /* 0x000000ffff217224 */ /* 0x000fe200000e06ff */
[----:B------:R-:W-:Y:S01]  /*14910*/  IADD3 R46, P0, PT, R30, R47, RZ ;  /* 0x0000002f1e2e7210 */ /* 0x000fe20007f1e0ff */
[----:B------:R-:W-:Y:S01]  /*14920*/  IMAD.IADD R9, R11, 0x1, R35 ;  /* 0x000000010b097824 */ /* 0x000fe200078e0223 */
[----:B------:R-:W-:Y:S01]  /*14930*/  MOV R35, RZ ;  /* 0x000000ff00237202 */ /* 0x000fe20000000f00 */
[----:B------:R-:W-:Y:S01]  /*14940*/  IMAD.WIDE.U32 R32, R8, UR23, R32 ;  /* 0x0000001708207c25 */ /* 0x000fe2000f8e0020 */
[----:B------:R-:W-:-:S03]  /*14950*/  IADD3.X R47, PT, PT, RZ, RZ, RZ, P0, !PT ;  /* 0x000000ffff2f7210 */ /* 0x000fc600007fe4ff */
[----:B------:R-:W-:Y:S01]  /*14960*/  IMAD.X R49, RZ, RZ, RZ, P1 ;  /* 0x000000ffff317224 */ /* 0x000fe200008e06ff */
[----:B------:R-:W-:Y:S01]  /*14970*/  IADD3 R32, P0, PT, R9, R32, RZ ;  /* 0x0000002009207210 */ /* 0x000fe20007f1e0ff */
[----:B------:R-:W-:Y:S02]  /*14980*/  IMAD R20, R34, UR8, RZ ;  /* 0x0000000822147c24 */ /* 0x000fe4000f8e02ff */
[----:B------:R-:W-:-:S04]  /*14990*/  IMAD.WIDE.U32 R46, R6, UR7, R46 ;  /* 0x00000007062e7c25 */ /* 0x000fc8000f8e002e */
[----:B------:R-:W-:-:S04]  /*149a0*/  IMAD.WIDE.U32 R48, R54, UR5, R48 ;  /* 0x0000000536307c25 */ /* 0x000fc8000f8e0030 */
[----:B------:R-:W-:Y:S02]  /*149b0*/  IMAD.IADD R37, R16, 0x1, R33 ;  /* 0x0000000110257824 */ /* 0x000fe400078e0221 */
[----:B------:R-:W-:-:S04]  /*149c0*/  IMAD.HI.U32 R10, R20, UR20, R34 ;  /* 0x00000014140a7c27 */ /* 0x000fc8000f8e0022 */
[----:B------:R-:W-:Y:S01]  /*149d0*/  IMAD.X R33, RZ, RZ, RZ, P0 ;  /* 0x000000ffff217224 */ /* 0x000fe200000e06ff */
[----:B------:R-:W-:Y:S01]  /*149e0*/  IADD3 R34, P0, PT, R46, R49, RZ ;  /* 0x000000312e227210 */ /* 0x000fe20007f1e0ff */
[----:B------:R-:W-:Y:S02]  /*149f0*/  IMAD.MOV.U32 R50, RZ, RZ, R48 ;  /* 0x000000ffff327224 */ /* 0x000fe400078e0030 */
[----:B------:R-:W-:Y:S01]  /*14a00*/  IMAD.IADD R9, R19, 0x1, R10 ;  /* 0x0000000113097824 */ /* 0x000fe200078e020a */
[----:B------:R-:W-:Y:S01]  /*14a10*/  IADD3.X R35, PT, PT, RZ, RZ, RZ, P0, !PT ;  /* 0x000000ffff237210 */ /* 0x000fe200007fe4ff */
[----:B------:R-:W-:-:S04]  /*14a20*/  IMAD.WIDE.U32 R48, R21, UR22, R32 ;  /* 0x0000001615307c25 */ /* 0x000fc8000f8e0020 */
[----:B------:R-:W-:Y:S01]  /*14a30*/  IMAD.MOV.U32 R29, RZ, RZ, RZ ;  /* 0x000000ffff1d7224 */ /* 0x000fe200078e00ff */
[----:B------:R-:W-:Y:S01]  /*14a40*/  IADD3 R48, P3, PT, R9, R48, RZ ;  /* 0x0000003009307210 */ /* 0x000fe20007f7e0ff */
[----:B------:R-:W-:Y:S01]  /*14a50*/  IMAD.WIDE.U32 R32, R7, UR4, R50 ;  /* 0x0000000407207c25 */ /* 0x000fe2000f8e0032 */
[----:B------:R-:W-:-:S03]  /*14a60*/  IADD3 R9, PT, PT, R14, R49, RZ ;  /* 0x000000310e097210 */ /* 0x000fc60007ffe0ff */
[----:B0-----:R-:W-:-:S04]  /*14a70*/  IMAD.WIDE.U32 R28, R40, R42, R28 ;  /* 0x0000002a281c7225 */ /* 0x001fc800078e001c */
[----:B------:R-:W-:Y:S01]  /*14a80*/  IMAD.WIDE.U32 R34, R54, UR6, R34 ;  /* 0x0000000636227c25 */ /* 0x000fe2000f8e0022 */
[----:B------:R-:W-:Y:S02]  /*14a90*/  IADD3 R30, P0, PT, R28, R31, RZ ;  /* 0x0000001f1c1e7210 */ /* 0x000fe40007f1e0ff */
[----:B------:R-:W-:Y:S01]  /*14aa0*/  IADD3 R28, P2, PT, R32, R37, RZ ;  /* 0x00000025201c7210 */ /* 0x000fe20007f5e0ff */
[----:B------:R-:W-:Y:S01]  /*14ab0*/  IMAD.X R49, RZ, RZ, RZ, P3 ;  /* 0x000000ffff317224 */ /* 0x000fe200018e06ff */
[----:B------:R-:W-:Y:S01]  /*14ac0*/  IADD3 R32, P1, PT, R34, R33, RZ ;  /* 0x0000002122207210 */ /* 0x000fe20007f3e0ff */
[----:B------:R-:W-:Y:S01]  /*14ad0*/  IMAD.X R31, RZ, RZ, RZ, P0 ;  /* 0x000000ffff1f7224 */ /* 0x000fe200000e06ff */
[----:B------:R-:W-:Y:S01]  /*14ae0*/  MOV R50, R29 ;  /* 0x0000001d00327202 */ /* 0x000fe20000000f00 */
[----:B------:R-:W-:-:S04]  /*14af0*/  IMAD.WIDE.U32 R48, R20, UR21, R48 ;  /* 0x0000001514307c25 */ /* 0x000fc8000f8e0030 */
[----:B------:R-:W-:Y:S01]  /*14b00*/  IMAD.X R29, RZ, RZ, RZ, P2 ;  /* 0x000000ffff1d7224 */ /* 0x000fe200010e06ff */
[----:B------:R-:W-:Y:S01]  /*14b10*/  IADD3 R37, PT, PT, R11, R49, RZ ;  /* 0x000000310b257210 */ /* 0x000fe20007ffe0ff */
[----:B------:R-:W-:Y:S02]  /*14b20*/  IMAD.X R33, RZ, RZ, RZ, P1 ;  /* 0x000000ffff217224 */ /* 0x000fe400008e06ff */
[----:B------:R-:W-:-:S04]  /*14b30*/  IMAD.WIDE.U32 R30, R17, R45, R30 ;  /* 0x0000002d111e7225 */ /* 0x000fc800078e001e */
[----:B------:R-:W-:Y:S01]  /*14b40*/  IMAD.WIDE.U32 R28, R8, R2, R28 ;  /* 0x00000002081c7225 */ /* 0x000fe200078e001c */
[----:B------:R-:W-:Y:S02]  /*14b50*/  IADD3 R30, P1, PT, R30, R47, RZ ;  /* 0x0000002f1e1e7210 */ /* 0x000fe40007f3e0ff */
[----:B------:R-:W-:Y:S01]  /*14b60*/  MOV R47, RZ ;  /* 0x000000ff002f7202 */ /* 0x000fe20000000f00 */
[----:B------:R-:W-:Y:S02]  /*14b70*/  IMAD R18, R48, UR8, RZ ;  /* 0x0000000830127c24 */ /* 0x000fe4000f8e02ff */
[----:B------:R-:W-:Y:S02]  /*14b80*/  IMAD.MOV.U32 R49, RZ, RZ, RZ ;  /* 0x000000ffff317224 */ /* 0x000fe400078e00ff */
[----:B------:R-:W-:-:S04]  /*14b90*/  IMAD.WIDE.U32 R40, R40, R43, R50 ;  /* 0x0000002b28287225 */ /* 0x000fc800078e0032 */
[----:B------:R-:W-:Y:S01]  /*14ba0*/  IMAD.WIDE.U32 R32, R7, UR5, R32 ;  /* 0x0000000507207c25 */ /* 0x000fe2000f8e0020 */
[----:B------:R-:W-:-:S03]  /*14bb0*/  IADD3 R50, P0, PT, R40, R31, RZ ;  /* 0x0000001f28327210 */ /* 0x000fc60007f1e0ff */
[----:B------:R-:W-:Y:S01]  /*14bc0*/  IMAD.HI.U32 R24, R18, UR20, R48 ;  /* 0x0000001412187c27 */ /* 0x000fe2000f8e0030 */
[----:B------:R-:W-:Y:S02]  /*14bd0*/  IADD3 R48, P2, PT, R9, R28, RZ ;  /* 0x0000001c09307210 */ /* 0x000fe40007f5e0ff */
[----:B------:R-:W-:Y:S01]  /*14be0*/  IADD3.X R51, PT, PT, RZ, RZ, RZ, P0, !PT ;  /* 0x000000ffff337210 */ /* 0x000fe200007fe4ff */
[----:B------:R-:W-:Y:S02]  /*14bf0*/  IMAD.MOV.U32 R9, RZ, RZ, RZ ;  /* 0x000000ffff097224 */ /* 0x000fe400078e00ff */
[----:B------:R-:W-:Y:S02]  /*14c00*/  IMAD.MOV.U32 R46, RZ, RZ, R32 ;  /* 0x000000ffff2e7224 */ /* 0x000fe400078e0020 */
[----:B------:R-:W-:Y:S02]  /*14c10*/  IMAD.IADD R29, R9, 0x1, R29 ;  /* 0x00000001091d7824 */ /* 0x000fe400078e021d */
[----:B------:R-:W-:-:S04]  /*14c20*/  IMAD.WIDE.U32 R46, R0, UR4, R46 ;  /* 0x00000004002e7c25 */ /* 0x000fc8000f8e002e */
        /* <DEDUP_REMOVED lines=8> */
[----:B------:R-:W-:Y:S01]  /*14cb0*/  IMAD.WIDE.U32 R28, R8, R3, R28 ;  /* 0x00000003081c7225 */ /* 0x000fe200078e001c */
[----:B------:R-:W-:Y:S02]  /*14cc0*/  IADD3.X R41, PT, PT, RZ, RZ, RZ, P0, !PT ;  /* 0x000000ffff297210 */ /* 0x000fe400007fe4ff */
[----:B------:R-:W-:Y:S01]  /*14cd0*/  IADD3 R30, P2, PT, R30, R35, RZ ;  /* 0x000000231e1e7210 */ /* 0x000fe20007f5e0ff */
[----:B------:R-:W-:Y:S02]  /*14ce0*/  IMAD.X R51, RZ, RZ, RZ, P1 ;  /* 0x000000ffff337224 */ /* 0x000fe400008e06ff */
[----:B------:R-:W-:Y:S01]  /*14cf0*/  IMAD.WIDE.U32 R48, R21, UR23, R48 ;  /* 0x0000001715307c25 */ /* 0x000fe2000f8e0030 */
[----:B------:R-:W-:-:S03]  /*14d00*/  IADD3.X R31, PT, PT, RZ, RZ, RZ, P2, !PT ;  /* 0x000000ffff1f7210 */ /* 0x000fc600017fe4ff */
[----:B------:R-:W-:Y:S01]  /*14d10*/  IMAD.WIDE.U32 R40, R17, R43, R40 ;  /* 0x0000002b11287225 */ /* 0x000fe200078e0028 */
[----:B------:R-:W-:-:S03]  /*14d20*/  IADD3 R34, P4, PT, R37, R48, RZ ;  /* 0x0000003025227210 */ /* 0x000fc60007f9e0ff */
[----:B------:R-:W-:-:S04]  /*14d30*/  IMAD.WIDE.U32 R50, R6, R45, R50 ;  /* 0x0000002d06327225 */ /* 0x000fc800078e0032 */
[----:B------:R-:W-:Y:S01]  /*14d40*/  IMAD.IADD R49, R16, 0x1, R49 ;  /* 0x0000000110317824 */ /* 0x000fe200078e0231 */
[----:B------:R-:W-:Y:S01]  /*14d50*/  IADD3 R48, P0, PT, R40, R51, RZ ;  /* 0x0000003328307210 */ /* 0x000fe20007f1e0ff */
[----:B------:R-:W-:-:S03]  /*14d60*/  IMAD.WIDE.U32 R30, R54, UR7, R30 ;  /* 0x00000007361e7c25 */ /* 0x000fc6000f8e001e */
[----:B------:R-:W-:Y:S01]  /*14d70*/  IADD3 R28, P3, PT, R49, R28, RZ ;  /* 0x0000001c311c7210 */ /* 0x000fe20007f7e0ff */
[----:B------:R-:W-:Y:S01]  /*14d80*/  IMAD.MOV.U32 R10, RZ, RZ, RZ ;  /* 0x000000ffff0a7224 */ /* 0x000fe200078e00ff */
[----:B------:R-:W-:Y:S01]  /*14d90*/  IADD3 R30, P1, PT, R30, R33, RZ ;  /* 0x000000211e1e7210 */ /* 0x000fe20007f3e0ff */
[----:B------:R-:W-:Y:S02]  /*14da0*/  IMAD.X R35, RZ, RZ, RZ, P4 ;  /* 0x000000ffff237224 */ /* 0x000fe400020e06ff */
[----:B------:R-:W-:Y:S01]  /*14db0*/  IMAD.X R49, RZ, RZ, RZ, P0 ;  /* 0x000000ffff317224 */ /* 0x000fe200000e06ff */
[----:B------:R-:W-:Y:S01]  /*14dc0*/  IADD3 R32, P0, PT, R50, R31, RZ ;  /* 0x0000001f32207210 */ /* 0x000fe20007f1e0ff */
[----:B------:R-:W-:Y:S01]  /*14dd0*/  IMAD.IADD R37, R10, 0x1, R29 ;  /* 0x000000010a257824 */ /* 0x000fe200078e021d */
[----:B------:R-:W-:Y:S01]  /*14de0*/  IADD3.X R29, PT, PT, RZ, RZ, RZ, P3, !PT ;  /* 0x000000ffff1d7210 */ /* 0x000fe20001ffe4ff */
[----:B------:R-:W-:Y:S01]  /*14df0*/  IMAD.WIDE.U32 R34, R20, UR22, R34 ;  /* 0x0000001614227c25 */ /* 0x000fe2000f8e0022 */
[----:B------:R-:W-:-:S03]  /*14e00*/  IADD3.X R31, PT, PT, RZ, RZ, RZ, P1, !PT ;  /* 0x000000ffff1f7210 */ /* 0x000fc60000ffe4ff */
        /* <DEDUP_REMOVED lines=8> */
[----:B------:R-:W-:Y:S01]  /*14e90*/  IMAD.WIDE.U32 R32, R54, R44, R32 ;  /* 0x0000002c36207225 */ /* 0x000fe200078e0020 */
[----:B------:R-:W-:-:S03]  /*14ea0*/  IADD3 R40, P0, PT, R41, R49, RZ ;  /* 0x0000003129287210 */ /* 0x000fc60007f1e0ff */
[----:B------:R-:W-:Y:S01]  /*14eb0*/  IMAD.WIDE.U32 R30, R7, UR6, R30 ;  /* 0x00000006071e7c25 */ /* 0x000fe2000f8e001e */
[----:B------:R-:W-:Y:S02]  /*14ec0*/  IADD3 R46, P1, PT, R48, R33, RZ ;  /* 0x00000021302e7210 */ /* 0x000fe40007f3e0ff */
[----:B------:R-:W-:Y:S01]  /*14ed0*/  IADD3.X R41, PT, PT, RZ, RZ, RZ, P0, !PT ;  /* 0x000000ffff297210 */ /* 0x000fe200007fe4ff */
[----:B------:R-:W-:Y:S01]  /*14ee0*/  IMAD.IADD R39, R9, 0x1, R29 ;  /* 0x0000000109277824 */ /* 0x000fe200078e021d */
[----:B------:R-:W-:Y:S01]  /*14ef0*/  IADD3 R32, P0, PT, R32, R31, RZ ;  /* 0x0000001f20207210 */ /* 0x000fe20007f1e0ff */
[----:B------:R-:W-:Y:S01]  /*14f00*/  IMAD.X R29, RZ, RZ, RZ, P2 ;  /* 0x000000ffff1d7224 */ /* 0x000fe200010e06ff */
[----:B------:R-:W-:Y:S01]  /*14f10*/  IADD3 R30, P2, PT, R30, R47, RZ ;  /* 0x0000002f1e1e7210 */ /* 0x000fe20007f5e0ff */
[----:B------:R-:W-:Y:S01]  /*14f20*/  IMAD.WIDE.U32 R34, R18, UR21, R34 ;  /* 0x0000001512227c25 */ /* 0x000fe2000f8e0022 */
[----:B------:R-:W-:-:S03]  /*14f30*/  IADD3.X R33, PT, PT, RZ, RZ, RZ, P0, !PT ;  /* 0x000000ffff217210 */ /* 0x000fc600007fe4ff */
[----:B------:R-:W-:Y:S02]  /*14f40*/  IMAD.X R47, RZ, RZ, RZ, P1 ;  /* 0x000000ffff2f7224 */ /* 0x000fe400008e06ff */
[----:B------:R-:W-:Y:S02]  /*14f50*/  IMAD.IADD R49, R11, 0x1, R35 ;  /* 0x000000010b317824 */ /* 0x000fe400078e0223 */
[----:B------:R-:W-:-:S04]  /*14f60*/  IMAD.WIDE.U32 R28, R20, UR23, R28 ;  /* 0x00000017141c7c25 */ /* 0x000fc8000f8e001c */
[----:B------:R-:W-:Y:S01]  /*14f70*/  IMAD.X R31, RZ, RZ, RZ, P2 ;  /* 0x000000ffff1f7224 */ /* 0x000fe200010e06ff */
[----:B------:R-:W-:Y:S01]  /*14f80*/  IADD3 R28, P1, PT, R49, R28, RZ ;  /* 0x0000001c311c7210 */ /* 0x000fe20007f3e0ff */
[----:B------:R-:W-:Y:S02]  /*14f90*/  IMAD R17, R34, UR8, RZ ;  /* 0x0000000822117c24 */ /* 0x000fe4000f8e02ff */
[----:B------:R-:W-:Y:S02]  /*14fa0*/  IMAD.MOV.U32 R35, RZ, RZ, RZ ;  /* 0x000000ffff237224 */ /* 0x000fe400078e00ff */
[----:B------:R-:W-:-:S04]  /*14fb0*/  IMAD.WIDE.U32 R40, R6, R43, R40 ;  /* 0x0000002b06287225 */ /* 0x000fc800078e0028 */
[----:B------:R-:W-:-:S04]  /*14fc0*/  IMAD.WIDE.U32 R46, R54, R45, R46 ;  /* 0x0000002d362e7225 */ /* 0x000fc800078e002e */
[----:B------:R-:W-:-:S04]  /*14fd0*/  IMAD.WIDE.U32 R32, R7, UR7, R32 ;  /* 0x0000000707207c25 */ /* 0x000fc8000f8e0020 */
[----:B------:R-:W-:-:S04]  /*14fe0*/  IMAD.WIDE.U32 R30, R0, UR5, R30 ;  /* 0x00000005001e7c25 */ /* 0x000fc8000f8e001e */
[----:B------:R-:W-:Y:S01]  /*14ff0*/  IMAD.HI.U32 R24, R17, UR20, R34 ;  /* 0x0000001411187c27 */ /* 0x000fe2000f8e0022 */
[----:B------:R-:W-:Y:S02]  /*15000*/  IADD3 R34, P0, PT, R40, R47, RZ ;  /* 0x0000002f28227210 */ /* 0x000fe40007f1e0ff */
[----:B------:R-:W-:Y:S01]  /*15010*/  IADD3 R32, P2, PT, R32, R31, RZ ;  /* 0x0000001f20207210 */ /* 0x000fe20007f5e0ff */
[----:B------:R-:W-:Y:S01]  /*15020*/  IMAD.IADD R49, R16, 0x1, R29 ;  /* 0x0000000110317824 */ /* 0x000fe200078e021d */
[----:B------:R-:W-:Y:S01]  /*15030*/  IADD3.X R29, PT, PT, RZ, RZ, RZ, P1, !PT ;  /* 0x000000ffff1d7210 */ /* 0x000fe20000ffe4ff */
[----:B------:R-:W-:Y:S01]  /*15040*/  IMAD.X R35, RZ, RZ, RZ, P0 ;  /* 0x000000ffff237224 */ /* 0x000fe200000e06ff */
[----:B------:R-:W-:Y:S01]  /*15050*/  MOV R31, RZ ;  /* 0x000000ff001f7202 */ /* 0x000fe20000000f00 */
[----:B------:R-:W-:Y:S01]  /*15060*/  IMAD.IADD R51, R19, 0x1, R24 ;  /* 0x0000000113337824 */ /* 0x000fe200078e0218 */
[----:B------:R-:W-:Y:S01]  /*15070*/  IADD3 R46, P1, PT, R46, R33, RZ ;  /* 0x000000212e2e7210 */ /* 0x000fe20007f3e0ff */
[----:B------:R-:W-:-:S04]  /*15080*/  IMAD.WIDE.U32 R28, R18, UR22, R28 ;  /* 0x00000016121c7c25 */ /* 0x000fc8000f8e001c */
[----:B------:R-:W-:Y:S01]  /*15090*/  IMAD.WIDE.U32 R34, R54, R42, R34 ;  /* 0x0000002a36227225 */ /* 0x000fe200078e0022 */
[----:B------:R-:W-:Y:S02]  /*150a0*/  IADD3 R50, P3, PT, R51, R28, RZ ;  /* 0x0000001c33327210 */ /* 0x000fe40007f7e0ff */
[----:B------:R-:W-:Y:S01]  /*150b0*/  IADD3 R6, PT, PT, R14, R29, RZ ;  /* 0x0000001d0e067210 */ /* 0x000fe20007ffe0ff */
[----:B------:R-:W-:Y:S01]  /*150c0*/  IMAD.WIDE.U32 R30, R5, UR4, R30 ;  /* 0x00000004051e7c25 */ /* 0x000fe2000f8e001e */
[----:B------:R-:W-:-:S03]  /*150d0*/  IADD3 R28, P0, PT, R41, R35, RZ ;  /* 0x00000023291c7210 */ /* 0x000fc60007f1e0ff */
[----:B------:R-:W-:Y:S01]  /*150e0*/  IMAD.X R47, RZ, RZ, RZ, P1 ;  /* 0x000000ffff2f7224 */ /* 0x000fe200008e06ff */
[----:B------:R-:W-:Y:S01]  /*150f0*/  IADD3 R40, P1, PT, R30, R37, RZ ;  /* 0x000000251e287210 */ /* 0x000fe20007f3e0ff */
[----:B------:R-:W-:Y:S02]  /*15100*/  IMAD.X R33, RZ, RZ, RZ, P2 ;  /* 0x000000ffff217224 */ /* 0x000fe400010e06ff */
[----:B------:R-:W-:-:S04]  /*15110*/  IMAD.WIDE.U32 R46, R7, R44, R46 ;  /* 0x0000002c072e7225 */ /* 0x000fc800078e002e */
[----:B------:R-:W-:-:S04]  /*15120*/  IMAD.WIDE.U32 R32, R0, UR6, R32 ;  /* 0x0000000600207c25 */ /* 0x000fc8000f8e0020 */
        /* <DEDUP_REMOVED lines=11> */
[----:B------:R-:W-:Y:S01]  /*151e0*/  MOV R39, RZ ;  /* 0x000000ff00277202 */ /* 0x000fe20000000f00 */
[----:B------:R-:W-:-:S04]  /*151f0*/  IMAD.WIDE.U32 R50, R17, UR21, R50 ;  /* 0x0000001511327c25 */ /* 0x000fc8000f8e0032 */
[----:B------:R-:W-:-:S04]  /*15200*/  IMAD.WIDE.U32 R28, R54, R43, R28 ;  /* 0x0000002b361c7225 */ /* 0x000fc800078e001c */
[----:B------:R-:W-:-:S04]  /*15210*/  IMAD.WIDE.U32 R34, R7, R45, R34 ;  /* 0x0000002d07227225 */ /* 0x000fc800078e0022 */
[----:B------:R-:W-:-:S04]  /*15220*/  IMAD.WIDE.U32 R46, R0, UR7, R46 ;  /* 0x00000007002e7c25 */ /* 0x000fc8000f8e002e */
[----:B------:R-:W-:Y:S01]  /*15230*/  IMAD.WIDE.U32 R32, R5, UR5, R32 ;  /* 0x0000000505207c25 */ /* 0x000fe2000f8e0020 */
[----:B------:R-:W-:-:S03]  /*15240*/  IADD3 R34, P1, PT, R34, R47, RZ ;  /* 0x0000002f22227210 */ /* 0x000fc60007f3e0ff */
[----:B------:R-:W-:Y:S01]  /*15250*/  IMAD.IADD R37, R11, 0x1, R51 ;  /* 0x000000010b257824 */ /* 0x000fe200078e0233 */
[----:B------:R-:W-:Y:S01]  /*15260*/  MOV R51, RZ ;  /* 0x000000ff00337202 */ /* 0x000fe20000000f00 */
[----:B------:R-:W-:Y:S01]  /*15270*/  IMAD R24, R50, UR8, RZ ;  /* 0x0000000832187c24 */ /* 0x000fe2000f8e02ff */
[----:B------:R-:W-:Y:S01]  /*15280*/  IADD3 R46, P2, PT, R46, R33, RZ ;  /* 0x000000212e2e7210 */ /* 0x000fe20007f5e0ff */
[----:B------:R-:W-:Y:S01]  /*15290*/  IMAD.X R31, RZ, RZ, RZ, P0 ;  /* 0x000000ffff1f7224 */ /* 0x000fe200000e06ff */
[----:B------:R-:W-:Y:S01]  /*152a0*/  IADD3 R40, P0, PT, R28, R35, RZ ;  /* 0x000000231c287210 */ /* 0x000fe20007f1e0ff */
[----:B------:R-:W-:Y:S01]  /*152b0*/  IMAD.HI.U32 R48, R24, UR20, R50 ;  /* 0x0000001418307c27 */ /* 0x000fe2000f8e0032 */
[----:B------:R-:W-:-:S03]  /*152c0*/  MOV R33, RZ ;  /* 0x000000ff00217202 */ /* 0x000fc60000000f00 */
[----:B------:R-:W-:-:S04]  /*152d0*/  IMAD.WIDE.U32 R30, R21, R3, R30 ;  /* 0x00000003151e7225 */ /* 0x000fc800078e001e */
[----:B------:R-:W-:Y:S01]  /*152e0*/  IMAD.IADD R51, R39, 0x1, R41 ;  /* 0x0000000127337824 */ /* 0x000fe200078e0229 */
[----:B------:R-:W-:Y:S01]  /*152f0*/  IADD3 R30, P3, PT, R49, R30, RZ ;  /* 0x0000001e311e7210 */ /* 0x000fe20007f7e0ff */
[----:B------:R-:W-:Y:S01]  /*15300*/  IMAD.X R41, RZ, RZ, RZ, P0 ;  /* 0x000000ffff297224 */ /* 0x000fe200000e06ff */
[----:B------:R-:W-:Y:S01]  /*15310*/  IADD3 R49, PT, PT, R10, R31, RZ ;  /* 0x0000001f0a317210 */ /* 0x000fe20007ffe0ff */
[----:B------:R-:W-:Y:S02]  /*15320*/  IMAD.X R47, RZ, RZ, RZ, P2 ;  /* 0x000000ffff2f7224 */ /* 0x000fe400010e06ff */
[----:B------:R-:W-:-:S04]  /*15330*/  IMAD.WIDE.U32 R32, R4, UR4, R32 ;  /* 0x0000000404207c25 */ /* 0x000fc8000f8e0020 */
[----:B------:R-:W-:Y:S01]  /*15340*/  IMAD.X R35, RZ, RZ, RZ, P1 ;  /* 0x000000ffff237224 */ /* 0x000fe200008e06ff */
[----:B------:R-:W-:Y:S01]  /*15350*/  IADD3 R28, P2, PT, R32, R51, RZ ;  /* 0x00000033201c7210 */ /* 0x000fe20007f5e0ff */
[----:B------:R-:W-:-:S04]  /*15360*/  IMAD.WIDE.U32 R40, R7, R42, R40 ;  /* 0x0000002a07287225 */ /* 0x000fc800078e0028 */
[----:B------:R-:W-:Y:S01]  /*15370*/  IMAD.WIDE.U32 R46, R5, UR6, R46 ;  /* 0x00000006052e7c25 */ /* 0x000fe2000f8e002e */
        /* <DEDUP_REMOVED lines=13> */
[----:B------:R-:W-:Y:S02]  /*15450*/  IMAD.X R41, RZ, RZ, RZ, P1 ;  /* 0x000000ffff297224 */ /* 0x000fe400008e06ff */
[----:B------:R-:W-:-:S04]  /*15460*/  IMAD.WIDE.U32 R46, R4, UR5, R46 ;  /* 0x00000005042e7c25 */ /* 0x000fc8000f8e002e */
[----:B------:R-:W-:Y:S01]  /*15470*/  IMAD.X R33, RZ, RZ, RZ, P0 ;  /* 0x000000ffff217224 */ /* 0x000fe200000e06ff */
[----:B------:R-:W-:Y:S01]  /*15480*/  IADD3 R28, P0, PT, R28, R49, RZ ;  /* 0x000000311c1c7210 */ /* 0x000fe20007f1e0ff */
[----:B------:R-:W-:Y:S01]  /*15490*/  IMAD.WIDE.U32 R34, R5, UR7, R34 ;  /* 0x0000000705227c25 */ /* 0x000fe2000f8e0022 */
[----:B------:R-:W-:Y:S02]  /*154a0*/  IADD3 R30, P2, PT, R46, R29, RZ ;  /* 0x0000001d2e1e7210 */ /* 0x000fe40007f5e0ff */
[----:B------:R-:W-:Y:S01]  /*154b0*/  IADD3.X R29, PT, PT, RZ, RZ, RZ, P0, !PT ;  /* 0x000000ffff1d7210 */ /* 0x000fe200007fe4ff */
[----:B------:R-:W-:Y:S01]  /*154c0*/  IMAD.WIDE.U32 R40, R0, R45, R40 ;  /* 0x0000002d00287225 */ /* 0x000fe200078e0028 */
[----:B------:R-:W-:-:S03]  /*154d0*/  IADD3 R46, P4, PT, R34, R47, RZ ;  /* 0x0000002f222e7210 */ /* 0x000fc60007f9e0ff */
[----:B------:R-:W-:-:S04]  /*154e0*/  IMAD.WIDE.U32 R32, R7, R43, R32 ;  /* 0x0000002b07207225 */ /* 0x000fc800078e0020 */
[----:B------:R-:W-:Y:S01]  /*154f0*/  IMAD.X R7, RZ, RZ, RZ, P3 ;  /* 0x000000ffff077224 */ /* 0x000fe200018e06ff */
[----:B------:R-:W-:Y:S01]  /*15500*/  IADD3 R34, P3, PT, R40, R35, RZ ;  /* 0x0000002328227210 */ /* 0x000fe20007f7e0ff */
[----:B------:R-:W-:Y:S01]  /*15510*/  IMAD.WIDE.U32 R28, R21, R12, R28 ;  /* 0x0000000c151c7225 */ /* 0x000fe200078e001c */
[----:B------:R-:W-:-:S03]  /*15520*/  IADD3 R40, P0, PT, R32, R41, RZ ;  /* 0x0000002920287210 */ /* 0x000fc60007f1e0ff */
[----:B------:R-:W-:Y:S01]  /*15530*/  IMAD.WIDE.U32 R6, R18, UR23, R6 ;  /* 0x0000001712067c25 */ /* 0x000fe2000f8e0006 */
[----:B------:R-:W-:Y:S02]  /*15540*/  IADD3 R28, P1, PT, R31, R28, RZ ;  /* 0x0000001c1f1c7210 */ /* 0x000fe40007f3e0ff */
[----:B------:R-:W-:Y:S01]  /*15550*/  IADD3.X R41, PT, PT, RZ, RZ, RZ, P0, !PT ;  /* 0x000000ffff297210 */ /* 0x000fe200007fe4ff */
[----:B------:R-:W-:Y:S02]  /*15560*/  IMAD.X R35, RZ, RZ, RZ, P3 ;  /* 0x000000ffff237224 */ /* 0x000fe400018e06ff */
[----:B------:R-:W-:Y:S01]  /*15570*/  IMAD.X R47, RZ, RZ, RZ, P4 ;  /* 0x000000ffff2f7224 */ /* 0x000fe200020e06ff */
[----:B------:R-:W-:Y:S01]  /*15580*/  IADD3 R6, P4, PT, R37, R6, RZ ;  /* 0x0000000625067210 */ /* 0x000fe20007f9e0ff */
[----:B------:R-:W-:Y:S01]  /*15590*/  IMAD.IADD R29, R39, 0x1, R29 ;  /* 0x00000001271d7824 */ /* 0x000fe200078e021d */
[----:B------:R-:W-:Y:S01]  /*155a0*/  IADD3 R37, PT, PT, R16, R7, RZ ;  /* 0x0000000710257210 */ /* 0x000fe20007ffe0ff */
[----:B------:R-:W-:-:S03]  /*155b0*/  IMAD.WIDE.U32 R34, R5, R44, R34 ;  /* 0x0000002c05227225 */ /* 0x000fc600078e0022 */
[----:B------:R-:W-:Y:S01]  /*155c0*/  IADD3 R30, P5, PT, R29, R30, RZ ;  /* 0x0000001e1d1e7210 */ /* 0x000fe20007fbe0ff */
[----:B------:R-:W-:-:S04]  /*155d0*/  IMAD.WIDE.U32 R46, R4, UR6, R46 ;  /* 0x00000006042e7c25 */ /* 0x000fc8000f8e002e */
[----:B------:R-:W-:Y:S01]  /*155e0*/  IMAD.X R7, RZ, RZ, RZ, P2 ;  /* 0x000000ffff077224 */ /* 0x000fe200010e06ff */
[----:B------:R-:W-:Y:S01]  /*155f0*/  IADD3 R34, P2, PT, R34, R47, RZ ;  /* 0x0000002f22227210 */ /* 0x000fe20007f5e0ff */
[----:B------:R-:W-:-:S04]  /*15600*/  IMAD.WIDE.U32 R40, R0, R42, R40 ;  /* 0x0000002a00287225 */ /* 0x000fc800078e0028 */
[----:B------:R-:W-:Y:S01]  /*15610*/  IMAD.X R29, RZ, RZ, RZ, P1 ;  /* 0x000000ffff1d7224 */ /* 0x000fe200008e06ff */
[----:B------:R-:W-:Y:S01]  /*15620*/  IADD3 R47, P1, PT, R46, R7, RZ ;  /* 0x000000072e2f7210 */ /* 0x000fe20007f3e0ff */
[----:B------:R-:W-:Y:S01]  /*15630*/  IMAD.X R31, RZ, RZ, RZ, P5 ;  /* 0x000000ffff1f7224 */ /* 0x000fe200028e06ff */
[----:B------:R-:W-:Y:S01]  /*15640*/  IADD3.X R7, PT, PT, RZ, RZ, RZ, P4, !PT ;  /* 0x000000ffff077210 */ /* 0x000fe200027fe4ff */
[----:B------:R-:W-:Y:S01]  /*15650*/  IMAD.WIDE.U32 R28, R20, R3, R28 ;  /* 0x00000003141c7225 */ /* 0x000fe200078e001c */
[----:B------:R-:W-:Y:S02]  /*15660*/  IADD3 R40, P3, PT, R40, R35, RZ ;  /* 0x0000002328287210 */ /* 0x000fe40007f7e0ff */
[----:B------:R-:W-:Y:S01]  /*15670*/  IADD3 R32, P0, PT, R33, R41, RZ ;  /* 0x0000002921207210 */ /* 0x000fe20007f1e0ff */
[----:B------:R-:W-:Y:S01]  /*15680*/  IMAD.IADD R33, R19, 0x1, R48 ;  /* 0x0000000113217824 */ /* 0x000fe200078e0230 */
[----:B------:R-:W-:Y:S01]  /*15690*/  IADD3 R29, PT, PT, R10, R29, RZ ;  /* 0x0000001d0a1d7210 */ /* 0x000fe20007ffe0ff */
[----:B------:R-:W-:Y:S01]  /*156a0*/  IMAD.WIDE.U32 R6, R17, UR22, R6 ;  /* 0x0000001611067c25 */ /* 0x000fe2000f8e0006 */
[----:B------:R-:W-:-:S02]  /*156b0*/  IADD3.X R41, PT, PT, RZ, RZ, RZ, P3, !PT ;  /* 0x000000ffff297210 */ /* 0x000fc40001ffe4ff */
[----:B------:R-:W-:Y:S01]  /*156c0*/  IADD3 R28, P5, PT, R37, R28, RZ ;  /* 0x0000001c251c7210 */ /* 0x000fe20007fbe0ff */
[----:B------:R-:W-:Y:S01]  /*156d0*/  IMAD.WIDE.U32 R30, R21, R13, R30 ;  /* 0x0000000d151e7225 */ /* 0x000fe200078e001e */
[----:B------:R-:W-:-:S03]  /*156e0*/  IADD3 R6, P4, PT, R33, R6, RZ ;  /* 0x0000000621067210 */ /* 0x000fc60007f9e0ff */
[----:B------:R-:W-:Y:S01]  /*156f0*/  IMAD.X R35, RZ, RZ, RZ, P2 ;  /* 0x000000ffff237224 */ /* 0x000fe200010e06ff */
[----:B------:R-:W-:Y:S01]  /*15700*/  IADD3 R30, P2, PT, R30, R29, RZ ;  /* 0x0000001d1e1e7210 */ /* 0x000fe20007f5e0ff */
[----:B------:R-:W-:Y:S01]  /*15710*/  IMAD.X R33, RZ, RZ, RZ, P0 ;  /* 0x000000ffff217224 */ /* 0x000fe200000e06ff */
[----:B------:R-:W-:Y:S01]  /*15720*/  IADD3.X R29, PT, PT, RZ, RZ, RZ, P5, !PT ;  /* 0x000000ffff1d7210 */ /* 0x000fe20002ffe4ff */
[----:B------:R-:W-:Y:S01]  /*15730*/  IMAD.WIDE.U32 R34, R4, UR7, R34 ;  /* 0x0000000704227c25 */ /* 0x000fe2000f8e0022 */
[----:B------:R-:W-:-:S03]  /*15740*/  IADD3 R8, P3, PT, R31, R47, RZ ;  /* 0x0000002f1f087210 */ /* 0x000fc60007f7e0ff */
[----:B------:R-:W-:-:S04]  /*15750*/  IMAD.WIDE.U32 R40, R5, R45, R40 ;  /* 0x0000002d05287225 */ /* 0x000fc800078e0028 */
        /* <DEDUP_REMOVED lines=16> */
[----:B------:R-:W-:-:S04]  /*15860*/  IMAD.WIDE.U32 R30, R4, R44, R40 ;  /* 0x0000002c041e7225 */ /* 0x000fc800078e0028 */
[----:B------:R-:W-:Y:S01]  /*15870*/  IMAD.WIDE.U32 R40, R24, UR21, R6 ;  /* 0x0000001518287c25 */ /* 0x000fe2000f8e0006 */
[----:B------:R-:W-:-:S03]  /*15880*/  IADD3 R6, P3, PT, R29, R46, RZ ;  /* 0x0000002e1d067210 */ /* 0x000fc60007f7e0ff */
[----:B------:R-:W-:Y:S02]  /*15890*/  IMAD.IADD R7, R39, 0x1, R47 ;  /* 0x0000000127077824 */ /* 0x000fe400078e022f */
[----:B------:R-:W-:-:S04]  /*158a0*/  IMAD.WIDE.U32 R46, R5, R42, R34 ;  /* 0x0000002a052e7225 */ /* 0x000fc800078e0022 */
        /* <DEDUP_REMOVED lines=8> */
[----:B------:R-:W-:Y:S01]  /*15930*/  IMAD.WIDE.U32 R28, R17, UR23, R28 ;  /* 0x00000017111c7c25 */ /* 0x000fe2000f8e001c */
[----:B------:R-:W-:Y:S02]  /*15940*/  IADD3 R30, P5, PT, R7, R8, RZ ;  /* 0x00000008071e7210 */ /* 0x000fe40007fbe0ff */
[----:B------:R-:W-:Y:S01]  /*15950*/  IADD3 R8, P0, PT, R31, R44, RZ ;  /* 0x0000002c1f087210 */ /* 0x000fe20007f1e0ff */
[----:B------:R-:W-:Y:S01]  /*15960*/  IMAD.X R7, RZ, RZ, RZ, P3 ;  /* 0x000000ffff077224 */ /* 0x000fe200018e06ff */
[----:B------:R-:W-:Y:S01]  /*15970*/  MOV R41, RZ ;  /* 0x000000ff00297202 */ /* 0x000fe20000000f00 */
[----:B------:R-:W-:Y:S01]  /*15980*/  IMAD.X R31, RZ, RZ, RZ, P5 ;  /* 0x000000ffff1f7224 */ /* 0x000fe200028e06ff */
[----:B------:R-:W-:Y:S01]  /*15990*/  IADD3 R28, P3, PT, R37, R28, RZ ;  /* 0x0000001c251c7210 */ /* 0x000fe20007f7e0ff */
[----:B------:R-:W-:Y:S01]  /*159a0*/  IMAD.X R33, RZ, RZ, RZ, P2 ;  /* 0x000000ffff217224 */ /* 0x000fe200010e06ff */
[----:B------:R-:W-:Y:S01]  /*159b0*/  IADD3 R29, PT, PT, R16, R29, RZ ;  /* 0x0000001d101d7210 */ /* 0x000fe20007ffe0ff */
[----:B------:R-:W-:-:S04]  /*159c0*/  IMAD.WIDE.U32 R6, R18, R3, R6 ;  /* 0x0000000312067225 */ /* 0x000fc800078e0006 */
[----:B------:R-:W-:Y:S01]  /*159d0*/  IMAD R0, R40, UR8, RZ ;  /* 0x0000000828007c24 */ /* 0x000fe2000f8e02ff */
[----:B------:R-:W-:Y:S01]  /*159e0*/  IADD3 R7, PT, PT, R10, R7, RZ ;  /* 0x000000070a077210 */ /* 0x000fe20007ffe0ff */
[----:B------:R-:W-:-:S04]  /*159f0*/  IMAD.WIDE.U32 R34, R5, R43, R34 ;  /* 0x0000002b05227225 */ /* 0x000fc800078e0022 */
[----:B------:R-:W-:Y:S01]  /*15a00*/  IMAD.WIDE.U32 R30, R20, R13, R30 ;  /* 0x0000000d141e7225 */ /* 0x000fe200078e001e */
[----:B------:R-:W-:-:S03]  /*15a10*/  IADD3 R20, P2, PT, R29, R6, RZ ;  /* 0x000000061d147210 */ /* 0x000fc60007f5e0ff */
[----:B------:R-:W-:Y:S01]  /*15a20*/  IMAD.WIDE.U32 R32, R4, R45, R32 ;  /* 0x0000002d04207225 */ /* 0x000fe200078e0020 */
[----:B------:R-:W-:Y:S02]  /*15a30*/  IADD3 R37, P4, PT, R31, R21, RZ ;  /* 0x000000151f257210 */ /* 0x000fe40007f9e0ff */
[----:B------:R-:W-:Y:S01]  /*15a40*/  IADD3 R30, P5, PT, R30, R7, RZ ;  /* 0x000000071e1e7210 */ /* 0x000fe20007fbe0ff */
[----:B------:R-:W-:Y:S01]  /*15a50*/  IMAD.X R5, RZ, RZ, RZ, P1 ;  /* 0x000000ffff057224 */ /* 0x000fe200008e06ff */
[----:B------:R-:W-:Y:S01]  /*15a60*/  IADD3.X R7, PT, PT, RZ, RZ, RZ, P4, !PT ;  /* 0x000000ffff077210 */ /* 0x000fe200027fe4ff */
[----:B------:R-:W-:Y:S01]  /*15a70*/  IMAD.HI.U32 R40, R0, UR20, R40 ;  /* 0x0000001400287c27 */ /* 0x000fe2000f8e0028 */
        /* <DEDUP_REMOVED lines=22> */
[----:B------:R-:W-:Y:S01]  /*15be0*/  IMAD.WIDE.U32 R20, R0, UR21, R20 ;  /* 0x0000001500147c25 */ /* 0x000fe2000f8e0014 */
[----:B------:R-:W-:-:S03]  /*15bf0*/  IADD3 R28, P2, PT, R28, R37, RZ ;  /* 0x000000251c1c7210 */ /* 0x000fc60007f5e0ff */
[----:B------:R-:W-:Y:S01]  /*15c00*/  IMAD.X R33, RZ, RZ, RZ, P5 ;  /* 0x000000ffff217224 */ /* 0x000fe200028e06ff */
[----:B------:R-:W-:Y:S01]  /*15c10*/  IADD3 R5, PT, PT, R11, R21, RZ ;  /* 0x000000150b057210 */ /* 0x000fe20007ffe0ff */
[----:B------:R-:W-:-:S04]  /*15c20*/  IMAD.WIDE.U32 R30, R24, UR23, R30 ;  /* 0x00000017181e7c25 */ /* 0x000fc8000f8e001e */
        /* <DEDUP_REMOVED lines=9> */
[----:B------:R-:W-:Y:S01]  /*15cc0*/  IMAD R5, R20, UR8, RZ ;  /* 0x0000000814057c24 */ /* 0x000fe2000f8e02ff */
[----:B------:R-:W-:Y:S01]  /*15cd0*/  IADD3.X R33, PT, PT, RZ, RZ, RZ, P5, !PT ;  /* 0x000000ffff217210 */ /* 0x000fe20002ffe4ff */
[----:B------:R-:W-:Y:S02]  /*15ce0*/  IMAD.MOV.U32 R21, RZ, RZ, RZ ;  /* 0x000000ffff157224 */ /* 0x000fe400078e00ff */
[----:B------:R-:W-:-:S04]  /*15cf0*/  IMAD.WIDE.U32 R30, R0, UR22, R30 ;  /* 0x00000016001e7c25 */ /* 0x000fc8000f8e001e */
[----:B------:R-:W-:Y:S01]  /*15d00*/  IMAD.HI.U32 R20, R5, UR20, R20 ;  /* 0x0000001405147c27 */ /* 0x000fe2000f8e0014 */
[----:B------:R-:W-:-:S03]  /*15d10*/  IADD3 R31, PT, PT, R14, R31, RZ ;  /* 0x0000001f0e1f7210 */ /* 0x000fc60007ffe0ff */
        /* <DEDUP_REMOVED lines=11> */
[----:B------:R-:W-:Y:S01]  /*15dd0*/  IADD3 R7, P2, PT, R29, R7, RZ ;  /* 0x000000071d077210 */ /* 0x000fe20007f5e0ff */
        /* <DEDUP_REMOVED lines=9> */
[----:B------:R-:W-:Y:S01]  /*15e70*/  IMAD.IADD R33, R16, 0x1, R33 ;  /* 0x0000000110217824 */ /* 0x000fe200078e0221 */
[----:B------:R-:W-:Y:S01]  /*15e80*/  IADD3 R31, PT, PT, R10, R21, RZ ;  /* 0x000000150a1f7210 */ /* 0x000fe20007ffe0ff */
[----:B------:R-:W-:-:S03]  /*15e90*/  IMAD.WIDE.U32 R28, R17, R13, R28 ;  /* 0x0000000d111c7225 */ /* 0x000fc600078e001c */
        /* <DEDUP_REMOVED lines=8> */
[----:B------:R-:W-:-:S04]  /*15f20*/  IMAD.WIDE.U32 R32, R0, R2, R32 ;  /* 0x0000000200207225 */ /* 0x000fc800078e0020 */
[----:B------:R-:W-:Y:S01]  /*15f30*/  IMAD.WIDE.U32 R30, R24, R12, R30 ;  /* 0x0000000c181e7225 */ /* 0x000fe200078e001e */
[----:B------:R-:W-:-:S03]  /*15f40*/  IADD3 R28, P2, PT, R11, R32, RZ ;  /* 0x000000200b1c7210 */ /* 0x000fc60007f5e0ff */
[----:B------:R-:W-:Y:S02]  /*15f50*/  IMAD.IADD R33, R9, 0x1, R33 ;  /* 0x0000000109217824 */ /* 0x000fe400078e0221 */
        /* <DEDUP_REMOVED lines=14> */
[----:B------:R-:W-:-:S02]  /*16040*/  IADD3 R11, P1, PT, R11, R6, RZ ;  /* 0x000000060b0b7210 */ /* 0x000fc40007f3e0ff */
[----:B------:R-:W-:Y:S01]  /*16050*/  IADD3.X R35, PT, PT, RZ, RZ, RZ, P2, !PT ;  /* 0x000000ffff237210 */ /* 0x000fe200017fe4ff */
[----:B------:R-:W-:-:S04]  /*16060*/  IMAD.WIDE.U32 R28, R5, UR23, R28 ;  /* 0x00000017051c7c25 */ /* 0x000fc8000f8e001c */
[----:B------:R-:W-:Y:S01]  /*16070*/  IMAD.X R8, RZ, RZ, RZ, P3 ;  /* 0x000000ffff087224 */ /* 0x000fe200018e06ff */
[----:B------:R-:W-:Y:S01]  /*16080*/  IADD3 R17, PT, PT, R16, R29, RZ ;  /* 0x0000001d10117210 */ /* 0x000fe20007ffe0ff */
[----:B------:R-:W-:-:S03]  /*16090*/  IMAD.WIDE.U32 R6, R24, R13, R30 ;  /* 0x0000000d18067225 */ /* 0x000fc600078e001e */
[----:B------:R-:W-:Y:S01]  /*160a0*/  IADD3 R8, P3, PT, R8, R11, RZ ;  /* 0x0000000b08087210 */ /* 0x000fe20007f7e0ff */
[----:B------:R-:W-:Y:S01]  /*160b0*/  IMAD.IADD R31, R10, 0x1, R33 ;  /* 0x000000010a1f7824 */ /* 0x000fe200078e0221 */
[----:B------:R-:W-:Y:S01]  /*160c0*/  IADD3 R16, P6, PT, R17, R32, RZ ;  /* 0x0000002011107210 */ /* 0x000fe20007fde0ff */
[----:B------:R-:W-:Y:S02]  /*160d0*/  IMAD.X R11, RZ, RZ, RZ, P5 ;  /* 0x000000ffff0b7224 */ /* 0x000fe400028e06ff */
[----:B------:R-:W-:Y:S01]  /*160e0*/  IMAD.WIDE.U32 R34, R4, R43, R34 ;  /* 0x0000002b04227225 */ /* 0x000fe200078e0022 */
[----:B------:R-:W-:Y:S02]  /*160f0*/  IADD3 R30, P5, PT, R6, R31, RZ ;  /* 0x0000001f061e7210 */ /* 0x000fe40007fbe0ff */
[----:B------:R-:W-:Y:S01]  /*16100*/  IADD3.X R6, PT, PT, RZ, RZ, RZ, P4, !PT ;  /* 0x000000ffff067210 */ /* 0x000fe200027fe4ff */
[----:B------:R-:W-:Y:S01]  /*16110*/  IMAD.X R17, RZ, RZ, RZ, P6 ;  /* 0x000000ffff117224 */ /* 0x000fe200030e06ff */
[----:B------:R-:W-:Y:S01]  /*16120*/  IADD3 R11, P4, PT, R11, R8, RZ ;  /* 0x000000080b0b7210 */ /* 0x000fe20007f9e0ff */
[----:B------:R-:W-:-:S02]  /*16130*/  IMAD.X R31, RZ, RZ, RZ, P5 ;  /* 0x000000ffff1f7224 */ /* 0x000fc400028e06ff */
        /* <DEDUP_REMOVED lines=8> */
[----:B------:R-:W-:Y:S02]  /*161c0*/  IADD3 R6, P0, PT, R6, R7, RZ ;  /* 0x0000000706067210 */ /* 0x000fe40007f1e0ff */
[----:B------:R-:W-:Y:S02]  /*161d0*/  IADD3 R30, P6, PT, R9, R30, RZ ;  /* 0x0000001e091e7210 */ /* 0x000fe40007fde0ff */
[----:B------:R-:W-:Y:S02]  /*161e0*/  IADD3 R7, P1, PT, R34, R11, RZ ;  /* 0x0000000b22077210 */ /* 0x000fe40007f3e0ff */
[----:B------:R-:W-:Y:S01]  /*161f0*/  IADD3.X R9, PT, PT, RZ, RZ, RZ, P3, !PT ;  /* 0x000000ffff097210 */ /* 0x000fe20001ffe4ff */
[----:B------:R-:W-:Y:S01]  /*16200*/  IMAD.X R31, RZ, RZ, RZ, P6 ;  /* 0x000000ffff1f7224 */ /* 0x000fe200030e06ff */
[----:B------:R-:W-:Y:S01]  /*16210*/  IADD3 R4, P3, PT, R4, R7, RZ ;  /* 0x0000000704047210 */ /* 0x000fe20007f7e0ff */
[----:B------:R-:W-:-:S02]  /*16220*/  IMAD.X R7, RZ, RZ, RZ, P0 ;  /* 0x000000ffff077224 */ /* 0x000fc400000e06ff */
[----:B------:R-:W-:Y:S01]  /*16230*/  IMAD.WIDE.U32 R30, R5, R3, R30 ;  /* 0x00000003051e7225 */ /* 0x000fe200078e001e */
[----:B------:R-:W-:-:S03]  /*16240*/  IADD3 R9, P0, PT, R9, R4, RZ ;  /* 0x0000000409097210 */ /* 0x000fc60007f1e0ff */
[----:B------:R-:W-:Y:S01]  /*16250*/  IMAD.X R4, RZ, RZ, RZ, P4 ;  /* 0x000000ffff047224 */ /* 0x000fe200020e06ff */
        /* <DEDUP_REMOVED lines=10> */
[----:B------:R-:W-:Y:S02]  /*16300*/  IADD3.X R33, PT, PT, RZ, RZ, RZ, P6, !PT ;  /* 0x000000ffff217210 */ /* 0x000fe400037fe4ff */
[----:B------:R-:W-:Y:S01]  /*16310*/  IADD3 R6, P1, PT, R6, R9, RZ ;  /* 0x0000000906067210 */ /* 0x000fe20007f3e0ff */
[----:B------:R-:W-:-:S02]  /*16320*/  IMAD.X R9, RZ, RZ, RZ, P3 ;  /* 0x000000ffff097224 */ /* 0x000fc400018e06ff */
[----:B------:R-:W-:Y:S01]  /*16330*/  IMAD.WIDE.U32 R32, R5, R12, R32 ;  /* 0x0000000c05207225 */ /* 0x000fe200078e0020 */
[----:B------:R-:W-:Y:S02]  /*16340*/  IADD3 R7, P2, PT, R7, R6, RZ ;  /* 0x0000000607077210 */ /* 0x000fe40007f5e0ff */
[----:B------:R-:W-:Y:S01]  /*16350*/  IADD3 R35, PT, PT, R9, R35, R34 ;  /* 0x0000002309237210 */ /* 0x000fe20007ffe022 */
[----:B------:R-:W-:Y:S02]  /*16360*/  IMAD.IADD R34, R39, 0x1, R33 ;  /* 0x0000000127227824 */ /* 0x000fe400078e0221 */
        /* <DEDUP_REMOVED lines=43> */
.L_x_229:
        /* <DEDUP_REMOVED lines=23> */
.L_x_230:
[----:B------:R-:W-:Y:S01]  /*16790*/  IMAD.MOV.U32 R16, RZ, RZ, -0x3d3 ;  /* 0xfffffc2dff107424 */ /* 0x000fe200078e00ff */
[----:B------:R-:W-:Y:S01]  /*167a0*/  MOV R18, 0xffffffff ;  /* 0xffffffff00127802 */ /* 0x000fe20000000f00 */
[----:B------:R-:W-:Y:S01]  /*167b0*/  IMAD.MOV.U32 R17, RZ, RZ, -0x2 ;  /* 0xfffffffeff117424 */ /* 0x000fe200078e00ff */
[----:B------:R-:W-:Y:S01]  /*167c0*/  MOV R29, 0xffffffff ;  /* 0xffffffff001d7802 */ /* 0x000fe20000000f00 */
[----:B------:R-:W-:Y:S01]  /*167d0*/  IMAD.MOV.U32 R19, RZ, RZ, -0x1 ;  /* 0xffffffffff137424 */ /* 0x000fe200078e00ff */
[----:B------:R-:W-:Y:S01]  /*167e0*/  UMOV UR4, 0xffffffff ;  /* 0xffffffff00047882 */ /* 0x000fe20000000000 */
[----:B------:R-:W-:Y:S01]  /*167f0*/  IMAD.MOV.U32 R28, RZ, RZ, -0x1 ;  /* 0xffffffffff1c7424 */ /* 0x000fe200078e00ff */
[----:B------:R-:W-:Y:S01]  /*16800*/  USHF.R.U32.HI UR4, URZ, 0x1f, UR4 ;  /* 0x0000001fff047899 */ /* 0x000fe20008011604 */
[----:B------:R-:W-:Y:S01]  /*16810*/  IMAD.MOV.U32 R30, RZ, RZ, -0x1 ;  /* 0xffffffffff1e7424 */ /* 0x000fe200078e00ff */
[----:B------:R0:W-:Y:S01]  /*16820*/  STL.128 [R1], R16 ;  /* 0x0000001001007387 */ /* 0x0001e20000100c00 */
[----:B------:R-:W-:Y:S01]  /*16830*/  IMAD.MOV.U32 R31, RZ, RZ, -0x1 ;  /* 0xffffffffff1f7424 */ /* 0x000fe200078e00ff */
[----:B------:R-:W-:Y:S01]  /*16840*/  UISETP.NE.U32.AND UP0, UPT, UR4, 0x1, UPT ;  /* 0x000000010400788c */ /* 0x000fe2000bf05070 */
[----:B------:R-:W-:Y:S01]  /*16850*/  HFMA2 R0, -RZ, RZ, 0, 1.5199184417724609375e-05 ;  /* 0x000000ffff007431 */ /* 0x000fe200000001ff */
[----:B------:R-:W-:-:S02]  /*16860*/  UIADD3 UR5, UPT, UPT, UR13, 0x20, URZ ;  /* 0x000000200d057890 */ /* 0x000fc4000fffe0ff */
[----:B------:R0:W-:Y:S05]  /*16870*/  STL.128 [R1+0x10], R28 ;  /* 0x0000101c01007387 */ /* 0x0001ea0000100c00 */
[----:B------:R-:W-:Y:S05]  /*16880*/  BRA.U !UP0, `(.L_x_231) ;  /* 0x0000000908307547 */ /* 0x000fea000b800000 */
[----:B------:R-:W-:-:S07]  /*16890*/  IMAD.MOV.U32 R2, RZ, RZ, 0xff ;  /* 0x000000ffff027424 */ /* 0x000fce00078e00ff */
.L_x_232:
[----:B------:R-:W-:-:S05]  /*168a0*/  VIADD R0, R2, 0xffffffff ;  /* 0xffffffff02007836 */ /* 0x000fca0000000000 */
[----:B------:R-:W-:-:S04]  /*168b0*/  SHF.R.U32.HI R12, RZ, 0x5, R0 ;  /* 0x00000005ff0c7819 */ /* 0x000fc80000011600 */
[----:B------:R-:W-:-:S05]  /*168c0*/  LEA R12, R12, R1, 0x2 ;  /* 0x000000010c0c7211 */ /* 0x000fca00078e10ff */
[----:B------:R-:W2:Y:S02]  /*168d0*/  LDL R3, [R12] ;  /* 0x000000000c037983 */ /* 0x000ea40000100800 */
[----:B--2---:R-:W-:-:S04]  /*168e0*/  SHF.R.W.U32.HI R3, RZ, R0, R3 ;  /* 0x00000000ff037219 */ /* 0x004fc80000011e03 */
[----:B------:R-:W-:-:S04]  /*168f0*/  LOP3.LUT R3, R3, 0x1, RZ, 0xc0, !PT ;  /* 0x0000000103037812 */ /* 0x000fc800078ec0ff */
[----:B------:R-:W-:-:S13]  /*16900*/  ISETP.NE.U32.AND P0, PT, R3, 0x1, PT ;  /* 0x000000010300780c */ /* 0x000fda0003f05070 */
[----:B0--34-:R-:W-:Y:S05]  /*16910*/  @!P0 BRA `(.L_x_231) ;  /* 0x00000008000c8947 */ /* 0x019fea0003800000 */
[----:B------:R-:W-:-:S05]  /*16920*/  VIADD R0, R2, 0xfffffffe ;  /* 0xfffffffe02007836 */ /* 0x000fca0000000000 */
[----:B------:R-:W-:-:S05]  /*16930*/  SHF.R.U32.HI R12, RZ, 0x5, R0 ;  /* 0x00000005ff0c7819 */ /* 0x000fca0000011600 */
[----:B------:R-:W-:-:S05]  /*16940*/  IMAD R12, R12, 0x4, R1 ;  /* 0x000000040c0c7824 */ /* 0x000fca00078e0201 */
[----:B------:R-:W2:Y:S02]  /*16950*/  LDL R3, [R12] ;  /* 0x000000000c037983 */ /* 0x000ea40000100800 */
[----:B--2---:R-:W-:-:S04]  /*16960*/  SHF.R.W.U32.HI R3, RZ, R0, R3 ;  /* 0x00000000ff037219 */ /* 0x004fc80000011e03 */
[----:B------:R-:W-:-:S04]  /*16970*/  LOP3.LUT R3, R3, 0x1, RZ, 0xc0, !PT ;  /* 0x0000000103037812 */ /* 0x000fc800078ec0ff */
[----:B------:R-:W-:-:S13]  /*16980*/  ISETP.NE.U32.AND P0, PT, R3, 0x1, PT ;  /* 0x000000010300780c */ /* 0x000fda0003f05070 */
[----:B------:R-:W-:Y:S05]  /*16990*/  @!P0 BRA `(.L_x_231) ;  /* 0x0000000400ec8947 */ /* 0x000fea0003800000 */
[----:B------:R-:W-:-:S04]  /*169a0*/  IADD3 R0, PT, PT, R2, -0x3, RZ ;  /* 0xfffffffd02007810 */ /* 0x000fc80007ffe0ff */
[----:B------:R-:W-:-:S05]  /*169b0*/  SHF.R.U32.HI R12, RZ, 0x5, R0 ;  /* 0x00000005ff0c7819 */ /* 0x000fca0000011600 */
[----:B------:R-:W-:-:S05]  /*169c0*/  IMAD R12, R12, 0x4, R1 ;  /* 0x000000040c0c7824 */ /* 0x000fca00078e0201 */
[----:B------:R-:W2:Y:S02]  /*169d0*/  LDL R3, [R12] ;  /* 0x000000000c037983 */ /* 0x000ea40000100800 */
[----:B--2---:R-:W-:-:S04]  /*169e0*/  SHF.R.W.U32.HI R3, RZ, R0, R3 ;  /* 0x00000000ff037219 */ /* 0x004fc80000011e03 */
[----:B------:R-:W-:-:S04]  /*169f0*/  LOP3.LUT R3, R3, 0x1, RZ, 0xc0, !PT ;  /* 0x0000000103037812 */ /* 0x000fc800078ec0ff */
[----:B------:R-:W-:-:S13]  /*16a00*/  ISETP.NE.U32.AND P0, PT, R3, 0x1, PT ;  /* 0x000000010300780c */ /* 0x000fda0003f05070 */
[----:B------:R-:W-:Y:S05]  /*16a10*/  @!P0 BRA `(.L_x_231) ;  /* 0x0000000400cc8947 */ /* 0x000fea0003800000 */
[----:B------:R-:W-:-:S05]  /*16a20*/  VIADD R0, R2, 0xfffffffc ;  /* 0xfffffffc02007836 */ /* 0x000fca0000000000 */
[----:B------:R-:W-:-:S04]  /*16a30*/  SHF.R.U32.HI R12, RZ, 0x5, R0 ;  /* 0x00000005ff0c7819 */ /* 0x000fc80000011600 */
[----:B------:R-:W-:-:S05]  /*16a40*/  LEA R12, R12, R1, 0x2 ;  /* 0x000000010c0c7211 */ /* 0x000fca00078e10ff */
[----:B------:R-:W2:Y:S02]  /*16a50*/  LDL R3, [R12] ;  /* 0x000000000c037983 */ /* 0x000ea40000100800 */
[----:B--2---:R-:W-:-:S04]  /*16a60*/  SHF.R.W.U32.HI R3, RZ, R0, R3 ;  /* 0x00000000ff037219 */ /* 0x004fc80000011e03 */
[----:B------:R-:W-:-:S04]  /*16a70*/  LOP3.LUT R3, R3, 0x1, RZ, 0xc0, !PT ;  /* 0x0000000103037812 */ /* 0x000fc800078ec0ff */
[----:B------:R-:W-:-:S13]  /*16a80*/  ISETP.NE.U32.AND P0, PT, R3, 0x1, PT ;  /* 0x000000010300780c */ /* 0x000fda0003f05070 */
[----:B------:R-:W-:Y:S05]  /*16a90*/  @!P0 BRA `(.L_x_231) ;  /* 0x0000000400ac8947 */ /* 0x000fea0003800000 */
        /* <DEDUP_REMOVED lines=88> */
[----:B------:R-:W1:Y:S01]  /*17020*/  LDC R57, c[0x3][0x188] ;  /* 0x00c06200ff397b82 */ /* 0x000e620000000800 */
[----:B------:R-:W-:-:S07]  /*17030*/  ISETP.NE.AND P0, PT, R0, RZ, PT ;  /* 0x000000ff0000720c */ /* 0x000fce0003f05270 */
[----:B------:R-:W2:Y:S08]  /*17040*/  LDC R50, c[0x3][0x18c] ;  /* 0x00c06300ff327b82 */ /* 0x000eb00000000800 */
[----:B------:R-:W3:Y:S08]  /*17050*/  LDC R51, c[0x3][0x190] ;  /* 0x00c06400ff337b82 */ /* 0x000ef00000000800 */
[----:B------:R-:W4:Y:S08]  /*17060*/  LDC R62, c[0x3][0x194] ;  /* 0x00c06500ff3e7b82 */ /* 0x000f300000000800 */
[----:B------:R-:W0:Y:S08]  /*17070*/  LDC R39, c[0x3][0x198] ;  /* 0x00c06600ff277b82 */ /* 0x000e300000000800 */
[----:B------:R-:W0:Y:S08]  /*17080*/  LDC R66, c[0x3][0x19c] ;  /* 0x00c06700ff427b82 */ /* 0x000e300000000800 */
[----:B------:R-:W0:Y:S08]  /*17090*/  LDC R64, c[0x3][0x1a0] ;  /* 0x00c06800ff407b82 */ /* 0x000e300000000800 */
[----:B------:R-:W0:Y:S01]  /*170a0*/  LDC R37, c[0x3][0x1a4] ;  /* 0x00c06900ff257b82 */ /* 0x000e220000000800 */
[----:B-12---:R-:W-:Y:S05]  /*170b0*/  @!P0 BRA `(.L_x_228) ;  /* 0x000000e0006c8947 */ /* 0x006fea0003800000 */
[----:B------:R-:W-:-:S05]  /*170c0*/  VIADD R2, R2, 0xfffffff0 ;  /* 0xfffffff002027836 */ /* 0x000fca0000000000 */
[----:B------:R-:W-:-:S04]  /*170d0*/  SHF.R.U32.HI R0, RZ, 0x5, R2 ;  /* 0x00000005ff007819 */ /* 0x000fc80000011602 */
[----:B------:R-:W-:-:S05]  /*170e0*/  LEA R0, R0, R1, 0x2 ;  /* 0x0000000100007211 */ /* 0x000fca00078e10ff */
[----:B------:R-:W2:Y:S02]  /*170f0*/  LDL R3, [R0] ;  /* 0x0000000000037983 */ /* 0x000ea40000100800 */
[----:B--2---:R-:W-:-:S04]  /*17100*/  SHF.R.W.U32.HI R3, RZ, R2, R3 ;  /* 0x00000002ff037219 */ /* 0x004fc80000011e03 */
[----:B------:R-:W-:-:S04]  /*17110*/  LOP3.LUT R3, R3, 0x1, RZ, 0xc0, !PT ;  /* 0x0000000103037812 */ /* 0x000fc800078ec0ff */
[----:B------:R-:W-:-:S13]  /*17120*/  ISETP.NE.U32.AND P0, PT, R3, 0x1, PT ;  /* 0x000000010300780c */ /* 0x000fda0003f05070 */
[----:B------:R-:W-:Y:S05]  /*17130*/  @P0 BRA `(.L_x_232) ;  /* 0xfffffff400d80947 */ /* 0x000fea000383ffff */
[----:B------:R-:W-:-:S07]  /*17140*/  IMAD.MOV.U32 R0, RZ, RZ, R2 ;  /* 0x000000ffff007224 */ /* 0x000fce00078e0002 */
.L_x_231:
[----:B------:R1:W-:Y:S01]  /*17150*/  STL.128 [R1+0x40], R4 ;  /* 0x0000400401007387 */ /* 0x0003e20000100c00 */
[----:B0-----:R-:W-:Y:S01]  /*17160*/  IMAD.MOV.U32 R31, RZ, RZ, R11 ;  /* 0x000000ffff1f7224 */ /* 0x001fe200078e000b */
[----:B------:R-:W-:Y:S01]  /*17170*/  MOV R30, R10 ;  /* 0x0000000a001e7202 */ /* 0x000fe20000000f00 */
[----:B------:R-:W-:Y:S01]  /*17180*/  IMAD.MOV.U32 R29, RZ, RZ, R9 ;  /* 0x000000ffff1d7224 */ /* 0x000fe200078e0009 */
[----:B------:R1:W-:Y:S01]  /*17190*/  STL.128 [R1+0x50], R8 ;  /* 0x0000500801007387 */ /* 0x0003e20000100c00 */
[----:B------:R-:W-:Y:S01]  /*171a0*/  IMAD.MOV.U32 R28, RZ, RZ, R8 ;  /* 0x000000ffff1c7224 */ /* 0x000fe200078e0008 */
[----:B------:R-:W-:Y:S01]  /*171b0*/  MOV R19, R7 ;  /* 0x0000000700137202 */ /* 0x000fe20000000f00 */
[----:B------:R-:W-:Y:S01]  /*171c0*/  IMAD.MOV.U32 R18, RZ, RZ, R6 ;  /* 0x000000ffff127224 */ /* 0x000fe200078e0006 */
[----:B------:R-:W-:Y:S01]  /*171d0*/  MOV R16, R4 ;  /* 0x0000000400107202 */ /* 0x000fe20000000f00 */
[----:B------:R-:W-:Y:S01]  /*171e0*/  IMAD.MOV.U32 R17, RZ, RZ, R5 ;  /* 0x000000ffff117224 */ /* 0x000fe200078e0005 */
[----:B------:R-:W-:-:S06]  /*171f0*/  UMOV UR4, 0x2 ;  /* 0x0000000200047882 */ /* 0x000fcc0000000000 */
.L_x_235:
[----:B------:R-:W-:-:S04]  /*17200*/  IMAD.WIDE.U32 R12, R4, R16, RZ ;  /* 0x00000010040c7225 */ /* 0x000fc800078e00ff */
[----:B------:R-:W-:Y:S01]  /*17210*/  HFMA2 R33, -RZ, RZ, 0, 0 ;  /* 0x00000000ff217431 */ /* 0x000fe200000001ff */
[----:B------:R-:W-:Y:S01]  /*17220*/  ULEA UR6, UR4, UR5, 0x5 ;  /* 0x0000000504067291 */ /* 0x000fe2000f8e28ff */
[----:B------:R-:W-:Y:S02]  /*17230*/  IMAD.MOV.U32 R2, RZ, RZ, R13 ;  /* 0x000000ffff027224 */ /* 0x000fe400078e000d */
[----:B------:R-:W-:Y:S02]  /*17240*/  HFMA2 R13, -RZ, RZ, 0, 0 ;  /* 0x00000000ff0d7431 */ /* 0x000fe400000001ff */
[----:B------:R-:W-:Y:S01]  /*17250*/  IMAD.MOV.U32 R3, RZ, RZ, RZ ;  /* 0x000000ffff037224 */ /* 0x000fe200078e00ff */
[----:B------:R-:W-:Y:S01]  /*17260*/  UIADD3 UR4, UPT, UPT, UR4, 0x1, URZ ;  /* 0x0000000104047890 */ /* 0x000fe2000fffe0ff */
[----:B------:R-:W-:Y:S02]  /*17270*/  IMAD.MOV.U32 R21, RZ, RZ, RZ ;  /* 0x000000ffff157224 */ /* 0x000fe400078e00ff */
[----:B------:R-:W-:Y:S01]  /*17280*/  IMAD.WIDE.U32 R2, R16, R5, R2 ;  /* 0x0000000510027225 */ /* 0x000fe200078e0002 */
[----:B------:R-:W-:-:S03]  /*17290*/  UISETP.NE.AND UP0, UPT, UR4, 0x10, UPT ;  /* 0x000000100400788c */ /* 0x000fc6000bf05270 */
[----:B------:R-:W-:Y:S01]  /*172a0*/  IMAD.MOV.U32 R32, RZ, RZ, R2 ;  /* 0x000000ffff207224 */ /* 0x000fe200078e0002 */
[----:B------:R-:W-:Y:S01]  /*172b0*/  MOV R20, R3 ;  /* 0x0000000300147202 */ /* 0x000fe20000000f00 */
[----:B------:R-:W-:Y:S02]  /*172c0*/  IMAD.MOV.U32 R41, RZ, RZ, RZ ;  /* 0x000000ffff297224 */ /* 0x000fe400078e00ff */
[----:B------:R-:W-:-:S04]  /*172d0*/  IMAD.WIDE.U32 R32, R17, R4, R32 ;  /* 0x0000000411207225 */ /* 0x000fc800078e0020 */
[----:B------:R-:W-:-:S04]  /*172e0*/  IMAD.WIDE.U32 R2, R16, R6, R20 ;  /* 0x0000000610027225 */ /* 0x000fc800078e0014 */
[----:B------:R-:W-:Y:S01]  /*172f0*/  IMAD.MOV.U32 R55, RZ, RZ, RZ ;  /* 0x000000ffff377224 */ /* 0x000fe200078e00ff */
[----:B------:R-:W-:Y:S01]  /*17300*/  IADD3 R20, P0, PT, R2, R33, RZ ;  /* 0x0000002102147210 */ /* 0x000fe20007f1e0ff */
[----:B------:R-:W-:Y:S01]  /*17310*/  IMAD.MOV.U32 R2, RZ, RZ, R3 ;  /* 0x000000ffff027224 */ /* 0x000fe200078e0003 */
[----:B------:R-:W-:Y:S01]  /*17320*/  MOV R3, RZ ;  /* 0x000000ff00037202 */ /* 0x000fe20000000f00 */
[----:B------:R-:W-:Y:S02]  /*17330*/  IMAD.MOV.U32 R59, RZ, RZ, RZ ;  /* 0x000000ffff3b7224 */ /* 0x000fe400078e00ff */
[----:B------:R-:W-:Y:S02]  /*17340*/  IMAD.X R21, RZ, RZ, RZ, P0 ;  /* 0x000000ffff157224 */ /* 0x000fe400000e06ff */
[----:B------:R-:W-:-:S04]  /*17350*/  IMAD.WIDE.U32 R2, R16, R7, R2 ;  /* 0x0000000710027225 */ /* 0x000fc800078e0002 */
[----:B------:R-:W-:-:S04]  /*17360*/  IMAD.WIDE.U32 R20, R17, R5, R20 ;  /* 0x0000000511147225 */ /* 0x000fc800078e0014 */
[----:B------:R-:W-:Y:S01]  /*17370*/  IMAD.MOV.U32 R40, RZ, RZ, R20 ;  /* 0x000000ffff287224 */ /* 0x000fe200078e0014 */
[----:B------:R-:W-:Y:S01]  /*17380*/  IADD3 R34, P0, PT, R2, R21, RZ ;  /* 0x0000001502227210 */ /* 0x000fe20007f1e0ff */
[----:B------:R-:W-:Y:S02]  /*17390*/  IMAD.MOV.U32 R2, RZ, RZ, R3 ;  /* 0x000000ffff027224 */ /* 0x000fe400078e0003 */
[----:B------:R-:W-:Y:S02]  /*173a0*/  HFMA2 R3, -RZ, RZ, 0, 0 ;  /* 0x00000000ff037431 */ /* 0x000fe400000001ff */
[----:B------:R-:W-:Y:S02]  /*173b0*/  IMAD.MOV.U32 R14, RZ, RZ, RZ ;  /* 0x000000ffff0e7224 */ /* 0x000fe400078e00ff */
[----:B------:R-:W-:Y:S02]  /*173c0*/  IMAD.X R35, RZ, RZ, RZ, P0 ;  /* 0x000000ffff237224 */ /* 0x000fe400000e06ff */
[----:B------:R-:W-:-:S02]  /*173d0*/  IMAD.MOV.U32 R24, RZ, RZ, RZ ;  /* 0x000000ffff187224 */ /* 0x000fc400078e00ff */
        /* <DEDUP_REMOVED lines=18> */
[----:B------:R-:W-:-:S04]  /*17500*/  IMAD.WIDE.U32 R2, R16, R10, R2 ;  /* 0x0000000a10027225 */ /* 0x000fc800078e0002 */
[----:B------:R-:W-:Y:S02]  /*17510*/  IMAD.X R45, RZ, RZ, RZ, P1 ;  /* 0x000000ffff2d7224 */ /* 0x000fe400008e06ff */
[----:B------:R-:W-:-:S04]  /*17520*/  IMAD.WIDE.U32 R20, R17, R8, R42 ;  /* 0x0000000811147225 */ /* 0x000fc800078e002a */
[----:B------:R-:W-:Y:S01]  /*17530*/  IMAD.WIDE.U32 R42, R18, R6, R44 ;  /* 0x00000006122a7225 */ /* 0x000fe200078e002c */
[----:B------:R-:W-:-:S03]  /*17540*/  IADD3 R44, P0, PT, R2, R21, RZ ;  /* 0x00000015022c7210 */ /* 0x000fc60007f1e0ff */
[----:B------:R-:W-:Y:S01]  /*17550*/  IMAD.MOV.U32 R41, RZ, RZ, RZ ;  /* 0x000000ffff297224 */ /* 0x000fe200078e00ff */
[----:B------:R-:W-:Y:S01]  /*17560*/  IADD3 R46, P1, PT, R20, R43, RZ ;  /* 0x0000002b142e7210 */ /* 0x000fe20007f3e0ff */
[----:B------:R-:W-:Y:S02]  /*17570*/  IMAD.MOV.U32 R2, RZ, RZ, R3 ;  /* 0x000000ffff027224 */ /* 0x000fe400078e0003 */
[----:B------:R-:W-:Y:S02]  /*17580*/  HFMA2 R3, -RZ, RZ, 0, 0 ;  /* 0x00000000ff037431 */ /* 0x000fe400000001ff */
[----:B------:R-:W-:Y:S01]  /*17590*/  IMAD.WIDE.U32 R40, R19, R4, R40 ;  /* 0x0000000413287225 */ /* 0x000fe200078e0028 */
[----:B------:R-:W-:-:S03]  /*175a0*/  IADD3.X R45, PT, PT, RZ, RZ, RZ, P0, !PT ;  /* 0x000000ffff2d7210 */ /* 0x000fc600007fe4ff */
[----:B------:R-:W-:Y:S01]  /*175b0*/  IMAD.X R47, RZ, RZ, RZ, P1 ;  /* 0x000000ffff2f7224 */ /* 0x000fe200008e06ff */
[----:B------:R-:W-:Y:S01]  /*175c0*/  IADD3 R48, P2, PT, R42, R41, RZ ;  /* 0x000000292a307210 */ /* 0x000fe20007f5e0ff */
[----:B------:R-:W-:-:S04]  /*175d0*/  IMAD.WIDE.U32 R20, R17, R9, R44 ;  /* 0x0000000911147225 */ /* 0x000fc800078e002c */
[----:B------:R-:W-:-:S04]  /*175e0*/  IMAD.WIDE.U32 R2, R16, R11, R2 ;  /* 0x0000000b10027225 */ /* 0x000fc800078e0002 */
[----:B------:R-:W-:Y:S02]  /*175f0*/  IMAD.X R49, RZ, RZ, RZ, P2 ;  /* 0x000000ffff317224 */ /* 0x000fe400010e06ff */
[----:B------:R-:W-:Y:S01]  /*17600*/  IMAD.WIDE.U32 R42, R18, R7, R46 ;  /* 0x00000007122a7225 */ /* 0x000fe200078e002e */
[----:B------:R-:W-:-:S03]  /*17610*/  IADD3 R46, P0, PT, R2, R21, RZ ;  /* 0x00000015022e7210 */ /* 0x000fc60007f1e0ff */
[----:B------:R-:W-:Y:S01]  /*17620*/  IMAD.WIDE.U32 R44, R19, R5, R48 ;  /* 0x00000005132c7225 */ /* 0x000fe200078e0030 */
[----:B------:R-:W-:-:S03]  /*17630*/  IADD3 R48, P1, PT, R20, R43, RZ ;  /* 0x0000002b14307210 */ /* 0x000fc60007f3e0ff */
[----:B------:R-:W-:Y:S01]  /*17640*/  IMAD.X R47, RZ, RZ, RZ, P0 ;  /* 0x000000ffff2f7224 */ /* 0x000fe200000e06ff */
[----:B------:R-:W-:Y:S02]  /*17650*/  IADD3.X R49, PT, PT, RZ, RZ, RZ, P1, !PT ;  /* 0x000000ffff317210 */ /* 0x000fe40000ffe4ff */
[----:B------:R-:W-:Y:S01]  /*17660*/  IADD3 R50, P2, PT, R42, R45, RZ ;  /* 0x0000002d2a327210 */ /* 0x000fe20007f5e0ff */
[----:B------:R-:W-:-:S04]  /*17670*/  IMAD.WIDE.U32 R20, R17, R10, R46 ;  /* 0x0000000a11147225 */ /* 0x000fc800078e002e */
[----:B------:R-:W-:Y:S01]  /*17680*/  IMAD.WIDE.U32 R42, R18, R8, R48 ;  /* 0x00000008122a7225 */ /* 0x000fe200078e0030 */
[----:B------:R-:W-:-:S03]  /*17690*/  IADD3 R2, P0, PT, R3, R21, RZ ;  /* 0x0000001503027210 */ /* 0x000fc60007f1e0ff */
[----:B---3--:R-:W-:Y:S01]  /*176a0*/  IMAD.X R51, RZ, RZ, RZ, P2 ;  /* 0x000000ffff337224 */ /* 0x008fe200010e06ff */
[----:B------:R-:W-:Y:S01]  /*176b0*/  IADD3 R20, P1, PT, R20, R43, RZ ;  /* 0x0000002b14147210 */ /* 0x000fe20007f3e0ff */
[----:B------:R-:W-:Y:S01]  /*176c0*/  IMAD.MOV.U32 R45, RZ, RZ, RZ ;  /* 0x000000ffff2d7224 */ /* 0x000fe200078e00ff */
[----:B------:R-:W-:Y:S01]  /*176d0*/  IADD3.X R3, PT, PT, RZ, RZ, RZ, P0, !PT ;  /* 0x000000ffff037210 */ /* 0x000fe200007fe4ff */
[----:B------:R-:W-:-:S04]  /*176e0*/  IMAD.WIDE.U32 R46, R19, R6, R50 ;  /* 0x00000006132e7225 */ /* 0x000fc800078e0032 */
[----:B------:R-:W-:Y:S01]  /*176f0*/  IMAD.WIDE.U32 R44, R28, R4, R44 ;  /* 0x000000041c2c7225 */ /* 0x000fe200078e002c */
[----:B------:R-:W-:-:S03]  /*17700*/  IADD3 R42, P0, PT, R42, R47, RZ ;  /* 0x0000002f2a2a7210 */ /* 0x000fc60007f1e0ff */
[----:B------:R-:W-:Y:S01]  /*17710*/  IMAD.X R21, RZ, RZ, RZ, P1 ;  /* 0x000000ffff157224 */ /* 0x000fe200008e06ff */
[----:B------:R-:W-:Y:S01]  /*17720*/  IADD3 R48, P1, PT, R46, R45, RZ ;  /* 0x0000002d2e307210 */ /* 0x000fe20007f3e0ff */
[----:B------:R-:W-:-:S03]  /*17730*/  IMAD.WIDE.U32 R2, R17, R11, R2 ;  /* 0x0000000b11027225 */ /* 0x000fc600078e0002 */
[----:B------:R-:W-:Y:S01]  /*17740*/  IADD3.X R49, PT, PT, RZ, RZ, RZ, P1, !PT ;  /* 0x000000ffff317210 */ /* 0x000fe20000ffe4ff */
[----:B0-----:R-:W-:-:S04]  /*17750*/  IMAD.WIDE.U32 R16, R18, R9, R20 ;  /* 0x0000000912107225 */ /* 0x001fc800078e0014 */
[----:B------:R-:W-:Y:S01]  /*17760*/  IMAD.X R43, RZ, RZ, RZ, P0 ;  /* 0x000000ffff2b7224 */ /* 0x000fe200000e06ff */
[----:B------:R-:W-:Y:S01]  /*17770*/  IADD3 R46, P0, PT, R2, R17, RZ ;  /* 0x00000011022e7210 */ /* 0x000fe20007f1e0ff */
[----:B------:R-:W-:-:S04]  /*17780*/  IMAD.WIDE.U32 R20, R19, R7, R42 ;  /* 0x0000000713147225 */ /* 0x000fc800078e002a */
[----:B------:R-:W-:-:S04]  /*17790*/  IMAD.WIDE.U32 R42, R28, R5, R48 ;  /* 0x000000051c2a7225 */ /* 0x000fc800078e0030 */
[----:B------:R-:W-:Y:S01]  /*177a0*/  IMAD.X R47, RZ, RZ, RZ, P0 ;  /* 0x000000ffff2f7224 */ /* 0x000fe200000e06ff */
[----:B------:R-:W-:Y:S01]  /*177b0*/  IADD3 R48, P0, PT, R16, R21, RZ ;  /* 0x0000001510307210 */ /* 0x000fe20007f1e0ff */
[----:B------:R-:W-:Y:S01]  /*177c0*/  IMAD.MOV.U32 R54, RZ, RZ, R42 ;  /* 0x000000ffff367224 */ /* 0x000fe200078e002a */
[----:B------:R-:W-:Y:S01]  /*177d0*/  IADD3 R20, P1, PT, R20, R43, RZ ;  /* 0x0000002b14147210 */ /* 0x000fe20007f3e0ff */
[----:B------:R-:W-:-:S03]  /*177e0*/  IMAD.WIDE.U32 R16, R18, R10, R46 ;  /* 0x0000000a12107225 */ /* 0x000fc600078e002e */
[----:B------:R-:W-:Y:S01]  /*177f0*/  IADD3.X R21, PT, PT, RZ, RZ, RZ, P1, !PT ;  /* 0x000000ffff157210 */ /* 0x000fe20000ffe4ff */
[----:B------:R-:W-:Y:S01]  /*17800*/  IMAD.X R49, RZ, RZ, RZ, P0 ;  /* 0x000000ffff317224 */ /* 0x000fe200000e06ff */
[----:B------:R-:W-:Y:S01]  /*17810*/  IADD3 R46, P0, PT, R3, R17, RZ ;  /* 0x00000011032e7210 */ /* 0x000fe20007f1e0ff */
[----:B------:R-:W-:-:S03]  /*17820*/  IMAD.WIDE.U32 R54, R29, R4, R54 ;  /* 0x000000041d367225 */ /* 0x000fc600078e0036 */
[----:B------:R-:W-:Y:S01]  /*17830*/  IADD3.X R47, PT, PT, RZ, RZ, RZ, P0, !PT ;  /* 0x000000ffff2f7210 */ /* 0x000fe200007fe4ff */
[----:B------:R-:W-:-:S04]  /*17840*/  IMAD.WIDE.U32 R2, R19, R8, R48 ;  /* 0x0000000813027225 */ /* 0x000fc800078e0030 */
[----:B------:R-:W-:Y:S01]  /*17850*/  IMAD.WIDE.U32 R20, R28, R6, R20 ;  /* 0x000000061c147225 */ /* 0x000fe200078e0014 */
[----:B------:R-:W-:Y:S02]  /*17860*/  IADD3 R16, P0, PT, R16, R3, RZ ;  /* 0x0000000310107210 */ /* 0x000fe40007f1e0ff */
[----:B------:R-:W0:Y:S01]  /*17870*/  LDC R3, c[0x3][0xe0] ;  /* 0x00c03800ff037b82 */ /* 0x000e220000000800 */
[----:B------:R-:W-:Y:S01]  /*17880*/  IMAD.WIDE.U32 R42, R18, R11, R46 ;  /* 0x0000000b122a7225 */ /* 0x000fe200078e002e */
[----:B------:R-:W-:Y:S02]  /*17890*/  IADD3 R48, P1, PT, R2, R21, RZ ;  /* 0x0000001502307210 */ /* 0x000fe40007f3e0ff */
[----:B------:R-:W-:Y:S01]  /*178a0*/  IADD3 R50, P2, PT, R20, R55, RZ ;  /* 0x0000003714327210 */ /* 0x000fe20007f5e0ff */
[----:B------:R-:W-:Y:S02]  /*178b0*/  IMAD.X R17, RZ, RZ, RZ, P0 ;  /* 0x000000ffff117224 */ /* 0x000fe400000e06ff */
[----:B------:R-:W-:Y:S01]  /*178c0*/  IMAD.X R49, RZ, RZ, RZ, P1 ;  /* 0x000000ffff317224 */ /* 0x000fe200008e06ff */
[----:B------:R-:W2:Y:S01]  /*178d0*/  LDC.64 R20, c[0x3][RZ] ;  /* 0x00c00000ff147b82 */ /* 0x000ea20000000a00 */
[----:B------:R-:W-:Y:S01]  /*178e0*/  IADD3.X R51, PT, PT, RZ, RZ, RZ, P2, !PT ;  /* 0x000000ffff337210 */ /* 0x000fe200017fe4ff */
[----:B------:R-:W-:-:S04]  /*178f0*/  IMAD.WIDE.U32 R16, R19, R9, R16 ;  /* 0x0000000913107225 */ /* 0x000fc800078e0010 */
[----:B------:R-:W-:-:S04]  /*17900*/  IMAD.WIDE.U32 R46, R28, R7, R48 ;  /* 0x000000071c2e7225 */ /* 0x000fc800078e0030 */
[----:B------:R-:W-:Y:S01]  /*17910*/  IMAD.WIDE.U32 R48, R29, R5, R50 ;  /* 0x000000051d307225 */ /* 0x000fe200078e0032 */
[----:B------:R-:W-:Y:S02]  /*17920*/  IADD3 R50, P0, PT, R42, R17, RZ ;  /* 0x000000112a327210 */ /* 0x000fe40007f1e0ff */
[----:B------:R-:W-:Y:S02]  /*17930*/  IADD3 R16, P1, PT, R16, R47, RZ ;  /* 0x0000002f10107210 */ /* 0x000fe40007f3e0ff */
[----:B------:R-:W-:Y:S01]  /*17940*/  IADD3 R56, P2, PT, R46, R49, RZ ;  /* 0x000000312e387210 */ /* 0x000fe20007f5e0ff */
[----:B------:R-:W-:Y:S01]  /*17950*/  IMAD.X R51, RZ, RZ, RZ, P0 ;  /* 0x000000ffff337224 */ /* 0x000fe200000e06ff */
[----:B------:R-:W-:Y:S01]  /*17960*/  MOV R58, R48 ;  /* 0x00000030003a7202 */ /* 0x000fe20000000f00 */
[----:B------:R-:W-:Y:S02]  /*17970*/  IMAD.X R17, RZ, RZ, RZ, P1 ;  /* 0x000000ffff117224 */ /* 0x000fe400008e06ff */
[----:B------:R-:W-:-:S04]  /*17980*/  IMAD.WIDE.U32 R48, R19, R10, R50 ;  /* 0x0000000a13307225 */ /* 0x000fc800078e0032 */
[----:B------:R-:W-:Y:S01]  /*17990*/  IMAD.WIDE.U32 R46, R28, R8, R16 ;  /* 0x000000081c2e7225 */ /* 0x000fe200078e0010 */
[----:B------:R-:W-:-:S03]  /*179a0*/  IADD3 R50, P0, PT, R43, R49, RZ ;  /* 0x000000312b327210 */ /* 0x000fc60007f1e0ff */
[----:B------:R-:W-:Y:S01]  /*179b0*/  IMAD.X R57, RZ, RZ, RZ, P2 ;  /* 0x000000ffff397224 */ /* 0x000fe200010e06ff */
[----:B------:R-:W-:Y:S01]  /*179c0*/  IADD3 R48, P1, PT, R48, R47, RZ ;  /* 0x0000002f30307210 */ /* 0x000fe20007f3e0ff */
[----:B0-----:R-:W-:Y:S02]  /*179d0*/  IMAD R2, R12, R3, RZ ;  /* 0x000000030c027224 */ /* 0x001fe400078e02ff */
[----:B------:R-:W-:Y:S01]  /*179e0*/  IMAD.WIDE.U32 R56, R29, R6, R56 ;  /* 0x000000061d387225 */ /* 0x000fe200078e0038 */
[----:B------:R-:W-:-:S03]  /*179f0*/  IADD3.X R49, PT, PT, RZ, RZ, RZ, P1, !PT ;  /* 0x000000ffff317210 */ /* 0x000fc60000ffe4ff */
[----:B------:R-:W-:Y:S01]  /*17a00*/  IMAD.WIDE.U32 R16, R30, R4, R58 ;  /* 0x000000041e107225 */ /* 0x000fe200078e003a */
[----:B------:R-:W-:-:S03]  /*17a10*/  IADD3 R42, P2, PT, R46, R57, RZ ;  /* 0x000000392e2a7210 */ /* 0x000fc60007f5e0ff */
[----:B--2---:R-:W-:Y:S01]  /*17a20*/  IMAD.HI.U32 R13, R2, R20, R12 ;  /* 0x00000014020d7227 */ /* 0x004fe200078e000c */
[----:B------:R-:W-:-:S03]  /*17a30*/  IADD3 R46, P3, PT, R56, R17, RZ ;  /* 0x00000011382e7210 */ /* 0x000fc60007f7e0ff */
[----:B------:R-:W-:Y:S02]  /*17a40*/  IMAD.MOV.U32 R12, RZ, RZ, RZ ;  /* 0x000000ffff0c7224 */ /* 0x000fe400078e00ff */
[----:B------:R-:W-:Y:S02]  /*17a50*/  IMAD.X R51, RZ, RZ, RZ, P0 ;  /* 0x000000ffff337224 */ /* 0x000fe400000e06ff */
[----:B------:R-:W-:Y:S01]  /*17a60*/  IMAD.WIDE.U32 R56, R28, R9, R48 ;  /* 0x000000091c387225 */ /* 0x000fe200078e0030 */
[----:B------:R-:W-:-:S03]  /*17a70*/  IADD3 R59, PT, PT, R12, R13, RZ ;  /* 0x0000000d0c3b7210 */ /* 0x000fc60007ffe0ff */
[----:B------:R-:W-:-:S04]  /*17a80*/  IMAD.WIDE.U32 R50, R19, R11, R50 ;  /* 0x0000000b13327225 */ /* 0x000fc800078e0032 */
[----:B------:R-:W-:Y:S01]  /*17a90*/  IMAD.X R43, RZ, RZ, RZ, P2 ;  /* 0x000000ffff2b7224 */ /* 0x000fe200010e06ff */
[----:B------:R-:W-:Y:S01]  /*17aa0*/  IADD3 R48, P0, PT, R50, R57, RZ ;  /* 0x0000003932307210 */ /* 0x000fe20007f1e0ff */
[----:B------:R-:W-:Y:S01]  /*17ab0*/  IMAD.X R47, RZ, RZ, RZ, P3 ;  /* 0x000000ffff2f7224 */ /* 0x000fe200018e06ff */
[----:B------:R-:W-:Y:S01]  /*17ac0*/  IADD3 R58, P3, PT, R32, R59, RZ ;  /* 0x0000003b203a7210 */ /* 0x000fe20007f7e0ff */
[----:B------:R-:W-:Y:S01]  /*17ad0*/  IMAD.WIDE.U32 R42, R29, R7, R42 ;  /* 0x000000071d2a7225 */ /* 0x000fe200078e002a */
[----:B------:R-:W0:Y:S01]  /*17ae0*/  LDC.64 R32, c[0x3][0x8] ;  /* 0x00c00200ff207b82 */ /* 0x000e220000000a00 */
[----:B------:R-:W-:Y:S02]  /*17af0*/  IADD3.X R49, PT, PT, RZ, RZ, RZ, P0, !PT ;  /* 0x000000ffff317210 */ /* 0x000fe400007fe4ff */
        /* <DEDUP_REMOVED lines=8> */
[----:B------:R-:W-:Y:S01]  /*17b80*/  IADD3 R35, PT, PT, R14, R43, RZ ;  /* 0x0000002b0e237210 */ /* 0x000fe20007ffe0ff */
[----:B------:R-:W-:Y:S01]  /*17b90*/  IMAD.MOV.U32 R19, RZ, RZ, RZ ;  /* 0x000000ffff137224 */ /* 0x000fe200078e00ff */
[----:B------:R-:W-:Y:S01]  /*17ba0*/  MOV R43, RZ ;  /* 0x000000ff002b7202 */ /* 0x000fe20000000f00 */
[----:B------:R-:W-:Y:S01]  /*17bb0*/  IMAD.WIDE.U32 R46, R30, R6, R46 ;  /* 0x000000061e2e7225 */ /* 0x000fe200078e002e */
[----:B------:R-:W-:-:S03]  /*17bc0*/  IADD3 R34, P3, PT, R34, R35, RZ ;  /* 0x0000002322227210 */ /* 0x000fc60007f7e0ff */
[----:B------:R-:W-:Y:S02]  /*17bd0*/  IMAD R13, R42, R3, RZ ;  /* 0x000000032a0d7224 */ /* 0x000fe400078e02ff */
[----:B------:R-:W-:-:S04]  /*17be0*/  IMAD.WIDE.U32 R18, R31, R4, R18 ;  /* 0x000000041f127225 */ /* 0x000fc800078e0012 */
[----:B------:R-:W-:Y:S02]  /*17bf0*/  IMAD.X R57, RZ, RZ, RZ, P1 ;  /* 0x000000ffff397224 */ /* 0x000fe400008e06ff */
[----:B------:R-:W-:Y:S02]  /*17c00*/  IMAD.X R51, RZ, RZ, RZ, P0 ;  /* 0x000000ffff337224 */ /* 0x000fe400000e06ff */
[----:B------:R-:W-:Y:S01]  /*17c10*/  IMAD.HI.U32 R43, R13, R20, R42 ;  /* 0x000000140d2b7227 */ /* 0x000fe200078e002a */
[----:B------:R-:W-:-:S03]  /*17c20*/  IADD3 R42, P0, PT, R46, R19, RZ ;  /* 0x000000132e2a7210 */ /* 0x000fc60007f1e0ff */
[----:B------:R-:W-:Y:S02]  /*17c30*/  HFMA2 R19, -RZ, RZ, 0, 0 ;  /* 0x00000000ff137431 */ /* 0x000fe400000001ff */
[----:B------:R-:W-:-:S04]  /*17c40*/  IMAD.WIDE.U32 R56, R29, R8, R56 ;  /* 0x000000081d387225 */ /* 0x000fc800078e0038 */
[----:B------:R-:W-:Y:S01]  /*17c50*/  IMAD.X R35, RZ, RZ, RZ, P3 ;  /* 0x000000ffff237224 */ /* 0x000fe200018e06ff */
[----:B------:R-:W-:Y:S01]  /*17c60*/  IADD3 R56, P2, PT, R56, R47, RZ ;  /* 0x0000002f38387210 */ /* 0x000fe20007f5e0ff */
[----:B------:R-:W-:Y:S01]  /*17c70*/  IMAD.IADD R47, R12, 0x1, R43 ;  /* 0x000000010c2f7824 */ /* 0x000fe200078e022b */
[----:B------:R-:W-:Y:S01]  /*17c80*/  IADD3 R48, P1, PT, R48, R57, RZ ;  /* 0x0000003930307210 */ /* 0x000fe20007f3e0ff */
[----:B0-----:R-:W-:-:S03]  /*17c90*/  IMAD.WIDE.U32 R34, R2, R32, R34 ;  /* 0x0000002002227225 */ /* 0x001fc600078e0022 */
[----:B------:R-:W-:Y:S01]  /*17ca0*/  IADD3.X R49, PT, PT, RZ, RZ, RZ, P1, !PT ;  /* 0x000000ffff317210 */ /* 0x000fe20000ffe4ff */
[----:B------:R-:W-:Y:S01]  /*17cb0*/  IMAD.X R43, RZ, RZ, RZ, P0 ;  /* 0x000000ffff2b7224 */ /* 0x000fe200000e06ff */
[----:B------:R-:W-:Y:S01]  /*17cc0*/  IADD3 R46, P0, PT, R47, R34, RZ ;  /* 0x000000222f2e7210 */ /* 0x000fe20007f1e0ff */
[----:B------:R-:W-:Y:S02]  /*17cd0*/  IMAD.IADD R35, R19, 0x1, R35 ;  /* 0x0000000113237824 */ /* 0x000fe400078e0223 */
[----:B------:R-:W-:Y:S02]  /*17ce0*/  IMAD.X R57, RZ, RZ, RZ, P2 ;  /* 0x000000ffff397224 */ /* 0x000fe400010e06ff */
[----:B------:R-:W-:Y:S01]  /*17cf0*/  IMAD.WIDE.U32 R50, R28, R11, R50 ;  /* 0x0000000b1c327225 */ /* 0x000fe200078e0032 */
[----:B------:R-:W-:Y:S02]  /*17d00*/  IADD3 R40, P3, PT, R40, R35, RZ ;  /* 0x0000002328287210 */ /* 0x000fe40007f7e0ff */
[----:B------:R-:W0:Y:S01]  /*17d10*/  LDC.64 R34, c[0x3][0x10] ;  /* 0x00c00400ff227b82 */ /* 0x000e220000000a00 */
[----:B------:R-:W-:-:S04]  /*17d20*/  IMAD.WIDE.U32 R48, R29, R9, R48 ;  /* 0x000000091d307225 */ /* 0x000fc800078e0030 */
[----:B------:R-:W-:Y:S01]  /*17d30*/  IMAD.WIDE.U32 R56, R30, R7, R56 ;  /* 0x000000071e387225 */ /* 0x000fe200078e0038 */
[----:B------:R-:W-:-:S03]  /*17d40*/  IADD3 R58, P1, PT, R50, R49, RZ ;  /* 0x00000031323a7210 */ /* 0x000fc60007f3e0ff */
[----:B------:R-:W-:Y:S01]  /*17d50*/  IMAD.X R47, RZ, RZ, RZ, P0 ;  /* 0x000000ffff2f7224 */ /* 0x000fe200000e06ff */
[----:B------:R-:W-:Y:S01]  /*17d60*/  IADD3 R48, P2, PT, R48, R57, RZ ;  /* 0x0000003930307210 */ /* 0x000fe20007f5e0ff */
[----:B------:R-:W-:Y:S01]  /*17d70*/  IMAD.X R41, RZ, RZ, RZ, P3 ;  /* 0x000000ffff297224 */ /* 0x000fe200018e06ff */
[----:B------:R-:W-:Y:S01]  /*17d80*/  IADD3.X R59, PT, PT, RZ, RZ, RZ, P1, !PT ;  /* 0x000000ffff3b7210 */ /* 0x000fe20000ffe4ff */
[----:B------:R-:W-:Y:S01]  /*17d90*/  IMAD.WIDE.U32 R46, R13, R21, R46 ;  /* 0x000000150d2e7225 */ /* 0x000fe200078e002e */
[----:B------:R-:W-:-:S03]  /*17da0*/  IADD3.X R49, PT, PT, RZ, RZ, RZ, P2, !PT ;  /* 0x000000ffff317210 */ /* 0x000fc600017fe4ff */
[----:B------:R-:W-:Y:S01]  /*17db0*/  IMAD.IADD R37, R14, 0x1, R47 ;  /* 0x000000010e257824 */ /* 0x000fe200078e022f */
[----:B------:R-:W-:Y:S01]  /*17dc0*/  MOV R47, RZ ;  /* 0x000000ff002f7202 */ /* 0x000fe20000000f00 */
[----:B------:R-:W-:-:S04]  /*17dd0*/  IMAD.WIDE.U32 R40, R2, R33, R40 ;  /* 0x0000002102287225 */ /* 0x000fc800078e0028 */
[----:B------:R-:W-:Y:S01]  /*17de0*/  IMAD.WIDE.U32 R58, R29, R10, R58 ;  /* 0x0000000a1d3a7225 */ /* 0x000fe200078e003a */
[----:B------:R-:W-:-:S03]  /*17df0*/  IADD3 R40, P2, PT, R37, R40, RZ ;  /* 0x0000002825287210 */ /* 0x000fc60007f5e0ff */
[----:B------:R-:W-:Y:S01]  /*17e00*/  IMAD R17, R46, R3, RZ ;  /* 0x000000032e117224 */ /* 0x000fe200078e02ff */
[----:B------:R-:W-:Y:S01]  /*17e10*/  IADD3 R50, P1, PT, R51, R59, RZ ;  /* 0x0000003b33327210 */ /* 0x000fe20007f3e0ff */
[----:B------:R-:W-:-:S04]  /*17e20*/  IMAD.WIDE.U32 R48, R30, R8, R48 ;  /* 0x000000081e307225 */ /* 0x000fc800078e0030 */
[----:B------:R-:W-:Y:S02]  /*17e30*/  IMAD.IADD R45, R24, 0x1, R41 ;  /* 0x00000001182d7824 */ /* 0x000fe400078e0229 */
[----:B------:R-:W-:-:S03]  /*17e40*/  IMAD.WIDE.U32 R42, R31, R5, R42 ;  /* 0x000000051f2a7225 */ /* 0x000fc600078e002a */
[----:B------:R-:W-:Y:S01]  /*17e50*/  IADD3 R44, P3, PT, R44, R45, RZ ;  /* 0x0000002d2c2c7210 */ /* 0x000fe20007f7e0ff */
[----:B------:R-:W-:Y:S01]  /*17e60*/  IMAD.HI.U32 R47, R17, R20, R46 ;  /* 0x00000014112f7227 */ /* 0x000fe200078e002e */
[----:B------:R-:W-:-:S03]  /*17e70*/  IADD3 R56, P0, PT, R56, R43, RZ ;  /* 0x0000002b38387210 */ /* 0x000fc60007f1e0ff */
        /* <DEDUP_REMOVED lines=8> */
[----:B------:R-:W-:Y:S02]  /*17f00*/  IMAD.X R45, RZ, RZ, RZ, P3 ;  /* 0x000000ffff2d7224 */ /* 0x000fe400018e06ff */
[----:B------:R-:W-:-:S04]  /*17f10*/  IMAD.WIDE.U32 R50, R29, R11, R50 ;  /* 0x0000000b1d327225 */ /* 0x000fc800078e0032 */
[----:B------:R-:W-:-:S04]  /*17f20*/  IMAD.WIDE.U32 R46, R30, R9, R46 ;  /* 0x000000091e2e7225 */ /* 0x000fc800078e002e */
[----:B0-----:R-:W-:-:S04]  /*17f30*/  IMAD.WIDE.U32 R28, R2, R34, R44 ;  /* 0x00000022021c7225 */ /* 0x001fc800078e002c */
[----:B------:R-:W-:Y:S01]  /*17f40*/  IMAD.IADD R41, R19, 0x1, R41 ;  /* 0x0000000113297824 */ /* 0x000fe200078e0229 */
[----:B------:R-:W-:Y:S01]  /*17f50*/  IADD3 R55, PT, PT, R39, R29, RZ ;  /* 0x0000001d27377210 */ /* 0x000fe20007ffe0ff */
[----:B------:R-:W-:Y:S01]  /*17f60*/  IMAD.X R59, RZ, RZ, RZ, P0 ;  /* 0x000000ffff3b7224 */ /* 0x000fe200000e06ff */
[----:B------:R-:W-:Y:S01]  /*17f70*/  IADD3 R44, P0, PT, R50, R47, RZ ;  /* 0x0000002f322c7210 */ /* 0x000fe20007f1e0ff */
[----:B------:R-:W-:Y:S01]  /*17f80*/  IMAD.WIDE.U32 R56, R31, R6, R56 ;  /* 0x000000061f387225 */ /* 0x000fe200078e0038 */
[----:B------:R-:W-:Y:S02]  /*17f90*/  IADD3 R28, P3, PT, R41, R28, RZ ;  /* 0x0000001c291c7210 */ /* 0x000fe40007f7e0ff */
[----:B------:R-:W-:Y:S01]  /*17fa0*/  IADD3 R54, P2, PT, R54, R55, RZ ;  /* 0x0000003736367210 */ /* 0x000fe20007f5e0ff */
[----:B------:R-:W-:Y:S01]  /*17fb0*/  IMAD.X R45, RZ, RZ, RZ, P0 ;  /* 0x000000ffff2d7224 */ /* 0x000fe200000e06ff */
[----:B------:R-:W-:Y:S01]  /*17fc0*/  IADD3 R48, P1, PT, R48, R57, RZ ;  /* 0x0000003930307210 */ /* 0x000fe20007f3e0ff */
[----:B------:R-:W-:Y:S01]  /*17fd0*/  IMAD.WIDE.U32 R58, R17, R21, R58 ;  /* 0x00000015113a7225 */ /* 0x000fe200078e003a */
[----:B------:R-:W-:Y:S01]  /*17fe0*/  IADD3.X R55, PT, PT, RZ, RZ, RZ, P2, !PT ;  /* 0x000000ffff377210 */ /* 0x000fe200017fe4ff */
[----:B------:R-:W0:Y:S01]  /*17ff0*/  LDC.64 R40, c[0x3][0x18] ;  /* 0x00c00600ff287b82 */ /* 0x000e220000000a00 */
[----:B------:R-:W-:Y:S01]  /*18000*/  IADD3.X R49, PT, PT, RZ, RZ, RZ, P1, !PT ;  /* 0x000000ffff317210 */ /* 0x000fe20000ffe4ff */
[----:B------:R-:W-:-:S02]  /*18010*/  IMAD.X R29, RZ, RZ, RZ, P3 ;  /* 0x000000ffff1d7224 */ /* 0x000fc400018e06ff */
[----:B------:R-:W-:-:S04]  /*18020*/  IMAD.WIDE.U32 R44, R30, R10, R44 ;  /* 0x0000000a1e2c7225 */ /* 0x000fc800078e002c */
[----:B------:R-:W-:Y:S02]  /*18030*/  IMAD.IADD R37, R14, 0x1, R59 ;  /* 0x000000010e257824 */ /* 0x000fe400078e023b */
[----:B------:R-:W-:Y:S02]  /*18040*/  HFMA2 R59, -RZ, RZ, 0, 0 ;  /* 0x00000000ff3b7431 */ /* 0x000fe400000001ff */
[----:B------:R-:W-:Y:S01]  /*18050*/  IMAD.WIDE.U32 R28, R13, R33, R28 ;  /* 0x000000210d1c7225 */ /* 0x000fe200078e001c */
[----:B------:R-:W-:-:S03]  /*18060*/  IADD3 R50, P1, PT, R51, R45, RZ ;  /* 0x0000002d33327210 */ /* 0x000fc60007f3e0ff */
[----:B------:R-:W-:Y:S01]  /*18070*/  IMAD.IADD R45, R24, 0x1, R29 ;  /* 0x00000001182d7824 */ /* 0x000fe200078e021d */
[----:B------:R-:W-:Y:S01]  /*18080*/  IADD3 R28, P2, PT, R37, R28, RZ ;  /* 0x0000001c251c7210 */ /* 0x000fe20007f5e0ff */
[----:B------:R-:W-:-:S04]  /*18090*/  IMAD.WIDE.U32 R54, R2, R35, R54 ;  /* 0x0000002302367225 */ /* 0x000fc800078e0036 */
[----:B------:R-:W-:Y:S01]  /*180a0*/  IMAD.WIDE.U32 R48, R31, R7, R48 ;  /* 0x000000071f307225 */ /* 0x000fe200078e0030 */
[----:B------:R-:W-:-:S03]  /*180b0*/  IADD3 R54, P3, PT, R45, R54, RZ ;  /* 0x000000362d367210 */ /* 0x000fc60007f7e0ff */
[----:B------:R-:W-:Y:S01]  /*180c0*/  IMAD R37, R58, R3, RZ ;  /* 0x000000033a257224 */ /* 0x000fe200078e02ff */
[----:B------:R-:W-:Y:S01]  /*180d0*/  IADD3 R46, P0, PT, R46, R49, RZ ;  /* 0x000000312e2e7210 */ /* 0x000fe20007f1e0ff */
[----:B------:R-:W-:Y:S02]  /*180e0*/  IMAD.MOV.U32 R43, RZ, RZ, RZ ;  /* 0x000000ffff2b7224 */ /* 0x000fe400078e00ff */
[----:B------:R-:W-:Y:S01]  /*180f0*/  IMAD.X R29, RZ, RZ, RZ, P2 ;  /* 0x000000ffff1d7224 */ /* 0x000fe200010e06ff */
[----:B------:R-:W-:Y:S01]  /*18100*/  IADD3.X R47, PT, PT, RZ, RZ, RZ, P0, !PT ;  /* 0x000000ffff2f7210 */ /* 0x000fe200007fe4ff */
[----:B------:R-:W-:-:S04]  /*18110*/  IMAD.HI.U32 R59, R37, R20, R58 ;  /* 0x00000014253b7227 */ /* 0x000fc800078e003a */
[----:B------:R-:W-:Y:S02]  /*18120*/  IMAD.IADD R49, R43, 0x1, R55 ;  /* 0x000000012b317824 */ /* 0x000fe400078e0237 */
        /* <DEDUP_REMOVED lines=13> */
[----:B------:R-:W-:Y:S01]  /*18200*/  IMAD.X R51, RZ, RZ, RZ, P1 ;  /* 0x000000ffff337224 */ /* 0x000fe200008e06ff */
[----:B------:R-:W-:Y:S01]  /*18210*/  MOV R47, RZ ;  /* 0x000000ff002f7202 */ /* 0x000fe20000000f00 */
[----:B0-----:R-:W-:-:S04]  /*18220*/  IMAD.WIDE.U32 R58, R2, R40, R58 ;  /* 0x00000028023a7225 */ /* 0x001fc800078e003a */
[----:B------:R-:W-:Y:S02]  /*18230*/  IMAD.X R55, RZ, RZ, RZ, P2 ;  /* 0x000000ffff377224 */ /* 0x000fe400010e06ff */
[----:B------:R-:W-:-:S04]  /*18240*/  IMAD.WIDE.U32 R28, R37, R21, R28 ;  /* 0x00000015251c7225 */ /* 0x000fc800078e001c */
[----:B------:R-:W-:Y:S01]  /*18250*/  IMAD.WIDE.U32 R60, R30, R11, R50 ;  /* 0x0000000b1e3c7225 */ /* 0x000fe200078e0032 */
[----:B------:R-:W-:Y:S02]  /*18260*/  IADD3 R50, P1, PT, R45, R58, RZ ;  /* 0x0000003a2d327210 */ /* 0x000fe40007f3e0ff */
[----:B------:R-:W-:Y:S01]  /*18270*/  IADD3 R29, PT, PT, R14, R29, RZ ;  /* 0x0000001d0e1d7210 */ /* 0x000fe20007ffe0ff */
[----:B------:R-:W-:-:S04]  /*18280*/  IMAD.WIDE.U32 R54, R17, R33, R54 ;  /* 0x0000002111367225 */ /* 0x000fc800078e0036 */
[----:B------:R-:W-:Y:S01]  /*18290*/  IMAD.IADD R59, R47, 0x1, R59 ;  /* 0x000000012f3b7824 */ /* 0x000fe200078e023b */
[----:B------:R-:W-:Y:S01]  /*182a0*/  IADD3 R54, P3, PT, R29, R54, RZ ;  /* 0x000000361d367210 */ /* 0x000fe20007f7e0ff */
[----:B------:R-:W-:Y:S02]  /*182b0*/  IMAD.X R51, RZ, RZ, RZ, P1 ;  /* 0x000000ffff337224 */ /* 0x000fe400008e06ff */
[----:B------:R-:W-:Y:S01]  /*182c0*/  IMAD R49, R28, R3, RZ ;  /* 0x000000031c317224 */ /* 0x000fe200078e02ff */
[----:B------:R-:W-:Y:S01]  /*182d0*/  IADD3 R58, P1, PT, R18, R59, RZ ;  /* 0x0000003b123a7210 */ /* 0x000fe20007f3e0ff */
[----:B------:R-:W-:Y:S02]  /*182e0*/  IMAD.MOV.U32 R29, RZ, RZ, RZ ;  /* 0x000000ffff1d7224 */ /* 0x000fe400078e00ff */
[----:B------:R-:W-:-:S04]  /*182f0*/  IMAD.WIDE.U32 R50, R13, R35, R50 ;  /* 0x000000230d327225 */ /* 0x000fc800078e0032 */
[----:B------:R-:W-:Y:S02]  /*18300*/  IMAD.IADD R45, R24, 0x1, R55 ;  /* 0x00000001182d7824 */ /* 0x000fe400078e0237 */
[----:B------:R-:W-:Y:S02]  /*18310*/  IMAD.X R55, RZ, RZ, RZ, P3 ;  /* 0x000000ffff377224 */ /* 0x000fe400018e06ff */
[----:B------:R-:W-:Y:S01]  /*18320*/  IMAD.HI.U32 R29, R49, R20, R28 ;  /* 0x00000014311d7227 */ /* 0x000fe200078e001c */
[----:B------:R-:W-:Y:S02]  /*18330*/  IADD3 R50, P2, PT, R45, R50, RZ ;  /* 0x000000322d327210 */ /* 0x000fe40007f5e0ff */
[----:B------:R-:W-:Y:S01]  /*18340*/  IADD3 R45, PT, PT, R43, R51, RZ ;  /* 0x000000332b2d7210 */ /* 0x000fe20007ffe0ff */
[----:B------:R-:W-:Y:S01]  /*18350*/  IMAD.X R59, RZ, RZ, RZ, P1 ;  /* 0x000000ffff3b7224 */ /* 0x000fe200008e06ff */
[----:B------:R-:W-:Y:S01]  /*18360*/  IADD3 R29, PT, PT, R12, R29, RZ ;  /* 0x0000001d0c1d7210 */ /* 0x000fe20007ffe0ff */
[----:B------:R-:W-:-:S04]  /*18370*/  IMAD.WIDE.U32 R54, R37, R32, R54 ;  /* 0x0000002025367225 */ /* 0x000fc800078e0036 */
[----:B------:R-:W-:-:S04]  /*18380*/  IMAD.WIDE.U32 R58, R2, R41, R58 ;  /* 0x00000029023a7225 */ /* 0x000fc800078e003a */
[----:B------:R-:W-:Y:S01]  /*18390*/  IMAD.X R51, RZ, RZ, RZ, P2 ;  /* 0x000000ffff337224 */ /* 0x000fe200010e06ff */
[----:B------:R-:W-:Y:S02]  /*183a0*/  IADD3 R28, P2, PT, R29, R54, RZ ;  /* 0x000000361d1c7210 */ /* 0x000fe40007f5e0ff */
[----:B------:R-:W-:Y:S01]  /*183b0*/  IADD3 R54, P1, PT, R58, R45, RZ ;  /* 0x0000002d3a367210 */ /* 0x000fe20007f3e0ff */
[----:B------:R-:W-:-:S04]  /*183c0*/  IMAD.WIDE.U32 R50, R17, R34, R50 ;  /* 0x0000002211327225 */ /* 0x000fc800078e0032 */
[----:B------:R-:W-:Y:S01]  /*183d0*/  IMAD.IADD R45, R19, 0x1, R55 ;  /* 0x00000001132d7824 */ /* 0x000fe200078e0237 */
[----:B------:R-:W-:Y:S01]  /*183e0*/  IADD3.X R55, PT, PT, RZ, RZ, RZ, P1, !PT ;  /* 0x000000ffff377210 */ /* 0x000fe20000ffe4ff */
[----:B------:R-:W-:Y:S01]  /*183f0*/  IMAD.X R29, RZ, RZ, RZ, P2 ;  /* 0x000000ffff1d7224 */ /* 0x000fe200010e06ff */
[----:B------:R-:W-:Y:S02]  /*18400*/  IADD3 R42, P1, PT, R42, R59, RZ ;  /* 0x0000003b2a2a7210 */ /* 0x000fe40007f3e0ff */
        /* <DEDUP_REMOVED lines=8> */
[----:B------:R-:W-:Y:S02]  /*18490*/  IMAD.IADD R45, R14, 0x1, R29 ;  /* 0x000000010e2d7824 */ /* 0x000fe400078e021d */
[----:B------:R-:W-:Y:S02]  /*184a0*/  HFMA2 R29, -RZ, RZ, 0, 0 ;  /* 0x00000000ff1d7431 */ /* 0x000fe400000001ff */
[----:B------:R-:W-:Y:S02]  /*184b0*/  IMAD.IADD R55, R47, 0x1, R55 ;  /* 0x000000012f377824 */ /* 0x000fe400078e0237 */
[----:B------:R-:W-:Y:S02]  /*184c0*/  IMAD R57, R28, R3, RZ ;  /* 0x000000031c397224 */ /* 0x000fe400078e02ff */
[----:B------:R-:W-:-:S04]  /*184d0*/  IMAD.WIDE.U32 R50, R37, R33, R50 ;  /* 0x0000002125327225 */ /* 0x000fc800078e0032 */
[----:B------:R-:W-:Y:S01]  /*184e0*/  IMAD.HI.U32 R63, R57, R20, R28 ;  /* 0x00000014393f7227 */ /* 0x000fe200078e001c */
[----:B------:R-:W-:-:S03]  /*184f0*/  IADD3 R28, P2, PT, R55, R42, RZ ;  /* 0x0000002a371c7210 */ /* 0x000fc60007f5e0ff */
[----:B------:R-:W-:Y:S01]  /*18500*/  IMAD.X R55, RZ, RZ, RZ, P3 ;  /* 0x000000ffff377224 */ /* 0x000fe200018e06ff */
[----:B------:R-:W-:Y:S01]  /*18510*/  IADD3 R50, P3, PT, R45, R50, RZ ;  /* 0x000000322d327210 */ /* 0x000fe20007f7e0ff */
        /* <DEDUP_REMOVED lines=14> */
[----:B------:R-:W-:Y:S01]  /*18600*/  IADD3.X R29, PT, PT, RZ, RZ, RZ, P4, !PT ;  /* 0x000000ffff1d7210 */ /* 0x000fe200027fe4ff */
[----:B------:R-:W-:-:S02]  /*18610*/  IMAD.X R63, RZ, RZ, RZ, P3 ;  /* 0x000000ffff3f7224 */ /* 0x000fc400018e06ff */
[----:B------:R-:W-:Y:S01]  /*18620*/  IMAD.WIDE.U32 R54, R37, R34, R54 ;  /* 0x0000002225367225 */ /* 0x000fe200078e0036 */
[----:B------:R-:W-:Y:S02]  /*18630*/  IADD3 R50, P5, PT, R13, R50, RZ ;  /* 0x000000320d327210 */ /* 0x000fe40007fbe0ff */
[----:B------:R-:W-:Y:S01]  /*18640*/  IADD3 R63, P1, PT, R63, R48, RZ ;  /* 0x000000303f3f7210 */ /* 0x000fe20007f3e0ff */
[----:B------:R-:W-:Y:S02]  /*18650*/  IMAD.IADD R13, R19, 0x1, R51 ;  /* 0x00000001130d7824 */ /* 0x000fe400078e0233 */
[----:B------:R-:W-:Y:S02]  /*18660*/  IMAD.X R51, RZ, RZ, RZ, P5 ;  /* 0x000000ffff337224 */ /* 0x000fe400028e06ff */
[----:B------:R-:W-:Y:S01]  /*18670*/  IMAD.WIDE.U32 R28, R17, R40, R28 ;  /* 0x00000028111c7225 */ /* 0x000fe200078e001c */
[----:B------:R-:W-:Y:S02]  /*18680*/  IADD3 R54, P5, PT, R13, R54, RZ ;  /* 0x000000360d367210 */ /* 0x000fe40007fbe0ff */
[----:B------:R-:W-:Y:S01]  /*18690*/  IADD3.X R13, PT, PT, RZ, RZ, RZ, P2, !PT ;  /* 0x000000ffff0d7210 */ /* 0x000fe200017fe4ff */
[----:B------:R-:W-:-:S02]  /*186a0*/  IMAD.IADD R55, R39, 0x1, R55 ;  /* 0x0000000127377824 */ /* 0x000fc400078e0237 */
[----:B------:R-:W-:Y:S01]  /*186b0*/  IMAD.IADD R59, R47, 0x1, R29 ;  /* 0x000000012f3b7824 */ /* 0x000fe200078e021d */
[----:B------:R-:W-:Y:S01]  /*186c0*/  IADD3 R29, P2, PT, R46, R13, RZ ;  /* 0x0000000d2e1d7210 */ /* 0x000fe20007f5e0ff */
[----:B------:R-:W-:Y:S01]  /*186d0*/  IMAD.WIDE.U32 R50, R57, R21, R50 ;  /* 0x0000001539327225 */ /* 0x000fe200078e0032 */
[----:B------:R-:W-:Y:S02]  /*186e0*/  IADD3 R28, P4, PT, R55, R28, RZ ;  /* 0x0000001c371c7210 */ /* 0x000fe40007f9e0ff */
[----:B------:R-:W-:Y:S01]  /*186f0*/  IADD3 R58, P3, PT, R59, R58, RZ ;  /* 0x0000003a3b3a7210 */ /* 0x000fe20007f7e0ff */
[----:B------:R-:W-:Y:S01]  /*18700*/  IMAD.X R55, RZ, RZ, RZ, P5 ;  /* 0x000000ffff377224 */ /* 0x000fe200028e06ff */
[----:B------:R-:W-:Y:S01]  /*18710*/  IADD3 R45, PT, PT, R14, R51, RZ ;  /* 0x000000330e2d7210 */ /* 0x000fe20007ffe0ff */
[----:B------:R-:W-:Y:S02]  /*18720*/  IMAD.X R18, RZ, RZ, RZ, P1 ;  /* 0x000000ffff127224 */ /* 0x000fe400008e06ff */
[----:B------:R-:W-:-:S03]  /*18730*/  IMAD.WIDE.U32 R54, R49, R33, R54 ;  /* 0x0000002131367225 */ /* 0x000fc600078e0036 */
        /* <DEDUP_REMOVED lines=15> */
[----:B------:R-:W-:Y:S02]  /*18830*/  IMAD R13, R50, R3, RZ ;  /* 0x00000003320d7224 */ /* 0x000fe400078e02ff */
[----:B------:R-:W-:Y:S01]  /*18840*/  IMAD.MOV.U32 R51, RZ, RZ, RZ ;  /* 0x000000ffff337224 */ /* 0x000fe200078e00ff */
[----:B------:R-:W-:Y:S01]  /*18850*/  IADD3 R58, P4, PT, R58, R29, RZ ;  /* 0x0000001d3a3a7210 */ /* 0x000fe20007f9e0ff */
[----:B------:R-:W-:Y:S01]  /*18860*/  IMAD.X R17, RZ, RZ, RZ, P3 ;  /* 0x000000ffff117224 */ /* 0x000fe200018e06ff */
[----:B------:R-:W-:Y:S01]  /*18870*/  IADD3.X R29, PT, PT, RZ, RZ, RZ, P2, !PT ;  /* 0x000000ffff1d7210 */ /* 0x000fe200017fe4ff */
[----:B------:R-:W-:-:S04]  /*18880*/  IMAD.HI.U32 R51, R13, R20, R50 ;  /* 0x000000140d337227 */ /* 0x000fc800078e0032 */
[----:B------:R-:W-:Y:S01]  /*18890*/  IMAD.X R63, RZ, RZ, RZ, P0 ;  /* 0x000000ffff3f7224 */ /* 0x000fe200000e06ff */
[----:B------:R-:W-:Y:S01]  /*188a0*/  IADD3 R55, P0, PT, R55, R30, RZ ;  /* 0x0000001e37377210 */ /* 0x000fe20007f1e0ff */
        /* <DEDUP_REMOVED lines=13> */
[----:B------:R-:W-:Y:S02]  /*18980*/  IADD3 R16, P4, PT, R29, R58, RZ ;  /* 0x0000003a1d107210 */ /* 0x000fe40007f9e0ff */
[----:B------:R-:W-:Y:S01]  /*18990*/  IADD3 R18, P3, PT, R18, R55, RZ ;  /* 0x0000003712127210 */ /* 0x000fe20007f7e0ff */
[----:B------:R-:W-:Y:S01]  /*189a0*/  IMAD.IADD R29, R47, 0x1, R59 ;  /* 0x000000012f1d7824 */ /* 0x000fe200078e023b */
[----:B------:R-:W-:Y:S01]  /*189b0*/  IADD3.X R17, PT, PT, RZ, RZ, RZ, P4, !PT ;  /* 0x000000ffff117210 */ /* 0x000fe200027fe4ff */
[----:B------:R-:W-:-:S02]  /*189c0*/  IMAD.X R55, RZ, RZ, RZ, P2 ;  /* 0x000000ffff377224 */ /* 0x000fc400010e06ff */
[----:B------:R-:W-:Y:S01]  /*189d0*/  IMAD.IADD R51, R14, 0x1, R51 ;  /* 0x000000010e337824 */ /* 0x000fe200078e0233 */
[----:B------:R-:W-:Y:S01]  /*189e0*/  IADD3 R28, P2, PT, R29, R2, RZ ;  /* 0x000000021d1c7210 */ /* 0x000fe20007f5e0ff */
[----:B------:R-:W-:-:S04]  /*189f0*/  IMAD.WIDE.U32 R54, R57, R33, R54 ;  /* 0x0000002139367225 */ /* 0x000fc800078e0036 */
[----:B------:R-:W-:Y:S01]  /*18a00*/  IMAD.X R29, RZ, RZ, RZ, P2 ;  /* 0x000000ffff1d7224 */ /* 0x000fe200010e06ff */
[----:B------:R-:W-:Y:S01]  /*18a10*/  IADD3 R55, PT, PT, R24, R55, RZ ;  /* 0x0000003718377210 */ /* 0x000fe20007ffe0ff */
[----:B------:R-:W-:Y:S01]  /*18a20*/  IMAD.WIDE.U32 R16, R49, R35, R16 ;  /* 0x0000002331107225 */ /* 0x000fe200078e0010 */
[----:B------:R-:W-:Y:S02]  /*18a30*/  IADD3 R2, P2, PT, R51, R54, RZ ;  /* 0x0000003633027210 */ /* 0x000fe40007f5e0ff */
[----:B------:R-:W-:Y:S01]  /*18a40*/  MOV R51, RZ ;  /* 0x000000ff00337202 */ /* 0x000fe20000000f00 */
[----:B------:R-:W-:Y:S01]  /*18a50*/  IMAD.WIDE.U32 R28, R37, R41, R28 ;  /* 0x00000029251c7225 */ /* 0x000fe200078e001c */
[----:B------:R-:W-:-:S03]  /*18a60*/  IADD3 R16, P4, PT, R55, R16, RZ ;  /* 0x0000001037107210 */ /* 0x000fc60007f9e0ff */
[----:B------:R-:W-:Y:S02]  /*18a70*/  IMAD R37, R50, R3, RZ ;  /* 0x0000000332257224 */ /* 0x000fe400078e02ff */
[----:B------:R-:W-:Y:S02]  /*18a80*/  IMAD.IADD R17, R43, 0x1, R17 ;  /* 0x000000012b117824 */ /* 0x000fe400078e0211 */
[----:B------:R-:W-:Y:S02]  /*18a90*/  IMAD.X R3, RZ, RZ, RZ, P2 ;  /* 0x000000ffff037224 */ /* 0x000fe400010e06ff */
[----:B------:R-:W-:Y:S01]  /*18aa0*/  IMAD.HI.U32 R51, R37, R20, R50 ;  /* 0x0000001425337227 */ /* 0x000fe200078e0032 */
[----:B------:R-:W-:-:S03]  /*18ab0*/  IADD3 R50, P2, PT, R28, R17, RZ ;  /* 0x000000111c327210 */ /* 0x000fc60007f5e0ff */
[----:B------:R-:W-:Y:S02]  /*18ac0*/  IMAD.X R17, RZ, RZ, RZ, P4 ;  /* 0x000000ffff117224 */ /* 0x000fe400020e06ff */
[----:B------:R-:W-:Y:S01]  /*18ad0*/  IMAD.IADD R55, R12, 0x1, R51 ;  /* 0x000000010c377824 */ /* 0x000fe200078e0233 */
[----:B------:R-:W-:Y:S01]  /*18ae0*/  IADD3.X R51, PT, PT, RZ, RZ, RZ, P2, !PT ;  /* 0x000000ffff337210 */ /* 0x000fe200017fe4ff */
[----:B------:R-:W-:-:S04]  /*18af0*/  IMAD.WIDE.U32 R2, R13, R32, R2 ;  /* 0x000000200d027225 */ /* 0x000fc800078e0002 */
[----:B------:R-:W-:Y:S01]  /*18b00*/  IMAD.WIDE.U32 R16, R57, R34, R16 ;  /* 0x0000002239107225 */ /* 0x000fe200078e0010 */
[----:B------:R-:W-:-:S03]  /*18b10*/  IADD3 R2, P2, PT, R55, R2, RZ ;  /* 0x0000000237027210 */ /* 0x000fc60007f5e0ff */
[----:B------:R-:W-:Y:S02]  /*18b20*/  IMAD.IADD R3, R19, 0x1, R3 ;  /* 0x0000000113037824 */ /* 0x000fe400078e0203 */
[----:B------:R-:W-:-:S03]  /*18b30*/  IMAD.WIDE.U32 R50, R49, R40, R50 ;  /* 0x0000002831327225 */ /* 0x000fc600078e0032 */
[----:B------:R-:W-:Y:S01]  /*18b40*/  IADD3 R16, P4, PT, R3, R16, RZ ;  /* 0x0000001003107210 */ /* 0x000fe20007f9e0ff */
[----:B------:R-:W-:Y:S01]  /*18b50*/  IMAD.IADD R17, R39, 0x1, R17 ;  /* 0x0000000127117824 */ /* 0x000fe200078e0211 */
[----:B------:R-:W-:Y:S01]  /*18b60*/  IADD3.X R3, PT, PT, RZ, RZ, RZ, P2, !PT ;  /* 0x000000ffff037210 */ /* 0x000fe200017fe4ff */
[----:B------:R-:W-:Y:S01]  /*18b70*/  IMAD.X R12, RZ, RZ, RZ, P0 ;  /* 0x000000ffff0c7224 */ /* 0x000fe200000e06ff */
[----:B------:R-:W-:Y:S02]  /*18b80*/  IADD3 R63, P2, PT, R29, R63, RZ ;  /* 0x0000003f1d3f7210 */ /* 0x000fe40007f5e0ff */
        /* <DEDUP_REMOVED lines=36> */
[----:B------:R-:W-:Y:S01]  /*18dd0*/  IMAD.WIDE.U32 R48, R37, R33, R48 ;  /* 0x0000002125307225 */ /* 0x000fe200078e0030 */
[----:B------:R-:W-:-:S02]  /*18de0*/  IADD3 R60, P2, PT, R61, R29, RZ ;  /* 0x0000001d3d3c7210 */ /* 0x000fc40007f5e0ff */
        /* <DEDUP_REMOVED lines=29> */
[----:B------:R-:W-:Y:S01]  /*18fc0*/  IMAD.MOV.U32 R18, RZ, RZ, R48 ;  /* 0x000000ffff127224 */ /* 0x000fe200078e0030 */
[----:B------:R-:W-:Y:S02]  /*18fd0*/  IADD3 R16, P0, PT, R16, R17, RZ ;  /* 0x0000001110107210 */ /* 0x000fe40007f1e0ff */
[----:B------:R-:W-:Y:S01]  /*18fe0*/  IADD3 R17, P1, PT, R60, R19, RZ ;  /* 0x000000133c117210 */ /* 0x000fe20007f3e0ff */
[----:B------:R-:W-:Y:S01]  /*18ff0*/  IMAD.X R19, RZ, RZ, RZ, P3 ;  /* 0x000000ffff137224 */ /* 0x000fe200018e06ff */
[----:B------:R-:W-:-:S02]  /*19000*/  IADD3.X R55, PT, PT, RZ, RZ, RZ, P5, !PT ;  /* 0x000000ffff377210 */ /* 0x000fc40002ffe4ff */
[----:B------:R-:W-:Y:S01]  /*19010*/  IADD3 R12, P3, PT, R12, R17, RZ ;  /* 0x000000110c0c7210 */ /* 0x000fe20007f7e0ff */
[----:B------:R-:W-:Y:S02]  /*19020*/  IMAD.X R17, RZ, RZ, RZ, P0 ;  /* 0x000000ffff117224 */ /* 0x000fe400000e06ff */
[----:B------:R-:W-:Y:S01]  /*19030*/  IMAD.WIDE.U32 R54, R37, R35, R54 ;  /* 0x0000002325367225 */ /* 0x000fe200078e0036 */
[----:B------:R-:W-:Y:S02]  /*19040*/  IADD3 R19, P0, PT, R19, R12, RZ ;  /* 0x0000000c13137210 */ /* 0x000fe40007f1e0ff */
[----:B------:R-:W-:Y:S01]  /*19050*/  IADD3.X R60, PT, PT, RZ, RZ, RZ, P3, !PT ;  /* 0x000000ffff3c7210 */ /* 0x000fe20001ffe4ff */
[----:B------:R-:W-:Y:S01]  /*19060*/  IMAD.WIDE.U32 R16, R13, R41, R16 ;  /* 0x000000290d107225 */ /* 0x000fe200078e0010 */
[----:B------:R-:W-:Y:S02]  /*19070*/  IADD3 R14, P5, PT, R14, R19, RZ ;  /* 0x000000130e0e7210 */ /* 0x000fe40007fbe0ff */
[----:B------:R-:W-:Y:S01]  /*19080*/  MOV R28, R54 ;  /* 0x00000036001c7202 */ /* 0x000fe20000000f00 */
[----:B------:R-:W-:-:S02]  /*19090*/  IMAD.IADD R13, R43, 0x1, R55 ;  /* 0x000000012b0d7824 */ /* 0x000fc400078e0237 */
[----:B------:R-:W-:Y:S02]  /*190a0*/  IMAD.X R19, RZ, RZ, RZ, P4 ;  /* 0x000000ffff137224 */ /* 0x000fe400020e06ff */
[----:B------:R-:W-:Y:S01]  /*190b0*/  IMAD.X R29, RZ, RZ, RZ, P1 ;  /* 0x000000ffff1d7224 */ /* 0x000fe200008e06ff */
[----:B------:R-:W-:Y:S02]  /*190c0*/  IADD3 R12, P6, PT, R16, R13, RZ ;  /* 0x0000000d100c7210 */ /* 0x000fe40007fde0ff */
[----:B------:R-:W-:Y:S01]  /*190d0*/  IADD3 R19, P4, PT, R19, R14, RZ ;  /* 0x0000000e13137210 */ /* 0x000fe20007f9e0ff */
[----:B------:R-:W-:Y:S01]  /*190e0*/  IMAD.X R14, RZ, RZ, RZ, P0 ;  /* 0x000000ffff0e7224 */ /* 0x000fe200000e06ff */
[----:B------:R-:W-:Y:S01]  /*190f0*/  IADD3.X R16, PT, PT, RZ, RZ, RZ, P2, !PT ;  /* 0x000000ffff107210 */ /* 0x000fe200017fe4ff */
[----:B------:R-:W-:Y:S01]  /*19100*/  IMAD.X R13, RZ, RZ, RZ, P6 ;  /* 0x000000ffff0d7224 */ /* 0x000fe200030e06ff */
[----:B------:R-:W-:Y:S02]  /*19110*/  IADD3 R60, PT, PT, R60, R61, R29 ;  /* 0x0000003d3c3c7210 */ /* 0x000fe40007ffe01d */
        /* <DEDUP_REMOVED lines=8> */
[----:B------:R-:W-:Y:S01]  /*191a0*/  IADD3 R42, P0, PT, R42, R17, RZ ;  /* 0x000000112a2a7210 */ /* 0x000fe20007f1e0ff */
[----:B------:R-:W-:Y:S01]  /*191b0*/  IMAD.MOV.U32 R16, RZ, RZ, R2 ;  /* 0x000000ffff107224 */ /* 0x000fe200078e0002 */
[----:B------:R-:W-:Y:S01]  /*191c0*/  MOV R17, R44 ;  /* 0x0000002c00117202 */ /* 0x000fe20000000f00 */
[----:B------:R-:W-:Y:S01]  /*191d0*/  IMAD.MOV.U32 R19, RZ, RZ, R50 ;  /* 0x000000ffff137224 */ /* 0x000fe200078e0032 */
[----:B------:R-:W-:Y:S01]  /*191e0*/  IADD3.X R43, PT, PT, RZ, RZ, RZ, P0, !PT ;  /* 0x000000ffff2b7210 */ /* 0x000fe200007fe4ff */
[----:B------:R-:W-:Y:S01]  /*191f0*/  IMAD.MOV.U32 R29, RZ, RZ, R12 ;  /* 0x000000ffff1d7224 */ /* 0x000fe200078e000c */
[----:B------:R-:W-:Y:S01]  /*19200*/  IADD3 R31, PT, PT, R31, R60, R14 ;  /* 0x0000003c1f1f7210 */ /* 0x000fe20007ffe00e */
[----:B------:R-:W-:Y:S01]  /*19210*/  IMAD.X R14, RZ, RZ, RZ, P2 ;  /* 0x000000ffff0e7224 */ /* 0x000fe200010e06ff */
[----:B------:R0:W-:Y:S01]  /*19220*/  STL.128 [UR6], R16 ;  /* 0x00000010ff007987 */ /* 0x0001e20008100c06 */
[----:B------:R-:W-:-:S04]  /*19230*/  IMAD.WIDE.U32 R42, R37, R41, R42 ;  /* 0x00000029252a7225 */ /* 0x000fc800078e002a */
[----:B------:R-:W-:Y:S01]  /*19240*/  IMAD.MOV.U32 R30, RZ, RZ, R42 ;  /* 0x000000ffff1e7224 */ /* 0x000fe200078e002a */
[----:B------:R-:W-:-:S04]  /*19250*/  IADD3 R31, PT, PT, R43, R31, R14 ;  /* 0x0000001f2b1f7210 */ /* 0x000fc80007ffe00e */
[----:B------:R-:W-:Y:S01]  /*19260*/  ISETP.GT.U32.AND P0, PT, R31, R41, PT ;  /* 0x000000291f00720c */ /* 0x000fe20003f04070 */
[----:B------:R0:W-:-:S12]  /*19270*/  STL.128 [UR6+0x10], R28 ;  /* 0x0000101cff007987 */ /* 0x0001d80008100c06 */
[----:B------:R-:W-:Y:S05]  /*19280*/  @P0 BRA `(.L_x_233) ;  /* 0x0000000000800947 */ /* 0x000fea0003800000 */
[----:B------:R-:W-:Y:S01]  /*19290*/  ISETP.GE.U32.AND P0, PT, R31, R41, PT ;  /* 0x000000291f00720c */ /* 0x000fe20003f06070 */
[----:B0-----:R-:W-:Y:S01]  /*192a0*/  IMAD.MOV.U32 R17, RZ, RZ, R44 ;  /* 0x000000ffff117224 */ /* 0x001fe200078e002c */
        /* <DEDUP_REMOVED lines=30> */
.L_x_233:
[----:B0-----:R-:W-:Y:S01]  /*19490*/  IADD3 R16, P0, PT, R2, -R20, RZ ;  /* 0x8000001402107210 */ /* 0x001fe20007f1e0ff */
        /* <DEDUP_REMOVED lines=11> */
[----:B------:R0:W-:Y:S03]  /*19550*/  STL.128 [UR6], R16 ;  /* 0x00000010ff007987 */ /* 0x0001e60008100c06 */
        /* <DEDUP_REMOVED lines=11> */
[----:B------:R0:W-:Y:S02]  /*19610*/  STL.128 [UR6+0x10], R28 ;  /* 0x0000101cff007987 */ /* 0x0001e40008100c06 */
.L_x_234:
[----:B------:R-:W-:Y:S05]  /*19620*/  BRA.U UP0, `(.L_x_235) ;  /* 0xffffffd900f47547 */ /* 0x000fea000b83ffff */
[----:B------:R-:W2:Y:S08]  /*19630*/  LDC R57, c[0x3][0x188] ;  /* 0x00c06200ff397b82 */ /* 0x000eb00000000800 */
[----:B------:R-:W3:Y:S08]  /*19640*/  LDC R50, c[0x3][0x18c] ;  /* 0x00c06300ff327b82 */ /* 0x000ef00000000800 */
[----:B------:R-:W0:Y:S08]  /*19650*/  LDC R51, c[0x3][0x190] ;  /* 0x00c06400ff337b82 */ /* 0x000e300000000800 */
[----:B----4-:R-:W4:Y:S08]  /*19660*/  LDC R62, c[0x3][0x194] ;  /* 0x00c06500ff3e7b82 */ /* 0x010f300000000800 */
[----:B------:R-:W0:Y:S08]  /*19670*/  LDC R39, c[0x3][0x198] ;  /* 0x00c06600ff277b82 */ /* 0x000e300000000800 */
[----:B------:R-:W0:Y:S08]  /*19680*/  LDC R66, c[0x3][0x19c] ;  /* 0x00c06700ff427b82 */ /* 0x000e300000000800 */
[----:B------:R-:W0:Y:S08]  /*19690*/  LDC R64, c[0x3][0x1a0] ;  /* 0x00c06800ff407b82 */ /* 0x000e300000000800 */
[----:B--23--:R-:W0:Y:S02]  /*196a0*/  LDC R37, c[0x3][0x1a4] ;  /* 0x00c06900ff257b82 */ /* 0x00ce240000000800 */
.L_x_260:
[----:B------:R-:W-:-:S04]  /*196b0*/  SHF.R.U32.HI R2, RZ, 0x5, R0 ;  /* 0x00000005ff027819 */ /* 0x000fc80000011600 */
[----:B------:R-:W-:-:S06]  /*196c0*/  LEA R3, R2, R1, 0x2 ;  /* 0x0000000102037211 */ /* 0x000fcc00078e10ff */
[----:B------:R-:W2:Y:S01]  /*196d0*/  LDL R3, [R3] ;  /* 0x0000000003037983 */ /* 0x000ea20000100800 */
[----:B------:R-:W-:-:S04]  /*196e0*/  LOP3.LUT R12, R0, 0x1f, RZ, 0xc0, !PT ;  /* 0x0000001f000c7812 */ /* 0x000fc800078ec0ff */
[----:B--2---:R-:W-:-:S04]  /*196f0*/  SHF.R.U32.HI R2, RZ, R12, R3 ;  /* 0x0000000cff027219 */ /* 0x004fc80000011603 */
[----:B------:R-:W-:-:S04]  /*19700*/  LOP3.LUT R2, R2, 0x1, RZ, 0xc0, !PT ;  /* 0x0000000102027812 */ /* 0x000fc800078ec0ff */
[----:B------:R-:W-:-:S13]  /*19710*/  ISETP.NE.U32.AND P0, PT, R2, 0x1, PT ;  /* 0x000000010200780c */ /* 0x000fda0003f05070 */
[----:B------:R-:W-:Y:S05]  /*19720*/  @!P0 BRA `(.L_x_236) ;  /* 0x0000002000e08947 */ /* 0x000fea0003800000 */
[----:B------:R-:W-:-:S04]  /*19730*/  IMAD.WIDE.U32 R58, R57, R57, RZ ;  /* 0x00000039393a7225 */ /* 0x000fc800078e00ff */
[----:B0-----:R-:W-:Y:S02]  /*19740*/  HFMA2 R29, -RZ, RZ, 0, 0 ;  /* 0x00000000ff1d7431 */ /* 0x001fe400000001ff */
[----:B------:R-:W-:Y:S02]  /*19750*/  HFMA2 R55, -RZ, RZ, 0, 0 ;  /* 0x00000000ff377431 */ /* 0x000fe400000001ff */
[----:B------:R-:W-:Y:S02]  /*19760*/  IMAD.MOV.U32 R2, RZ, RZ, R59 ;  /* 0x000000ffff027224 */ /* 0x000fe400078e003b */
[----:B------:R-:W-:Y:S02]  /*19770*/  IMAD.MOV.U32 R3, RZ, RZ, RZ ;  /* 0x000000ffff037224 */ /* 0x000fe400078e00ff */
[----:B------:R-:W-:Y:S02]  /*19780*/  IMAD.MOV.U32 R13, RZ, RZ, RZ ;  /* 0x000000ffff0d7224 */ /* 0x000fe400078e00ff */
[----:B------:R-:W-:-:S04]  /*19790*/  IMAD.WIDE.U32 R2, R57, R50, R2 ;  /* 0x0000003239027225 */ /* 0x000fc800078e0002 */
        /* <DEDUP_REMOVED lines=11> */
[----:B----4-:R-:W-:-:S04]  /*19850*/  IMAD.WIDE.U32 R2, R57, R62, R2 ;  /* 0x0000003e39027225 */ /* 0x010fc800078e0002 */
[----:B------:R-:W-:-:S04]  /*19860*/  IMAD.WIDE.U32 R12, R50, R50, R12 ;  /* 0x00000032320c7225 */ /* 0x000fc800078e000c */
[----:B------:R-:W-:Y:S01]  /*19870*/  IMAD.MOV.U32 R44, RZ, RZ, R12 ;  /* 0x000000ffff2c7224 */ /* 0x000fe200078e000c */
[----:B------:R-:W-:Y:S01]  /*19880*/  IADD3 R16, P0, PT, R2, R13, RZ ;  /* 0x0000000d02107210 */ /* 0x000fe20007f1e0ff */
[----:B------:R-:W-:Y:S02]  /*19890*/  IMAD.MOV.U32 R2, RZ, RZ, R3 ;  /* 0x000000ffff027224 */ /* 0x000fe400078e0003 */
[----:B------:R-:W-:Y:S02]  /*198a0*/  HFMA2 R3, -RZ, RZ, 0, 0 ;  /* 0x00000000ff037431 */ /* 0x000fe400000001ff */
[----:B------:R-:W-:-:S04]  /*198b0*/  IMAD.WIDE.U32 R44, R57, R51, R44 ;  /* 0x00000033392c7225 */ /* 0x000fc800078e002c */
[----:B------:R-:W-:Y:S02]  /*198c0*/  IMAD.X R17, RZ, RZ, RZ, P0 ;  /* 0x000000ffff117224 */ /* 0x000fe400000e06ff */
[----:B------:R-:W-:-:S04]  /*198d0*/  IMAD.WIDE.U32 R12, R50, R51, R16 ;  /* 0x00000033320c7225 */ /* 0x000fc800078e0010 */
[C---:B------:R-:W-:Y:S01]  /*198e0*/  IMAD.WIDE.U32 R2, R57.reuse, R39, R2 ;  /* 0x0000002739027225 */ /* 0x040fe200078e0002 */
[----:B------:R-:W-:Y:S02]  /*198f0*/  IADD3 R18, P1, PT, R12, R45, RZ ;  /* 0x0000002d0c127210 */ /* 0x000fe40007f3e0ff */
[----:B------:R-:W-:Y:S01]  /*19900*/  IADD3 R16, P0, PT, R2, R13, RZ ;  /* 0x0000000d02107210 */ /* 0x000fe20007f1e0ff */
[----:B------:R-:W-:Y:S01]  /*19910*/  IMAD.MOV.U32 R2, RZ, RZ, R3 ;  /* 0x000000ffff027224 */ /* 0x000fe200078e0003 */
[----:B------:R-:W-:Y:S01]  /*19920*/  MOV R3, RZ ;  /* 0x000000ff00037202 */ /* 0x000fe20000000f00 */
[----:B------:R-:W-:Y:S01]  /*19930*/  IMAD.X R19, RZ, RZ, RZ, P1 ;  /* 0x000000ffff137224 */ /* 0x000fe200008e06ff */
[----:B------:R-:W-:Y:S01]  /*19940*/  IADD3.X R17, PT, PT, RZ, RZ, RZ, P0, !PT ;  /* 0x000000ffff117210 */ /* 0x000fe200007fe4ff */
        /* <DEDUP_REMOVED lines=12> */
[----:B------:R-:W-:Y:S01]  /*19a10*/  IMAD.WIDE.U32 R16, R51, R51, R20 ;  /* 0x0000003333107225 */ /* 0x000fe200078e0014 */
[----:B------:R-:W-:-:S03]  /*19a20*/  IADD3 R18, P0, PT, R2, R13, RZ ;  /* 0x0000000d02127210 */ /* 0x000fc60007f1e0ff */
[----:B------:R-:W-:Y:S01]  /*19a30*/  IMAD.WIDE.U32 R54, R57, R62, R54 ;  /* 0x0000003e39367225 */ /* 0x000fe200078e0036 */
[----:B------:R-:W-:-:S03]  /*19a40*/  IADD3 R20, P1, PT, R12, R17, RZ ;  /* 0x000000110c147210 */ /* 0x000fc60007f3e0ff */
[----:B------:R-:W-:Y:S01]  /*19a50*/  IMAD.MOV.U32 R2, RZ, RZ, R3 ;  /* 0x000000ffff027224 */ /* 0x000fe200078e0003 */
[----:B------:R-:W-:Y:S01]  /*19a60*/  IADD3 R30, P2, PT, R16, R55, RZ ;  /* 0x00000037101e7210 */ /* 0x000fe20007f5e0ff */
[----:B------:R-:W-:Y:S02]  /*19a70*/  IMAD.X R19, RZ, RZ, RZ, P0 ;  /* 0x000000ffff137224 */ /* 0x000fe400000e06ff */
[----:B------:R-:W-:Y:S01]  /*19a80*/  IMAD.MOV.U32 R3, RZ, RZ, RZ ;  /* 0x000000ffff037224 */ /* 0x000fe200078e00ff */
[----:B------:R-:W-:Y:S01]  /*19a90*/  IADD3.X R31, PT, PT, RZ, RZ, RZ, P2, !PT ;  /* 0x000000ffff1f7210 */ /* 0x000fe200017fe4ff */
[----:B------:R-:W-:Y:S02]  /*19aa0*/  IMAD.X R21, RZ, RZ, RZ, P1 ;  /* 0x000000ffff157224 */ /* 0x000fe400008e06ff */
        /* <DEDUP_REMOVED lines=15> */
[----:B------:R-:W-:Y:S01]  /*19ba0*/  IADD3 R30, P1, PT, R12, R17, RZ ;  /* 0x000000110c1e7210 */ /* 0x000fe20007f3e0ff */
[----:B------:R-:W0:Y:S02]  /*19bb0*/  LDC.64 R32, c[0x3][RZ] ;  /* 0x00c00000ff207b82 */ /* 0x000e240000000a00 */
[----:B------:R-:W-:Y:S01]  /*19bc0*/  IMAD.WIDE.U32 R20, R57, R39, R34 ;  /* 0x0000002739147225 */ /* 0x000fe200078e0022 */
[----:B------:R-:W-:Y:S02]  /*19bd0*/  IADD3 R16, P2, PT, R16, R19, RZ ;  /* 0x0000001310107210 */ /* 0x000fe40007f5e0ff */
[----:B------:R-:W-:Y:S01]  /*19be0*/  IADD3.X R31, PT, PT, RZ, RZ, RZ, P1, !PT ;  /* 0x000000ffff1f7210 */ /* 0x000fe20000ffe4ff */
[----:B------:R-:W-:Y:S01]  /*19bf0*/  IMAD.X R3, RZ, RZ, RZ, P0 ;  /* 0x000000ffff037224 */ /* 0x000fe200000e06ff */
[----:B------:R-:W-:Y:S01]  /*19c00*/  IADD3 R18, P3, PT, R18, R21, RZ ;  /* 0x0000001512127210 */ /* 0x000fe20007f7e0ff */
[----:B------:R-:W-:Y:S01]  /*19c10*/  IMAD.X R17, RZ, RZ, RZ, P2 ;  /* 0x000000ffff117224 */ /* 0x000fe200010e06ff */
[----:B------:R-:W-:Y:S01]  /*19c20*/  LOP3.LUT R34, R58, 0xfffffffd, RZ, 0xc0, !PT ;  /* 0xfffffffd3a227812 */ /* 0x000fe200078ec0ff */
        /* <DEDUP_REMOVED lines=16> */
[----:B------:R-:W2:Y:S01]  /*19d30*/  LDC R2, c[0x3][0xe0] ;  /* 0x00c03800ff027b82 */ /* 0x000ea20000000800 */
        /* <DEDUP_REMOVED lines=8> */
[----:B------:R-:W-:Y:S01]  /*19dc0*/  MOV R43, RZ ;  /* 0x000000ff002b7202 */ /* 0x000fe20000000f00 */
        /* <DEDUP_REMOVED lines=8> */
[----:B--2---:R-:W-:Y:S01]  /*19e50*/  IMAD R58, R58, R2, RZ ;  /* 0x000000023a3a7224 */ /* 0x004fe200078e02ff */
[----:B------:R-:W-:Y:S01]  /*19e60*/  IADD3 R16, P2, PT, R16, R19, RZ ;  /* 0x0000001310107210 */ /* 0x000fe20007f5e0ff */
[----:B------:R-:W-:Y:S02]  /*19e70*/  IMAD.X R41, RZ, RZ, RZ, P1 ;  /* 0x000000ffff297224 */ /* 0x000fe400008e06ff */
[----:B------:R-:W-:Y:S02]  /*19e80*/  IMAD.MOV.U32 R19, RZ, RZ, RZ ;  /* 0x000000ffff137224 */ /* 0x000fe400078e00ff */
[----:B------:R-:W-:-:S02]  /*19e90*/  IMAD.X R17, RZ, RZ, RZ, P2 ;  /* 0x000000ffff117224 */ /* 0x000fc400010e06ff */
[----:B------:R-:W-:-:S04]  /*19ea0*/  IMAD.WIDE.U32 R30, R62, R64, R30 ;  /* 0x000000403e1e7225 */ /* 0x000fc800078e001e */
[----:B------:R-:W-:Y:S01]  /*19eb0*/  IMAD.WIDE.U32 R40, R39, R39, R40 ;  /* 0x0000002727287225 */ /* 0x000fe200078e0028 */
[----:B------:R-:W-:-:S03]  /*19ec0*/  IADD3 R12, P0, PT, R13, R31, RZ ;  /* 0x0000001f0d0c7210 */ /* 0x000fc60007f1e0ff */
[----:B0-----:R-:W-:Y:S01]  /*19ed0*/  IMAD.HI.U32 R34, R58, R32, R34 ;  /* 0x000000203a227227 */ /* 0x001fe200078e0022 */
[----:B------:R-:W-:Y:S02]  /*19ee0*/  IADD3 R30, P1, PT, R30, R41, RZ ;  /* 0x000000291e1e7210 */ /* 0x000fe40007f3e0ff */
[----:B------:R-:W-:Y:S01]  /*19ef0*/  IADD3.X R13, PT, PT, RZ, RZ, RZ, P0, !PT ;  /* 0x000000ffff0d7210 */ /* 0x000fe200007fe4ff */
[----:B------:R-:W-:-:S04]  /*19f00*/  IMAD.WIDE.U32 R16, R51, R66, R16 ;  /* 0x0000004233107225 */ /* 0x000fc800078e0010 */
[----:B------:R-:W-:Y:S01]  /*19f10*/  IMAD.WIDE.U32 R18, R57, R64, R18 ;  /* 0x0000004039127225 */ /* 0x000fe200078e0012 */
[----:B------:R-:W-:-:S03]  /*19f20*/  IADD3 R40, P2, PT, R40, R17, RZ ;  /* 0x0000001128287210 */ /* 0x000fc60007f5e0ff */
[----:B------:R-:W-:Y:S01]  /*19f30*/  IMAD.IADD R29, R3, 0x1, R34 ;  /* 0x00000001031d7824 */ /* 0x000fe200078e0222 */
[----:B------:R-:W-:Y:S01]  /*19f40*/  IADD3 R16, P3, PT, R16, R19, RZ ;  /* 0x0000001310107210 */ /* 0x000fe20007f7e0ff */
[----:B------:R-:W-:Y:S01]  /*19f50*/  IMAD.X R31, RZ, RZ, RZ, P1 ;  /* 0x000000ffff1f7224 */ /* 0x000fe200008e06ff */
[----:B------:R-:W0:Y:S01]  /*19f60*/  LDC.64 R34, c[0x3][0x8] ;  /* 0x00c00200ff227b82 */ /* 0x000e220000000a00 */
[----:B------:R-:W-:Y:S01]  /*19f70*/  IMAD.X R41, RZ, RZ, RZ, P2 ;  /* 0x000000ffff297224 */ /* 0x000fe200010e06ff */
[----:B------:R-:W-:Y:S01]  /*19f80*/  IADD3 R28, P4, PT, R28, R29, RZ ;  /* 0x0000001d1c1c7210 */ /* 0x000fe20007f9e0ff */
[----:B------:R-:W-:Y:S01]  /*19f90*/  IMAD.WIDE.U32 R12, R62, R37, R12 ;  /* 0x000000253e0c7225 */ /* 0x000fe200078e000c */
[----:B------:R-:W-:-:S03]  /*19fa0*/  IADD3.X R17, PT, PT, RZ, RZ, RZ, P3, !PT ;  /* 0x000000ffff117210 */ /* 0x000fc60001ffe4ff */
[----:B------:R-:W-:-:S04]  /*19fb0*/  IMAD.WIDE.U32 R30, R39, R66, R30 ;  /* 0x00000042271e7225 */ /* 0x000fc800078e001e */
[----:B------:R-:W-:Y:S01]  /*19fc0*/  IMAD.X R29, RZ, RZ, RZ, P4 ;  /* 0x000000ffff1d7224 */ /* 0x000fe200020e06ff */
[----:B------:R-:W-:Y:S01]  /*19fd0*/  IADD3 R46, P0, PT, R12, R31, RZ ;  /* 0x0000001f0c2e7210 */ /* 0x000fe20007f1e0ff */
[----:B------:R-:W-:Y:S01]  /*19fe0*/  IMAD.WIDE.U32 R40, R62, R66, R40 ;  /* 0x000000423e287225 */ /* 0x000fe200078e0028 */
[----:B------:R-:W-:-:S03]  /*19ff0*/  MOV R12, RZ ;  /* 0x000000ff000c7202 */ /* 0x000fc60000000f00 */
[----:B------:R-:W-:Y:S01]  /*1a000*/  IMAD.WIDE.U32 R16, R50, R64, R16 ;  /* 0x0000004032107225 */ /* 0x000fe200078e0010 */
[----:B------:R-:W-:-:S03]  /*1a010*/  IADD3 R30, P1, PT, R30, R41, RZ ;  /* 0x000000291e1e7210 */ /* 0x000fc60007f3e0ff */
[----:B------:R-:W-:Y:S01]  /*1a020*/  IMAD.WIDE.U32 R28, R58, R33, R28 ;  /* 0x000000213a1c7225 */ /* 0x000fe200078e001c */
[----:B------:R-:W-:-:S03]  /*1a030*/  IADD3 R40, P2, PT, R40, R17, RZ ;  /* 0x0000001128287210 */ /* 0x000fc60007f5e0ff */
[----:B------:R-:W-:Y:S01]  /*1a040*/  IMAD.X R47, RZ, RZ, RZ, P0 ;  /* 0x000000ffff2f7224 */ /* 0x000fe200000e06ff */
[----:B------:R-:W-:Y:S01]  /*1a050*/  IADD3 R45, PT, PT, R12, R29, RZ ;  /* 0x0000001d0c2d7210 */ /* 0x000fe20007ffe0ff */
[----:B------:R-:W-:Y:S02]  /*1a060*/  IMAD.MOV.U32 R17, RZ, RZ, RZ ;  /* 0x000000ffff117224 */ /* 0x000fe400078e00ff */
[----:B------:R-:W-:Y:S01]  /*1a070*/  IMAD.X R41, RZ, RZ, RZ, P2 ;  /* 0x000000ffff297224 */ /* 0x000fe200010e06ff */
[----:B------:R-:W-:Y:S01]  /*1a080*/  IADD3 R44, P2, PT, R44, R45, RZ ;  /* 0x0000002d2c2c7210 */ /* 0x000fe20007f5e0ff */
[----:B------:R-:W-:Y:S02]  /*1a090*/  IMAD R19, R28, R2, RZ ;  /* 0x000000021c137224 */ /* 0x000fe400078e02ff */
[----:B------:R-:W-:Y:S01]  /*1a0a0*/  IMAD.MOV.U32 R29, RZ, RZ, RZ ;  /* 0x000000ffff1d7224 */ /* 0x000fe200078e00ff */
[----:B------:R-:W-:Y:S01]  /*1a0b0*/  IADD3.X R45, PT, PT, RZ, RZ, RZ, P2, !PT ;  /* 0x000000ffff2d7210 */ /* 0x000fe200017fe4ff */
[----:B------:R-:W-:-:S04]  /*1a0c0*/  IMAD.WIDE.U32 R46, R39, R64, R46 ;  /* 0x00000040272e7225 */ /* 0x000fc800078e002e */
[----:B------:R-:W-:Y:S01]  /*1a0d0*/  IMAD.WIDE.U32 R16, R57, R37, R16 ;  /* 0x0000002539107225 */ /* 0x000fe200078e0010 */
[----:B------:R-:W-:-:S03]  /*1a0e0*/  IADD3 R56, P0, PT, R13, R47, RZ ;  /* 0x0000002f0d387210 */ /* 0x000fc60007f1e0ff */
[----:B------:R-:W-:-:S04]  /*1a0f0*/  IMAD.WIDE.U32 R40, R51, R64, R40 ;  /* 0x0000004033287225 */ /* 0x000fc800078e0028 */
[----:B------:R-:W-:Y:S02]  /*1a100*/  IMAD.X R31, RZ, RZ, RZ, P1 ;  /* 0x000000ffff1f7224 */ /* 0x000fe400008e06ff */
[----:B------:R-:W-:Y:S01]  /*1a110*/  IMAD.HI.U32 R14, R19, R32, R28 ;  /* 0x00000020130e7227 */ /* 0x000fe200078e001c */
[----:B------:R-:W-:-:S03]  /*1a120*/  IADD3 R28, P3, PT, R40, R17, RZ ;  /* 0x00000011281c7210 */ /* 0x000fc60007f7e0ff */
[----:B------:R-:W-:Y:S01]  /*1a130*/  IMAD.WIDE.U32 R30, R39, R66, R30 ;  /* 0x00000042271e7225 */ /* 0x000fe200078e001e */
[----:B------:R-:W-:-:S03]  /*1a140*/  IADD3.X R29, PT, PT, RZ, RZ, RZ, P3, !PT ;  /* 0x000000ffff1d7210 */ /* 0x000fc60001ffe4ff */
[----:B------:R-:W-:Y:S01]  /*1a150*/  IMAD.MOV.U32 R13, RZ, RZ, RZ ;  /* 0x000000ffff0d7224 */ /* 0x000fe200078e00ff */
[----:B------:R-:W-:Y:S01]  /*1a160*/  IADD3 R30, P2, PT, R30, R41, RZ ;  /* 0x000000291e1e7210 */ /* 0x000fe20007f5e0ff */
[----:B------:R-:W-:Y:S01]  /*1a170*/  IMAD.IADD R17, R3, 0x1, R14 ;  /* 0x0000000103117824 */ /* 0x000fe200078e020e */
[----:B------:R-:W-:Y:S01]  /*1a180*/  IADD3 R46, P1, PT, R46, R31, RZ ;  /* 0x0000001f2e2e7210 */ /* 0x000fe20007f3e0ff */
[----:B0-----:R-:W-:Y:S01]  /*1a190*/  IMAD.WIDE.U32 R44, R58, R34, R44 ;  /* 0x000000223a2c7225 */ /* 0x001fe200078e002c */
[----:B------:R-:W-:-:S03]  /*1a1a0*/  IADD3.X R31, PT, PT, RZ, RZ, RZ, P2, !PT ;  /* 0x000000ffff1f7210 */ /* 0x000fc600017fe4ff */
[----:B------:R-:W-:Y:S01]  /*1a1b0*/  HFMA2 R14, -RZ, RZ, 0, 0 ;  /* 0x00000000ff0e7431 */ /* 0x000fe200000001ff */
[----:B------:R-:W0:Y:S01]  /*1a1c0*/  LDC.64 R40, c[0x3][0x10] ;  /* 0x00c00400ff287b82 */ /* 0x000e220000000a00 */
[----:B------:R-:W-:Y:S01]  /*1a1d0*/  IMAD.IADD R55, R13, 0x1, R45 ;  /* 0x000000010d377824 */ /* 0x000fe200078e022d */
[----:B------:R-:W-:Y:S01]  /*1a1e0*/  IADD3 R44, P4, PT, R17, R44, RZ ;  /* 0x0000002c112c7210 */ /* 0x000fe20007f9e0ff */
[----:B------:R-:W-:Y:S02]  /*1a1f0*/  IMAD.X R47, RZ, RZ, RZ, P1 ;  /* 0x000000ffff2f7224 */ /* 0x000fe400008e06ff */
        /* <DEDUP_REMOVED lines=8> */
[----:B------:R-:W-:-:S04]  /*1a280*/  IMAD.WIDE.U32 R46, R66, R66, R46 ;  /* 0x00000042422e7225 */ /* 0x000fc800078e002e */
[----:B------:R-:W-:Y:S01]  /*1a290*/  IMAD.WIDE.U32 R56, R39, R37, R56 ;  /* 0x0000002527387225 */ /* 0x000fe200078e0038 */
[----:B------:R-:W-:Y:S02]  /*1a2a0*/  IADD3 R46, P1, PT, R46, R31, RZ ;  /* 0x0000001f2e2e7210 */ /* 0x000fe40007f3e0ff */
[----:B------:R-:W-:Y:S01]  /*1a2b0*/  IADD3.X R31, PT, PT, RZ, RZ, RZ, P2, !PT ;  /* 0x000000ffff1f7210 */ /* 0x000fe200017fe4ff */
[----:B------:R-:W-:Y:S01]  /*1a2c0*/  IMAD.WIDE.U32 R54, R58, R35, R54 ;  /* 0x000000233a367225 */ /* 0x000fe200078e0036 */
[----:B------:R-:W-:Y:S02]  /*1a2d0*/  IADD3 R48, P0, PT, R56, R47, RZ ;  /* 0x0000002f38307210 */ /* 0x000fe40007f1e0ff */
[----:B------:R-:W-:Y:S01]  /*1a2e0*/  IADD3.X R47, PT, PT, RZ, RZ, RZ, P1, !PT ;  /* 0x000000ffff2f7210 */ /* 0x000fe20000ffe4ff */
[----:B------:R-:W-:Y:S02]  /*1a2f0*/  IMAD.IADD R17, R12, 0x1, R45 ;  /* 0x000000010c117824 */ /* 0x000fe400078e022d */
[----:B------:R-:W-:-:S02]  /*1a300*/  IMAD.MOV.U32 R45, RZ, RZ, RZ ;  /* 0x000000ffff2d7224 */ /* 0x000fc400078e00ff */
[----:B------:R-:W-:Y:S01]  /*1a310*/  IMAD.IADD R21, R14, 0x1, R55 ;  /* 0x000000010e157824 */ /* 0x000fe200078e0237 */
[----:B------:R-:W-:Y:S01]  /*1a320*/  IADD3 R50, P2, PT, R17, R54, RZ ;  /* 0x0000003611327210 */ /* 0x000fe20007f5e0ff */
[----:B------:R-:W-:Y:S02]  /*1a330*/  IMAD R17, R44, R2, RZ ;  /* 0x000000022c117224 */ /* 0x000fe400078e02ff */
[----:B------:R-:W-:Y:S01]  /*1a340*/  IMAD.X R49, RZ, RZ, RZ, P0 ;  /* 0x000000ffff317224 */ /* 0x000fe200000e06ff */
[----:B------:R-:W-:Y:S01]  /*1a350*/  IADD3 R20, P1, PT, R20, R21, RZ ;  /* 0x0000001514147210 */ /* 0x000fe20007f3e0ff */
[----:B------:R-:W-:-:S04]  /*1a360*/  IMAD.WIDE.U32 R30, R51, R37, R30 ;  /* 0x00000025331e7225 */ /* 0x000fc800078e001e */
[----:B------:R-:W-:-:S04]  /*1a370*/  IMAD.HI.U32 R24, R17, R32, R44 ;  /* 0x0000002011187227 */ /* 0x000fc800078e002c */
[----:B------:R-:W-:Y:S01]  /*1a380*/  IMAD.X R51, RZ, RZ, RZ, P2 ;  /* 0x000000ffff337224 */ /* 0x000fe200010e06ff */
[----:B------:R-:W-:Y:S01]  /*1a390*/  IADD3 R29, PT, PT, R3, R24, RZ ;  /* 0x00000018031d7210 */ /* 0x000fe20007ffe0ff */
        /* <DEDUP_REMOVED lines=11> */
[----:B0-----:R-:W-:Y:S01]  /*1a450*/  IMAD.WIDE.U32 R20, R58, R40, R20 ;  /* 0x000000283a147225 */ /* 0x001fe200078e0014 */
[----:B------:R-:W-:-:S03]  /*1a460*/  IADD3.X R47, PT, PT, RZ, RZ, RZ, P3, !PT ;  /* 0x000000ffff2f7210 */ /* 0x000fc60001ffe4ff */
[----:B------:R-:W-:Y:S01]  /*1a470*/  IMAD.WIDE.U32 R62, R62, R37, R44 ;  /* 0x000000253e3e7225 */ /* 0x000fe200078e002c */
[----:B------:R-:W-:-:S03]  /*1a480*/  IADD3 R44, P0, PT, R29, R20, RZ ;  /* 0x000000141d2c7210 */ /* 0x000fc60007f1e0ff */
[----:B------:R-:W-:Y:S02]  /*1a490*/  IMAD.MOV.U32 R20, RZ, RZ, RZ ;  /* 0x000000ffff147224 */ /* 0x000fe400078e00ff */
[----:B------:R-:W-:-:S03]  /*1a4a0*/  IMAD.WIDE.U32 R46, R17, R33, R46 ;  /* 0x00000021112e7225 */ /* 0x000fc600078e002e */
[----:B------:R-:W-:Y:S01]  /*1a4b0*/  IADD3 R49, PT, PT, R20, R21, RZ ;  /* 0x0000001514317210 */ /* 0x000fe20007ffe0ff */
[----:B------:R-:W-:Y:S02]  /*1a4c0*/  IMAD.X R45, RZ, RZ, RZ, P0 ;  /* 0x000000ffff2d7224 */ /* 0x000fe400000e06ff */
[----:B------:R-:W-:Y:S01]  /*1a4d0*/  IMAD.X R51, RZ, RZ, RZ, P1 ;  /* 0x000000ffff337224 */ /* 0x000fe200008e06ff */
[----:B------:R-:W-:Y:S01]  /*1a4e0*/  IADD3 R48, P2, PT, R42, R49, RZ ;  /* 0x000000312a307210 */ /* 0x000fe20007f5e0ff */
[----:B------:R-:W-:Y:S02]  /*1a4f0*/  IMAD.MOV.U32 R42, RZ, RZ, R46 ;  /* 0x000000ffff2a7224 */ /* 0x000fe400078e002e */
[----:B------:R-:W-:-:S04]  /*1a500*/  IMAD.WIDE.U32 R44, R19, R35, R44 ;  /* 0x00000023132c7225 */ /* 0x000fc800078e002c */
[----:B------:R-:W-:Y:S02]  /*1a510*/  IMAD.IADD R21, R12, 0x1, R47 ;  /* 0x000000010c157824 */ /* 0x000fe400078e022f */
[----:B------:R-:W-:Y:S02]  /*1a520*/  IMAD R29, R46, R2, RZ ;  /* 0x000000022e1d7224 */ /* 0x000fe400078e02ff */
[----:B------:R-:W-:Y:S01]  /*1a530*/  IMAD.WIDE.U32 R56, R66, R37, R56 ;  /* 0x0000002542387225 */ /* 0x000fe200078e0038 */
[----:B------:R-:W-:-:S03]  /*1a540*/  IADD3 R44, P3, PT, R21, R44, RZ ;  /* 0x0000002c152c7210 */ /* 0x000fc60007f7e0ff */
[----:B------:R-:W-:Y:S02]  /*1a550*/  HFMA2 R21, -RZ, RZ, 0, 0 ;  /* 0x00000000ff157431 */ /* 0x000fe400000001ff */
[----:B------:R-:W-:-:S04]  /*1a560*/  IMAD.WIDE.U32 R50, R66, R64, R50 ;  /* 0x0000004042327225 */ /* 0x000fc800078e0032 */
[----:B------:R-:W-:Y:S01]  /*1a570*/  IMAD.HI.U32 R24, R29, R32, R42 ;  /* 0x000000201d187227 */ /* 0x000fe200078e002a */
[----:B------:R-:W-:Y:S01]  /*1a580*/  IADD3 R54, P0, PT, R56, R51, RZ ;  /* 0x0000003338367210 */ /* 0x000fe20007f1e0ff */
[----:B------:R-:W0:Y:S01]  /*1a590*/  LDC.64 R42, c[0x3][0x18] ;  /* 0x00c00600ff2a7b82 */ /* 0x000e220000000a00 */
[----:B------:R-:W-:Y:S01]  /*1a5a0*/  IADD3 R50, P1, PT, R50, R63, RZ ;  /* 0x0000003f32327210 */ /* 0x000fe20007f3e0ff */
[----:B------:R-:W-:Y:S01]  /*1a5b0*/  IMAD.X R49, RZ, RZ, RZ, P2 ;  /* 0x000000ffff317224 */ /* 0x000fe200010e06ff */
[----:B------:R-:W-:Y:S01]  /*1a5c0*/  IADD3 R31, PT, PT, R3, R24, RZ ;  /* 0x00000018031f7210 */ /* 0x000fe20007ffe0ff */
[----:B------:R-:W-:Y:S02]  /*1a5d0*/  IMAD.IADD R47, R14, 0x1, R45 ;  /* 0x000000010e2f7824 */ /* 0x000fe400078e022d */
        /* <DEDUP_REMOVED lines=8> */
[----:B------:R-:W-:Y:S01]  /*1a660*/  IADD3.X R49, PT, PT, RZ, RZ, RZ, P2, !PT ;  /* 0x000000ffff317210 */ /* 0x000fe200017fe4ff */
[----:B------:R-:W-:Y:S01]  /*1a670*/  IMAD.X R51, RZ, RZ, RZ, P1 ;  /* 0x000000ffff337224 */ /* 0x000fe200008e06ff */
[----:B------:R-:W-:Y:S01]  /*1a680*/  IADD3 R44, P1, PT, R31, R44, RZ ;  /* 0x0000002c1f2c7210 */ /* 0x000fe20007f3e0ff */
[----:B------:R-:W-:-:S04]  /*1a690*/  IMAD.WIDE.U32 R46, R19, R40, R46 ;  /* 0x00000028132e7225 */ /* 0x000fc800078e002e */
[----:B------:R-:W-:Y:S02]  /*1a6a0*/  IMAD.IADD R31, R13, 0x1, R45 ;  /* 0x000000010d1f7824 */ /* 0x000fe400078e022d */
[----:B------:R-:W-:-:S03]  /*1a6b0*/  IMAD.WIDE.U32 R54, R64, R64, R54 ;  /* 0x0000004040367225 */ /* 0x000fc600078e0036 */
[----:B------:R-:W-:Y:S01]  /*1a6c0*/  IADD3 R46, P3, PT, R31, R46, RZ ;  /* 0x0000002e1f2e7210 */ /* 0x000fe20007f7e0ff */
[----:B------:R-:W-:Y:S01]  /*1a6d0*/  IMAD.WIDE.U32 R50, R39, R37, R50 ;  /* 0x0000002527327225 */ /* 0x000fe200078e0032 */
[----:B------:R-:W-:-:S03]  /*1a6e0*/  IADD3 R56, P0, PT, R57, R55, RZ ;  /* 0x0000003739387210 */ /* 0x000fc60007f1e0ff */
[----:B------:R-:W-:Y:S01]  /*1a6f0*/  IMAD.X R45, RZ, RZ, RZ, P1 ;  /* 0x000000ffff2d7224 */ /* 0x000fe200008e06ff */
[----:B------:R-:W-:Y:S01]  /*1a700*/  IADD3 R54, P1, PT, R54, R51, RZ ;  /* 0x0000003336367210 */ /* 0x000fe20007f3e0ff */
[----:B------:R-:W-:Y:S02]  /*1a710*/  IMAD.IADD R61, R20, 0x1, R47 ;  /* 0x00000001143d7824 */ /* 0x000fe400078e022f */
[----:B0-----:R-:W-:Y:S01]  /*1a720*/  IMAD.WIDE.U32 R48, R58, R42, R48 ;  /* 0x0000002a3a307225 */ /* 0x001fe200078e0030 */
[----:B------:R-:W-:-:S03]  /*1a730*/  IADD3.X R55, PT, PT, RZ, RZ, RZ, P1, !PT ;  /* 0x000000ffff377210 */ /* 0x000fc60000ffe4ff */
[----:B------:R-:W-:Y:S01]  /*1a740*/  IMAD.WIDE.U32 R44, R29, R33, R44 ;  /* 0x000000211d2c7225 */ /* 0x000fe200078e002c */
[----:B------:R-:W-:-:S03]  /*1a750*/  IADD3 R60, P1, PT, R61, R48, RZ ;  /* 0x000000303d3c7210 */ /* 0x000fc60007f3e0ff */
[----:B------:R-:W-:Y:S01]  /*1a760*/  IMAD.X R47, RZ, RZ, RZ, P3 ;  /* 0x000000ffff2f7224 */ /* 0x000fe200018e06ff */
[----:B------:R-:W-:Y:S01]  /*1a770*/  IADD3.X R61, PT, PT, RZ, RZ, RZ, P1, !PT ;  /* 0x000000ffff3d7210 */ /* 0x000fe20000ffe4ff */
[----:B------:R-:W-:Y:S02]  /*1a780*/  IMAD.MOV.U32 R24, RZ, RZ, RZ ;  /* 0x000000ffff187224 */ /* 0x000fe400078e00ff */
[----:B------:R-:W-:Y:S01]  /*1a790*/  IMAD.IADD R31, R12, 0x1, R45 ;  /* 0x000000010c1f7824 */ /* 0x000fe200078e022d */
[----:B------:R-:W-:Y:S01]  /*1a7a0*/  MOV R45, RZ ;  /* 0x000000ff002d7202 */ /* 0x000fe20000000f00 */
[----:B------:R-:W-:-:S04]  /*1a7b0*/  IMAD.WIDE.U32 R46, R17, R35, R46 ;  /* 0x00000023112e7225 */ /* 0x000fc800078e002e */
[----:B------:R-:W-:Y:S01]  /*1a7c0*/  IMAD.IADD R49, R24, 0x1, R49 ;  /* 0x0000000118317824 */ /* 0x000fe200078e0231 */
[----:B------:R-:W-:Y:S01]  /*1a7d0*/  IADD3 R46, P2, PT, R31, R46, RZ ;  /* 0x0000002e1f2e7210 */ /* 0x000fe20007f5e0ff */
[----:B------:R-:W-:Y:S02]  /*1a7e0*/  IMAD.IADD R39, R14, 0x1, R47 ;  /* 0x000000010e277824 */ /* 0x000fe400078e022f */
[----:B------:R-:W-:Y:S01]  /*1a7f0*/  IMAD R31, R44, R2, RZ ;  /* 0x000000022c1f7224 */ /* 0x000fe200078e02ff */
[----:B------:R-:W-:Y:S01]  /*1a800*/  IADD3 R48, P1, PT, R16, R49, RZ ;  /* 0x0000003110307210 */ /* 0x000fe20007f3e0ff */
[----:B------:R-:W-:-:S04]  /*1a810*/  IMAD.WIDE.U32 R60, R19, R41, R60 ;  /* 0x00000029133c7225 */ /* 0x000fc800078e003c */
[----:B------:R-:W-:Y:S01]  /*1a820*/  IMAD.X R47, RZ, RZ, RZ, P2 ;  /* 0x000000ffff2f7224 */ /* 0x000fe200010e06ff */
[----:B------:R-:W-:Y:S01]  /*1a830*/  IADD3 R59, PT, PT, R21, R61, RZ ;  /* 0x0000003d153b7210 */ /* 0x000fe20007ffe0ff */
[----:B------:R-:W-:Y:S01]  /*1a840*/  IMAD.HI.U32 R16, R31, R32, R44 ;  /* 0x000000201f107227 */ /* 0x000fe200078e002c */
[----:B------:R-:W-:-:S03]  /*1a850*/  IADD3 R44, P2, PT, R39, R60, RZ ;  /* 0x0000003c272c7210 */ /* 0x000fc60007f5e0ff */
[----:B------:R-:W-:Y:S02]  /*1a860*/  IMAD.X R49, RZ, RZ, RZ, P1 ;  /* 0x000000ffff317224 */ /* 0x000fe400008e06ff */
[----:B------:R-:W-:Y:S02]  /*1a870*/  IMAD.X R45, RZ, RZ, RZ, P2 ;  /* 0x000000ffff2d7224 */ /* 0x000fe400010e06ff */
[----:B------:R-:W-:-:S04]  /*1a880*/  IMAD.WIDE.U32 R46, R29, R34, R46 ;  /* 0x000000221d2e7225 */ /* 0x000fc800078e002e */
[----:B------:R-:W-:Y:S01]  /*1a890*/  IMAD.WIDE.U32 R48, R58, R43, R48 ;  /* 0x0000002b3a307225 */ /* 0x000fe200078e0030 */
[----:B------:R-:W-:-:S03]  /*1a8a0*/  IADD3 R47, PT, PT, R13, R47, RZ ;  /* 0x0000002f0d2f7210 */ /* 0x000fc60007ffe0ff */
[----:B------:R-:W-:Y:S01]  /*1a8b0*/  IMAD.IADD R39, R3, 0x1, R16 ;  /* 0x0000000103277824 */ /* 0x000fe200078e0210 */
[----:B------:R-:W-:Y:S01]  /*1a8c0*/  IADD3 R58, P1, PT, R48, R59, RZ ;  /* 0x0000003b303a7210 */ /* 0x000fe20007f3e0ff */
[----:B------:R-:W-:-:S03]  /*1a8d0*/  IMAD.WIDE.U32 R44, R17, R40, R44 ;  /* 0x00000028112c7225 */ /* 0x000fc600078e002c */
        /* <DEDUP_REMOVED lines=9> */
[----:B------:R-:W-:Y:S01]  /*1a970*/  IMAD.X R45, RZ, RZ, RZ, P2 ;  /* 0x000000ffff2d7224 */ /* 0x000fe200010e06ff */
[----:B------:R-:W-:Y:S01]  /*1a980*/  IADD3 R51, PT, PT, R12, R47, RZ ;  /* 0x0000002f0c337210 */ /* 0x000fe20007ffe0ff */
[----:B------:R-:W-:Y:S02]  /*1a990*/  IMAD.IADD R58, R24, 0x1, R59 ;  /* 0x00000001183a7824 */ /* 0x000fe400078e023b */
[----:B------:R-:W-:Y:S02]  /*1a9a0*/  IMAD R39, R46, R2, RZ ;  /* 0x000000022e277224 */ /* 0x000fe400078e02ff */
[----:B------:R-:W-:Y:S02]  /*1a9b0*/  IMAD.MOV.U32 R47, RZ, RZ, RZ ;  /* 0x000000ffff2f7224 */ /* 0x000fe400078e00ff */
[----:B------:R-:W-:-:S04]  /*1a9c0*/  IMAD.WIDE.U32 R44, R29, R35, R44 ;  /* 0x000000231d2c7225 */ /* 0x000fc800078e002c */
[----:B------:R-:W-:Y:S01]  /*1a9d0*/  IMAD.HI.U32 R16, R39, R32, R46 ;  /* 0x0000002027107227 */ /* 0x000fe200078e002e */
[----:B------:R-:W-:-:S03]  /*1a9e0*/  IADD3 R46, P2, PT, R58, R49, RZ ;  /* 0x000000313a2e7210 */ /* 0x000fc60007f5e0ff */
[----:B------:R-:W-:Y:S01]  /*1a9f0*/  IMAD.X R49, RZ, RZ, RZ, P3 ;  /* 0x000000ffff317224 */ /* 0x000fe200018e06ff */
[----:B------:R-:W-:Y:S01]  /*1aa00*/  IADD3 R44, P3, PT, R51, R44, RZ ;  /* 0x0000002c332c7210 */ /* 0x000fe20007f7e0ff */
[----:B------:R-:W-:Y:S01]  /*1aa10*/  IMAD.X R57, RZ, RZ, RZ, P1 ;  /* 0x000000ffff397224 */ /* 0x000fe200008e06ff */
[----:B------:R-:W-:Y:S01]  /*1aa20*/  IADD3 R51, PT, PT, R14, R45, RZ ;  /* 0x0000002d0e337210 */ /* 0x000fe20007ffe0ff */
[----:B------:R-:W-:Y:S01]  /*1aa30*/  IMAD.X R47, RZ, RZ, RZ, P2 ;  /* 0x000000ffff2f7224 */ /* 0x000fe200010e06ff */
[----:B------:R-:W-:Y:S01]  /*1aa40*/  IADD3.X R45, PT, PT, RZ, RZ, RZ, P3, !PT ;  /* 0x000000ffff2d7210 */ /* 0x000fe20001ffe4ff */
[----:B------:R-:W-:Y:S01]  /*1aa50*/  IMAD.WIDE.U32 R48, R17, R41, R48 ;  /* 0x0000002911307225 */ /* 0x000fe200078e0030 */
[----:B------:R-:W-:-:S03]  /*1aa60*/  IADD3 R57, P1, PT, R30, R57, RZ ;  /* 0x000000391e397210 */ /* 0x000fc60007f3e0ff */
[----:B------:R-:W-:Y:S01]  /*1aa70*/  IMAD.WIDE.U32 R46, R19, R43, R46 ;  /* 0x0000002b132e7225 */ /* 0x000fe200078e002e */
[----:B------:R-:W-:-:S03]  /*1aa80*/  IADD3 R18, P2, PT, R51, R48, RZ ;  /* 0x0000003033127210 */ /* 0x000fc60007f5e0ff */
[----:B------:R-:W-:Y:S02]  /*1aa90*/  IMAD.IADD R49, R21, 0x1, R49 ;  /* 0x0000000115317824 */ /* 0x000fe400078e0231 */
[----:B------:R-:W-:-:S03]  /*1aaa0*/  IMAD.WIDE.U32 R44, R31, R34, R44 ;  /* 0x000000221f2c7225 */ /* 0x000fc600078e002c */
[----:B------:R-:W-:Y:S01]  /*1aab0*/  IADD3 R46, P4, PT, R46, R49, RZ ;  /* 0x000000312e2e7210 */ /* 0x000fe20007f9e0ff */
[----:B------:R-:W-:Y:S01]  /*1aac0*/  IMAD.IADD R19, R3, 0x1, R16 ;  /* 0x0000000103137824 */ /* 0x000fe200078e0210 */
        /* <DEDUP_REMOVED lines=8> */
[----:B------:R-:W-:-:S02]  /*1ab50*/  IMAD.X R47, RZ, RZ, RZ, P4 ;  /* 0x000000ffff2f7224 */ /* 0x000fc400020e06ff */
[----:B------:R-:W-:Y:S01]  /*1ab60*/  IMAD.WIDE.U32 R48, R29, R40, R18 ;  /* 0x000000281d307225 */ /* 0x000fe200078e0012 */
[----:B------:R-:W-:-:S03]  /*1ab70*/  IADD3 R59, P1, PT, R59, R62, RZ ;  /* 0x0000003e3b3b7210 */ /* 0x000fc60007f3e0ff */
[----:B------:R-:W-:Y:S01]  /*1ab80*/  IMAD.WIDE.U32 R18, R17, R42, R46 ;  /* 0x0000002a11127225 */ /* 0x000fe200078e002e */
[----:B------:R-:W-:Y:S02]  /*1ab90*/  IADD3 R49, PT, PT, R20, R49, RZ ;  /* 0x0000003114317210 */ /* 0x000fe40007ffe0ff */
[----:B------:R-:W-:Y:S01]  /*1aba0*/  IADD3.X R30, PT, PT, RZ, RZ, RZ, P1, !PT ;  /* 0x000000ffff1e7210 */ /* 0x000fe20000ffe4ff */
[----:B------:R-:W-:Y:S01]  /*1abb0*/  IMAD.X R47, RZ, RZ, RZ, P2 ;  /* 0x000000ffff2f7224 */ /* 0x000fe200010e06ff */
[----:B------:R-:W-:Y:S01]  /*1abc0*/  IADD3 R18, P4, PT, R49, R18, RZ ;  /* 0x0000001231127210 */ /* 0x000fe20007f9e0ff */
[----:B------:R-:W-:Y:S02]  /*1abd0*/  IMAD.IADD R19, R24, 0x1, R19 ;  /* 0x0000000118137824 */ /* 0x000fe400078e0213 */
[----:B------:R-:W-:Y:S01]  /*1abe0*/  IMAD.X R45, RZ, RZ, RZ, P5 ;  /* 0x000000ffff2d7224 */ /* 0x000fe200028e06ff */
[----:B------:R-:W-:Y:S02]  /*1abf0*/  IADD3 R46, P5, PT, R51, R48, RZ ;  /* 0x00000030332e7210 */ /* 0x000fe40007fbe0ff */
[----:B------:R-:W-:Y:S01]  /*1ac00*/  IADD3 R49, P3, PT, R50, R47, RZ ;  /* 0x0000002f32317210 */ /* 0x000fe20007f7e0ff */
[----:B------:R-:W-:Y:S01]  /*1ac10*/  IMAD.WIDE.U32 R44, R39, R33, R44 ;  /* 0x00000021272c7225 */ /* 0x000fe200078e002c */
[----:B------:R-:W-:-:S02]  /*1ac20*/  IADD3 R48, P2, PT, R19, R16, RZ ;  /* 0x0000001013307210 */ /* 0x000fc40007f5e0ff */
[----:B------:R-:W-:Y:S01]  /*1ac30*/  IADD3.X R47, PT, PT, RZ, RZ, RZ, P5, !PT ;  /* 0x000000ffff2f7210 */ /* 0x000fe20002ffe4ff */
[----:B------:R-:W-:Y:S01]  /*1ac40*/  IMAD.IADD R57, R12, 0x1, R45 ;  /* 0x000000010c397824 */ /* 0x000fe200078e022d */
[----:B------:R-:W-:Y:S01]  /*1ac50*/  IADD3 R30, P1, PT, R30, R49, RZ ;  /* 0x000000311e1e7210 */ /* 0x000fe20007f3e0ff */
[----:B------:R-:W-:Y:S02]  /*1ac60*/  IMAD.X R49, RZ, RZ, RZ, P2 ;  /* 0x000000ffff317224 */ /* 0x000fe400010e06ff */
[----:B------:R-:W-:Y:S02]  /*1ac70*/  IMAD R51, R44, R2, RZ ;  /* 0x000000022c337224 */ /* 0x000fe400078e02ff */
[----:B------:R-:W-:Y:S02]  /*1ac80*/  IMAD.MOV.U32 R45, RZ, RZ, RZ ;  /* 0x000000ffff2d7224 */ /* 0x000fe400078e00ff */
[----:B------:R-:W-:-:S04]  /*1ac90*/  IMAD.WIDE.U32 R46, R31, R35, R46 ;  /* 0x000000231f2e7225 */ /* 0x000fc800078e002e */
[----:B------:R-:W-:Y:S01]  /*1aca0*/  IMAD.X R19, RZ, RZ, RZ, P4 ;  /* 0x000000ffff137224 */ /* 0x000fe200020e06ff */
[----:B------:R-:W-:Y:S01]  /*1acb0*/  IADD3 R16, P2, PT, R57, R46, RZ ;  /* 0x0000002e39107210 */ /* 0x000fe20007f5e0ff */
[----:B------:R-:W-:-:S04]  /*1acc0*/  IMAD.WIDE.U32 R48, R17, R43, R48 ;  /* 0x0000002b11307225 */ /* 0x000fc800078e0030 */
[----:B------:R-:W-:Y:S01]  /*1acd0*/  IMAD.HI.U32 R28, R51, R32, R44 ;  /* 0x00000020331c7227 */ /* 0x000fe200078e002c */
[----:B------:R-:W-:Y:S02]  /*1ace0*/  IADD3 R45, PT, PT, R14, R47, RZ ;  /* 0x0000002f0e2d7210 */ /* 0x000fe40007ffe0ff */
        /* <DEDUP_REMOVED lines=44> */
[----:B------:R-:W-:Y:S02]  /*1afb0*/  IMAD.IADD R47, R21, 0x1, R47 ;  /* 0x00000001152f7824 */ /* 0x000fe400078e022f */
        /* <DEDUP_REMOVED lines=8> */
[----:B------:R-:W-:Y:S01]  /*1b040*/  IMAD.X R45, RZ, RZ, RZ, P2 ;  /* 0x000000ffff2d7224 */ /* 0x000fe200010e06ff */
[----:B------:R-:W-:Y:S02]  /*1b050*/  IADD3 R46, P5, PT, R17, R46, RZ ;  /* 0x0000002e112e7210 */ /* 0x000fe40007fbe0ff */
[----:B------:R-:W-:Y:S01]  /*1b060*/  IADD3 R16, P2, PT, R49, R16, RZ ;  /* 0x0000001031107210 */ /* 0x000fe20007f5e0ff */
[----:B------:R-:W-:Y:S01]  /*1b070*/  IMAD.WIDE.U32 R44, R31, R42, R44 ;  /* 0x0000002a1f2c7225 */ /* 0x000fe200078e002c */
[----:B------:R-:W-:-:S03]  /*1b080*/  IADD3 R49, PT, PT, R20, R47, RZ ;  /* 0x0000002f14317210 */ /* 0x000fc60007ffe0ff */
        /* <DEDUP_REMOVED lines=9> */
[----:B------:R-:W-:Y:S02]  /*1b120*/  IADD3.X R19, PT, PT, RZ, RZ, RZ, P0, !PT ;  /* 0x000000ffff137210 */ /* 0x000fe400007fe4ff */
        /* <DEDUP_REMOVED lines=33> */
[----:B------:R-:W-:Y:S01]  /*1b340*/  IMAD.WIDE.U32 R30, R51, R41, R30 ;  /* 0x00000029331e7225 */ /* 0x000fe200078e001e */
[----:B------:R-:W-:-:S03]  /*1b350*/  IADD3 R19, P3, PT, R44, R45, RZ ;  /* 0x0000002d2c137210 */ /* 0x000fc60007f7e0ff */
        /* <DEDUP_REMOVED lines=8> */
[----:B------:R-:W-:Y:S01]  /*1b3e0*/  IMAD.X R39, RZ, RZ, RZ, P0 ;  /* 0x000000ffff277224 */ /* 0x000fe200000e06ff */
[----:B------:R-:W-:-:S02]  /*1b3f0*/  IADD3.X R45, PT, PT, RZ, RZ, RZ, P6, !PT ;  /* 0x000000ffff2d7210 */ /* 0x000fc400037fe4ff */
[----:B------:R-:W-:Y:S01]  /*1b400*/  IADD3 R28, P0, PT, R19, R50, RZ ;  /* 0x00000032131c7210 */ /* 0x000fe20007f1e0ff */
[----:B------:R-:W-:Y:S02]  /*1b410*/  IMAD.X R31, RZ, RZ, RZ, P5 ;  /* 0x000000ffff1f7224 */ /* 0x000fe400028e06ff */
[----:B------:R-:W-:Y:S01]  /*1b420*/  IMAD.X R19, RZ, RZ, RZ, P2 ;  /* 0x000000ffff137224 */ /* 0x000fe200010e06ff */
[----:B------:R-:W-:Y:S01]  /*1b430*/  IADD3 R39, P5, PT, R39, R28, RZ ;  /* 0x0000001c27277210 */ /* 0x000fe20007fbe0ff */
[----:B------:R-:W-:-:S03]  /*1b440*/  IMAD.WIDE.U32 R30, R51, R42, R30 ;  /* 0x0000002a331e7225 */ /* 0x000fc600078e001e */
[----:B------:R-:W-:Y:S01]  /*1b450*/  IADD3 R39, P2, PT, R29, R39, RZ ;  /* 0x000000271d277210 */ /* 0x000fe20007f5e0ff */
[----:B------:R-:W-:-:S04]  /*1b460*/  IMAD.WIDE.U32 R44, R55, R40, R44 ;  /* 0x00000028372c7225 */ /* 0x000fc800078e002c */
[----:B------:R-:W-:Y:S01]  /*1b470*/  IMAD.IADD R28, R24, 0x1, R31 ;  /* 0x00000001181c7824 */ /* 0x000fe200078e021f */
[----:B------:R-:W-:Y:S01]  /*1b480*/  IADD3 R29, PT, PT, R20, R45, RZ ;  /* 0x0000002d141d7210 */ /* 0x000fe20007ffe0ff */
[----:B------:R-:W-:Y:S01]  /*1b490*/  IMAD.WIDE.U32 R18, R37, R37, R18 ;  /* 0x0000002525127225 */ /* 0x000fe200078e0012 */
[----:B------:R-:W-:Y:S02]  /*1b4a0*/  IADD3.X R37, PT, PT, RZ, RZ, RZ, P3, !PT ;  /* 0x000000ffff257210 */ /* 0x000fe40001ffe4ff */
[----:B------:R-:W-:Y:S01]  /*1b4b0*/  IADD3 R30, P6, PT, R29, R30, RZ ;  /* 0x0000001e1d1e7210 */ /* 0x000fe20007fde0ff */
[----:B------:R-:W-:Y:S01]  /*1b4c0*/  IMAD.X R31, RZ, RZ, RZ, P1 ;  /* 0x000000ffff1f7224 */ /* 0x000fe200008e06ff */
[----:B------:R-:W-:-:S04]  /*1b4d0*/  IADD3 R28, P1, PT, R28, R39, RZ ;  /* 0x000000271c1c7210 */ /* 0x000fc80007f3e0ff */
[----:B------:R-:W-:Y:S01]  /*1b4e0*/  IADD3 R50, P3, PT, R18, R31, RZ ;  /* 0x0000001f12327210 */ /* 0x000fe20007f7e0ff */
[----:B------:R-:W-:Y:S01]  /*1b4f0*/  IMAD.X R18, RZ, RZ, RZ, P4 ;  /* 0x000000ffff127224 */ /* 0x000fe200020e06ff */
[----:B------:R-:W-:Y:S01]  /*1b500*/  IADD3.X R29, PT, PT, RZ, RZ, RZ, P1, !PT ;  /* 0x000000ffff1d7210 */ /* 0x000fe20000ffe4ff */
        /* <DEDUP_REMOVED lines=16> */
[----:B------:R-:W-:Y:S02]  /*1b610*/  IMAD.X R18, RZ, RZ, RZ, P4 ;  /* 0x000000ffff127224 */ /* 0x000fe400020e06ff */
[----:B------:R-:W-:Y:S01]  /*1b620*/  IMAD.WIDE.U32 R28, R55, R42, R28 ;  /* 0x0000002a371c7225 */ /* 0x000fe200078e001c */
[----:B------:R-:W-:Y:S02]  /*1b630*/  IADD3 R51, P3, PT, R51, R37, RZ ;  /* 0x0000002533337210 */ /* 0x000fe40007f7e0ff */
[----:B------:R-:W-:Y:S01]  /*1b640*/  IADD3 R19, PT, PT, R18, R19, R39 ;  /* 0x0000001312137210 */ /* 0x000fe20007ffe027 */
[----:B------:R-:W-:Y:S01]  /*1b650*/  IMAD.X R37, RZ, RZ, RZ, P1 ;  /* 0x000000ffff257224 */ /* 0x000fe200008e06ff */
[----:B------:R-:W-:Y:S01]  /*1b660*/  IADD3 R18, PT, PT, R24, R29, RZ ;  /* 0x0000001d18127210 */ /* 0x000fe20007ffe0ff */
[----:B------:R-:W-:-:S03]  /*1b670*/  IMAD.X R39, RZ, RZ, RZ, P5 ;  /* 0x000000ffff277224 */ /* 0x000fc600028e06ff */
[----:B------:R-:W-:Y:S02]  /*1b680*/  IADD3 R18, P0, PT, R18, R51, RZ ;  /* 0x0000003312127210 */ /* 0x000fe40007f1e0ff */
[----:B------:R-:W-:Y:S02]  /*1b690*/  IADD3 R37, PT, PT, R50, R19, R37 ;  /* 0x0000001332257210 */ /* 0x000fe40007ffe025 */
[----:B------:R-:W-:Y:S01]  /*1b6a0*/  IADD3.X R50, PT, PT, RZ, RZ, RZ, P2, !PT ;  /* 0x000000ffff327210 */ /* 0x000fe200017fe4ff */
        /* <DEDUP_REMOVED lines=39> */
.L_x_237:
        /* <DEDUP_REMOVED lines=23> */
.L_x_238:
[----:B------:R-:W-:Y:S01]  /*1ba90*/  IADD3 R0, PT, PT, R0, -0x1, RZ ;  /* 0xffffffff00007810 */ /* 0x000fe20007ffe0ff */
[----:B------:R-:W-:Y:S06]  /*1baa0*/  BRA `(.L_x_239) ;  /* 0x0000007000f87947 */ /* 0x000fec0003800000 */
.L_x_236:
[C---:B------:R-:W-:Y:S01]  /*1bab0*/  ISETP.NE.AND P0, PT, R0.reuse, RZ, PT ;  /* 0x000000ff0000720c */ /* 0x040fe20003f05270 */
[----:B0-----:R-:W-:Y:S01]  /*1bac0*/  IMAD.MOV.U32 R19, RZ, RZ, RZ ;  /* 0x000000ffff137224 */ /* 0x001fe200078e00ff */
[C---:B------:R-:W-:Y:S01]  /*1bad0*/  VIMNMX.U32 R3, PT, PT, R0.reuse, 0x3, PT ;  /* 0x0000000300037848 */ /* 0x040fe20003fe0000 */
[----:B------:R-:W-:Y:S01]  /*1bae0*/  IMAD.MOV.U32 R58, RZ, RZ, RZ ;  /* 0x000000ffff3a7224 */ /* 0x000fe200078e00ff */
[C---:B------:R-:W-:Y:S02]  /*1baf0*/  ISETP.GE.U32.AND P2, PT, R0.reuse, 0x3, PT ;  /* 0x000000030000780c */ /* 0x040fe40003f46070 */
[----:B------:R-:W-:Y:S02]  /*1bb00*/  ISETP.GT.U32.AND P3, PT, R0, 0x2, PT ;  /* 0x000000020000780c */ /* 0x000fe40003f64070 */
[----:B------:R-:W-:-:S05]  /*1bb10*/  IADD3 R43, PT, PT, R3, 0x1, RZ ;  /* 0x00000001032b7810 */ /* 0x000fca0007ffe0ff */
[----:B------:R-:W-:Y:S06]  /*1bb20*/  @!P0 BRA `(.L_x_240) ;  /* 0x0000000000608947 */ /* 0x000fec0003800000 */
[----:B------:R-:W-:-:S05]  /*1bb30*/  VIADD R13, R0, 0xffffffff ;  /* 0xffffffff000d7836 */ /* 0x000fca0000000000 */
[----:B------:R-:W-:-:S05]  /*1bb40*/  SHF.R.U32.HI R14, RZ, 0x5, R13 ;  /* 0x00000005ff0e7819 */ /* 0x000fca000001160d */
[----:B------:R-:W-:-:S06]  /*1bb50*/  IMAD R14, R14, 0x4, R1 ;  /* 0x000000040e0e7824 */ /* 0x000fcc00078e0201 */
        /* <DEDUP_REMOVED lines=9> */
[----:B------:R-:W-:-:S03]  /*1bbf0*/  LEA R14, R14, R1, 0x2 ;  /* 0x000000010e0e7211 */ /* 0x000fc600078e10ff */
[----:B------:R-:W-:-:S03]  /*1bc00*/  @P1 VIADD R16, R0, 0xfffffffd ;  /* 0xfffffffd00101836 */ /* 0x000fc60000000000 */
[----:B------:R-:W2:Y:S02]  /*1bc10*/  LDL R14, [R14] ;  /* 0x000000000e0e7983 */ /* 0x000ea40000100800 */
[----:B------:R-:W-:-:S05]  /*1bc20*/  @P1 SHF.R.U32.HI R18, RZ, 0x5, R16 ;  /* 0x00000005ff121819 */ /* 0x000fca0000011610 */
[----:B------:R-:W-:-:S05]  /*1bc30*/  @P1 IMAD R18, R18, 0x4, R1 ;  /* 0x0000000412121824 */ /* 0x000fca00078e0201 */
[----:B------:R-:W3:Y:S01]  /*1bc40*/  @P1 LDL R17, [R18] ;  /* 0x0000000012111983 */ /* 0x000ee20000100800 */
[----:B--2---:R-:W-:-:S05]  /*1bc50*/  SHF.R.W.U32.HI R13, RZ, R13, R14 ;  /* 0x0000000dff0d7219 */ /* 0x004fca0000011e0e */
[----:B------:R-:W-:Y:S01]  /*1bc60*/  IMAD.SHL.U32 R13, R13, 0x4, RZ ;  /* 0x000000040d0d7824 */ /* 0x000fe200078e00ff */
[----:B---3--:R-:W-:-:S04]  /*1bc70*/  @P1 SHF.R.W.U32.HI R17, RZ, R16, R17 ;  /* 0x00000010ff111219 */ /* 0x008fc80000011e11 */
[----:B------:R-:W-:Y:S02]  /*1bc80*/  LOP3.LUT R2, R2, 0x4, R13, 0xf8, !PT ;  /* 0x0000000402027812 */ /* 0x000fe400078ef80d */
[----:B------:R-:W-:-:S04]  /*1bc90*/  @P1 SHF.L.U32 R17, R17, 0x3, RZ ;  /* 0x0000000311111819 */ /* 0x000fc800000006ff */
[----:B------:R-:W-:-:S07]  /*1bca0*/  @P1 LOP3.LUT R2, R2, 0x8, R17, 0xf8, !PT ;  /* 0x0000000802021812 */ /* 0x000fce00078ef811 */
.L_x_240:
[----:B------:R-:W-:Y:S05]  /*1bcb0*/  @!P2 BRA `(.L_x_241) ;  /* 0x00000000006ca947 */ /* 0x000fea0003800000 */
[C---:B------:R-:W-:Y:S01]  /*1bcc0*/  VIADD R17, R0.reuse, 0xffffffff ;  /* 0xffffffff00117836 */ /* 0x040fe20000000000 */
[C---:B------:R-:W-:Y:S01]  /*1bcd0*/  IADD3 R24, PT, PT, R0.reuse, -0x3, RZ ;  /* 0xfffffffd00187810 */ /* 0x040fe20007ffe0ff */
[----:B------:R-:W-:-:S03]  /*1bce0*/  VIADD R19, R0, 0xfffffffe ;  /* 0xfffffffe00137836 */ /* 0x000fc60000000000 */
[----:B------:R-:W-:Y:S02]  /*1bcf0*/  SHF.R.S32.HI R14, RZ, 0x5, R17 ;  /* 0x00000005ff0e7819 */ /* 0x000fe40000011411 */
[----:B------:R-:W-:Y:S02]  /*1bd00*/  SHF.R.S32.HI R18, RZ, 0x5, R19 ;  /* 0x00000005ff127819 */ /* 0x000fe40000011413 */
[----:B------:R-:W-:Y:S01]  /*1bd10*/  SHF.R.S32.HI R20, RZ, 0x5, R24 ;  /* 0x00000005ff147819 */ /* 0x000fe20000011418 */
[--C-:B------:R-:W-:Y:S01]  /*1bd20*/  IMAD R16, R14, 0x4, R1.reuse ;  /* 0x000000040e107824 */ /* 0x100fe200078e0201 */
[----:B------:R-:W-:Y:S01]  /*1bd30*/  SHF.R.S32.HI R14, RZ, 0x5, R0 ;  /* 0x00000005ff0e7819 */ /* 0x000fe20000011400 */
[----:B------:R-:W-:-:S04]  /*1bd40*/  IMAD R18, R18, 0x4, R1 ;  /* 0x0000000412127824 */ /* 0x000fc800078e0201 */
[----:B------:R-:W2:Y:S01]  /*1bd50*/  LDL R16, [R16] ;  /* 0x0000000010107983 */ /* 0x000ea20000100800 */
[----:B------:R-:W-:Y:S01]  /*1bd60*/  LEA R14, R14, R1, 0x2 ;  /* 0x000000010e0e7211 */ /* 0x000fe200078e10ff */
[----:B------:R-:W-:Y:S02]  /*1bd70*/  IMAD R21, R20, 0x4, R1 ;  /* 0x0000000414157824 */ /* 0x000fe400078e0201 */
[----:B------:R-:W3:Y:S04]  /*1bd80*/  LDL R18, [R18] ;  /* 0x0000000012127983 */ /* 0x000ee80000100800 */
[----:B------:R-:W5:Y:S04]  /*1bd90*/  LDL R13, [R14] ;  /* 0x000000000e0d7983 */ /* 0x000f680000100800 */
[----:B------:R-:W4:Y:S01]  /*1bda0*/  LDL R21, [R21] ;  /* 0x0000000015157983 */ /* 0x000f220000100800 */
[----:B--2---:R-:W-:-:S02]  /*1bdb0*/  SHF.R.W.U32.HI R17, RZ, R17, R16 ;  /* 0x00000011ff117219 */ /* 0x004fc40000011e10 */
[----:B---3--:R-:W-:-:S03]  /*1bdc0*/  SHF.R.W.U32.HI R19, RZ, R19, R18 ;  /* 0x00000013ff137219 */ /* 0x008fc60000011e12 */
[----:B------:R-:W-:Y:S01]  /*1bdd0*/  IMAD.SHL.U32 R17, R17, 0x2, RZ ;  /* 0x0000000211117824 */ /* 0x000fe200078e00ff */
[----:B-----5:R-:W-:-:S04]  /*1bde0*/  SHF.R.U32.HI R13, RZ, R12, R13 ;  /* 0x0000000cff0d7219 */ /* 0x020fc8000001160d */
[----:B------:R-:W-:Y:S02]  /*1bdf0*/  LOP3.LUT R16, R17, 0x2, RZ, 0xc0, !PT ;  /* 0x0000000211107812 */ /* 0x000fe400078ec0ff */
[----:B----4-:R-:W-:Y:S02]  /*1be00*/  SHF.R.W.U32.HI R17, RZ, R24, R21 ;  /* 0x00000018ff117219 */ /* 0x010fe40000011e15 */
[----:B------:R-:W-:Y:S01]  /*1be10*/  SHF.L.U32 R20, R19, 0x2, RZ ;  /* 0x0000000213147819 */ /* 0x000fe200000006ff */
[----:B------:R-:W-:Y:S01]  /*1be20*/  IMAD.MOV.U32 R19, RZ, RZ, 0x4 ;  /* 0x00000004ff137424 */ /* 0x000fe200078e00ff */
[----:B------:R-:W-:Y:S01]  /*1be30*/  LOP3.LUT R13, R16, 0x1, R13, 0xf8, !PT ;  /* 0x00000001100d7812 */ /* 0x000fe200078ef80d */
[----:B------:R-:W-:-:S03]  /*1be40*/  IMAD.SHL.U32 R58, R17, 0x8, RZ ;  /* 0x00000008113a7824 */ /* 0x000fc600078e00ff */
[----:B------:R-:W-:-:S04]  /*1be50*/  LOP3.LUT R13, R13, 0x4, R20, 0xf8, !PT ;  /* 0x000000040d0d7812 */ /* 0x000fc800078ef814 */
[----:B------:R-:W-:-:S07]  /*1be60*/  LOP3.LUT R58, R13, 0x8, R58, 0xf8, !PT ;  /* 0x000000080d3a7812 */ /* 0x000fce00078ef83a */
.L_x_241:
[----:B------:R-:W-:Y:S05]  /*1be70*/  @P3 BRA `(.L_x_242) ;  /* 0x0000000000703947 */ /* 0x000fea0003800000 */
[----:B------:R-:W-:-:S04]  /*1be80*/  IADD3 R13, PT, PT, -R19, R0, RZ ;  /* 0x00000000130d7210 */ /* 0x000fc80007ffe1ff */
[----:B------:R-:W-:-:S05]  /*1be90*/  SHF.R.S32.HI R14, RZ, 0x5, R13 ;  /* 0x00000005ff0e7819 */ /* 0x000fca000001140d */
[----:B------:R-:W-:-:S06]  /*1bea0*/  IMAD R14, R14, 0x4, R1 ;  /* 0x000000040e0e7824 */ /* 0x000fcc00078e0201 */
[----:B------:R-:W2:Y:S02]  /*1beb0*/  LDL R14, [R14] ;  /* 0x000000000e0e7983 */ /* 0x000ea40000100800 */
[----:B--2---:R-:W-:-:S04]  /*1bec0*/  SHF.R.W.U32.HI R13, RZ, R13, R14 ;  /* 0x0000000dff0d7219 */ /* 0x004fc80000011e0e */
[----:B------:R-:W-:-:S04]  /*1bed0*/  LOP3.LUT R16, R13, 0x1, RZ, 0xc0, !PT ;  /* 0x000000010d107812 */ /* 0x000fc800078ec0ff */
[----:B------:R-:W-:-:S04]  /*1bee0*/  SHF.L.U32 R13, R16, R19, RZ ;  /* 0x00000013100d7219 */ /* 0x000fc800000006ff */
[----:B------:R-:W-:Y:S01]  /*1bef0*/  LOP3.LUT R58, R13, R58, RZ, 0xfc, !PT ;  /* 0x0000003a0d3a7212 */ /* 0x000fe200078efcff */
[----:B------:R-:W-:Y:S06]  /*1bf00*/  @!P0 BRA `(.L_x_242) ;  /* 0x00000000004c8947 */ /* 0x000fec0003800000 */
[----:B------:R-:W-:Y:S01]  /*1bf10*/  ISETP.NE.AND P0, PT, R0, 0x1, PT ;  /* 0x000000010000780c */ /* 0x000fe20003f05270 */
[----:B------:R-:W-:-:S05]  /*1bf20*/  VIADD R13, R19, 0x1 ;  /* 0x00000001130d7836 */ /* 0x000fca0000000000 */
[----:B------:R-:W-:-:S04]  /*1bf30*/  IADD3 R14, PT, PT, -R13, R0, RZ ;  /* 0x000000000d0e7210 */ /* 0x000fc80007ffe1ff */
[----:B------:R-:W-:-:S03]  /*1bf40*/  SHF.R.S32.HI R16, RZ, 0x5, R14 ;  /* 0x00000005ff107819 */ /* 0x000fc6000001140e */
[----:B------:R-:W-:Y:S01]  /*1bf50*/  @P0 VIADD R19, R19, 0x2 ;  /* 0x0000000213130836 */ /* 0x000fe20000000000 */
[----:B------:R-:W-:-:S03]  /*1bf60*/  LEA R16, R16, R1, 0x2 ;  /* 0x0000000110107211 */ /* 0x000fc600078e10ff */
[----:B------:R-:W-:Y:S02]  /*1bf70*/  @P0 IMAD.IADD R18, R0, 0x1, -R19 ;  /* 0x0000000100120824 */ /* 0x000fe400078e0a13 */
[----:B------:R-:W2:Y:S03]  /*1bf80*/  LDL R17, [R16] ;  /* 0x0000000010117983 */ /* 0x000ea60000100800 */
[----:B------:R-:W-:-:S05]  /*1bf90*/  @P0 SHF.R.S32.HI R20, RZ, 0x5, R18 ;  /* 0x00000005ff140819 */ /* 0x000fca0000011412 */
[----:B------:R-:W-:-:S05]  /*1bfa0*/  @P0 IMAD R20, R20, 0x4, R1 ;  /* 0x0000000414140824 */ /* 0x000fca00078e0201 */
        /* <DEDUP_REMOVED lines=9> */
.L_x_242:
[----:B------:R-:W-:-:S04]  /*1c040*/  SHF.R.U32.HI R13, RZ, R3, R58 ;  /* 0x00000003ff0d7219 */ /* 0x000fc8000001163a */
[----:B------:R-:W-:-:S04]  /*1c050*/  LOP3.LUT R13, R13, 0x1, RZ, 0xc0, !PT ;  /* 0x000000010d0d7812 */ /* 0x000fc800078ec0ff */
[----:B------:R-:W-:-:S04]  /*1c060*/  ISETP.NE.U32.AND P1, PT, R13, 0x1, PT ;  /* 0x000000010d00780c */ /* 0x000fc80003f25070 */
[----:B------:R-:W-:Y:S02]  /*1c070*/  ISETP.EQ.OR P0, PT, R0, RZ, !P1 ;  /* 0x000000ff0000720c */ /* 0x000fe40004f02670 */
[----:B------:R-:W-:Y:S02]  /*1c080*/  SEL R58, R58, R2, !P1 ;  /* 0x000000023a3a7207 */ /* 0x000fe40004800000 */
[----:B------:R-:W-:-:S09]  /*1c090*/  SEL R43, R43, 0x1, !P1 ;  /* 0x000000012b2b7807 */ /* 0x000fd20004800000 */
[----:B------:R-:W-:Y:S05]  /*1c0a0*/  @P0 BRA `(.L_x_243) ;  /* 0x0000002400e80947 */ /* 0x000fea0003800000 */
[----:B------:R-:W-:-:S05]  /*1c0b0*/  SHF.R.S32.HI R14, RZ, 0x5, R0 ;  /* 0x00000005ff0e7819 */ /* 0x000fca0000011400 */
[----:B------:R-:W-:-:S05]  /*1c0c0*/  IMAD R14, R14, 0x4, R1 ;  /* 0x000000040e0e7824 */ /* 0x000fca00078e0201 */
[----:B------:R-:W2:Y:S01]  /*1c0d0*/  LDL R13, [R14] ;  /* 0x000000000e0d7983 */ /* 0x000ea20000100800 */
[----:B------:R-:W-:Y:S02]  /*1c0e0*/  ISETP.NE.AND P1, PT, R0, 0x1, PT ;  /* 0x000000010000780c */ /* 0x000fe40003f25270 */
[----:B------:R-:W-:Y:S02]  /*1c0f0*/  IADD3 R17, PT, PT, R3, -0x1, RZ ;  /* 0xffffffff03117810 */ /* 0x000fe40007ffe0ff */
[----:B--2---:R-:W-:-:S04]  /*1c100*/  SHF.R.U32.HI R13, RZ, R12, R13 ;  /* 0x0000000cff0d7219 */ /* 0x004fc8000001160d */
[----:B------:R-:W-:-:S05]  /*1c110*/  LOP3.LUT R58, R13, 0x1, RZ, 0xc0, !PT ;  /* 0x000000010d3a7812 */ /* 0x000fca00078ec0ff */
[----:B------:R-:W-:Y:S05]  /*1c120*/  @!P1 BRA `(.L_x_244) ;  /* 0x00000000003c9947 */ /* 0x000fea0003800000 */
[C---:B------:R-:W-:Y:S01]  /*1c130*/  ISETP.NE.AND P0, PT, R0.reuse, 0x2, PT ;  /* 0x000000020000780c */ /* 0x040fe20003f05270 */
[----:B------:R-:W-:-:S05]  /*1c140*/  VIADD R12, R0, 0xffffffff ;  /* 0xffffffff000c7836 */ /* 0x000fca0000000000 */
[----:B------:R-:W-:-:S04]  /*1c150*/  SHF.R.S32.HI R14, RZ, 0x5, R12 ;  /* 0x00000005ff0e7819 */ /* 0x000fc8000001140c */
[----:B------:R-:W-:-:S03]  /*1c160*/  LEA R14, R14, R1, 0x2 ;  /* 0x000000010e0e7211 */ /* 0x000fc600078e10ff */
[----:B------:R-:W-:Y:S02]  /*1c170*/  @P0 VIADD R16, R0, 0xfffffffe ;  /* 0xfffffffe00100836 */ /* 0x000fe40000000000 */
[----:B------:R-:W2:Y:S03]  /*1c180*/  LDL R13, [R14] ;  /* 0x000000000e0d7983 */ /* 0x000ea60000100800 */
[----:B------:R-:W-:-:S05]  /*1c190*/  @P0 SHF.R.S32.HI R18, RZ, 0x5, R16 ;  /* 0x00000005ff120819 */ /* 0x000fca0000011410 */
        /* <DEDUP_REMOVED lines=8> */
.L_x_244:
[----:B------:R-:W-:Y:S01]  /*1c220*/  SHF.R.U32.HI R12, RZ, R17, R58 ;  /* 0x00000011ff0c7219 */ /* 0x000fe2000001163a */
[----:B------:R-:W-:-:S03]  /*1c230*/  IMAD.MOV.U32 R43, RZ, RZ, R3 ;  /* 0x000000ffff2b7224 */ /* 0x000fc600078e0003 */
[----:B------:R-:W-:-:S04]  /*1c240*/  LOP3.LUT R12, R12, 0x1, RZ, 0xc0, !PT ;  /* 0x000000010c0c7812 */ /* 0x000fc800078ec0ff */
[----:B------:R-:W-:-:S13]  /*1c250*/  ISETP.NE.U32.AND P0, PT, R12, 0x1, PT ;  /* 0x000000010c00780c */ /* 0x000fda0003f05070 */
[----:B------:R-:W-:Y:S05]  /*1c260*/  @!P0 BRA `(.L_x_243) ;  /* 0x0000002400788947 */ /* 0x000fea0003800000 */
[----:B------:R-:W-:Y:S02]  /*1c270*/  HFMA2 R43, -RZ, RZ, 0, 5.9604644775390625e-08 ;  /* 0x00000001ff2b7431 */ /* 0x000fe400000001ff */
[----:B------:R-:W-:Y:S01]  /*1c280*/  IMAD.MOV.U32 R58, RZ, RZ, R2 ;  /* 0x000000ffff3a7224 */ /* 0x000fe200078e0002 */
[----:B------:R-:W-:Y:S06]  /*1c290*/  @!P1 BRA `(.L_x_243) ;  /* 0x00000024006c9947 */ /* 0x000fec0003800000 */
[----:B------:R-:W-:Y:S01]  /*1c2a0*/  VIADD R13, R3, 0xfffffffe ;  /* 0xfffffffe030d7836 */ /* 0x000fe20000000000 */
[----:B------:R-:W-:Y:S01]  /*1c2b0*/  LOP3.LUT P1, RZ, R17, 0xf, RZ, 0xc0, !PT ;  /* 0x0000000f11ff7812 */ /* 0x000fe2000782c0ff */
[----:B------:R-:W-:Y:S01]  /*1c2c0*/  IMAD.MOV.U32 R19, RZ, RZ, RZ ;  /* 0x000000ffff137224 */ /* 0x000fe200078e00ff */
[----:B------:R-:W-:Y:S02]  /*1c2d0*/  MOV R58, RZ ;  /* 0x000000ff003a7202 */ /* 0x000fe40000000f00 */
[----:B------:R-:W-:-:S13]  /*1c2e0*/  ISETP.GE.U32.AND P0, PT, R13, 0xf, PT ;  /* 0x0000000f0d00780c */ /* 0x000fda0003f06070 */
[----:B------:R-:W-:Y:S05]  /*1c2f0*/  @!P0 BRA `(.L_x_245) ;  /* 0x0000000800348947 */ /* 0x000fea0003800000 */
[----:B------:R-:W-:Y:S01]  /*1c300*/  LOP3.LUT R12, R17, 0xfffffff0, RZ, 0xc0, !PT ;  /* 0xfffffff0110c7812 */ /* 0x000fe200078ec0ff */
[----:B------:R-:W-:Y:S02]  /*1c310*/  VIADD R14, R0, 0xfffffff9 ;  /* 0xfffffff9000e7836 */ /* 0x000fe40000000000 */
[----:B------:R-:W-:-:S07]  /*1c320*/  IMAD.MOV.U32 R19, RZ, RZ, RZ ;  /* 0x000000ffff137224 */ /* 0x000fce00078e00ff */
.L_x_246:
[C---:B------:R-:W-:Y:S01]  /*1c330*/  IADD3 R56, PT, PT, R14.reuse, 0x6, RZ ;  /* 0x000000060e387810 */ /* 0x040fe20007ffe0ff */
[C---:B------:R-:W-:Y:S01]  /*1c340*/  VIADD R54, R14.reuse, 0x7 ;  /* 0x000000070e367836 */ /* 0x040fe20000000000 */
[C---:B------:R-:W-:Y:S01]  /*1c350*/  IADD3 R16, PT, PT, R14.reuse, 0x4, RZ ;  /* 0x000000040e107810 */ /* 0x040fe20007ffe0ff */
[C---:B------:R-:W-:Y:S01]  /*1c360*/  VIADD R18, R14.reuse, 0x5 ;  /* 0x000000050e127836 */ /* 0x040fe20000000000 */
[----:B------:R-:W-:Y:S01]  /*1c370*/  SHF.R.S32.HI R20, RZ, 0x5, R56 ;  /* 0x00000005ff147819 */ /* 0x000fe20000011438 */
[----:B------:R-:W-:Y:S01]  /*1c380*/  VIADD R46, R14, 0x1 ;  /* 0x000000010e2e7836 */ /* 0x000fe20000000000 */
[----:B------:R-:W-:Y:S02]  /*1c390*/  SHF.R.S32.HI R28, RZ, 0x5, R16 ;  /* 0x00000005ff1c7819 */ /* 0x000fe40000011410 */
[----:B------:R-:W-:Y:S01]  /*1c3a0*/  SHF.R.S32.HI R24, RZ, 0x5, R18 ;  /* 0x00000005ff187819 */ /* 0x000fe20000011412 */
[----:B------:R-:W-:Y:S01]  /*1c3b0*/  IMAD R63, R20, 0x4, R1 ;  /* 0x00000004143f7824 */ /* 0x000fe200078e0201 */
[----:B------:R-:W-:-:S05]  /*1c3c0*/  SHF.R.S32.HI R20, RZ, 0x5, R54 ;  /* 0x00000005ff147819 */ /* 0x000fca0000011436 */
[--C-:B------:R-:W-:Y:S01]  /*1c3d0*/  IMAD R67, R20, 0x4, R1.reuse ;  /* 0x0000000414437824 */ /* 0x100fe200078e0201 */
[C---:B------:R-:W-:Y:S01]  /*1c3e0*/  IADD3 R20, PT, PT, R14.reuse, 0x2, RZ ;  /* 0x000000020e147810 */ /* 0x040fe20007ffe0ff */
[----:B------:R-:W-:Y:S01]  /*1c3f0*/  VIADD R44, R14, 0xffffffff ;  /* 0xffffffff0e2c7836 */ /* 0x000fe20000000000 */
[-C--:B------:R-:W-:Y:S01]  /*1c400*/  LEA R24, R24, R1.reuse, 0x2 ;  /* 0x0000000118187211 */ /* 0x080fe200078e10ff */
[----:B------:R-:W-:Y:S01]  /*1c410*/  VIADD R21, R14, 0x3 ;  /* 0x000000030e157836 */ /* 0x000fe20000000000 */
[----:B------:R-:W-:Y:S01]  /*1c420*/  SHF.R.S32.HI R32, RZ, 0x5, R20 ;  /* 0x00000005ff207819 */ /* 0x000fe20000011414 */
[----:B------:R-:W2:Y:S03]  /*1c430*/  LDL R67, [R67] ;  /* 0x0000000043437983 */ /* 0x000ea60000100800 */
[----:B------:R-:W-:Y:S01]  /*1c440*/  LEA R59, R32, R1, 0x2 ;  /* 0x00000001203b7211 */ /* 0x000fe200078e10ff */
[----:B------:R0:W3:Y:S01]  /*1c450*/  LDL R65, [R24] ;  /* 0x0000000018417983 */ /* 0x0000e20000100800 */
[----:B------:R-:W-:Y:S01]  /*1c460*/  SHF.R.S32.HI R32, RZ, 0x5, R46 ;  /* 0x00000005ff207819 */ /* 0x000fe2000001142e */
[----:B------:R-:W-:Y:S01]  /*1c470*/  VIADD R40, R14, 0xfffffffd ;  /* 0xfffffffd0e287836 */ /* 0x000fe20000000000 */
[----:B------:R-:W-:Y:S01]  /*1c480*/  SHF.R.S32.HI R34, RZ, 0x5, R14 ;  /* 0x00000005ff227819 */ /* 0x000fe2000001140e */
[----:B------:R-:W-:Y:S01]  /*1c490*/  IMAD R28, R28, 0x4, R1 ;  /* 0x000000041c1c7824 */ /* 0x000fe200078e0201 */
[----:B------:R-:W-:Y:S01]  /*1c4a0*/  SHF.R.S32.HI R30, RZ, 0x5, R21 ;  /* 0x00000005ff1e7819 */ /* 0x000fe20000011415 */
[----:B------:R-:W-:Y:S01]  /*1c4b0*/  IMAD R55, R32, 0x4, R1 ;  /* 0x0000000420377824 */ /* 0x000fe200078e0201 */
[----:B------:R-:W5:Y:S01]  /*1c4c0*/  LDL R63, [R63] ;  /* 0x000000003f3f7983 */ /* 0x000f620000100800 */
[----:B0-----:R-:W-:-:S02]  /*1c4d0*/  SHF.R.S32.HI R24, RZ, 0x5, R44 ;  /* 0x00000005ff187819 */ /* 0x001fc4000001142c */
[-C--:B------:R-:W-:Y:S01]  /*1c4e0*/  LEA R43, R34, R1.reuse, 0x2 ;  /* 0x00000001222b7211 */ /* 0x080fe200078e10ff */
[----:B------:R0:W4:Y:S01]  /*1c4f0*/  LDL R61, [R28] ;  /* 0x000000001c3d7983 */ /* 0x0001220000100800 */
[----:B------:R-:W-:Y:S02]  /*1c500*/  LEA R49, R24, R1, 0x2 ;  /* 0x0000000118317211 */ /* 0x000fe400078e10ff */
[----:B------:R-:W-:Y:S01]  /*1c510*/  SHF.R.S32.HI R24, RZ, 0x5, R40 ;  /* 0x00000005ff187819 */ /* 0x000fe20000011428 */
[----:B------:R-:W4:Y:S01]  /*1c520*/  LDL R55, [R55] ;  /* 0x0000000037377983 */ /* 0x000f220000100800 */
[----:B------:R-:W-:Y:S01]  /*1c530*/  IADD3 R34, PT, PT, R14, -0x5, RZ ;  /* 0xfffffffb0e227810 */ /* 0x000fe20007ffe0ff */
[--C-:B------:R-:W-:Y:S02]  /*1c540*/  IMAD R30, R30, 0x4, R1.reuse ;  /* 0x000000041e1e7824 */ /* 0x100fe400078e0201 */
[----:B------:R-:W-:Y:S01]  /*1c550*/  VIADD R32, R14, 0xfffffffe ;  /* 0xfffffffe0e207836 */ /* 0x000fe20000000000 */
[----:B------:R-:W4:Y:S01]  /*1c560*/  LDL R49, [R49] ;  /* 0x0000000031317983 */ /* 0x000f220000100800 */
[----:B------:R-:W-:Y:S01]  /*1c570*/  IMAD R45, R24, 0x4, R1 ;  /* 0x00000004182d7824 */ /* 0x000fe200078e0201 */
[----:B------:R-:W-:Y:S01]  /*1c580*/  SHF.R.S32.HI R60, RZ, 0x5, R34 ;  /* 0x00000005ff3c7819 */ /* 0x000fe20000011422 */
[----:B------:R-:W-:Y:S01]  /*1c590*/  VIADD R29, R14, 0xfffffffc ;  /* 0xfffffffc0e1d7836 */ /* 0x000fe20000000000 */
[----:B------:R1:W4:Y:S01]  /*1c5a0*/  LDL R48, [R30] ;  /* 0x000000001e307983 */ /* 0x0003220000100800 */
[----:B0-----:R-:W-:-:S03]  /*1c5b0*/  SHF.R.S32.HI R28, RZ, 0x5, R32 ;  /* 0x00000005ff1c7819 */ /* 0x001fc60000011420 */
[----:B------:R-:W4:Y:S01]  /*1c5c0*/  LDL R59, [R59] ;  /* 0x000000003b3b7983 */ /* 0x000f220000100800 */
[----:B------:R-:W-:Y:S01]  /*1c5d0*/  IADD3 R24, PT, PT, R14, -0x6, RZ ;  /* 0xfffffffa0e187810 */ /* 0x000fe20007ffe0ff */
[----:B------:R-:W-:Y:S02]  /*1c5e0*/  IMAD R41, R60, 0x4, R1 ;  /* 0x000000043c297824 */ /* 0x000fe400078e0201 */
[----:B------:R-:W4:Y:S01]  /*1c5f0*/  LDL R45, [R45] ;  /* 0x000000002d2d7983 */ /* 0x000f220000100800 */
[----:B-1----:R-:W-:Y:S01]  /*1c600*/  SHF.R.S32.HI R30, RZ, 0x5, R29 ;  /* 0x00000005ff1e7819 */ /* 0x002fe2000001141d */
[--C-:B------:R-:W-:Y:S02]  /*1c610*/  IMAD R28, R28, 0x4, R1.reuse ;  /* 0x000000041c1c7824 */ /* 0x100fe400078e0201 */
[----:B------:R-:W4:Y:S01]  /*1c620*/  LDL R43, [R43] ;  /* 0x000000002b2b7983 */ /* 0x000f220000100800 */
[----:B------:R-:W-:Y:S01]  /*1c630*/  SHF.R.S32.HI R68, RZ, 0x5, R24 ;  /* 0x00000005ff447819 */ /* 0x000fe20000011418 */
[----:B------:R-:W-:-:S02]  /*1c640*/  IMAD R42, R30, 0x4, R1 ;  /* 0x000000041e2a7824 */ /* 0x000fc400078e0201 */
[----:B------:R-:W4:Y:S01]  /*1c650*/  LDL R41, [R41] ;  /* 0x0000000029297983 */ /* 0x000f220000100800 */
[----:B------:R-:W-:Y:S01]  /*1c660*/  VIADD R30, R14, 0xfffffff9 ;  /* 0xfffffff90e1e7836 */ /* 0x000fe20000000000 */
[----:B------:R-:W-:Y:S02]  /*1c670*/  LEA R35, R68, R1, 0x2 ;  /* 0x0000000144237211 */ /* 0x000fe400078e10ff */
[----:B------:R0:W4:Y:S02]  /*1c680*/  LDL R47, [R28] ;  /* 0x000000001c2f7983 */ /* 0x0001240000100800 */
[----:B------:R-:W-:Y:S02]  /*1c690*/  SHF.R.S32.HI R60, RZ, 0x5, R30 ;  /* 0x00000005ff3c7819 */ /* 0x000fe4000001141e */
[----:B------:R-:W4:Y:S01]  /*1c6a0*/  LDL R35, [R35] ;  /* 0x0000000023237983 */ /* 0x000f220000100800 */
[----:B0-----:R-:W-:-:S03]  /*1c6b0*/  VIADD R28, R14, 0xfffffff8 ;  /* 0xfffffff80e1c7836 */ /* 0x001fc60000000000 */
[----:B------:R-:W4:Y:S02]  /*1c6c0*/  LDL R42, [R42] ;  /* 0x000000002a2a7983 */ /* 0x000f240000100800 */
[----:B------:R-:W-:Y:S01]  /*1c6d0*/  SHF.R.S32.HI R68, RZ, 0x5, R28 ;  /* 0x00000005ff447819 */ /* 0x000fe2000001141c */
[----:B------:R-:W-:-:S03]  /*1c6e0*/  IMAD R33, R60, 0x4, R1 ;  /* 0x000000043c217824 */ /* 0x000fc600078e0201 */
[----:B------:R-:W-:-:S03]  /*1c6f0*/  LEA R31, R68, R1, 0x2 ;  /* 0x00000001441f7211 */ /* 0x000fc600078e10ff */
[----:B------:R-:W4:Y:S04]  /*1c700*/  LDL R33, [R33] ;  /* 0x0000000021217983 */ /* 0x000f280000100800 */
[----:B------:R-:W4:Y:S01]  /*1c710*/  LDL R31, [R31] ;  /* 0x000000001f1f7983 */ /* 0x000f220000100800 */
[----:B--2---:R-:W-:Y:S02]  /*1c720*/  SHF.R.W.U32.HI R67, RZ, R54, R67 ;  /* 0x00000036ff437219 */ /* 0x004fe40000011e43 */
[----:B---3--:R-:W-:Y:S02]  /*1c730*/  SHF.R.W.U32.HI R65, RZ, R18, R65 ;  /* 0x00000012ff417219 */ /* 0x008fe40000011e41 */
[----:B------:R-:W-:Y:S02]  /*1c740*/  LOP3.LUT R18, R67, 0x1, RZ, 0xc0, !PT ;  /* 0x0000000143127812 */ /* 0x000fe400078ec0ff */
[----:B-----5:R-:W-:Y:S01]  /*1c750*/  SHF.R.W.U32.HI R63, RZ, R56, R63 ;  /* 0x00000038ff3f7219 */ /* 0x020fe20000011e3f */
[----:B------:R-:W-:Y:S01]  /*1c760*/  VIADD R56, R19, 0x1 ;  /* 0x0000000113387836 */ /* 0x000fe20000000000 */
[----:B----4-:R-:W-:-:S02]  /*1c770*/  SHF.R.W.U32.HI R54, RZ, R16, R61 ;  /* 0x00000010ff367219 */ /* 0x010fc40000011e3d */
[----:B------:R-:W-:Y:S02]  /*1c780*/  SHF.R.W.U32.HI R55, RZ, R46, R55 ;  /* 0x0000002eff377219 */ /* 0x000fe40000011e37 */
[----:B------:R-:W-:Y:S02]  /*1c790*/  SHF.L.U32 R61, R18, R19, RZ ;  /* 0x00000013123d7219 */ /* 0x000fe400000006ff */
[----:B------:R-:W-:Y:S02]  /*1c7a0*/  LOP3.LUT R63, R63, 0x1, RZ, 0xc0, !PT ;  /* 0x000000013f3f7812 */ /* 0x000fe400078ec0ff */
[----:B------:R-:W-:Y:S02]  /*1c7b0*/  IADD3 R18, PT, PT, R19, 0x6, RZ ;  /* 0x0000000613127810 */ /* 0x000fe40007ffe0ff */
[----:B------:R-:W-:Y:S01]  /*1c7c0*/  LOP3.LUT R55, R55, 0x1, RZ, 0xc0, !PT ;  /* 0x0000000137377812 */ /* 0x000fe200078ec0ff */
[----:B------:R-:W-:Y:S01]  /*1c7d0*/  VIADD R16, R19, 0x2 ;  /* 0x0000000213107836 */ /* 0x000fe20000000000 */
[----:B------:R-:W-:-:S02]  /*1c7e0*/  SHF.R.W.U32.HI R49, RZ, R44, R49 ;  /* 0x0000002cff317219 */ /* 0x000fc40000011e31 */
[----:B------:R-:W-:Y:S02]  /*1c7f0*/  LOP3.LUT R65, R65, 0x1, RZ, 0xc0, !PT ;  /* 0x0000000141417812 */ /* 0x000fe400078ec0ff */
[----:B------:R-:W-:Y:S02]  /*1c800*/  SHF.L.U32 R56, R63, R56, RZ ;  /* 0x000000383f387219 */ /* 0x000fe400000006ff */
[----:B------:R-:W-:Y:S01]  /*1c810*/  SHF.L.U32 R55, R55, R18, RZ ;  /* 0x0000001237377219 */ /* 0x000fe200000006ff */
[C---:B------:R-:W-:Y:S01]  /*1c820*/  VIADD R18, R19.reuse, 0x8 ;  /* 0x0000000813127836 */ /* 0x040fe20000000000 */
[----:B------:R-:W-:Y:S02]  /*1c830*/  IADD3 R63, PT, PT, R19, 0x3, RZ ;  /* 0x00000003133f7810 */ /* 0x000fe40007ffe0ff */
[----:B------:R-:W-:Y:S02]  /*1c840*/  LOP3.LUT R54, R54, 0x1, RZ, 0xc0, !PT ;  /* 0x0000000136367812 */ /* 0x000fe400078ec0ff */
[----:B------:R-:W-:-:S02]  /*1c850*/  SHF.R.W.U32.HI R48, RZ, R21, R48 ;  /* 0x00000015ff307219 */ /* 0x000fc40000011e30 */
[----:B------:R-:W-:Y:S02]  /*1c860*/  SHF.R.W.U32.HI R59, RZ, R20, R59 ;  /* 0x00000014ff3b7219 */ /* 0x000fe40000011e3b */
[----:B------:R-:W-:Y:S01]  /*1c870*/  LOP3.LUT R49, R49, 0x1, RZ, 0xc0, !PT ;  /* 0x0000000131317812 */ /* 0x000fe200078ec0ff */
[----:B------:R-:W-:Y:S01]  /*1c880*/  VIADD R21, R19, 0x4 ;  /* 0x0000000413157836 */ /* 0x000fe20000000000 */
[----:B------:R-:W-:Y:S01]  /*1c890*/  SHF.L.U32 R65, R65, R16, RZ ;  /* 0x0000001041417219 */ /* 0x000fe200000006ff */
[----:B------:R-:W-:Y:S01]  /*1c8a0*/  VIADD R16, R19, 0x5 ;  /* 0x0000000513107836 */ /* 0x000fe20000000000 */
[----:B------:R-:W-:Y:S02]  /*1c8b0*/  SHF.R.W.U32.HI R45, RZ, R40, R45 ;  /* 0x00000028ff2d7219 */ /* 0x000fe40000011e2d */
[----:B------:R-:W-:Y:S02]  /*1c8c0*/  LOP3.LUT R56, R56, R61, R58, 0xfe, !PT ;  /* 0x0000003d38387212 */ /* 0x000fe400078efe3a */
[----:B------:R-:W-:-:S02]  /*1c8d0*/  SHF.L.U32 R54, R54, R63, RZ ;  /* 0x0000003f36367219 */ /* 0x000fc400000006ff */
[----:B------:R-:W-:Y:S02]  /*1c8e0*/  LOP3.LUT R48, R48, 0x1, RZ, 0xc0, !PT ;  /* 0x0000000130307812 */ /* 0x000fe400078ec0ff */
[----:B------:R-:W-:Y:S02]  /*1c8f0*/  LOP3.LUT R59, R59, 0x1, RZ, 0xc0, !PT ;  /* 0x000000013b3b7812 */ /* 0x000fe400078ec0ff */
[----:B------:R-:W-:Y:S02]  /*1c900*/  SHF.R.W.U32.HI R43, RZ, R14, R43 ;  /* 0x0000000eff2b7219 */ /* 0x000fe40000011e2b */
[----:B------:R-:W-:Y:S01]  /*1c910*/  SHF.L.U32 R49, R49, R18, RZ ;  /* 0x0000001231317219 */ /* 0x000fe200000006ff */
[----:B------:R-:W-:Y:S01]  /*1c920*/  VIADD R18, R19, 0xa ;  /* 0x0000000a13127836 */ /* 0x000fe20000000000 */
[----:B------:R-:W-:Y:S01]  /*1c930*/  LOP3.LUT R45, R45, 0x1, RZ, 0xc0, !PT ;  /* 0x000000012d2d7812 */ /* 0x000fe200078ec0ff */
[----:B------:R-:W-:Y:S01]  /*1c940*/  VIADD R20, R19, 0x7 ;  /* 0x0000000713147836 */ /* 0x000fe20000000000 */
[----:B------:R-:W-:-:S02]  /*1c950*/  LOP3.LUT R54, R54, R65, R56, 0xfe, !PT ;  /* 0x0000004136367212 */ /* 0x000fc400078efe38 */
[----:B------:R-:W-:Y:S02]  /*1c960*/  SHF.L.U32 R21, R48, R21, RZ ;  /* 0x0000001530157219 */ /* 0x000fe400000006ff */
[----:B------:R-:W-:Y:S02]  /*1c970*/  SHF.L.U32 R16, R59, R16, RZ ;  /* 0x000000103b107219 */ /* 0x000fe400000006ff */
[----:B------:R-:W-:Y:S02]  /*1c980*/  LOP3.LUT R43, R43, 0x1, RZ, 0xc0, !PT ;  /* 0x000000012b2b7812 */ /* 0x000fe400078ec0ff */
[----:B------:R-:W-:Y:S02]  /*1c990*/  SHF.R.W.U32.HI R41, RZ, R34, R41 ;  /* 0x00000022ff297219 */ /* 0x000fe40000011e29 */
[----:B------:R-:W-:Y:S02]  /*1c9a0*/  SHF.L.U32 R45, R45, R18, RZ ;  /* 0x000000122d2d7219 */ /* 0x000fe400000006ff */
[----:B------:R-:W-:-:S02]  /*1c9b0*/  LOP3.LUT R16, R16, R21, R54, 0xfe, !PT ;  /* 0x0000001510107212 */ /* 0x000fc400078efe36 */
[----:B------:R-:W-:Y:S02]  /*1c9c0*/  SHF.L.U32 R20, R43, R20, RZ ;  /* 0x000000142b147219 */ /* 0x000fe400000006ff */
[----:B------:R-:W-:Y:S02]  /*1c9d0*/  IADD3 R18, PT, PT, R19, 0xc, RZ ;  /* 0x0000000c13127810 */ /* 0x000fe40007ffe0ff */
[----:B------:R-:W-:Y:S02]  /*1c9e0*/  LOP3.LUT R41, R41, 0x1, RZ, 0xc0, !PT ;  /* 0x0000000129297812 */ /* 0x000fe400078ec0ff */
[----:B------:R-:W-:Y:S01]  /*1c9f0*/  SHF.R.W.U32.HI R47, RZ, R32, R47 ;  /* 0x00000020ff2f7219 */ /* 0x000fe20000011e2f */
[C---:B------:R-:W-:Y:S01]  /*1ca00*/  VIADD R21, R19.reuse, 0xb ;  /* 0x0000000b13157836 */ /* 0x040fe20000000000 */
[----:B------:R-:W-:Y:S01]  /*1ca10*/  LOP3.LUT R16, R20, R55, R16, 0xfe, !PT ;  /* 0x0000003714107212 */ /* 0x000fe200078efe10 */
[----:B------:R-:W-:Y:S01]  /*1ca20*/  VIADD R20, R19, 0xd ;  /* 0x0000000d13147836 */ /* 0x000fe20000000000 */
[----:B------:R-:W-:-:S02]  /*1ca30*/  SHF.R.W.U32.HI R35, RZ, R24, R35 ;  /* 0x00000018ff237219 */ /* 0x000fc40000011e23 */
[----:B------:R-:W-:Y:S01]  /*1ca40*/  SHF.L.U32 R41, R41, R18, RZ ;  /* 0x0000001229297219 */ /* 0x000fe200000006ff */
[C---:B------:R-:W-:Y:S01]  /*1ca50*/  VIADD R18, R19.reuse, 0xe ;  /* 0x0000000e13127836 */ /* 0x040fe20000000000 */
[C---:B------:R-:W-:Y:S02]  /*1ca60*/  IADD3 R32, PT, PT, R19.reuse, 0x9, RZ ;  /* 0x0000000913207810 */ /* 0x040fe40007ffe0ff */
[C---:B------:R-:W-:Y:S01]  /*1ca70*/  IADD3 R24, PT, PT, R19.reuse, 0xf, RZ ;  /* 0x0000000f13187810 */ /* 0x040fe20007ffe0ff */
[----:B------:R-:W-:Y:S01]  /*1ca80*/  VIADD R19, R19, 0x10 ;  /* 0x0000001013137836 */ /* 0x000fe20000000000 */
[----:B------:R-:W-:Y:S02]  /*1ca90*/  LOP3.LUT R47, R47, 0x1, RZ, 0xc0, !PT ;  /* 0x000000012f2f7812 */ /* 0x000fe400078ec0ff */
[----:B------:R-:W-:Y:S02]  /*1caa0*/  SHF.R.W.U32.HI R42, RZ, R29, R42 ;  /* 0x0000001dff2a7219 */ /* 0x000fe40000011e2a */
[----:B------:R-:W-:-:S02]  /*1cab0*/  SHF.L.U32 R32, R47, R32, RZ ;  /* 0x000000202f207219 */ /* 0x000fc400000006ff */
[----:B------:R-:W-:Y:S02]  /*1cac0*/  LOP3.LUT R42, R42, 0x1, RZ, 0xc0, !PT ;  /* 0x000000012a2a7812 */ /* 0x000fe400078ec0ff */
[----:B------:R-:W-:Y:S02]  /*1cad0*/  ISETP.NE.AND P0, PT, R19, R12, PT ;  /* 0x0000000c1300720c */ /* 0x000fe40003f05270 */
[----:B------:R-:W-:Y:S02]  /*1cae0*/  LOP3.LUT R16, R32, R49, R16, 0xfe, !PT ;  /* 0x0000003120107212 */ /* 0x000fe400078efe10 */
[----:B------:R-:W-:Y:S02]  /*1caf0*/  SHF.L.U32 R21, R42, R21, RZ ;  /* 0x000000152a157219 */ /* 0x000fe400000006ff */
[----:B------:R-:W-:Y:S02]  /*1cb00*/  LOP3.LUT R35, R35, 0x1, RZ, 0xc0, !PT ;  /* 0x0000000123237812 */ /* 0x000fe400078ec0ff */
[----:B------:R-:W-:-:S02]  /*1cb10*/  SHF.R.W.U32.HI R33, RZ, R30, R33 ;  /* 0x0000001eff217219 */ /* 0x000fc40000011e21 */
[----:B------:R-:W-:Y:S02]  /*1cb20*/  SHF.R.W.U32.HI R31, RZ, R28, R31 ;  /* 0x0000001cff1f7219 */ /* 0x000fe40000011e1f */
[----:B------:R-:W-:Y:S02]  /*1cb30*/  LOP3.LUT R16, R21, R45, R16, 0xfe, !PT ;  /* 0x0000002d15107212 */ /* 0x000fe400078efe10 */
[----:B------:R-:W-:Y:S02]  /*1cb40*/  SHF.L.U32 R20, R35, R20, RZ ;  /* 0x0000001423147219 */ /* 0x000fe400000006ff */
[----:B------:R-:W-:Y:S02]  /*1cb50*/  LOP3.LUT R33, R33, 0x1, RZ, 0xc0, !PT ;  /* 0x0000000121217812 */ /* 0x000fe400078ec0ff */
[----:B------:R-:W-:Y:S02]  /*1cb60*/  LOP3.LUT R31, R31, 0x1, RZ, 0xc0, !PT ;  /* 0x000000011f1f7812 */ /* 0x000fe400078ec0ff */
[----:B------:R-:W-:-:S02]  /*1cb70*/  LOP3.LUT R16, R20, R41, R16, 0xfe, !PT ;  /* 0x0000002914107212 */ /* 0x000fc400078efe10 */
[----:B------:R-:W-:Y:S02]  /*1cb80*/  SHF.L.U32 R33, R33, R18, RZ ;  /* 0x0000001221217219 */ /* 0x000fe400000006ff */
[----:B------:R-:W-:Y:S01]  /*1cb90*/  SHF.L.U32 R24, R31, R24, RZ ;  /* 0x000000181f187219 */ /* 0x000fe200000006ff */
[----:B------:R-:W-:-:S03]  /*1cba0*/  VIADD R14, R14, 0xfffffff0 ;  /* 0xfffffff00e0e7836 */ /* 0x000fc60000000000 */
[----:B------:R-:W-:Y:S01]  /*1cbb0*/  LOP3.LUT R58, R24, R33, R16, 0xfe, !PT ;  /* 0x00000021183a7212 */ /* 0x000fe200078efe10 */
[----:B------:R-:W-:Y:S06]  /*1cbc0*/  @P0 BRA `(.L_x_246) ;  /* 0xfffffff400d80947 */ /* 0x000fec000383ffff */
.L_x_245:
[----:B------:R-:W-:Y:S05]  /*1cbd0*/  @!P1 BRA `(.L_x_247) ;  /* 0x0000000800489947 */ /* 0x000fea0003800000 */
[----:B------:R-:W-:-:S04]  /*1cbe0*/  IADD3 R14, PT, PT, R3, 0xf, RZ ;  /* 0x0000000f030e7810 */ /* 0x000fc80007ffe0ff */
[C---:B------:R-:W-:Y:S02]  /*1cbf0*/  LOP3.LUT R12, R14.reuse, 0xf, RZ, 0xc0, !PT ;  /* 0x0000000f0e0c7812 */ /* 0x040fe400078ec0ff */
[----:B------:R-:W-:-:S03]  /*1cc00*/  LOP3.LUT P1, RZ, R14, 0x7, RZ, 0xc0, !PT ;  /* 0x000000070eff7812 */ /* 0x000fc6000782c0ff */
[----:B------:R-:W-:-:S05]  /*1cc10*/  VIADD R12, R12, 0xffffffff ;  /* 0xffffffff0c0c7836 */ /* 0x000fca0000000000 */
[----:B------:R-:W-:-:S13]  /*1cc20*/  ISETP.GE.U32.AND P0, PT, R12, 0x7, PT ;  /* 0x000000070c00780c */ /* 0x000fda0003f06070 */
[----:B------:R-:W-:Y:S05]  /*1cc30*/  @!P0 BRA `(.L_x_248) ;  /* 0x0000000400108947 */ /* 0x000fea0003800000 */
[C---:B------:R-:W-:Y:S01]  /*1cc40*/  VIADD R43, R19.reuse, 0x1 ;  /* 0x00000001132b7836 */ /* 0x040fe20000000000 */
[C---:B------:R-:W-:Y:S01]  /*1cc50*/  IADD3 R41, PT, PT, R19.reuse, 0x2, RZ ;  /* 0x0000000213297810 */ /* 0x040fe20007ffe0ff */
[C---:B------:R-:W-:Y:S01]  /*1cc60*/  VIADD R35, R19.reuse, 0x3 ;  /* 0x0000000313237836 */ /* 0x040fe20000000000 */
[C---:B------:R-:W-:Y:S01]  /*1cc70*/  IADD3 R21, PT, PT, R19.reuse, 0x4, RZ ;  /* 0x0000000413157810 */ /* 0x040fe20007ffe0ff */
[C---:B------:R-:W-:Y:S01]  /*1cc80*/  IMAD.IADD R30, R0.reuse, 0x1, -R43 ;  /* 0x00000001001e7824 */ /* 0x040fe200078e0a2b */
[----:B------:R-:W-:Y:S01]  /*1cc90*/  IADD3 R29, PT, PT, R19, 0x7, RZ ;  /* 0x00000007131d7810 */ /* 0x000fe20007ffe0ff */
[C---:B------:R-:W-:Y:S01]  /*1cca0*/  IMAD.IADD R34, R0.reuse, 0x1, -R41 ;  /* 0x0000000100227824 */ /* 0x040fe200078e0a29 */
[----:B------:R-:W-:Y:S01]  /*1ccb0*/  IADD3 R20, PT, PT, -R35, R0, RZ ;  /* 0x0000000023147210 */ /* 0x000fe20007ffe1ff */
[C---:B------:R-:W-:Y:S01]  /*1ccc0*/  IMAD.IADD R24, R0.reuse, 0x1, -R19 ;  /* 0x0000000100187824 */ /* 0x040fe200078e0a13 */
[----:B------:R-:W-:Y:S01]  /*1ccd0*/  SHF.R.S32.HI R14, RZ, 0x5, R30 ;  /* 0x00000005ff0e7819 */ /* 0x000fe2000001141e */
[C---:B------:R-:W-:Y:S01]  /*1cce0*/  VIADD R31, R19.reuse, 0x5 ;  /* 0x00000005131f7836 */ /* 0x040fe20000000000 */
[----:B------:R-:W-:Y:S01]  /*1ccf0*/  SHF.R.S32.HI R28, RZ, 0x5, R34 ;  /* 0x00000005ff1c7819 */ /* 0x000fe20000011422 */
[----:B------:R-:W-:Y:S01]  /*1cd00*/  VIADD R33, R19, 0x6 ;  /* 0x0000000613217836 */ /* 0x000fe20000000000 */
[----:B------:R-:W-:Y:S01]  /*1cd10*/  SHF.R.S32.HI R16, RZ, 0x5, R24 ;  /* 0x00000005ff107819 */ /* 0x000fe20000011418 */
[----:B------:R-:W-:Y:S01]  /*1cd20*/  IMAD.IADD R18, R0, 0x1, -R21 ;  /* 0x0000000100127824 */ /* 0x000fe200078e0a15 */
[-C--:B------:R-:W-:Y:S01]  /*1cd30*/  LEA R32, R14, R1.reuse, 0x2 ;  /* 0x000000010e207211 */ /* 0x080fe200078e10ff */
[C---:B------:R-:W-:Y:S01]  /*1cd40*/  IMAD.IADD R12, R0.reuse, 0x1, -R31 ;  /* 0x00000001000c7824 */ /* 0x040fe200078e0a1f */
[----:B------:R-:W-:Y:S01]  /*1cd50*/  SHF.R.S32.HI R42, RZ, 0x5, R20 ;  /* 0x00000005ff2a7819 */ /* 0x000fe20000011414 */
[----:B------:R-:W-:Y:S01]  /*1cd60*/  IMAD.IADD R14, R0, 0x1, -R33 ;  /* 0x00000001000e7824 */ /* 0x000fe200078e0a21 */
[----:B------:R-:W-:Y:S01]  /*1cd70*/  SHF.R.S32.HI R44, RZ, 0x5, R18 ;  /* 0x00000005ff2c7819 */ /* 0x000fe20000011412 */
[----:B------:R-:W-:Y:S01]  /*1cd80*/  IMAD R40, R28, 0x4, R1 ;  /* 0x000000041c287824 */ /* 0x000fe200078e0201 */
[-C--:B------:R-:W-:Y:S01]  /*1cd90*/  LEA R28, R16, R1.reuse, 0x2 ;  /* 0x00000001101c7211 */ /* 0x080fe200078e10ff */
[----:B------:R-:W-:Y:S01]  /*1cda0*/  IMAD.IADD R16, R0, 0x1, -R29 ;  /* 0x0000000100107824 */ /* 0x000fe200078e0a1d */
[----:B------:R-:W-:Y:S01]  /*1cdb0*/  SHF.R.S32.HI R46, RZ, 0x5, R12 ;  /* 0x00000005ff2e7819 */ /* 0x000fe2000001140c */
[--C-:B------:R-:W-:Y:S01]  /*1cdc0*/  IMAD R42, R42, 0x4, R1.reuse ;  /* 0x000000042a2a7824 */ /* 0x100fe200078e0201 */
[----:B------:R-:W-:Y:S01]  /*1cdd0*/  SHF.R.S32.HI R48, RZ, 0x5, R14 ;  /* 0x00000005ff307819 */ /* 0x000fe2000001140e */
[----:B------:R-:W2:Y:S01]  /*1cde0*/  LDL R47, [R32] ;  /* 0x00000000202f7983 */ /* 0x000ea20000100800 */
[----:B------:R-:W-:Y:S01]  /*1cdf0*/  LEA R44, R44, R1, 0x2 ;  /* 0x000000012c2c7211 */ /* 0x000fe200078e10ff */
[----:B------:R-:W-:-:S02]  /*1ce00*/  IMAD R46, R46, 0x4, R1 ;  /* 0x000000042e2e7824 */ /* 0x000fc400078e0201 */
[----:B------:R-:W3:Y:S01]  /*1ce10*/  LDL R49, [R40] ;  /* 0x0000000028317983 */ /* 0x000ee20000100800 */
[----:B------:R-:W-:-:S03]  /*1ce20*/  SHF.R.S32.HI R54, RZ, 0x5, R16 ;  /* 0x00000005ff367819 */ /* 0x000fc60000011410 */
[----:B------:R0:W5:Y:S01]  /*1ce30*/  LDL R45, [R28] ;  /* 0x000000001c2d7983 */ /* 0x0001620000100800 */
[----:B------:R-:W-:-:S03]  /*1ce40*/  IMAD R48, R48, 0x4, R1 ;  /* 0x0000000430307824 */ /* 0x000fc600078e0201 */
[----:B------:R-:W4:Y:S01]  /*1ce50*/  LDL R55, [R42] ;  /* 0x000000002a377983 */ /* 0x000f220000100800 */
[----:B------:R-:W-:-:S03]  /*1ce60*/  LEA R54, R54, R1, 0x2 ;  /* 0x0000000136367211 */ /* 0x000fc600078e10ff */
[----:B------:R-:W4:Y:S04]  /*1ce70*/  LDL R59, [R44] ;  /* 0x000000002c3b7983 */ /* 0x000f280000100800 */
[----:B------:R-:W4:Y:S04]  /*1ce80*/  LDL R61, [R46] ;  /* 0x000000002e3d7983 */ /* 0x000f280000100800 */
[----:B------:R-:W4:Y:S04]  /*1ce90*/  LDL R63, [R48] ;  /* 0x00000000303f7983 */ /* 0x000f280000100800 */
[----:B------:R-:W4:Y:S01]  /*1cea0*/  LDL R65, [R54] ;  /* 0x0000000036417983 */ /* 0x000f220000100800 */
[----:B--2---:R-:W-:-:S02]  /*1ceb0*/  SHF.R.W.U32.HI R47, RZ, R30, R47 ;  /* 0x0000001eff2f7219 */ /* 0x004fc40000011e2f */
[----:B---3--:R-:W-:Y:S02]  /*1cec0*/  SHF.R.W.U32.HI R49, RZ, R34, R49 ;  /* 0x00000022ff317219 */ /* 0x008fe40000011e31 */
[----:B0-----:R-:W-:Y:S02]  /*1ced0*/  LOP3.LUT R28, R47, 0x1, RZ, 0xc0, !PT ;  /* 0x000000012f1c7812 */ /* 0x001fe400078ec0ff */
[----:B-----5:R-:W-:Y:S02]  /*1cee0*/  SHF.R.W.U32.HI R45, RZ, R24, R45 ;  /* 0x00000018ff2d7219 */ /* 0x020fe40000011e2d */
[----:B------:R-:W-:Y:S02]  /*1cef0*/  LOP3.LUT R30, R49, 0x1, RZ, 0xc0, !PT ;  /* 0x00000001311e7812 */ /* 0x000fe400078ec0ff */
[----:B------:R-:W-:Y:S02]  /*1cf00*/  LOP3.LUT R24, R45, 0x1, RZ, 0xc0, !PT ;  /* 0x000000012d187812 */ /* 0x000fe400078ec0ff */
[----:B----4-:R-:W-:-:S02]  /*1cf10*/  SHF.R.W.U32.HI R55, RZ, R20, R55 ;  /* 0x00000014ff377219 */ /* 0x010fc40000011e37 */
[----:B------:R-:W-:Y:S02]  /*1cf20*/  SHF.R.W.U32.HI R59, RZ, R18, R59 ;  /* 0x00000012ff3b7219 */ /* 0x000fe40000011e3b */
[----:B------:R-:W-:Y:S02]  /*1cf30*/  SHF.L.U32 R43, R28, R43, RZ ;  /* 0x0000002b1c2b7219 */ /* 0x000fe400000006ff */
[----:B------:R-:W-:Y:S02]  /*1cf40*/  SHF.R.W.U32.HI R61, RZ, R12, R61 ;  /* 0x0000000cff3d7219 */ /* 0x000fe40000011e3d */
[----:B------:R-:W-:Y:S02]  /*1cf50*/  SHF.L.U32 R30, R30, R41, RZ ;  /* 0x000000291e1e7219 */ /* 0x000fe400000006ff */
[----:B------:R-:W-:Y:S01]  /*1cf60*/  SHF.L.U32 R24, R24, R19, RZ ;  /* 0x0000001318187219 */ /* 0x000fe200000006ff */
[----:B------:R-:W-:Y:S01]  /*1cf70*/  VIADD R19, R19, 0x8 ;  /* 0x0000000813137836 */ /* 0x000fe20000000000 */
[----:B------:R-:W-:-:S02]  /*1cf80*/  LOP3.LUT R18, R55, 0x1, RZ, 0xc0, !PT ;  /* 0x0000000137127812 */ /* 0x000fc400078ec0ff */
[----:B------:R-:W-:Y:S02]  /*1cf90*/  LOP3.LUT R20, R59, 0x1, RZ, 0xc0, !PT ;  /* 0x000000013b147812 */ /* 0x000fe400078ec0ff */
[----:B------:R-:W-:Y:S02]  /*1cfa0*/  SHF.R.W.U32.HI R63, RZ, R14, R63 ;  /* 0x0000000eff3f7219 */ /* 0x000fe40000011e3f */
[----:B------:R-:W-:Y:S02]  /*1cfb0*/  LOP3.LUT R12, R61, 0x1, RZ, 0xc0, !PT ;  /* 0x000000013d0c7812 */ /* 0x000fe400078ec0ff */
[----:B------:R-:W-:Y:S02]  /*1cfc0*/  LOP3.LUT R24, R30, R24, R43, 0xfe, !PT ;  /* 0x000000181e187212 */ /* 0x000fe400078efe2b */
[----:B------:R-:W-:Y:S02]  /*1cfd0*/  SHF.L.U32 R35, R18, R35, RZ ;  /* 0x0000002312237219 */ /* 0x000fe400000006ff */
[----:B------:R-:W-:-:S02]  /*1cfe0*/  SHF.L.U32 R20, R20, R21, RZ ;  /* 0x0000001514147219 */ /* 0x000fc400000006ff */
[----:B------:R-:W-:Y:S02]  /*1cff0*/  SHF.R.W.U32.HI R65, RZ, R16, R65 ;  /* 0x00000010ff417219 */ /* 0x000fe40000011e41 */
[----:B------:R-:W-:Y:S02]  /*1d000*/  LOP3.LUT R14, R63, 0x1, RZ, 0xc0, !PT ;  /* 0x000000013f0e7812 */ /* 0x000fe400078ec0ff */
[----:B------:R-:W-:Y:S02]  /*1d010*/  SHF.L.U32 R31, R12, R31, RZ ;  /* 0x0000001f0c1f7219 */ /* 0x000fe400000006ff */
[----:B------:R-:W-:Y:S02]  /*1d020*/  LOP3.LUT R20, R20, R24, R35, 0xfe, !PT ;  /* 0x0000001814147212 */ /* 0x000fe400078efe23 */
[----:B------:R-:W-:Y:S02]  /*1d030*/  LOP3.LUT R12, R65, 0x1, RZ, 0xc0, !PT ;  /* 0x00000001410c7812 */ /* 0x000fe400078ec0ff */
[----:B------:R-:W-:-:S02]  /*1d040*/  SHF.L.U32 R14, R14, R33, RZ ;  /* 0x000000210e0e7219 */ /* 0x000fc400000006ff */
[----:B------:R-:W-:Y:S02]  /*1d050*/  SHF.L.U32 R12, R12, R29, RZ ;  /* 0x0000001d0c0c7219 */ /* 0x000fe400000006ff */
[----:B------:R-:W-:-:S04]  /*1d060*/  LOP3.LUT R31, R14, R20, R31, 0xfe, !PT ;  /* 0x000000140e1f7212 */ /* 0x000fc800078efe1f */
[----:B------:R-:W-:-:S07]  /*1d070*/  LOP3.LUT R58, R58, R31, R12, 0xfe, !PT ;  /* 0x0000001f3a3a7212 */ /* 0x000fce00078efe0c */
.L_x_248:
        /* <DEDUP_REMOVED lines=17> */
[----:B------:R-:W-:Y:S01]  /*1d190*/  SHF.R.S32.HI R28, RZ, 0x5, R24 ;  /* 0x00000005ff1c7819 */ /* 0x000fe20000011418 */
[--C-:B------:R-:W-:Y:S01]  /*1d1a0*/  IMAD R14, R14, 0x4, R1.reuse ;  /* 0x000000040e0e7824 */ /* 0x100fe200078e0201 */
[----:B------:R-:W-:Y:S01]  /*1d1b0*/  SHF.R.S32.HI R32, RZ, 0x5, R30 ;  /* 0x00000005ff207819 */ /* 0x000fe2000001141e */
[----:B------:R-:W-:Y:S01]  /*1d1c0*/  IMAD R20, R20, 0x4, R1 ;  /* 0x0000000414147824 */ /* 0x000fe200078e0201 */
[----:B------:R-:W-:-:S02]  /*1d1d0*/  LEA R28, R28, R1, 0x2 ;  /* 0x000000011c1c7211 */ /* 0x000fc400078e10ff */
[----:B------:R-:W2:Y:S01]  /*1d1e0*/  LDL R21, [R14] ;  /* 0x000000000e157983 */ /* 0x000ea20000100800 */
[----:B------:R-:W-:-:S03]  /*1d1f0*/  IMAD R32, R32, 0x4, R1 ;  /* 0x0000000420207824 */ /* 0x000fc600078e0201 */
[----:B------:R-:W3:Y:S04]  /*1d200*/  LDL R31, [R20] ;  /* 0x00000000141f7983 */ /* 0x000ee80000100800 */
[----:B------:R-:W5:Y:S04]  /*1d210*/  LDL R35, [R28] ;  /* 0x000000001c237983 */ /* 0x000f680000100800 */
[----:B------:R-:W4:Y:S01]  /*1d220*/  LDL R43, [R32] ;  /* 0x00000000202b7983 */ /* 0x000f220000100800 */
[----:B--2---:R-:W-:Y:S02]  /*1d230*/  SHF.R.W.U32.HI R21, RZ, R12, R21 ;  /* 0x0000000cff157219 */ /* 0x004fe40000011e15 */
[----:B---3--:R-:W-:-:S02]  /*1d240*/  SHF.R.W.U32.HI R31, RZ, R18, R31 ;  /* 0x00000012ff1f7219 */ /* 0x008fc40000011e1f */
[----:B-----5:R-:W-:Y:S02]  /*1d250*/  SHF.R.W.U32.HI R35, RZ, R24, R35 ;  /* 0x00000018ff237219 */ /* 0x020fe40000011e23 */
[----:B------:R-:W-:Y:S02]  /*1d260*/  LOP3.LUT R18, R31, 0x1, RZ, 0xc0, !PT ;  /* 0x000000011f127812 */ /* 0x000fe400078ec0ff */
[----:B------:R-:W-:Y:S02]  /*1d270*/  LOP3.LUT R24, R35, 0x1, RZ, 0xc0, !PT ;  /* 0x0000000123187812 */ /* 0x000fe400078ec0ff */
[----:B----4-:R-:W-:Y:S02]  /*1d280*/  SHF.R.W.U32.HI R43, RZ, R30, R43 ;  /* 0x0000001eff2b7219 */ /* 0x010fe40000011e2b */
[----:B------:R-:W-:Y:S02]  /*1d290*/  LOP3.LUT R12, R21, 0x1, RZ, 0xc0, !PT ;  /* 0x00000001150c7812 */ /* 0x000fe400078ec0ff */
[----:B------:R-:W-:-:S02]  /*1d2a0*/  SHF.L.U32 R29, R18, R29, RZ ;  /* 0x0000001d121d7219 */ /* 0x000fc400000006ff */
[----:B------:R-:W-:Y:S02]  /*1d2b0*/  SHF.L.U32 R24, R24, R33, RZ ;  /* 0x0000002118187219 */ /* 0x000fe400000006ff */
[----:B------:R-:W-:Y:S02]  /*1d2c0*/  LOP3.LUT R14, R43, 0x1, RZ, 0xc0, !PT ;  /* 0x000000012b0e7812 */ /* 0x000fe400078ec0ff */
[----:B------:R-:W-:Y:S02]  /*1d2d0*/  SHF.L.U32 R12, R12, R19, RZ ;  /* 0x000000130c0c7219 */ /* 0x000fe400000006ff */
[----:B------:R-:W-:Y:S02]  /*1d2e0*/  SHF.L.U32 R14, R14, R41, RZ ;  /* 0x000000290e0e7219 */ /* 0x000fe400000006ff */
[----:B------:R-:W-:Y:S02]  /*1d2f0*/  LOP3.LUT R29, R24, R12, R29, 0xfe, !PT ;  /* 0x0000000c181d7212 */ /* 0x000fe400078efe1d */
[----:B------:R-:W-:-:S02]  /*1d300*/  IADD3 R19, PT, PT, R19, 0x4, RZ ;  /* 0x0000000413137810 */ /* 0x000fc40007ffe0ff */
[----:B------:R-:W-:-:S07]  /*1d310*/  LOP3.LUT R58, R58, R29, R14, 0xfe, !PT ;  /* 0x0000001d3a3a7212 */ /* 0x000fce00078efe0e */
.L_x_249:
[----:B------:R-:W-:Y:S05]  /*1d320*/  @!P1 BRA `(.L_x_247) ;  /* 0x0000000000749947 */ /* 0x000fea0003800000 */
[----:B------:R-:W-:-:S05]  /*1d330*/  IMAD.IADD R12, R0, 0x1, -R19 ;  /* 0x00000001000c7824 */ /* 0x000fca00078e0a13 */
[----:B------:R-:W-:-:S05]  /*1d340*/  SHF.R.S32.HI R14, RZ, 0x5, R12 ;  /* 0x00000005ff0e7819 */ /* 0x000fca000001140c */
[----:B------:R-:W-:-:S05]  /*1d350*/  IMAD R14, R14, 0x4, R1 ;  /* 0x000000040e0e7824 */ /* 0x000fca00078e0201 */
[----:B------:R-:W2:Y:S01]  /*1d360*/  LDL R21, [R14] ;  /* 0x000000000e157983 */ /* 0x000ea20000100800 */
[----:B------:R-:W-:Y:S02]  /*1d370*/  ISETP.NE.AND P0, PT, R16, 0x1, PT ;  /* 0x000000011000780c */ /* 0x000fe40003f05270 */
[----:B--2---:R-:W-:-:S04]  /*1d380*/  SHF.R.W.U32.HI R21, RZ, R12, R21 ;  /* 0x0000000cff157219 */ /* 0x004fc80000011e15 */
[----:B------:R-:W-:-:S04]  /*1d390*/  LOP3.LUT R12, R21, 0x1, RZ, 0xc0, !PT ;  /* 0x00000001150c7812 */ /* 0x000fc800078ec0ff */
[----:B------:R-:W-:-:S04]  /*1d3a0*/  SHF.L.U32 R21, R12, R19, RZ ;  /* 0x000000130c157219 */ /* 0x000fc800000006ff */
[----:B------:R-:W-:Y:S01]  /*1d3b0*/  LOP3.LUT R58, R21, R58, RZ, 0xfc, !PT ;  /* 0x0000003a153a7212 */ /* 0x000fe200078efcff */
[----:B------:R-:W-:Y:S06]  /*1d3c0*/  @!P0 BRA `(.L_x_247) ;  /* 0x00000000004c8947 */ /* 0x000fec0003800000 */
[----:B------:R-:W-:Y:S02]  /*1d3d0*/  ISETP.NE.AND P0, PT, R16, 0x2, PT ;  /* 0x000000021000780c */ /* 0x000fe40003f05270 */
[----:B------:R-:W-:-:S05]  /*1d3e0*/  IADD3 R21, PT, PT, R19, 0x1, RZ ;  /* 0x0000000113157810 */ /* 0x000fca0007ffe0ff */
[----:B------:R-:W-:-:S05]  /*1d3f0*/  IMAD.IADD R12, R0, 0x1, -R21 ;  /* 0x00000001000c7824 */ /* 0x000fca00078e0a15 */
[----:B------:R-:W-:Y:S01]  /*1d400*/  SHF.R.S32.HI R14, RZ, 0x5, R12 ;  /* 0x00000005ff0e7819 */ /* 0x000fe2000001140c */
[----:B------:R-:W-:-:S04]  /*1d410*/  @P0 VIADD R29, R19, 0x2 ;  /* 0x00000002131d0836 */ /* 0x000fc80000000000 */
[----:B------:R-:W-:Y:S01]  /*1d420*/  IMAD R14, R14, 0x4, R1 ;  /* 0x000000040e0e7824 */ /* 0x000fe200078e0201 */
[----:B------:R-:W-:-:S04]  /*1d430*/  @P0 IADD3 R16, PT, PT, -R29, R0, RZ ;  /* 0x000000001d100210 */ /* 0x000fc80007ffe1ff */
[----:B------:R-:W-:Y:S01]  /*1d440*/  @P0 SHF.R.S32.HI R18, RZ, 0x5, R16 ;  /* 0x00000005ff120819 */ /* 0x000fe20000011410 */
[----:B------:R-:W2:Y:S04]  /*1d450*/  LDL R19, [R14] ;  /* 0x000000000e137983 */ /* 0x000ea80000100800 */
[----:B------:R-:W-:-:S05]  /*1d460*/  @P0 IMAD R18, R18, 0x4, R1 ;  /* 0x0000000412120824 */ /* 0x000fca00078e0201 */
[----:B------:R-:W3:Y:S01]  /*1d470*/  @P0 LDL R31, [R18] ;  /* 0x00000000121f0983 */ /* 0x000ee20000100800 */
[----:B--2---:R-:W-:-:S04]  /*1d480*/  SHF.R.W.U32.HI R19, RZ, R12, R19 ;  /* 0x0000000cff137219 */ /* 0x004fc80000011e13 */
[----:B------:R-:W-:-:S04]  /*1d490*/  LOP3.LUT R12, R19, 0x1, RZ, 0xc0, !PT ;  /* 0x00000001130c7812 */ /* 0x000fc800078ec0ff */
[----:B------:R-:W-:Y:S02]  /*1d4a0*/  SHF.L.U32 R21, R12, R21, RZ ;  /* 0x000000150c157219 */ /* 0x000fe400000006ff */
[----:B---3--:R-:W-:Y:S02]  /*1d4b0*/  @P0 SHF.R.W.U32.HI R31, RZ, R16, R31 ;  /* 0x00000010ff1f0219 */ /* 0x008fe40000011e1f */
[----:B------:R-:W-:Y:S02]  /*1d4c0*/  LOP3.LUT R58, R21, R58, RZ, 0xfc, !PT ;  /* 0x0000003a153a7212 */ /* 0x000fe400078efcff */
[----:B------:R-:W-:-:S04]  /*1d4d0*/  @P0 LOP3.LUT R12, R31, 0x1, RZ, 0xc0, !PT ;  /* 0x000000011f0c0812 */ /* 0x000fc800078ec0ff */
[----:B------:R-:W-:-:S04]  /*1d4e0*/  @P0 SHF.L.U32 R29, R12, R29, RZ ;  /* 0x0000001d0c1d0219 */ /* 0x000fc800000006ff */
[----:B------:R-:W-:-:S07]  /*1d4f0*/  @P0 LOP3.LUT R58, R29, R58, RZ, 0xfc, !PT ;  /* 0x0000003a1d3a0212 */ /* 0x000fce00078efcff */
.L_x_247:
[----:B------:R-:W-:Y:S02]  /*1d500*/  SHF.R.U32.HI R12, RZ, R13, R58 ;  /* 0x0000000dff0c7219 */ /* 0x000fe4000001163a */
[----:B------:R-:W-:Y:S02]  /*1d510*/  MOV R43, R17 ;  /* 0x00000011002b7202 */ /* 0x000fe40000000f00 */
[----:B------:R-:W-:-:S04]  /*1d520*/  LOP3.LUT R12, R12, 0x1, RZ, 0xc0, !PT ;  /* 0x000000010c0c7812 */ /* 0x000fc800078ec0ff */
[----:B------:R-:W-:-:S13]  /*1d530*/  ISETP.NE.U32.AND P0, PT, R12, 0x1, PT ;  /* 0x000000010c00780c */ /* 0x000fda0003f05070 */
[----:B------:R-:W-:Y:S05]  /*1d540*/  @!P0 BRA `(.L_x_243) ;  /* 0x0000001000c08947 */ /* 0x000fea0003800000 */
[----:B------:R-:W-:Y:S01]  /*1d550*/  ISETP.GE.U32.AND P0, PT, R0, 0x3, PT ;  /* 0x000000030000780c */ /* 0x000fe20003f06070 */
[----:B------:R-:W-:Y:S02]  /*1d560*/  IMAD.MOV.U32 R58, RZ, RZ, R2 ;  /* 0x000000ffff3a7224 */ /* 0x000fe400078e0002 */
[----:B------:R-:W-:-:S10]  /*1d570*/  IMAD.MOV.U32 R43, RZ, RZ, 0x1 ;  /* 0x00000001ff2b7424 */ /* 0x000fd400078e00ff */
[----:B------:R-:W-:Y:S05]  /*1d580*/  @!P0 BRA `(.L_x_243) ;  /* 0x0000001000b08947 */ /* 0x000fea0003800000 */
[----:B------:R-:W-:Y:S01]  /*1d590*/  IADD3 R12, PT, PT, R3, -0x3, RZ ;  /* 0xfffffffd030c7810 */ /* 0x000fe20007ffe0ff */
[----:B------:R-:W-:Y:S01]  /*1d5a0*/  IMAD.MOV.U32 R17, RZ, RZ, RZ ;  /* 0x000000ffff117224 */ /* 0x000fe200078e00ff */
[----:B------:R-:W-:Y:S01]  /*1d5b0*/  LOP3.LUT P1, RZ, R13, 0xf, RZ, 0xc0, !PT ;  /* 0x0000000f0dff7812 */ /* 0x000fe2000782c0ff */
[----:B------:R-:W-:Y:S01]  /*1d5c0*/  IMAD.MOV.U32 R19, RZ, RZ, RZ ;  /* 0x000000ffff137224 */ /* 0x000fe200078e00ff */
[----:B------:R-:W-:-:S13]  /*1d5d0*/  ISETP.GE.U32.AND P0, PT, R12, 0xf, PT ;  /* 0x0000000f0c00780c */ /* 0x000fda0003f06070 */
[----:B------:R-:W-:Y:S05]  /*1d5e0*/  @!P0 BRA `(.L_x_250) ;  /* 0x0000000800388947 */ /* 0x000fea0003800000 */
[----:B------:R-:W-:Y:S01]  /*1d5f0*/  HFMA2 R17, -RZ, RZ, 0, 0 ;  /* 0x00000000ff117431 */ /* 0x000fe200000001ff */
[----:B------:R-:W-:Y:S01]  /*1d600*/  LOP3.LUT R54, R13, 0xfffffff0, RZ, 0xc0, !PT ;  /* 0xfffffff00d367812 */ /* 0x000fe200078ec0ff */
[----:B------:R-:W-:-:S06]  /*1d610*/  UMOV UR4, URZ ;  /* 0x000000ff00047c82 */ /* 0x000fcc0008000000 */
.L_x_251:
[C---:B------:R-:W-:Y:S02]  /*1d620*/  VIADD R41, R17.reuse, 0x3 ;  /* 0x0000000311297836 */ /* 0x040fe40000000000 */
[----:B------:R-:W-:Y:S02]  /*1d630*/  VIADD R33, R17, 0x2 ;  /* 0x0000000211217836 */ /* 0x000fe40000000000 */
[C---:B------:R-:W-:Y:S02]  /*1d640*/  IMAD.IADD R30, R0.reuse, 0x1, -R41 ;  /* 0x00000001001e7824 */ /* 0x040fe400078e0a29 */
[----:B------:R-:W-:Y:S01]  /*1d650*/  IMAD.IADD R14, R0, 0x1, -R17 ;  /* 0x00000001000e7824 */ /* 0x000fe200078e0a11 */
[----:B------:R-:W-:Y:S01]  /*1d660*/  IADD3 R24, PT, PT, -R33, R0, RZ ;  /* 0x0000000021187210 */ /* 0x000fe20007ffe1ff */
[----:B------:R-:W-:Y:S01]  /*1d670*/  VIADD R29, R17, 0x1 ;  /* 0x00000001111d7836 */ /* 0x000fe20000000000 */
[----:B------:R-:W-:Y:S02]  /*1d680*/  SHF.R.S32.HI R32, RZ, 0x5, R30 ;  /* 0x00000005ff207819 */ /* 0x000fe4000001141e */
[----:B------:R-:W-:-:S02]  /*1d690*/  SHF.R.S32.HI R16, RZ, 0x5, R14 ;  /* 0x00000005ff107819 */ /* 0x000fc4000001140e */
[----:B------:R-:W-:Y:S01]  /*1d6a0*/  IADD3 R18, PT, PT, -R29, R0, RZ ;  /* 0x000000001d127210 */ /* 0x000fe20007ffe1ff */
[--C-:B------:R-:W-:Y:S01]  /*1d6b0*/  IMAD R32, R32, 0x4, R1.reuse ;  /* 0x0000000420207824 */ /* 0x100fe200078e0201 */
[----:B------:R-:W-:Y:S02]  /*1d6c0*/  SHF.R.S32.HI R28, RZ, 0x5, R24 ;  /* 0x00000005ff1c7819 */ /* 0x000fe40000011418 */
[----:B------:R-:W-:Y:S02]  /*1d6d0*/  LEA R16, R16, R1, 0x2 ;  /* 0x0000000110107211 */ /* 0x000fe400078e10ff */
[----:B------:R-:W-:Y:S01]  /*1d6e0*/  SHF.R.S32.HI R20, RZ, 0x5, R18 ;  /* 0x00000005ff147819 */ /* 0x000fe20000011412 */
[--C-:B------:R-:W-:Y:S01]  /*1d6f0*/  IMAD R28, R28, 0x4, R1.reuse ;  /* 0x000000041c1c7824 */ /* 0x100fe200078e0201 */
[----:B------:R0:W2:Y:S03]  /*1d700*/  LDL R43, [R32] ;  /* 0x00000000202b7983 */ /* 0x0000a60000100800 */
[----:B------:R-:W-:Y:S01]  /*1d710*/  IMAD R20, R20, 0x4, R1 ;  /* 0x0000000414147824 */ /* 0x000fe200078e0201 */
[----:B------:R-:W3:Y:S04]  /*1d720*/  LDL R21, [R16] ;  /* 0x0000000010157983 */ /* 0x000ee80000100800 */
[----:B------:R5:W4:Y:S04]  /*1d730*/  LDL R35, [R28] ;  /* 0x000000001c237983 */ /* 0x000b280000100800 */
[----:B------:R-:W4:Y:S01]  /*1d740*/  LDL R31, [R20] ;  /* 0x00000000141f7983 */ /* 0x000f220000100800 */
[C---:B------:R-:W-:Y:S01]  /*1d750*/  IADD3 R49, PT, PT, R17.reuse, 0x4, RZ ;  /* 0x0000000411317810 */ /* 0x040fe20007ffe0ff */
[C---:B------:R-:W-:Y:S01]  /*1d760*/  VIADD R55, R17.reuse, 0x5 ;  /* 0x0000000511377836 */ /* 0x040fe20000000000 */
[C---:B------:R-:W-:Y:S01]  /*1d770*/  IADD3 R47, PT, PT, R17.reuse, 0x7, RZ ;  /* 0x00000007112f7810 */ /* 0x040fe20007ffe0ff */
[----:B------:R-:W-:-:S02]  /*1d780*/  VIADD R45, R17, 0x6 ;  /* 0x00000006112d7836 */ /* 0x000fc40000000000 */
[C---:B------:R-:W-:Y:S01]  /*1d790*/  IMAD.IADD R40, R0.reuse, 0x1, -R49 ;  /* 0x0000000100287824 */ /* 0x040fe200078e0a31 */
[----:B0-----:R-:W-:Y:S01]  /*1d7a0*/  IADD3 R32, PT, PT, -R55, R0, RZ ;  /* 0x0000000037207210 */ /* 0x001fe20007ffe1ff */
[C---:B-----5:R-:W-:Y:S02]  /*1d7b0*/  IMAD.IADD R28, R0.reuse, 0x1, -R47 ;  /* 0x00000001001c7824 */ /* 0x060fe400078e0a2f */
[----:B------:R-:W-:Y:S01]  /*1d7c0*/  IMAD.IADD R34, R0, 0x1, -R45 ;  /* 0x0000000100227824 */ /* 0x000fe200078e0a2d */
[----:B------:R-:W-:Y:S02]  /*1d7d0*/  SHF.R.S32.HI R42, RZ, 0x5, R32 ;  /* 0x00000005ff2a7819 */ /* 0x000fe40000011420 */
[----:B------:R-:W-:Y:S02]  /*1d7e0*/  SHF.R.S32.HI R46, RZ, 0x5, R28 ;  /* 0x00000005ff2e7819 */ /* 0x000fe4000001141c */
[----:B------:R-:W-:Y:S01]  /*1d7f0*/  SHF.R.S32.HI R44, RZ, 0x5, R34 ;  /* 0x00000005ff2c7819 */ /* 0x000fe20000011422 */
[----:B------:R-:W-:-:S02]  /*1d800*/  IMAD R42, R42, 0x4, R1 ;  /* 0x000000042a2a7824 */ /* 0x000fc400078e0201 */
[----:B------:R-:W-:Y:S01]  /*1d810*/  IMAD R77, R46, 0x4, R1 ;  /* 0x000000042e4d7824 */ /* 0x000fe200078e0201 */
[----:B------:R-:W-:Y:S02]  /*1d820*/  LEA R44, R44, R1, 0x2 ;  /* 0x000000012c2c7211 */ /* 0x000fe400078e10ff */
[----:B------:R0:W5:Y:S01]  /*1d830*/  LDL R81, [R42] ;  /* 0x000000002a517983 */ /* 0x0001620000100800 */
[----:B------:R-:W-:-:S03]  /*1d840*/  VIADD R59, R17, 0xf ;  /* 0x0000000f113b7836 */ /* 0x000fc60000000000 */
[----:B------:R1:W5:Y:S04]  /*1d850*/  LDL R83, [R44] ;  /* 0x000000002c537983 */ /* 0x0003680000100800 */
[----:B------:R-:W5:Y:S01]  /*1d860*/  LDL R77, [R77] ;  /* 0x000000004d4d7983 */ /* 0x000f620000100800 */
[----:B--2---:R-:W-:Y:S02]  /*1d870*/  SHF.R.W.U32.HI R43, RZ, R30, R43 ;  /* 0x0000001eff2b7219 */ /* 0x004fe40000011e2b */
[----:B---3--:R-:W-:Y:S02]  /*1d880*/  SHF.R.W.U32.HI R21, RZ, R14, R21 ;  /* 0x0000000eff157219 */ /* 0x008fe40000011e15 */
[----:B------:R-:W-:Y:S02]  /*1d890*/  LOP3.LUT R16, R43, 0x1, RZ, 0xc0, !PT ;  /* 0x000000012b107812 */ /* 0x000fe400078ec0ff */
[----:B----4-:R-:W-:-:S02]  /*1d8a0*/  SHF.R.W.U32.HI R35, RZ, R24, R35 ;  /* 0x00000018ff237219 */ /* 0x010fc40000011e23 */
[----:B------:R-:W-:Y:S02]  /*1d8b0*/  LOP3.LUT R14, R21, 0x1, RZ, 0xc0, !PT ;  /* 0x00000001150e7812 */ /* 0x000fe400078ec0ff */
[----:B------:R-:W-:Y:S01]  /*1d8c0*/  SHF.L.U32 R21, R16, R41, RZ ;  /* 0x0000002910157219 */ /* 0x000fe200000006ff */
[----:B------:R-:W-:Y:S01]  /*1d8d0*/  VIADD R41, R17, 0x8 ;  /* 0x0000000811297836 */ /* 0x000fe20000000000 */
[----:B------:R-:W-:Y:S02]  /*1d8e0*/  SHF.R.W.U32.HI R31, RZ, R18, R31 ;  /* 0x00000012ff1f7219 */ /* 0x000fe40000011e1f */
[----:B------:R-:W-:Y:S01]  /*1d8f0*/  LOP3.LUT R20, R35, 0x1, RZ, 0xc0, !PT ;  /* 0x0000000123147812 */ /* 0x000fe200078ec0ff */
[----:B------:R-:W-:Y:S01]  /*1d900*/  VIADD R43, R17, 0x9 ;  /* 0x00000009112b7836 */ /* 0x000fe20000000000 */
[----:B------:R-:W-:Y:S02]  /*1d910*/  SHF.L.U32 R48, R14, R17, RZ ;  /* 0x000000110e307219 */ /* 0x000fe400000006ff */
[----:B------:R-:W-:-:S02]  /*1d920*/  LOP3.LUT R18, R31, 0x1, RZ, 0xc0, !PT ;  /* 0x000000011f127812 */ /* 0x000fc400078ec0ff */
[----:B------:R-:W-:Y:S02]  /*1d930*/  SHF.L.U32 R14, R20, R33, RZ ;  /* 0x00000021140e7219 */ /* 0x000fe400000006ff */
[----:B------:R-:W-:Y:S02]  /*1d940*/  IADD3 R33, PT, PT, R17, 0xa, RZ ;  /* 0x0000000a11217810 */ /* 0x000fe40007ffe0ff */
[----:B------:R-:W-:Y:S02]  /*1d950*/  IADD3 R24, PT, PT, -R41, R0, RZ ;  /* 0x0000000029187210 */ /* 0x000fe40007ffe1ff */
[----:B------:R-:W-:Y:S01]  /*1d960*/  SHF.R.S32.HI R30, RZ, 0x5, R40 ;  /* 0x00000005ff1e7819 */ /* 0x000fe20000011428 */
[----:B------:R-:W-:Y:S01]  /*1d970*/  IMAD.IADD R16, R0, 0x1, -R43 ;  /* 0x0000000100107824 */ /* 0x000fe200078e0a2b */
[----:B------:R-:W-:Y:S01]  /*1d980*/  SHF.L.U32 R18, R18, R29, RZ ;  /* 0x0000001d12127219 */ /* 0x000fe200000006ff */
[C---:B------:R-:W-:Y:S01]  /*1d990*/  VIADD R29, R17.reuse, 0xc ;  /* 0x0000000c111d7836 */ /* 0x040fe20000000000 */
[----:B------:R-:W-:Y:S01]  /*1d9a0*/  SHF.R.S32.HI R56, RZ, 0x5, R24 ;  /* 0x00000005ff387819 */ /* 0x000fe20000011418 */
[C---:B------:R-:W-:Y:S01]  /*1d9b0*/  VIADD R35, R17.reuse, 0xb ;  /* 0x0000000b11237836 */ /* 0x040fe20000000000 */
[----:B------:R-:W-:Y:S01]  /*1d9c0*/  IADD3 R31, PT, PT, R17, 0xd, RZ ;  /* 0x0000000d111f7810 */ /* 0x000fe20007ffe0ff */
[----:B------:R-:W-:-:S02]  /*1d9d0*/  IMAD.IADD R20, R0, 0x1, -R33 ;  /* 0x0000000100147824 */ /* 0x000fc400078e0a21 */
[----:B------:R-:W-:Y:S01]  /*1d9e0*/  IMAD R79, R30, 0x4, R1 ;  /* 0x000000041e4f7824 */ /* 0x000fe200078e0201 */
[----:B------:R-:W-:Y:S01]  /*1d9f0*/  SHF.R.S32.HI R58, RZ, 0x5, R16 ;  /* 0x00000005ff3a7819 */ /* 0x000fe20000011410 */
[----:B------:R-:W-:Y:S01]  /*1da00*/  IMAD.IADD R30, R0, 0x1, -R29 ;  /* 0x00000001001e7824 */ /* 0x000fe200078e0a1d */
[----:B------:R-:W-:Y:S01]  /*1da10*/  LOP3.LUT R48, R18, R48, R19, 0xfe, !PT ;  /* 0x0000003012307212 */ /* 0x000fe200078efe13 */
[--C-:B------:R-:W-:Y:S01]  /*1da20*/  IMAD R56, R56, 0x4, R1.reuse ;  /* 0x0000000438387824 */ /* 0x100fe200078e0201 */
[-C--:B------:R-:W-:Y:S01]  /*1da30*/  IADD3 R18, PT, PT, -R35, R0.reuse, RZ ;  /* 0x0000000023127210 */ /* 0x080fe20007ffe1ff */
[----:B------:R-:W2:Y:S01]  /*1da40*/  LDL R79, [R79] ;  /* 0x000000004f4f7983 */ /* 0x000ea20000100800 */
[----:B------:R-:W-:Y:S02]  /*1da50*/  IADD3 R46, PT, PT, -R31, R0, RZ ;  /* 0x000000001f2e7210 */ /* 0x000fe40007ffe1ff */
[----:B------:R-:W-:Y:S01]  /*1da60*/  SHF.R.S32.HI R60, RZ, 0x5, R20 ;  /* 0x00000005ff3c7819 */ /* 0x000fe20000011414 */
[----:B------:R-:W-:Y:S01]  /*1da70*/  IMAD R58, R58, 0x4, R1 ;  /* 0x000000043a3a7824 */ /* 0x000fe200078e0201 */
[----:B------:R-:W-:Y:S01]  /*1da80*/  SHF.R.S32.HI R70, RZ, 0x5, R30 ;  /* 0x00000005ff467819 */ /* 0x000fe2000001141e */
[----:B------:R-:W-:Y:S01]  /*1da90*/  VIADD R19, R17, 0xe ;  /* 0x0000000e11137836 */ /* 0x000fe20000000000 */
[----:B------:R-:W-:Y:S01]  /*1daa0*/  SHF.R.S32.HI R68, RZ, 0x5, R18 ;  /* 0x00000005ff447819 */ /* 0x000fe20000011412 */
[----:B------:R3:W4:Y:S01]  /*1dab0*/  LDL R75, [R56] ;  /* 0x00000000384b7983 */ /* 0x0007220000100800 */
[----:B0-----:R-:W-:-:S02]  /*1dac0*/  SHF.R.S32.HI R42, RZ, 0x5, R46 ;  /* 0x00000005ff2a7819 */ /* 0x001fc4000001142e */
[-C--:B------:R-:W-:Y:S01]  /*1dad0*/  LEA R60, R60, R1.reuse, 0x2 ;  /* 0x000000013c3c7211 */ /* 0x080fe200078e10ff */
[----:B------:R-:W4:Y:S01]  /*1dae0*/  LDL R73, [R58] ;  /* 0x000000003a497983 */ /* 0x000f220000100800 */
[----:B-1----:R-:W-:Y:S01]  /*1daf0*/  IMAD.IADD R44, R0, 0x1, -R19 ;  /* 0x00000001002c7824 */ /* 0x002fe200078e0a13 */
[----:B------:R-:W-:Y:S01]  /*1db00*/  LEA R65, R42, R1, 0x2 ;  /* 0x000000012a417211 */ /* 0x000fe200078e10ff */
[--C-:B------:R-:W-:Y:S01]  /*1db10*/  IMAD R67, R70, 0x4, R1.reuse ;  /* 0x0000000446437824 */ /* 0x100fe200078e0201 */
[----:B------:R-:W4:Y:S01]  /*1db20*/  LDL R71, [R60] ;  /* 0x000000003c477983 */ /* 0x000f220000100800 */
[----:B------:R-:W-:Y:S01]  /*1db30*/  IMAD R68, R68, 0x4, R1 ;  /* 0x0000000444447824 */ /* 0x000fe200078e0201 */
[----:B------:R-:W-:Y:S02]  /*1db40*/  IADD3 R42, PT, PT, -R59, R0, RZ ;  /* 0x000000003b2a7210 */ /* 0x000fe40007ffe1ff */
[----:B------:R-:W-:Y:S01]  /*1db50*/  SHF.R.S32.HI R70, RZ, 0x5, R44 ;  /* 0x00000005ff467819 */ /* 0x000fe2000001142c */
[----:B------:R-:W4:Y:S01]  /*1db60*/  LDL R67, [R67] ;  /* 0x0000000043437983 */ /* 0x000f220000100800 */
[----:B---3--:R-:W-:-:S03]  /*1db70*/  SHF.R.S32.HI R56, RZ, 0x5, R42 ;  /* 0x00000005ff387819 */ /* 0x008fc6000001142a */
[----:B------:R-:W3:Y:S01]  /*1db80*/  LDL R69, [R68] ;  /* 0x0000000044457983 */ /* 0x000ee20000100800 */
[--C-:B------:R-:W-:Y:S02]  /*1db90*/  IMAD R63, R70, 0x4, R1.reuse ;  /* 0x00000004463f7824 */ /* 0x100fe400078e0201 */
[----:B------:R-:W-:Y:S01]  /*1dba0*/  IMAD R56, R56, 0x4, R1 ;  /* 0x0000000438387824 */ /* 0x000fe200078e0201 */
[----:B------:R-:W3:Y:S04]  /*1dbb0*/  LDL R65, [R65] ;  /* 0x0000000041417983 */ /* 0x000ee80000100800 */
[----:B------:R-:W3:Y:S04]  /*1dbc0*/  LDL R63, [R63] ;  /* 0x000000003f3f7983 */ /* 0x000ee80000100800 */
[----:B------:R-:W3:Y:S01]  /*1dbd0*/  LDL R61, [R56] ;  /* 0x00000000383d7983 */ /* 0x000ee20000100800 */
[----:B-----5:R-:W-:-:S02]  /*1dbe0*/  SHF.R.W.U32.HI R81, RZ, R32, R81 ;  /* 0x00000020ff517219 */ /* 0x020fc40000011e51 */
[----:B------:R-:W-:Y:S02]  /*1dbf0*/  SHF.R.W.U32.HI R83, RZ, R34, R83 ;  /* 0x00000022ff537219 */ /* 0x000fe40000011e53 */
[----:B------:R-:W-:Y:S02]  /*1dc00*/  LOP3.LUT R34, R81, 0x1, RZ, 0xc0, !PT ;  /* 0x0000000151227812 */ /* 0x000fe400078ec0ff */
[----:B------:R-:W-:Y:S02]  /*1dc10*/  SHF.R.W.U32.HI R77, RZ, R28, R77 ;  /* 0x0000001cff4d7219 */ /* 0x000fe40000011e4d */
[----:B------:R-:W-:Y:S02]  /*1dc20*/  LOP3.LUT R14, R21, R14, R48, 0xfe, !PT ;  /* 0x0000000e150e7212 */ /* 0x000fe400078efe30 */
[----:B------:R-:W-:Y:S02]  /*1dc30*/  SHF.L.U32 R34, R34, R55, RZ ;  /* 0x0000003722227219 */ /* 0x000fe400000006ff */
[----:B------:R-:W-:Y:S01]  /*1dc40*/  LOP3.LUT R28, R83, 0x1, RZ, 0xc0, !PT ;  /* 0x00000001531c7812 */ /* 0x000fe200078ec0ff */
[----:B------:R-:W-:-:S03]  /*1dc50*/  UIADD3 UR4, UPT, UPT, UR4, 0x10, URZ ;  /* 0x0000001004047890 */ /* 0x000fc6000fffe0ff */
[----:B------:R-:W-:-:S03]  /*1dc60*/  SHF.L.U32 R45, R28, R45, RZ ;  /* 0x0000002d1c2d7219 */ /* 0x000fc600000006ff */
[----:B------:R-:W-:Y:S02]  /*1dc70*/  ISETP.NE.AND P0, PT, R54, UR4, PT ;  /* 0x0000000436007c0c */ /* 0x000fe4000bf05270 */
[----:B------:R-:W-:Y:S02]  /*1dc80*/  IADD3 R17, PT, PT, R17, 0x10, RZ ;  /* 0x0000001011117810 */ /* 0x000fe40007ffe0ff */
[----:B--2---:R-:W-:-:S04]  /*1dc90*/  SHF.R.W.U32.HI R79, RZ, R40, R79 ;  /* 0x00000028ff4f7219 */ /* 0x004fc80000011e4f */
[----:B------:R-:W-:Y:S02]  /*1dca0*/  LOP3.LUT R32, R79, 0x1, RZ, 0xc0, !PT ;  /* 0x000000014f207812 */ /* 0x000fe400078ec0ff */
[----:B----4-:R-:W-:Y:S02]  /*1dcb0*/  SHF.R.W.U32.HI R75, RZ, R24, R75 ;  /* 0x00000018ff4b7219 */ /* 0x010fe40000011e4b */
[----:B------:R-:W-:Y:S02]  /*1dcc0*/  SHF.L.U32 R49, R32, R49, RZ ;  /* 0x0000003120317219 */ /* 0x000fe400000006ff */
[----:B------:R-:W-:Y:S02]  /*1dcd0*/  SHF.R.W.U32.HI R73, RZ, R16, R73 ;  /* 0x00000010ff497219 */ /* 0x000fe40000011e49 */
[----:B------:R-:W-:Y:S02]  /*1dce0*/  LOP3.LUT R16, R75, 0x1, RZ, 0xc0, !PT ;  /* 0x000000014b107812 */ /* 0x000fe400078ec0ff */
[----:B------:R-:W-:-:S02]  /*1dcf0*/  SHF.R.W.U32.HI R71, RZ, R20, R71 ;  /* 0x00000014ff477219 */ /* 0x000fc40000011e47 */
[----:B------:R-:W-:Y:S02]  /*1dd00*/  LOP3.LUT R32, R77, 0x1, RZ, 0xc0, !PT ;  /* 0x000000014d207812 */ /* 0x000fe400078ec0ff */
[----:B------:R-:W-:Y:S02]  /*1dd10*/  SHF.L.U32 R41, R16, R41, RZ ;  /* 0x0000002910297219 */ /* 0x000fe400000006ff */
[----:B------:R-:W-:Y:S02]  /*1dd20*/  LOP3.LUT R16, R71, 0x1, RZ, 0xc0, !PT ;  /* 0x0000000147107812 */ /* 0x000fe400078ec0ff */
[----:B------:R-:W-:Y:S02]  /*1dd30*/  LOP3.LUT R14, R34, R49, R14, 0xfe, !PT ;  /* 0x00000031220e7212 */ /* 0x000fe400078efe0e */
[----:B------:R-:W-:Y:S02]  /*1dd40*/  SHF.L.U32 R32, R32, R47, RZ ;  /* 0x0000002f20207219 */ /* 0x000fe400000006ff */
[----:B------:R-:W-:-:S02]  /*1dd50*/  LOP3.LUT R24, R73, 0x1, RZ, 0xc0, !PT ;  /* 0x0000000149187812 */ /* 0x000fc400078ec0ff */
[----:B---3--:R-:W-:Y:S02]  /*1dd60*/  SHF.R.W.U32.HI R69, RZ, R18, R69 ;  /* 0x00000012ff457219 */ /* 0x008fe40000011e45 */
[----:B------:R-:W-:Y:S02]  /*1dd70*/  SHF.R.W.U32.HI R67, RZ, R30, R67 ;  /* 0x0000001eff437219 */ /* 0x000fe40000011e43 */
[----:B------:R-:W-:Y:S02]  /*1dd80*/  SHF.L.U32 R33, R16, R33, RZ ;  /* 0x0000002110217219 */ /* 0x000fe400000006ff */
[----:B------:R-:W-:Y:S02]  /*1dd90*/  LOP3.LUT R14, R32, R45, R14, 0xfe, !PT ;  /* 0x0000002d200e7212 */ /* 0x000fe400078efe0e */
[----:B------:R-:W-:Y:S02]  /*1dda0*/  SHF.L.U32 R24, R24, R43, RZ ;  /* 0x0000002b18187219 */ /* 0x000fe400000006ff */
[----:B------:R-:W-:-:S02]  /*1ddb0*/  LOP3.LUT R18, R69, 0x1, RZ, 0xc0, !PT ;  /* 0x0000000145127812 */ /* 0x000fc400078ec0ff */
[----:B------:R-:W-:Y:S02]  /*1ddc0*/  LOP3.LUT R16, R67, 0x1, RZ, 0xc0, !PT ;  /* 0x0000000143107812 */ /* 0x000fe400078ec0ff */
[----:B------:R-:W-:Y:S02]  /*1ddd0*/  SHF.R.W.U32.HI R65, RZ, R46, R65 ;  /* 0x0000002eff417219 */ /* 0x000fe40000011e41 */
[----:B------:R-:W-:Y:S02]  /*1dde0*/  LOP3.LUT R14, R24, R41, R14, 0xfe, !PT ;  /* 0x00000029180e7212 */ /* 0x000fe400078efe0e */
[----:B------:R-:W-:Y:S02]  /*1ddf0*/  SHF.L.U32 R18, R18, R35, RZ ;  /* 0x0000002312127219 */ /* 0x000fe400000006ff */
[----:B------:R-:W-:Y:S02]  /*1de00*/  SHF.L.U32 R29, R16, R29, RZ ;  /* 0x0000001d101d7219 */ /* 0x000fe400000006ff */
[----:B------:R-:W-:-:S02]  /*1de10*/  LOP3.LUT R16, R65, 0x1, RZ, 0xc0, !PT ;  /* 0x0000000141107812 */ /* 0x000fc400078ec0ff */
[----:B------:R-:W-:Y:S02]  /*1de20*/  SHF.R.W.U32.HI R63, RZ, R44, R63 ;  /* 0x0000002cff3f7219 */ /* 0x000fe40000011e3f */
[----:B------:R-:W-:Y:S02]  /*1de30*/  SHF.R.W.U32.HI R61, RZ, R42, R61 ;  /* 0x0000002aff3d7219 */ /* 0x000fe40000011e3d */
[----:B------:R-:W-:Y:S02]  /*1de40*/  LOP3.LUT R14, R18, R33, R14, 0xfe, !PT ;  /* 0x00000021120e7212 */ /* 0x000fe400078efe0e */
[----:B------:R-:W-:Y:S02]  /*1de50*/  SHF.L.U32 R16, R16, R31, RZ ;  /* 0x0000001f10107219 */ /* 0x000fe400000006ff */
[----:B------:R-:W-:Y:S02]  /*1de60*/  LOP3.LUT R18, R63, 0x1, RZ, 0xc0, !PT ;  /* 0x000000013f127812 */ /* 0x000fe400078ec0ff */
[----:B------:R-:W-:-:S02]  /*1de70*/  LOP3.LUT R20, R61, 0x1, RZ, 0xc0, !PT ;  /* 0x000000013d147812 */ /* 0x000fc400078ec0ff */
[----:B------:R-:W-:Y:S02]  /*1de80*/  LOP3.LUT R14, R16, R29, R14, 0xfe, !PT ;  /* 0x0000001d100e7212 */ /* 0x000fe400078efe0e */
[----:B------:R-:W-:Y:S02]  /*1de90*/  SHF.L.U32 R19, R18, R19, RZ ;  /* 0x0000001312137219 */ /* 0x000fe400000006ff */
[----:B------:R-:W-:-:S04]  /*1dea0*/  SHF.L.U32 R20, R20, R59, RZ ;  /* 0x0000003b14147219 */ /* 0x000fc800000006ff */
[----:B------:R-:W-:Y:S01]  /*1deb0*/  LOP3.LUT R19, R20, R19, R14, 0xfe, !PT ;  /* 0x0000001314137212 */ /* 0x000fe200078efe0e */
[----:B------:R-:W-:Y:S06]  /*1dec0*/  @P0 BRA `(.L_x_251) ;  /* 0xfffffff400d40947 */ /* 0x000fec000383ffff */
.L_x_250:
[----:B------:R-:W-:Y:S05]  /*1ded0*/  @!P1 BRA `(.L_x_252) ;  /* 0x0000000800489947 */ /* 0x000fea0003800000 */
[----:B------:R-:W-:-:S05]  /*1dee0*/  VIADD R16, R3, 0xe ;  /* 0x0000000e03107836 */ /* 0x000fca0000000000 */
[C---:B------:R-:W-:Y:S02]  /*1def0*/  LOP3.LUT R14, R16.reuse, 0xf, RZ, 0xc0, !PT ;  /* 0x0000000f100e7812 */ /* 0x040fe400078ec0ff */
[----:B------:R-:W-:-:S03]  /*1df00*/  LOP3.LUT P1, RZ, R16, 0x7, RZ, 0xc0, !PT ;  /* 0x0000000710ff7812 */ /* 0x000fc6000782c0ff */
[----:B------:R-:W-:-:S05]  /*1df10*/  VIADD R14, R14, 0xffffffff ;  /* 0xffffffff0e0e7836 */ /* 0x000fca0000000000 */
[----:B------:R-:W-:-:S13]  /*1df20*/  ISETP.GE.U32.AND P0, PT, R14, 0x7, PT ;  /* 0x000000070e00780c */ /* 0x000fda0003f06070 */
[----:B------:R-:W-:Y:S05]  /*1df30*/  @!P0 BRA `(.L_x_253) ;  /* 0x0000000400108947 */ /* 0x000fea0003800000 */
[C---:B------:R-:W-:Y:S01]  /*1df40*/  IADD3 R43, PT, PT, R17.reuse, 0x1, RZ ;  /* 0x00000001112b7810 */ /* 0x040fe20007ffe0ff */
[C---:B------:R-:W-:Y:S01]  /*1df50*/  VIADD R41, R17.reuse, 0x2 ;  /* 0x0000000211297836 */ /* 0x040fe20000000000 */
[C---:B------:R-:W-:Y:S01]  /*1df60*/  IADD3 R35, PT, PT, R17.reuse, 0x3, RZ ;  /* 0x0000000311237810 */ /* 0x040fe20007ffe0ff */
[C---:B------:R-:W-:Y:S01]  /*1df70*/  IMAD.IADD R28, R0.reuse, 0x1, -R17 ;  /* 0x00000001001c7824 */ /* 0x040fe200078e0a11 */
[----:B------:R-:W-:Y:S01]  /*1df80*/  IADD3 R33, PT, PT, R17, 0x6, RZ ;  /* 0x0000000611217810 */ /* 0x000fe20007ffe0ff */
[C---:B------:R-:W-:Y:S01]  /*1df90*/  IMAD.IADD R32, R0.reuse, 0x1, -R43 ;  /* 0x0000000100207824 */ /* 0x040fe200078e0a2b */
[-C--:B------:R-:W-:Y:S01]  /*1dfa0*/  IADD3 R40, PT, PT, -R41, R0.reuse, RZ ;  /* 0x0000000029287210 */ /* 0x080fe20007ffe1ff */
[C---:B------:R-:W-:Y:S01]  /*1dfb0*/  VIADD R21, R17.reuse, 0x4 ;  /* 0x0000000411157836 */ /* 0x040fe20000000000 */
[----:B------:R-:W-:Y:S01]  /*1dfc0*/  SHF.R.S32.HI R18, RZ, 0x5, R28 ;  /* 0x00000005ff127819 */ /* 0x000fe2000001141c */
[----:B------:R-:W-:Y:S01]  /*1dfd0*/  VIADD R31, R17, 0x5 ;  /* 0x00000005111f7836 */ /* 0x000fe20000000000 */
[----:B------:R-:W-:Y:S01]  /*1dfe0*/  SHF.R.S32.HI R16, RZ, 0x5, R32 ;  /* 0x00000005ff107819 */ /* 0x000fe20000011420 */
[C---:B------:R-:W-:Y:S01]  /*1dff0*/  IMAD.IADD R20, R0.reuse, 0x1, -R21 ;  /* 0x0000000100147824 */ /* 0x040fe200078e0a15 */
[----:B------:R-:W-:Y:S01]  /*1e000*/  SHF.R.S32.HI R30, RZ, 0x5, R40 ;  /* 0x00000005ff1e7819 */ /* 0x000fe20000011428 */
[----:B------:R-:W-:Y:S01]  /*1e010*/  IMAD.IADD R24, R0, 0x1, -R35 ;  /* 0x0000000100187824 */ /* 0x000fe200078e0a23 */
[-C--:B------:R-:W-:Y:S01]  /*1e020*/  IADD3 R14, PT, PT, -R31, R0.reuse, RZ ;  /* 0x000000001f0e7210 */ /* 0x080fe20007ffe1ff */
[----:B------:R-:W-:Y:S01]  /*1e030*/  VIADD R29, R17, 0x7 ;  /* 0x00000007111d7836 */ /* 0x000fe20000000000 */
[----:B------:R-:W-:Y:S01]  /*1e040*/  SHF.R.S32.HI R46, RZ, 0x5, R20 ;  /* 0x00000005ff2e7819 */ /* 0x000fe20000011414 */
[--C-:B------:R-:W-:Y:S01]  /*1e050*/  IMAD R34, R16, 0x4, R1.reuse ;  /* 0x0000000410227824 */ /* 0x100fe200078e0201 */
[----:B------:R-:W-:Y:S01]  /*1e060*/  IADD3 R16, PT, PT, -R33, R0, RZ ;  /* 0x0000000021107210 */ /* 0x000fe20007ffe1ff */
[--C-:B------:R-:W-:Y:S01]  /*1e070*/  IMAD R42, R30, 0x4, R1.reuse ;  /* 0x000000041e2a7824 */ /* 0x100fe200078e0201 */
[----:B------:R-:W-:Y:S01]  /*1e080*/  SHF.R.S32.HI R44, RZ, 0x5, R24 ;  /* 0x00000005ff2c7819 */ /* 0x000fe20000011418 */
[----:B------:R-:W-:Y:S01]  /*1e090*/  IMAD R30, R18, 0x4, R1 ;  /* 0x00000004121e7824 */ /* 0x000fe200078e0201 */
[----:B------:R-:W-:Y:S01]  /*1e0a0*/  SHF.R.S32.HI R48, RZ, 0x5, R14 ;  /* 0x00000005ff307819 */ /* 0x000fe2000001140e */
[----:B------:R-:W-:Y:S01]  /*1e0b0*/  IMAD.IADD R18, R0, 0x1, -R29 ;  /* 0x0000000100127824 */ /* 0x000fe200078e0a1d */
[----:B------:R-:W-:Y:S01]  /*1e0c0*/  LEA R44, R44, R1, 0x2 ;  /* 0x000000012c2c7211 */ /* 0x000fe200078e10ff */
[--C-:B------:R-:W-:Y:S01]  /*1e0d0*/  IMAD R46, R46, 0x4, R1.reuse ;  /* 0x000000042e2e7824 */ /* 0x100fe200078e0201 */
[----:B------:R-:W-:Y:S01]  /*1e0e0*/  SHF.R.S32.HI R54, RZ, 0x5, R16 ;  /* 0x00000005ff367819 */ /* 0x000fe20000011410 */
[----:B------:R-:W2:Y:S01]  /*1e0f0*/  LDL R47, [R34] ;  /* 0x00000000222f7983 */ /* 0x000ea20000100800 */
[----:B------:R-:W-:Y:S01]  /*1e100*/  SHF.R.S32.HI R56, RZ, 0x5, R18 ;  /* 0x00000005ff387819 */ /* 0x000fe20000011412 */
[----:B------:R-:W-:-:S02]  /*1e110*/  IMAD R48, R48, 0x4, R1 ;  /* 0x0000000430307824 */ /* 0x000fc400078e0201 */
[----:B------:R-:W3:Y:S01]  /*1e120*/  LDL R49, [R42] ;  /* 0x000000002a317983 */ /* 0x000ee20000100800 */
[----:B------:R-:W-:-:S03]  /*1e130*/  LEA R54, R54, R1, 0x2 ;  /* 0x0000000136367211 */ /* 0x000fc600078e10ff */
[----:B------:R0:W5:Y:S01]  /*1e140*/  LDL R45, [R30] ;  /* 0x000000001e2d7983 */ /* 0x0001620000100800 */
[----:B------:R-:W-:-:S03]  /*1e150*/  IMAD R56, R56, 0x4, R1 ;  /* 0x0000000438387824 */ /* 0x000fc600078e0201 */
[----:B------:R-:W4:Y:S04]  /*1e160*/  LDL R55, [R44] ;  /* 0x000000002c377983 */ /* 0x000f280000100800 */
        /* <DEDUP_REMOVED lines=33> */
.L_x_253:
[----:B------:R-:W-:Y:S05]  /*1e380*/  @!P1 BRA `(.L_x_252) ;  /* 0x00000004001c9947 */ /* 0x000fea0003800000 */
[----:B------:R-:W-:-:S04]  /*1e390*/  IADD3 R3, PT, PT, R3, 0x6, RZ ;  /* 0x0000000603037810 */ /* 0x000fc80007ffe0ff */
[C---:B------:R-:W-:Y:S02]  /*1e3a0*/  LOP3.LUT R14, R3.reuse, 0x7, RZ, 0xc0, !PT ;  /* 0x00000007030e7812 */ /* 0x040fe400078ec0ff */
[----:B------:R-:W-:-:S03]  /*1e3b0*/  LOP3.LUT R18, R3, 0x3, RZ, 0xc0, !PT ;  /* 0x0000000303127812 */ /* 0x000fc600078ec0ff */
[----:B------:R-:W-:Y:S01]  /*1e3c0*/  VIADD R14, R14, 0xffffffff ;  /* 0xffffffff0e0e7836 */ /* 0x000fe20000000000 */
[----:B------:R-:W-:-:S04]  /*1e3d0*/  ISETP.NE.AND P1, PT, R18, RZ, PT ;  /* 0x000000ff1200720c */ /* 0x000fc80003f25270 */
[----:B------:R-:W-:-:S13]  /*1e3e0*/  ISETP.GE.U32.AND P0, PT, R14, 0x3, PT ;  /* 0x000000030e00780c */ /* 0x000fda0003f06070 */
[----:B------:R-:W-:Y:S05]  /*1e3f0*/  @!P0 BRA `(.L_x_254) ;  /* 0x0000000000888947 */ /* 0x000fea0003800000 */
[C---:B------:R-:W-:Y:S01]  /*1e400*/  VIADD R21, R17.reuse, 0x1 ;  /* 0x0000000111157836 */ /* 0x040fe20000000000 */
[C---:B------:R-:W-:Y:S01]  /*1e410*/  IADD3 R31, PT, PT, R17.reuse, 0x2, RZ ;  /* 0x00000002111f7810 */ /* 0x040fe20007ffe0ff */
[C---:B------:R-:W-:Y:S02]  /*1e420*/  IMAD.IADD R3, R0.reuse, 0x1, -R17 ;  /* 0x0000000100037824 */ /* 0x040fe400078e0a11 */
[----:B------:R-:W-:Y:S01]  /*1e430*/  VIADD R35, R17, 0x3 ;  /* 0x0000000311237836 */ /* 0x000fe20000000000 */
[----:B------:R-:W-:Y:S01]  /*1e440*/  IADD3 R24, PT, PT, -R31, R0, RZ ;  /* 0x000000001f187210 */ /* 0x000fe20007ffe1ff */
        /* <DEDUP_REMOVED lines=9> */
[----:B------:R-:W-:Y:S01]  /*1e4e0*/  LEA R34, R30, R1, 0x2 ;  /* 0x000000011e227211 */ /* 0x000fe200078e10ff */
[----:B------:R-:W2:Y:S04]  /*1e4f0*/  LDL R14, [R14] ;  /* 0x000000000e0e7983 */ /* 0x000ea80000100800 */
[----:B------:R-:W3:Y:S04]  /*1e500*/  LDL R29, [R20] ;  /* 0x00000000141d7983 */ /* 0x000ee80000100800 */
[----:B------:R-:W5:Y:S04]  /*1e510*/  LDL R33, [R28] ;  /* 0x000000001c217983 */ /* 0x000f680000100800 */
[----:B------:R-:W4:Y:S01]  /*1e520*/  LDL R41, [R34] ;  /* 0x0000000022297983 */ /* 0x000f220000100800 */
[----:B--2---:R-:W-:-:S02]  /*1e530*/  SHF.R.W.U32.HI R3, RZ, R3, R14 ;  /* 0x00000003ff037219 */ /* 0x004fc40000011e0e */
[----:B---3--:R-:W-:Y:S02]  /*1e540*/  SHF.R.W.U32.HI R29, RZ, R16, R29 ;  /* 0x00000010ff1d7219 */ /* 0x008fe40000011e1d */
[----:B-----5:R-:W-:Y:S02]  /*1e550*/  SHF.R.W.U32.HI R33, RZ, R24, R33 ;  /* 0x00000018ff217219 */ /* 0x020fe40000011e21 */
[----:B------:R-:W-:Y:S02]  /*1e560*/  LOP3.LUT R24, R29, 0x1, RZ, 0xc0, !PT ;  /* 0x000000011d187812 */ /* 0x000fe400078ec0ff */
[----:B------:R-:W-:Y:S02]  /*1e570*/  LOP3.LUT R30, R33, 0x1, RZ, 0xc0, !PT ;  /* 0x00000001211e7812 */ /* 0x000fe400078ec0ff */
[----:B----4-:R-:W-:Y:S02]  /*1e580*/  SHF.R.W.U32.HI R41, RZ, R32, R41 ;  /* 0x00000020ff297219 */ /* 0x010fe40000011e29 */
[----:B------:R-:W-:-:S02]  /*1e590*/  LOP3.LUT R16, R3, 0x1, RZ, 0xc0, !PT ;  /* 0x0000000103107812 */ /* 0x000fc400078ec0ff */
[----:B------:R-:W-:Y:S02]  /*1e5a0*/  SHF.L.U32 R21, R24, R21, RZ ;  /* 0x0000001518157219 */ /* 0x000fe400000006ff */
[----:B------:R-:W-:Y:S02]  /*1e5b0*/  SHF.L.U32 R30, R30, R31, RZ ;  /* 0x0000001f1e1e7219 */ /* 0x000fe400000006ff */
[----:B------:R-:W-:Y:S02]  /*1e5c0*/  LOP3.LUT R14, R41, 0x1, RZ, 0xc0, !PT ;  /* 0x00000001290e7812 */ /* 0x000fe400078ec0ff */
[----:B------:R-:W-:Y:S02]  /*1e5d0*/  SHF.L.U32 R16, R16, R17, RZ ;  /* 0x0000001110107219 */ /* 0x000fe400000006ff */
[----:B------:R-:W-:Y:S02]  /*1e5e0*/  SHF.L.U32 R14, R14, R35, RZ ;  /* 0x000000230e0e7219 */ /* 0x000fe400000006ff */
[----:B------:R-:W-:Y:S01]  /*1e5f0*/  LOP3.LUT R16, R30, R16, R21, 0xfe, !PT ;  /* 0x000000101e107212 */ /* 0x000fe200078efe15 */
[----:B------:R-:W-:-:S03]  /*1e600*/  VIADD R17, R17, 0x4 ;  /* 0x0000000411117836 */ /* 0x000fc60000000000 */
[----:B------:R-:W-:-:S07]  /*1e610*/  LOP3.LUT R19, R19, R16, R14, 0xfe, !PT ;  /* 0x0000001013137212 */ /* 0x000fce00078efe0e */
.L_x_254:
[----:B------:R-:W-:Y:S05]  /*1e620*/  @!P1 BRA `(.L_x_252) ;  /* 0x0000000000749947 */ /* 0x000fea0003800000 */
[----:B------:R-:W-:-:S05]  /*1e630*/  IMAD.IADD R3, R0, 0x1, -R17 ;  /* 0x0000000100037824 */ /* 0x000fca00078e0a11 */
[----:B------:R-:W-:-:S04]  /*1e640*/  SHF.R.S32.HI R14, RZ, 0x5, R3 ;  /* 0x00000005ff0e7819 */ /* 0x000fc80000011403 */
[----:B------:R-:W-:-:S06]  /*1e650*/  LEA R14, R14, R1, 0x2 ;  /* 0x000000010e0e7211 */ /* 0x000fcc00078e10ff */
        /* <DEDUP_REMOVED lines=12> */
[----:B------:R-:W-:-:S03]  /*1e720*/  IMAD R16, R16, 0x4, R1 ;  /* 0x0000000410107824 */ /* 0x000fc600078e0201 */
[----:B------:R-:W-:Y:S02]  /*1e730*/  @P0 IMAD.IADD R18, R0, 0x1, -R21 ;  /* 0x0000000100120824 */ /* 0x000fe400078e0a15 */
[----:B------:R-:W2:Y:S03]  /*1e740*/  LDL R17, [R16] ;  /* 0x0000000010117983 */ /* 0x000ea60000100800 */
[----:B------:R-:W-:-:S04]  /*1e750*/  @P0 SHF.R.S32.HI R20, RZ, 0x5, R18 ;  /* 0x00000005ff140819 */ /* 0x000fc80000011412 */
[----:B------:R-:W-:-:S05]  /*1e760*/  @P0 LEA R20, R20, R1, 0x2 ;  /* 0x0000000114140211 */ /* 0x000fca00078e10ff */
        /* <DEDUP_REMOVED lines=9> */
.L_x_252:
[----:B------:R-:W-:-:S04]  /*1e800*/  SHF.R.U32.HI R12, RZ, R12, R19 ;  /* 0x0000000cff0c7219 */ /* 0x000fc80000011613 */
[----:B------:R-:W-:-:S04]  /*1e810*/  LOP3.LUT R12, R12, 0x1, RZ, 0xc0, !PT ;  /* 0x000000010c0c7812 */ /* 0x000fc800078ec0ff */
[----:B------:R-:W-:-:S04]  /*1e820*/  ISETP.NE.U32.AND P0, PT, R12, 0x1, PT ;  /* 0x000000010c00780c */ /* 0x000fc80003f05070 */
[----:B------:R-:W-:Y:S02]  /*1e830*/  SEL R58, R19, R2, !P0 ;  /* 0x00000002133a7207 */ /* 0x000fe40004000000 */
[----:B------:R-:W-:-:S07]  /*1e840*/  SEL R43, R13, 0x1, !P0 ;  /* 0x000000010d2b7807 */ /* 0x000fce0004000000 */
.L_x_243:
[----:B------:R-:W-:Y:S01]  /*1e850*/  VIMNMX R59, PT, PT, R43, 0x1, !PT ;  /* 0x000000012b3b7848 */ /* 0x000fe20007fe0100 */
[----:B------:R-:W-:-:S06]  /*1e860*/  UMOV UR4, URZ ;  /* 0x000000ff00047c82 */ /* 0x000fcc0008000000 */
.L_x_257:
[----:B------:R-:W-:-:S04]  /*1e870*/  IMAD.WIDE.U32 R28, R57, R57, RZ ;  /* 0x00000039391c7225 */ /* 0x000fc800078e00ff */
[----:B------:R-:W-:Y:S01]  /*1e880*/  HFMA2 R45, -RZ, RZ, 0, 0 ;  /* 0x00000000ff2d7431 */ /* 0x000fe200000001ff */
[----:B------:R-:W0:Y:S01]  /*1e890*/  LDC.64 R32, c[0x3][RZ] ;  /* 0x00c00000ff207b82 */ /* 0x000e220000000a00 */
[----:B------:R-:W-:Y:S02]  /*1e8a0*/  HFMA2 R41, -RZ, RZ, 0, 0 ;  /* 0x00000000ff297431 */ /* 0x000fe400000001ff */
[----:B------:R-:W-:Y:S01]  /*1e8b0*/  IMAD.MOV.U32 R2, RZ, RZ, R29 ;  /* 0x000000ffff027224 */ /* 0x000fe200078e001d */
[----:B------:R-:W-:Y:S01]  /*1e8c0*/  UIADD3 UR4, UPT, UPT, UR4, 0x1, URZ ;  /* 0x0000000104047890 */ /* 0x000fe2000fffe0ff */
[----:B------:R-:W-:Y:S02]  /*1e8d0*/  IMAD.MOV.U32 R3, RZ, RZ, RZ ;  /* 0x000000ffff037224 */ /* 0x000fe400078e00ff */
[----:B------:R-:W-:Y:S02]  /*1e8e0*/  IMAD.MOV.U32 R13, RZ, RZ, RZ ;  /* 0x000000ffff0d7224 */ /* 0x000fe400078e00ff */
[----:B------:R-:W-:Y:S01]  /*1e8f0*/  IMAD.WIDE.U32 R2, R50, R57, R2 ;  /* 0x0000003932027225 */ /* 0x000fe200078e0002 */
[----:B------:R-:W2:Y:S03]  /*1e900*/  LDC.64 R34, c[0x3][0x8] ;  /* 0x00c00200ff227b82 */ /* 0x000ea60000000a00 */
[----:B------:R-:W-:Y:S01]  /*1e910*/  IMAD.MOV.U32 R44, RZ, RZ, R2 ;  /* 0x000000ffff2c7224 */ /* 0x000fe200078e0002 */
[----:B------:R-:W-:Y:S01]  /*1e920*/  MOV R12, R3 ;  /* 0x00000003000c7202 */ /* 0x000fe20000000f00 */
[----:B------:R-:W-:-:S02]  /*1e930*/  IMAD.MOV.U32 R47, RZ, RZ, RZ ;  /* 0x000000ffff2f7224 */ /* 0x000fc400078e00ff */
[----:B------:R-:W-:-:S04]  /*1e940*/  IMAD.WIDE.U32 R44, R50, R57, R44 ;  /* 0x00000039322c7225 */ /* 0x000fc800078e002c */
[----:B------:R-:W-:-:S04]  /*1e950*/  IMAD.WIDE.U32 R2, R51, R57, R12 ;  /* 0x0000003933027225 */ /* 0x000fc800078e000c */
[----:B------:R-:W-:Y:S01]  /*1e960*/  IMAD.MOV.U32 R55, RZ, RZ, RZ ;  /* 0x000000ffff377224 */ /* 0x000fe200078e00ff */
[----:B------:R-:W-:Y:S01]  /*1e970*/  IADD3 R12, P0, PT, R2, R45, RZ ;  /* 0x0000002d020c7210 */ /* 0x000fe20007f1e0ff */
[----:B------:R-:W-:Y:S01]  /*1e980*/  IMAD.MOV.U32 R2, RZ, RZ, R3 ;  /* 0x000000ffff027224 */ /* 0x000fe200078e0003 */
[----:B------:R-:W-:-:S03]  /*1e990*/  MOV R3, RZ ;  /* 0x000000ff00037202 */ /* 0x000fc60000000f00 */
        /* <DEDUP_REMOVED lines=10> */
[----:B------:R-:W-:Y:S01]  /*1ea40*/  IMAD.WIDE.U32 R2, R39, R57, R2 ;  /* 0x0000003927027225 */ /* 0x000fe200078e0002 */
        /* <DEDUP_REMOVED lines=36> */
[----:B------:R-:W-:Y:S01]  /*1ec90*/  IMAD.X R19, RZ, RZ, RZ, P2 ;  /* 0x000000ffff137224 */ /* 0x000fe200010e06ff */
[----:B------:R-:W3:Y:S01]  /*1eca0*/  LDC R2, c[0x3][0xe0] ;  /* 0x00c03800ff027b82 */ /* 0x000ee20000000800 */
[----:B------:R-:W-:Y:S01]  /*1ecb0*/  IMAD.MOV.U32 R21, RZ, RZ, RZ ;  /* 0x000000ffff157224 */ /* 0x000fe200078e00ff */
[----:B------:R-:W-:Y:S01]  /*1ecc0*/  IADD3.X R13, PT, PT, RZ, RZ, RZ, P0, !PT ;  /* 0x000000ffff0d7210 */ /* 0x000fe200007fe4ff */
[----:B------:R-:W-:Y:S01]  /*1ecd0*/  IMAD.WIDE.U32 R30, R39, R51, R30 ;  /* 0x00000033271e7225 */ /* 0x000fe200078e001e */
[----:B------:R-:W-:-:S03]  /*1ece0*/  MOV R3, RZ ;  /* 0x000000ff00037202 */ /* 0x000fc60000000f00 */
[----:B------:R-:W-:-:S04]  /*1ecf0*/  IMAD.WIDE.U32 R18, R62, R51, R18 ;  /* 0x000000333e127225 */ /* 0x000fc800078e0012 */
[----:B------:R-:W-:Y:S01]  /*1ed00*/  IMAD.WIDE.U32 R20, R39, R57, R20 ;  /* 0x0000003927147225 */ /* 0x000fe200078e0014 */
[----:B------:R-:W-:-:S03]  /*1ed10*/  IADD3 R30, P2, PT, R30, R19, RZ ;  /* 0x000000131e1e7210 */ /* 0x000fc60007f5e0ff */
[----:B------:R-:W-:Y:S01]  /*1ed20*/  IMAD.WIDE.U32 R12, R64, R50, R12 ;  /* 0x00000032400c7225 */ /* 0x000fe200078e000c */
[----:B------:R-:W-:-:S04]  /*1ed30*/  IADD3 R18, P3, PT, R18, R21, RZ ;  /* 0x0000001512127210 */ /* 0x000fc80007f7e0ff */
[----:B------:R-:W-:Y:S01]  /*1ed40*/  IADD3 R54, P0, PT, R55, R13, RZ ;  /* 0x0000000d37367210 */ /* 0x000fe20007f1e0ff */
[----:B------:R-:W-:Y:S01]  /*1ed50*/  IMAD.X R19, RZ, RZ, RZ, P3 ;  /* 0x000000ffff137224 */ /* 0x000fe200018e06ff */
[----:B------:R-:W-:Y:S01]  /*1ed60*/  IADD3 R12, P1, PT, R12, R31, RZ ;  /* 0x0000001f0c0c7210 */ /* 0x000fe20007f3e0ff */
[----:B------:R-:W-:Y:S02]  /*1ed70*/  IMAD.X R31, RZ, RZ, RZ, P2 ;  /* 0x000000ffff1f7224 */ /* 0x000fe400010e06ff */
[----:B------:R-:W-:Y:S01]  /*1ed80*/  IMAD.X R55, RZ, RZ, RZ, P0 ;  /* 0x000000ffff377224 */ /* 0x000fe200000e06ff */
[----:B------:R-:W-:Y:S01]  /*1ed90*/  IADD3.X R13, PT, PT, RZ, RZ, RZ, P1, !PT ;  /* 0x000000ffff0d7210 */ /* 0x000fe20000ffe4ff */
[----:B------:R-:W-:-:S04]  /*1eda0*/  IMAD.WIDE.U32 R30, R62, R62, R30 ;  /* 0x0000003e3e1e7225 */ /* 0x000fc800078e001e */
[----:B------:R-:W-:-:S04]  /*1edb0*/  IMAD.WIDE.U32 R18, R39, R50, R18 ;  /* 0x0000003227127225 */ /* 0x000fc800078e0012 */
[----:B------:R-:W-:Y:S01]  /*1edc0*/  IMAD.WIDE.U32 R54, R37, R50, R54 ;  /* 0x0000003225367225 */ /* 0x000fe200078e0036 */
[----:B------:R-:W-:-:S03]  /*1edd0*/  IADD3 R30, P2, PT, R30, R19, RZ ;  /* 0x000000131e1e7210 */ /* 0x000fc60007f5e0ff */
[----:B------:R-:W-:Y:S02]  /*1ede0*/  HFMA2 R19, -RZ, RZ, 0, 0 ;  /* 0x00000000ff137431 */ /* 0x000fe400000001ff */
[----:B------:R-:W-:-:S04]  /*1edf0*/  IMAD.WIDE.U32 R12, R66, R51, R12 ;  /* 0x00000033420c7225 */ /* 0x000fc800078e000c */
[----:B---3--:R-:W-:Y:S01]  /*1ee00*/  IMAD R61, R28, R2, RZ ;  /* 0x000000021c3d7224 */ /* 0x008fe200078e02ff */
[----:B------:R-:W-:Y:S02]  /*1ee10*/  IADD3 R68, P0, PT, R54, R13, RZ ;  /* 0x0000000d36447210 */ /* 0x000fe40007f1e0ff */
        /* <DEDUP_REMOVED lines=24> */
[----:B------:R-:W-:Y:S01]  /*1efa0*/  IMAD.MOV.U32 R31, RZ, RZ, RZ ;  /* 0x000000ffff1f7224 */ /* 0x000fe200078e00ff */
        /* <DEDUP_REMOVED lines=18> */
[----:B------:R-:W-:Y:S01]  /*1f0d0*/  LOP3.LUT R16, R28, 0xfffffffd, RZ, 0xc0, !PT ;  /* 0xfffffffd1c107812 */ /* 0x000fe200078ec0ff */
[----:B------:R-:W-:Y:S01]  /*1f0e0*/  IMAD.WIDE.U32 R12, R64, R50, R12 ;  /* 0x00000032400c7225 */ /* 0x000fe200078e000c */
[----:B------:R-:W-:-:S03]  /*1f0f0*/  IADD3 R48, P0, PT, R54, R17, RZ ;  /* 0x0000001136307210 */ /* 0x000fc60007f1e0ff */
[----:B------:R-:W-:Y:S02]  /*1f100*/  IMAD.MOV.U32 R17, RZ, RZ, RZ ;  /* 0x000000ffff117224 */ /* 0x000fe400078e00ff */
[----:B------:R-:W-:Y:S01]  /*1f110*/  IMAD.X R49, RZ, RZ, RZ, P0 ;  /* 0x000000ffff317224 */ /* 0x000fe200000e06ff */
[----:B------:R-:W-:Y:S01]  /*1f120*/  IADD3 R68, P0, PT, R68, R13, RZ ;  /* 0x0000000d44447210 */ /* 0x000fe20007f1e0ff */
[----:B0-----:R-:W-:-:S03]  /*1f130*/  IMAD.HI.U32 R16, R61, R32, R16 ;  /* 0x000000203d107227 */ /* 0x001fc600078e0010 */
[----:B------:R-:W-:Y:S01]  /*1f140*/  IADD3.X R69, PT, PT, RZ, RZ, RZ, P0, !PT ;  /* 0x000000ffff457210 */ /* 0x000fe200007fe4ff */
[----:B------:R-:W-:Y:S02]  /*1f150*/  IMAD.IADD R45, R3, 0x1, R16 ;  /* 0x00000001032d7824 */ /* 0x000fe400078e0210 */
[----:B------:R-:W-:Y:S02]  /*1f160*/  IMAD.MOV.U32 R16, RZ, RZ, R12 ;  /* 0x000000ffff107224 */ /* 0x000fe400078e000c */
[----:B------:R-:W-:Y:S02]  /*1f170*/  HFMA2 R12, -RZ, RZ, 0, 0 ;  /* 0x00000000ff0c7431 */ /* 0x000fe400000001ff */
[----:B------:R-:W-:Y:S01]  /*1f180*/  IMAD.WIDE.U32 R68, R64, R51, R68 ;  /* 0x0000003340447225 */ /* 0x000fe200078e0044 */
        /* <DEDUP_REMOVED lines=8> */
[----:B------:R-:W-:Y:S01]  /*1f210*/  IADD3 R56, P2, PT, R56, R69, RZ ;  /* 0x0000004538387210 */ /* 0x000fe20007f5e0ff */
[----:B------:R-:W-:Y:S01]  /*1f220*/  IMAD.WIDE.U32 R48, R64, R39, R48 ;  /* 0x0000002740307225 */ /* 0x000fe200078e0030 */
[----:B------:R-:W-:Y:S02]  /*1f230*/  MOV R45, RZ ;  /* 0x000000ff002d7202 */ /* 0x000fe40000000f00 */
[----:B------:R-:W-:Y:S01]  /*1f240*/  IADD3 R46, P3, PT, R46, R47, RZ ;  /* 0x0000002f2e2e7210 */ /* 0x000fe20007f7e0ff */
[----:B------:R-:W-:Y:S01]  /*1f250*/  IMAD R17, R44, R2, RZ ;  /* 0x000000022c117224 */ /* 0x000fe200078e02ff */
[----:B------:R-:W-:Y:S01]  /*1f260*/  IADD3 R54, P0, PT, R55, R49, RZ ;  /* 0x0000003137367210 */ /* 0x000fe20007f1e0ff */
[----:B------:R-:W-:Y:S01]  /*1f270*/  IMAD.X R29, RZ, RZ, RZ, P1 ;  /* 0x000000ffff1d7224 */ /* 0x000fe200008e06ff */
[----:B------:R-:W-:Y:S01]  /*1f280*/  IADD3 R48, P1, PT, R48, R57, RZ ;  /* 0x0000003930307210 */ /* 0x000fe20007f3e0ff */
[----:B------:R-:W-:Y:S01]  /*1f290*/  IMAD.HI.U32 R14, R17, R32, R44 ;  /* 0x00000020110e7227 */ /* 0x000fe200078e002c */
[----:B------:R-:W-:-:S03]  /*1f2a0*/  IADD3.X R47, PT, PT, RZ, RZ, RZ, P3, !PT ;  /* 0x000000ffff2f7210 */ /* 0x000fc60001ffe4ff */
[----:B------:R-:W-:Y:S01]  /*1f2b0*/  IMAD.X R57, RZ, RZ, RZ, P2 ;  /* 0x000000ffff397224 */ /* 0x000fe200010e06ff */
[----:B------:R-:W-:Y:S01]  /*1f2c0*/  IADD3 R19, PT, PT, R3, R14, RZ ;  /* 0x0000000e03137210 */ /* 0x000fe20007ffe0ff */
[----:B------:R-:W-:-:S04]  /*1f2d0*/  IMAD.WIDE.U32 R28, R37, R50, R28 ;  /* 0x00000032251c7225 */ /* 0x000fc800078e001c */
[----:B------:R-:W-:-:S04]  /*1f2e0*/  IMAD.WIDE.U32 R56, R64, R62, R56 ;  /* 0x0000003e40387225 */ /* 0x000fc800078e0038 */
[----:B--2---:R-:W-:-:S04]  /*1f2f0*/  IMAD.WIDE.U32 R46, R61, R34, R46 ;  /* 0x000000223d2e7225 */ /* 0x004fc800078e002e */
[----:B------:R-:W-:Y:S01]  /*1f300*/  IMAD.MOV.U32 R13, RZ, RZ, RZ ;  /* 0x000000ffff0d7224 */ /* 0x000fe200078e00ff */
        /* <DEDUP_REMOVED lines=8> */
[----:B------:R-:W-:Y:S01]  /*1f390*/  IMAD.WIDE.U32 R48, R66, R66, R48 ;  /* 0x0000004242307225 */ /* 0x000fe200078e0030 */
[----:B------:R-:W0:Y:S03]  /*1f3a0*/  LDC.64 R40, c[0x3][0x10] ;  /* 0x00c00400ff287b82 */ /* 0x000e260000000a00 */
[----:B------:R-:W-:Y:S01]  /*1f3b0*/  IMAD.WIDE.U32 R44, R37, R51, R44 ;  /* 0x00000033252c7225 */ /* 0x000fe200078e002c */
[----:B------:R-:W-:-:S02]  /*1f3c0*/  IADD3.X R51, PT, PT, RZ, RZ, RZ, P2, !PT ;  /* 0x000000ffff337210 */ /* 0x000fc400017fe4ff */
[----:B------:R-:W-:Y:S01]  /*1f3d0*/  IADD3 R56, P1, PT, R48, R57, RZ ;  /* 0x0000003930387210 */ /* 0x000fe20007f3e0ff */
[----:B------:R-:W-:-:S04]  /*1f3e0*/  IMAD.WIDE.U32 R46, R17, R33, R46 ;  /* 0x00000021112e7225 */ /* 0x000fc800078e002e */
[----:B------:R-:W-:-:S04]  /*1f3f0*/  IMAD.WIDE.U32 R54, R37, R39, R54 ;  /* 0x0000002725367225 */ /* 0x000fc800078e0036 */
[----:B------:R-:W-:Y:S01]  /*1f400*/  IMAD.WIDE.U32 R50, R61, R35, R50 ;  /* 0x000000233d327225 */ /* 0x000fe200078e0032 */
[----:B------:R-:W-:-:S03]  /*1f410*/  IADD3 R48, P0, PT, R54, R49, RZ ;  /* 0x0000003136307210 */ /* 0x000fc60007f1e0ff */
[----:B------:R-:W-:Y:S02]  /*1f420*/  IMAD.IADD R19, R12, 0x1, R47 ;  /* 0x000000010c137824 */ /* 0x000fe400078e022f */
[----:B------:R-:W-:Y:S02]  /*1f430*/  IMAD.MOV.U32 R14, RZ, RZ, RZ ;  /* 0x000000ffff0e7224 */ /* 0x000fe400078e00ff */
[----:B------:R-:W-:Y:S01]  /*1f440*/  IMAD.X R57, RZ, RZ, RZ, P1 ;  /* 0x000000ffff397224 */ /* 0x000fe200008e06ff */
[----:B------:R-:W-:Y:S01]  /*1f450*/  IADD3 R50, P3, PT, R19, R50, RZ ;  /* 0x0000003213327210 */ /* 0x000fe20007f7e0ff */
[----:B------:R-:W-:Y:S01]  /*1f460*/  IMAD R29, R46, R2, RZ ;  /* 0x000000022e1d7224 */ /* 0x000fe200078e02ff */
[----:B------:R-:W-:Y:S01]  /*1f470*/  IADD3 R19, PT, PT, R14, R51, RZ ;  /* 0x000000330e137210 */ /* 0x000fe20007ffe0ff */
[----:B------:R-:W-:Y:S02]  /*1f480*/  IMAD.MOV.U32 R47, RZ, RZ, RZ ;  /* 0x000000ffff2f7224 */ /* 0x000fe400078e00ff */
[----:B------:R-:W-:-:S02]  /*1f490*/  IMAD.X R49, RZ, RZ, RZ, P0 ;  /* 0x000000ffff317224 */ /* 0x000fc400000e06ff */
[----:B------:R-:W-:-:S04]  /*1f4a0*/  IMAD.WIDE.U32 R56, R64, R39, R56 ;  /* 0x0000002740387225 */ /* 0x000fc800078e0038 */
[----:B------:R-:W-:Y:S01]  /*1f4b0*/  IMAD.X R51, RZ, RZ, RZ, P3 ;  /* 0x000000ffff337224 */ /* 0x000fe200018e06ff */
[----:B------:R-:W-:Y:S01]  /*1f4c0*/  IADD3 R56, P2, PT, R56, R45, RZ ;  /* 0x0000002d38387210 */ /* 0x000fe20007f5e0ff */
[----:B------:R-:W-:Y:S01]  /*1f4d0*/  IMAD.HI.U32 R24, R29, R32, R46 ;  /* 0x000000201d187227 */ /* 0x000fe200078e002e */
[----:B------:R-:W-:-:S03]  /*1f4e0*/  IADD3 R46, P3, PT, R20, R19, RZ ;  /* 0x00000013142e7210 */ /* 0x000fc60007f7e0ff */
[----:B------:R-:W-:Y:S02]  /*1f4f0*/  HFMA2 R20, -RZ, RZ, 0, 0 ;  /* 0x00000000ff147431 */ /* 0x000fe400000001ff */
[----:B------:R-:W-:-:S04]  /*1f500*/  IMAD.WIDE.U32 R48, R64, R66, R48 ;  /* 0x0000004240307225 */ /* 0x000fc800078e0030 */
[----:B------:R-:W-:Y:S01]  /*1f510*/  IMAD.WIDE.U32 R50, R17, R34, R50 ;  /* 0x0000002211327225 */ /* 0x000fe200078e0032 */
[----:B------:R-:W-:Y:S02]  /*1f520*/  IADD3 R48, P1, PT, R48, R57, RZ ;  /* 0x0000003930307210 */ /* 0x000fe40007f3e0ff */
[----:B------:R-:W-:Y:S01]  /*1f530*/  IADD3 R54, P0, PT, R55, R49, RZ ;  /* 0x0000003137367210 */ /* 0x000fe20007f1e0ff */
[----:B------:R-:W-:Y:S01]  /*1f540*/  IMAD.IADD R69, R3, 0x1, R24 ;  /* 0x0000000103457824 */ /* 0x000fe200078e0218 */
[----:B------:R-:W-:Y:S01]  /*1f550*/  IADD3.X R57, PT, PT, RZ, RZ, RZ, P2, !PT ;  /* 0x000000ffff397210 */ /* 0x000fe200017fe4ff */
[----:B------:R-:W-:Y:S01]  /*1f560*/  IMAD.X R47, RZ, RZ, RZ, P3 ;  /* 0x000000ffff2f7224 */ /* 0x000fe200018e06ff */
[----:B------:R-:W-:Y:S01]  /*1f570*/  IADD3 R51, PT, PT, R13, R51, RZ ;  /* 0x000000330d337210 */ /* 0x000fe20007ffe0ff */
[----:B------:R-:W-:Y:S01]  /*1f580*/  IMAD.X R55, RZ, RZ, RZ, P0 ;  /* 0x000000ffff377224 */ /* 0x000fe200000e06ff */
[----:B------:R-:W-:Y:S01]  /*1f590*/  IADD3 R68, P2, PT, R69, R50, RZ ;  /* 0x0000003245447210 */ /* 0x000fe20007f5e0ff */
[----:B0-----:R-:W-:-:S04]  /*1f5a0*/  IMAD.WIDE.U32 R46, R61, R40, R46 ;  /* 0x000000283d2e7225 */ /* 0x001fc800078e002e */
[----:B------:R-:W-:Y:S01]  /*1f5b0*/  IMAD.WIDE.U32 R62, R37, R62, R56 ;  /* 0x0000003e253e7225 */ /* 0x000fe200078e0038 */
[----:B------:R-:W-:-:S03]  /*1f5c0*/  IADD3 R46, P0, PT, R51, R46, RZ ;  /* 0x0000002e332e7210 */ /* 0x000fc60007f1e0ff */
[----:B------:R-:W-:Y:S02]  /*1f5d0*/  IMAD.X R69, RZ, RZ, RZ, P2 ;  /* 0x000000ffff457224 */ /* 0x000fe400010e06ff */
[----:B------:R-:W-:Y:S01]  /*1f5e0*/  IMAD.IADD R57, R20, 0x1, R47 ;  /* 0x0000000114397824 */ /* 0x000fe200078e022f */
[----:B------:R-:W-:Y:S01]  /*1f5f0*/  IADD3.X R47, PT, PT, RZ, RZ, RZ, P0, !PT ;  /* 0x000000ffff2f7210 */ /* 0x000fe200007fe4ff */
[----:B------:R-:W-:-:S03]  /*1f600*/  IMAD.WIDE.U32 R68, R29, R33, R68 ;  /* 0x000000211d447225 */ /* 0x000fc600078e0044 */
[----:B------:R-:W-:Y:S01]  /*1f610*/  IADD3 R56, P2, PT, R18, R57, RZ ;  /* 0x0000003912387210 */ /* 0x000fe20007f5e0ff */
[----:B------:R-:W-:Y:S01]  /*1f620*/  IMAD.IADD R21, R12, 0x1, R69 ;  /* 0x000000010c157824 */ /* 0x000fe200078e0245 */
[----:B------:R-:W0:Y:S01]  /*1f630*/  LDC.64 R18, c[0x3][0x18] ;  /* 0x00c00600ff127b82 */ /* 0x000e220000000a00 */
[----:B------:R-:W-:Y:S01]  /*1f640*/  IMAD.WIDE.U32 R46, R17, R35, R46 ;  /* 0x00000023112e7225 */ /* 0x000fe200078e002e */
[----:B------:R-:W-:-:S03]  /*1f650*/  MOV R69, RZ ;  /* 0x000000ff00457202 */ /* 0x000fc60000000f00 */
[----:B------:R-:W-:Y:S02]  /*1f660*/  IMAD R45, R68, R2, RZ ;  /* 0x00000002442d7224 */ /* 0x000fe400078e02ff */
[----:B------:R-:W-:Y:S01]  /*1f670*/  IMAD.X R57, RZ, RZ, RZ, P2 ;  /* 0x000000ffff397224 */ /* 0x000fe200010e06ff */
[----:B------:R-:W-:Y:S01]  /*1f680*/  IADD3 R46, P2, PT, R21, R46, RZ ;  /* 0x0000002e152e7210 */ /* 0x000fe20007f5e0ff */
[----:B------:R-:W-:-:S04]  /*1f690*/  IMAD.HI.U32 R24, R45, R32, R68 ;  /* 0x000000202d187227 */ /* 0x000fc800078e0044 */
[----:B------:R-:W-:-:S04]  /*1f6a0*/  IMAD.WIDE.U32 R56, R61, R41, R56 ;  /* 0x000000293d387225 */ /* 0x000fc800078e0038 */
[----:B------:R-:W-:Y:S01]  /*1f6b0*/  IMAD.IADD R69, R14, 0x1, R47 ;  /* 0x000000010e457824 */ /* 0x000fe200078e022f */
[----:B------:R-:W-:Y:S01]  /*1f6c0*/  IADD3.X R47, PT, PT, RZ, RZ, RZ, P2, !PT ;  /* 0x000000ffff2f7210 */ /* 0x000fe200017fe4ff */
[----:B------:R-:W-:Y:S02]  /*1f6d0*/  IMAD.MOV.U32 R21, RZ, RZ, RZ ;  /* 0x000000ffff157224 */ /* 0x000fe400078e00ff */
[----:B------:R-:W-:Y:S01]  /*1f6e0*/  IMAD.IADD R31, R3, 0x1, R24 ;  /* 0x00000001031f7824 */ /* 0x000fe200078e0218 */
[----:B------:R-:W-:Y:S01]  /*1f6f0*/  IADD3 R68, P2, PT, R69, R56, RZ ;  /* 0x0000003845447210 */ /* 0x000fe20007f5e0ff */
[----:B------:R-:W-:Y:S02]  /*1f700*/  IMAD.IADD R57, R21, 0x1, R57 ;  /* 0x0000000115397824 */ /* 0x000fe400078e0239 */
[----:B------:R-:W-:Y:S02]  /*1f710*/  HFMA2 R24, -RZ, RZ, 0, 0 ;  /* 0x00000000ff187431 */ /* 0x000fe400000001ff */
[----:B------:R-:W-:Y:S01]  /*1f720*/  IMAD.WIDE.U32 R46, R29, R34, R46 ;  /* 0x000000221d2e7225 */ /* 0x000fe200078e002e */
[----:B------:R-:W-:-:S02]  /*1f730*/  IADD3.X R69, PT, PT, RZ, RZ, RZ, P2, !PT ;  /* 0x000000ffff457210 */ /* 0x000fc400017fe4ff */
[----:B------:R-:W-:Y:S01]  /*1f740*/  IADD3 R56, P2, PT, R30, R57, RZ ;  /* 0x000000391e387210 */ /* 0x000fe20007f5e0ff */
[----:B------:R-:W-:Y:S01]  /*1f750*/  IMAD.X R49, RZ, RZ, RZ, P1 ;  /* 0x000000ffff317224 */ /* 0x000fe200008e06ff */
[----:B------:R-:W-:Y:S01]  /*1f760*/  IADD3 R46, P3, PT, R31, R46, RZ ;  /* 0x0000002e1f2e7210 */ /* 0x000fe20007f7e0ff */
[----:B------:R-:W-:-:S04]  /*1f770*/  IMAD.WIDE.U32 R68, R17, R40, R68 ;  /* 0x0000002811447225 */ /* 0x000fc800078e0044 */
[----:B------:R-:W-:Y:S01]  /*1f780*/  IMAD.WIDE.U32 R48, R64, R66, R48 ;  /* 0x0000004240307225 */ /* 0x000fe200078e0030 */
[----:B------:R-:W-:-:S03]  /*1f790*/  IADD3 R69, PT, PT, R20, R69, RZ ;  /* 0x0000004514457210 */ /* 0x000fc60007ffe0ff */
[----:B------:R-:W-:Y:S01]  /*1f7a0*/  IMAD.IADD R31, R13, 0x1, R47 ;  /* 0x000000010d1f7824 */ /* 0x000fe200078e022f */
[----:B------:R-:W-:Y:S01]  /*1f7b0*/  IADD3 R48, P1, PT, R48, R63, RZ ;  /* 0x0000003f30307210 */ /* 0x000fe20007f3e0ff */
[----:B------:R-:W-:Y:S02]  /*1f7c0*/  IMAD.X R57, RZ, RZ, RZ, P2 ;  /* 0x000000ffff397224 */ /* 0x000fe400010e06ff */
[----:B0-----:R-:W-:Y:S02]  /*1f7d0*/  IMAD.MOV.U32 R42, RZ, RZ, R18 ;  /* 0x000000ffff2a7224 */ /* 0x001fe400078e0012 */
[----:B------:R-:W-:-:S04]  /*1f7e0*/  IMAD.WIDE.U32 R54, R37, R66, R54 ;  /* 0x0000004225367225 */ /* 0x000fc800078e0036 */
        /* <DEDUP_REMOVED lines=8> */
[----:B------:R-:W-:Y:S02]  /*1f870*/  IMAD.X R31, RZ, RZ, RZ, P3 ;  /* 0x000000ffff1f7224 */ /* 0x000fe400018e06ff */
        /* <DEDUP_REMOVED lines=9> */
[----:B------:R-:W-:Y:S01]  /*1f910*/  IADD3.X R31, PT, PT, RZ, RZ, RZ, P2, !PT ;  /* 0x000000ffff1f7210 */ /* 0x000fe200017fe4ff */
[----:B------:R-:W-:Y:S02]  /*1f920*/  IMAD.X R69, RZ, RZ, RZ, P0 ;  /* 0x000000ffff457224 */ /* 0x000fe400000e06ff */
[----:B------:R-:W-:Y:S01]  /*1f930*/  IMAD.MOV.U32 R47, RZ, RZ, RZ ;  /* 0x000000ffff2f7224 */ /* 0x000fe200078e00ff */
[----:B------:R-:W-:Y:S01]  /*1f940*/  IADD3 R56, P2, PT, R39, R56, RZ ;  /* 0x0000003827387210 */ /* 0x000fe20007f5e0ff */
[----:B------:R-:W-:-:S04]  /*1f950*/  IMAD.WIDE.U32 R68, R61, R19, R68 ;  /* 0x000000133d447225 */ /* 0x000fc800078e0044 */
[----:B------:R-:W-:Y:S02]  /*1f960*/  IMAD.IADD R61, R21, 0x1, R57 ;  /* 0x00000001153d7824 */ /* 0x000fe400078e0239 */
[----:B------:R-:W-:Y:S01]  /*1f970*/  IMAD.X R57, RZ, RZ, RZ, P2 ;  /* 0x000000ffff397224 */ /* 0x000fe200010e06ff */
[----:B------:R-:W-:Y:S01]  /*1f980*/  IADD3 R28, P2, PT, R28, R69, RZ ;  /* 0x000000451c1c7210 */ /* 0x000fe20007f5e0ff */
[----:B------:R-:W-:Y:S01]  /*1f990*/  IMAD.WIDE.U32 R30, R45, R34, R30 ;  /* 0x000000222d1e7225 */ /* 0x000fe200078e001e */
[----:B------:R-:W-:-:S03]  /*1f9a0*/  IADD3 R60, P4, PT, R68, R61, RZ ;  /* 0x0000003d443c7210 */ /* 0x000fc60007f9e0ff */
[----:B------:R-:W-:Y:S01]  /*1f9b0*/  IMAD R39, R46, R2, RZ ;  /* 0x000000022e277224 */ /* 0x000fe200078e02ff */
[----:B------:R-:W-:Y:S01]  /*1f9c0*/  IADD3 R31, PT, PT, R13, R31, RZ ;  /* 0x0000001f0d1f7210 */ /* 0x000fe20007ffe0ff */
[----:B------:R-:W-:Y:S01]  /*1f9d0*/  IMAD.WIDE.U32 R56, R29, R40, R56 ;  /* 0x000000281d387225 */ /* 0x000fe200078e0038 */
[----:B------:R-:W-:-:S03]  /*1f9e0*/  IADD3.X R61, PT, PT, RZ, RZ, RZ, P4, !PT ;  /* 0x000000ffff3d7210 */ /* 0x000fc600027fe4ff */
[----:B------:R-:W-:Y:S01]  /*1f9f0*/  IMAD.HI.U32 R16, R39, R32, R46 ;  /* 0x0000002027107227 */ /* 0x000fe200078e002e */
[----:B------:R-:W-:-:S03]  /*1fa00*/  IADD3 R46, P3, PT, R31, R56, RZ ;  /* 0x000000381f2e7210 */ /* 0x000fc60007f7e0ff */
[----:B------:R-:W-:Y:S01]  /*1fa10*/  IMAD.IADD R31, R3, 0x1, R16 ;  /* 0x00000001031f7824 */ /* 0x000fe200078e0210 */
[----:B------:R-:W-:Y:S01]  /*1fa20*/  IADD3.X R47, PT, PT, RZ, RZ, RZ, P3, !PT ;  /* 0x000000ffff2f7210 */ /* 0x000fe20001ffe4ff */
[----:B------:R-:W-:Y:S02]  /*1fa30*/  IMAD.IADD R57, R20, 0x1, R57 ;  /* 0x0000000114397824 */ /* 0x000fe400078e0239 */
        /* <DEDUP_REMOVED lines=8> */
[----:B------:R-:W-:-:S03]  /*1fac0*/  IMAD.WIDE.U32 R30, R39, R33, R30 ;  /* 0x00000021271e7225 */ /* 0x000fc600078e001e */
[----:B------:R-:W-:Y:S01]  /*1fad0*/  IADD3 R60, P5, PT, R61, R28, RZ ;  /* 0x0000001c3d3c7210 */ /* 0x000fe20007fbe0ff */
[----:B------:R-:W-:Y:S01]  /*1fae0*/  IMAD.IADD R55, R12, 0x1, R31 ;  /* 0x000000010c377824 */ /* 0x000fe200078e021f */
[----:B------:R-:W-:Y:S01]  /*1faf0*/  MOV R31, RZ ;  /* 0x000000ff001f7202 */ /* 0x000fe20000000f00 */
[----:B------:R-:W-:Y:S01]  /*1fb00*/  IMAD R63, R30, R2, RZ ;  /* 0x000000021e3f7224 */ /* 0x000fe200078e02ff */
[----:B------:R-:W-:Y:S01]  /*1fb10*/  IADD3.X R51, PT, PT, RZ, RZ, RZ, P1, !PT ;  /* 0x000000ffff337210 */ /* 0x000fe20000ffe4ff */
[----:B------:R-:W-:-:S04]  /*1fb20*/  IMAD.WIDE.U32 R46, R45, R35, R46 ;  /* 0x000000232d2e7225 */ /* 0x000fc800078e002e */
[----:B------:R-:W-:Y:S02]  /*1fb30*/  IMAD.X R57, RZ, RZ, RZ, P4 ;  /* 0x000000ffff397224 */ /* 0x000fe400020e06ff */
[----:B------:R-:W-:Y:S02]  /*1fb40*/  IMAD.X R49, RZ, RZ, RZ, P2 ;  /* 0x000000ffff317224 */ /* 0x000fe400010e06ff */
[----:B------:R-:W-:Y:S01]  /*1fb50*/  IMAD.HI.U32 R18, R63, R32, R30 ;  /* 0x000000203f127227 */ /* 0x000fe200078e001e */
[----:B------:R-:W-:Y:S02]  /*1fb60*/  IADD3 R30, P2, PT, R55, R46, RZ ;  /* 0x0000002e371e7210 */ /* 0x000fe40007f5e0ff */
[----:B------:R-:W-:Y:S01]  /*1fb70*/  IADD3 R49, P1, PT, R44, R49, RZ ;  /* 0x000000312c317210 */ /* 0x000fe20007f3e0ff */
[----:B------:R-:W-:Y:S01]  /*1fb80*/  IMAD.WIDE.U32 R56, R29, R41, R56 ;  /* 0x000000291d387225 */ /* 0x000fe200078e0038 */
[----:B------:R-:W-:-:S03]  /*1fb90*/  IADD3.X R31, PT, PT, RZ, RZ, RZ, P2, !PT ;  /* 0x000000ffff1f7210 */ /* 0x000fc600017fe4ff */
[----:B------:R-:W-:Y:S02]  /*1fba0*/  IMAD.IADD R47, R14, 0x1, R47 ;  /* 0x000000010e2f7824 */ /* 0x000fe400078e022f */
[----:B------:R-:W-:Y:S02]  /*1fbb0*/  IMAD.X R61, RZ, RZ, RZ, P5 ;  /* 0x000000ffff3d7224 */ /* 0x000fe400028e06ff */
[----:B------:R-:W-:Y:S01]  /*1fbc0*/  IMAD.WIDE.U32 R30, R39, R34, R30 ;  /* 0x00000022271e7225 */ /* 0x000fe200078e001e */
[----:B------:R-:W-:-:S03]  /*1fbd0*/  IADD3 R16, P2, PT, R47, R56, RZ ;  /* 0x000000382f107210 */ /* 0x000fc60007f5e0ff */
[----:B------:R-:W-:-:S04]  /*1fbe0*/  IMAD.WIDE.U32 R60, R17, R19, R60 ;  /* 0x00000013113c7225 */ /* 0x000fc800078e003c */
[----:B------:R-:W-:Y:S01]  /*1fbf0*/  IMAD.IADD R47, R21, 0x1, R57 ;  /* 0x00000001152f7824 */ /* 0x000fe200078e0239 */
[----:B------:R-:W-:Y:S01]  /*1fc00*/  IADD3 R49, P3, PT, R61, R49, RZ ;  /* 0x000000313d317210 */ /* 0x000fe20007f7e0ff */
[----:B------:R-:W-:Y:S02]  /*1fc10*/  IMAD.IADD R17, R3, 0x1, R18 ;  /* 0x0000000103117824 */ /* 0x000fe400078e0212 */
[----:B------:R-:W-:Y:S01]  /*1fc20*/  IMAD.IADD R55, R13, 0x1, R31 ;  /* 0x000000010d377824 */ /* 0x000fe200078e021f */
        /* <DEDUP_REMOVED lines=8> */
[----:B------:R-:W-:-:S03]  /*1fcb0*/  IMAD.WIDE.U32 R56, R45, R40, R16 ;  /* 0x000000282d387225 */ /* 0x000fc600078e0010 */
[----:B------:R-:W-:Y:S01]  /*1fcc0*/  IADD3 R61, P1, PT, R61, R62, RZ ;  /* 0x0000003e3d3d7210 */ /* 0x000fe20007f3e0ff */
[----:B------:R-:W-:Y:S01]  /*1fcd0*/  IMAD.WIDE.U32 R16, R29, R42, R46 ;  /* 0x0000002a1d107225 */ /* 0x000fe200078e002e */
[----:B------:R-:W-:Y:S02]  /*1fce0*/  IADD3 R57, PT, PT, R20, R57, RZ ;  /* 0x0000003914397210 */ /* 0x000fe40007ffe0ff */
[----:B------:R-:W-:Y:S01]  /*1fcf0*/  IADD3.X R44, PT, PT, RZ, RZ, RZ, P1, !PT ;  /* 0x000000ffff2c7210 */ /* 0x000fe20000ffe4ff */
[----:B------:R-:W-:Y:S01]  /*1fd00*/  IMAD.X R47, RZ, RZ, RZ, P2 ;  /* 0x000000ffff2f7224 */ /* 0x000fe200010e06ff */
[----:B------:R-:W-:Y:S01]  /*1fd10*/  IADD3 R16, P4, PT, R57, R16, RZ ;  /* 0x0000001039107210 */ /* 0x000fe20007f9e0ff */
[----:B------:R-:W-:Y:S02]  /*1fd20*/  IMAD.IADD R18, R24, 0x1, R17 ;  /* 0x0000000118127824 */ /* 0x000fe400078e0211 */
[----:B------:R-:W-:Y:S01]  /*1fd30*/  IMAD.X R31, RZ, RZ, RZ, P5 ;  /* 0x000000ffff1f7224 */ /* 0x000fe200028e06ff */
[----:B------:R-:W-:-:S02]  /*1fd40*/  IADD3 R17, P3, PT, R48, R47, RZ ;  /* 0x0000002f30117210 */ /* 0x000fc40007f7e0ff */
[----:B------:R-:W-:Y:S01]  /*1fd50*/  IADD3 R46, P5, PT, R55, R56, RZ ;  /* 0x00000038372e7210 */ /* 0x000fe20007fbe0ff */
[----:B------:R-:W-:Y:S01]  /*1fd60*/  IMAD.WIDE.U32 R30, R63, R33, R30 ;  /* 0x000000213f1e7225 */ /* 0x000fe200078e001e */
[----:B------:R-:W-:Y:S02]  /*1fd70*/  IADD3 R48, P2, PT, R18, R49, RZ ;  /* 0x0000003112307210 */ /* 0x000fe40007f5e0ff */
[----:B------:R-:W-:Y:S01]  /*1fd80*/  IADD3.X R47, PT, PT, RZ, RZ, RZ, P5, !PT ;  /* 0x000000ffff2f7210 */ /* 0x000fe20002ffe4ff */
[----:B------:R-:W-:Y:S01]  /*1fd90*/  IMAD.IADD R55, R12, 0x1, R31 ;  /* 0x000000010c377824 */ /* 0x000fe200078e021f */
[----:B------:R-:W-:Y:S01]  /*1fda0*/  IADD3 R44, P1, PT, R44, R17, RZ ;  /* 0x000000112c2c7210 */ /* 0x000fe20007f3e0ff */
[----:B------:R-:W-:Y:S02]  /*1fdb0*/  IMAD.X R49, RZ, RZ, RZ, P2 ;  /* 0x000000ffff317224 */ /* 0x000fe400010e06ff */
[----:B------:R-:W-:-:S04]  /*1fdc0*/  IMAD.WIDE.U32 R46, R39, R35, R46 ;  /* 0x00000023272e7225 */ /* 0x000fc800078e002e */
[----:B------:R-:W-:Y:S01]  /*1fdd0*/  IMAD.X R17, RZ, RZ, RZ, P4 ;  /* 0x000000ffff117224 */ /* 0x000fe200020e06ff */
[----:B------:R-:W-:Y:S01]  /*1fde0*/  IADD3 R47, PT, PT, R14, R47, RZ ;  /* 0x0000002f0e2f7210 */ /* 0x000fe20007ffe0ff */
[----:B------:R-:W-:-:S04]  /*1fdf0*/  IMAD.WIDE.U32 R48, R29, R19, R48 ;  /* 0x000000131d307225 */ /* 0x000fc800078e0030 */
[----:B------:R-:W-:Y:S01]  /*1fe00*/  IMAD R57, R30, R2, RZ ;  /* 0x000000021e397224 */ /* 0x000fe200078e02ff */
[----:B------:R-:W-:Y:S01]  /*1fe10*/  IADD3 R61, P5, PT, R49, R61, RZ ;  /* 0x0000003d313d7210 */ /* 0x000fe20007fbe0ff */
[----:B------:R-:W-:Y:S02]  /*1fe20*/  IMAD.MOV.U32 R31, RZ, RZ, RZ ;  /* 0x000000ffff1f7224 */ /* 0x000fe400078e00ff */
[----:B------:R-:W-:-:S04]  /*1fe30*/  IMAD.WIDE.U32 R16, R45, R41, R16 ;  /* 0x000000292d107225 */ /* 0x000fc800078e0010 */
[----:B------:R-:W-:Y:S01]  /*1fe40*/  IMAD.HI.U32 R18, R57, R32, R30 ;  /* 0x0000002039127227 */ /* 0x000fe200078e001e */
[----:B------:R-:W-:Y:S02]  /*1fe50*/  IADD3 R30, P2, PT, R55, R46, RZ ;  /* 0x0000002e371e7210 */ /* 0x000fe40007f5e0ff */
[----:B------:R-:W-:Y:S01]  /*1fe60*/  IADD3 R46, P4, PT, R47, R16, RZ ;  /* 0x000000102f2e7210 */ /* 0x000fe20007f9e0ff */
[----:B------:R-:W-:Y:S01]  /*1fe70*/  IMAD.X R31, RZ, RZ, RZ, P3 ;  /* 0x000000ffff1f7224 */ /* 0x000fe200018e06ff */
[----:B------:R-:W-:Y:S01]  /*1fe80*/  IADD3 R17, PT, PT, R21, R17, RZ ;  /* 0x0000001115117210 */ /* 0x000fe20007ffe0ff */
[----:B------:R-:W-:Y:S02]  /*1fe90*/  IMAD.X R55, RZ, RZ, RZ, P0 ;  /* 0x000000ffff377224 */ /* 0x000fe400000e06ff */
[----:B------:R-:W-:Y:S01]  /*1fea0*/  IMAD.X R47, RZ, RZ, RZ, P5 ;  /* 0x000000ffff2f7224 */ /* 0x000fe200028e06ff */
[----:B------:R-:W-:Y:S01]  /*1feb0*/  IADD3 R50, P3, PT, R50, R31, RZ ;  /* 0x0000001f32327210 */ /* 0x000fe20007f7e0ff */
[----:B------:R-:W-:Y:S01]  /*1fec0*/  IMAD.WIDE.U32 R28, R37, R64, R54 ;  /* 0x00000040251c7225 */ /* 0x000fe200078e0036 */
[----:B------:R-:W-:-:S02]  /*1fed0*/  IADD3.X R31, PT, PT, RZ, RZ, RZ, P2, !PT ;  /* 0x000000ffff1f7210 */ /* 0x000fc400017fe4ff */
[----:B------:R-:W-:Y:S01]  /*1fee0*/  IADD3 R48, P5, PT, R48, R17, RZ ;  /* 0x0000001130307210 */ /* 0x000fe20007fbe0ff */
[----:B------:R-:W-:Y:S01]  /*1fef0*/  IMAD.X R65, RZ, RZ, RZ, P1 ;  /* 0x000000ffff417224 */ /* 0x000fe200008e06ff */
[----:B------:R-:W-:Y:S01]  /*1ff00*/  IADD3 R17, P2, PT, R47, R44, RZ ;  /* 0x0000002c2f117210 */ /* 0x000fe20007f5e0ff */
        /* <DEDUP_REMOVED lines=69> */
[----:B------:R-:W-:Y:S02]  /*20360*/  IMAD.X R45, RZ, RZ, RZ, P0 ;  /* 0x000000ffff2d7224 */ /* 0x000fe400000e06ff */
[----:B------:R-:W-:Y:S01]  /*20370*/  IMAD.WIDE.U32 R30, R57, R40, R30 ;  /* 0x00000028391e7225 */ /* 0x000fe200078e001e */
[----:B------:R-:W-:-:S03]  /*20380*/  IADD3 R47, P0, PT, R47, R46, RZ ;  /* 0x0000002e2f2f7210 */ /* 0x000fc60007f1e0ff */
[----:B------:R-:W-:Y:S01]  /*20390*/  IMAD.WIDE.U32 R48, R51, R34, R48 ;  /* 0x0000002233307225 */ /* 0x000fe200078e0030 */
[----:B------:R-:W-:-:S03]  /*203a0*/  IADD3 R31, PT, PT, R20, R31, RZ ;  /* 0x0000001f141f7210 */ /* 0x000fc60007ffe0ff */
[----:B------:R-:W-:-:S04]  /*203b0*/  IMAD.WIDE.U32 R44, R63, R42, R44 ;  /* 0x0000002a3f2c7225 */ /* 0x000fc800078e002c */
[----:B------:R-:W-:Y:S01]  /*203c0*/  IMAD.IADD R39, R13, 0x1, R49 ;  /* 0x000000010d277824 */ /* 0x000fe200078e0231 */
[----:B------:R-:W-:Y:S01]  /*203d0*/  IADD3 R44, P6, PT, R31, R44, RZ ;  /* 0x0000002c1f2c7210 */ /* 0x000fe20007fde0ff */
[----:B------:R-:W-:Y:S02]  /*203e0*/  IMAD.IADD R28, R24, 0x1, R45 ;  /* 0x00000001181c7824 */ /* 0x000fe400078e022d */
[----:B------:R-:W-:Y:S01]  /*203f0*/  IMAD.X R45, RZ, RZ, RZ, P3 ;  /* 0x000000ffff2d7224 */ /* 0x000fe200018e06ff */
[----:B------:R-:W-:Y:S02]  /*20400*/  IADD3 R46, P2, PT, R39, R30, RZ ;  /* 0x0000001e272e7210 */ /* 0x000fe40007f5e0ff */
        /* <DEDUP_REMOVED lines=9> */
[----:B------:R-:W-:-:S04]  /*204a0*/  IMAD.WIDE.U32 R44, R57, R41, R44 ;  /* 0x00000029392c7225 */ /* 0x000fc800078e002c */
[----:B------:R-:W-:Y:S01]  /*204b0*/  IMAD.X R18, RZ, RZ, RZ, P4 ;  /* 0x000000ffff127224 */ /* 0x000fe200020e06ff */
[----:B------:R-:W-:Y:S01]  /*204c0*/  IADD3 R31, PT, PT, R21, R45, RZ ;  /* 0x0000002d151f7210 */ /* 0x000fe20007ffe0ff */
[----:B------:R-:W-:-:S03]  /*204d0*/  IMAD.WIDE.U32 R28, R63, R19, R28 ;  /* 0x000000133f1c7225 */ /* 0x000fc600078e001c */
[----:B------:R-:W-:Y:S01]  /*204e0*/  IADD3 R45, P4, PT, R18, R39, RZ ;  /* 0x00000027122d7210 */ /* 0x000fe20007f9e0ff */
[----:B------:R-:W-:Y:S02]  /*204f0*/  IMAD.IADD R17, R14, 0x1, R47 ;  /* 0x000000010e117824 */ /* 0x000fe400078e022f */
        /* <DEDUP_REMOVED lines=16> */
[----:B------:R-:W-:-:S03]  /*20600*/  IMAD.X R31, RZ, RZ, RZ, P1 ;  /* 0x000000ffff1f7224 */ /* 0x000fc600008e06ff */
[----:B------:R-:W-:Y:S02]  /*20610*/  IADD3 R30, P6, PT, R29, R30, RZ ;  /* 0x0000001e1d1e7210 */ /* 0x000fe40007fde0ff */
[----:B------:R-:W-:Y:S01]  /*20620*/  IADD3 R18, P3, PT, R16, R31, RZ ;  /* 0x0000001f10127210 */ /* 0x000fe20007f7e0ff */
[----:B------:R-:W-:Y:S01]  /*20630*/  IMAD.X R16, RZ, RZ, RZ, P4 ;  /* 0x000000ffff107224 */ /* 0x000fe200020e06ff */
[----:B------:R-:W-:Y:S01]  /*20640*/  IADD3 R28, P1, PT, R28, R39, RZ ;  /* 0x000000271c1c7210 */ /* 0x000fe20007f3e0ff */
[----:B------:R-:W-:Y:S01]  /*20650*/  IMAD.X R31, RZ, RZ, RZ, P6 ;  /* 0x000000ffff1f7224 */ /* 0x000fe200030e06ff */
[----:B------:R-:W-:Y:S02]  /*20660*/  IADD3 R37, P4, PT, R37, R18, RZ ;  /* 0x0000001225257210 */ /* 0x000fe40007f9e0ff */
[----:B------:R-:W-:Y:S01]  /*20670*/  IADD3.X R29, PT, PT, RZ, RZ, RZ, P1, !PT ;  /* 0x000000ffff1d7210 */ /* 0x000fe20000ffe4ff */
[----:B------:R-:W-:Y:S01]  /*20680*/  IMAD.WIDE.U32 R30, R51, R41, R30 ;  /* 0x00000029331e7225 */ /* 0x000fe200078e001e */
[----:B------:R-:W-:-:S02]  /*20690*/  IADD3 R16, P1, PT, R16, R37, RZ ;  /* 0x0000002510107210 */ /* 0x000fc40007f3e0ff */
[----:B------:R-:W-:Y:S01]  /*206a0*/  IADD3.X R39, PT, PT, RZ, RZ, RZ, P3, !PT ;  /* 0x000000ffff277210 */ /* 0x000fe20001ffe4ff */
[----:B------:R-:W-:Y:S02]  /*206b0*/  IMAD.X R37, RZ, RZ, RZ, P0 ;  /* 0x000000ffff257224 */ /* 0x000fe400000e06ff */
[----:B------:R-:W-:-:S03]  /*206c0*/  IMAD.WIDE.U32 R56, R57, R19, R28 ;  /* 0x0000001339387225 */ /* 0x000fc600078e001c */
[----:B------:R-:W-:Y:S01]  /*206d0*/  IADD3 R37, P0, PT, R37, R16, RZ ;  /* 0x0000001025257210 */ /* 0x000fe20007f1e0ff */
[----:B------:R-:W-:Y:S01]  /*206e0*/  IMAD.IADD R29, R21, 0x1, R31 ;  /* 0x00000001151d7824 */ /* 0x000fe200078e021f */
[----:B------:R-:W-:-:S03]  /*206f0*/  IADD3.X R16, PT, PT, RZ, RZ, RZ, P5, !PT ;  /* 0x000000ffff107210 */ /* 0x000fc60002ffe4ff */
[----:B------:R-:W-:Y:S01]  /*20700*/  IMAD.X R18, RZ, RZ, RZ, P0 ;  /* 0x000000ffff127224 */ /* 0x000fe200000e06ff */
[----:B------:R-:W-:Y:S02]  /*20710*/  IADD3 R28, P6, PT, R56, R29, RZ ;  /* 0x0000001d381c7210 */ /* 0x000fe40007fde0ff */
        /* <DEDUP_REMOVED lines=10> */
[----:B------:R-:W-:Y:S01]  /*207c0*/  IMAD.X R39, RZ, RZ, RZ, P5 ;  /* 0x000000ffff277224 */ /* 0x000fe200028e06ff */
[----:B------:R-:W-:-:S02]  /*207d0*/  ISETP.NE.AND P1, PT, R59, UR4, PT ;  /* 0x000000043b007c0c */ /* 0x000fc4000bf25270 */
        /* <DEDUP_REMOVED lines=42> */
.L_x_255:
        /* <DEDUP_REMOVED lines=23> */
.L_x_256:
[----:B------:R-:W-:Y:S05]  /*20bf0*/  @P1 BRA `(.L_x_257) ;  /* 0xffffffdc001c1947 */ /* 0x000fea000383ffff */
[----:B------:R-:W-:-:S05]  /*20c00*/  LEA R54, R58, UR5, 0x5 ;  /* 0x000000053a367c11 */ /* 0x000fca000f8e28ff */
[----:B------:R-:W2:Y:S04]  /*20c10*/  LDL.128 R16, [R54] ;  /* 0x0000000036107983 */ /* 0x000ea80000100c00 */
[----:B------:R0:W3:Y:S01]  /*20c20*/  LDL.128 R28, [R54+0x10] ;  /* 0x00001000361c7983 */ /* 0x0000e20000100c00 */
[----:B------:R-:W-:Y:S02]  /*20c30*/  IMAD.MOV.U32 R59, RZ, RZ, RZ ;  /* 0x000000ffff3b7224 */ /* 0x000fe400078e00ff */
[----:B------:R-:W-:Y:S01]  /*20c40*/  HFMA2 R45, -RZ, RZ, 0, 0 ;  /* 0x00000000ff2d7431 */ /* 0x000fe200000001ff */
[----:B------:R-:W-:Y:S01]  /*20c50*/  MOV R55, RZ ;  /* 0x000000ff00377202 */ /* 0x000fe20000000f00 */
[----:B--2---:R-:W-:-:S04]  /*20c60*/  IMAD.WIDE.U32 R48, R16, R57, RZ ;  /* 0x0000003910307225 */ /* 0x004fc800078e00ff */
[----:B------:R-:W-:Y:S01]  /*20c70*/  IMAD R67, R48, R2, RZ ;  /* 0x0000000230437224 */ /* 0x000fe200078e02ff */
[----:B------:R-:W-:Y:S02]  /*20c80*/  MOV R58, R49 ;  /* 0x00000031003a7202 */ /* 0x000fe40000000f00 */
[----:B------:R-:W-:-:S03]  /*20c90*/  MOV R49, RZ ;  /* 0x000000ff00317202 */ /* 0x000fc60000000f00 */
[----:B------:R-:W-:-:S04]  /*20ca0*/  IMAD.WIDE.U32 R58, R57, R17, R58 ;  /* 0x00000011393a7225 */ /* 0x000fc800078e003a */
[----:B------:R-:W-:Y:S02]  /*20cb0*/  IMAD.MOV.U32 R44, RZ, RZ, R59 ;  /* 0x000000ffff2c7224 */ /* 0x000fe400078e003b */
[----:B------:R-:W-:Y:S02]  /*20cc0*/  IMAD.MOV.U32 R59, RZ, RZ, RZ ;  /* 0x000000ffff3b7224 */ /* 0x000fe400078e00ff */
[----:B------:R-:W-:-:S04]  /*20cd0*/  IMAD.WIDE.U32 R44, R57, R18, R44 ;  /* 0x00000012392c7225 */ /* 0x000fc800078e002c */
[----:B------:R-:W-:-:S04]  /*20ce0*/  IMAD.WIDE.U32 R58, R50, R16, R58 ;  /* 0x00000010323a7225 */ /* 0x000fc800078e003a */
[----:B0-----:R-:W-:Y:S01]  /*20cf0*/  IMAD.HI.U32 R54, R67, R32, R48 ;  /* 0x0000002043367227 */ /* 0x001fe200078e0030 */
[----:B------:R-:W-:-:S03]  /*20d00*/  IADD3 R46, P0, PT, R44, R59, RZ ;  /* 0x0000003b2c2e7210 */ /* 0x000fc60007f1e0ff */
[----:B------:R-:W-:Y:S01]  /*20d10*/  IMAD.MOV.U32 R44, RZ, RZ, R45 ;  /* 0x000000ffff2c7224 */ /* 0x000fe200078e002d */
[----:B------:R-:W-:Y:S01]  /*20d20*/  IADD3 R59, PT, PT, R3, R54, RZ ;  /* 0x00000036033b7210 */ /* 0x000fe20007ffe0ff */
[----:B------:R-:W-:Y:S02]  /*20d30*/  IMAD.X R47, RZ, RZ, RZ, P0 ;  /* 0x000000ffff2f7224 */ /* 0x000fe400000e06ff */
[----:B------:R-:W-:Y:S02]  /*20d40*/  IMAD.MOV.U32 R45, RZ, RZ, RZ ;  /* 0x000000ffff2d7224 */ /* 0x000fe400078e00ff */
[----:B------:R-:W-:-:S04]  /*20d50*/  IMAD.WIDE.U32 R46, R50, R17, R46 ;  /* 0x00000011322e7225 */ /* 0x000fc800078e002e */
[----:B------:R-:W-:-:S03]  /*20d60*/  IMAD.WIDE.U32 R44, R57, R19, R44 ;  /* 0x00000013392c7225 */ /* 0x000fc600078e002c */
[----:B------:R-:W-:Y:S01]  /*20d70*/  IADD3 R48, P0, PT, R44, R47, RZ ;  /* 0x0000002f2c307210 */ /* 0x000fe20007f1e0ff */
[----:B------:R-:W-:Y:S02]  /*20d80*/  IMAD.MOV.U32 R44, RZ, RZ, R45 ;  /* 0x000000ffff2c7224 */ /* 0x000fe400078e002d */
[----:B------:R-:W-:Y:S02]  /*20d90*/  HFMA2 R45, -RZ, RZ, 0, 0 ;  /* 0x00000000ff2d7431 */ /* 0x000fe400000001ff */
[----:B------:R-:W-:Y:S02]  /*20da0*/  IMAD.MOV.U32 R47, RZ, RZ, RZ ;  /* 0x000000ffff2f7224 */ /* 0x000fe400078e00ff */
[----:B------:R-:W-:Y:S01]  /*20db0*/  IMAD.X R49, RZ, RZ, RZ, P0 ;  /* 0x000000ffff317224 */ /* 0x000fe200000e06ff */
[----:B------:R-:W-:Y:S01]  /*20dc0*/  IADD3 R58, P0, PT, R58, R59, RZ ;  /* 0x0000003b3a3a7210 */ /* 0x000fe20007f1e0ff */
[----:B------:R-:W-:-:S04]  /*20dd0*/  IMAD.WIDE.U32 R46, R51, R16, R46 ;  /* 0x00000010332e7225 */ /* 0x000fc800078e002e */
[----:B------:R-:W-:-:S04]  /*20de0*/  IMAD.WIDE.U32 R48, R50, R18, R48 ;  /* 0x0000001232307225 */ /* 0x000fc800078e0030 */
[----:B---3--:R-:W-:Y:S01]  /*20df0*/  IMAD.WIDE.U32 R44, R57, R28, R44 ;  /* 0x0000001c392c7225 */ /* 0x008fe200078e002c */
        /* <DEDUP_REMOVED lines=14> */
[----:B------:R-:W-:Y:S02]  /*20ee0*/  HFMA2 R61, -RZ, RZ, 0, 0 ;  /* 0x00000000ff3d7431 */ /* 0x000fe400000001ff */
        /* <DEDUP_REMOVED lines=8> */
[----:B------:R-:W-:Y:S01]  /*20f70*/  IMAD.MOV.U32 R46, RZ, RZ, R55 ;  /* 0x000000ffff2e7224 */ /* 0x000fe200078e0037 */
[----:B------:R-:W-:Y:S01]  /*20f80*/  IADD3 R44, P1, PT, R44, R49, RZ ;  /* 0x000000312c2c7210 */ /* 0x000fe20007f3e0ff */
[----:B------:R-:W-:Y:S02]  /*20f90*/  IMAD.MOV.U32 R47, RZ, RZ, RZ ;  /* 0x000000ffff2f7224 */ /* 0x000fe400078e00ff */
[----:B------:R-:W-:Y:S01]  /*20fa0*/  IMAD R69, R58, R2, RZ ;  /* 0x000000023a457224 */ /* 0x000fe200078e02ff */
[----:B------:R-:W-:Y:S01]  /*20fb0*/  IADD3.X R45, PT, PT, RZ, RZ, RZ, P1, !PT ;  /* 0x000000ffff2d7210 */ /* 0x000fe20000ffe4ff */
[----:B------:R-:W-:Y:S02]  /*20fc0*/  IMAD.MOV.U32 R59, RZ, RZ, RZ ;  /* 0x000000ffff3b7224 */ /* 0x000fe400078e00ff */
[----:B------:R-:W-:-:S04]  /*20fd0*/  IMAD.WIDE.U32 R60, R62, R16, R60 ;  /* 0x000000103e3c7225 */ /* 0x000fc800078e003c */
[----:B------:R-:W-:-:S04]  /*20fe0*/  IMAD.WIDE.U32 R46, R57, R31, R46 ;  /* 0x0000001f392e7225 */ /* 0x000fc800078e002e */
[----:B------:R-:W-:Y:S01]  /*20ff0*/  IMAD.X R57, RZ, RZ, RZ, P2 ;  /* 0x000000ffff397224 */ /* 0x000fe200010e06ff */
[----:B------:R-:W-:Y:S01]  /*21000*/  IADD3 R48, P2, PT, R48, R61, RZ ;  /* 0x0000003d30307210 */ /* 0x000fe20007f5e0ff */
[----:B------:R-:W-:-:S04]  /*21010*/  IMAD.HI.U32 R58, R69, R32, R58 ;  /* 0x00000020453a7227 */ /* 0x000fc800078e003a */
        /* <DEDUP_REMOVED lines=19> */
[----:B------:R-:W-:Y:S01]  /*21150*/  IADD3 R46, P0, PT, R47, R57, RZ ;  /* 0x000000392f2e7210 */ /* 0x000fe20007f1e0ff */
[----:B------:R-:W-:-:S03]  /*21160*/  IMAD.WIDE.U32 R54, R51, R28, R54 ;  /* 0x0000001c33367225 */ /* 0x000fc600078e0036 */
[----:B------:R-:W-:Y:S01]  /*21170*/  IADD3.X R47, PT, PT, RZ, RZ, RZ, P0, !PT ;  /* 0x000000ffff2f7210 */ /* 0x000fe200007fe4ff */
[----:B------:R-:W-:Y:S01]  /*21180*/  IMAD.WIDE.U32 R60, R67, R35, R60 ;  /* 0x00000023433c7225 */ /* 0x000fe200078e003c */
[----:B------:R-:W-:-:S03]  /*21190*/  IADD3 R56, P1, PT, R56, R55, RZ ;  /* 0x0000003738387210 */ /* 0x000fc60007f3e0ff */
[----:B------:R-:W-:Y:S02]  /*211a0*/  IMAD.MOV.U32 R49, RZ, RZ, RZ ;  /* 0x000000ffff317224 */ /* 0x000fe400078e00ff */
[----:B------:R-:W-:-:S04]  /*211b0*/  IMAD.WIDE.U32 R70, R69, R33, R70 ;  /* 0x0000002145467225 */ /* 0x000fc800078e0046 */
[----:B------:R-:W-:Y:S01]  /*211c0*/  IMAD.WIDE.U32 R44, R62, R18, R44 ;  /* 0x000000123e2c7225 */ /* 0x000fe200078e002c */
[----:B------:R-:W-:-:S03]  /*211d0*/  IADD3 R55, PT, PT, R12, R71, RZ ;  /* 0x000000470c377210 */ /* 0x000fc60007ffe0ff */
[----:B------:R-:W-:Y:S01]  /*211e0*/  IMAD.WIDE.U32 R48, R39, R16, R48 ;  /* 0x0000001027307225 */ /* 0x000fe200078e0030 */
[----:B------:R-:W-:Y:S02]  /*211f0*/  IADD3 R54, P2, PT, R54, R45, RZ ;  /* 0x0000002d36367210 */ /* 0x000fe40007f5e0ff */
[----:B------:R-:W-:Y:S01]  /*21200*/  IADD3 R60, P4, PT, R55, R60, RZ ;  /* 0x0000003c373c7210 */ /* 0x000fe20007f9e0ff */
[----:B------:R-:W-:Y:S01]  /*21210*/  IMAD.IADD R57, R14, 0x1, R61 ;  /* 0x000000010e397824 */ /* 0x000fe200078e023d */
[----:B------:R-:W-:Y:S01]  /*21220*/  IADD3 R44, P3, PT, R44, R49, RZ ;  /* 0x000000312c2c7210 */ /* 0x000fe20007f7e0ff */
[----:B------:R-:W-:Y:S02]  /*21230*/  IMAD.X R55, RZ, RZ, RZ, P2 ;  /* 0x000000ffff377224 */ /* 0x000fe400010e06ff */
[----:B------:R-:W-:Y:S01]  /*21240*/  IMAD.WIDE.U32 R46, R50, R31, R46 ;  /* 0x0000001f322e7225 */ /* 0x000fe200078e002e */
[----:B------:R-:W-:Y:S02]  /*21250*/  IADD3 R48, P0, PT, R48, R57, RZ ;  /* 0x0000003930307210 */ /* 0x000fe40007f1e0ff */
[----:B------:R-:W-:Y:S01]  /*21260*/  IADD3.X R45, PT, PT, RZ, RZ, RZ, P3, !PT ;  /* 0x000000ffff2d7210 */ /* 0x000fe20001ffe4ff */
[----:B------:R-:W-:-:S02]  /*21270*/  IMAD.X R57, RZ, RZ, RZ, P1 ;  /* 0x000000ffff397224 */ /* 0x000fc400008e06ff */
[----:B------:R-:W-:Y:S02]  /*21280*/  IMAD.X R61, RZ, RZ, RZ, P4 ;  /* 0x000000ffff3d7224 */ /* 0x000fe400020e06ff */
        /* <DEDUP_REMOVED lines=9> */
[----:B------:R-:W-:Y:S01]  /*21320*/  IADD3 R45, PT, PT, R13, R61, RZ ;  /* 0x0000003d0d2d7210 */ /* 0x000fe20007ffe0ff */
[----:B------:R-:W-:Y:S02]  /*21330*/  IMAD.X R57, RZ, RZ, RZ, P2 ;  /* 0x000000ffff397224 */ /* 0x000fe400010e06ff */
[----:B------:R-:W-:-:S04]  /*21340*/  IMAD.WIDE.U32 R48, R67, R40, R48 ;  /* 0x0000002843307225 */ /* 0x000fc800078e0030 */
[----:B------:R-:W-:-:S04]  /*21350*/  IMAD.WIDE.U32 R58, R51, R30, R58 ;  /* 0x0000001e333a7225 */ /* 0x000fc800078e003a */
[----:B------:R-:W-:Y:S01]  /*21360*/  IMAD.X R55, RZ, RZ, RZ, P3 ;  /* 0x000000ffff377224 */ /* 0x000fe200018e06ff */
[----:B------:R-:W-:Y:S01]  /*21370*/  IADD3 R48, P3, PT, R45, R48, RZ ;  /* 0x000000302d307210 */ /* 0x000fe20007f7e0ff */
[----:B------:R-:W-:Y:S01]  /*21380*/  IMAD.MOV.U32 R45, RZ, RZ, RZ ;  /* 0x000000ffff2d7224 */ /* 0x000fe200078e00ff */
[----:B------:R-:W-:Y:S01]  /*21390*/  IADD3 R46, P2, PT, R47, R59, RZ ;  /* 0x0000003b2f2e7210 */ /* 0x000fe20007f5e0ff */
[----:B------:R-:W-:-:S04]  /*213a0*/  IMAD.WIDE.U32 R56, R62, R28, R56 ;  /* 0x0000001c3e387225 */ /* 0x000fc800078e0038 */
[----:B------:R-:W-:Y:S01]  /*213b0*/  IMAD.WIDE.U32 R54, R39, R18, R54 ;  /* 0x0000001227367225 */ /* 0x000fe200078e0036 */
[----:B------:R-:W-:-:S03]  /*213c0*/  IADD3 R58, P0, PT, R58, R57, RZ ;  /* 0x000000393a3a7210 */ /* 0x000fc60007f1e0ff */
[----:B------:R-:W-:Y:S02]  /*213d0*/  IMAD.IADD R47, R20, 0x1, R49 ;  /* 0x00000001142f7824 */ /* 0x000fe400078e0231 */
[----:B------:R-:W-:-:S04]  /*213e0*/  IMAD.WIDE.U32 R44, R66, R16, R44 ;  /* 0x00000010422c7225 */ /* 0x000fc800078e002c */
[----:B------:R-:W-:Y:S01]  /*213f0*/  IMAD.X R49, RZ, RZ, RZ, P3 ;  /* 0x000000ffff317224 */ /* 0x000fe200018e06ff */
[----:B------:R-:W-:Y:S01]  /*21400*/  IADD3 R56, P3, PT, R56, R55, RZ ;  /* 0x0000003738387210 */ /* 0x000fe20007f7e0ff */
[----:B------:R-:W-:Y:S01]  /*21410*/  IMAD R63, R70, R2, RZ ;  /* 0x00000002463f7224 */ /* 0x000fe200078e02ff */
[----:B------:R-:W-:Y:S01]  /*21420*/  IADD3 R44, P4, PT, R44, R47, RZ ;  /* 0x0000002f2c2c7210 */ /* 0x000fe20007f9e0ff */
[----:B------:R-:W-:Y:S01]  /*21430*/  IMAD.MOV.U32 R71, RZ, RZ, RZ ;  /* 0x000000ffff477224 */ /* 0x000fe200078e00ff */
[----:B------:R-:W-:Y:S01]  /*21440*/  IADD3.X R47, PT, PT, RZ, RZ, RZ, P2, !PT ;  /* 0x000000ffff2f7210 */ /* 0x000fe200017fe4ff */
[----:B------:R-:W-:Y:S01]  /*21450*/  IMAD.X R59, RZ, RZ, RZ, P0 ;  /* 0x000000ffff3b7224 */ /* 0x000fe200000e06ff */
[----:B------:R-:W-:Y:S01]  /*21460*/  IADD3.X R57, PT, PT, RZ, RZ, RZ, P3, !PT ;  /* 0x000000ffff397210 */ /* 0x000fe20001ffe4ff */
[----:B------:R-:W-:Y:S01]  /*21470*/  IMAD.HI.U32 R50, R63, R32, R70 ;  /* 0x000000203f327227 */ /* 0x000fe200078e0046 */
[----:B------:R-:W-:-:S03]  /*21480*/  IADD3 R54, P2, PT, R54, R45, RZ ;  /* 0x0000002d36367210 */ /* 0x000fc60007f5e0ff */
[----:B------:R-:W-:Y:S01]  /*21490*/  IMAD.WIDE.U32 R46, R51, R31, R46 ;  /* 0x0000001f332e7225 */ /* 0x000fe200078e002e */
[----:B------:R-:W-:-:S03]  /*214a0*/  IADD3 R61, PT, PT, R3, R50, RZ ;  /* 0x00000032033d7210 */ /* 0x000fc60007ffe0ff */
[----:B------:R-:W-:Y:S01]  /*214b0*/  IMAD.WIDE.U32 R58, R62, R29, R58 ;  /* 0x0000001d3e3a7225 */ /* 0x000fe200078e003a */
[----:B------:R-:W-:-:S03]  /*214c0*/  IADD3 R60, P1, PT, R61, R60, RZ ;  /* 0x0000003c3d3c7210 */ /* 0x000fc60007f3e0ff */
[----:B------:R-:W-:-:S04]  /*214d0*/  IMAD.WIDE.U32 R56, R39, R19, R56 ;  /* 0x0000001327387225 */ /* 0x000fc800078e0038 */
        /* <DEDUP_REMOVED lines=8> */
[----:B------:R-:W-:Y:S02]  /*21560*/  IMAD.MOV.U32 R55, RZ, RZ, RZ ;  /* 0x000000ffff377224 */ /* 0x000fe400078e00ff */
[----:B------:R-:W-:-:S04]  /*21570*/  IMAD.WIDE.U32 R50, R62, R30, R50 ;  /* 0x0000001e3e327225 */ /* 0x000fc800078e0032 */
[----:B------:R-:W-:Y:S01]  /*21580*/  IMAD.WIDE.U32 R58, R39, R28, R58 ;  /* 0x0000001c273a7225 */ /* 0x000fe200078e003a */
        /* <DEDUP_REMOVED lines=8> */
[----:B------:R-:W-:Y:S01]  /*21610*/  IMAD.X R45, RZ, RZ, RZ, P4 ;  /* 0x000000ffff2d7224 */ /* 0x000fe200020e06ff */
[----:B------:R-:W-:Y:S01]  /*21620*/  IADD3 R56, P2, PT, R56, R55, RZ ;  /* 0x0000003738387210 */ /* 0x000fe20007f5e0ff */
[----:B------:R-:W-:-:S04]  /*21630*/  IMAD.WIDE.U32 R48, R69, R35, R48 ;  /* 0x0000002345307225 */ /* 0x000fc800078e0030 */
[----:B------:R-:W-:Y:S02]  /*21640*/  IMAD.X R59, RZ, RZ, RZ, P1 ;  /* 0x000000ffff3b7224 */ /* 0x000fe400008e06ff */
[----:B------:R-:W-:Y:S02]  /*21650*/  IMAD.X R57, RZ, RZ, RZ, P2 ;  /* 0x000000ffff397224 */ /* 0x000fe400010e06ff */
[----:B------:R-:W-:-:S04]  /*21660*/  IMAD.WIDE.U32 R58, R66, R19, R58 ;  /* 0x00000013423a7225 */ /* 0x000fc800078e003a */
[----:B------:R-:W-:-:S04]  /*21670*/  IMAD.WIDE.U32 R56, R64, R17, R56 ;  /* 0x0000001140387225 */ /* 0x000fc800078e0038 */
[----:B------:R-:W-:Y:S01]  /*21680*/  IMAD.WIDE.U32 R46, R62, R31, R46 ;  /* 0x0000001f3e2e7225 */ /* 0x000fe200078e002e */
[----:B------:R-:W-:-:S03]  /*21690*/  IADD3 R58, P3, PT, R58, R57, RZ ;  /* 0x000000393a3a7210 */ /* 0x000fc60007f7e0ff */
[----:B------:R-:W-:-:S04]  /*216a0*/  IMAD.WIDE.U32 R50, R39, R29, R50 ;  /* 0x0000001d27327225 */ /* 0x000fc800078e0032 */
        /* <DEDUP_REMOVED lines=8> */
[----:B------:R-:W-:Y:S01]  /*21730*/  IMAD.IADD R45, R12, 0x1, R61 ;  /* 0x000000010c2d7824 */ /* 0x000fe200078e023d */
[----:B------:R-:W-:Y:S01]  /*21740*/  IADD3.X R51, PT, PT, RZ, RZ, RZ, P2, !PT ;  /* 0x000000ffff337210 */ /* 0x000fe200017fe4ff */
[----:B------:R-:W-:Y:S01]  /*21750*/  IMAD.MOV.U32 R57, RZ, RZ, RZ ;  /* 0x000000ffff397224 */ /* 0x000fe200078e00ff */
[----:B------:R-:W-:Y:S01]  /*21760*/  IADD3 R54, P4, PT, R54, R65, RZ ;  /* 0x0000004136367210 */ /* 0x000fe20007f9e0ff */
[----:B------:R-:W-:Y:S01]  /*21770*/  IMAD.X R59, RZ, RZ, RZ, P3 ;  /* 0x000000ffff3b7224 */ /* 0x000fe200018e06ff */
[----:B------:R-:W-:Y:S01]  /*21780*/  IADD3 R46, P1, PT, R45, R48, RZ ;  /* 0x000000302d2e7210 */ /* 0x000fe20007f3e0ff */
[----:B------:R-:W-:Y:S01]  /*21790*/  IMAD.WIDE.U32 R56, R37, R16, R56 ;  /* 0x0000001025387225 */ /* 0x000fe200078e0038 */
[----:B------:R-:W-:-:S03]  /*217a0*/  MOV R61, RZ ;  /* 0x000000ff003d7202 */ /* 0x000fc60000000f00 */
[----:B------:R-:W-:-:S04]  /*217b0*/  IMAD.WIDE.U32 R58, R64, R18, R58 ;  /* 0x00000012403a7225 */ /* 0x000fc800078e003a */
[----:B------:R-:W-:-:S04]  /*217c0*/  IMAD.WIDE.U32 R70, R39, R30, R70 ;  /* 0x0000001e27467225 */ /* 0x000fc800078e0046 */
[----:B------:R-:W-:Y:S01]  /*217d0*/  IMAD.X R45, RZ, RZ, RZ, P0 ;  /* 0x000000ffff2d7224 */ /* 0x000fe200000e06ff */
[----:B------:R-:W-:Y:S01]  /*217e0*/  IADD3 R72, P0, PT, R47, R71, RZ ;  /* 0x000000472f487210 */ /* 0x000fe20007f1e0ff */
[----:B------:R-:W-:-:S04]  /*217f0*/  IMAD.WIDE.U32 R50, R66, R28, R50 ;  /* 0x0000001c42327225 */ /* 0x000fc800078e0032 */
[----:B------:R-:W-:Y:S01]  /*21800*/  IMAD.X R55, RZ, RZ, RZ, P4 ;  /* 0x000000ffff377224 */ /* 0x000fe200020e06ff */
[----:B------:R-:W-:Y:S01]  /*21810*/  IADD3 R58, P4, PT, R58, R57, RZ ;  /* 0x000000393a3a7210 */ /* 0x000fe20007f9e0ff */
[----:B------:R-:W-:Y:S01]  /*21820*/  IMAD.WIDE.U32 R44, R69, R40, R44 ;  /* 0x00000028452c7225 */ /* 0x000fe200078e002c */
[----:B------:R-:W-:Y:S02]  /*21830*/  IADD3 R50, P3, PT, R50, R59, RZ ;  /* 0x0000003b32327210 */ /* 0x000fe40007f7e0ff */
[----:B------:R-:W-:Y:S01]  /*21840*/  IADD3.X R59, PT, PT, RZ, RZ, RZ, P4, !PT ;  /* 0x000000ffff3b7210 */ /* 0x000fe200027fe4ff */
[----:B------:R-:W-:Y:S01]  /*21850*/  IMAD R49, R60, R2, RZ ;  /* 0x000000023c317224 */ /* 0x000fe200078e02ff */
[----:B------:R-:W-:Y:S01]  /*21860*/  IADD3 R45, PT, PT, R20, R45, RZ ;  /* 0x0000002d142d7210 */ /* 0x000fe20007ffe0ff */
[----:B------:R-:W-:Y:S01]  /*21870*/  IMAD.X R47, RZ, RZ, RZ, P1 ;  /* 0x000000ffff2f7224 */ /* 0x000fe200008e06ff */
[----:B------:R-:W-:Y:S01]  /*21880*/  IADD3 R70, P2, PT, R70, R51, RZ ;  /* 0x0000003346467210 */ /* 0x000fe20007f5e0ff */
[----:B------:R-:W-:-:S03]  /*21890*/  IMAD.WIDE.U32 R54, R67, R42, R54 ;  /* 0x0000002a43367225 */ /* 0x000fc600078e0036 */
[----:B------:R-:W-:Y:S01]  /*218a0*/  IADD3.X R71, PT, PT, RZ, RZ, RZ, P2, !PT ;  /* 0x000000ffff477210 */ /* 0x000fe200017fe4ff */
[----:B------:R-:W-:-:S04]  /*218b0*/  IMAD.HI.U32 R60, R49, R32, R60 ;  /* 0x00000020313c7227 */ /* 0x000fc800078e003c */
[----:B------:R-:W-:-:S04]  /*218c0*/  IMAD.WIDE.U32 R46, R63, R34, R46 ;  /* 0x000000223f2e7225 */ /* 0x000fc800078e002e */
[----:B------:R-:W-:Y:S01]  /*218d0*/  IMAD.X R73, RZ, RZ, RZ, P0 ;  /* 0x000000ffff497224 */ /* 0x000fe200000e06ff */
[----:B------:R-:W-:Y:S01]  /*218e0*/  IADD3 R16, P0, PT, R45, R54, RZ ;  /* 0x000000362d107210 */ /* 0x000fe20007f1e0ff */
[----:B------:R-:W-:-:S04]  /*218f0*/  IMAD.WIDE.U32 R58, R37, R17, R58 ;  /* 0x00000011253a7225 */ /* 0x000fc800078e003a */
[----:B------:R-:W-:Y:S02]  /*21900*/  IMAD.IADD R17, R3, 0x1, R60 ;  /* 0x0000000103117824 */ /* 0x000fe400078e023c */
        /* <DEDUP_REMOVED lines=12> */
[----:B------:R-:W-:Y:S01]  /*219d0*/  IMAD.WIDE.U32 R46, R49, R33, R46 ;  /* 0x00000021312e7225 */ /* 0x000fe200078e002e */
[----:B------:R-:W-:-:S03]  /*219e0*/  IADD3.X R55, PT, PT, RZ, RZ, RZ, P2, !PT ;  /* 0x000000ffff377210 */ /* 0x000fc600017fe4ff */
[----:B------:R-:W-:-:S04]  /*219f0*/  IMAD.WIDE.U32 R44, R63, R35, R44 ;  /* 0x000000233f2c7225 */ /* 0x000fc800078e002c */
[----:B------:R-:W-:-:S04]  /*21a00*/  IMAD.WIDE.U32 R70, R66, R29, R70 ;  /* 0x0000001d42467225 */ /* 0x000fc800078e0046 */
[----:B------:R-:W-:Y:S01]  /*21a10*/  IMAD.WIDE.U32 R72, R39, R31, R72 ;  /* 0x0000001f27487225 */ /* 0x000fe200078e0048 */
[----:B------:R-:W-:Y:S02]  /*21a20*/  IADD3 R39, PT, PT, R14, R45, RZ ;  /* 0x0000002d0e277210 */ /* 0x000fe40007ffe0ff */
[----:B------:R-:W-:Y:S01]  /*21a30*/  IADD3 R50, P3, PT, R70, R51, RZ ;  /* 0x0000003346327210 */ /* 0x000fe20007f7e0ff */
[----:B------:R-:W-:Y:S01]  /*21a40*/  IMAD.IADD R47, R12, 0x1, R47 ;  /* 0x000000010c2f7824 */ /* 0x000fe200078e022f */
[----:B------:R-:W-:Y:S01]  /*21a50*/  IADD3 R70, P2, PT, R72, R71, RZ ;  /* 0x0000004748467210 */ /* 0x000fe20007f5e0ff */
[----:B------:R-:W-:-:S03]  /*21a60*/  IMAD.WIDE.U32 R16, R69, R41, R16 ;  /* 0x0000002945107225 */ /* 0x000fc600078e0010 */
[----:B------:R-:W-:Y:S01]  /*21a70*/  IADD3 R44, P5, PT, R47, R44, RZ ;  /* 0x0000002c2f2c7210 */ /* 0x000fe20007fbe0ff */
[----:B------:R-:W-:Y:S01]  /*21a80*/  IMAD.MOV.U32 R47, RZ, RZ, RZ ;  /* 0x000000ffff2f7224 */ /* 0x000fe200078e00ff */
[----:B------:R-:W-:Y:S01]  /*21a90*/  IADD3 R16, P0, PT, R39, R16, RZ ;  /* 0x0000001027107210 */ /* 0x000fe20007f1e0ff */
[----:B------:R-:W-:Y:S02]  /*21aa0*/  IMAD R39, R46, R2, RZ ;  /* 0x000000022e277224 */ /* 0x000fe400078e02ff */
[----:B------:R-:W-:Y:S02]  /*21ab0*/  IMAD.X R71, RZ, RZ, RZ, P2 ;  /* 0x000000ffff477224 */ /* 0x000fe400010e06ff */
[----:B------:R-:W-:Y:S02]  /*21ac0*/  IMAD.X R51, RZ, RZ, RZ, P3 ;  /* 0x000000ffff337224 */ /* 0x000fe400018e06ff */
[----:B------:R-:W-:Y:S02]  /*21ad0*/  IMAD.X R45, RZ, RZ, RZ, P5 ;  /* 0x000000ffff2d7224 */ /* 0x000fe400028e06ff */
[----:B------:R-:W-:-:S04]  /*21ae0*/  IMAD.HI.U32 R46, R39, R32, R46 ;  /* 0x00000020272e7227 */ /* 0x000fc800078e002e */
[----:B------:R-:W-:Y:S01]  /*21af0*/  IMAD.WIDE.U32 R70, R66, R30, R70 ;  /* 0x0000001e42467225 */ /* 0x000fe200078e0046 */
[----:B------:R-:W-:-:S03]  /*21b00*/  IADD3 R47, PT, PT, R3, R46, RZ ;  /* 0x0000002e032f7210 */ /* 0x000fc60007ffe0ff */
[----:B------:R-:W-:Y:S01]  /*21b10*/  IMAD.WIDE.U32 R50, R64, R28, R50 ;  /* 0x0000001c40327225 */ /* 0x000fe200078e0032 */
[----:B------:R-:W-:-:S03]  /*21b20*/  IADD3 R72, P2, PT, R73, R71, RZ ;  /* 0x0000004749487210 */ /* 0x000fc60007f5e0ff */
[----:B------:R-:W-:Y:S01]  /*21b30*/  IMAD.IADD R48, R21, 0x1, R17 ;  /* 0x0000000115307824 */ /* 0x000fe200078e0211 */
[----:B------:R-:W-:Y:S01]  /*21b40*/  IADD3 R70, P3, PT, R70, R51, RZ ;  /* 0x0000003346467210 */ /* 0x000fe20007f7e0ff */
[----:B------:R-:W-:Y:S01]  /*21b50*/  IMAD.WIDE.U32 R44, R49, R34, R44 ;  /* 0x00000022312c7225 */ /* 0x000fe200078e002c */
[----:B------:R-:W-:Y:S02]  /*21b60*/  IADD3.X R73, PT, PT, RZ, RZ, RZ, P2, !PT ;  /* 0x000000ffff497210 */ /* 0x000fe400017fe4ff */
[----:B------:R-:W-:Y:S01]  /*21b70*/  IADD3.X R71, PT, PT, RZ, RZ, RZ, P3, !PT ;  /* 0x000000ffff477210 */ /* 0x000fe20001ffe4ff */
[----:B------:R-:W-:Y:S01]  /*21b80*/  IMAD.X R17, RZ, RZ, RZ, P0 ;  /* 0x000000ffff117224 */ /* 0x000fe200000e06ff */
[----:B------:R-:W-:Y:S01]  /*21b90*/  IADD3 R44, P1, PT, R47, R44, RZ ;  /* 0x0000002c2f2c7210 */ /* 0x000fe20007f3e0ff */
[----:B------:R-:W-:Y:S02]  /*21ba0*/  IMAD.WIDE.U32 R54, R37, R18, R54 ;  /* 0x0000001225367225 */ /* 0x000fe400078e0036 */
[----:B------:R-:W0:Y:S02]  /*21bb0*/  LDC R18, c[0x3][0x1c] ;  /* 0x00c00700ff127b82 */ /* 0x000e240000000800 */
[----:B------:R-:W-:Y:S01]  /*21bc0*/  IMAD.IADD R51, R13, 0x1, R45 ;  /* 0x000000010d337824 */ /* 0x000fe200078e022d */
[----:B------:R-:W-:Y:S01]  /*21bd0*/  IADD3.X R45, PT, PT, RZ, RZ, RZ, P1, !PT ;  /* 0x000000ffff2d7210 */ /* 0x000fe20000ffe4ff */
[----:B------:R-:W-:Y:S01]  /*21be0*/  IMAD.WIDE.U32 R16, R63, R40, R16 ;  /* 0x000000283f107225 */ /* 0x000fe200078e0010 */
[----:B------:R-:W-:-:S03]  /*21bf0*/  IADD3 R50, P4, PT, R50, R55, RZ ;  /* 0x0000003732327210 */ /* 0x000fc60007f9e0ff */
[----:B------:R-:W-:Y:S01]  /*21c00*/  IMAD.WIDE.U32 R44, R39, R33, R44 ;  /* 0x00000021272c7225 */ /* 0x000fe200078e002c */
[----:B------:R-:W-:-:S03]  /*21c10*/  IADD3 R46, P5, PT, R51, R16, RZ ;  /* 0x00000010332e7210 */ /* 0x000fc60007fbe0ff */
[----:B------:R-:W-:Y:S02]  /*21c20*/  IMAD.IADD R45, R12, 0x1, R45 ;  /* 0x000000010c2d7824 */ /* 0x000fe400078e022d */
[----:B------:R-:W-:Y:S02]  /*21c30*/  IMAD.X R47, RZ, RZ, RZ, P5 ;  /* 0x000000ffff2f7224 */ /* 0x000fe400028e06ff */
[----:B------:R-:W-:Y:S02]  /*21c40*/  IMAD.X R51, RZ, RZ, RZ, P4 ;  /* 0x000000ffff337224 */ /* 0x000fe400020e06ff */
[----:B------:R-:W-:-:S04]  /*21c50*/  IMAD.WIDE.U32 R46, R49, R35, R46 ;  /* 0x00000023312e7225 */ /* 0x000fc800078e002e */
[----:B------:R-:W-:Y:S01]  /*21c60*/  IMAD.WIDE.U32 R50, R37, R19, R50 ;  /* 0x0000001325327225 */ /* 0x000fe200078e0032 */
[----:B------:R-:W-:-:S03]  /*21c70*/  IADD3 R16, P3, PT, R45, R46, RZ ;  /* 0x0000002e2d107210 */ /* 0x000fc60007f7e0ff */
[----:B------:R-:W-:Y:S02]  /*21c80*/  HFMA2 R45, -RZ, RZ, 0, 0 ;  /* 0x00000000ff2d7431 */ /* 0x000fe400000001ff */
[----:B------:R-:W-:-:S04]  /*21c90*/  IMAD.WIDE.U32 R70, R64, R29, R70 ;  /* 0x0000001d40467225 */ /* 0x000fc800078e0046 */
[----:B0-----:R-:W-:Y:S01]  /*21ca0*/  IMAD.WIDE.U32 R56, R67, R18, R56 ;  /* 0x0000001243387225 */ /* 0x001fe200078e0038 */
[----:B------:R-:W-:-:S03]  /*21cb0*/  IADD3 R46, P2, PT, R70, R51, RZ ;  /* 0x00000033462e7210 */ /* 0x000fc60007f5e0ff */
[----:B------:R-:W-:Y:S01]  /*21cc0*/  IMAD R51, R44, R2, RZ ;  /* 0x000000022c337224 */ /* 0x000fe200078e02ff */
[----:B------:R-:W-:Y:S01]  /*21cd0*/  IADD3 R56, P1, PT, R56, R48, RZ ;  /* 0x0000003038387210 */ /* 0x000fe20007f3e0ff */
[----:B------:R-:W-:Y:S01]  /*21ce0*/  IMAD.IADD R19, R20, 0x1, R17 ;  /* 0x0000000114137824 */ /* 0x000fe200078e0211 */
[----:B------:R-:W-:Y:S01]  /*21cf0*/  IADD3 R58, P0, PT, R58, R57, RZ ;  /* 0x000000393a3a7210 */ /* 0x000fe20007f1e0ff */
[----:B------:R-:W-:-:S04]  /*21d00*/  IMAD.HI.U32 R44, R51, R32, R44 ;  /* 0x00000020332c7227 */ /* 0x000fc800078e002c */
[----:B------:R-:W-:Y:S01]  /*21d10*/  IMAD.X R17, RZ, RZ, RZ, P3 ;  /* 0x000000ffff117224 */ /* 0x000fe200018e06ff */
[----:B------:R-:W-:Y:S01]  /*21d20*/  IADD3 R45, PT, PT, R3, R44, RZ ;  /* 0x0000002c032d7210 */ /* 0x000fe20007ffe0ff */
[----:B------:R-:W-:-:S04]  /*21d30*/  IMAD.WIDE.U32 R72, R66, R31, R72 ;  /* 0x0000001f42487225 */ /* 0x000fc800078e0048 */
[----:B------:R-:W-:Y:S02]  /*21d40*/  IMAD.X R57, RZ, RZ, RZ, P1 ;  /* 0x000000ffff397224 */ /* 0x000fe400008e06ff */
        /* <DEDUP_REMOVED lines=11> */
[----:B------:R-:W-:Y:S02]  /*21e00*/  IMAD.IADD R28, R13, 0x1, R17 ;  /* 0x000000010d1c7824 */ /* 0x000fe400078e0211 */
        /* <DEDUP_REMOVED lines=8> */
[----:B------:R-:W-:Y:S01]  /*21e90*/  IMAD.WIDE.U32 R44, R63, R41, R44 ;  /* 0x000000293f2c7225 */ /* 0x000fe200078e002c */
[----:B------:R-:W-:Y:S02]  /*21ea0*/  IADD3 R70, P0, PT, R70, R47, RZ ;  /* 0x0000002f46467210 */ /* 0x000fe40007f1e0ff */
[----:B------:R-:W-:Y:S01]  /*21eb0*/  IADD3.X R47, PT, PT, RZ, RZ, RZ, P2, !PT ;  /* 0x000000ffff2f7210 */ /* 0x000fe200017fe4ff */
[----:B------:R-:W-:Y:S01]  /*21ec0*/  IMAD.IADD R54, R12, 0x1, R17 ;  /* 0x000000010c367824 */ /* 0x000fe200078e0211 */
[----:B------:R-:W-:Y:S01]  /*21ed0*/  MOV R17, RZ ;  /* 0x000000ff00117202 */ /* 0x000fe20000000f00 */
[----:B------:R-:W-:Y:S01]  /*21ee0*/  IMAD R19, R16, R2, RZ ;  /* 0x0000000210137224 */ /* 0x000fe200078e02ff */
[----:B------:R-:W-:Y:S01]  /*21ef0*/  IADD3.X R71, PT, PT, RZ, RZ, RZ, P0, !PT ;  /* 0x000000ffff477210 */ /* 0x000fe200007fe4ff */
[----:B------:R-:W-:-:S04]  /*21f00*/  IMAD.WIDE.U32 R58, R69, R18, R58 ;  /* 0x00000012453a7225 */ /* 0x000fc800078e003a */
[----:B------:R-:W-:Y:S01]  /*21f10*/  IMAD.IADD R45, R21, 0x1, R45 ;  /* 0x00000001152d7824 */ /* 0x000fe200078e022d */
[----:B------:R-:W-:Y:S01]  /*21f20*/  IADD3 R55, P2, PT, R59, R55, RZ ;  /* 0x000000373b377210 */ /* 0x000fe20007f5e0ff */
[----:B------:R-:W-:Y:S01]  /*21f30*/  IMAD.HI.U32 R56, R19, R32, R16 ;  /* 0x0000002013387227 */ /* 0x000fe200078e0010 */
[----:B------:R-:W-:-:S03]  /*21f40*/  IADD3 R16, P3, PT, R48, R44, RZ ;  /* 0x0000002c30107210 */ /* 0x000fc60007f7e0ff */
[----:B------:R-:W-:Y:S01]  /*21f50*/  IMAD.X R73, RZ, RZ, RZ, P1 ;  /* 0x000000ffff497224 */ /* 0x000fe200008e06ff */
[----:B------:R-:W-:Y:S01]  /*21f60*/  IADD3 R44, P1, PT, R58, R45, RZ ;  /* 0x0000002d3a2c7210 */ /* 0x000fe20007f3e0ff */
[----:B------:R-:W-:Y:S02]  /*21f70*/  IMAD.X R17, RZ, RZ, RZ, P3 ;  /* 0x000000ffff117224 */ /* 0x000fe400018e06ff */
[----:B------:R-:W-:-:S04]  /*21f80*/  IMAD.WIDE.U32 R70, R37, R29, R70 ;  /* 0x0000001d25467225 */ /* 0x000fc800078e0046 */
[----:B------:R-:W-:Y:S01]  /*21f90*/  IMAD.X R45, RZ, RZ, RZ, P1 ;  /* 0x000000ffff2d7224 */ /* 0x000fe200008e06ff */
[----:B------:R-:W-:Y:S01]  /*21fa0*/  IADD3 R50, P1, PT, R50, R47, RZ ;  /* 0x0000002f32327210 */ /* 0x000fe20007f3e0ff */
        /* <DEDUP_REMOVED lines=15> */
[----:B------:R-:W-:-:S02]  /*220a0*/  IMAD.X R45, RZ, RZ, RZ, P3 ;  /* 0x000000ffff2d7224 */ /* 0x000fc400018e06ff */
[----:B------:R-:W-:Y:S01]  /*220b0*/  IMAD.WIDE.U32 R16, R39, R35, R16 ;  /* 0x0000002327107225 */ /* 0x000fe200078e0010 */
[----:B------:R-:W-:-:S03]  /*220c0*/  IADD3 R50, P1, PT, R50, R55, RZ ;  /* 0x0000003732327210 */ /* 0x000fc60007f3e0ff */
[----:B------:R-:W-:Y:S01]  /*220d0*/  IMAD.WIDE.U32 R28, R63, R18, R28 ;  /* 0x000000123f1c7225 */ /* 0x000fe200078e001c */
[----:B------:R-:W-:Y:S02]  /*220e0*/  IADD3 R17, PT, PT, R14, R17, RZ ;  /* 0x000000110e117210 */ /* 0x000fe40007ffe0ff */
[----:B------:R-:W-:Y:S01]  /*220f0*/  IADD3 R16, P5, PT, R54, R16, RZ ;  /* 0x0000001036107210 */ /* 0x000fe20007fbe0ff */
[----:B------:R-:W-:Y:S01]  /*22100*/  IMAD.WIDE.U32 R44, R49, R41, R44 ;  /* 0x00000029312c7225 */ /* 0x000fe200078e002c */
[----:B------:R-:W-:Y:S02]  /*22110*/  IADD3 R48, P4, PT, R29, R47, RZ ;  /* 0x0000002f1d307210 */ /* 0x000fe40007f9e0ff */
[----:B------:R-:W-:Y:S01]  /*22120*/  IADD3.X R57, PT, PT, RZ, RZ, RZ, P1, !PT ;  /* 0x000000ffff397210 */ /* 0x000fe20000ffe4ff */
[----:B------:R-:W-:Y:S01]  /*22130*/  IMAD.IADD R45, R21, 0x1, R45 ;  /* 0x00000001152d7824 */ /* 0x000fe200078e022d */
[----:B------:R-:W-:Y:S01]  /*22140*/  IADD3 R46, P2, PT, R17, R44, RZ ;  /* 0x0000002c112e7210 */ /* 0x000fe20007f5e0ff */
[----:B------:R-:W-:-:S02]  /*22150*/  IMAD.X R29, RZ, RZ, RZ, P4 ;  /* 0x000000ffff1d7224 */ /* 0x000fc400020e06ff */
[----:B------:R-:W-:Y:S01]  /*22160*/  IMAD.X R55, RZ, RZ, RZ, P0 ;  /* 0x000000ffff377224 */ /* 0x000fe200000e06ff */
[----:B------:R-:W-:Y:S01]  /*22170*/  IADD3.X R47, PT, PT, RZ, RZ, RZ, P2, !PT ;  /* 0x000000ffff2f7210 */ /* 0x000fe200017fe4ff */
[----:B------:R-:W-:Y:S01]  /*22180*/  IMAD.X R17, RZ, RZ, RZ, P5 ;  /* 0x000000ffff117224 */ /* 0x000fe200028e06ff */
[----:B------:R-:W-:Y:S02]  /*22190*/  IADD3 R54, P5, PT, R28, R45, RZ ;  /* 0x0000002d1c367210 */ /* 0x000fe40007fbe0ff */
[----:B------:R-:W-:Y:S01]  /*221a0*/  IADD3 R45, P4, PT, R29, R50, RZ ;  /* 0x000000321d2d7210 */ /* 0x000fe20007f9e0ff */
[----:B------:R-:W-:Y:S01]  /*221b0*/  IMAD.WIDE.U32 R16, R51, R34, R16 ;  /* 0x0000002233107225 */ /* 0x000fe200078e0010 */
[----:B------:R-:W-:Y:S02]  /*221c0*/  IADD3 R70, P3, PT, R70, R55, RZ ;  /* 0x0000003746467210 */ /* 0x000fe40007f7e0ff */
[----:B------:R-:W-:Y:S01]  /*221d0*/  IADD3 R44, P0, PT, R72, R71, RZ ;  /* 0x00000047482c7210 */ /* 0x000fe20007f1e0ff */
[----:B------:R-:W-:Y:S01]  /*221e0*/  IMAD.IADD R29, R3, 0x1, R56 ;  /* 0x00000001031d7824 */ /* 0x000fe200078e0238 */
[----:B------:R-:W-:Y:S01]  /*221f0*/  IADD3 R17, PT, PT, R13, R17, RZ ;  /* 0x000000110d117210 */ /* 0x000fe20007ffe0ff */
[----:B------:R-:W-:Y:S01]  /*22200*/  IMAD.X R55, RZ, RZ, RZ, P5 ;  /* 0x000000ffff377224 */ /* 0x000fe200028e06ff */
[----:B------:R-:W-:Y:S01]  /*22210*/  IADD3 R57, P1, PT, R57, R70, RZ ;  /* 0x0000004639397210 */ /* 0x000fe20007f3e0ff */
        /* <DEDUP_REMOVED lines=15> */
[----:B------:R-:W-:Y:S02]  /*22310*/  IMAD.X R50, RZ, RZ, RZ, P4 ;  /* 0x000000ffff327224 */ /* 0x000fe400020e06ff */
[----:B------:R-:W-:Y:S01]  /*22320*/  IMAD.X R47, RZ, RZ, RZ, P2 ;  /* 0x000000ffff2f7224 */ /* 0x000fe200010e06ff */
[----:B------:R-:W-:Y:S01]  /*22330*/  IADD3 R16, P2, PT, R29, R16, RZ ;  /* 0x000000101d107210 */ /* 0x000fe20007f5e0ff */
[----:B------:R-:W-:Y:S02]  /*22340*/  HFMA2 R29, -RZ, RZ, 0, 0 ;  /* 0x00000000ff1d7431 */ /* 0x000fe400000001ff */
[----:B------:R-:W-:Y:S01]  /*22350*/  IMAD.WIDE.U32 R54, R39, R41, R54 ;  /* 0x0000002927367225 */ /* 0x000fe200078e0036 */
[----:B------:R-:W-:-:S03]  /*22360*/  IADD3 R50, P4, PT, R50, R57, RZ ;  /* 0x0000003932327210 */ /* 0x000fc60007f9e0ff */
        /* <DEDUP_REMOVED lines=14> */
[----:B------:R-:W-:-:S03]  /*22450*/  IMAD.WIDE.U32 R54, R39, R42, R28 ;  /* 0x0000002a27367225 */ /* 0x000fc600078e001c */
[----:B------:R-:W-:Y:S01]  /*22460*/  IADD3 R28, P5, PT, R17, R48, RZ ;  /* 0x00000030111c7210 */ /* 0x000fe20007fbe0ff */
[----:B------:R-:W-:Y:S01]  /*22470*/  IMAD.IADD R49, R20, 0x1, R49 ;  /* 0x0000000114317824 */ /* 0x000fe200078e0231 */
[----:B------:R-:W-:Y:S02]  /*22480*/  IADD3.X R17, PT, PT, RZ, RZ, RZ, P2, !PT ;  /* 0x000000ffff117210 */ /* 0x000fe400017fe4ff */
[----:B------:R-:W-:Y:S01]  /*22490*/  IADD3 R45, P2, PT, R47, R45, RZ ;  /* 0x0000002d2f2d7210 */ /* 0x000fe20007f5e0ff */
[----:B------:R-:W-:Y:S01]  /*224a0*/  IMAD.X R29, RZ, RZ, RZ, P5 ;  /* 0x000000ffff1d7224 */ /* 0x000fe200028e06ff */
[----:B------:R-:W-:Y:S01]  /*224b0*/  IADD3 R46, P5, PT, R49, R54, RZ ;  /* 0x00000036312e7210 */ /* 0x000fe20007fbe0ff */
[----:B------:R-:W-:Y:S02]  /*224c0*/  IMAD.IADD R54, R24, 0x1, R55 ;  /* 0x0000000118367824 */ /* 0x000fe400078e0237 */
[----:B------:R-:W-:Y:S01]  /*224d0*/  IMAD.WIDE.U32 R16, R57, R33, R16 ;  /* 0x0000002139107225 */ /* 0x000fe200078e0010 */
[----:B------:R-:W-:-:S02]  /*224e0*/  IADD3.X R47, PT, PT, RZ, RZ, RZ, P5, !PT ;  /* 0x000000ffff2f7210 */ /* 0x000fc40002ffe4ff */
[----:B------:R-:W-:Y:S01]  /*224f0*/  IADD3 R54, P5, PT, R54, R45, RZ ;  /* 0x0000002d36367210 */ /* 0x000fe20007fbe0ff */
        /* <DEDUP_REMOVED lines=27> */
[----:B------:R-:W-:Y:S01]  /*226b0*/  IADD3.X R47, PT, PT, RZ, RZ, RZ, P2, !PT ;  /* 0x000000ffff2f7210 */ /* 0x000fe200017fe4ff */
[----:B------:R-:W-:Y:S01]  /*226c0*/  IMAD.X R39, RZ, RZ, RZ, P1 ;  /* 0x000000ffff277224 */ /* 0x000fe200008e06ff */
        /* <DEDUP_REMOVED lines=9> */
[----:B------:R-:W-:Y:S01]  /*22760*/  IMAD.IADD R47, R14, 0x1, R45 ;  /* 0x000000010e2f7824 */ /* 0x000fe200078e022d */
        /* <DEDUP_REMOVED lines=24> */
[----:B------:R-:W-:Y:S01]  /*228f0*/  IMAD.X R49, RZ, RZ, RZ, P1 ;  /* 0x000000ffff317224 */ /* 0x000fe200008e06ff */
[----:B------:R-:W-:-:S02]  /*22900*/  IADD3.X R31, PT, PT, RZ, RZ, RZ, P6, !PT ;  /* 0x000000ffff1f7210 */ /* 0x000fc400037fe4ff */
[----:B------:R-:W-:Y:S01]  /*22910*/  IADD3 R50, P4, PT, R50, R39, RZ ;  /* 0x0000002732327210 */ /* 0x000fe20007f9e0ff */
[----:B------:R-:W-:-:S03]  /*22920*/  IMAD.WIDE.U32 R48, R19, R18, R48 ;  /* 0x0000001213307225 */ /* 0x000fc600078e0030 */
[----:B------:R-:W-:Y:S01]  /*22930*/  IADD3 R37, P1, PT, R37, R50, RZ ;  /* 0x0000003225257210 */ /* 0x000fe20007f3e0ff */
[----:B------:R-:W-:Y:S01]  /*22940*/  IMAD.WIDE.U32 R30, R57, R41, R30 ;  /* 0x00000029391e7225 */ /* 0x000fe200078e001e */
[----:B------:R-:W-:Y:S02]  /*22950*/  IADD3.X R50, PT, PT, RZ, RZ, RZ, P0, !PT ;  /* 0x000000ffff327210 */ /* 0x000fe400007fe4ff */
[----:B------:R-:W-:Y:S01]  /*22960*/  IADD3.X R72, PT, PT, RZ, RZ, RZ, P4, !PT ;  /* 0x000000ffff487210 */ /* 0x000fe200027fe4ff */
[----:B------:R-:W-:Y:S01]  /*22970*/  IMAD.IADD R55, R21, 0x1, R31 ;  /* 0x0000000115377824 */ /* 0x000fe200078e021f */
[----:B------:R-:W-:Y:S01]  /*22980*/  IADD3 R50, P0, PT, R50, R37, RZ ;  /* 0x0000002532327210 */ /* 0x000fe20007f1e0ff */
[----:B------:R-:W-:Y:S02]  /*22990*/  IMAD.X R19, RZ, RZ, RZ, P5 ;  /* 0x000000ffff137224 */ /* 0x000fe400028e06ff */
[----:B------:R-:W-:Y:S01]  /*229a0*/  IMAD.X R37, RZ, RZ, RZ, P3 ;  /* 0x000000ffff257224 */ /* 0x000fe200018e06ff */
[----:B------:R-:W-:-:S02]  /*229b0*/  IADD3 R54, P6, PT, R48, R55, RZ ;  /* 0x0000003730367210 */ /* 0x000fc40007fde0ff */
[----:B------:R-:W-:Y:S02]  /*229c0*/  IADD3 R48, P5, PT, R19, R50, RZ ;  /* 0x0000003213307210 */ /* 0x000fe40007fbe0ff */
[----:B------:R-:W-:Y:S01]  /*229d0*/  IADD3.X R19, PT, PT, RZ, RZ, RZ, P2, !PT ;  /* 0x000000ffff137210 */ /* 0x000fe200017fe4ff */
[----:B------:R-:W-:Y:S01]  /*229e0*/  IMAD.X R55, RZ, RZ, RZ, P6 ;  /* 0x000000ffff377224 */ /* 0x000fe200030e06ff */
[----:B------:R-:W-:Y:S01]  /*229f0*/  IADD3 R72, PT, PT, R72, R73, R37 ;  /* 0x0000004948487210 */ /* 0x000fe20007ffe025 */
[----:B------:R-:W-:Y:S01]  /*22a00*/  IMAD.X R37, RZ, RZ, RZ, P1 ;  /* 0x000000ffff257224 */ /* 0x000fe200008e06ff */
[----:B------:R-:W-:Y:S01]  /*22a10*/  IADD3 R19, P2, PT, R19, R48, RZ ;  /* 0x0000003013137210 */ /* 0x000fe20007f5e0ff */
[----:B------:R-:W-:-:S03]  /*22a20*/  IMAD.WIDE.U32 R54, R57, R42, R54 ;  /* 0x0000002a39367225 */ /* 0x000fc600078e0036 */
[----:B------:R-:W-:Y:S01]  /*22a30*/  IADD3 R49, P3, PT, R49, R19, RZ ;  /* 0x0000001331317210 */ /* 0x000fe20007f7e0ff */
[----:B------:R-:W-:Y:S01]  /*22a40*/  IMAD.IADD R48, R24, 0x1, R55 ;  /* 0x0000000118307824 */ /* 0x000fe200078e0237 */
[----:B------:R-:W-:-:S04]  /*22a50*/  IADD3.X R19, PT, PT, RZ, RZ, RZ, P0, !PT ;  /* 0x000000ffff137210 */ /* 0x000fc800007fe4ff */
        /* <DEDUP_REMOVED lines=43> */
.L_x_258:
        /* <DEDUP_REMOVED lines=23> */
.L_x_259:
[----:B------:R-:W-:-:S07]  /*22e80*/  IMAD.IADD R0, R0, 0x1, -R43 ;  /* 0x0000000100007824 */ /* 0x000fce00078e0a2b */
.L_x_239:
[----:B------:R-:W-:-:S13]  /*22e90*/  ISETP.GT.AND P0, PT, R0, -0x1, PT ;  /* 0xffffffff0000780c */ /* 0x000fda0003f04270 */
[----:B------:R-:W-:Y:S05]  /*22ea0*/  @P0 BRA `(.L_x_260) ;  /* 0xffffff6800000947 */ /* 0x000fea000383ffff */
[----:B------:R-:W-:-:S04]  /*22eb0*/  IMAD.WIDE.U32 R18, R57, R4, RZ ;  /* 0x0000000439127225 */ /* 0x000fc800078e00ff */
[----:B------:R-:W-:Y:S01]  /*22ec0*/  HFMA2 R29, -RZ, RZ, 0, 0 ;  /* 0x00000000ff1d7431 */ /* 0x000fe200000001ff */
[----:B------:R-:W0:Y:S01]  /*22ed0*/  LDCU UR4, c[0x3][0x1c] ;  /* 0x00c00380ff0477ac */ /* 0x000e220008000800 */
[----:B------:R-:W-:Y:S01]  /*22ee0*/  IMAD.MOV.U32 R17, RZ, RZ, RZ ;  /* 0x000000ffff117224 */ /* 0x000fe200078e00ff */
[----:B------:R-:W-:Y:S01]  /*22ef0*/  MOV R16, R19 ;  /* 0x0000001300107202 */ /* 0x000fe20000000f00 */
[----:B------:R-:W-:Y:S01]  /*22f00*/  IMAD R47, R18, R2, RZ ;  /* 0x00000002122f7224 */ /* 0x000fe200078e02ff */
[----:B------:R-:W-:Y:S01]  /*22f10*/  MOV R19, RZ ;  /* 0x000000ff00137202 */ /* 0x000fe20000000f00 */
[----:B------:R-:W-:Y:S02]  /*22f20*/  IMAD.MOV.U32 R59, RZ, RZ, RZ ;  /* 0x000000ffff3b7224 */ /* 0x000fe400078e00ff */
[----:B------:R-:W-:-:S04]  /*22f30*/  IMAD.WIDE.U32 R16, R50, R4, R16 ;  /* 0x0000000432107225 */ /* 0x000fc800078e0010 */
[----:B------:R-:W-:Y:S02]  /*22f40*/  IMAD.MOV.U32 R28, RZ, RZ, R17 ;  /* 0x000000ffff1c7224 */ /* 0x000fe400078e0011 */
[----:B------:R-:W-:Y:S02]  /*22f50*/  IMAD.MOV.U32 R17, RZ, RZ, RZ ;  /* 0x000000ffff117224 */ /* 0x000fe400078e00ff */
[----:B------:R-:W-:-:S04]  /*22f60*/  IMAD.WIDE.U32 R28, R51, R4, R28 ;  /* 0x00000004331c7225 */ /* 0x000fc800078e001c */
[----:B------:R-:W-:-:S04]  /*22f70*/  IMAD.WIDE.U32 R16, R57, R5, R16 ;  /* 0x0000000539107225 */ /* 0x000fc800078e0010 */
[----:B------:R-:W-:Y:S01]  /*22f80*/  IMAD.MOV.U32 R58, RZ, RZ, R29 ;  /* 0x000000ffff3a7224 */ /* 0x000fe200078e001d */
[----:B------:R-:W-:Y:S01]  /*22f90*/  IADD3 R30, P0, PT, R28, R17, RZ ;  /* 0x000000111c1e7210 */ /* 0x000fe20007f1e0ff */
[----:B------:R-:W-:-:S04]  /*22fa0*/  IMAD.HI.U32 R18, R47, R32, R18 ;  /* 0x000000202f127227 */ /* 0x000fc800078e0012 */
[----:B------:R-:W-:Y:S01]  /*22fb0*/  IMAD.X R31, RZ, RZ, RZ, P0 ;  /* 0x000000ffff1f7224 */ /* 0x000fe200000e06ff */
[----:B------:R-:W-:Y:S01]  /*22fc0*/  IADD3 R17, PT, PT, R3, R18, RZ ;  /* 0x0000001203117210 */ /* 0x000fe20007ffe0ff */
[----:B------:R-:W-:-:S03]  /*22fd0*/  IMAD.WIDE.U32 R58, R62, R4, R58 ;  /* 0x000000043e3a7225 */ /* 0x000fc600078e003a */
[----:B------:R-:W-:Y:S01]  /*22fe0*/  IADD3 R16, P1, PT, R16, R17, RZ ;  /* 0x0000001110107210 */ /* 0x000fe20007f3e0ff */
[----:B------:R-:W-:-:S04]  /*22ff0*/  IMAD.WIDE.U32 R30, R50, R5, R30 ;  /* 0x00000005321e7225 */ /* 0x000fc800078e001e */
        /* <DEDUP_REMOVED lines=9> */
[----:B------:R-:W-:Y:S02]  /*23090*/  IADD3 R28, P0, PT, R58, R19, RZ ;  /* 0x000000133a1c7210 */ /* 0x000fe40007f1e0ff */
[----:B------:R-:W-:Y:S01]  /*230a0*/  MOV R58, R59 ;  /* 0x0000003b003a7202 */ /* 0x000fe20000000f00 */
[----:B------:R-:W-:Y:S02]  /*230b0*/  IMAD.IADD R19, R12, 0x1, R17 ;  /* 0x000000010c137824 */ /* 0x000fe400078e0211 */
[----:B------:R-:W-:Y:S02]  /*230c0*/  HFMA2 R17, -RZ, RZ, 0, 0 ;  /* 0x00000000ff117431 */ /* 0x000fe400000001ff */
[----:B------:R-:W-:-:S04]  /*230d0*/  IMAD.WIDE.U32 R30, R57, R6, R30 ;  /* 0x00000006391e7225 */ /* 0x000fc800078e001e */
[----:B------:R-:W-:Y:S01]  /*230e0*/  IMAD R43, R16, R2, RZ ;  /* 0x00000002102b7224 */ /* 0x000fe200078e02ff */
[----:B------:R-:W-:Y:S01]  /*230f0*/  IADD3 R18, P1, PT, R18, R31, RZ ;  /* 0x0000001f12127210 */ /* 0x000fe20007f3e0ff */
[----:B------:R-:W-:Y:S02]  /*23100*/  IMAD.MOV.U32 R59, RZ, RZ, RZ ;  /* 0x000000ffff3b7224 */ /* 0x000fe400078e00ff */
[----:B------:R-:W-:Y:S02]  /*23110*/  IMAD.MOV.U32 R45, RZ, RZ, RZ ;  /* 0x000000ffff2d7224 */ /* 0x000fe400078e00ff */
[----:B------:R-:W-:Y:S01]  /*23120*/  IMAD.HI.U32 R0, R43, R32, R16 ;  /* 0x000000202b007227 */ /* 0x000fe200078e0010 */
[----:B------:R-:W-:-:S03]  /*23130*/  IADD3 R16, P2, PT, R30, R19, RZ ;  /* 0x000000131e107210 */ /* 0x000fc60007f5e0ff */
[----:B------:R-:W-:Y:S01]  /*23140*/  IMAD.WIDE.U32 R58, R66, R4, R58 ;  /* 0x00000004423a7225 */ /* 0x000fe200078e003a */
[----:B------:R-:W-:-:S03]  /*23150*/  IADD3 R49, PT, PT, R3, R0, RZ ;  /* 0x0000000003317210 */ /* 0x000fc60007ffe0ff */
[----:B------:R-:W-:Y:S01]  /*23160*/  IMAD.X R17, RZ, RZ, RZ, P2 ;  /* 0x000000ffff117224 */ /* 0x000fe200010e06ff */
[----:B------:R-:W-:Y:S01]  /*23170*/  MOV R44, R59 ;  /* 0x0000003b002c7202 */ /* 0x000fe20000000f00 */
        /* <DEDUP_REMOVED lines=14> */
[----:B------:R-:W-:Y:S02]  /*23260*/  IMAD.X R29, RZ, RZ, RZ, P1 ;  /* 0x000000ffff1d7224 */ /* 0x000fe400008e06ff */
[----:B------:R-:W-:-:S04]  /*23270*/  IMAD.WIDE.U32 R16, R43, R33, R16 ;  /* 0x000000212b107225 */ /* 0x000fc800078e0010 */
[----:B------:R-:W-:-:S04]  /*23280*/  IMAD.WIDE.U32 R18, R57, R7, R18 ;  /* 0x0000000739127225 */ /* 0x000fc800078e0012 */
[----:B------:R-:W-:Y:S02]  /*23290*/  IMAD.IADD R55, R12, 0x1, R17 ;  /* 0x000000010c377824 */ /* 0x000fe400078e0211 */
[----:B------:R-:W-:Y:S02]  /*232a0*/  HFMA2 R17, -RZ, RZ, 0, 0 ;  /* 0x00000000ff117431 */ /* 0x000fe400000001ff */
[----:B------:R-:W-:Y:S01]  /*232b0*/  IMAD.WIDE.U32 R28, R51, R6, R28 ;  /* 0x00000006331c7225 */ /* 0x000fe200078e001c */
[----:B------:R-:W-:-:S03]  /*232c0*/  IADD3 R18, P3, PT, R18, R45, RZ ;  /* 0x0000002d12127210 */ /* 0x000fc60007f7e0ff */
[----:B------:R-:W-:Y:S01]  /*232d0*/  IMAD.WIDE.U32 R58, R39, R5, R58 ;  /* 0x00000005273a7225 */ /* 0x000fe200078e003a */
[----:B------:R-:W-:-:S03]  /*232e0*/  IADD3 R28, P2, PT, R28, R19, RZ ;  /* 0x000000131c1c7210 */ /* 0x000fc60007f5e0ff */
[----:B------:R-:W-:Y:S01]  /*232f0*/  IMAD R49, R16, R2, RZ ;  /* 0x0000000210317224 */ /* 0x000fe200078e02ff */
[----:B------:R-:W-:Y:S01]  /*23300*/  IADD3 R44, P0, PT, R44, R59, RZ ;  /* 0x0000003b2c2c7210 */ /* 0x000fe20007f1e0ff */
[----:B------:R-:W-:Y:S01]  /*23310*/  IMAD.X R19, RZ, RZ, RZ, P3 ;  /* 0x000000ffff137224 */ /* 0x000fe200018e06ff */
[----:B------:R-:W-:Y:S01]  /*23320*/  IADD3 R58, P1, PT, R58, R29, RZ ;  /* 0x0000001d3a3a7210 */ /* 0x000fe20007f3e0ff */
[----:B------:R-:W-:-:S03]  /*23330*/  IMAD.HI.U32 R0, R49, R32, R16 ;  /* 0x0000002031007227 */ /* 0x000fc600078e0010 */
[----:B------:R-:W-:Y:S01]  /*23340*/  IADD3.X R59, PT, PT, RZ, RZ, RZ, P1, !PT ;  /* 0x000000ffff3b7210 */ /* 0x000fe20000ffe4ff */
[----:B------:R-:W-:-:S04]  /*23350*/  IMAD.WIDE.U32 R16, R47, R35, R18 ;  /* 0x000000232f107225 */ /* 0x000fc800078e0012 */
[----:B------:R-:W-:Y:S02]  /*23360*/  IMAD.MOV.U32 R31, RZ, RZ, RZ ;  /* 0x000000ffff1f7224 */ /* 0x000fe400078e00ff */
[----:B------:R-:W-:Y:S02]  /*23370*/  IMAD.X R45, RZ, RZ, RZ, P0 ;  /* 0x000000ffff2d7224 */ /* 0x000fe400000e06ff */
[----:B------:R-:W-:Y:S01]  /*23380*/  IMAD.X R29, RZ, RZ, RZ, P2 ;  /* 0x000000ffff1d7224 */ /* 0x000fe200010e06ff */
        /* <DEDUP_REMOVED lines=8> */
[----:B------:R-:W-:Y:S01]  /*23410*/  IMAD.IADD R61, R14, 0x1, R17 ;  /* 0x000000010e3d7824 */ /* 0x000fe200078e0211 */
[----:B------:R-:W-:Y:S01]  /*23420*/  IADD3 R58, P2, PT, R58, R29, RZ ;  /* 0x0000001d3a3a7210 */ /* 0x000fe20007f5e0ff */
[----:B------:R-:W-:Y:S01]  /*23430*/  IMAD.MOV.U32 R29, RZ, RZ, RZ ;  /* 0x000000ffff1d7224 */ /* 0x000fe200078e00ff */
[----:B------:R-:W-:Y:S01]  /*23440*/  IADD3.X R17, PT, PT, RZ, RZ, RZ, P0, !PT ;  /* 0x000000ffff117210 */ /* 0x000fe200007fe4ff */
[----:B------:R-:W-:Y:S01]  /*23450*/  IMAD.X R45, RZ, RZ, RZ, P1 ;  /* 0x000000ffff2d7224 */ /* 0x000fe200008e06ff */
[----:B------:R-:W-:Y:S01]  /*23460*/  IADD3.X R59, PT, PT, RZ, RZ, RZ, P2, !PT ;  /* 0x000000ffff3b7210 */ /* 0x000fe200017fe4ff */
        /* <DEDUP_REMOVED lines=8> */
[----:B------:R-:W-:-:S04]  /*234f0*/  IMAD.WIDE.U32 R58, R51, R7, R58 ;  /* 0x00000007333a7225 */ /* 0x000fc800078e003a */
[----:B------:R-:W-:Y:S02]  /*23500*/  IMAD.IADD R55, R13, 0x1, R19 ;  /* 0x000000010d377824 */ /* 0x000fe400078e0213 */
[----:B------:R-:W-:-:S04]  /*23510*/  IMAD.WIDE.U32 R30, R47, R40, R30 ;  /* 0x000000282f1e7225 */ /* 0x000fc800078e001e */
[----:B------:R-:W-:Y:S01]  /*23520*/  IMAD.WIDE.U32 R44, R39, R6, R44 ;  /* 0x00000006272c7225 */ /* 0x000fe200078e002c */
[----:B-1----:R-:W-:Y:S02]  /*23530*/  IADD3 R4, P4, PT, R55, R30, RZ ;  /* 0x0000001e37047210 */ /* 0x002fe40007f9e0ff */
[----:B------:R-:W-:Y:S01]  /*23540*/  IADD3 R61, PT, PT, R20, R31, RZ ;  /* 0x0000001f143d7210 */ /* 0x000fe20007ffe0ff */
[----:B------:R-:W-:Y:S01]  /*23550*/  IMAD.X R19, RZ, RZ, RZ, P3 ;  /* 0x000000ffff137224 */ /* 0x000fe200018e06ff */
[----:B------:R-:W-:Y:S01]  /*23560*/  IADD3 R58, P3, PT, R58, R29, RZ ;  /* 0x0000001d3a3a7210 */ /* 0x000fe20007f7e0ff */
[----:B------:R-:W-:Y:S01]  /*23570*/  IMAD.X R29, RZ, RZ, RZ, P0 ;  /* 0x000000ffff1d7224 */ /* 0x000fe200000e06ff */
[----:B------:R-:W-:Y:S01]  /*23580*/  IADD3 R16, P1, PT, R16, R45, RZ ;  /* 0x0000002d10107210 */ /* 0x000fe20007f3e0ff */
[----:B------:R-:W-:Y:S01]  /*23590*/  IMAD.WIDE.U32 R18, R49, R33, R18 ;  /* 0x0000002131127225 */ /* 0x000fe200078e0012 */
[----:B------:R-:W-:-:S03]  /*235a0*/  IADD3 R44, P2, PT, R44, R59, RZ ;  /* 0x0000003b2c2c7210 */ /* 0x000fc60007f5e0ff */
[----:B------:R-:W-:Y:S01]  /*235b0*/  IMAD.WIDE.U32 R28, R37, R5, R28 ;  /* 0x00000005251c7225 */ /* 0x000fe200078e001c */
[----:B------:R-:W-:-:S03]  /*235c0*/  IADD3.X R45, PT, PT, RZ, RZ, RZ, P2, !PT ;  /* 0x000000ffff2d7210 */ /* 0x000fc600017fe4ff */
[----:B------:R-:W-:Y:S02]  /*235d0*/  IMAD.X R5, RZ, RZ, RZ, P4 ;  /* 0x000000ffff057224 */ /* 0x000fe400020e06ff */
[----:B------:R-:W-:Y:S02]  /*235e0*/  IMAD.X R17, RZ, RZ, RZ, P1 ;  /* 0x000000ffff117224 */ /* 0x000fe400008e06ff */
[----:B------:R-:W-:Y:S02]  /*235f0*/  IMAD.X R59, RZ, RZ, RZ, P3 ;  /* 0x000000ffff3b7224 */ /* 0x000fe400018e06ff */
[----:B------:R-:W-:-:S04]  /*23600*/  IMAD.WIDE.U32 R30, R43, R35, R4 ;  /* 0x000000232b1e7225 */ /* 0x000fc800078e0004 */
[----:B------:R-:W-:Y:S02]  /*23610*/  HFMA2 R5, -RZ, RZ, 0, 0 ;  /* 0x00000000ff057431 */ /* 0x000fe400000001ff */
[----:B------:R-:W-:Y:S01]  /*23620*/  IMAD.IADD R63, R12, 0x1, R19 ;  /* 0x000000010c3f7824 */ /* 0x000fe200078e0213 */
[----:B------:R-:W-:Y:S01]  /*23630*/  MOV R19, RZ ;  /* 0x000000ff00137202 */ /* 0x000fe20000000f00 */
[----:B------:R-:W-:Y:S02]  /*23640*/  IMAD R55, R18, R2, RZ ;  /* 0x0000000212377224 */ /* 0x000fe400078e02ff */
[----:B------:R-:W-:-:S04]  /*23650*/  IMAD.WIDE.U32 R16, R66, R6, R16 ;  /* 0x0000000642107225 */ /* 0x000fc800078e0010 */
[----:B------:R-:W-:-:S04]  /*23660*/  IMAD.WIDE.U32 R58, R50, R8, R58 ;  /* 0x00000008323a7225 */ /* 0x000fc800078e003a */
[----:B------:R-:W-:Y:S01]  /*23670*/  IMAD.HI.U32 R0, R55, R32, R18 ;  /* 0x0000002037007227 */ /* 0x000fe200078e0012 */
[----:B------:R-:W-:Y:S02]  /*23680*/  IADD3 R18, P0, PT, R28, R17, RZ ;  /* 0x000000111c127210 */ /* 0x000fe40007f1e0ff */
[----:B------:R-:W-:Y:S01]  /*23690*/  IADD3 R28, P3, PT, R63, R30, RZ ;  /* 0x0000001e3f1c7210 */ /* 0x000fe20007f7e0ff */
[----:B------:R-:W-:Y:S02]  /*236a0*/  IMAD.MOV.U32 R4, RZ, RZ, R58 ;  /* 0x000000ffff047224 */ /* 0x000fe400078e003a */
[----:B------:R-:W-:-:S04]  /*236b0*/  IMAD.WIDE.U32 R44, R62, R7, R44 ;  /* 0x000000073e2c7225 */ /* 0x000fc800078e002c */
[----:B------:R-:W-:Y:S01]  /*236c0*/  IMAD.WIDE.U32 R4, R57, R9, R4 ;  /* 0x0000000939047225 */ /* 0x000fe200078e0004 */
[----:B------:R-:W-:Y:S02]  /*236d0*/  IADD3 R16, P1, PT, R16, R45, RZ ;  /* 0x0000002d10107210 */ /* 0x000fe40007f3e0ff */
[----:B------:R-:W-:Y:S01]  /*236e0*/  IADD3 R44, P2, PT, R44, R59, RZ ;  /* 0x0000003b2c2c7210 */ /* 0x000fe20007f5e0ff */
[----:B------:R-:W-:Y:S01]  /*236f0*/  IMAD.X R19, RZ, RZ, RZ, P0 ;  /* 0x000000ffff137224 */ /* 0x000fe200000e06ff */
[----:B------:R-:W-:Y:S01]  /*23700*/  IADD3 R30, P0, PT, R4, R61, RZ ;  /* 0x0000003d041e7210 */ /* 0x000fe20007f1e0ff */
[----:B------:R-:W-:Y:S01]  /*23710*/  IMAD.X R17, RZ, RZ, RZ, P1 ;  /* 0x000000ffff117224 */ /* 0x000fe200008e06ff */
[----:B------:R-:W-:Y:S01]  /*23720*/  IADD3 R59, PT, PT, R14, R31, RZ ;  /* 0x0000001f0e3b7210 */ /* 0x000fe20007ffe0ff */
[----:B------:R-:W-:-:S04]  /*23730*/  IMAD.WIDE.U32 R18, R64, R6, R18 ;  /* 0x0000000640127225 */ /* 0x000fc800078e0012 */
[----:B------:R-:W-:Y:S02]  /*23740*/  IMAD.X R45, RZ, RZ, RZ, P2 ;  /* 0x000000ffff2d7224 */ /* 0x000fe400010e06ff */
[----:B------:R-:W-:Y:S01]  /*23750*/  IMAD.X R31, RZ, RZ, RZ, P0 ;  /* 0x000000ffff1f7224 */ /* 0x000fe200000e06ff */
[----:B------:R-:W-:Y:S01]  /*23760*/  IADD3 R4, P0, PT, R29, R19, RZ ;  /* 0x000000131d047210 */ /* 0x000fe20007f1e0ff */
[----:B------:R-:W-:Y:S01]  /*23770*/  IMAD.WIDE.U32 R16, R39, R7, R16 ;  /* 0x0000000727107225 */ /* 0x000fe200078e0010 */
[----:B------:R-:W-:-:S03]  /*23780*/  IADD3.X R29, PT, PT, RZ, RZ, RZ, P3, !PT ;  /* 0x000000ffff1d7210 */ /* 0x000fc60001ffe4ff */
[----:B------:R-:W-:Y:S01]  /*23790*/  IMAD.WIDE.U32 R44, R51, R8, R44 ;  /* 0x00000008332c7225 */ /* 0x000fe200078e002c */
[----:B------:R-:W-:-:S03]  /*237a0*/  IADD3 R18, P1, PT, R18, R17, RZ ;  /* 0x0000001112127210 */ /* 0x000fc60007f3e0ff */
[----:B------:R-:W-:Y:S01]  /*237b0*/  IMAD.WIDE.U32 R30, R47, R41, R30 ;  /* 0x000000292f1e7225 */ /* 0x000fe200078e001e */
[----:B------:R-:W-:Y:S02]  /*237c0*/  IADD3 R16, P2, PT, R16, R45, RZ ;  /* 0x0000002d10107210 */ /* 0x000fe40007f5e0ff */
[----:B------:R-:W-:Y:S01]  /*237d0*/  IADD3 R44, P3, PT, R44, R5, RZ ;  /* 0x000000052c2c7210 */ /* 0x000fe20007f7e0ff */
[----:B------:R-:W-:Y:S01]  /*237e0*/  IMAD.WIDE.U32 R28, R49, R34, R28 ;  /* 0x00000022311c7225 */ /* 0x000fe200078e001c */
[----:B------:R-:W-:Y:S02]  /*237f0*/  IADD3 R58, P4, PT, R59, R30, RZ ;  /* 0x0000001e3b3a7210 */ /* 0x000fe40007f9e0ff */
[----:B------:R-:W-:Y:S01]  /*23800*/  IADD3.X R5, PT, PT, RZ, RZ, RZ, P0, !PT ;  /* 0x000000ffff057210 */ /* 0x000fe200007fe4ff */
[----:B------:R-:W-:Y:S02]  /*23810*/  IMAD.IADD R17, R3, 0x1, R0 ;  /* 0x0000000103117824 */ /* 0x000fe400078e0200 */
        /* <DEDUP_REMOVED lines=10> */
[----:B------:R-:W-:-:S04]  /*238c0*/  IMAD.WIDE.U32 R30, R55, R33, R30 ;  /* 0x00000021371e7225 */ /* 0x000fc800078e001e */
[----:B------:R-:W-:-:S04]  /*238d0*/  IMAD.WIDE.U32 R4, R37, R6, R4 ;  /* 0x0000000625047225 */ /* 0x000fc800078e0004 */
[----:B------:R-:W-:-:S04]  /*238e0*/  IMAD.WIDE.U32 R18, R66, R7, R18 ;  /* 0x0000000742127225 */ /* 0x000fc800078e0012 */
[----:B------:R-:W-:Y:S01]  /*238f0*/  IMAD.WIDE.U32 R58, R43, R40, R58 ;  /* 0x000000282b3a7225 */ /* 0x000fe200078e003a */
[----:B------:R-:W-:Y:S02]  /*23900*/  IADD3 R28, P1, PT, R4, R19, RZ ;  /* 0x00000013041c7210 */ /* 0x000fe40007f3e0ff */
[----:B------:R-:W-:Y:S01]  /*23910*/  IADD3 R18, P2, PT, R18, R17, RZ ;  /* 0x0000001112127210 */ /* 0x000fe20007f5e0ff */
[----:B------:R-:W-:Y:S02]  /*23920*/  IMAD.MOV.U32 R45, RZ, RZ, RZ ;  /* 0x000000ffff2d7224 */ /* 0x000fe400078e00ff */
[----:B------:R-:W-:Y:S02]  /*23930*/  IMAD.IADD R29, R13, 0x1, R29 ;  /* 0x000000010d1d7824 */ /* 0x000fe400078e021d */
[----:B------:R-:W-:Y:S01]  /*23940*/  IMAD.IADD R0, R12, 0x1, R31 ;  /* 0x000000010c007824 */ /* 0x000fe200078e021f */
[----:B------:R-:W-:Y:S01]  /*23950*/  MOV R31, RZ ;  /* 0x000000ff001f7202 */ /* 0x000fe20000000f00 */
[----:B------:R-:W-:Y:S01]  /*23960*/  IMAD.IADD R61, R20, 0x1, R59 ;  /* 0x00000001143d7824 */ /* 0x000fe200078e023b */
[----:B------:R-:W-:Y:S01]  /*23970*/  IADD3 R4, P0, PT, R29, R58, RZ ;  /* 0x0000003a1d047210 */ /* 0x000fe20007f1e0ff */
[----:B------:R-:W-:Y:S01]  /*23980*/  IMAD.WIDE.U32 R44, R57, R10, R44 ;  /* 0x0000000a392c7225 */ /* 0x000fe200078e002c */
[----:B------:R-:W-:-:S03]  /*23990*/  IADD3.X R29, PT, PT, RZ, RZ, RZ, P1, !PT ;  /* 0x000000ffff1d7210 */ /* 0x000fc60000ffe4ff */
[----:B------:R-:W-:Y:S02]  /*239a0*/  IMAD R59, R30, R2, RZ ;  /* 0x000000021e3b7224 */ /* 0x000fe400078e02ff */
[----:B------:R-:W-:Y:S02]  /*239b0*/  IMAD.X R19, RZ, RZ, RZ, P2 ;  /* 0x000000ffff137224 */ /* 0x000fe400010e06ff */
[----:B------:R-:W-:Y:S01]  /*239c0*/  IMAD.HI.U32 R6, R59, R32, R30 ;  /* 0x000000203b067227 */ /* 0x000fe200078e001e */
[----:B------:R-:W-:-:S03]  /*239d0*/  IADD3 R30, P1, PT, R44, R63, RZ ;  /* 0x0000003f2c1e7210 */ /* 0x000fc60007f3e0ff */
        /* <DEDUP_REMOVED lines=8> */
[----:B------:R-:W-:Y:S01]  /*23a60*/  IMAD.WIDE.U32 R16, R51, R9, R16 ;  /* 0x0000000933107225 */ /* 0x000fe200078e0010 */
[----:B------:R-:W-:Y:S02]  /*23a70*/  IADD3 R30, P4, PT, R61, R30, RZ ;  /* 0x0000001e3d1e7210 */ /* 0x000fe40007f9e0ff */
[----:B------:R-:W-:Y:S01]  /*23a80*/  IADD3.X R29, PT, PT, RZ, RZ, RZ, P2, !PT ;  /* 0x000000ffff1d7210 */ /* 0x000fe200017fe4ff */
[----:B------:R-:W-:Y:S01]  /*23a90*/  IMAD.WIDE.U32 R4, R49, R35, R4 ;  /* 0x0000002331047225 */ /* 0x000fe200078e0004 */
[----:B------:R-:W-:Y:S02]  /*23aa0*/  IADD3 R18, P3, PT, R18, R17, RZ ;  /* 0x0000001112127210 */ /* 0x000fe40007f7e0ff */
[----:B------:R-:W-:Y:S01]  /*23ab0*/  IADD3 R16, P0, PT, R16, R45, RZ ;  /* 0x0000002d10107210 */ /* 0x000fe20007f1e0ff */
[----:B------:R-:W-:Y:S01]  /*23ac0*/  IMAD.X R45, RZ, RZ, RZ, P1 ;  /* 0x000000ffff2d7224 */ /* 0x000fe200008e06ff */
[----:B------:R-:W-:Y:S01]  /*23ad0*/  IADD3 R4, P1, PT, R0, R4, RZ ;  /* 0x0000000400047210 */ /* 0x000fe20007f3e0ff */
[----:B------:R-:W-:Y:S01]  /*23ae0*/  IMAD.IADD R46, R24, 0x1, R31 ;  /* 0x00000001182e7824 */ /* 0x000fe200078e021f */
[----:B------:R-:W-:Y:S01]  /*23af0*/  IADD3.X R17, PT, PT, RZ, RZ, RZ, P0, !PT ;  /* 0x000000ffff117210 */ /* 0x000fe200007fe4ff */
[----:B------:R-:W-:-:S02]  /*23b00*/  IMAD.X R31, RZ, RZ, RZ, P4 ;  /* 0x000000ffff1f7224 */ /* 0x000fc400020e06ff */
[----:B------:R-:W-:Y:S02]  /*23b10*/  IMAD.X R19, RZ, RZ, RZ, P3 ;  /* 0x000000ffff137224 */ /* 0x000fe400018e06ff */
[----:B------:R-:W-:Y:S01]  /*23b20*/  IMAD.WIDE.U32 R44, R37, R7, R44 ;  /* 0x00000007252c7225 */ /* 0x000fe200078e002c */
[----:B------:R-:W-:-:S03]  /*23b30*/  IADD3 R7, PT, PT, R3, R6, RZ ;  /* 0x0000000603077210 */ /* 0x000fc60007ffe0ff */
[----:B------:R-:W-:-:S04]  /*23b40*/  IMAD.WIDE.U32 R28, R66, R8, R28 ;  /* 0x00000008421c7225 */ /* 0x000fc800078e001c */
[----:B------:R-:W-:Y:S01]  /*23b50*/  IMAD.IADD R61, R14, 0x1, R5 ;  /* 0x000000010e3d7824 */ /* 0x000fe200078e0205 */
[----:B------:R-:W-:Y:S01]  /*23b60*/  IADD3 R60, P2, PT, R44, R29, RZ ;  /* 0x0000001d2c3c7210 */ /* 0x000fe20007f5e0ff */
        /* <DEDUP_REMOVED lines=8> */
[----:B------:R-:W-:Y:S01]  /*23bf0*/  IMAD.MOV.U32 R17, RZ, RZ, RZ ;  /* 0x000000ffff117224 */ /* 0x000fe200078e00ff */
[----:B------:R-:W-:Y:S01]  /*23c00*/  IADD3.X R61, PT, PT, RZ, RZ, RZ, P2, !PT ;  /* 0x000000ffff3d7210 */ /* 0x000fe200017fe4ff */
[----:B------:R-:W-:Y:S01]  /*23c10*/  IMAD.WIDE.U32 R4, R55, R34, R4 ;  /* 0x0000002237047225 */ /* 0x000fe200078e0004 */
[----:B------:R-:W-:-:S03]  /*23c20*/  IADD3.X R19, PT, PT, RZ, RZ, RZ, P4, !PT ;  /* 0x000000ffff137210 */ /* 0x000fc600027fe4ff */
[----:B------:R-:W-:Y:S01]  /*23c30*/  IMAD.WIDE.U32 R16, R57, R11, R16 ;  /* 0x0000000b39107225 */ /* 0x000fe200078e0010 */
[----:B------:R-:W-:-:S03]  /*23c40*/  IADD3 R4, P0, PT, R7, R4, RZ ;  /* 0x0000000407047210 */ /* 0x000fc60007f1e0ff */
[----:B------:R-:W-:Y:S01]  /*23c50*/  IMAD.WIDE.U32 R60, R64, R8, R60 ;  /* 0x00000008403c7225 */ /* 0x000fe200078e003c */
[----:B------:R-:W-:-:S03]  /*23c60*/  IADD3 R30, P4, PT, R16, R46, RZ ;  /* 0x0000002e101e7210 */ /* 0x000fc60007f9e0ff */
[----:B------:R-:W-:Y:S01]  /*23c70*/  IMAD.IADD R48, R13, 0x1, R5 ;  /* 0x000000010d307824 */ /* 0x000fe200078e0205 */
[----:B------:R-:W-:Y:S01]  /*23c80*/  IADD3 R44, P3, PT, R45, R61, RZ ;  /* 0x0000003d2d2c7210 */ /* 0x000fe20007f7e0ff */
[----:B------:R-:W-:Y:S01]  /*23c90*/  IMAD.WIDE.U32 R18, R51, R10, R18 ;  /* 0x0000000a33127225 */ /* 0x000fe200078e0012 */
[----:B------:R-:W-:-:S03]  /*23ca0*/  IADD3.X R5, PT, PT, RZ, RZ, RZ, P0, !PT ;  /* 0x000000ffff057210 */ /* 0x000fc600007fe4ff */
[----:B------:R-:W-:-:S04]  /*23cb0*/  IMAD.WIDE.U32 R28, R39, R9, R28 ;  /* 0x00000009271c7225 */ /* 0x000fc800078e001c */
[----:B------:R-:W-:Y:S01]  /*23cc0*/  IMAD.IADD R0, R21, 0x1, R31 ;  /* 0x0000000115007824 */ /* 0x000fe200078e021f */
[----:B------:R-:W-:Y:S01]  /*23cd0*/  IADD3 R60, P2, PT, R60, R29, RZ ;  /* 0x0000001d3c3c7210 */ /* 0x000fe20007f5e0ff */
[----:B------:R-:W-:Y:S01]  /*23ce0*/  IMAD.X R31, RZ, RZ, RZ, P4 ;  /* 0x000000ffff1f7224 */ /* 0x000fe200020e06ff */
[----:B------:R-:W-:Y:S01]  /*23cf0*/  IADD3 R16, P4, PT, R18, R17, RZ ;  /* 0x0000001112107210 */ /* 0x000fe20007f9e0ff */
[----:B------:R-:W-:Y:S02]  /*23d00*/  IMAD.X R45, RZ, RZ, RZ, P3 ;  /* 0x000000ffff2d7224 */ /* 0x000fe400018e06ff */
[----:B------:R-:W-:Y:S01]  /*23d10*/  IMAD.X R7, RZ, RZ, RZ, P1 ;  /* 0x000000ffff077224 */ /* 0x000fe200008e06ff */
[----:B------:R-:W-:Y:S01]  /*23d20*/  IADD3 R28, P1, PT, R28, R19, RZ ;  /* 0x000000131c1c7210 */ /* 0x000fe20007f3e0ff */
[----:B------:R-:W-:Y:S01]  /*23d30*/  IMAD.WIDE.U32 R4, R59, R33, R4 ;  /* 0x000000213b047225 */ /* 0x000fe200078e0004 */
[----:B------:R-:W-:Y:S02]  /*23d40*/  IADD3.X R17, PT, PT, RZ, RZ, RZ, P4, !PT ;  /* 0x000000ffff117210 */ /* 0x000fe400027fe4ff */
[----:B------:R-:W-:Y:S01]  /*23d50*/  IADD3.X R29, PT, PT, RZ, RZ, RZ, P1, !PT ;  /* 0x000000ffff1d7210 */ /* 0x000fe20000ffe4ff */
[----:B------:R-:W-:-:S04]  /*23d60*/  IMAD.WIDE.U32 R44, R37, R8, R44 ;  /* 0x00000008252c7225 */ /* 0x000fc800078e002c */
[----:B0-----:R-:W-:-:S04]  /*23d70*/  IMAD.WIDE.U32 R30, R47, UR4, R30 ;  /* 0x000000042f1e7c25 */ /* 0x001fc8000f8e001e */
[----:B------:R-:W-:Y:S02]  /*23d80*/  IMAD.IADD R8, R12, 0x1, R5 ;  /* 0x000000010c087824 */ /* 0x000fe400078e0205 */
[----:B------:R-:W-:Y:S02]  /*23d90*/  IMAD R47, R4, R2, RZ ;  /* 0x00000002042f7224 */ /* 0x000fe400078e02ff */
[----:B------:R-:W-:Y:S02]  /*23da0*/  IMAD.MOV.U32 R5, RZ, RZ, RZ ;  /* 0x000000ffff057224 */ /* 0x000fe400078e00ff */
[----:B------:R-:W-:-:S04]  /*23db0*/  IMAD.WIDE.U32 R6, R49, R40, R6 ;  /* 0x0000002831067225 */ /* 0x000fc800078e0006 */
[----:B------:R-:W-:Y:S01]  /*23dc0*/  IMAD.X R61, RZ, RZ, RZ, P2 ;  /* 0x000000ffff3d7224 */ /* 0x000fe200010e06ff */
[----:B------:R-:W-:Y:S01]  /*23dd0*/  IADD3 R6, P3, PT, R48, R6, RZ ;  /* 0x0000000630067210 */ /* 0x000fe20007f7e0ff */
        /* <DEDUP_REMOVED lines=26> */
[----:B------:R-:W-:-:S03]  /*23f80*/  IADD3 R60, P1, PT, R60, R29, RZ ;  /* 0x0000001d3c3c7210 */ /* 0x000fc60007f3e0ff */
[----:B------:R-:W-:Y:S01]  /*23f90*/  IMAD.IADD R19, R14, 0x1, R7 ;  /* 0x000000010e137824 */ /* 0x000fe200078e0207 */
[----:B------:R-:W-:Y:S01]  /*23fa0*/  IADD3 R28, P2, PT, R28, R17, RZ ;  /* 0x000000111c1c7210 */ /* 0x000fe20007f5e0ff */
[----:B------:R-:W-:Y:S01]  /*23fb0*/  IMAD.X R7, RZ, RZ, RZ, P4 ;  /* 0x000000ffff077224 */ /* 0x000fe200020e06ff */
[----:B------:R-:W-:Y:S01]  /*23fc0*/  IADD3 R17, PT, PT, R3, R18, RZ ;  /* 0x0000001203117210 */ /* 0x000fe20007ffe0ff */
[----:B------:R-:W-:Y:S01]  /*23fd0*/  IMAD.X R5, RZ, RZ, RZ, P3 ;  /* 0x000000ffff057224 */ /* 0x000fe200018e06ff */
[----:B------:R-:W-:Y:S01]  /*23fe0*/  IADD3 R45, P3, PT, R16, R45, RZ ;  /* 0x0000002d102d7210 */ /* 0x000fe20007f7e0ff */
[----:B------:R-:W-:Y:S02]  /*23ff0*/  IMAD.X R31, RZ, RZ, RZ, P5 ;  /* 0x000000ffff1f7224 */ /* 0x000fe400028e06ff */
[----:B------:R-:W-:-:S04]  /*24000*/  IMAD.WIDE.U32 R6, R59, R34, R6 ;  /* 0x000000223b067225 */ /* 0x000fc800078e0006 */
[----:B------:R-:W-:Y:S01]  /*24010*/  IMAD.WIDE.U32 R4, R49, R41, R4 ;  /* 0x0000002931047225 */ /* 0x000fe200078e0004 */
[----:B------:R-:W-:Y:S02]  /*24020*/  IADD3 R6, P4, PT, R17, R6, RZ ;  /* 0x0000000611067210 */ /* 0x000fe40007f9e0ff */
[----:B------:R-:W-:Y:S01]  /*24030*/  IADD3 R17, PT, PT, R13, R7, RZ ;  /* 0x000000070d117210 */ /* 0x000fe20007ffe0ff */
[----:B------:R-:W-:Y:S01]  /*24040*/  IMAD.WIDE.U32 R30, R43, UR4, R30 ;  /* 0x000000042b1e7c25 */ /* 0x000fe2000f8e001e */
[----:B------:R-:W-:-:S03]  /*24050*/  IADD3 R4, P5, PT, R19, R4, RZ ;  /* 0x0000000413047210 */ /* 0x000fc60007fbe0ff */
[----:B------:R-:W-:Y:S01]  /*24060*/  IMAD.X R29, RZ, RZ, RZ, P2 ;  /* 0x000000ffff1d7224 */ /* 0x000fe200010e06ff */
[----:B------:R-:W-:Y:S01]  /*24070*/  IADD3 R0, P2, PT, R31, R45, RZ ;  /* 0x0000002d1f007210 */ /* 0x000fe20007f5e0ff */
[----:B------:R-:W-:Y:S01]  /*24080*/  IMAD.IADD R5, R21, 0x1, R5 ;  /* 0x0000000115057824 */ /* 0x000fe200078e0205 */
[----:B------:R-:W-:Y:S01]  /*24090*/  IADD3.X R45, PT, PT, RZ, RZ, RZ, P0, !PT ;  /* 0x000000ffff2d7210 */ /* 0x000fe200007fe4ff */
[----:B------:R-:W-:Y:S01]  /*240a0*/  IMAD.X R7, RZ, RZ, RZ, P3 ;  /* 0x000000ffff077224 */ /* 0x000fe200018e06ff */
        /* <DEDUP_REMOVED lines=11> */
[----:B------:R-:W-:-:S04]  /*24160*/  IMAD.WIDE.U32 R4, R55, R40, R4 ;  /* 0x0000002837047225 */ /* 0x000fc800078e0004 */
[----:B------:R-:W-:Y:S01]  /*24170*/  IMAD.WIDE.U32 R6, R47, R33, R6 ;  /* 0x000000212f067225 */ /* 0x000fe200078e0006 */
[----:B------:R-:W-:Y:S02]  /*24180*/  IADD3 R4, P4, PT, R17, R4, RZ ;  /* 0x0000000411047210 */ /* 0x000fe40007f9e0ff */
[----:B------:R-:W-:Y:S01]  /*24190*/  IADD3 R5, PT, PT, R20, R5, RZ ;  /* 0x0000000514057210 */ /* 0x000fe20007ffe0ff */
[----:B------:R-:W-:-:S04]  /*241a0*/  IMAD.WIDE.U32 R44, R37, R9, R44 ;  /* 0x00000009252c7225 */ /* 0x000fc800078e002c */
[----:B------:R-:W-:Y:S01]  /*241b0*/  IMAD.WIDE.U32 R30, R49, R42, R30 ;  /* 0x0000002a311e7225 */ /* 0x000fe200078e001e */
[----:B------:R-:W-:-:S03]  /*241c0*/  IADD3 R60, P2, PT, R44, R61, RZ ;  /* 0x0000003d2c3c7210 */ /* 0x000fc60007f5e0ff */
[----:B------:R-:W-:Y:S01]  /*241d0*/  IMAD.IADD R19, R12, 0x1, R7 ;  /* 0x000000010c137824 */ /* 0x000fe200078e0207 */
[----:B------:R-:W-:Y:S01]  /*241e0*/  IADD3 R31, PT, PT, R24, R31, RZ ;  /* 0x0000001f181f7210 */ /* 0x000fe20007ffe0ff */
[----:B------:R-:W-:Y:S01]  /*241f0*/  IMAD.X R29, RZ, RZ, RZ, P3 ;  /* 0x000000ffff1d7224 */ /* 0x000fe200018e06ff */
[----:B------:R-:W-:Y:S01]  /*24200*/  IADD3 R8, P3, PT, R5, R30, RZ ;  /* 0x0000001e05087210 */ /* 0x000fe20007f7e0ff */
[----:B------:R-:W-:Y:S02]  /*24210*/  IMAD R17, R6, R2, RZ ;  /* 0x0000000206117224 */ /* 0x000fe400078e02ff */
[----:B------:R-:W-:Y:S02]  /*24220*/  IMAD.MOV.U32 R7, RZ, RZ, RZ ;  /* 0x000000ffff077224 */ /* 0x000fe400078e00ff */
[----:B------:R-:W-:-:S04]  /*24230*/  IMAD.WIDE.U32 R28, R39, R11, R28 ;  /* 0x0000000b271c7225 */ /* 0x000fc800078e001c */
[----:B------:R-:W-:Y:S01]  /*24240*/  IMAD.HI.U32 R30, R17, R32, R6 ;  /* 0x00000020111e7227 */ /* 0x000fe200078e0006 */
[----:B------:R-:W-:Y:S02]  /*24250*/  IADD3.X R7, PT, PT, RZ, RZ, RZ, P0, !PT ;  /* 0x000000ffff077210 */ /* 0x000fe400007fe4ff */
[----:B------:R-:W-:Y:S01]  /*24260*/  IADD3 R6, P5, PT, R31, R0, RZ ;  /* 0x000000001f067210 */ /* 0x000fe20007fbe0ff */
        /* <DEDUP_REMOVED lines=8> */
[----:B------:R-:W-:Y:S01]  /*242f0*/  IADD3 R0, P1, PT, R7, R28, RZ ;  /* 0x0000001c07007210 */ /* 0x000fe20007f3e0ff */
[----:B------:R-:W-:Y:S01]  /*24300*/  IMAD.X R9, RZ, RZ, RZ, P3 ;  /* 0x000000ffff097224 */ /* 0x000fe200018e06ff */
[----:B------:R-:W-:Y:S01]  /*24310*/  IADD3.X R7, PT, PT, RZ, RZ, RZ, P5, !PT ;  /* 0x000000ffff077210 */ /* 0x000fe20002ffe4ff */
[----:B------:R-:W-:Y:S01]  /*24320*/  IMAD.IADD R5, R14, 0x1, R5 ;  /* 0x000000010e057824 */ /* 0x000fe200078e0205 */
[----:B------:R-:W-:Y:S01]  /*24330*/  IADD3.X R45, PT, PT, RZ, RZ, RZ, P4, !PT ;  /* 0x000000ffff2d7210 */ /* 0x000fe200027fe4ff */
[----:B------:R-:W-:Y:S01]  /*24340*/  IMAD.WIDE.U32 R8, R55, R41, R8 ;  /* 0x0000002937087225 */ /* 0x000fe200078e0008 */
[----:B------:R-:W-:-:S03]  /*24350*/  IADD3 R4, P4, PT, R19, R4, RZ ;  /* 0x0000000413047210 */ /* 0x000fc60007f9e0ff */
[----:B------:R-:W-:Y:S01]  /*24360*/  IMAD.WIDE.U32 R6, R49, UR4, R6 ;  /* 0x0000000431067c25 */ /* 0x000fe2000f8e0006 */
        /* <DEDUP_REMOVED lines=10> */
[----:B------:R-:W-:Y:S01]  /*24410*/  IMAD.WIDE.U32 R44, R37, R10, R44 ;  /* 0x0000000a252c7225 */ /* 0x000fe200078e002c */
[----:B------:R-:W-:Y:S02]  /*24420*/  IADD3 R10, P3, PT, R60, R19, RZ ;  /* 0x000000133c0a7210 */ /* 0x000fe40007f7e0ff */
[----:B------:R-:W-:Y:S01]  /*24430*/  IADD3.X R19, PT, PT, RZ, RZ, RZ, P4, !PT ;  /* 0x000000ffff137210 */ /* 0x000fe200027fe4ff */
[----:B------:R-:W-:Y:S02]  /*24440*/  IMAD.X R29, RZ, RZ, RZ, P2 ;  /* 0x000000ffff1d7224 */ /* 0x000fe400010e06ff */
[----:B------:R-:W-:Y:S02]  /*24450*/  IMAD.IADD R7, R3, 0x1, R30 ;  /* 0x0000000103077824 */ /* 0x000fe400078e021e */
[----:B------:R-:W-:Y:S01]  /*24460*/  IMAD.WIDE.U32 R8, R59, R40, R8 ;  /* 0x000000283b087225 */ /* 0x000fe200078e0008 */
[----:B------:R-:W-:Y:S02]  /*24470*/  IADD3 R29, P2, PT, R29, R0, RZ ;  /* 0x000000001d1d7210 */ /* 0x000fe40007f5e0ff */
        /* <DEDUP_REMOVED lines=9> */
[----:B------:R-:W-:Y:S02]  /*24510*/  IMAD.IADD R19, R24, 0x1, R19 ;  /* 0x0000000118137824 */ /* 0x000fe400078e0213 */
[----:B------:R-:W-:Y:S02]  /*24520*/  IMAD.X R31, RZ, RZ, RZ, P1 ;  /* 0x000000ffff1f7224 */ /* 0x000fe400008e06ff */
[----:B------:R-:W-:Y:S01]  /*24530*/  IMAD.WIDE.U32 R6, R17, R33, R6 ;  /* 0x0000002111067225 */ /* 0x000fe200078e0006 */
[----:B------:R-:W-:-:S02]  /*24540*/  IADD3 R18, P0, PT, R19, R16, RZ ;  /* 0x0000001013127210 */ /* 0x000fc40007f1e0ff */
        /* <DEDUP_REMOVED lines=8> */
[----:B------:R-:W-:Y:S02]  /*245d0*/  IMAD.IADD R5, R14, 0x1, R5 ;  /* 0x000000010e057824 */ /* 0x000fe400078e0205 */
[----:B------:R-:W-:-:S03]  /*245e0*/  IMAD.WIDE.U32 R18, R55, UR4, R18 ;  /* 0x0000000437127c25 */ /* 0x000fc6000f8e0012 */
[----:B------:R-:W-:Y:S01]  /*245f0*/  IADD3 R8, P2, PT, R5, R8, RZ ;  /* 0x0000000805087210 */ /* 0x000fe20007f5e0ff */
[----:B------:R-:W-:Y:S01]  /*24600*/  IMAD R31, R6, R2, RZ ;  /* 0x00000002061f7224 */ /* 0x000fe200078e02ff */
[----:B------:R-:W-:Y:S01]  /*24610*/  IADD3.X R5, PT, PT, RZ, RZ, RZ, P0, !PT ;  /* 0x000000ffff057210 */ /* 0x000fe200007fe4ff */
[----:B------:R-:W-:Y:S02]  /*24620*/  IMAD.IADD R9, R21, 0x1, R9 ;  /* 0x0000000115097824 */ /* 0x000fe400078e0209 */
[----:B------:R-:W-:Y:S02]  /*24630*/  IMAD.MOV.U32 R7, RZ, RZ, RZ ;  /* 0x000000ffff077224 */ /* 0x000fe400078e00ff */
[----:B------:R-:W-:Y:S01]  /*24640*/  IMAD.WIDE.U32 R4, R17, R34, R4 ;  /* 0x0000002211047225 */ /* 0x000fe200078e0004 */
[----:B------:R-:W-:-:S03]  /*24650*/  IADD3 R2, P0, PT, R18, R9, RZ ;  /* 0x0000000912027210 */ /* 0x000fc60007f1e0ff */
[----:B------:R-:W-:-:S04]  /*24660*/  IMAD.HI.U32 R6, R31, R32, R6 ;  /* 0x000000201f067227 */ /* 0x000fc800078e0006 */
[----:B------:R-:W-:Y:S01]  /*24670*/  IMAD.X R9, RZ, RZ, RZ, P2 ;  /* 0x000000ffff097224 */ /* 0x000fe200010e06ff */
        /* <DEDUP_REMOVED lines=15> */
[----:B------:R-:W-:Y:S02]  /*24770*/  IMAD.X R3, RZ, RZ, RZ, P5 ;  /* 0x000000ffff037224 */ /* 0x000fe400028e06ff */
[----:B------:R-:W-:Y:S01]  /*24780*/  IMAD.WIDE.U32 R8, R17, R35, R8 ;  /* 0x0000002311087225 */ /* 0x000fe200078e0008 */
[----:B------:R-:W-:-:S03]  /*24790*/  IADD3.X R7, PT, PT, RZ, RZ, RZ, P2, !PT ;  /* 0x000000ffff077210 */ /* 0x000fc600017fe4ff */
[----:B------:R-:W-:-:S04]  /*247a0*/  IMAD.WIDE.U32 R2, R47, R41, R2 ;  /* 0x000000292f027225 */ /* 0x000fc800078e0002 */
[----:B------:R-:W-:Y:S02]  /*247b0*/  IMAD.IADD R19, R12, 0x1, R5 ;  /* 0x000000010c137824 */ /* 0x000fe400078e0205 */
[----:B------:R-:W-:Y:S02]  /*247c0*/  IMAD.IADD R9, R14, 0x1, R9 ;  /* 0x000000010e097824 */ /* 0x000fe400078e0209 */
[----:B------:R-:W-:Y:S01]  /*247d0*/  IMAD.WIDE.U32 R6, R59, UR4, R6 ;  /* 0x000000043b067c25 */ /* 0x000fe2000f8e0006 */
[----:B------:R-:W-:Y:S02]  /*247e0*/  IADD3 R8, P5, PT, R19, R8, RZ ;  /* 0x0000000813087210 */ /* 0x000fe40007fbe0ff */
[----:B------:R-:W-:Y:S01]  /*247f0*/  IADD3.X R19, PT, PT, RZ, RZ, RZ, P0, !PT ;  /* 0x000000ffff137210 */ /* 0x000fe200007fe4ff */
[----:B------:R-:W-:Y:S01]  /*24800*/  IMAD.IADD R3, R21, 0x1, R3 ;  /* 0x0000000115037824 */ /* 0x000fe200078e0203 */
[----:B------:R-:W-:Y:S01]  /*24810*/  IADD3 R2, P2, PT, R9, R2, RZ ;  /* 0x0000000209027210 */ /* 0x000fe20007f5e0ff */
        /* <DEDUP_REMOVED lines=8> */
[----:B------:R-:W-:Y:S01]  /*248a0*/  IADD3.X R0, PT, PT, RZ, RZ, RZ, P1, !PT ;  /* 0x000000ffff007210 */ /* 0x000fe20000ffe4ff */
[----:B------:R-:W-:-:S04]  /*248b0*/  IMAD.WIDE.U32 R2, R17, R40, R2 ;  /* 0x0000002811027225 */ /* 0x000fc800078e0002 */
[----:B------:R-:W-:Y:S01]  /*248c0*/  IMAD.WIDE.U32 R18, R47, R42, R18 ;  /* 0x0000002a2f127225 */ /* 0x000fe200078e0012 */
[----:B------:R-:W-:-:S03]  /*248d0*/  IADD3 R3, PT, PT, R20, R3, RZ ;  /* 0x0000000314037210 */ /* 0x000fc60007ffe0ff */
[----:B------:R-:W-:Y:S01]  /*248e0*/  IMAD.IADD R13, R13, 0x1, R9 ;  /* 0x000000010d0d7824 */ /* 0x000fe200078e0209 */
        /* <DEDUP_REMOVED lines=15> */
[----:B------:R-:W-:-:S03]  /*249e0*/  IMAD.WIDE.U32 R18, R17, R41, R18 ;  /* 0x0000002911127225 */ /* 0x000fc600078e0012 */
[----:B------:R-:W-:Y:S01]  /*249f0*/  IADD3 R43, P4, PT, R43, R0, RZ ;  /* 0x000000002b2b7210 */ /* 0x000fe20007f9e0ff */
[----:B------:R-:W-:Y:S01]  /*24a00*/  IMAD.WIDE.U32 R12, R47, UR4, R6 ;  /* 0x000000042f0c7c25 */ /* 0x000fe2000f8e0006 */
[----:B------:R-:W-:-:S03]  /*24a10*/  IADD3 R19, PT, PT, R21, R19, RZ ;  /* 0x0000001315137210 */ /* 0x000fc60007ffe0ff */
[----:B------:R-:W-:Y:S02]  /*24a20*/  IMAD.IADD R7, R14, 0x1, R3 ;  /* 0x000000010e077824 */ /* 0x000fe400078e0203 */
[----:B------:R-:W-:Y:S02]  /*24a30*/  IMAD.X R0, RZ, RZ, RZ, P5 ;  /* 0x000000ffff007224 */ /* 0x000fe400028e06ff */
[----:B------:R-:W-:Y:S01]  /*24a40*/  IMAD.X R29, RZ, RZ, RZ, P0 ;  /* 0x000000ffff1d7224 */ /* 0x000fe200000e06ff */
        /* <DEDUP_REMOVED lines=11> */
[----:B------:R-:W-:Y:S01]  /*24b00*/  IMAD.WIDE.U32 R18, R17, R42, R18 ;  /* 0x0000002a11127225 */ /* 0x000fe200078e0012 */
[----:B------:R-:W-:-:S03]  /*24b10*/  IADD3 R13, PT, PT, R20, R7, RZ ;  /* 0x00000007140d7210 */ /* 0x000fc60007ffe0ff */
[----:B------:R-:W-:Y:S01]  /*24b20*/  IMAD.X R11, RZ, RZ, RZ, P1 ;  /* 0x000000ffff0b7224 */ /* 0x000fe200008e06ff */
[----:B------:R-:W-:Y:S01]  /*24b30*/  IADD3 R10, P6, PT, R13, R18, RZ ;  /* 0x000000120d0a7210 */ /* 0x000fe20007fde0ff */
[----:B------:R-:W-:Y:S02]  /*24b40*/  IMAD.IADD R12, R24, 0x1, R19 ;  /* 0x00000001180c7824 */ /* 0x000fe400078e0213 */
        /* <DEDUP_REMOVED lines=8> */
[----:B------:R-:W-:Y:S02]  /*24bd0*/  IMAD.X R0, RZ, RZ, RZ, P0 ;  /* 0x000000ffff007224 */ /* 0x000fe400000e06ff */
[----:B------:R-:W-:-:S03]  /*24be0*/  IMAD.WIDE.U32 R16, R17, UR4, R12 ;  /* 0x0000000411107c25 */ /* 0x000fc6000f8e000c */
[----:B------:R-:W-:Y:S01]  /*24bf0*/  IADD3 R0, P0, PT, R0, R19, RZ ;  /* 0x0000001300007210 */ /* 0x000fe20007f1e0ff */
[----:B------:R-:W-:Y:S01]  /*24c00*/  IMAD.IADD R13, R21, 0x1, R11 ;  /* 0x00000001150d7824 */ /* 0x000fe200078e020b */
[----:B------:R-:W-:Y:S01]  /*24c10*/  IADD3.X R19, PT, PT, RZ, RZ, RZ, P5, !PT ;  /* 0x000000ffff137210 */ /* 0x000fe20002ffe4ff */
[----:B------:R-:W-:Y:S01]  /*24c20*/  IMAD.X R44, RZ, RZ, RZ, P4 ;  /* 0x000000ffff2c7224 */ /* 0x000fe200020e06ff */
[----:B------:R-:W-:Y:S02]  /*24c30*/  IADD3.X R21, PT, PT, RZ, RZ, RZ, P3, !PT ;  /* 0x000000ffff157210 */ /* 0x000fe40001ffe4ff */
[----:B------:R-:W-:Y:S01]  /*24c40*/  IADD3 R12, P6, PT, R16, R13, RZ ;  /* 0x0000000d100c7210 */ /* 0x000fe20007fde0ff */
[----:B------:R-:W-:Y:S01]  /*24c50*/  IMAD.X R16, RZ, RZ, RZ, P2 ;  /* 0x000000ffff107224 */ /* 0x000fe200010e06ff */
[----:B------:R-:W-:Y:S01]  /*24c60*/  IADD3 R19, P5, PT, R19, R0, RZ ;  /* 0x0000000013137210 */ /* 0x000fe20007fbe0ff */
[----:B------:R-:W-:Y:S01]  /*24c70*/  IMAD.X R0, RZ, RZ, RZ, P1 ;  /* 0x000000ffff007224 */ /* 0x000fe200008e06ff */
[----:B------:R-:W-:Y:S01]  /*24c80*/  IADD3 R44, PT, PT, R44, R45, R21 ;  /* 0x0000002d2c2c7210 */ /* 0x000fe20007ffe015 */
        /* <DEDUP_REMOVED lines=49> */
.L_x_261:
        /* <DEDUP_REMOVED lines=23> */
.L_x_262:
        /* <DEDUP_REMOVED lines=15> */
.L_x_263:
[----:B------:R-:W-:Y:S01]  /*25200*/  HFMA2 R57, -RZ, RZ, 0, 0 ;  /* 0x00000000ff397431 */ /* 0x000fe200000001ff */
[----:B------:R-:W-:Y:S01]  /*25210*/  CS2R R50, SRZ ;  /* 0x0000000000327805 */ /* 0x000fe2000001ff00 */
[----:B------:R-:W-:Y:S01]  /*25220*/  IMAD.MOV.U32 R62, RZ, RZ, RZ ;  /* 0x000000ffff3e7224 */ /* 0x000fe200078e00ff */
[----:B------:R-:W-:Y:S01]  /*25230*/  MOV R66, RZ ;  /* 0x000000ff00427202 */ /* 0x000fe20000000f00 */
[----:B------:R-:W-:Y:S02]  /*25240*/  IMAD.MOV.U32 R39, RZ, RZ, RZ ;  /* 0x000000ffff277224 */ /* 0x000fe400078e00ff */
[----:B------:R-:W-:Y:S02]  /*25250*/  IMAD.MOV.U32 R64, RZ, RZ, RZ ;  /* 0x000000ffff407224 */ /* 0x000fe400078e00ff */
[----:B------:R-:W-:-:S07]  /*25260*/  IMAD.MOV.U32 R37, RZ, RZ, RZ ;  /* 0x000000ffff257224 */ /* 0x000fce00078e00ff */
.L_x_228:
[----:B------:R-:W-:Y:S01]  /*25270*/  IMAD.WIDE.U32 R2, R57, R57, RZ ;  /* 0x0000003939027225 */ /* 0x000fe200078e00ff */
[----:B------:R-:W-:Y:S01]  /*25280*/  MOV R7, RZ ;  /* 0x000000ff00077202 */ /* 0x000fe20000000f00 */
[----:B------:R-:W1:Y:S01]  /*25290*/  LDCU UR34, c[0x3][0xe0] ;  /* 0x00c01c00ff2277ac */ /* 0x000e620008000800 */
[----:B------:R-:W-:Y:S01]  /*252a0*/  MOV R13, RZ ;  /* 0x000000ff000d7202 */ /* 0x000fe20000000f00 */
[----:B------:R-:W-:Y:S01]  /*252b0*/  IMAD.MOV.U32 R5, RZ, RZ, RZ ;  /* 0x000000ffff057224 */ /* 0x000fe200078e00ff */
[----:B------:R-:W-:Y:S01]  /*252c0*/  MOV R4, R3 ;  /* 0x0000000300047202 */ /* 0x000fe20000000f00 */
[----:B------:R-:W-:Y:S01]  /*252d0*/  IMAD.MOV.U32 R9, RZ, RZ, RZ ;  /* 0x000000ffff097224 */ /* 0x000fe200078e00ff */
[----:B------:R-:W2:Y:S01]  /*252e0*/  LDCU.128 UR12, c[0x3][URZ] ;  /* 0x00c00000ff0c77ac */ /* 0x000ea20008000c00 */
[----:B------:R-:W-:Y:S01]  /*252f0*/  LOP3.LUT R12, R2, 0xfffffffd, RZ, 0xc0, !PT ;  /* 0xfffffffd020c7812 */ /* 0x000fe200078ec0ff */
[----:B0-----:R-:W-:Y:S01]  /*25300*/  IMAD.MOV.U32 R29, RZ, RZ, RZ ;  /* 0x000000ffff1d7224 */ /* 0x001fe200078e00ff */
[----:B------:R-:W-:Y:S01]  /*25310*/  MOV R3, RZ ;  /* 0x000000ff00037202 */ /* 0x000fe20000000f00 */
[----:B------:R-:W-:Y:S01]  /*25320*/  IMAD.WIDE.U32 R4, R50, R57, R4 ;  /* 0x0000003932047225 */ /* 0x000fe200078e0004 */
[----:B------:R-:W-:Y:S01]  /*25330*/  UMOV UR4, URZ ;  /* 0x000000ff00047c82 */ /* 0x000fe20008000000 */
[----:B------:R-:W-:-:S02]  /*25340*/  UMOV UR16, URZ ;  /* 0x000000ff00107c82 */ /* 0x000fc40008000000 */
[----:B------:R-:W-:Y:S02]  /*25350*/  IMAD.MOV.U32 R6, RZ, RZ, R5 ;  /* 0x000000ffff067224 */ /* 0x000fe400078e0005 */
[----:B------:R-:W-:Y:S02]  /*25360*/  IMAD.MOV.U32 R8, RZ, RZ, R4 ;  /* 0x000000ffff087224 */ /* 0x000fe400078e0004 */
[----:B---3--:R-:W-:-:S04]  /*25370*/  IMAD.WIDE.U32 R4, R51, R57, R6 ;  /* 0x0000003933047225 */ /* 0x008fc800078e0006 */
[----:B------:R-:W-:-:S04]  /*25380*/  IMAD.WIDE.U32 R6, R50, R57, R8 ;  /* 0x0000003932067225 */ /* 0x000fc800078e0008 */
[----:B-1----:R-:W-:Y:S01]  /*25390*/  IMAD R47, R2, UR34, RZ ;  /* 0x00000022022f7c24 */ /* 0x002fe2000f8e02ff */
[----:B------:R-:W-:Y:S01]  /*253a0*/  IADD3 R8, P0, PT, R4, R7, RZ ;  /* 0x0000000704087210 */ /* 0x000fe20007f1e0ff */
[----:B------:R-:W-:Y:S02]  /*253b0*/  IMAD.MOV.U32 R4, RZ, RZ, R5 ;  /* 0x000000ffff047224 */ /* 0x000fe400078e0005 */
[----:B------:R-:W-:Y:S01]  /*253c0*/  IMAD.MOV.U32 R5, RZ, RZ, RZ ;  /* 0x000000ffff057224 */ /* 0x000fe200078e00ff */
[----:B------:R-:W-:Y:S01]  /*253d0*/  IADD3.X R9, PT, PT, RZ, RZ, RZ, P0, !PT ;  /* 0x000000ffff097210 */ /* 0x000fe200007fe4ff */
[----:B--2---:R-:W-:-:S04]  /*253e0*/  IMAD.HI.U32 R7, R47, UR12, R12 ;  /* 0x0000000c2f077c27 */ /* 0x004fc8000f8e000c */
[----:B----4-:R-:W-:Y:S01]  /*253f0*/  IMAD.WIDE.U32 R4, R62, R57, R4 ;  /* 0x000000393e047225 */ /* 0x010fe200078e0004 */
[----:B------:R-:W-:-:S03]  /*25400*/  IADD3 R7, PT, PT, R7, UR4, RZ ;  /* 0x0000000407077c10 */ /* 0x000fc6000fffe0ff */
[----:B------:R-:W-:Y:S01]  /*25410*/  IMAD.WIDE.U32 R8, R50, R50, R8 ;  /* 0x0000003232087225 */ /* 0x000fe200078e0008 */
[----:B------:R-:W-:-:S03]  /*25420*/  IADD3 R6, P2, PT, R6, R7, RZ ;  /* 0x0000000706067210 */ /* 0x000fc60007f5e0ff */
[----:B------:R-:W-:Y:S01]  /*25430*/  IMAD.MOV.U32 R2, RZ, RZ, R5 ;  /* 0x000000ffff027224 */ /* 0x000fe200078e0005 */
        /* <DEDUP_REMOVED lines=11> */
[----:B------:R-:W-:Y:S02]  /*254f0*/  IMAD.X R11, RZ, RZ, RZ, P0 ;  /* 0x000000ffff0b7224 */ /* 0x000fe400000e06ff */
        /* <DEDUP_REMOVED lines=10> */
[----:B------:R-:W-:Y:S01]  /*255a0*/  IMAD.WIDE.U32 R10, R47, UR13, R6 ;  /* 0x0000000d2f0a7c25 */ /* 0x000fe2000f8e0006 */
[----:B------:R-:W-:Y:S02]  /*255b0*/  IADD3.X R9, PT, PT, RZ, RZ, RZ, P1, !PT ;  /* 0x000000ffff097210 */ /* 0x000fe40000ffe4ff */
[----:B------:R-:W-:Y:S01]  /*255c0*/  MOV R6, RZ ;  /* 0x000000ff00067202 */ /* 0x000fe20000000f00 */
[----:B------:R-:W-:Y:S02]  /*255d0*/  IMAD.MOV.U32 R2, RZ, RZ, R16 ;  /* 0x000000ffff027224 */ /* 0x000fe400078e0010 */
[----:B------:R-:W-:-:S04]  /*255e0*/  IMAD.WIDE.U32 R16, R39, R50, R18 ;  /* 0x0000003227107225 */ /* 0x000fc800078e0012 */
[----:B------:R-:W-:-:S04]  /*255f0*/  IMAD.WIDE.U32 R12, R64, R57, R12 ;  /* 0x00000039400c7225 */ /* 0x000fc800078e000c */
[----:B------:R-:W-:Y:S01]  /*25600*/  IMAD.WIDE.U32 R18, R51, R51, R8 ;  /* 0x0000003333127225 */ /* 0x000fe200078e0008 */
[----:B------:R-:W-:-:S03]  /*25610*/  IADD3 R20, P0, PT, R12, R17, RZ ;  /* 0x000000110c147210 */ /* 0x000fc60007f1e0ff */
[----:B------:R-:W-:Y:S01]  /*25620*/  IMAD.IADD R5, R6, 0x1, R11 ;  /* 0x0000000106057824 */ /* 0x000fe200078e020b */
[----:B------:R-:W-:Y:S01]  /*25630*/  IADD3 R16, P1, PT, R16, R19, RZ ;  /* 0x0000001310107210 */ /* 0x000fe20007f3e0ff */
[----:B------:R-:W-:Y:S01]  /*25640*/  IMAD.WIDE.U32 R2, R62, R57, R2 ;  /* 0x000000393e027225 */ /* 0x000fe200078e0002 */
[----:B------:R-:W-:Y:S02]  /*25650*/  IADD3.X R21, PT, PT, RZ, RZ, RZ, P0, !PT ;  /* 0x000000ffff157210 */ /* 0x000fe400007fe4ff */
[----:B------:R-:W-:Y:S01]  /*25660*/  IADD3 R8, P3, PT, R4, R5, RZ ;  /* 0x0000000504087210 */ /* 0x000fe20007f7e0ff */
[----:B------:R-:W-:Y:S01]  /*25670*/  IMAD.X R17, RZ, RZ, RZ, P1 ;  /* 0x000000ffff117224 */ /* 0x000fe200008e06ff */
[----:B------:R-:W-:Y:S01]  /*25680*/  IADD3 R18, P2, PT, R18, R3, RZ ;  /* 0x0000000312127210 */ /* 0x000fe20007f5e0ff */
[----:B------:R-:W-:Y:S01]  /*25690*/  IMAD.MOV.U32 R5, RZ, RZ, RZ ;  /* 0x000000ffff057224 */ /* 0x000fe200078e00ff */
[----:B------:R-:W-:Y:S01]  /*256a0*/  MOV R4, R13 ;  /* 0x0000000d00047202 */ /* 0x000fe20000000f00 */
[----:B------:R-:W-:-:S02]  /*256b0*/  IMAD R0, R10, UR34, RZ ;  /* 0x000000220a007c24 */ /* 0x000fc4000f8e02ff */
[----:B------:R-:W-:Y:S02]  /*256c0*/  IMAD.MOV.U32 R28, RZ, RZ, R10 ;  /* 0x000000ffff1c7224 */ /* 0x000fe400078e000a */
[----:B------:R-:W-:Y:S02]  /*256d0*/  IMAD.X R19, RZ, RZ, RZ, P2 ;  /* 0x000000ffff137224 */ /* 0x000fe400010e06ff */
[----:B------:R-:W-:-:S04]  /*256e0*/  IMAD.WIDE.U32 R4, R37, R57, R4 ;  /* 0x0000003925047225 */ /* 0x000fc800078e0004 */
        /* <DEDUP_REMOVED lines=8> */
[----:B------:R-:W-:Y:S01]  /*25770*/  IMAD.X R11, RZ, RZ, RZ, P1 ;  /* 0x000000ffff0b7224 */ /* 0x000fe200008e06ff */
[----:B------:R-:W-:Y:S01]  /*25780*/  IADD3.X R13, PT, PT, RZ, RZ, RZ, P2, !PT ;  /* 0x000000ffff0d7210 */ /* 0x000fe200017fe4ff */
[----:B------:R-:W-:-:S04]  /*25790*/  IMAD.HI.U32 R3, R0, UR12, R28 ;  /* 0x0000000c00037c27 */ /* 0x000fc8000f8e001c */
[----:B------:R-:W-:Y:S01]  /*257a0*/  IMAD.WIDE.U32 R28, R47, UR14, R8 ;  /* 0x0000000e2f1c7c25 */ /* 0x000fe2000f8e0008 */
[----:B------:R-:W-:-:S03]  /*257b0*/  IADD3 R3, PT, PT, R3, UR4, RZ ;  /* 0x0000000403037c10 */ /* 0x000fc6000fffe0ff */
[----:B------:R-:W-:Y:S01]  /*257c0*/  IMAD.WIDE.U32 R8, R64, R50, R18 ;  /* 0x0000003240087225 */ /* 0x000fe200078e0012 */
[----:B------:R-:W-:Y:S02]  /*257d0*/  IADD3 R4, P4, PT, R3, R28, RZ ;  /* 0x0000001c03047210 */ /* 0x000fe40007f9e0ff */
[----:B------:R-:W-:Y:S01]  /*257e0*/  IADD3 R3, PT, PT, R29, UR16, RZ ;  /* 0x000000101d037c10 */ /* 0x000fe2000fffe0ff */
[----:B------:R-:W-:Y:S01]  /*257f0*/  IMAD.WIDE.U32 R10, R39, R51, R10 ;  /* 0x00000033270a7225 */ /* 0x000fe200078e000a */
[----:B------:R-:W-:Y:S02]  /*25800*/  IADD3 R18, P0, PT, R5, R9, RZ ;  /* 0x0000000905127210 */ /* 0x000fe40007f1e0ff */
[----:B------:R-:W-:Y:S01]  /*25810*/  IADD3.X R5, PT, PT, RZ, RZ, RZ, P4, !PT ;  /* 0x000000ffff057210 */ /* 0x000fe200027fe4ff */
[----:B------:R-:W-:Y:S01]  /*25820*/  IMAD.MOV.U32 R20, RZ, RZ, R16 ;  /* 0x000000ffff147224 */ /* 0x000fe200078e0010 */
[----:B------:R-:W-:Y:S01]  /*25830*/  IADD3 R8, P1, PT, R8, R11, RZ ;  /* 0x0000000b08087210 */ /* 0x000fe20007f3e0ff */
[----:B------:R-:W-:-:S02]  /*25840*/  IMAD.MOV.U32 R21, RZ, RZ, RZ ;  /* 0x000000ffff157224 */ /* 0x000fc400078e00ff */
[----:B------:R-:W-:-:S04]  /*25850*/  IMAD.WIDE.U32 R16, R62, R51, R12 ;  /* 0x000000333e107225 */ /* 0x000fc800078e000c */
[----:B------:R-:W-:Y:S01]  /*25860*/  IMAD.WIDE.U32 R12, R39, R57, R20 ;  /* 0x00000039270c7225 */ /* 0x000fe200078e0014 */
[----:B------:R-:W-:-:S03]  /*25870*/  IADD3 R20, P2, PT, R10, R17, RZ ;  /* 0x000000110a147210 */ /* 0x000fc60007f5e0ff */
[----:B------:R-:W-:Y:S01]  /*25880*/  IMAD.X R19, RZ, RZ, RZ, P0 ;  /* 0x000000ffff137224 */ /* 0x000fe200000e06ff */
[----:B------:R-:W-:Y:S01]  /*25890*/  IADD3 R28, P3, PT, R16, R13, RZ ;  /* 0x0000000d101c7210 */ /* 0x000fe20007f7e0ff */
[----:B------:R-:W-:Y:S02]  /*258a0*/  IMAD.X R9, RZ, RZ, RZ, P1 ;  /* 0x000000ffff097224 */ /* 0x000fe400008e06ff */
[----:B------:R-:W-:Y:S02]  /*258b0*/  IMAD.X R21, RZ, RZ, RZ, P2 ;  /* 0x000000ffff157224 */ /* 0x000fe400010e06ff */
[----:B------:R-:W-:-:S04]  /*258c0*/  IMAD.WIDE.U32 R10, R37, R50, R18 ;  /* 0x00000032250a7225 */ /* 0x000fc800078e0012 */
[----:B------:R-:W-:-:S04]  /*258d0*/  IMAD.WIDE.U32 R16, R66, R51, R8 ;  /* 0x0000003342107225 */ /* 0x000fc800078e0008 */
[----:B------:R-:W-:Y:S02]  /*258e0*/  IMAD.X R29, RZ, RZ, RZ, P3 ;  /* 0x000000ffff1d7224 */ /* 0x000fe400018e06ff */
[----:B------:R-:W-:Y:S01]  /*258f0*/  IMAD.WIDE.U32 R18, R62, R62, R20 ;  /* 0x0000003e3e127225 */ /* 0x000fe200078e0014 */
[----:B------:R-:W-:-:S03]  /*25900*/  IADD3 R20, P0, PT, R10, R17, RZ ;  /* 0x000000110a147210 */ /* 0x000fc60007f1e0ff */
[----:B------:R-:W-:Y:S01]  /*25910*/  IMAD.WIDE.U32 R8, R39, R50, R28 ;  /* 0x0000003227087225 */ /* 0x000fe200078e001c */
[----:B------:R-:W-:Y:S02]  /*25920*/  IADD3.X R21, PT, PT, RZ, RZ, RZ, P0, !PT ;  /* 0x000000ffff157210 */ /* 0x000fe400007fe4ff */
[----:B------:R-:W-:Y:S01]  /*25930*/  IADD3 R28, P0, PT, R16, R19, RZ ;  /* 0x00000013101c7210 */ /* 0x000fe20007f1e0ff */
[----:B------:R-:W-:Y:S01]  /*25940*/  IMAD.WIDE.U32 R30, R0, UR13, R4 ;  /* 0x0000000d001e7c25 */ /* 0x000fe2000f8e0004 */
[----:B------:R-:W-:Y:S02]  /*25950*/  IADD3 R18, P1, PT, R18, R9, RZ ;  /* 0x0000000912127210 */ /* 0x000fe40007f3e0ff */
[----:B------:R-:W-:Y:S01]  /*25960*/  IADD3.X R29, PT, PT, RZ, RZ, RZ, P0, !PT ;  /* 0x000000ffff1d7210 */ /* 0x000fe200007fe4ff */
[----:B------:R-:W-:Y:S01]  /*25970*/  IMAD.WIDE.U32 R16, R64, R51, R20 ;  /* 0x0000003340107225 */ /* 0x000fe200078e0014 */
[----:B------:R-:W-:Y:S02]  /*25980*/  MOV R20, R8 ;  /* 0x0000000800147202 */ /* 0x000fe40000000f00 */
[----:B------:R-:W-:Y:S01]  /*25990*/  IADD3 R4, P2, PT, R2, R3, RZ ;  /* 0x0000000302047210 */ /* 0x000fe20007f5e0ff */
[----:B------:R-:W-:Y:S01]  /*259a0*/  IMAD.X R19, RZ, RZ, RZ, P1 ;  /* 0x000000ffff137224 */ /* 0x000fe200008e06ff */
[----:B------:R-:W-:Y:S01]  /*259b0*/  IADD3 R10, P0, PT, R11, R17, RZ ;  /* 0x000000110b0a7210 */ /* 0x000fe20007f1e0ff */
[----:B------:R-:W-:-:S02]  /*259c0*/  IMAD.MOV.U32 R21, RZ, RZ, RZ ;  /* 0x000000ffff157224 */ /* 0x000fc400078e00ff */
[----:B------:R-:W-:Y:S01]  /*259d0*/  IMAD.IADD R7, R6, 0x1, R31 ;  /* 0x0000000106077824 */ /* 0x000fe200078e021f */
[----:B------:R-:W-:Y:S01]  /*259e0*/  IADD3.X R11, PT, PT, RZ, RZ, RZ, P0, !PT ;  /* 0x000000ffff0b7210 */ /* 0x000fe200007fe4ff */
[----:B------:R-:W-:-:S04]  /*259f0*/  IMAD.WIDE.U32 R8, R39, R62, R28 ;  /* 0x0000003e27087225 */ /* 0x000fc800078e001c */
[----:B------:R-:W-:Y:S01]  /*25a00*/  IMAD R2, R30, UR34, RZ ;  /* 0x000000221e027c24 */ /* 0x000fe2000f8e02ff */
[----:B------:R-:W-:Y:S01]  /*25a10*/  IADD3 R16, P1, PT, R16, R9, RZ ;  /* 0x0000000910107210 */ /* 0x000fe20007f3e0ff */
[----:B------:R-:W-:Y:S02]  /*25a20*/  IMAD.MOV.U32 R31, RZ, RZ, RZ ;  /* 0x000000ffff1f7224 */ /* 0x000fe400078e00ff */
[----:B------:R-:W-:-:S04]  /*25a30*/  IMAD.WIDE.U32 R18, R39, R51, R18 ;  /* 0x0000003327127225 */ /* 0x000fc800078e0012 */
[----:B------:R-:W-:-:S04]  /*25a40*/  IMAD.WIDE.U32 R28, R66, R57, R20 ;  /* 0x00000039421c7225 */ /* 0x000fc800078e0014 */
[----:B------:R-:W-:Y:S01]  /*25a50*/  IMAD.HI.U32 R3, R2, UR12, R30 ;  /* 0x0000000c02037c27 */ /* 0x000fe2000f8e001e */
[----:B------:R-:W-:-:S03]  /*25a60*/  IADD3 R30, P3, PT, R18, R29, RZ ;  /* 0x0000001d121e7210 */ /* 0x000fc60007f7e0ff */
[----:B------:R-:W-:Y:S01]  /*25a70*/  IMAD.X R5, RZ, RZ, RZ, P2 ;  /* 0x000000ffff057224 */ /* 0x000fe200010e06ff */
[----:B------:R-:W-:Y:S01]  /*25a80*/  IADD3 R20, P2, PT, R8, R19, RZ ;  /* 0x0000001308147210 */ /* 0x000fe20007f5e0ff */
[----:B------:R-:W-:Y:S01]  /*25a90*/  IMAD.X R17, RZ, RZ, RZ, P1 ;  /* 0x000000ffff117224 */ /* 0x000fe200008e06ff */
[----:B------:R-:W-:Y:S01]  /*25aa0*/  IADD3.X R31, PT, PT, RZ, RZ, RZ, P3, !PT ;  /* 0x000000ffff1f7210 */ /* 0x000fe20001ffe4ff */
[----:B------:R-:W-:Y:S01]  /*25ab0*/  IMAD.WIDE.U32 R4, R47, UR15, R4 ;  /* 0x0000000f2f047c25 */ /* 0x000fe2000f8e0004 */
[----:B------:R-:W-:-:S03]  /*25ac0*/  IADD3 R3, PT, PT, R3, UR4, RZ ;  /* 0x0000000403037c10 */ /* 0x000fc6000fffe0ff */
        /* <DEDUP_REMOVED lines=8> */
[----:B------:R-:W-:Y:S01]  /*25b50*/  IMAD.MOV.U32 R9, RZ, RZ, RZ ;  /* 0x000000ffff097224 */ /* 0x000fe200078e00ff */
[----:B------:R-:W-:Y:S01]  /*25b60*/  IADD3 R20, P3, PT, R20, R17, RZ ;  /* 0x0000001114147210 */ /* 0x000fe20007f7e0ff */
[----:B------:R-:W-:Y:S02]  /*25b70*/  IMAD.X R31, RZ, RZ, RZ, P1 ;  /* 0x000000ffff1f7224 */ /* 0x000fe400008e06ff */
[----:B------:R-:W-:Y:S01]  /*25b80*/  IMAD.IADD R13, R9, 0x1, R5 ;  /* 0x00000001090d7824 */ /* 0x000fe200078e0205 */
[----:B------:R-:W-:Y:S01]  /*25b90*/  IADD3.X R21, PT, PT, RZ, RZ, RZ, P3, !PT ;  /* 0x000000ffff157210 */ /* 0x000fe20001ffe4ff */
[----:B------:R-:W-:-:S02]  /*25ba0*/  IMAD.X R5, RZ, RZ, RZ, P4 ;  /* 0x000000ffff057224 */ /* 0x000fc400020e06ff */
[----:B------:R-:W-:Y:S01]  /*25bb0*/  IMAD.X R19, RZ, RZ, RZ, P2 ;  /* 0x000000ffff137224 */ /* 0x000fe200010e06ff */
[----:B------:R-:W-:Y:S01]  /*25bc0*/  IADD3 R12, P0, PT, R12, R13, RZ ;  /* 0x0000000d0c0c7210 */ /* 0x000fe20007f1e0ff */
[----:B------:R-:W-:-:S03]  /*25bd0*/  IMAD.WIDE.U32 R32, R0, UR14, R4 ;  /* 0x0000000e00207c25 */ /* 0x000fc6000f8e0004 */
[----:B------:R-:W-:Y:S01]  /*25be0*/  IADD3.X R13, PT, PT, RZ, RZ, RZ, P0, !PT ;  /* 0x000000ffff0d7210 */ /* 0x000fe200007fe4ff */
[----:B------:R-:W-:Y:S01]  /*25bf0*/  IMAD.MOV.U32 R4, RZ, RZ, R16 ;  /* 0x000000ffff047224 */ /* 0x000fe200078e0010 */
[----:B------:R-:W-:Y:S01]  /*25c00*/  IADD3 R10, P5, PT, R3, R32, RZ ;  /* 0x00000020030a7210 */ /* 0x000fe20007fbe0ff */
[----:B------:R-:W-:Y:S01]  /*25c10*/  IMAD.WIDE.U32 R16, R64, R62, R30 ;  /* 0x0000003e40107225 */ /* 0x000fe200078e001e */
[----:B------:R-:W-:-:S03]  /*25c20*/  IADD3 R41, PT, PT, R33, UR16, RZ ;  /* 0x0000001021297c10 */ /* 0x000fc6000fffe0ff */
[----:B------:R-:W-:Y:S01]  /*25c30*/  IMAD.WIDE.U32 R18, R39, R39, R18 ;  /* 0x0000002727127225 */ /* 0x000fe200078e0012 */
[----:B------:R-:W-:-:S03]  /*25c40*/  IADD3 R34, P1, PT, R11, R17, RZ ;  /* 0x000000110b227210 */ /* 0x000fc60007f3e0ff */
[----:B------:R-:W-:Y:S01]  /*25c50*/  IMAD.WIDE.U32 R20, R66, R51, R20 ;  /* 0x0000003342147225 */ /* 0x000fe200078e0014 */
[----:B------:R-:W-:-:S03]  /*25c60*/  IADD3 R16, P2, PT, R16, R19, RZ ;  /* 0x0000001310107210 */ /* 0x000fc60007f5e0ff */
[----:B------:R-:W-:Y:S01]  /*25c70*/  IMAD.MOV.U32 R5, RZ, RZ, RZ ;  /* 0x000000ffff057224 */ /* 0x000fe200078e00ff */
[----:B------:R-:W-:Y:S01]  /*25c80*/  IADD3 R32, P3, PT, R18, R21, RZ ;  /* 0x0000001512207210 */ /* 0x000fe20007f7e0ff */
[----:B------:R-:W-:Y:S02]  /*25c90*/  IMAD.X R35, RZ, RZ, RZ, P1 ;  /* 0x000000ffff237224 */ /* 0x000fe400008e06ff */
[----:B------:R-:W-:Y:S01]  /*25ca0*/  IMAD.WIDE.U32 R4, R64, R57, R4 ;  /* 0x0000003940047225 */ /* 0x000fe200078e0004 */
[----:B------:R-:W-:-:S03]  /*25cb0*/  IADD3.X R33, PT, PT, RZ, RZ, RZ, P3, !PT ;  /* 0x000000ffff217210 */ /* 0x000fc60001ffe4ff */
[----:B------:R-:W-:Y:S01]  /*25cc0*/  IMAD.X R17, RZ, RZ, RZ, P2 ;  /* 0x000000ffff117224 */ /* 0x000fe200010e06ff */
[----:B------:R-:W-:Y:S01]  /*25cd0*/  IADD3 R20, P4, PT, R20, R5, RZ ;  /* 0x0000000514147210 */ /* 0x000fe20007f9e0ff */
[----:B------:R-:W-:Y:S02]  /*25ce0*/  IMAD.X R11, RZ, RZ, RZ, P5 ;  /* 0x000000ffff0b7224 */ /* 0x000fe400028e06ff */
[----:B------:R-:W-:-:S04]  /*25cf0*/  IMAD.WIDE.U32 R34, R37, R62, R34 ;  /* 0x0000003e25227225 */ /* 0x000fc800078e0022 */
[----:B------:R-:W-:-:S04]  /*25d00*/  IMAD.WIDE.U32 R16, R66, R39, R16 ;  /* 0x0000002742107225 */ /* 0x000fc800078e0010 */
[----:B------:R-:W-:Y:S01]  /*25d10*/  IMAD.WIDE.U32 R32, R66, R62, R32 ;  /* 0x0000003e42207225 */ /* 0x000fe200078e0020 */
[----:B------:R-:W-:-:S03]  /*25d20*/  IADD3 R30, P1, PT, R34, R17, RZ ;  /* 0x00000011221e7210 */ /* 0x000fc60007f3e0ff */
[----:B------:R-:W-:Y:S01]  /*25d30*/  IMAD.WIDE.U32 R18, R2, UR13, R10 ;  /* 0x0000000d02127c25 */ /* 0x000fe2000f8e000a */
[----:B------:R-:W-:Y:S02]  /*25d40*/  IADD3 R10, P2, PT, R16, R33, RZ ;  /* 0x00000021100a7210 */ /* 0x000fe40007f5e0ff */
[----:B------:R-:W0:Y:S01]  /*25d50*/  LDC.64 R16, c[0x3][0x10] ;  /* 0x00c00400ff107b82 */ /* 0x000e220000000a00 */
[----:B------:R-:W-:Y:S01]  /*25d60*/  IMAD.X R21, RZ, RZ, RZ, P4 ;  /* 0x000000ffff157224 */ /* 0x000fe200020e06ff */
[----:B------:R-:W-:Y:S01]  /*25d70*/  IADD3.X R11, PT, PT, RZ, RZ, RZ, P2, !PT ;  /* 0x000000ffff0b7210 */ /* 0x000fe200017fe4ff */
        /* <DEDUP_REMOVED lines=19> */
[----:B------:R-:W-:-:S03]  /*25eb0*/  IADD3.X R33, PT, PT, RZ, RZ, RZ, P3, !PT ;  /* 0x000000ffff217210 */ /* 0x000fc60001ffe4ff */
[----:B0-----:R-:W-:Y:S01]  /*25ec0*/  IMAD.WIDE.U32 R12, R47, R16, R12 ;  /* 0x000000102f0c7225 */ /* 0x001fe200078e000c */
[----:B------:R-:W-:-:S03]  /*25ed0*/  IADD3 R44, P0, PT, R34, R31, RZ ;  /* 0x0000001f222c7210 */ /* 0x000fc60007f1e0ff */
[----:B------:R-:W-:Y:S01]  /*25ee0*/  IMAD.MOV.U32 R7, RZ, RZ, RZ ;  /* 0x000000ffff077224 */ /* 0x000fe200078e00ff */
[----:B------:R-:W-:Y:S01]  /*25ef0*/  IADD3 R40, P2, PT, R41, R12, RZ ;  /* 0x0000000c29287210 */ /* 0x000fe20007f5e0ff */
[----:B------:R-:W-:Y:S01]  /*25f00*/  IMAD.MOV.U32 R19, RZ, RZ, RZ ;  /* 0x000000ffff137224 */ /* 0x000fe200078e00ff */
[----:B------:R-:W-:Y:S01]  /*25f10*/  MOV R12, RZ ;  /* 0x000000ff000c7202 */ /* 0x000fe20000000f00 */
[----:B------:R-:W-:Y:S02]  /*25f20*/  IMAD.IADD R13, R7, 0x1, R13 ;  /* 0x00000001070d7824 */ /* 0x000fe400078e020d */
[----:B------:R-:W-:Y:S02]  /*25f30*/  IMAD R3, R18, UR34, RZ ;  /* 0x0000002212037c24 */ /* 0x000fe4000f8e02ff */
[----:B------:R-:W-:Y:S01]  /*25f40*/  IMAD.X R45, RZ, RZ, RZ, P0 ;  /* 0x000000ffff2d7224 */ /* 0x000fe200000e06ff */
[----:B------:R-:W-:Y:S01]  /*25f50*/  IADD3 R28, P0, PT, R28, R13, RZ ;  /* 0x0000000d1c1c7210 */ /* 0x000fe20007f1e0ff */
[----:B------:R-:W-:-:S03]  /*25f60*/  IMAD.WIDE.U32 R10, R64, R62, R10 ;  /* 0x0000003e400a7225 */ /* 0x000fc600078e000a */
[----:B------:R-:W-:Y:S01]  /*25f70*/  IADD3.X R29, PT, PT, RZ, RZ, RZ, P0, !PT ;  /* 0x000000ffff1d7210 */ /* 0x000fe200007fe4ff */
[----:B------:R-:W-:Y:S01]  /*25f80*/  IMAD.X R41, RZ, RZ, RZ, P2 ;  /* 0x000000ffff297224 */ /* 0x000fe200010e06ff */
[----:B------:R-:W-:Y:S01]  /*25f90*/  IADD3 R30, P1, PT, R30, R11, RZ ;  /* 0x0000000b1e1e7210 */ /* 0x000fe20007f3e0ff */
[----:B------:R-:W-:-:S04]  /*25fa0*/  IMAD.WIDE.U32 R32, R37, R50, R32 ;  /* 0x0000003225207225 */ /* 0x000fc800078e0020 */
[----:B------:R-:W-:Y:S01]  /*25fb0*/  IMAD.HI.U32 R8, R3, UR12, R18 ;  /* 0x0000000c03087c27 */ /* 0x000fe2000f8e0012 */
[----:B------:R-:W-:Y:S01]  /*25fc0*/  IADD3 R10, P2, PT, R10, R33, RZ ;  /* 0x000000210a0a7210 */ /* 0x000fe20007f5e0ff */
[----:B------:R-:W0:Y:S02]  /*25fd0*/  LDC.64 R18, c[0x3][0x18] ;  /* 0x00c00600ff127b82 */ /* 0x000e240000000a00 */
[----:B------:R-:W-:-:S04]  /*25fe0*/  IMAD.WIDE.U32 R40, R0, UR15, R40 ;  /* 0x0000000f00287c25 */ /* 0x000fc8000f8e0028 */
[----:B------:R-:W-:Y:S02]  /*25ff0*/  IMAD.IADD R43, R9, 0x1, R41 ;  /* 0x00000001092b7824 */ /* 0x000fe400078e0229 */
[----:B------:R-:W-:-:S04]  /*26000*/  IMAD.WIDE.U32 R28, R47, R17, R28 ;  /* 0x000000112f1c7225 */ /* 0x000fc800078e001c */
        /* <DEDUP_REMOVED lines=8> */
[----:B------:R-:W-:-:S04]  /*26090*/  IMAD.WIDE.U32 R10, R37, R51, R10 ;  /* 0x00000033250a7225 */ /* 0x000fc800078e000a */
[----:B------:R-:W-:Y:S01]  /*260a0*/  IMAD.X R43, RZ, RZ, RZ, P3 ;  /* 0x000000ffff2b7224 */ /* 0x000fe200018e06ff */
[----:B------:R-:W-:Y:S01]  /*260b0*/  IADD3 R30, P3, PT, R30, R11, RZ ;  /* 0x0000000b1e1e7210 */ /* 0x000fe20007f7e0ff */
[----:B------:R-:W-:Y:S01]  /*260c0*/  IMAD.WIDE.U32 R40, R2, UR14, R40 ;  /* 0x0000000e02287c25 */ /* 0x000fe2000f8e0028 */
[----:B------:R-:W-:-:S03]  /*260d0*/  IADD3 R11, PT, PT, R8, UR4, RZ ;  /* 0x00000004080b7c10 */ /* 0x000fc6000fffe0ff */
[----:B------:R-:W-:Y:S01]  /*260e0*/  IMAD.WIDE.U32 R44, R64, R66, R44 ;  /* 0x00000042402c7225 */ /* 0x000fe200078e002c */
[----:B------:R-:W-:Y:S02]  /*260f0*/  IADD3 R40, P5, PT, R11, R40, RZ ;  /* 0x000000280b287210 */ /* 0x000fe40007fbe0ff */
[----:B------:R-:W-:Y:S01]  /*26100*/  MOV R11, RZ ;  /* 0x000000ff000b7202 */ /* 0x000fe20000000f00 */
[----:B------:R-:W-:Y:S01]  /*26110*/  IMAD.X R5, RZ, RZ, RZ, P1 ;  /* 0x000000ffff057224 */ /* 0x000fe200008e06ff */
[----:B------:R-:W-:Y:S01]  /*26120*/  IADD3 R44, P2, PT, R44, R31, RZ ;  /* 0x0000001f2c2c7210 */ /* 0x000fe20007f5e0ff */
[----:B------:R-:W-:Y:S01]  /*26130*/  IMAD.WIDE.U32 R42, R0, R16, R42 ;  /* 0x00000010002a7225 */ /* 0x000fe200078e002a */
[----:B------:R-:W-:Y:S02]  /*26140*/  IADD3 R34, P0, PT, R35, R45, RZ ;  /* 0x0000002d23227210 */ /* 0x000fe40007f1e0ff */
[----:B------:R-:W-:Y:S01]  /*26150*/  IADD3.X R31, PT, PT, RZ, RZ, RZ, P3, !PT ;  /* 0x000000ffff1f7210 */ /* 0x000fe20001ffe4ff */
[----:B------:R-:W-:-:S02]  /*26160*/  VIADD R13, R41, UR16 ;  /* 0x00000010290d7c36 */ /* 0x000fc40008000000 */
[----:B0-----:R-:W-:-:S03]  /*26170*/  IMAD.WIDE.U32 R4, R47, R18, R4 ;  /* 0x000000122f047225 */ /* 0x001fc600078e0004 */
[----:B------:R-:W-:Y:S01]  /*26180*/  IADD3 R42, P4, PT, R13, R42, RZ ;  /* 0x0000002a0d2a7210 */ /* 0x000fe20007f9e0ff */
[----:B------:R-:W-:Y:S02]  /*26190*/  IMAD.IADD R21, R7, 0x1, R43 ;  /* 0x0000000107157824 */ /* 0x000fe400078e022b */
[----:B------:R-:W-:Y:S01]  /*261a0*/  IMAD.X R41, RZ, RZ, RZ, P5 ;  /* 0x000000ffff297224 */ /* 0x000fe200028e06ff */
[----:B------:R-:W-:Y:S01]  /*261b0*/  IADD3.X R43, PT, PT, RZ, RZ, RZ, P4, !PT ;  /* 0x000000ffff2b7210 */ /* 0x000fe200027fe4ff */
[----:B------:R-:W-:Y:S01]  /*261c0*/  IMAD.IADD R5, R11, 0x1, R5 ;  /* 0x000000010b057824 */ /* 0x000fe200078e0205 */
[----:B------:R-:W-:Y:S01]  /*261d0*/  IADD3 R4, P1, PT, R21, R4, RZ ;  /* 0x0000000415047210 */ /* 0x000fe20007f3e0ff */
[----:B------:R-:W-:Y:S02]  /*261e0*/  IMAD.X R45, RZ, RZ, RZ, P2 ;  /* 0x000000ffff2d7224 */ /* 0x000fe400010e06ff */
[----:B------:R-:W-:Y:S01]  /*261f0*/  IMAD.WIDE.U32 R40, R3, UR13, R40 ;  /* 0x0000000d03287c25 */ /* 0x000fe2000f8e0028 */
[----:B------:R-:W-:-:S03]  /*26200*/  IADD3 R20, P3, PT, R20, R5, RZ ;  /* 0x0000000514147210 */ /* 0x000fc60007f7e0ff */
[----:B------:R-:W-:Y:S02]  /*26210*/  IMAD.X R35, RZ, RZ, RZ, P0 ;  /* 0x000000ffff237224 */ /* 0x000fe400000e06ff */
[----:B------:R-:W-:-:S04]  /*26220*/  IMAD.WIDE.U32 R44, R64, R66, R44 ;  /* 0x00000042402c7225 */ /* 0x000fc800078e002c */
[----:B------:R-:W-:-:S04]  /*26230*/  IMAD.WIDE.U32 R30, R37, R62, R30 ;  /* 0x0000003e251e7225 */ /* 0x000fc800078e001e */
[----:B------:R-:W-:Y:S01]  /*26240*/  IMAD.IADD R21, R6, 0x1, R41 ;  /* 0x0000000106157824 */ /* 0x000fe200078e0229 */
[----:B------:R-:W-:Y:S01]  /*26250*/  MOV R41, RZ ;  /* 0x000000ff00297202 */ /* 0x000fe20000000f00 */
[----:B------:R-:W-:Y:S01]  /*26260*/  IMAD.X R5, RZ, RZ, RZ, P1 ;  /* 0x000000ffff057224 */ /* 0x000fe200008e06ff */
[----:B------:R-:W-:Y:S01]  /*26270*/  IADD3 R44, P2, PT, R44, R31, RZ ;  /* 0x0000001f2c2c7210 */ /* 0x000fe20007f5e0ff */
[----:B------:R-:W-:-:S04]  /*26280*/  IMAD.WIDE.U32 R42, R2, UR15, R42 ;  /* 0x0000000f022a7c25 */ /* 0x000fc8000f8e002a */
[----:B------:R-:W-:-:S04]  /*26290*/  IMAD.WIDE.U32 R34, R37, R66, R34 ;  /* 0x0000004225227225 */ /* 0x000fc800078e0022 */
[----:B------:R-:W-:Y:S01]  /*262a0*/  IMAD R13, R40, UR34, RZ ;  /* 0x00000022280d7c24 */ /* 0x000fe2000f8e02ff */
[----:B------:R-:W-:Y:S01]  /*262b0*/  IADD3 R28, P0, PT, R34, R45, RZ ;  /* 0x0000002d221c7210 */ /* 0x000fe20007f1e0ff */
[----:B------:R-:W-:-:S04]  /*262c0*/  IMAD.WIDE.U32 R4, R0, R17, R4 ;  /* 0x0000001100047225 */ /* 0x000fc800078e0004 */
[----:B------:R-:W-:Y:S02]  /*262d0*/  IMAD.IADD R29, R9, 0x1, R43 ;  /* 0x00000001091d7824 */ /* 0x000fe400078e022b */
[----:B------:R-:W-:Y:S01]  /*262e0*/  IMAD.HI.U32 R31, R13, UR12, R40 ;  /* 0x0000000c0d1f7c27 */ /* 0x000fe2000f8e0028 */
[----:B------:R-:W-:-:S03]  /*262f0*/  IADD3 R40, P1, PT, R21, R42, RZ ;  /* 0x0000002a15287210 */ /* 0x000fc60007f3e0ff */
[----:B------:R-:W-:Y:S01]  /*26300*/  IMAD.X R21, RZ, RZ, RZ, P3 ;  /* 0x000000ffff157224 */ /* 0x000fe200018e06ff */
[----:B------:R-:W-:Y:S01]  /*26310*/  IADD3 R4, P3, PT, R29, R4, RZ ;  /* 0x000000041d047210 */ /* 0x000fe20007f7e0ff */
[----:B------:R-:W-:Y:S01]  /*26320*/  IMAD.IADD R43, R12, 0x1, R5 ;  /* 0x000000010c2b7824 */ /* 0x000fe200078e0205 */
[----:B------:R-:W-:Y:S01]  /*26330*/  IADD3.X R29, PT, PT, RZ, RZ, RZ, P0, !PT ;  /* 0x000000ffff1d7210 */ /* 0x000fe200007fe4ff */
[----:B------:R-:W-:Y:S01]  /*26340*/  IMAD.X R41, RZ, RZ, RZ, P1 ;  /* 0x000000ffff297224 */ /* 0x000fe200008e06ff */
[----:B------:R-:W-:Y:S01]  /*26350*/  IADD3 R31, PT, PT, R31, UR4, RZ ;  /* 0x000000041f1f7c10 */ /* 0x000fe2000fffe0ff */
[----:B------:R-:W-:-:S04]  /*26360*/  IMAD.WIDE.U32 R20, R47, R19, R20 ;  /* 0x000000132f147225 */ /* 0x000fc800078e0014 */
[----:B------:R-:W-:Y:S01]  /*26370*/  IMAD.WIDE.U32 R28, R64, R64, R28 ;  /* 0x00000040401c7225 */ /* 0x000fe200078e001c */
[----:B------:R-:W-:-:S03]  /*26380*/  IADD3 R42, P0, PT, R20, R43, RZ ;  /* 0x0000002b142a7210 */ /* 0x000fc60007f1e0ff */
[----:B------:R-:W-:Y:S01]  /*26390*/  IMAD.WIDE.U32 R40, R3, UR14, R40 ;  /* 0x0000000e03287c25 */ /* 0x000fe2000f8e0028 */
[----:B------:R-:W-:-:S03]  /*263a0*/  IADD3 R34, P1, PT, R35, R29, RZ ;  /* 0x0000001d23227210 */ /* 0x000fc60007f3e0ff */
[----:B------:R-:W-:Y:S01]  /*263b0*/  IMAD.X R5, RZ, RZ, RZ, P3 ;  /* 0x000000ffff057224 */ /* 0x000fe200018e06ff */
[----:B------:R-:W-:Y:S01]  /*263c0*/  IADD3 R29, PT, PT, R41, UR16, RZ ;  /* 0x00000010291d7c10 */ /* 0x000fe2000fffe0ff */
[----:B------:R-:W-:Y:S01]  /*263d0*/  IMAD.X R45, RZ, RZ, RZ, P2 ;  /* 0x000000ffff2d7224 */ /* 0x000fe200010e06ff */
        /* <DEDUP_REMOVED lines=8> */
[----:B------:R-:W-:Y:S01]  /*26460*/  IMAD.WIDE.U32 R40, R13, UR13, R40 ;  /* 0x0000000d0d287c25 */ /* 0x000fe2000f8e0028 */
[----:B------:R-:W-:-:S03]  /*26470*/  IADD3 R20, P4, PT, R29, R42, RZ ;  /* 0x0000002a1d147210 */ /* 0x000fc60007f9e0ff */
[----:B------:R-:W-:Y:S01]  /*26480*/  IMAD.X R5, RZ, RZ, RZ, P3 ;  /* 0x000000ffff057224 */ /* 0x000fe200018e06ff */
[----:B------:R-:W-:Y:S01]  /*26490*/  IADD3 R29, PT, PT, R6, R41, RZ ;  /* 0x00000029061d7210 */ /* 0x000fe20007ffe0ff */
[----:B------:R-:W-:Y:S02]  /*264a0*/  IMAD.IADD R32, R11, 0x1, R43 ;  /* 0x000000010b207824 */ /* 0x000fe400078e022b */
[----:B------:R-:W-:-:S03]  /*264b0*/  IMAD.WIDE.U32 R4, R3, UR15, R4 ;  /* 0x0000000f03047c25 */ /* 0x000fc6000f8e0004 */
[----:B------:R-:W-:Y:S01]  /*264c0*/  IADD3 R32, P3, PT, R32, R33, RZ ;  /* 0x0000002120207210 */ /* 0x000fe20007f7e0ff */
[----:B------:R-:W-:Y:S01]  /*264d0*/  IMAD.X R21, RZ, RZ, RZ, P4 ;  /* 0x000000ffff157224 */ /* 0x000fe200020e06ff */
[----:B------:R-:W-:Y:S01]  /*264e0*/  IADD3 R4, P5, PT, R29, R4, RZ ;  /* 0x000000041d047210 */ /* 0x000fe20007fbe0ff */
[----:B------:R-:W-:Y:S01]  /*264f0*/  IMAD.X R31, RZ, RZ, RZ, P2 ;  /* 0x000000ffff1f7224 */ /* 0x000fe200010e06ff */
[----:B------:R-:W-:Y:S01]  /*26500*/  IADD3 R29, PT, PT, R9, R5, RZ ;  /* 0x00000005091d7210 */ /* 0x000fe20007ffe0ff */
[----:B------:R-:W-:Y:S01]  /*26510*/  IMAD.X R33, RZ, RZ, RZ, P3 ;  /* 0x000000ffff217224 */ /* 0x000fe200018e06ff */
[----:B------:R-:W-:Y:S01]  /*26520*/  IADD3.X R5, PT, PT, RZ, RZ, RZ, P5, !PT ;  /* 0x000000ffff057210 */ /* 0x000fe20002ffe4ff */
[----:B------:R-:W-:Y:S01]  /*26530*/  IMAD R8, R40, UR34, RZ ;  /* 0x0000002228087c24 */ /* 0x000fe2000f8e02ff */
[----:B------:R-:W-:Y:S01]  /*26540*/  IADD3 R31, P4, PT, R10, R31, RZ ;  /* 0x0000001f0a1f7210 */ /* 0x000fe20007f9e0ff */
[----:B------:R-:W-:Y:S02]  /*26550*/  IMAD.MOV.U32 R41, RZ, RZ, RZ ;  /* 0x000000ffff297224 */ /* 0x000fe400078e00ff */
[----:B------:R-:W-:-:S04]  /*26560*/  IMAD.WIDE.U32 R20, R2, R17, R20 ;  /* 0x0000001102147225 */ /* 0x000fc800078e0014 */
[----:B------:R-:W-:Y:S01]  /*26570*/  IMAD.WIDE.U32 R32, R0, R19, R32 ;  /* 0x0000001300207225 */ /* 0x000fe200078e0020 */
[----:B------:R-:W-:-:S03]  /*26580*/  IADD3 R20, P6, PT, R29, R20, RZ ;  /* 0x000000141d147210 */ /* 0x000fc60007fde0ff */
[----:B------:R-:W-:Y:S01]  /*26590*/  IMAD.HI.U32 R14, R8, UR12, R40 ;  /* 0x0000000c080e7c27 */ /* 0x000fe2000f8e0028 */
[----:B------:R-:W-:Y:S02]  /*265a0*/  IADD3 R29, P2, PT, R33, R31, RZ ;  /* 0x0000001f211d7210 */ /* 0x000fe40007f5e0ff */
[----:B------:R-:W-:Y:S01]  /*265b0*/  IADD3.X R31, PT, PT, RZ, RZ, RZ, P4, !PT ;  /* 0x000000ffff1f7210 */ /* 0x000fe200027fe4ff */
[----:B------:R-:W-:Y:S01]  /*265c0*/  IMAD.IADD R21, R12, 0x1, R21 ;  /* 0x000000010c157824 */ /* 0x000fe200078e0215 */
[----:B------:R-:W-:Y:S01]  /*265d0*/  IADD3.X R35, PT, PT, RZ, RZ, RZ, P2, !PT ;  /* 0x000000ffff237210 */ /* 0x000fe200017fe4ff */
[----:B------:R-:W-:Y:S01]  /*265e0*/  IMAD.WIDE.U32 R40, R13, UR14, R4 ;  /* 0x0000000e0d287c25 */ /* 0x000fe2000f8e0004 */
[----:B------:R-:W-:Y:S02]  /*265f0*/  IADD3 R30, P4, PT, R30, R31, RZ ;  /* 0x0000001f1e1e7210 */ /* 0x000fe40007f9e0ff */
[----:B------:R-:W-:Y:S01]  /*26600*/  IADD3 R4, P3, PT, R32, R21, RZ ;  /* 0x0000001520047210 */ /* 0x000fe20007f7e0ff */
[----:B------:R-:W-:Y:S01]  /*26610*/  VIADD R5, R14, UR4 ;  /* 0x000000040e057c36 */ /* 0x000fe20008000000 */
[----:B------:R-:W-:Y:S01]  /*26620*/  IADD3 R35, P2, PT, R35, R30, RZ ;  /* 0x0000001e23237210 */ /* 0x000fe20007f5e0ff */
[----:B------:R-:W-:-:S02]  /*26630*/  IMAD.X R21, RZ, RZ, RZ, P6 ;  /* 0x000000ffff157224 */ /* 0x000fc400030e06ff */
[----:B------:R-:W-:Y:S01]  /*26640*/  VIADD R41, R41, UR16 ;  /* 0x0000001029297c36 */ /* 0x000fe20008000000 */
[----:B------:R-:W-:Y:S01]  /*26650*/  IADD3 R32, P5, PT, R5, R40, RZ ;  /* 0x0000002805207210 */ /* 0x000fe20007fbe0ff */
[----:B------:R-:W-:Y:S01]  /*26660*/  IMAD.X R5, RZ, RZ, RZ, P3 ;  /* 0x000000ffff057224 */ /* 0x000fe200018e06ff */
[----:B------:R-:W-:Y:S01]  /*26670*/  IADD3.X R0, PT, PT, RZ, RZ, RZ, P2, !PT ;  /* 0x000000ffff007210 */ /* 0x000fe200017fe4ff */
[----:B------:R-:W-:-:S04]  /*26680*/  IMAD.WIDE.U32 R20, R3, R16, R20 ;  /* 0x0000001003147225 */ /* 0x000fc800078e0014 */
[----:B------:R-:W-:Y:S01]  /*26690*/  IMAD.WIDE.U32 R30, R2, R18, R4 ;  /* 0x00000012021e7225 */ /* 0x000fe200078e0004 */
[----:B------:R-:W-:Y:S02]  /*266a0*/  IADD3 R4, P3, PT, R41, R20, RZ ;  /* 0x0000001429047210 */ /* 0x000fe40007f7e0ff */
[----:B------:R-:W-:Y:S01]  /*266b0*/  IADD3 R21, PT, PT, R7, R21, RZ ;  /* 0x0000001507157210 */ /* 0x000fe20007ffe0ff */
[----:B------:R-:W-:Y:S01]  /*266c0*/  IMAD.X R33, RZ, RZ, RZ, P5 ;  /* 0x000000ffff217224 */ /* 0x000fe200028e06ff */
[----:B------:R-:W-:Y:S01]  /*266d0*/  IADD3.X R5, PT, PT, RZ, RZ, RZ, P3, !PT ;  /* 0x000000ffff057210 */ /* 0x000fe20001ffe4ff */
[----:B------:R-:W-:Y:S01]  /*266e0*/  IMAD.WIDE.U32 R44, R37, R39, R44 ;  /* 0x00000027252c7225 */ /* 0x000fe200078e002c */
[----:B------:R-:W-:-:S03]  /*266f0*/  IADD3 R30, P6, PT, R21, R30, RZ ;  /* 0x0000001e151e7210 */ /* 0x000fc60007fde0ff */
[----:B------:R-:W-:Y:S01]  /*26700*/  IMAD.IADD R20, R11, 0x1, R31 ;  /* 0x000000010b147824 */ /* 0x000fe200078e021f */
[----:B------:R-:W-:Y:S01]  /*26710*/  IADD3 R28, P0, PT, R28, R45, RZ ;  /* 0x0000002d1c1c7210 */ /* 0x000fe20007f1e0ff */
[----:B------:R-:W-:-:S03]  /*26720*/  IMAD.WIDE.U32 R32, R8, UR13, R32 ;  /* 0x0000000d08207c25 */ /* 0x000fc6000f8e0020 */
[----:B------:R-:W-:Y:S01]  /*26730*/  IADD3 R20, P5, PT, R20, R29, RZ ;  /* 0x0000001d14147210 */ /* 0x000fe20007fbe0ff */
[----:B------:R-:W-:Y:S02]  /*26740*/  IMAD.X R45, RZ, RZ, RZ, P4 ;  /* 0x000000ffff2d7224 */ /* 0x000fe400020e06ff */
[----:B------:R-:W-:Y:S02]  /*26750*/  IMAD.IADD R29, R6, 0x1, R33 ;  /* 0x00000001061d7824 */ /* 0x000fe400078e0221 */
[----:B------:R-:W-:Y:S01]  /*26760*/  IMAD.WIDE.U32 R4, R13, UR15, R4 ;  /* 0x0000000f0d047c25 */ /* 0x000fe2000f8e0004 */
[----:B------:R-:W-:-:S03]  /*26770*/  IADD3 R45, P4, PT, R44, R45, RZ ;  /* 0x0000002d2c2d7210 */ /* 0x000fc60007f9e0ff */
[----:B------:R-:W-:Y:S01]  /*26780*/  IMAD.X R31, RZ, RZ, RZ, P6 ;  /* 0x000000ffff1f7224 */ /* 0x000fe200030e06ff */
[----:B------:R-:W-:Y:S01]  /*26790*/  IADD3 R4, P3, PT, R29, R4, RZ ;  /* 0x000000041d047210 */ /* 0x000fe20007f7e0ff */
[----:B------:R-:W-:Y:S01]  /*267a0*/  IMAD R43, R32, UR34, RZ ;  /* 0x00000022202b7c24 */ /* 0x000fe2000f8e02ff */
[----:B------:R-:W-:Y:S01]  /*267b0*/  IADD3 R5, PT, PT, R9, R5, RZ ;  /* 0x0000000509057210 */ /* 0x000fe20007ffe0ff */
[----:B------:R-:W-:Y:S01]  /*267c0*/  IMAD.MOV.U32 R33, RZ, RZ, RZ ;  /* 0x000000ffff217224 */ /* 0x000fe200078e00ff */
[----:B------:R-:W-:Y:S01]  /*267d0*/  IADD3 R0, P2, PT, R0, R45, RZ ;  /* 0x0000002d00007210 */ /* 0x000fe20007f5e0ff */
[----:B------:R-:W-:Y:S02]  /*267e0*/  IMAD.X R21, RZ, RZ, RZ, P5 ;  /* 0x000000ffff157224 */ /* 0x000fe400028e06ff */
[----:B------:R-:W-:-:S04]  /*267f0*/  IMAD.WIDE.U32 R30, R3, R17, R30 ;  /* 0x00000011031e7225 */ /* 0x000fc800078e001e */
[----:B------:R-:W-:Y:S01]  /*26800*/  IMAD.HI.U32 R14, R43, UR12, R32 ;  /* 0x0000000c2b0e7c27 */ /* 0x000fe2000f8e0020 */
[----:B------:R-:W-:-:S03]  /*26810*/  IADD3 R31, PT, PT, R12, R31, RZ ;  /* 0x0000001f0c1f7210 */ /* 0x000fc60007ffe0ff */
[----:B------:R-:W-:Y:S02]  /*26820*/  IMAD.X R29, RZ, RZ, RZ, P0 ;  /* 0x000000ffff1d7224 */ /* 0x000fe400000e06ff */
[----:B------:R-:W-:Y:S01]  /*26830*/  IMAD.WIDE.U32 R32, R2, R19, R20 ;  /* 0x0000001302207225 */ /* 0x000fe200078e0014 */
[----:B------:R-:W-:-:S03]  /*26840*/  IADD3 R20, P0, PT, R5, R30, RZ ;  /* 0x0000001e05147210 */ /* 0x000fc60007f1e0ff */
[----:B------:R-:W-:Y:S01]  /*26850*/  IMAD.X R5, RZ, RZ, RZ, P3 ;  /* 0x000000ffff057224 */ /* 0x000fe200018e06ff */
[----:B------:R-:W-:Y:S01]  /*26860*/  IADD3.X R21, PT, PT, RZ, RZ, RZ, P0, !PT ;  /* 0x000000ffff157210 */ /* 0x000fe200007fe4ff */
[----:B------:R-:W-:Y:S01]  /*26870*/  IMAD.X R10, RZ, RZ, RZ, P2 ;  /* 0x000000ffff0a7224 */ /* 0x000fe200010e06ff */
[----:B------:R-:W-:Y:S01]  /*26880*/  IADD3 R41, P2, PT, R33, R35, RZ ;  /* 0x0000002321297210 */ /* 0x000fe20007f5e0ff */
[----:B------:R-:W-:Y:S01]  /*26890*/  IMAD.WIDE.U32 R4, R8, UR14, R4 ;  /* 0x0000000e08047c25 */ /* 0x000fe2000f8e0004 */
[----:B------:R-:W-:-:S03]  /*268a0*/  IADD3 R30, P3, PT, R32, R31, RZ ;  /* 0x0000001f201e7210 */ /* 0x000fc60007f7e0ff */
[----:B------:R-:W-:Y:S01]  /*268b0*/  VIADD R33, R14, UR4 ;  /* 0x000000040e217c36 */ /* 0x000fe20008000000 */
[----:B------:R-:W-:Y:S01]  /*268c0*/  IADD3 R5, PT, PT, R5, UR16, RZ ;  /* 0x0000001005057c10 */ /* 0x000fe2000fffe0ff */
[----:B------:R-:W-:-:S04]  /*268d0*/  IMAD.WIDE.U32 R20, R13, R16, R20 ;  /* 0x000000100d147225 */ /* 0x000fc800078e0014 */
[----:B------:R-:W-:Y:S01]  /*268e0*/  IMAD.X R31, RZ, RZ, RZ, P3 ;  /* 0x000000ffff1f7224 */ /* 0x000fe200018e06ff */
[----:B------:R-:W-:Y:S01]  /*268f0*/  IADD3 R4, P3, PT, R33, R4, RZ ;  /* 0x0000000421047210 */ /* 0x000fe20007f7e0ff */
[----:B------:R-:W-:Y:S01]  /*26900*/  IMAD.X R35, RZ, RZ, RZ, P2 ;  /* 0x000000ffff237224 */ /* 0x000fe200010e06ff */
[----:B------:R-:W-:Y:S01]  /*26910*/  IADD3 R32, P2, PT, R5, R20, RZ ;  /* 0x0000001405207210 */ /* 0x000fe20007f5e0ff */
[----:B------:R-:W-:Y:S01]  /*26920*/  IMAD.WIDE.U32 R30, R3, R18, R30 ;  /* 0x00000012031e7225 */ /* 0x000fe200078e001e */
[----:B------:R-:W-:Y:S02]  /*26930*/  IADD3.X R5, PT, PT, RZ, RZ, RZ, P3, !PT ;  /* 0x000000ffff057210 */ /* 0x000fe40001ffe4ff */
[----:B------:R-:W-:Y:S01]  /*26940*/  IADD3 R35, P3, PT, R35, R0, RZ ;  /* 0x0000000023237210 */ /* 0x000fe20007f7e0ff */
[----:B------:R-:W-:Y:S02]  /*26950*/  IMAD.IADD R21, R7, 0x1, R21 ;  /* 0x0000000107157824 */ /* 0x000fe400078e0215 */
[----:B------:R-:W-:-:S02]  /*26960*/  IMAD.X R45, RZ, RZ, RZ, P4 ;  /* 0x000000ffff2d7224 */ /* 0x000fc400020e06ff */
[----:B------:R-:W-:Y:S01]  /*26970*/  IMAD.IADD R20, R11, 0x1, R31 ;  /* 0x000000010b147824 */ /* 0x000fe200078e021f */
[----:B------:R-:W-:Y:S01]  /*26980*/  IADD3 R30, P4, PT, R21, R30, RZ ;  /* 0x0000001e151e7210 */ /* 0x000fe20007f9e0ff */
[----:B------:R-:W-:Y:S02]  /*26990*/  IMAD.X R33, RZ, RZ, RZ, P2 ;  /* 0x000000ffff217224 */ /* 0x000fe400010e06ff */
[----:B------:R-:W-:Y:S01]  /*269a0*/  IMAD.WIDE.U32 R4, R43, UR13, R4 ;  /* 0x0000000d2b047c25 */ /* 0x000fe2000f8e0004 */
[----:B------:R-:W-:Y:S02]  /*269b0*/  IADD3 R20, P2, PT, R20, R41, RZ ;  /* 0x0000002914147210 */ /* 0x000fe40007f5e0ff */
[----:B------:R-:W-:Y:S01]  /*269c0*/  IADD3.X R31, PT, PT, RZ, RZ, RZ, P4, !PT ;  /* 0x000000ffff1f7210 */ /* 0x000fe200027fe4ff */
[----:B------:R-:W-:-:S04]  /*269d0*/  IMAD.WIDE.U32 R32, R8, UR15, R32 ;  /* 0x0000000f08207c25 */ /* 0x000fc8000f8e0020 */
[----:B------:R-:W-:Y:S01]  /*269e0*/  IMAD.IADD R5, R6, 0x1, R5 ;  /* 0x0000000106057824 */ /* 0x000fe200078e0205 */
[----:B------:R-:W-:Y:S01]  /*269f0*/  IADD3 R33, PT, PT, R9, R33, RZ ;  /* 0x0000002109217210 */ /* 0x000fe20007ffe0ff */
[----:B------:R-:W-:Y:S02]  /*26a00*/  IMAD.X R21, RZ, RZ, RZ, P2 ;  /* 0x000000ffff157224 */ /* 0x000fe400010e06ff */
[----:B------:R-:W-:Y:S01]  /*26a10*/  IMAD.WIDE.U32 R30, R13, R17, R30 ;  /* 0x000000110d1e7225 */ /* 0x000fe200078e001e */
[----:B------:R-:W-:Y:S02]  /*26a20*/  IADD3 R2, P2, PT, R5, R32, RZ ;  /* 0x0000002005027210 */ /* 0x000fe40007f5e0ff */
[----:B------:R-:W-:Y:S01]  /*26a30*/  MOV R5, RZ ;  /* 0x000000ff00057202 */ /* 0x000fe20000000f00 */
[----:B------:R-:W-:Y:S01]  /*26a40*/  IMAD R0, R4, UR34, RZ ;  /* 0x0000002204007c24 */ /* 0x000fe2000f8e02ff */
[----:B------:R-:W-:Y:S01]  /*26a50*/  IADD3 R30, P4, PT, R33, R30, RZ ;  /* 0x0000001e211e7210 */ /* 0x000fe20007f9e0ff */
[----:B------:R-:W-:-:S04]  /*26a60*/  IMAD.WIDE.U32 R20, R3, R19, R20 ;  /* 0x0000001303147225 */ /* 0x000fc800078e0014 */
[----:B------:R-:W-:Y:S02]  /*26a70*/  IMAD.IADD R31, R12, 0x1, R31 ;  /* 0x000000010c1f7824 */ /* 0x000fe400078e021f */
[----:B------:R-:W-:Y:S02]  /*26a80*/  IMAD.X R3, RZ, RZ, RZ, P2 ;  /* 0x000000ffff037224 */ /* 0x000fe400010e06ff */
[----:B------:R-:W-:Y:S01]  /*26a90*/  IMAD.HI.U32 R5, R0, UR12, R4 ;  /* 0x0000000c00057c27 */ /* 0x000fe2000f8e0004 */
[----:B------:R-:W-:-:S03]  /*26aa0*/  IADD3 R4, P2, PT, R20, R31, RZ ;  /* 0x0000001f14047210 */ /* 0x000fc60007f5e0ff */
[----:B------:R-:W-:Y:S02]  /*26ab0*/  IMAD.X R31, RZ, RZ, RZ, P4 ;  /* 0x000000ffff1f7224 */ /* 0x000fe400020e06ff */
[----:B------:R-:W-:-:S04]  /*26ac0*/  IMAD.WIDE.U32 R2, R43, UR14, R2 ;  /* 0x0000000e2b027c25 */ /* 0x000fc8000f8e0002 */
[----:B------:R-:W-:Y:S01]  /*26ad0*/  VIADD R33, R5, UR4 ;  /* 0x0000000405217c36 */ /* 0x000fe20008000000 */
[----:B------:R-:W-:Y:S01]  /*26ae0*/  IADD3.X R5, PT, PT, RZ, RZ, RZ, P2, !PT ;  /* 0x000000ffff057210 */ /* 0x000fe200017fe4ff */
[----:B------:R-:W-:-:S03]  /*26af0*/  IMAD.WIDE.U32 R30, R8, R16, R30 ;  /* 0x00000010081e7225 */ /* 0x000fc600078e001e */
[----:B------:R-:W-:Y:S01]  /*26b00*/  IADD3 R2, P2, PT, R33, R2, RZ ;  /* 0x0000000221027210 */ /* 0x000fe20007f5e0ff */
[----:B------:R-:W-:Y:S02]  /*26b10*/  VIADD R3, R3, UR16 ;  /* 0x0000001003037c36 */ /* 0x000fe40008000000 */
[----:B------:R-:W-:-:S03]  /*26b20*/  IMAD.WIDE.U32 R28, R37, R66, R28 ;  /* 0x00000042251c7225 */ /* 0x000fc600078e001c */
[----:B------:R-:W-:Y:S01]  /*26b30*/  IADD3 R30, P5, PT, R3, R30, RZ ;  /* 0x0000001e031e7210 */ /* 0x000fe20007fbe0ff */
[----:B------:R-:W-:Y:S01]  /*26b40*/  IMAD.WIDE.U32 R4, R13, R18, R4 ;  /* 0x000000120d047225 */ /* 0x000fe200078e0004 */
[----:B------:R-:W-:Y:S02]  /*26b50*/  IADD3.X R3, PT, PT, RZ, RZ, RZ, P2, !PT ;  /* 0x000000ffff037210 */ /* 0x000fe400017fe4ff */
[----:B------:R-:W-:Y:S01]  /*26b60*/  IADD3 R45, P6, PT, R28, R45, RZ ;  /* 0x0000002d1c2d7210 */ /* 0x000fe20007fde0ff */
[----:B------:R-:W-:Y:S01]  /*26b70*/  IMAD.IADD R31, R7, 0x1, R31 ;  /* 0x00000001071f7824 */ /* 0x000fe200078e021f */
        /* <DEDUP_REMOVED lines=8> */
[----:B------:R-:W-:Y:S01]  /*26c00*/  IMAD.X R5, RZ, RZ, RZ, P4 ;  /* 0x000000ffff057224 */ /* 0x000fe200020e06ff */
[----:B------:R-:W-:Y:S01]  /*26c10*/  IADD3 R10, P3, PT, R21, R10, RZ ;  /* 0x0000000a150a7210 */ /* 0x000fe20007f7e0ff */
[----:B------:R-:W-:Y:S01]  /*26c20*/  IMAD.WIDE.U32 R30, R43, UR15, R30 ;  /* 0x0000000f2b1e7c25 */ /* 0x000fe2000f8e001e */
[----:B------:R-:W-:-:S03]  /*26c30*/  IADD3.X R21, PT, PT, RZ, RZ, RZ, P5, !PT ;  /* 0x000000ffff157210 */ /* 0x000fc60002ffe4ff */
        /* <DEDUP_REMOVED lines=12> */
[----:B------:R-:W-:-:S04]  /*26d00*/  IMAD.WIDE.U32 R40, R0, UR14, R40 ;  /* 0x0000000e00287c25 */ /* 0x000fc8000f8e0028 */
[----:B------:R-:W-:Y:S01]  /*26d10*/  IMAD.X R13, RZ, RZ, RZ, P2 ;  /* 0x000000ffff0d7224 */ /* 0x000fe200010e06ff */
[----:B------:R-:W-:Y:S01]  /*26d20*/  IADD3 R28, P2, PT, R34, R29, RZ ;  /* 0x0000001d221c7210 */ /* 0x000fe20007f5e0ff */
[----:B------:R-:W-:Y:S01]  /*26d30*/  IMAD.X R5, RZ, RZ, RZ, P4 ;  /* 0x000000ffff057224 */ /* 0x000fe200020e06ff */
[----:B------:R-:W-:Y:S01]  /*26d40*/  IADD3 R3, PT, PT, R41, UR16, RZ ;  /* 0x0000001029037c10 */ /* 0x000fe2000fffe0ff */
[----:B------:R-:W-:Y:S01]  /*26d50*/  IMAD.WIDE.U32 R30, R43, R16, R30 ;  /* 0x000000102b1e7225 */ /* 0x000fe200078e001e */
[----:B------:R-:W-:-:S03]  /*26d60*/  IADD3 R13, P5, PT, R13, R10, RZ ;  /* 0x0000000a0d0d7210 */ /* 0x000fc60007fbe0ff */
[----:B------:R-:W-:Y:S01]  /*26d70*/  IMAD.WIDE.U32 R4, R8, R18, R4 ;  /* 0x0000001208047225 */ /* 0x000fe200078e0004 */
[----:B------:R-:W-:-:S03]  /*26d80*/  IADD3 R6, P4, PT, R21, R13, RZ ;  /* 0x0000000d15067210 */ /* 0x000fc60007f9e0ff */
[----:B------:R-:W-:Y:S01]  /*26d90*/  IMAD.X R29, RZ, RZ, RZ, P2 ;  /* 0x000000ffff1d7224 */ /* 0x000fe200010e06ff */
[----:B------:R-:W-:Y:S01]  /*26da0*/  IADD3 R20, P2, PT, R3, R30, RZ ;  /* 0x0000001e03147210 */ /* 0x000fe20007f5e0ff */
[----:B------:R-:W-:Y:S02]  /*26db0*/  IMAD.IADD R33, R7, 0x1, R31 ;  /* 0x0000000107217824 */ /* 0x000fe400078e021f */
[----:B------:R-:W-:Y:S01]  /*26dc0*/  IMAD.IADD R3, R11, 0x1, R5 ;  /* 0x000000010b037824 */ /* 0x000fe200078e0205 */
[----:B------:R-:W-:Y:S01]  /*26dd0*/  IADD3.X R5, PT, PT, RZ, RZ, RZ, P6, !PT ;  /* 0x000000ffff057210 */ /* 0x000fe200037fe4ff */
[----:B------:R-:W-:Y:S01]  /*26de0*/  IMAD.WIDE.U32 R30, R37, R64, R28 ;  /* 0x00000040251e7225 */ /* 0x000fe200078e001c */
[----:B------:R-:W-:Y:S02]  /*26df0*/  IADD3 R32, P6, PT, R33, R4, RZ ;  /* 0x0000000421207210 */ /* 0x000fe40007fde0ff */
[----:B------:R-:W-:Y:S01]  /*26e00*/  IADD3 R28, P1, PT, R3, R6, RZ ;  /* 0x00000006031c7210 */ /* 0x000fe20007f3e0ff */
        /* <DEDUP_REMOVED lines=11> */
[----:B------:R-:W-:Y:S01]  /*26ec0*/  IMAD.X R5, RZ, RZ, RZ, P3 ;  /* 0x000000ffff057224 */ /* 0x000fe200018e06ff */
[----:B------:R-:W-:Y:S01]  /*26ed0*/  IADD3 R32, P6, PT, R3, R32, RZ ;  /* 0x0000002003207210 */ /* 0x000fe20007fde0ff */
[----:B------:R-:W-:Y:S01]  /*26ee0*/  IMAD.WIDE.U32 R20, R8, R19, R28 ;  /* 0x0000001308147225 */ /* 0x000fe200078e001c */
[----:B------:R-:W-:Y:S02]  /*26ef0*/  IADD3.X R3, PT, PT, RZ, RZ, RZ, P4, !PT ;  /* 0x000000ffff037210 */ /* 0x000fe400027fe4ff */
[----:B------:R-:W-:Y:S01]  /*26f00*/  IADD3 R5, P3, PT, R5, R6, RZ ;  /* 0x0000000605057210 */ /* 0x000fe20007f7e0ff */
[----:B------:R-:W-:-:S02]  /*26f10*/  IMAD.IADD R29, R12, 0x1, R33 ;  /* 0x000000010c1d7824 */ /* 0x000fc400078e0221 */
[----:B------:R-:W-:Y:S02]  /*26f20*/  IMAD.X R6, RZ, RZ, RZ, P5 ;  /* 0x000000ffff067224 */ /* 0x000fe400028e06ff */
[----:B------:R-:W-:Y:S01]  /*26f30*/  IMAD.X R33, RZ, RZ, RZ, P6 ;  /* 0x000000ffff217224 */ /* 0x000fe200030e06ff */
[----:B------:R-:W-:Y:S02]  /*26f40*/  IADD3 R28, P5, PT, R20, R29, RZ ;  /* 0x0000001d141c7210 */ /* 0x000fe40007fbe0ff */
[----:B------:R-:W-:Y:S01]  /*26f50*/  IADD3 R6, P4, PT, R6, R5, RZ ;  /* 0x0000000506067210 */ /* 0x000fe20007f9e0ff */
[----:B------:R-:W-:Y:S01]  /*26f60*/  IMAD.WIDE.U32 R32, R0, R16, R32 ;  /* 0x0000001000207225 */ /* 0x000fe200078e0020 */
[----:B------:R-:W-:-:S03]  /*26f70*/  IADD3.X R5, PT, PT, RZ, RZ, RZ, P2, !PT ;  /* 0x000000ffff057210 */ /* 0x000fc600017fe4ff */
[----:B------:R-:W-:Y:S01]  /*26f80*/  IMAD.X R29, RZ, RZ, RZ, P5 ;  /* 0x000000ffff1d7224 */ /* 0x000fe200028e06ff */
[----:B------:R-:W-:Y:S01]  /*26f90*/  IADD3 R3, P5, PT, R3, R6, RZ ;  /* 0x0000000603037210 */ /* 0x000fe20007fbe0ff */
[----:B------:R-:W-:Y:S01]  /*26fa0*/  IMAD.IADD R31, R7, 0x1, R33 ;  /* 0x00000001071f7824 */ /* 0x000fe200078e0221 */
[----:B------:R-:W-:Y:S01]  /*26fb0*/  MOV R8, R32 ;  /* 0x0000002000087202 */ /* 0x000fe20000000f00 */
[----:B------:R-:W-:Y:S01]  /*26fc0*/  IMAD.WIDE.U32 R28, R43, R18, R28 ;  /* 0x000000122b1c7225 */ /* 0x000fe200078e001c */
[----:B------:R-:W-:-:S03]  /*26fd0*/  IADD3 R21, P2, PT, R21, R3, RZ ;  /* 0x0000000315157210 */ /* 0x000fc60007f5e0ff */
[----:B------:R-:W-:Y:S01]  /*26fe0*/  IMAD.WIDE.U32 R4, R37, R37, R4 ;  /* 0x0000002525047225 */ /* 0x000fe200078e0004 */
[----:B------:R-:W-:-:S03]  /*26ff0*/  IADD3 R30, P6, PT, R31, R28, RZ ;  /* 0x0000001c1f1e7210 */ /* 0x000fc60007fde0ff */
[----:B------:R-:W-:Y:S02]  /*27000*/  IMAD.IADD R20, R11, 0x1, R29 ;  /* 0x000000010b147824 */ /* 0x000fe400078e021d */
        /* <DEDUP_REMOVED lines=10> */
[----:B------:R-:W-:Y:S01]  /*270b0*/  IADD3 R29, PT, PT, R12, R31, RZ ;  /* 0x0000001f0c1d7210 */ /* 0x000fe20007ffe0ff */
[----:B------:R-:W-:-:S03]  /*270c0*/  IMAD.WIDE.U32 R20, R43, R19, R20 ;  /* 0x000000132b147225 */ /* 0x000fc600078e0014 */
[----:B------:R-:W-:Y:S01]  /*270d0*/  IADD3 R3, P4, PT, R3, R4, RZ ;  /* 0x0000000403037210 */ /* 0x000fe20007f9e0ff */
[----:B------:R-:W-:Y:S01]  /*270e0*/  IMAD.X R4, RZ, RZ, RZ, P5 ;  /* 0x000000ffff047224 */ /* 0x000fe200028e06ff */
[----:B------:R-:W-:Y:S01]  /*270f0*/  IADD3 R28, P6, PT, R20, R29, RZ ;  /* 0x0000001d141c7210 */ /* 0x000fe20007fde0ff */
[----:B------:R-:W-:Y:S02]  /*27100*/  IMAD.X R13, RZ, RZ, RZ, P1 ;  /* 0x000000ffff0d7224 */ /* 0x000fe400008e06ff */
[----:B------:R-:W-:Y:S01]  /*27110*/  IMAD.MOV.U32 R6, RZ, RZ, R34 ;  /* 0x000000ffff067224 */ /* 0x000fe200078e0022 */
[----:B------:R-:W-:Y:S01]  /*27120*/  IADD3 R4, P5, PT, R4, R3, RZ ;  /* 0x0000000304047210 */ /* 0x000fe20007fbe0ff */
[----:B------:R-:W-:Y:S01]  /*27130*/  IMAD.X R3, RZ, RZ, RZ, P2 ;  /* 0x000000ffff037224 */ /* 0x000fe200010e06ff */
[----:B------:R-:W-:-:S04]  /*27140*/  IADD3.X R29, PT, PT, RZ, RZ, RZ, P6, !PT ;  /* 0x000000ffff1d7210 */ /* 0x000fc800037fe4ff */
[----:B------:R-:W-:Y:S01]  /*27150*/  IADD3 R3, P1, PT, R3, R4, RZ ;  /* 0x0000000403037210 */ /* 0x000fe20007f3e0ff */
[----:B------:R-:W-:-:S03]  /*27160*/  IMAD.WIDE.U32 R28, R0, R18, R28 ;  /* 0x00000012001c7225 */ /* 0x000fc600078e001c */
[----:B------:R-:W-:Y:S01]  /*27170*/  IADD3 R21, P2, PT, R21, R3, RZ ;  /* 0x0000000315157210 */ /* 0x000fe20007f5e0ff */
[----:B------:R-:W-:Y:S02]  /*27180*/  IMAD.X R4, RZ, RZ, RZ, P3 ;  /* 0x000000ffff047224 */ /* 0x000fe400018e06ff */
[----:B------:R-:W-:Y:S02]  /*27190*/  IMAD.IADD R20, R11, 0x1, R29 ;  /* 0x000000010b147824 */ /* 0x000fe400078e021d */
[----:B------:R-:W-:Y:S01]  /*271a0*/  IMAD.X R3, RZ, RZ, RZ, P4 ;  /* 0x000000ffff037224 */ /* 0x000fe200020e06ff */
[----:B------:R-:W-:Y:S01]  /*271b0*/  IADD3 R4, PT, PT, R4, R5, R13 ;  /* 0x0000000504047210 */ /* 0x000fe20007ffe00d */
[----:B------:R-:W-:Y:S01]  /*271c0*/  IMAD.MOV.U32 R10, RZ, RZ, R28 ;  /* 0x000000ffff0a7224 */ /* 0x000fe200078e001c */
[----:B------:R-:W-:Y:S02]  /*271d0*/  IADD3.X R5, PT, PT, RZ, RZ, RZ, P0, !PT ;  /* 0x000000ffff057210 */ /* 0x000fe400007fe4ff */
[----:B------:R-:W-:-:S02]  /*271e0*/  IADD3 R20, P0, PT, R20, R21, RZ ;  /* 0x0000001514147210 */ /* 0x000fc40007f1e0ff */
[----:B------:R-:W-:Y:S01]  /*271f0*/  IADD3 R4, PT, PT, R3, R4, R5 ;  /* 0x0000000403047210 */ /* 0x000fe20007ffe005 */
[----:B------:R-:W-:Y:S01]  /*27200*/  IMAD.X R3, RZ, RZ, RZ, P1 ;  /* 0x000000ffff037224 */ /* 0x000fe200008e06ff */
[----:B------:R-:W-:Y:S01]  /*27210*/  IADD3.X R5, PT, PT, RZ, RZ, RZ, P5, !PT ;  /* 0x000000ffff057210 */ /* 0x000fe20002ffe4ff */
[----:B------:R-:W-:-:S03]  /*27220*/  IMAD.X R21, RZ, RZ, RZ, P0 ;  /* 0x000000ffff157224 */ /* 0x000fc600000e06ff */
[----:B------:R-:W-:Y:S01]  /*27230*/  IADD3 R3, PT, PT, R3, R4, R5 ;  /* 0x0000000403037210 */ /* 0x000fe20007ffe005 */
[----:B------:R-:W-:Y:S01]  /*27240*/  IMAD.WIDE.U32 R20, R0, R19, R20 ;  /* 0x0000001300147225 */ /* 0x000fe200078e0014 */
[----:B------:R-:W-:-:S03]  /*27250*/  IADD3.X R0, PT, PT, RZ, RZ, RZ, P2, !PT ;  /* 0x000000ffff007210 */ /* 0x000fc600017fe4ff */
[----:B------:R-:W-:Y:S01]  /*27260*/  IMAD.MOV.U32 R4, RZ, RZ, R40 ;  /* 0x000000ffff047224 */ /* 0x000fe200078e0028 */
[----:B------:R-:W-:Y:S01]  /*27270*/  IADD3 R0, PT, PT, R21, R3, R0 ;  /* 0x0000000315007210 */ /* 0x000fe20007ffe000 */
[----:B------:R-:W-:Y:S01]  /*27280*/  IMAD.MOV.U32 R3, RZ, RZ, R30 ;  /* 0x000000ffff037224 */ /* 0x000fe200078e001e */
        /* <DEDUP_REMOVED lines=28> */
.L_x_264:
        /* <DEDUP_REMOVED lines=23> */
.L_x_265:
[----:B------:R-:W-:Y:S01]  /*275c0*/  IMAD.WIDE.U32 R20, R2, R57, RZ ;  /* 0x0000003902147225 */ /* 0x000fe200078e00ff */
[----:B------:R-:W-:Y:S01]  /*275d0*/  UMOV UR4, URZ ;  /* 0x000000ff00047c82 */ /* 0x000fe20008000000 */
[----:B------:R-:W-:Y:S01]  /*275e0*/  UMOV UR5, URZ ;  /* 0x000000ff00057c82 */ /* 0x000fe20008000000 */
[----:B------:R-:W-:Y:S01]  /*275f0*/  UMOV UR27, URZ ;  /* 0x000000ff001b7c82 */ /* 0x000fe20008000000 */
[----:B------:R-:W-:Y:S01]  /*27600*/  IMAD.MOV.U32 R31, RZ, RZ, RZ ;  /* 0x000000ffff1f7224 */ /* 0x000fe200078e00ff */
[----:B------:R-:W-:Y:S01]  /*27610*/  IADD3 R30, PT, PT, R21, UR4, RZ ;  /* 0x00000004151e7c10 */ /* 0x000fe2000fffe0ff */
[----:B------:R-:W-:Y:S02]  /*27620*/  IMAD.MOV.U32 R29, RZ, RZ, RZ ;  /* 0x000000ffff1d7224 */ /* 0x000fe400078e00ff */
[----:B------:R-:W-:Y:S02]  /*27630*/  HFMA2 R35, -RZ, RZ, 0, 0 ;  /* 0x00000000ff237431 */ /* 0x000fe400000001ff */
[----:B------:R-:W-:Y:S01]  /*27640*/  IMAD R49, R20, UR34, RZ ;  /* 0x0000002214317c24 */ /* 0x000fe2000f8e02ff */
[----:B------:R-:W-:Y:S01]  /*27650*/  UMOV UR26, URZ ;  /* 0x000000ff001a7c82 */ /* 0x000fe20008000000 */
[----:B------:R-:W-:Y:S01]  /*27660*/  IMAD.WIDE.U32 R30, R50, R2, R30 ;  /* 0x00000002321e7225 */ /* 0x000fe200078e001e */
[----:B------:R-:W-:Y:S01]  /*27670*/  UMOV UR6, URZ ;  /* 0x000000ff00067c82 */ /* 0x000fe20008000000 */
[----:B------:R-:W-:Y:S01]  /*27680*/  UMOV UR7, URZ ;  /* 0x000000ff00077c82 */ /* 0x000fe20008000000 */
[----:B------:R-:W-:Y:S01]  /*27690*/  UMOV UR8, URZ ;  /* 0x000000ff00087c82 */ /* 0x000fe20008000000 */
[----:B------:R-:W-:-:S02]  /*276a0*/  VIADD R28, R31, UR4 ;  /* 0x000000041f1c7c36 */ /* 0x000fc40008000000 */
[----:B------:R-:W-:Y:S02]  /*276b0*/  HFMA2 R31, -RZ, RZ, 0, 0 ;  /* 0x00000000ff1f7431 */ /* 0x000fe400000001ff */
[----:B------:R-:W-:Y:S01]  /*276c0*/  IMAD.MOV.U32 R21, RZ, RZ, RZ ;  /* 0x000000ffff157224 */ /* 0x000fe200078e00ff */
[----:B------:R-:W-:Y:S01]  /*276d0*/  UMOV UR9, URZ ;  /* 0x000000ff00097c82 */ /* 0x000fe20008000000 */
[----:B------:R-:W-:Y:S01]  /*276e0*/  IMAD.WIDE.U32 R28, R51, R2, R28 ;  /* 0x00000002331c7225 */ /* 0x000fe200078e001c */
[----:B------:R-:W-:Y:S01]  /*276f0*/  UMOV UR10, URZ ;  /* 0x000000ff000a7c82 */ /* 0x000fe20008000000 */
[----:B------:R-:W-:Y:S01]  /*27700*/  UMOV UR11, URZ ;  /* 0x000000ff000b7c82 */ /* 0x000fe20008000000 */
[----:B------:R-:W0:Y:S01]  /*27710*/  LDC R42, c[0x3][0x1c] ;  /* 0x00c00700ff2a7b82 */ /* 0x000e220000000800 */
[----:B------:R-:W-:-:S04]  /*27720*/  IMAD.HI.U32 R21, R49, UR12, R20 ;  /* 0x0000000c31157c27 */ /* 0x000fc8000f8e0014 */
[----:B------:R-:W-:-:S04]  /*27730*/  IMAD.WIDE.U32 R30, R57, R4, R30 ;  /* 0x00000004391e7225 */ /* 0x000fc800078e001e */
[----:B------:R-:W-:Y:S01]  /*27740*/  VIADD R33, R21, UR27 ;  /* 0x0000001b15217c36 */ /* 0x000fe20008000000 */
[----:B------:R-:W-:-:S04]  /*27750*/  IADD3 R13, PT, PT, R31, UR5, RZ ;  /* 0x000000051f0d7c10 */ /* 0x000fc8000fffe0ff */
[----:B------:R-:W-:Y:S02]  /*27760*/  IADD3 R20, P0, PT, R13, R28, RZ ;  /* 0x0000001c0d147210 */ /* 0x000fe40007f1e0ff */
[----:B------:R-:W-:Y:S01]  /*27770*/  IADD3 R28, PT, PT, R29, UR4, RZ ;  /* 0x000000041d1c7c10 */ /* 0x000fe2000fffe0ff */
[----:B------:R-:W-:Y:S02]  /*27780*/  IMAD.MOV.U32 R29, RZ, RZ, RZ ;  /* 0x000000ffff1d7224 */ /* 0x000fe400078e00ff */
[----:B------:R-:W-:Y:S01]  /*27790*/  IMAD.X R21, RZ, RZ, RZ, P0 ;  /* 0x000000ffff157224 */ /* 0x000fe200000e06ff */
[----:B------:R-:W-:Y:S01]  /*277a0*/  IADD3 R32, P0, PT, R33, R30, RZ ;  /* 0x0000001e21207210 */ /* 0x000fe20007f1e0ff */
[----:B------:R-:W-:-:S04]  /*277b0*/  IMAD.WIDE.U32 R28, R62, R2, R28 ;  /* 0x000000023e1c7225 */ /* 0x000fc800078e001c */
[----:B------:R-:W-:-:S04]  /*277c0*/  IMAD.WIDE.U32 R30, R50, R4, R20 ;  /* 0x00000004321e7225 */ /* 0x000fc800078e0014 */
[----:B------:R-:W-:Y:S01]  /*277d0*/  IMAD.X R33, RZ, RZ, RZ, P0 ;  /* 0x000000ffff217224 */ /* 0x000fe200000e06ff */
[----:B------:R-:W-:Y:S01]  /*277e0*/  IADD3 R13, PT, PT, R31, UR5, RZ ;  /* 0x000000051f0d7c10 */ /* 0x000fe2000fffe0ff */
[----:B------:R-:W-:Y:S02]  /*277f0*/  VIADD R34, R29, UR4 ;  /* 0x000000041d227c36 */ /* 0x000fe40008000000 */
[----:B------:R-:W-:Y:S01]  /*27800*/  IMAD.WIDE.U32 R20, R49, UR13, R32 ;  /* 0x0000000d31147c25 */ /* 0x000fe2000f8e0020 */
[----:B------:R-:W-:-:S03]  /*27810*/  IADD3 R28, P0, PT, R13, R28, RZ ;  /* 0x0000001c0d1c7210 */ /* 0x000fc60007f1e0ff */
[----:B------:R-:W-:Y:S01]  /*27820*/  IMAD.MOV.U32 R31, RZ, RZ, RZ ;  /* 0x000000ffff1f7224 */ /* 0x000fe200078e00ff */
[----:B------:R-:W-:Y:S01]  /*27830*/  IADD3.X R29, PT, PT, RZ, RZ, RZ, P0, !PT ;  /* 0x000000ffff1d7210 */ /* 0x000fe200007fe4ff */
[----:B------:R-:W-:Y:S02]  /*27840*/  VIADD R13, R21, UR26 ;  /* 0x0000001a150d7c36 */ /* 0x000fe40008000000 */
[----:B------:R-:W-:Y:S02]  /*27850*/  IMAD R45, R20, UR34, RZ ;  /* 0x00000022142d7c24 */ /* 0x000fe4000f8e02ff */
[----:B------:R-:W-:Y:S02]  /*27860*/  IMAD.MOV.U32 R21, RZ, RZ, RZ ;  /* 0x000000ffff157224 */ /* 0x000fe400078e00ff */
[----:B------:R-:W-:-:S04]  /*27870*/  IMAD.WIDE.U32 R30, R57, R6, R30 ;  /* 0x00000006391e7225 */ /* 0x000fc800078e001e */
[----:B------:R-:W-:-:S04]  /*27880*/  IMAD.WIDE.U32 R28, R51, R4, R28 ;  /* 0x00000004331c7225 */ /* 0x000fc800078e001c */
[----:B------:R-:W-:Y:S02]  /*27890*/  VIADD R19, R31, UR6 ;  /* 0x000000061f137c36 */ /* 0x000fe40008000000 */
[----:B------:R-:W-:Y:S01]  /*278a0*/  IMAD.HI.U32 R33, R45, UR12, R20 ;  /* 0x0000000c2d217c27 */ /* 0x000fe2000f8e0014 */
[----:B------:R-:W-:Y:S02]  /*278b0*/  IADD3 R20, P2, PT, R13, R30, RZ ;  /* 0x0000001e0d147210 */ /* 0x000fe40007f5e0ff */
[----:B------:R-:W-:Y:S01]  /*278c0*/  IADD3 R28, P1, PT, R19, R28, RZ ;  /* 0x0000001c131c7210 */ /* 0x000fe20007f3e0ff */
[----:B------:R-:W-:Y:S01]  /*278d0*/  IMAD.WIDE.U32 R34, R39, R2, R34 ;  /* 0x0000000227227225 */ /* 0x000fe200078e0022 */
[----:B------:R-:W-:-:S03]  /*278e0*/  IADD3 R33, PT, PT, R33, UR27, RZ ;  /* 0x0000001b21217c10 */ /* 0x000fc6000fffe0ff */
[----:B------:R-:W-:Y:S01]  /*278f0*/  VIADD R21, R29, UR5 ;  /* 0x000000051d157c36 */ /* 0x000fe20008000000 */
[----:B------:R-:W-:Y:S01]  /*27900*/  IADD3 R30, PT, PT, R35, UR4, RZ ;  /* 0x00000004231e7c10 */ /* 0x000fe2000fffe0ff */
[----:B------:R-:W-:Y:S02]  /*27910*/  IMAD.X R29, RZ, RZ, RZ, P1 ;  /* 0x000000ffff1d7224 */ /* 0x000fe400008e06ff */
[----:B------:R-:W-:Y:S01]  /*27920*/  IMAD.MOV.U32 R31, RZ, RZ, RZ ;  /* 0x000000ffff1f7224 */ /* 0x000fe200078e00ff */
[----:B------:R-:W-:Y:S01]  /*27930*/  IADD3 R34, P0, PT, R21, R34, RZ ;  /* 0x0000002215227210 */ /* 0x000fe20007f1e0ff */
[----:B------:R-:W-:Y:S02]  /*27940*/  IMAD.X R21, RZ, RZ, RZ, P2 ;  /* 0x000000ffff157224 */ /* 0x000fe400010e06ff */
[----:B------:R-:W-:-:S04]  /*27950*/  IMAD.WIDE.U32 R28, R50, R6, R28 ;  /* 0x00000006321c7225 */ /* 0x000fc800078e001c */
[----:B------:R-:W-:Y:S01]  /*27960*/  IMAD.WIDE.U32 R20, R49, UR14, R20 ;  /* 0x0000000e31147c25 */ /* 0x000fe2000f8e0014 */
[----:B------:R-:W-:-:S03]  /*27970*/  IADD3 R13, PT, PT, R29, UR6, RZ ;  /* 0x000000061d0d7c10 */ /* 0x000fc6000fffe0ff */
[----:B------:R-:W-:Y:S01]  /*27980*/  IMAD.X R35, RZ, RZ, RZ, P0 ;  /* 0x000000ffff237224 */ /* 0x000fe200000e06ff */
[----:B------:R-:W-:Y:S01]  /*27990*/  IADD3 R32, P0, PT, R33, R20, RZ ;  /* 0x0000001421207210 */ /* 0x000fe20007f1e0ff */
[----:B------:R-:W-:Y:S02]  /*279a0*/  IMAD.MOV.U32 R29, RZ, RZ, RZ ;  /* 0x000000ffff1d7224 */ /* 0x000fe400078e00ff */
[----:B------:R-:W-:Y:S01]  /*279b0*/  IMAD.WIDE.U32 R34, R62, R4, R34 ;  /* 0x000000043e227225 */ /* 0x000fe200078e0022 */
[----:B------:R-:W-:-:S03]  /*279c0*/  IADD3.X R33, PT, PT, RZ, RZ, RZ, P0, !PT ;  /* 0x000000ffff217210 */ /* 0x000fc600007fe4ff */
[----:B------:R-:W-:Y:S01]  /*279d0*/  IMAD.WIDE.U32 R30, R66, R2, R30 ;  /* 0x00000002421e7225 */ /* 0x000fe200078e001e */
[----:B------:R-:W-:-:S03]  /*279e0*/  IADD3 R34, P1, PT, R13, R34, RZ ;  /* 0x000000220d227210 */ /* 0x000fc60007f3e0ff */
[----:B------:R-:W-:Y:S01]  /*279f0*/  VIADD R19, R35, UR5 ;  /* 0x0000000523137c36 */ /* 0x000fe20008000000 */
[----:B------:R-:W-:Y:S01]  /*27a00*/  IADD3.X R35, PT, PT, RZ, RZ, RZ, P1, !PT ;  /* 0x000000ffff237210 */ /* 0x000fe20000ffe4ff */
[----:B------:R-:W-:-:S03]  /*27a10*/  IMAD.WIDE.U32 R32, R45, UR13, R32 ;  /* 0x0000000d2d207c25 */ /* 0x000fc6000f8e0020 */
[----:B------:R-:W-:Y:S01]  /*27a20*/  IADD3 R30, P0, PT, R19, R30, RZ ;  /* 0x0000001e131e7210 */ /* 0x000fe20007f1e0ff */
[----:B------:R-:W-:Y:S02]  /*27a30*/  VIADD R21, R21, UR16 ;  /* 0x0000001015157c36 */ /* 0x000fe40008000000 */
[----:B------:R-:W-:-:S04]  /*27a40*/  IMAD.WIDE.U32 R28, R57, R8, R28 ;  /* 0x00000008391c7225 */ /* 0x000fc800078e001c */
[----:B------:R-:W-:Y:S02]  /*27a50*/  VIADD R19, R33, UR26 ;  /* 0x0000001a21137c36 */ /* 0x000fe40008000000 */
[----:B------:R-:W-:Y:S01]  /*27a60*/  HFMA2 R33, -RZ, RZ, 0, 0 ;  /* 0x00000000ff217431 */ /* 0x000fe200000001ff */
[----:B------:R-:W-:Y:S01]  /*27a70*/  IADD3 R28, P1, PT, R21, R28, RZ ;  /* 0x0000001c151c7210 */ /* 0x000fe20007f3e0ff */
[----:B------:R-:W-:Y:S02]  /*27a80*/  VIADD R21, R29, UR7 ;  /* 0x000000071d157c36 */ /* 0x000fe40008000000 */
[----:B------:R-:W-:-:S04]  /*27a90*/  IMAD.WIDE.U32 R34, R51, R6, R34 ;  /* 0x0000000633227225 */ /* 0x000fc800078e0022 */
[----:B------:R-:W-:Y:S02]  /*27aa0*/  VIADD R20, R31, UR4 ;  /* 0x000000041f147c36 */ /* 0x000fe40008000000 */
[----:B------:R-:W-:Y:S02]  /*27ab0*/  IMAD R13, R32, UR34, RZ ;  /* 0x00000022200d7c24 */ /* 0x000fe4000f8e02ff */
[----:B------:R-:W-:Y:S01]  /*27ac0*/  IMAD.X R31, RZ, RZ, RZ, P0 ;  /* 0x000000ffff1f7224 */ /* 0x000fe200000e06ff */
[----:B------:R-:W-:Y:S01]  /*27ad0*/  IADD3 R34, P0, PT, R21, R34, RZ ;  /* 0x0000002215227210 */ /* 0x000fe20007f1e0ff */
[----:B------:R-:W-:Y:S02]  /*27ae0*/  IMAD.X R29, RZ, RZ, RZ, P1 ;  /* 0x000000ffff1d7224 */ /* 0x000fe400008e06ff */
[----:B------:R-:W-:Y:S01]  /*27af0*/  IMAD.HI.U32 R14, R13, UR12, R32 ;  /* 0x0000000c0d0e7c27 */ /* 0x000fe2000f8e0020 */
[----:B------:R-:W-:-:S03]  /*27b00*/  IADD3 R33, PT, PT, R35, UR6, RZ ;  /* 0x0000000623217c10 */ /* 0x000fc6000fffe0ff */
[----:B------:R-:W-:-:S04]  /*27b10*/  IMAD.WIDE.U32 R30, R39, R4, R30 ;  /* 0x00000004271e7225 */ /* 0x000fc800078e001e */
[----:B------:R-:W-:Y:S01]  /*27b20*/  IMAD.MOV.U32 R21, RZ, RZ, RZ ;  /* 0x000000ffff157224 */ /* 0x000fe200078e00ff */
[----:B------:R-:W-:Y:S01]  /*27b30*/  IADD3 R32, P1, PT, R33, R30, RZ ;  /* 0x0000001e21207210 */ /* 0x000fe20007f3e0ff */
[----:B------:R-:W-:Y:S02]  /*27b40*/  IMAD.X R35, RZ, RZ, RZ, P0 ;  /* 0x000000ffff237224 */ /* 0x000fe400000e06ff */
[----:B------:R-:W-:Y:S01]  /*27b50*/  IMAD.WIDE.U32 R28, R49, UR15, R28 ;  /* 0x0000000f311c7c25 */ /* 0x000fe2000f8e001c */
[----:B------:R-:W-:-:S03]  /*27b60*/  IADD3.X R33, PT, PT, RZ, RZ, RZ, P1, !PT ;  /* 0x000000ffff217210 */ /* 0x000fc60000ffe4ff */
[----:B------:R-:W-:Y:S01]  /*27b70*/  IMAD.WIDE.U32 R20, R64, R2, R20 ;  /* 0x0000000240147225 */ /* 0x000fe200078e0014 */
[----:B------:R-:W-:Y:S02]  /*27b80*/  IADD3 R28, P2, PT, R19, R28, RZ ;  /* 0x0000001c131c7210 */ /* 0x000fe40007f5e0ff */
[----:B------:R-:W-:Y:S01]  /*27b90*/  IADD3 R41, PT, PT, R9, R29, RZ ;  /* 0x0000001d09297210 */ /* 0x000fe20007ffe0ff */
[----:B------:R-:W-:Y:S02]  /*27ba0*/  VIADD R31, R31, UR5 ;  /* 0x000000051f1f7c36 */ /* 0x000fe40008000000 */
[----:B------:R-:W-:-:S03]  /*27bb0*/  IMAD.WIDE.U32 R34, R50, R8, R34 ;  /* 0x0000000832227225 */ /* 0x000fc600078e0022 */
[----:B------:R-:W-:Y:S01]  /*27bc0*/  IADD3 R20, P0, PT, R31, R20, RZ ;  /* 0x000000141f147210 */ /* 0x000fe20007f1e0ff */
[----:B------:R-:W-:Y:S02]  /*27bd0*/  VIADD R31, R35, UR7 ;  /* 0x00000007231f7c36 */ /* 0x000fe40008000000 */
[----:B------:R-:W-:Y:S02]  /*27be0*/  IMAD.MOV.U32 R35, RZ, RZ, RZ ;  /* 0x000000ffff237224 */ /* 0x000fe400078e00ff */
[----:B------:R-:W-:Y:S02]  /*27bf0*/  IMAD.X R29, RZ, RZ, RZ, P2 ;  /* 0x000000ffff1d7224 */ /* 0x000fe400010e06ff */
[----:B------:R-:W-:-:S04]  /*27c00*/  IMAD.WIDE.U32 R32, R62, R6, R32 ;  /* 0x000000063e207225 */ /* 0x000fc800078e0020 */
[----:B------:R-:W-:-:S04]  /*27c10*/  IMAD.WIDE.U32 R34, R57, R3, R34 ;  /* 0x0000000339227225 */ /* 0x000fc800078e0022 */
[----:B------:R-:W-:Y:S01]  /*27c20*/  VIADD R30, R21, UR4 ;  /* 0x00000004151e7c36 */ /* 0x000fe20008000000 */
[----:B------:R-:W-:Y:S01]  /*27c30*/  IADD3.X R21, PT, PT, RZ, RZ, RZ, P0, !PT ;  /* 0x000000ffff157210 */ /* 0x000fe200007fe4ff */
[----:B------:R-:W-:Y:S01]  /*27c40*/  VIADD R19, R14, UR27 ;  /* 0x0000001b0e137c36 */ /* 0x000fe20008000000 */
[----:B------:R-:W-:Y:S01]  /*27c50*/  IADD3 R32, P0, PT, R31, R32, RZ ;  /* 0x000000201f207210 */ /* 0x000fe20007f1e0ff */
[----:B------:R-:W-:Y:S01]  /*27c60*/  IMAD.WIDE.U32 R28, R45, UR14, R28 ;  /* 0x0000000e2d1c7c25 */ /* 0x000fe2000f8e001c */
[----:B------:R-:W-:Y:S02]  /*27c70*/  IADD3 R34, P2, PT, R41, R34, RZ ;  /* 0x0000002229227210 */ /* 0x000fe40007f5e0ff */
[----:B------:R-:W-:Y:S01]  /*27c80*/  MOV R31, RZ ;  /* 0x000000ff001f7202 */ /* 0x000fe20000000f00 */
[----:B------:R-:W-:Y:S01]  /*27c90*/  IMAD.WIDE.U32 R20, R66, R4, R20 ;  /* 0x0000000442147225 */ /* 0x000fe200078e0014 */
[----:B------:R-:W-:Y:S02]  /*27ca0*/  IADD3 R28, P3, PT, R19, R28, RZ ;  /* 0x0000001c131c7210 */ /* 0x000fe40007f7e0ff */
[----:B------:R-:W-:Y:S01]  /*27cb0*/  IADD3 R19, PT, PT, R29, UR16, RZ ;  /* 0x000000101d137c10 */ /* 0x000fe2000fffe0ff */
[----:B------:R-:W-:-:S02]  /*27cc0*/  VIADD R33, R33, UR6 ;  /* 0x0000000621217c36 */ /* 0x000fc40008000000 */
[----:B------:R-:W-:Y:S01]  /*27cd0*/  VIADD R41, R35, UR8 ;  /* 0x0000000823297c36 */ /* 0x000fe20008000000 */
[----:B------:R-:W-:Y:S01]  /*27ce0*/  IADD3.X R35, PT, PT, RZ, RZ, RZ, P2, !PT ;  /* 0x000000ffff237210 */ /* 0x000fe200017fe4ff */
[----:B------:R-:W-:Y:S01]  /*27cf0*/  VIADD R21, R21, UR5 ;  /* 0x0000000515157c36 */ /* 0x000fe20008000000 */
[----:B------:R-:W-:Y:S01]  /*27d00*/  IADD3 R20, P1, PT, R33, R20, RZ ;  /* 0x0000001421147210 */ /* 0x000fe20007f3e0ff */
[----:B------:R-:W-:-:S04]  /*27d10*/  IMAD.WIDE.U32 R30, R37, R2, R30 ;  /* 0x00000002251e7225 */ /* 0x000fc800078e001e */
[----:B------:R-:W-:Y:S01]  /*27d20*/  IMAD.X R29, RZ, RZ, RZ, P3 ;  /* 0x000000ffff1d7224 */ /* 0x000fe200018e06ff */
[----:B------:R-:W-:Y:S01]  /*27d30*/  IADD3 R24, PT, PT, R31, UR4, RZ ;  /* 0x000000041f187c10 */ /* 0x000fe2000fffe0ff */
[----:B------:R-:W-:Y:S01]  /*27d40*/  IMAD.X R33, RZ, RZ, RZ, P0 ;  /* 0x000000ffff217224 */ /* 0x000fe200000e06ff */
[----:B------:R-:W-:Y:S01]  /*27d50*/  IADD3 R30, P0, PT, R21, R30, RZ ;  /* 0x0000001e151e7210 */ /* 0x000fe20007f1e0ff */
[----:B------:R-:W-:-:S04]  /*27d60*/  IMAD.WIDE.U32 R34, R49, R16, R34 ;  /* 0x0000001031227225 */ /* 0x000fc800078e0022 */
[----:B------:R-:W-:Y:S01]  /*27d70*/  IMAD.WIDE.U32 R28, R13, UR13, R28 ;  /* 0x0000000d0d1c7c25 */ /* 0x000fe2000f8e001c */
[----:B------:R-:W-:-:S03]  /*27d80*/  IADD3 R34, P2, PT, R19, R34, RZ ;  /* 0x0000002213227210 */ /* 0x000fc60007f5e0ff */
[----:B------:R-:W-:Y:S02]  /*27d90*/  IMAD.X R21, RZ, RZ, RZ, P1 ;  /* 0x000000ffff157224 */ /* 0x000fe400008e06ff */
[----:B------:R-:W-:-:S04]  /*27da0*/  IMAD.WIDE.U32 R32, R51, R8, R32 ;  /* 0x0000000833207225 */ /* 0x000fc800078e0020 */
[----:B------:R-:W-:Y:S02]  /*27db0*/  VIADD R19, R29, UR26 ;  /* 0x0000001a1d137c36 */ /* 0x000fe40008000000 */
[----:B------:R-:W-:Y:S02]  /*27dc0*/  HFMA2 R29, -RZ, RZ, 0, 0 ;  /* 0x00000000ff1d7431 */ /* 0x000fe400000001ff */
[----:B------:R-:W-:Y:S01]  /*27dd0*/  IMAD.WIDE.U32 R20, R39, R6, R20 ;  /* 0x0000000627147225 */ /* 0x000fe200078e0014 */
[----:B------:R-:W-:-:S03]  /*27de0*/  IADD3 R32, P1, PT, R41, R32, RZ ;  /* 0x0000002029207210 */ /* 0x000fc60007f3e0ff */
[----:B------:R-:W-:Y:S01]  /*27df0*/  IMAD.X R31, RZ, RZ, RZ, P0 ;  /* 0x000000ffff1f7224 */ /* 0x000fe200000e06ff */
[----:B------:R-:W-:Y:S01]  /*27e00*/  IADD3 R21, PT, PT, R21, UR6, RZ ;  /* 0x0000000615157c10 */ /* 0x000fe2000fffe0ff */
[----:B------:R-:W-:Y:S02]  /*27e10*/  VIADD R33, R33, UR7 ;  /* 0x0000000721217c36 */ /* 0x000fe40008000000 */
[----:B------:R-:W-:-:S03]  /*27e20*/  IMAD.WIDE.U32 R30, R64, R4, R30 ;  /* 0x00000004401e7225 */ /* 0x000fc600078e001e */
[----:B------:R-:W-:Y:S01]  /*27e30*/  IADD3 R20, P0, PT, R33, R20, RZ ;  /* 0x0000001421147210 */ /* 0x000fe20007f1e0ff */
[----:B------:R-:W-:Y:S02]  /*27e40*/  IMAD R43, R28, UR34, RZ ;  /* 0x000000221c2b7c24 */ /* 0x000fe4000f8e02ff */
[----:B------:R-:W-:Y:S01]  /*27e50*/  IMAD.X R33, RZ, RZ, RZ, P1 ;  /* 0x000000ffff217224 */ /* 0x000fe200008e06ff */
[----:B------:R-:W-:Y:S01]  /*27e60*/  IADD3 R30, P1, PT, R21, R30, RZ ;  /* 0x0000001e151e7210 */ /* 0x000fe20007f3e0ff */
[----:B------:R-:W-:Y:S01]  /*27e70*/  IMAD.HI.U32 R14, R43, UR12, R28 ;  /* 0x0000000c2b0e7c27 */ /* 0x000fe2000f8e001c */
[----:B------:R-:W-:-:S03]  /*27e80*/  IADD3.X R21, PT, PT, RZ, RZ, RZ, P0, !PT ;  /* 0x000000ffff157210 */ /* 0x000fc600007fe4ff */
[----:B------:R-:W-:Y:S02]  /*27e90*/  VIADD R29, R31, UR5 ;  /* 0x000000051f1d7c36 */ /* 0x000fe40008000000 */
[----:B------:R-:W-:-:S03]  /*27ea0*/  IMAD.WIDE.U32 R32, R50, R3, R32 ;  /* 0x0000000332207225 */ /* 0x000fc600078e0020 */
[----:B------:R-:W-:Y:S01]  /*27eb0*/  IADD3 R28, P0, PT, R29, R24, RZ ;  /* 0x000000181d1c7210 */ /* 0x000fe20007f1e0ff */
[----:B------:R-:W-:Y:S01]  /*27ec0*/  IMAD.X R31, RZ, RZ, RZ, P1 ;  /* 0x000000ffff1f7224 */ /* 0x000fe200008e06ff */
[----:B------:R-:W-:Y:S01]  /*27ed0*/  IADD3 R29, PT, PT, R33, UR8, RZ ;  /* 0x00000008211d7c10 */ /* 0x000fe2000fffe0ff */
[----:B------:R-:W-:-:S04]  /*27ee0*/  IMAD.WIDE.U32 R20, R62, R8, R20 ;  /* 0x000000083e147225 */ /* 0x000fc800078e0014 */
[----:B------:R-:W-:Y:S02]  /*27ef0*/  IMAD.IADD R41, R7, 0x1, R35 ;  /* 0x0000000107297824 */ /* 0x000fe400078e0223 */
[----:B------:R-:W-:-:S04]  /*27f00*/  IMAD.WIDE.U32 R30, R66, R6, R30 ;  /* 0x00000006421e7225 */ /* 0x000fc800078e001e */
[----:B------:R-:W-:Y:S02]  /*27f10*/  VIADD R21, R21, UR7 ;  /* 0x0000000715157c36 */ /* 0x000fe40008000000 */
[----:B------:R-:W-:Y:S01]  /*27f20*/  IMAD.X R35, RZ, RZ, RZ, P2 ;  /* 0x000000ffff237224 */ /* 0x000fe200010e06ff */
[----:B------:R-:W-:Y:S01]  /*27f30*/  IADD3 R20, P2, PT, R29, R20, RZ ;  /* 0x000000141d147210 */ /* 0x000fe20007f5e0ff */
[----:B------:R-:W-:Y:S01]  /*27f40*/  IMAD.MOV.U32 R33, RZ, RZ, RZ ;  /* 0x000000ffff217224 */ /* 0x000fe200078e00ff */
[----:B------:R-:W-:Y:S01]  /*27f50*/  IADD3.X R29, PT, PT, RZ, RZ, RZ, P0, !PT ;  /* 0x000000ffff1d7210 */ /* 0x000fe200007fe4ff */
[----:B------:R-:W-:Y:S01]  /*27f60*/  IMAD.WIDE.U32 R34, R45, UR15, R34 ;  /* 0x0000000f2d227c25 */ /* 0x000fe2000f8e0022 */
[----:B------:R-:W-:Y:S02]  /*27f70*/  IADD3 R30, P1, PT, R21, R30, RZ ;  /* 0x0000001e151e7210 */ /* 0x000fe40007f3e0ff */
[----:B------:R-:W-:Y:S01]  /*27f80*/  IADD3.X R21, PT, PT, RZ, RZ, RZ, P2, !PT ;  /* 0x000000ffff157210 */ /* 0x000fe200017fe4ff */
[----:B------:R-:W-:Y:S01]  /*27f90*/  IMAD.WIDE.U32 R32, R57, R10, R32 ;  /* 0x0000000a39207225 */ /* 0x000fe200078e0020 */
[----:B------:R-:W-:-:S03]  /*27fa0*/  IADD3 R34, P4, PT, R19, R34, RZ ;  /* 0x0000002213227210 */ /* 0x000fc60007f9e0ff */
[----:B------:R-:W-:Y:S01]  /*27fb0*/  VIADD R31, R31, UR6 ;  /* 0x000000061f1f7c36 */ /* 0x000fe20008000000 */
[----:B------:R-:W-:Y:S01]  /*27fc0*/  IADD3 R32, P3, PT, R41, R32, RZ ;  /* 0x0000002029207210 */ /* 0x000fe20007f7e0ff */
[----:B------:R-:W-:-:S04]  /*27fd0*/  IMAD.WIDE.U32 R28, R37, R4, R28 ;  /* 0x00000004251c7225 */ /* 0x000fc800078e001c */
[----:B------:R-:W-:Y:S01]  /*27fe0*/  VIADD R33, R33, UR9 ;  /* 0x0000000921217c36 */ /* 0x000fe20008000000 */
[----:B------:R-:W-:Y:S01]  /*27ff0*/  IADD3 R28, P0, PT, R31, R28, RZ ;  /* 0x0000001c1f1c7210 */ /* 0x000fe20007f1e0ff */
[----:B------:R-:W-:Y:S01]  /*28000*/  IMAD.WIDE.U32 R20, R51, R3, R20 ;  /* 0x0000000333147225 */ /* 0x000fe200078e0014 */
[----:B------:R-:W-:Y:S02]  /*28010*/  IADD3.X R31, PT, PT, RZ, RZ, RZ, P1, !PT ;  /* 0x000000ffff1f7210 */ /* 0x000fe40000ffe4ff */
[----:B------:R-:W-:Y:S01]  /*28020*/  IADD3 R59, PT, PT, R29, UR5, RZ ;  /* 0x000000051d3b7c10 */ /* 0x000fe2000fffe0ff */
[----:B------:R-:W-:Y:S01]  /*28030*/  IMAD.IADD R19, R9, 0x1, R35 ;  /* 0x0000000109137824 */ /* 0x000fe200078e0223 */
[----:B------:R-:W-:Y:S01]  /*28040*/  IADD3 R20, P2, PT, R33, R20, RZ ;  /* 0x0000001421147210 */ /* 0x000fe20007f5e0ff */
[----:B------:R-:W-:Y:S01]  /*28050*/  IMAD.X R33, RZ, RZ, RZ, P3 ;  /* 0x000000ffff217224 */ /* 0x000fe200018e06ff */
[----:B------:R-:W-:Y:S01]  /*28060*/  IADD3.X R29, PT, PT, RZ, RZ, RZ, P0, !PT ;  /* 0x000000ffff1d7210 */ /* 0x000fe200007fe4ff */
[----:B------:R-:W-:-:S02]  /*28070*/  IMAD.X R35, RZ, RZ, RZ, P4 ;  /* 0x000000ffff237224 */ /* 0x000fc400020e06ff */
[----:B------:R-:W-:-:S04]  /*28080*/  IMAD.WIDE.U32 R30, R39, R8, R30 ;  /* 0x00000008271e7225 */ /* 0x000fc800078e001e */
[----:B------:R-:W-:Y:S02]  /*28090*/  VIADD R21, R21, UR8 ;  /* 0x0000000815157c36 */ /* 0x000fe40008000000 */
[----:B------:R-:W-:-:S03]  /*280a0*/  IMAD.WIDE.U32 R32, R49, R17, R32 ;  /* 0x0000001131207225 */ /* 0x000fc600078e0020 */
[----:B------:R-:W-:Y:S01]  /*280b0*/  IADD3 R30, P0, PT, R21, R30, RZ ;  /* 0x0000001e151e7210 */ /* 0x000fe20007f1e0ff */
[----:B------:R-:W-:Y:S01]  /*280c0*/  VIADD R41, R14, UR27 ;  /* 0x0000001b0e297c36 */ /* 0x000fe20008000000 */
[----:B------:R-:W-:Y:S01]  /*280d0*/  IADD3 R32, P3, PT, R19, R32, RZ ;  /* 0x0000002013207210 */ /* 0x000fe20007f7e0ff */
[----:B------:R-:W-:Y:S01]  /*280e0*/  IMAD.WIDE.U32 R34, R13, UR14, R34 ;  /* 0x0000000e0d227c25 */ /* 0x000fe2000f8e0022 */
[----:B------:R-:W-:Y:S02]  /*280f0*/  IADD3 R55, PT, PT, R12, R33, RZ ;  /* 0x000000210c377210 */ /* 0x000fe40007ffe0ff */
[----:B------:R-:W-:Y:S01]  /*28100*/  IADD3.X R33, PT, PT, RZ, RZ, RZ, P3, !PT ;  /* 0x000000ffff217210 */ /* 0x000fe20001ffe4ff */
[----:B------:R-:W-:Y:S01]  /*28110*/  IMAD.WIDE.U32 R28, R64, R6, R28 ;  /* 0x00000006401c7225 */ /* 0x000fe200078e001c */
[----:B------:R-:W-:-:S03]  /*28120*/  IADD3 R40, P4, PT, R41, R34, RZ ;  /* 0x0000002229287210 */ /* 0x000fc60007f9e0ff */
[----:B------:R-:W-:Y:S02]  /*28130*/  VIADD R31, R31, UR7 ;  /* 0x000000071f1f7c36 */ /* 0x000fe40008000000 */
[----:B------:R-:W-:Y:S02]  /*28140*/  IMAD.X R21, RZ, RZ, RZ, P2 ;  /* 0x000000ffff157224 */ /* 0x000fe400010e06ff */
[----:B------:R-:W-:Y:S01]  /*28150*/  VIADD R47, R35, UR16 ;  /* 0x00000010232f7c36 */ /* 0x000fe20008000000 */
[----:B------:R-:W-:Y:S01]  /*28160*/  IADD3 R34, P1, PT, R31, R28, RZ ;  /* 0x0000001c1f227210 */ /* 0x000fe20007f3e0ff */
[----:B------:R-:W-:Y:S02]  /*28170*/  VIADD R28, R29, UR6 ;  /* 0x000000061d1c7c36 */ /* 0x000fe40008000000 */
[----:B------:R-:W-:Y:S02]  /*28180*/  IMAD.X R31, RZ, RZ, RZ, P0 ;  /* 0x000000ffff1f7224 */ /* 0x000fe400000e06ff */
[----:B------:R-:W-:Y:S01]  /*28190*/  IMAD.WIDE.U32 R20, R50, R10, R20 ;  /* 0x0000000a32147225 */ /* 0x000fe200078e0014 */
[----:B------:R-:W-:-:S03]  /*281a0*/  IADD3 R28, P0, PT, R28, R59, RZ ;  /* 0x0000003b1c1c7210 */ /* 0x000fc60007f1e0ff */
[----:B------:R-:W-:-:S04]  /*281b0*/  IMAD.WIDE.U32 R30, R62, R3, R30 ;  /* 0x000000033e1e7225 */ /* 0x000fc800078e001e */
[----:B------:R-:W-:Y:S01]  /*281c0*/  VIADD R19, R21, UR9 ;  /* 0x0000000915137c36 */ /* 0x000fe20008000000 */
[----:B------:R-:W-:Y:S01]  /*281d0*/  IADD3 R31, PT, PT, R31, UR8, RZ ;  /* 0x000000081f1f7c10 */ /* 0x000fe2000fffe0ff */
[----:B------:R-:W-:Y:S02]  /*281e0*/  IMAD.X R35, RZ, RZ, RZ, P1 ;  /* 0x000000ffff237224 */ /* 0x000fe400008e06ff */
[----:B------:R-:W-:Y:S01]  /*281f0*/  IMAD.WIDE.U32 R32, R45, R16, R32 ;  /* 0x000000102d207225 */ /* 0x000fe200078e0020 */
[----:B------:R-:W-:-:S03]  /*28200*/  IADD3 R30, P3, PT, R19, R30, RZ ;  /* 0x0000001e131e7210 */ /* 0x000fc60007f7e0ff */
[----:B------:R-:W-:Y:S01]  /*28210*/  IMAD.WIDE.U32 R34, R66, R8, R34 ;  /* 0x0000000842227225 */ /* 0x000fe200078e0022 */
[----:B------:R-:W-:-:S03]  /*28220*/  IADD3 R32, P1, PT, R47, R32, RZ ;  /* 0x000000202f207210 */ /* 0x000fc60007f3e0ff */
[----:B------:R-:W-:Y:S01]  /*28230*/  IMAD.X R29, RZ, RZ, RZ, P0 ;  /* 0x000000ffff1d7224 */ /* 0x000fe200000e06ff */
[----:B------:R-:W-:Y:S01]  /*28240*/  IADD3 R34, P2, PT, R31, R34, RZ ;  /* 0x000000221f227210 */ /* 0x000fe20007f5e0ff */
[----:B------:R-:W-:Y:S01]  /*28250*/  IMAD.MOV.U32 R21, RZ, RZ, RZ ;  /* 0x000000ffff157224 */ /* 0x000fe200078e00ff */
[----:B------:R-:W-:Y:S01]  /*28260*/  IADD3 R35, PT, PT, R35, UR7, RZ ;  /* 0x0000000723237c10 */ /* 0x000fe2000fffe0ff */
[----:B------:R-:W-:Y:S02]  /*28270*/  IMAD.X R41, RZ, RZ, RZ, P4 ;  /* 0x000000ffff297224 */ /* 0x000fe400020e06ff */
[----:B------:R-:W-:-:S04]  /*28280*/  IMAD.WIDE.U32 R28, R37, R6, R28 ;  /* 0x00000006251c7225 */ /* 0x000fc800078e001c */
[----:B------:R-:W-:Y:S02]  /*28290*/  IMAD.IADD R47, R7, 0x1, R33 ;  /* 0x00000001072f7824 */ /* 0x000fe400078e0221 */
[----:B------:R-:W-:-:S04]  /*282a0*/  IMAD.WIDE.U32 R20, R57, R5, R20 ;  /* 0x0000000539147225 */ /* 0x000fc800078e0014 */
[----:B------:R-:W-:Y:S01]  /*282b0*/  IMAD.X R31, RZ, RZ, RZ, P3 ;  /* 0x000000ffff1f7224 */ /* 0x000fe200018e06ff */
[----:B------:R-:W-:Y:S01]  /*282c0*/  IADD3 R20, P3, PT, R55, R20, RZ ;  /* 0x0000001437147210 */ /* 0x000fe20007f7e0ff */
[----:B------:R-:W-:Y:S01]  /*282d0*/  IMAD.WIDE.U32 R40, R43, UR13, R40 ;  /* 0x0000000d2b287c25 */ /* 0x000fe2000f8e0028 */
[----:B------:R-:W-:-:S03]  /*282e0*/  IADD3 R21, PT, PT, R21, UR10, RZ ;  /* 0x0000000a15157c10 */ /* 0x000fc6000fffe0ff */
[----:B------:R-:W-:Y:S01]  /*282f0*/  IMAD.X R33, RZ, RZ, RZ, P1 ;  /* 0x000000ffff217224 */ /* 0x000fe200008e06ff */
[----:B------:R-:W-:Y:S01]  /*28300*/  IADD3 R28, P1, PT, R35, R28, RZ ;  /* 0x0000001c231c7210 */ /* 0x000fe20007f3e0ff */
[----:B------:R-:W-:Y:S01]  /*28310*/  IMAD.WIDE.U32 R30, R51, R10, R30 ;  /* 0x0000000a331e7225 */ /* 0x000fe200078e001e */
[----:B------:R-:W-:-:S03]  /*28320*/  IADD3 R59, PT, PT, R41, UR26, RZ ;  /* 0x0000001a293b7c10 */ /* 0x000fc6000fffe0ff */
[----:B------:R-:W-:Y:S01]  /*28330*/  IMAD.WIDE.U32 R32, R13, UR15, R32 ;  /* 0x0000000f0d207c25 */ /* 0x000fe2000f8e0020 */
[----:B------:R-:W-:Y:S02]  /*28340*/  IADD3 R30, P0, PT, R21, R30, RZ ;  /* 0x0000001e151e7210 */ /* 0x000fe40007f1e0ff */
[----:B------:R-:W-:Y:S01]  /*28350*/  IADD3 R31, PT, PT, R31, UR9, RZ ;  /* 0x000000091f1f7c10 */ /* 0x000fe2000fffe0ff */
[----:B------:R-:W-:Y:S01]  /*28360*/  IMAD.X R35, RZ, RZ, RZ, P2 ;  /* 0x000000ffff237224 */ /* 0x000fe200010e06ff */
[----:B------:R-:W-:Y:S01]  /*28370*/  IADD3 R32, P2, PT, R59, R32, RZ ;  /* 0x000000203b207210 */ /* 0x000fe20007f5e0ff */
[----:B------:R-:W-:Y:S01]  /*28380*/  VIADD R55, R29, UR6 ;  /* 0x000000061d377c36 */ /* 0x000fe20008000000 */
[----:B------:R-:W-:Y:S01]  /*28390*/  IADD3 R14, PT, PT, R9, R33, RZ ;  /* 0x00000021090e7210 */ /* 0x000fe20007ffe0ff */
[----:B------:R-:W-:Y:S01]  /*283a0*/  IMAD.WIDE.U32 R34, R39, R3, R34 ;  /* 0x0000000327227225 */ /* 0x000fe200078e0022 */
[----:B------:R-:W-:-:S03]  /*283b0*/  IADD3.X R33, PT, PT, RZ, RZ, RZ, P2, !PT ;  /* 0x000000ffff217210 */ /* 0x000fc600017fe4ff */
[----:B------:R-:W-:Y:S01]  /*283c0*/  IMAD.X R21, RZ, RZ, RZ, P3 ;  /* 0x000000ffff157224 */ /* 0x000fe200018e06ff */
[----:B------:R-:W-:Y:S01]  /*283d0*/  IADD3 R34, P3, PT, R31, R34, RZ ;  /* 0x000000221f227210 */ /* 0x000fe20007f7e0ff */
[----:B------:R-:W-:Y:S01]  /*283e0*/  IMAD.X R29, RZ, RZ, RZ, P1 ;  /* 0x000000ffff1d7224 */ /* 0x000fe200008e06ff */
[----:B------:R-:W-:Y:S01]  /*283f0*/  IADD3.X R31, PT, PT, RZ, RZ, RZ, P0, !PT ;  /* 0x000000ffff1f7210 */ /* 0x000fe200007fe4ff */
[----:B------:R-:W-:Y:S02]  /*28400*/  IMAD R19, R40, UR34, RZ ;  /* 0x0000002228137c24 */ /* 0x000fe4000f8e02ff */
[----:B------:R-:W-:Y:S02]  /*28410*/  IMAD.MOV.U32 R41, RZ, RZ, RZ ;  /* 0x000000ffff297224 */ /* 0x000fe400078e00ff */
[----:B------:R-:W-:-:S04]  /*28420*/  IMAD.WIDE.U32 R20, R49, R18, R20 ;  /* 0x0000001231147225 */ /* 0x000fc800078e0014 */
[----:B------:R-:W-:Y:S01]  /*28430*/  IMAD.WIDE.U32 R28, R64, R8, R28 ;  /* 0x00000008401c7225 */ /* 0x000fe200078e001c */
[----:B------:R-:W-:-:S03]  /*28440*/  IADD3 R20, P4, PT, R47, R20, RZ ;  /* 0x000000142f147210 */ /* 0x000fc60007f9e0ff */
[----:B------:R-:W-:Y:S02]  /*28450*/  VIADD R35, R35, UR8 ;  /* 0x0000000823237c36 */ /* 0x000fe40008000000 */
[----:B------:R-:W-:-:S03]  /*28460*/  IMAD.HI.U32 R40, R19, UR12, R40 ;  /* 0x0000000c13287c27 */ /* 0x000fc6000f8e0028 */
[----:B------:R-:W-:Y:S01]  /*28470*/  IADD3 R28, P2, PT, R35, R28, RZ ;  /* 0x0000001c231c7210 */ /* 0x000fe20007f5e0ff */
[----:B------:R-:W-:Y:S02]  /*28480*/  IMAD.IADD R41, R11, 0x1, R21 ;  /* 0x000000010b297824 */ /* 0x000fe400078e0215 */
[----:B------:R-:W-:-:S04]  /*28490*/  IMAD.WIDE.U32 R32, R43, UR14, R32 ;  /* 0x0000000e2b207c25 */ /* 0x000fc8000f8e0020 */
[----:B------:R-:W-:Y:S01]  /*284a0*/  VIADD R21, R40, UR27 ;  /* 0x0000001b28157c36 */ /* 0x000fe20008000000 */
[----:B------:R-:W-:Y:S01]  /*284b0*/  IADD3 R33, PT, PT, R33, UR16, RZ ;  /* 0x0000001021217c10 */ /* 0x000fe2000fffe0ff */
[----:B------:R-:W-:Y:S02]  /*284c0*/  IMAD.X R35, RZ, RZ, RZ, P3 ;  /* 0x000000ffff237224 */ /* 0x000fe400018e06ff */
[----:B------:R-:W-:Y:S01]  /*284d0*/  IMAD.WIDE.U32 R30, R50, R5, R30 ;  /* 0x00000005321e7225 */ /* 0x000fe200078e001e */
[----:B------:R-:W-:-:S03]  /*284e0*/  IADD3 R32, P0, PT, R21, R32, RZ ;  /* 0x0000002015207210 */ /* 0x000fc60007f1e0ff */
[----:B------:R-:W-:Y:S02]  /*284f0*/  VIADD R46, R29, UR7 ;  /* 0x000000071d2e7c36 */ /* 0x000fe40008000000 */
[----:B------:R-:W-:-:S03]  /*28500*/  IMAD.WIDE.U32 R34, R62, R10, R34 ;  /* 0x0000000a3e227225 */ /* 0x000fc600078e0022 */
[----:B------:R-:W-:Y:S01]  /*28510*/  IADD3 R46, P1, PT, R46, R55, RZ ;  /* 0x000000372e2e7210 */ /* 0x000fe20007f3e0ff */
[----:B------:R-:W-:Y:S02]  /*28520*/  VIADD R47, R31, UR10 ;  /* 0x0000000a1f2f7c36 */ /* 0x000fe40008000000 */
[----:B------:R-:W-:Y:S02]  /*28530*/  HFMA2 R31, -RZ, RZ, 0, 0 ;  /* 0x00000000ff1f7431 */ /* 0x000fe400000001ff */
[----:B------:R-:W-:Y:S02]  /*28540*/  IMAD.X R21, RZ, RZ, RZ, P4 ;  /* 0x000000ffff157224 */ /* 0x000fe400020e06ff */
[----:B------:R-:W-:Y:S01]  /*28550*/  IMAD.X R29, RZ, RZ, RZ, P2 ;  /* 0x000000ffff1d7224 */ /* 0x000fe200010e06ff */
[----:B------:R-:W-:Y:S01]  /*28560*/  IADD3 R34, P3, PT, R47, R34, RZ ;  /* 0x000000222f227210 */ /* 0x000fe20007f7e0ff */
[----:B------:R-:W-:Y:S01]  /*28570*/  IMAD.WIDE.U32 R20, R45, R17, R20 ;  /* 0x000000112d147225 */ /* 0x000fe200078e0014 */
[----:B------:R-:W-:-:S03]  /*28580*/  IADD3.X R47, PT, PT, RZ, RZ, RZ, P1, !PT ;  /* 0x000000ffff2f7210 */ /* 0x000fc60000ffe4ff */
[----:B------:R-:W-:Y:S01]  /*28590*/  IMAD.WIDE.U32 R28, R66, R3, R28 ;  /* 0x00000003421c7225 */ /* 0x000fe200078e001c */
[----:B------:R-:W-:-:S03]  /*285a0*/  IADD3 R20, P2, PT, R14, R20, RZ ;  /* 0x000000140e147210 */ /* 0x000fc60007f5e0ff */
[----:B------:R-:W-:Y:S02]  /*285b0*/  VIADD R55, R35, UR9 ;  /* 0x0000000923377c36 */ /* 0x000fe40008000000 */
[----:B------:R-:W-:Y:S01]  /*285c0*/  IMAD.IADD R14, R12, 0x1, R21 ;  /* 0x000000010c0e7824 */ /* 0x000fe200078e0215 */
[----:B------:R-:W-:Y:S01]  /*285d0*/  IADD3 R21, PT, PT, R29, UR8, RZ ;  /* 0x000000081d157c10 */ /* 0x000fe2000fffe0ff */
[----:B------:R-:W-:Y:S01]  /*285e0*/  IMAD.WIDE.U32 R46, R37, R8, R46 ;  /* 0x00000008252e7225 */ /* 0x000fe200078e002e */
[----:B------:R-:W-:-:S03]  /*285f0*/  IADD3 R28, P1, PT, R55, R28, RZ ;  /* 0x0000001c371c7210 */ /* 0x000fc60007f3e0ff */
[----:B------:R-:W-:-:S04]  /*28600*/  IMAD.WIDE.U32 R30, R0, R57, R30 ;  /* 0x00000039001e7225 */ /* 0x000fc800078e001e */
[----:B------:R-:W-:Y:S01]  /*28610*/  IMAD.X R35, RZ, RZ, RZ, P3 ;  /* 0x000000ffff237224 */ /* 0x000fe200018e06ff */
[----:B------:R-:W-:Y:S01]  /*28620*/  IADD3 R40, P3, PT, R21, R46, RZ ;  /* 0x0000002e15287210 */ /* 0x000fe20007f7e0ff */
[----:B------:R-:W-:Y:S02]  /*28630*/  VIADD R21, R31, UR11 ;  /* 0x0000000b1f157c36 */ /* 0x000fe40008000000 */
[----:B------:R-:W-:-:S04]  /*28640*/  IMAD.WIDE.U32 R34, R51, R5, R34 ;  /* 0x0000000533227225 */ /* 0x000fc800078e0022 */
[----:B------:R-:W-:Y:S01]  /*28650*/  IMAD.X R29, RZ, RZ, RZ, P1 ;  /* 0x000000ffff1d7224 */ /* 0x000fe200008e06ff */
[----:B------:R-:W-:Y:S01]  /*28660*/  IADD3 R30, P1, PT, R41, R30, RZ ;  /* 0x0000001e291e7210 */ /* 0x000fe20007f3e0ff */
[----:B------:R-:W-:Y:S01]  /*28670*/  VIADD R46, R47, UR7 ;  /* 0x000000072f2e7c36 */ /* 0x000fe20008000000 */
[----:B------:R-:W-:Y:S01]  /*28680*/  IADD3.X R41, PT, PT, RZ, RZ, RZ, P3, !PT ;  /* 0x000000ffff297210 */ /* 0x000fe20001ffe4ff */
[----:B------:R-:W-:Y:S01]  /*28690*/  IMAD.WIDE.U32 R28, R39, R10, R28 ;  /* 0x0000000a271c7225 */ /* 0x000fe200078e001c */
[----:B------:R-:W-:-:S03]  /*286a0*/  IADD3 R34, P3, PT, R21, R34, RZ ;  /* 0x0000002215227210 */ /* 0x000fc60007f7e0ff */
[----:B------:R-:W-:Y:S01]  /*286b0*/  VIADD R21, R35, UR10 ;  /* 0x0000000a23157c36 */ /* 0x000fe20008000000 */
[----:B------:R-:W-:Y:S01]  /*286c0*/  IADD3.X R35, PT, PT, RZ, RZ, RZ, P3, !PT ;  /* 0x000000ffff237210 */ /* 0x000fe20001ffe4ff */
[----:B------:R-:W-:-:S03]  /*286d0*/  IMAD.WIDE.U32 R40, R64, R3, R40 ;  /* 0x0000000340287225 */ /* 0x000fc600078e0028 */
[----:B------:R-:W-:Y:S01]  /*286e0*/  IADD3 R28, P3, PT, R21, R28, RZ ;  /* 0x0000001c151c7210 */ /* 0x000fe20007f7e0ff */
        /* <DEDUP_REMOVED lines=11> */
[----:B------:R-:W-:Y:S02]  /*287a0*/  VIADD R29, R29, UR10 ;  /* 0x0000000a1d1d7c36 */ /* 0x000fe40008000000 */
[----:B------:R-:W-:Y:S02]  /*287b0*/  IMAD.X R47, RZ, RZ, RZ, P3 ;  /* 0x000000ffff2f7224 */ /* 0x000fe400018e06ff */
        /* <DEDUP_REMOVED lines=14> */
[----:B------:R-:W-:Y:S02]  /*288a0*/  IMAD.IADD R24, R7, 0x1, R21 ;  /* 0x0000000107187824 */ /* 0x000fe400078e0215 */
[----:B------:R-:W-:Y:S02]  /*288b0*/  VIADD R21, R29, UR11 ;  /* 0x0000000b1d157c36 */ /* 0x000fe40008000000 */
[----:B------:R-:W-:-:S03]  /*288c0*/  IMAD.WIDE.U32 R46, R64, R10, R46 ;  /* 0x0000000a402e7225 */ /* 0x000fc600078e002e */
[----:B------:R-:W-:Y:S01]  /*288d0*/  IADD3 R40, P0, PT, R21, R40, RZ ;  /* 0x0000002815287210 */ /* 0x000fe20007f1e0ff */
[----:B------:R-:W-:Y:S01]  /*288e0*/  VIADD R29, R41, UR10 ;  /* 0x0000000a291d7c36 */ /* 0x000fe20008000000 */
[----:B------:R-:W-:Y:S01]  /*288f0*/  IADD3 R47, PT, PT, R47, UR9, RZ ;  /* 0x000000092f2f7c10 */ /* 0x000fe2000fffe0ff */
[----:B------:R-:W-:Y:S01]  /*28900*/  IMAD.WIDE.U32 R32, R19, UR13, R32 ;  /* 0x0000000d13207c25 */ /* 0x000fe2000f8e0020 */
[----:B------:R-:W-:Y:S02]  /*28910*/  IADD3.X R41, PT, PT, RZ, RZ, RZ, P0, !PT ;  /* 0x000000ffff297210 */ /* 0x000fe400007fe4ff */
[----:B------:R-:W-:Y:S01]  /*28920*/  IADD3 R46, P3, PT, R29, R46, RZ ;  /* 0x0000002e1d2e7210 */ /* 0x000fe20007f7e0ff */
[----:B------:R-:W-:Y:S02]  /*28930*/  VIADD R51, R33, UR26 ;  /* 0x0000001a21337c36 */ /* 0x000fe40008000000 */
[----:B------:R-:W-:Y:S02]  /*28940*/  IMAD R29, R32, UR34, RZ ;  /* 0x00000022201d7c24 */ /* 0x000fe4000f8e02ff */
[----:B------:R-:W-:-:S02]  /*28950*/  IMAD.MOV.U32 R33, RZ, RZ, RZ ;  /* 0x000000ffff217224 */ /* 0x000fc400078e00ff */
[----:B------:R-:W-:-:S04]  /*28960*/  IMAD.WIDE.U32 R40, R0, R62, R40 ;  /* 0x0000003e00287225 */ /* 0x000fc800078e0028 */
[----:B------:R-:W-:Y:S01]  /*28970*/  IMAD.HI.U32 R35, R29, UR12, R32 ;  /* 0x0000000c1d237c27 */ /* 0x000fe2000f8e0020 */
[----:B------:R-:W-:Y:S02]  /*28980*/  IADD3 R32, P0, PT, R47, R44, RZ ;  /* 0x0000002c2f207210 */ /* 0x000fe40007f1e0ff */
[----:B------:R-:W-:Y:S01]  /*28990*/  IADD3 R31, PT, PT, R41, UR11, RZ ;  /* 0x0000000b291f7c10 */ /* 0x000fe2000fffe0ff */
[----:B------:R-:W-:Y:S02]  /*289a0*/  IMAD.X R47, RZ, RZ, RZ, P3 ;  /* 0x000000ffff2f7224 */ /* 0x000fe400018e06ff */
[----:B------:R-:W-:Y:S02]  /*289b0*/  IMAD.X R21, RZ, RZ, RZ, P2 ;  /* 0x000000ffff157224 */ /* 0x000fe400010e06ff */
[----:B------:R-:W-:-:S04]  /*289c0*/  IMAD.WIDE.U32 R46, R66, R5, R46 ;  /* 0x00000005422e7225 */ /* 0x000fc800078e002e */
[----:B------:R-:W-:-:S04]  /*289d0*/  IMAD.WIDE.U32 R20, R43, UR15, R20 ;  /* 0x0000000f2b147c25 */ /* 0x000fc8000f8e0014 */
[----:B------:R-:W-:Y:S01]  /*289e0*/  IMAD.X R33, RZ, RZ, RZ, P0 ;  /* 0x000000ffff217224 */ /* 0x000fe200000e06ff */
[----:B------:R-:W-:Y:S01]  /*289f0*/  IADD3 R46, P0, PT, R31, R46, RZ ;  /* 0x0000002e1f2e7210 */ /* 0x000fe20007f1e0ff */
[----:B------:R-:W-:Y:S01]  /*28a00*/  VIADD R55, R47, UR10 ;  /* 0x0000000a2f377c36 */ /* 0x000fe20008000000 */
[----:B------:R-:W-:Y:S01]  /*28a10*/  IADD3.X R31, PT, PT, RZ, RZ, RZ, P1, !PT ;  /* 0x000000ffff1f7210 */ /* 0x000fe20000ffe4ff */
[----:B------:R-:W-:Y:S01]  /*28a20*/  IMAD.WIDE.U32 R32, R37, R10, R32 ;  /* 0x0000000a25207225 */ /* 0x000fe200078e0020 */
[----:B------:R-:W-:-:S03]  /*28a30*/  IADD3 R20, P1, PT, R51, R20, RZ ;  /* 0x0000001433147210 */ /* 0x000fc60007f3e0ff */
[----:B------:R-:W-:Y:S01]  /*28a40*/  IMAD.IADD R41, R9, 0x1, R21 ;  /* 0x0000000109297824 */ /* 0x000fe200078e0215 */
[----:B------:R-:W-:Y:S01]  /*28a50*/  IADD3 R51, PT, PT, R33, UR9, RZ ;  /* 0x0000000921337c10 */ /* 0x000fe2000fffe0ff */
[----:B------:R-:W-:Y:S01]  /*28a60*/  IMAD.X R47, RZ, RZ, RZ, P0 ;  /* 0x000000ffff2f7224 */ /* 0x000fe200000e06ff */
[----:B------:R-:W-:Y:S01]  /*28a70*/  IADD3 R32, P0, PT, R55, R32, RZ ;  /* 0x0000002037207210 */ /* 0x000fe20007f1e0ff */
[----:B0-----:R-:W-:-:S04]  /*28a80*/  IMAD.WIDE.U32 R30, R49, R42, R30 ;  /* 0x0000002a311e7225 */ /* 0x001fc800078e001e */
[----:B------:R-:W-:Y:S01]  /*28a90*/  IMAD.X R21, RZ, RZ, RZ, P1 ;  /* 0x000000ffff157224 */ /* 0x000fe200008e06ff */
[----:B------:R-:W-:Y:S01]  /*28aa0*/  IADD3 R48, P1, PT, R30, R14, RZ ;  /* 0x0000000e1e307210 */ /* 0x000fe20007f3e0ff */
[----:B------:R-:W-:Y:S02]  /*28ab0*/  VIADD R35, R35, UR27 ;  /* 0x0000001b23237c36 */ /* 0x000fe40008000000 */
[----:B------:R-:W-:Y:S01]  /*28ac0*/  IMAD.WIDE.U32 R20, R19, UR14, R20 ;  /* 0x0000000e13147c25 */ /* 0x000fe2000f8e0014 */
[----:B------:R-:W-:-:S03]  /*28ad0*/  IADD3.X R49, PT, PT, RZ, RZ, RZ, P1, !PT ;  /* 0x000000ffff317210 */ /* 0x000fc60000ffe4ff */
[----:B------:R-:W-:Y:S01]  /*28ae0*/  IMAD.X R33, RZ, RZ, RZ, P0 ;  /* 0x000000ffff217224 */ /* 0x000fe200000e06ff */
[----:B------:R-:W-:Y:S01]  /*28af0*/  IADD3 R20, P1, PT, R35, R20, RZ ;  /* 0x0000001423147210 */ /* 0x000fe20007f3e0ff */
[----:B------:R-:W-:-:S04]  /*28b00*/  IMAD.WIDE.U32 R46, R0, R39, R46 ;  /* 0x00000027002e7225 */ /* 0x000fc800078e002e */
[----:B------:R-:W-:Y:S01]  /*28b10*/  IMAD.WIDE.U32 R32, R64, R5, R32 ;  /* 0x0000000540207225 */ /* 0x000fe200078e0020 */
[----:B------:R-:W-:-:S03]  /*28b20*/  IADD3 R39, PT, PT, R47, UR11, RZ ;  /* 0x0000000b2f277c10 */ /* 0x000fc6000fffe0ff */
[----:B------:R-:W-:Y:S01]  /*28b30*/  VIADD R14, R21, UR16 ;  /* 0x00000010150e7c36 */ /* 0x000fe20008000000 */
[----:B------:R-:W-:Y:S01]  /*28b40*/  IADD3.X R21, PT, PT, RZ, RZ, RZ, P1, !PT ;  /* 0x000000ffff157210 */ /* 0x000fe20000ffe4ff */
[----:B------:R-:W-:Y:S01]  /*28b50*/  VIADD R30, R33, UR10 ;  /* 0x0000000a211e7c36 */ /* 0x000fe20008000000 */
[----:B------:R-:W-:Y:S01]  /*28b60*/  IADD3 R32, P0, PT, R39, R32, RZ ;  /* 0x0000002027207210 */ /* 0x000fe20007f1e0ff */
[----:B------:R-:W-:Y:S01]  /*28b70*/  IMAD.WIDE.U32 R48, R45, R18, R48 ;  /* 0x000000122d307225 */ /* 0x000fe200078e0030 */
[----:B------:R-:W-:-:S03]  /*28b80*/  IADD3 R35, P1, PT, R31, R34, RZ ;  /* 0x000000221f237210 */ /* 0x000fc60007f3e0ff */
[----:B------:R-:W-:Y:S01]  /*28b90*/  IMAD.WIDE.U32 R20, R29, UR13, R20 ;  /* 0x0000000d1d147c25 */ /* 0x000fe2000f8e0014 */
[----:B------:R-:W-:-:S03]  /*28ba0*/  IADD3 R48, P3, PT, R24, R48, RZ ;  /* 0x0000003018307210 */ /* 0x000fc60007f7e0ff */
[----:B------:R-:W-:Y:S01]  /*28bb0*/  IMAD.X R33, RZ, RZ, RZ, P0 ;  /* 0x000000ffff217224 */ /* 0x000fe200000e06ff */
[----:B------:R-:W-:Y:S01]  /*28bc0*/  IADD3 R30, P0, PT, R30, R51, RZ ;  /* 0x000000331e1e7210 */ /* 0x000fe20007f1e0ff */
[----:B------:R-:W-:Y:S02]  /*28bd0*/  VIADD R24, R21, UR26 ;  /* 0x0000001a15187c36 */ /* 0x000fe40008000000 */
[----:B------:R-:W-:Y:S02]  /*28be0*/  HFMA2 R21, -RZ, RZ, 0, 0 ;  /* 0x00000000ff157431 */ /* 0x000fe400000001ff */
[----:B------:R-:W-:-:S04]  /*28bf0*/  IMAD.WIDE.U32 R32, R0, R66, R32 ;  /* 0x0000004200207225 */ /* 0x000fc800078e0020 */
[----:B------:R-:W-:Y:S01]  /*28c00*/  IMAD.IADD R34, R11, 0x1, R49 ;  /* 0x000000010b227824 */ /* 0x000fe200078e0231 */
[----:B------:R-:W-:Y:S01]  /*28c10*/  IADD3.X R49, PT, PT, RZ, RZ, RZ, P3, !PT ;  /* 0x000000ffff317210 */ /* 0x000fe20001ffe4ff */
[----:B------:R-:W-:Y:S02]  /*28c20*/  IMAD.X R31, RZ, RZ, RZ, P0 ;  /* 0x000000ffff1f7224 */ /* 0x000fe400000e06ff */
[----:B------:R-:W-:Y:S01]  /*28c30*/  IMAD R39, R20, UR34, RZ ;  /* 0x0000002214277c24 */ /* 0x000fe2000f8e02ff */
[----:B------:R-:W-:Y:S01]  /*28c40*/  IADD3 R34, P2, PT, R34, R35, RZ ;  /* 0x0000002322227210 */ /* 0x000fe20007f5e0ff */
[----:B------:R-:W-:-:S04]  /*28c50*/  IMAD.WIDE.U32 R30, R37, R5, R30 ;  /* 0x00000005251e7225 */ /* 0x000fc800078e001e */
[----:B------:R-:W-:Y:S02]  /*28c60*/  VIADD R47, R33, UR11 ;  /* 0x0000000b212f7c36 */ /* 0x000fe40008000000 */
[----:B------:R-:W-:-:S03]  /*28c70*/  IMAD.HI.U32 R33, R39, UR12, R20 ;  /* 0x0000000c27217c27 */ /* 0x000fc6000f8e0014 */
[----:B------:R-:W-:Y:S01]  /*28c80*/  IADD3 R20, P0, PT, R47, R30, RZ ;  /* 0x0000001e2f147210 */ /* 0x000fe20007f1e0ff */
[----:B------:R-:W-:Y:S02]  /*28c90*/  IMAD.X R35, RZ, RZ, RZ, P2 ;  /* 0x000000ffff237224 */ /* 0x000fe400010e06ff */
[----:B------:R-:W-:Y:S01]  /*28ca0*/  IMAD.WIDE.U32 R48, R13, R17, R48 ;  /* 0x000000110d307225 */ /* 0x000fe200078e0030 */
[----:B------:R-:W-:-:S03]  /*28cb0*/  IADD3.X R21, PT, PT, RZ, RZ, RZ, P0, !PT ;  /* 0x000000ffff157210 */ /* 0x000fc600007fe4ff */
[----:B------:R-:W-:Y:S01]  /*28cc0*/  VIADD R47, R31, UR10 ;  /* 0x0000000a1f2f7c36 */ /* 0x000fe20008000000 */
[----:B------:R-:W-:Y:S01]  /*28cd0*/  IADD3 R48, P2, PT, R41, R48, RZ ;  /* 0x0000003029307210 */ /* 0x000fe20007f5e0ff */
[----:B------:R-:W-:-:S04]  /*28ce0*/  IMAD.WIDE.U32 R34, R45, R42, R34 ;  /* 0x0000002a2d227225 */ /* 0x000fc800078e0022 */
[----:B------:R-:W-:Y:S02]  /*28cf0*/  IMAD.IADD R31, R12, 0x1, R49 ;  /* 0x000000010c1f7824 */ /* 0x000fe400078e0231 */
[----:B------:R-:W-:-:S03]  /*28d00*/  IMAD.WIDE.U32 R64, R0, R64, R20 ;  /* 0x0000004000407225 */ /* 0x000fc600078e0014 */
[----:B------:R-:W-:Y:S01]  /*28d10*/  IADD3 R20, P0, PT, R34, R31, RZ ;  /* 0x0000001f22147210 */ /* 0x000fe20007f1e0ff */
[----:B------:R-:W-:Y:S01]  /*28d20*/  IMAD.X R49, RZ, RZ, RZ, P2 ;  /* 0x000000ffff317224 */ /* 0x000fe200010e06ff */
[----:B------:R-:W-:Y:S01]  /*28d30*/  IADD3.X R31, PT, PT, RZ, RZ, RZ, P1, !PT ;  /* 0x000000ffff1f7210 */ /* 0x000fe20000ffe4ff */
[----:B------:R-:W-:Y:S02]  /*28d40*/  VIADD R30, R65, UR11 ;  /* 0x0000000b411e7c36 */ /* 0x000fe40008000000 */
[----:B------:R-:W-:Y:S01]  /*28d50*/  IMAD.X R21, RZ, RZ, RZ, P0 ;  /* 0x000000ffff157224 */ /* 0x000fe200000e06ff */
[----:B------:R-:W-:Y:S01]  /*28d60*/  IADD3 R34, P0, PT, R31, R28, RZ ;  /* 0x0000001c1f227210 */ /* 0x000fe20007f1e0ff */
[----:B------:R-:W-:Y:S01]  /*28d70*/  IMAD.WIDE.U32 R48, R43, R16, R48 ;  /* 0x000000102b307225 */ /* 0x000fe200078e0030 */
[----:B------:R-:W-:Y:S02]  /*28d80*/  IADD3 R30, P3, PT, R30, R47, RZ ;  /* 0x0000002f1e1e7210 */ /* 0x000fe40007f7e0ff */
[----:B------:R-:W-:Y:S01]  /*28d90*/  IADD3 R35, P1, PT, R35, R34, RZ ;  /* 0x0000002223237210 */ /* 0x000fe20007f3e0ff */
[----:B------:R-:W-:Y:S01]  /*28da0*/  IMAD.WIDE.U32 R20, R13, R18, R20 ;  /* 0x000000120d147225 */ /* 0x000fe200078e0014 */
[----:B------:R-:W-:-:S02]  /*28db0*/  IADD3 R31, PT, PT, R7, R49, RZ ;  /* 0x00000031071f7210 */ /* 0x000fc40007ffe0ff */
[----:B------:R-:W-:Y:S01]  /*28dc0*/  IADD3 R48, P4, PT, R14, R48, RZ ;  /* 0x000000300e307210 */ /* 0x000fe20007f9e0ff */
[----:B------:R-:W-:Y:S01]  /*28dd0*/  IMAD.IADD R34, R11, 0x1, R21 ;  /* 0x000000010b227824 */ /* 0x000fe200078e0215 */
[----:B------:R-:W-:Y:S01]  /*28de0*/  IADD3 R20, P2, PT, R31, R20, RZ ;  /* 0x000000141f147210 */ /* 0x000fe20007f5e0ff */
[----:B------:R-:W-:Y:S01]  /*28df0*/  IMAD.X R41, RZ, RZ, RZ, P0 ;  /* 0x000000ffff297224 */ /* 0x000fe200000e06ff */
[----:B------:R-:W-:Y:S01]  /*28e00*/  IADD3.X R49, PT, PT, RZ, RZ, RZ, P4, !PT ;  /* 0x000000ffff317210 */ /* 0x000fe200027fe4ff */
[----:B------:R-:W-:Y:S02]  /*28e10*/  IMAD.X R31, RZ, RZ, RZ, P1 ;  /* 0x000000ffff1f7224 */ /* 0x000fe400008e06ff */
        /* <DEDUP_REMOVED lines=16> */
[----:B------:R-:W-:Y:S01]  /*28f20*/  IMAD.WIDE.U32 R40, R29, UR14, R40 ;  /* 0x0000000e1d287c25 */ /* 0x000fe2000f8e0028 */
[----:B------:R-:W-:Y:S02]  /*28f30*/  IADD3 R13, P2, PT, R35, R31, RZ ;  /* 0x0000001f230d7210 */ /* 0x000fe40007f5e0ff */
[----:B------:R-:W-:Y:S01]  /*28f40*/  IADD3 R47, P0, PT, R47, R46, RZ ;  /* 0x0000002e2f2f7210 */ /* 0x000fe20007f1e0ff */
[----:B------:R-:W-:Y:S01]  /*28f50*/  VIADD R33, R33, UR27 ;  /* 0x0000001b21217c36 */ /* 0x000fe20008000000 */
[----:B------:R-:W-:Y:S01]  /*28f60*/  IADD3 R41, PT, PT, R41, UR16, RZ ;  /* 0x0000001029297c10 */ /* 0x000fe2000fffe0ff */
[----:B------:R-:W-:-:S02]  /*28f70*/  IMAD.X R35, RZ, RZ, RZ, P4 ;  /* 0x000000ffff237224 */ /* 0x000fc400020e06ff */
[----:B------:R-:W-:Y:S01]  /*28f80*/  IMAD.WIDE.U32 R20, R19, R16, R20 ;  /* 0x0000001013147225 */ /* 0x000fe200078e0014 */
[----:B------:R-:W-:Y:S02]  /*28f90*/  IADD3 R40, P6, PT, R33, R40, RZ ;  /* 0x0000002821287210 */ /* 0x000fe40007fde0ff */
[----:B------:R-:W-:Y:S01]  /*28fa0*/  IADD3.X R33, PT, PT, RZ, RZ, RZ, P0, !PT ;  /* 0x000000ffff217210 */ /* 0x000fe200007fe4ff */
[----:B------:R-:W-:Y:S01]  /*28fb0*/  IMAD.X R14, RZ, RZ, RZ, P1 ;  /* 0x000000ffff0e7224 */ /* 0x000fe200008e06ff */
[----:B------:R-:W-:Y:S01]  /*28fc0*/  IADD3 R44, P4, PT, R41, R20, RZ ;  /* 0x00000014292c7210 */ /* 0x000fe20007f9e0ff */
[----:B------:R-:W-:-:S03]  /*28fd0*/  IMAD.WIDE.U32 R34, R43, R18, R34 ;  /* 0x000000122b227225 */ /* 0x000fc600078e0022 */
[----:B------:R-:W-:Y:S01]  /*28fe0*/  IADD3 R14, P1, PT, R14, R47, RZ ;  /* 0x0000002f0e0e7210 */ /* 0x000fe20007f3e0ff */
[----:B------:R-:W-:Y:S02]  /*28ff0*/  IMAD.IADD R21, R7, 0x1, R21 ;  /* 0x0000000107157824 */ /* 0x000fe400078e0215 */
[----:B------:R-:W-:Y:S02]  /*29000*/  IMAD.X R31, RZ, RZ, RZ, P2 ;  /* 0x000000ffff1f7224 */ /* 0x000fe400010e06ff */
[----:B------:R-:W-:Y:S01]  /*29010*/  IMAD.X R41, RZ, RZ, RZ, P6 ;  /* 0x000000ffff297224 */ /* 0x000fe200030e06ff */
[----:B------:R-:W-:Y:S01]  /*29020*/  IADD3 R20, P5, PT, R21, R34, RZ ;  /* 0x0000002215147210 */ /* 0x000fe20007fbe0ff */
[----:B------:R-:W-:Y:S01]  /*29030*/  IMAD.IADD R34, R11, 0x1, R35 ;  /* 0x000000010b227824 */ /* 0x000fe200078e0223 */
[----:B------:R-:W-:Y:S01]  /*29040*/  IADD3 R31, P2, PT, R31, R14, RZ ;  /* 0x0000000e1f1f7210 */ /* 0x000fe20007f5e0ff */
[----:B------:R-:W-:Y:S01]  /*29050*/  IMAD.X R45, RZ, RZ, RZ, P4 ;  /* 0x000000ffff2d7224 */ /* 0x000fe200020e06ff */
[----:B------:R-:W-:Y:S01]  /*29060*/  IADD3 R21, P0, PT, R33, R32, RZ ;  /* 0x0000002021157210 */ /* 0x000fe20007f1e0ff */
[----:B------:R-:W-:Y:S01]  /*29070*/  IMAD.WIDE.U32 R32, R39, UR13, R40 ;  /* 0x0000000d27207c25 */ /* 0x000fe2000f8e0028 */
[----:B------:R-:W-:-:S02]  /*29080*/  IADD3.X R14, PT, PT, RZ, RZ, RZ, P1, !PT ;  /* 0x000000ffff0e7210 */ /* 0x000fc40000ffe4ff */
[----:B------:R-:W-:Y:S01]  /*29090*/  IADD3 R34, P6, PT, R34, R13, RZ ;  /* 0x0000000d22227210 */ /* 0x000fe20007fde0ff */
[----:B------:R-:W-:Y:S01]  /*290a0*/  IMAD.WIDE.U32 R44, R29, UR15, R44 ;  /* 0x0000000f1d2c7c25 */ /* 0x000fe2000f8e002c */
[----:B------:R-:W-:Y:S02]  /*290b0*/  IADD3 R14, P1, PT, R14, R21, RZ ;  /* 0x000000150e0e7210 */ /* 0x000fe40007f3e0ff */
[----:B------:R-:W-:Y:S01]  /*290c0*/  IADD3 R13, PT, PT, R33, UR26, RZ ;  /* 0x0000001a210d7c10 */ /* 0x000fe2000fffe0ff */
[----:B------:R-:W-:Y:S02]  /*290d0*/  IMAD.X R21, RZ, RZ, RZ, P5 ;  /* 0x000000ffff157224 */ /* 0x000fe400028e06ff */
[----:B------:R-:W-:Y:S02]  /*290e0*/  IMAD.X R35, RZ, RZ, RZ, P6 ;  /* 0x000000ffff237224 */ /* 0x000fe400030e06ff */
[----:B------:R-:W-:Y:S01]  /*290f0*/  IMAD.WIDE.U32 R40, R19, R17, R20 ;  /* 0x0000001113287225 */ /* 0x000fe200078e0014 */
[----:B------:R-:W-:-:S03]  /*29100*/  IADD3 R20, P4, PT, R13, R44, RZ ;  /* 0x0000002c0d147210 */ /* 0x000fc60007f9e0ff */
[----:B------:R-:W-:Y:S01]  /*29110*/  IMAD.IADD R45, R9, 0x1, R45 ;  /* 0x00000001092d7824 */ /* 0x000fe200078e022d */
[----:B------:R-:W-:Y:S01]  /*29120*/  IADD3 R41, PT, PT, R12, R41, RZ ;  /* 0x000000290c297210 */ /* 0x000fe20007ffe0ff */
[----:B------:R-:W-:Y:S02]  /*29130*/  IMAD R13, R32, UR34, RZ ;  /* 0x00000022200d7c24 */ /* 0x000fe4000f8e02ff */
[----:B------:R-:W-:Y:S01]  /*29140*/  IMAD.MOV.U32 R33, RZ, RZ, RZ ;  /* 0x000000ffff217224 */ /* 0x000fe200078e00ff */
[----:B------:R-:W-:Y:S01]  /*29150*/  IADD3 R40, P5, PT, R45, R40, RZ ;  /* 0x000000282d287210 */ /* 0x000fe20007fbe0ff */
[----:B------:R-:W-:-:S04]  /*29160*/  IMAD.WIDE.U32 R34, R43, R42, R34 ;  /* 0x0000002a2b227225 */ /* 0x000fc800078e0022 */
[----:B------:R-:W-:Y:S02]  /*29170*/  IMAD.X R21, RZ, RZ, RZ, P4 ;  /* 0x000000ffff157224 */ /* 0x000fe400020e06ff */
[----:B------:R-:W-:Y:S01]  /*29180*/  IMAD.HI.U32 R33, R13, UR12, R32 ;  /* 0x0000000c0d217c27 */ /* 0x000fe2000f8e0020 */
[----:B------:R-:W-:Y:S02]  /*29190*/  IADD3 R32, P4, PT, R34, R41, RZ ;  /* 0x0000002922207210 */ /* 0x000fe40007f9e0ff */
[----:B------:R-:W-:Y:S01]  /*291a0*/  IADD3.X R41, PT, PT, RZ, RZ, RZ, P5, !PT ;  /* 0x000000ffff297210 */ /* 0x000fe20002ffe4ff */
[----:B------:R-:W-:-:S04]  /*291b0*/  IMAD.WIDE.U32 R20, R39, UR14, R20 ;  /* 0x0000000e27147c25 */ /* 0x000fc8000f8e0014 */
[----:B------:R-:W-:Y:S02]  /*291c0*/  VIADD R43, R33, UR27 ;  /* 0x0000001b212b7c36 */ /* 0x000fe40008000000 */
[----:B------:R-:W-:Y:S01]  /*291d0*/  IMAD.X R33, RZ, RZ, RZ, P4 ;  /* 0x000000ffff217224 */ /* 0x000fe200020e06ff */
[----:B------:R-:W-:Y:S01]  /*291e0*/  IADD3 R24, P4, PT, R35, R31, RZ ;  /* 0x0000001f23187210 */ /* 0x000fe20007f9e0ff */
[----:B------:R-:W-:Y:S01]  /*291f0*/  IMAD.WIDE.U32 R40, R29, R16, R40 ;  /* 0x000000101d287225 */ /* 0x000fe200078e0028 */
[----:B------:R-:W-:Y:S02]  /*29200*/  IADD3 R34, P6, PT, R43, R20, RZ ;  /* 0x000000142b227210 */ /* 0x000fe40007fde0ff */
[----:B------:R-:W-:Y:S01]  /*29210*/  IADD3 R43, PT, PT, R21, UR16, RZ ;  /* 0x00000010152b7c10 */ /* 0x000fe2000fffe0ff */
        /* <DEDUP_REMOVED lines=12> */
[----:B------:R-:W-:-:S04]  /*292e0*/  IMAD.WIDE.U32 R32, R39, UR15, R32 ;  /* 0x0000000f27207c25 */ /* 0x000fc8000f8e0020 */
[----:B------:R-:W-:Y:S01]  /*292f0*/  VIADD R31, R35, UR26 ;  /* 0x0000001a231f7c36 */ /* 0x000fe20008000000 */
        /* <DEDUP_REMOVED lines=16> */
[----:B------:R-:W-:Y:S01]  /*29400*/  IADD3.X R14, PT, PT, RZ, RZ, RZ, P1, !PT ;  /* 0x000000ffff0e7210 */ /* 0x000fe20000ffe4ff */
[----:B------:R-:W-:Y:S02]  /*29410*/  VIADD R19, R33, UR16 ;  /* 0x0000001021137c36 */ /* 0x000fe40008000000 */
        /* <DEDUP_REMOVED lines=8> */
[----:B------:R-:W-:Y:S02]  /*294a0*/  IADD3 R65, P0, PT, R65, R64, RZ ;  /* 0x0000004041417210 */ /* 0x000fe40007f1e0ff */
[----:B------:R-:W-:Y:S01]  /*294b0*/  IADD3 R44, P2, PT, R44, R31, RZ ;  /* 0x0000001f2c2c7210 */ /* 0x000fe20007f5e0ff */
[----:B------:R-:W-:Y:S01]  /*294c0*/  IMAD.X R41, RZ, RZ, RZ, P1 ;  /* 0x000000ffff297224 */ /* 0x000fe200008e06ff */
[----:B------:R-:W-:Y:S01]  /*294d0*/  IADD3 R14, P1, PT, R14, R65, RZ ;  /* 0x000000410e0e7210 */ /* 0x000fe20007f3e0ff */
[----:B------:R-:W-:Y:S01]  /*294e0*/  IMAD.WIDE.U32 R20, R13, UR15, R20 ;  /* 0x0000000f0d147c25 */ /* 0x000fe2000f8e0014 */
[----:B------:R-:W-:-:S03]  /*294f0*/  IADD3.X R31, PT, PT, RZ, RZ, RZ, P3, !PT ;  /* 0x000000ffff1f7210 */ /* 0x000fc60001ffe4ff */
        /* <DEDUP_REMOVED lines=16> */
[----:B------:R-:W-:Y:S01]  /*29600*/  IMAD.WIDE.U32 R46, R39, R18, R46 ;  /* 0x00000012272e7225 */ /* 0x000fe200078e002e */
[----:B------:R-:W-:-:S03]  /*29610*/  IADD3 R7, PT, PT, R7, R29, RZ ;  /* 0x0000001d07077210 */ /* 0x000fc60007ffe0ff */
[----:B------:R-:W-:Y:S01]  /*29620*/  IMAD.X R19, RZ, RZ, RZ, P0 ;  /* 0x000000ffff137224 */ /* 0x000fe200000e06ff */
[----:B------:R-:W-:Y:S01]  /*29630*/  IADD3 R45, P0, PT, R45, R9, RZ ;  /* 0x000000092d2d7210 */ /* 0x000fe20007f1e0ff */
[----:B------:R-:W-:Y:S01]  /*29640*/  IMAD.IADD R44, R11, 0x1, R47 ;  /* 0x000000010b2c7824 */ /* 0x000fe200078e022f */
[----:B------:R-:W-:Y:S01]  /*29650*/  IADD3 R30, P6, PT, R7, R46, RZ ;  /* 0x0000002e071e7210 */ /* 0x000fe20007fde0ff */
[----:B------:R-:W-:Y:S01]  /*29660*/  IMAD.X R24, RZ, RZ, RZ, P1 ;  /* 0x000000ffff187224 */ /* 0x000fe200008e06ff */
[----:B------:R-:W-:Y:S01]  /*29670*/  IADD3 R19, P1, PT, R19, R40, RZ ;  /* 0x0000002813137210 */ /* 0x000fe20007f3e0ff */
[----:B------:R-:W-:Y:S01]  /*29680*/  IMAD.X R7, RZ, RZ, RZ, P2 ;  /* 0x000000ffff077224 */ /* 0x000fe200010e06ff */
[----:B------:R-:W-:Y:S01]  /*29690*/  IADD3 R44, P2, PT, R44, R45, RZ ;  /* 0x0000002d2c2c7210 */ /* 0x000fe20007f5e0ff */
[----:B------:R-:W-:Y:S01]  /*296a0*/  IMAD.X R14, RZ, RZ, RZ, P3 ;  /* 0x000000ffff0e7224 */ /* 0x000fe200018e06ff */
[----:B------:R-:W-:Y:S01]  /*296b0*/  IADD3.X R31, PT, PT, RZ, RZ, RZ, P6, !PT ;  /* 0x000000ffff1f7210 */ /* 0x000fe200037fe4ff */
[----:B------:R-:W-:Y:S01]  /*296c0*/  IMAD.MOV.U32 R9, RZ, RZ, RZ ;  /* 0x000000ffff097224 */ /* 0x000fe200078e00ff */
[----:B------:R-:W-:Y:S01]  /*296d0*/  IADD3 R24, P5, PT, R24, R19, RZ ;  /* 0x0000001318187210 */ /* 0x000fe20007fbe0ff */
[----:B------:R-:W-:-:S02]  /*296e0*/  IMAD.X R45, RZ, RZ, RZ, P2 ;  /* 0x000000ffff2d7224 */ /* 0x000fc400010e06ff */
[----:B------:R-:W-:Y:S01]  /*296f0*/  IMAD.WIDE.U32 R30, R13, R17, R30 ;  /* 0x000000110d1e7225 */ /* 0x000fe200078e001e */
[----:B------:R-:W-:-:S03]  /*29700*/  IADD3 R7, P3, PT, R7, R24, RZ ;  /* 0x0000001807077210 */ /* 0x000fc60007f7e0ff */
[----:B------:R-:W-:Y:S01]  /*29710*/  IMAD.WIDE.U32 R44, R39, R42, R44 ;  /* 0x0000002a272c7225 */ /* 0x000fe200078e002c */
[----:B------:R-:W-:Y:S02]  /*29720*/  IADD3 R47, PT, PT, R12, R31, RZ ;  /* 0x0000001f0c2f7210 */ /* 0x000fe40007ffe0ff */
[----:B------:R-:W-:Y:S01]  /*29730*/  IADD3 R14, P2, PT, R14, R7, RZ ;  /* 0x000000070e0e7210 */ /* 0x000fe20007f5e0ff */
[----:B------:R-:W-:Y:S01]  /*29740*/  IMAD.X R7, RZ, RZ, RZ, P4 ;  /* 0x000000ffff077224 */ /* 0x000fe200020e06ff */
[----:B------:R-:W-:Y:S01]  /*29750*/  IADD3 R46, P6, PT, R44, R47, RZ ;  /* 0x0000002f2c2e7210 */ /* 0x000fe20007fde0ff */
[----:B------:R-:W-:Y:S01]  /*29760*/  IMAD.IADD R9, R41, 0x1, R9 ;  /* 0x0000000129097824 */ /* 0x000fe200078e0209 */
[----:B------:R-:W-:Y:S02]  /*29770*/  IADD3.X R44, PT, PT, RZ, RZ, RZ, P0, !PT ;  /* 0x000000ffff2c7210 */ /* 0x000fe400007fe4ff */
[----:B------:R-:W-:Y:S01]  /*29780*/  IADD3 R7, P4, PT, R7, R14, RZ ;  /* 0x0000000e07077210 */ /* 0x000fe20007f9e0ff */
[----:B------:R-:W-:Y:S01]  /*29790*/  IMAD.X R47, RZ, RZ, RZ, P6 ;  /* 0x000000ffff2f7224 */ /* 0x000fe200030e06ff */
[----:B------:R-:W-:Y:S01]  /*297a0*/  IADD3.X R12, PT, PT, RZ, RZ, RZ, P1, !PT ;  /* 0x000000ffff0c7210 */ /* 0x000fe20000ffe4ff */
[----:B------:R-:W-:Y:S01]  /*297b0*/  IMAD.MOV.U32 R14, RZ, RZ, R30 ;  /* 0x000000ffff0e7224 */ /* 0x000fe200078e001e */
[----:B------:R-:W-:Y:S01]  /*297c0*/  IADD3 R44, P0, PT, R44, R7, RZ ;  /* 0x000000072c2c7210 */ /* 0x000fe20007f1e0ff */
[----:B------:R-:W-:-:S02]  /*297d0*/  IMAD.X R7, RZ, RZ, RZ, P5 ;  /* 0x000000ffff077224 */ /* 0x000fc400028e06ff */
[----:B------:R-:W-:Y:S01]  /*297e0*/  IMAD.WIDE.U32 R40, R13, R18, R46 ;  /* 0x000000120d287225 */ /* 0x000fe200078e002e */
[----:B------:R-:W-:Y:S02]  /*297f0*/  IADD3 R44, P1, PT, R45, R44, RZ ;  /* 0x0000002c2d2c7210 */ /* 0x000fe40007f3e0ff */
[----:B------:R-:W-:Y:S01]  /*29800*/  IADD3 R7, PT, PT, R7, R9, R12 ;  /* 0x0000000907077210 */ /* 0x000fe20007ffe00c */
[----:B------:R-:W-:Y:S01]  /*29810*/  IMAD.X R9, RZ, RZ, RZ, P3 ;  /* 0x000000ffff097224 */ /* 0x000fe200018e06ff */
[----:B------:R-:W-:Y:S01]  /*29820*/  IADD3 R11, PT, PT, R11, R41, RZ ;  /* 0x000000290b0b7210 */ /* 0x000fe20007ffe0ff */
[----:B------:R-:W-:Y:S02]  /*29830*/  IMAD.X R12, RZ, RZ, RZ, P2 ;  /* 0x000000ffff0c7224 */ /* 0x000fe400010e06ff */
        /* <DEDUP_REMOVED lines=9> */
[----:B------:R-:W-:Y:S02]  /*298d0*/  MOV R12, R34 ;  /* 0x00000022000c7202 */ /* 0x000fe40000000f00 */
[----:B------:R-:W-:Y:S01]  /*298e0*/  MOV R13, R28 ;  /* 0x0000001c000d7202 */ /* 0x000fe20000000f00 */
        /* <DEDUP_REMOVED lines=31> */
.L_x_266:
        /* <DEDUP_REMOVED lines=23> */
.L_x_267:
[----:B------:R-:W-:Y:S01]  /*29c50*/  IMAD.WIDE.U32 R16, R2, R53, RZ ;  /* 0x0000003502107225 */ /* 0x000fe200078e00ff */
[----:B------:R-:W-:Y:S01]  /*29c60*/  UMOV UR11, URZ ;  /* 0x000000ff000b7c82 */ /* 0x000fe20008000000 */
[----:B------:R-:W0:Y:S02]  /*29c70*/  LDCU.128 UR20, c[0x3][0x10] ;  /* 0x00c00200ff1477ac */ /* 0x000e240008000c00 */
[----:B------:R-:W-:Y:S01]  /*29c80*/  IMAD R30, R16, UR34, RZ ;  /* 0x00000022101e7c24 */ /* 0x000fe2000f8e02ff */
[----:B------:R-:W-:Y:S01]  /*29c90*/  IADD3 R20, PT, PT, R17, UR4, RZ ;  /* 0x0000000411147c10 */ /* 0x000fe2000fffe0ff */
[----:B------:R-:W-:Y:S01]  /*29ca0*/  IMAD.MOV.U32 R17, RZ, RZ, RZ ;  /* 0x000000ffff117224 */ /* 0x000fe200078e00ff */
[----:B------:R-:W-:Y:S01]  /*29cb0*/  UMOV UR17, URZ ;  /* 0x000000ff00117c82 */ /* 0x000fe20008000000 */
[----:B------:R-:W-:Y:S01]  /*29cc0*/  IMAD.MOV.U32 R21, RZ, RZ, RZ ;  /* 0x000000ffff157224 */ /* 0x000fe200078e00ff */
[----:B------:R-:W-:Y:S01]  /*29cd0*/  UMOV UR24, URZ ;  /* 0x000000ff00187c82 */ /* 0x000fe20008000000 */
[----:B------:R-:W-:Y:S01]  /*29ce0*/  IMAD.HI.U32 R17, R30, UR12, R16 ;  /* 0x0000000c1e117c27 */ /* 0x000fe2000f8e0010 */
[----:B------:R-:W-:-:S03]  /*29cf0*/  UMOV UR25, URZ ;  /* 0x000000ff00197c82 */ /* 0x000fc60008000000 */
[----:B------:R-:W-:-:S04]  /*29d00*/  IMAD.WIDE.U32 R20, R53, R4, R20 ;  /* 0x0000000435147225 */ /* 0x000fc800078e0014 */
[----:B------:R-:W-:Y:S02]  /*29d10*/  VIADD R29, R17, UR27 ;  /* 0x0000001b111d7c36 */ /* 0x000fe40008000000 */
[----:B------:R-:W-:Y:S01]  /*29d20*/  HFMA2 R17, -RZ, RZ, 0, 0 ;  /* 0x00000000ff117431 */ /* 0x000fe200000001ff */
[----:B------:R-:W-:Y:S01]  /*29d30*/  IADD3 R16, PT, PT, R21, UR5, RZ ;  /* 0x0000000515107c10 */ /* 0x000fe2000fffe0ff */
[----:B------:R-:W-:Y:S02]  /*29d40*/  IMAD.MOV.U32 R21, RZ, RZ, RZ ;  /* 0x000000ffff157224 */ /* 0x000fe400078e00ff */
[----:B------:R-:W-:-:S04]  /*29d50*/  IMAD.WIDE.U32 R20, R25, R2, R20 ;  /* 0x0000000219147225 */ /* 0x000fc800078e0014 */
[----:B------:R-:W-:Y:S01]  /*29d60*/  IMAD.WIDE.U32 R16, R53, R6, R16 ;  /* 0x0000000635107225 */ /* 0x000fe200078e0010 */
[----:B------:R-:W-:-:S03]  /*29d70*/  IADD3 R20, P1, PT, R29, R20, RZ ;  /* 0x000000141d147210 */ /* 0x000fc60007f3e0ff */
[----:B------:R-:W-:Y:S02]  /*29d80*/  VIADD R35, R21, UR4 ;  /* 0x0000000415237c36 */ /* 0x000fe40008000000 */
[----:B------:R-:W-:Y:S02]  /*29d90*/  IMAD.X R21, RZ, RZ, RZ, P1 ;  /* 0x000000ffff157224 */ /* 0x000fe400008e06ff */
[----:B------:R-:W-:Y:S01]  /*29da0*/  IMAD.MOV.U32 R29, RZ, RZ, RZ ;  /* 0x000000ffff1d7224 */ /* 0x000fe200078e00ff */
[----:B------:R-:W-:Y:S01]  /*29db0*/  IADD3 R34, P0, PT, R35, R16, RZ ;  /* 0x0000001023227210 */ /* 0x000fe20007f1e0ff */
[----:B------:R-:W-:Y:S02]  /*29dc0*/  VIADD R16, R17, UR6 ;  /* 0x0000000611107c36 */ /* 0x000fe40008000000 */
[----:B------:R-:W-:Y:S01]  /*29dd0*/  IMAD.MOV.U32 R17, RZ, RZ, RZ ;  /* 0x000000ffff117224 */ /* 0x000fe200078e00ff */
[----:B------:R-:W-:Y:S01]  /*29de0*/  IADD3.X R35, PT, PT, RZ, RZ, RZ, P0, !PT ;  /* 0x000000ffff237210 */ /* 0x000fe200007fe4ff */
[----:B------:R-:W-:-:S04]  /*29df0*/  IMAD.WIDE.U32 R20, R30, UR13, R20 ;  /* 0x0000000d1e147c25 */ /* 0x000fc8000f8e0014 */
[----:B------:R-:W-:-:S04]  /*29e00*/  IMAD.WIDE.U32 R34, R25, R4, R34 ;  /* 0x0000000419227225 */ /* 0x000fc800078e0022 */
[----:B------:R-:W-:Y:S01]  /*29e10*/  IMAD.WIDE.U32 R32, R53, R8, R16 ;  /* 0x0000000835207225 */ /* 0x000fe200078e0010 */
[----:B------:R-:W-:Y:S02]  /*29e20*/  IADD3 R17, PT, PT, R35, UR5, RZ ;  /* 0x0000000523117c10 */ /* 0x000fe4000fffe0ff */
[----:B------:R-:W-:Y:S01]  /*29e30*/  MOV R16, R34 ;  /* 0x0000002200107202 */ /* 0x000fe20000000f00 */
[----:B------:R-:W-:Y:S01]  /*29e40*/  VIADD R28, R33, UR7 ;  /* 0x00000007211c7c36 */ /* 0x000fe20008000000 */
[----:B------:R-:W-:Y:S01]  /*29e50*/  IADD3 R32, P0, PT, R17, R32, RZ ;  /* 0x0000002011207210 */ /* 0x000fe20007f1e0ff */
[----:B------:R-:W-:Y:S02]  /*29e60*/  IMAD.MOV.U32 R17, RZ, RZ, RZ ;  /* 0x000000ffff117224 */ /* 0x000fe400078e00ff */
[----:B------:R-:W-:Y:S01]  /*29e70*/  IMAD.WIDE.U32 R28, R53, R3, R28 ;  /* 0x00000003351c7225 */ /* 0x000fe200078e001c */
[----:B------:R-:W-:-:S03]  /*29e80*/  IADD3.X R33, PT, PT, RZ, RZ, RZ, P0, !PT ;  /* 0x000000ffff217210 */ /* 0x000fc600007fe4ff */
[----:B------:R-:W-:-:S04]  /*29e90*/  IMAD.WIDE.U32 R16, R36, R2, R16 ;  /* 0x0000000224107225 */ /* 0x000fc800078e0010 */
[----:B------:R-:W-:Y:S02]  /*29ea0*/  VIADD R21, R21, UR26 ;  /* 0x0000001a15157c36 */ /* 0x000fe40008000000 */
[----:B------:R-:W-:-:S03]  /*29eb0*/  IMAD.WIDE.U32 R40, R25, R6, R32 ;  /* 0x0000000619287225 */ /* 0x000fc600078e0020 */
[----:B------:R-:W-:Y:S01]  /*29ec0*/  IADD3 R16, P0, PT, R21, R16, RZ ;  /* 0x0000001015107210 */ /* 0x000fe20007f1e0ff */
[----:B------:R-:W-:Y:S02]  /*29ed0*/  VIADD R17, R17, UR4 ;  /* 0x0000000411117c36 */ /* 0x000fe40008000000 */
[----:B------:R-:W-:Y:S02]  /*29ee0*/  HFMA2 R21, -RZ, RZ, 0, 0 ;  /* 0x00000000ff157431 */ /* 0x000fe400000001ff */
[----:B------:R-:W-:Y:S02]  /*29ef0*/  VIADD R34, R29, UR8 ;  /* 0x000000081d227c36 */ /* 0x000fe40008000000 */
[----:B------:R-:W-:Y:S02]  /*29f00*/  IMAD.MOV.U32 R35, RZ, RZ, RZ ;  /* 0x000000ffff237224 */ /* 0x000fe400078e00ff */
[----:B------:R-:W-:Y:S02]  /*29f10*/  VIADD R41, R41, UR6 ;  /* 0x0000000629297c36 */ /* 0x000fe40008000000 */
[----:B------:R-:W-:Y:S01]  /*29f20*/  IMAD.WIDE.U32 R32, R53, R10, R34 ;  /* 0x0000000a35207225 */ /* 0x000fe200078e0022 */
[----:B------:R-:W-:-:S02]  /*29f30*/  IADD3 R34, P1, PT, R17, R40, RZ ;  /* 0x0000002811227210 */ /* 0x000fc40007f3e0ff */
[----:B------:R-:W-:Y:S01]  /*29f40*/  IADD3.X R17, PT, PT, RZ, RZ, RZ, P0, !PT ;  /* 0x000000ffff117210 */ /* 0x000fe200007fe4ff */
[----:B------:R-:W-:Y:S01]  /*29f50*/  IMAD R18, R20, UR34, RZ ;  /* 0x0000002214127c24 */ /* 0x000fe2000f8e02ff */
[----:B------:R-:W-:Y:S02]  /*29f60*/  IADD3 R40, P0, PT, R41, R28, RZ ;  /* 0x0000001c29287210 */ /* 0x000fe40007f1e0ff */
[----:B------:R-:W-:Y:S01]  /*29f70*/  IADD3.X R35, PT, PT, RZ, RZ, RZ, P1, !PT ;  /* 0x000000ffff237210 */ /* 0x000fe20000ffe4ff */
[----:B------:R-:W-:-:S04]  /*29f80*/  IMAD.HI.U32 R21, R18, UR12, R20 ;  /* 0x0000000c12157c27 */ /* 0x000fc8000f8e0014 */
[----:B------:R-:W-:Y:S02]  /*29f90*/  IMAD.X R41, RZ, RZ, RZ, P0 ;  /* 0x000000ffff297224 */ /* 0x000fe400000e06ff */
[----:B------:R-:W-:-:S04]  /*29fa0*/  IMAD.WIDE.U32 R34, R36, R4, R34 ;  /* 0x0000000424227225 */ /* 0x000fc800078e0022 */
[----:B------:R-:W-:-:S04]  /*29fb0*/  IMAD.WIDE.U32 R28, R30, UR14, R16 ;  /* 0x0000000e1e1c7c25 */ /* 0x000fc8000f8e0010 */
[----:B------:R-:W-:-:S04]  /*29fc0*/  IMAD.WIDE.U32 R40, R25, R8, R40 ;  /* 0x0000000819287225 */ /* 0x000fc800078e0028 */
[----:B------:R-:W-:Y:S01]  /*29fd0*/  VIADD R17, R35, UR5 ;  /* 0x0000000523117c36 */ /* 0x000fe20008000000 */
[----:B------:R-:W-:Y:S01]  /*29fe0*/  IADD3 R43, PT, PT, R41, UR7, RZ ;  /* 0x00000007292b7c10 */ /* 0x000fe2000fffe0ff */
[----:B------:R-:W-:Y:S02]  /*29ff0*/  VIADD R31, R21, UR27 ;  /* 0x0000001b151f7c36 */ /* 0x000fe40008000000 */
[----:B------:R-:W-:Y:S01]  /*2a000*/  VIADD R20, R33, UR9 ;  /* 0x0000000921147c36 */ /* 0x000fe20008000000 */
[----:B------:R-:W-:Y:S01]  /*2a010*/  IADD3 R40, P1, PT, R17, R40, RZ ;  /* 0x0000002811287210 */ /* 0x000fe20007f3e0ff */
[----:B------:R-:W-:Y:S01]  /*2a020*/  IMAD.MOV.U32 R21, RZ, RZ, RZ ;  /* 0x000000ffff157224 */ /* 0x000fe200078e00ff */
[----:B------:R-:W-:Y:S01]  /*2a030*/  IADD3 R42, P0, PT, R43, R32, RZ ;  /* 0x000000202b2a7210 */ /* 0x000fe20007f1e0ff */
[----:B------:R-:W-:Y:S01]  /*2a040*/  IMAD.MOV.U32 R32, RZ, RZ, R34 ;  /* 0x000000ffff207224 */ /* 0x000fe200078e0022 */
[----:B------:R-:W-:Y:S01]  /*2a050*/  IADD3 R28, P2, PT, R31, R28, RZ ;  /* 0x0000001c1f1c7210 */ /* 0x000fe20007f5e0ff */
[----:B------:R-:W-:Y:S01]  /*2a060*/  IMAD.WIDE.U32 R20, R53, R5, R20 ;  /* 0x0000000535147225 */ /* 0x000fe200078e0014 */
[----:B------:R-:W-:-:S03]  /*2a070*/  IADD3.X R43, PT, PT, RZ, RZ, RZ, P0, !PT ;  /* 0x000000ffff2b7210 */ /* 0x000fc600007fe4ff */
[----:B------:R-:W-:Y:S01]  /*2a080*/  IMAD.MOV.U32 R33, RZ, RZ, RZ ;  /* 0x000000ffff217224 */ /* 0x000fe200078e00ff */
[----:B------:R-:W-:Y:S01]  /*2a090*/  IADD3 R16, PT, PT, R21, UR10, RZ ;  /* 0x0000000a15107c10 */ /* 0x000fe2000fffe0ff */
[----:B------:R-:W-:Y:S02]  /*2a0a0*/  IMAD.X R41, RZ, RZ, RZ, P1 ;  /* 0x000000ffff297224 */ /* 0x000fe400008e06ff */
        /* <DEDUP_REMOVED lines=8> */
[----:B------:R-:W-:Y:S01]  /*2a130*/  VIADD R41, R41, UR6 ;  /* 0x0000000629297c36 */ /* 0x000fe20008000000 */
[----:B------:R-:W-:Y:S01]  /*2a140*/  IADD3 R43, PT, PT, R35, UR8, RZ ;  /* 0x00000008232b7c10 */ /* 0x000fe2000fffe0ff */
[----:B------:R-:W-:-:S03]  /*2a150*/  IMAD.WIDE.U32 R28, R18, UR13, R28 ;  /* 0x0000000d121c7c25 */ /* 0x000fc6000f8e001c */
[----:B------:R-:W-:Y:S01]  /*2a160*/  IADD3 R40, P1, PT, R41, R34, RZ ;  /* 0x0000002229287210 */ /* 0x000fe20007f3e0ff */
[----:B------:R-:W-:Y:S01]  /*2a170*/  IMAD.X R33, RZ, RZ, RZ, P2 ;  /* 0x000000ffff217224 */ /* 0x000fe200010e06ff */
[----:B------:R-:W-:Y:S01]  /*2a180*/  MOV R34, R28 ;  /* 0x0000001c00227202 */ /* 0x000fe20000000f00 */
[----:B------:R-:W-:Y:S01]  /*2a190*/  VIADD R31, R29, UR26 ;  /* 0x0000001a1d1f7c36 */ /* 0x000fe20008000000 */
[----:B------:R-:W-:Y:S01]  /*2a1a0*/  IADD3.X R41, PT, PT, RZ, RZ, RZ, P1, !PT ;  /* 0x000000ffff297210 */ /* 0x000fe20000ffe4ff */
[----:B------:R-:W-:Y:S02]  /*2a1b0*/  IMAD R29, R28, UR34, RZ ;  /* 0x000000221c1d7c24 */ /* 0x000fe4000f8e02ff */
[----:B------:R-:W-:Y:S02]  /*2a1c0*/  IMAD.MOV.U32 R35, RZ, RZ, RZ ;  /* 0x000000ffff237224 */ /* 0x000fe400078e00ff */
[----:B------:R-:W-:Y:S01]  /*2a1d0*/  IMAD.X R45, RZ, RZ, RZ, P0 ;  /* 0x000000ffff2d7224 */ /* 0x000fe200000e06ff */
[----:B------:R-:W-:Y:S01]  /*2a1e0*/  IADD3 R42, P0, PT, R43, R20, RZ ;  /* 0x000000142b2a7210 */ /* 0x000fe20007f1e0ff */
[----:B------:R-:W-:-:S03]  /*2a1f0*/  IMAD.WIDE.U32 R32, R30, UR15, R32 ;  /* 0x0000000f1e207c25 */ /* 0x000fc6000f8e0020 */
[----:B------:R-:W-:Y:S01]  /*2a200*/  IADD3.X R43, PT, PT, RZ, RZ, RZ, P0, !PT ;  /* 0x000000ffff2b7210 */ /* 0x000fe200007fe4ff */
[----:B------:R-:W-:-:S04]  /*2a210*/  IMAD.HI.U32 R28, R29, UR12, R34 ;  /* 0x0000000c1d1c7c27 */ /* 0x000fc8000f8e0022 */
[----:B------:R-:W-:-:S04]  /*2a220*/  IMAD.WIDE.U32 R34, R52, R4, R44 ;  /* 0x0000000434227225 */ /* 0x000fc800078e002c */
[----:B------:R-:W-:Y:S01]  /*2a230*/  IMAD.WIDE.U32 R20, R36, R8, R40 ;  /* 0x0000000824147225 */ /* 0x000fe200078e0028 */
[----:B------:R-:W-:Y:S02]  /*2a240*/  IADD3 R40, P2, PT, R31, R32, RZ ;  /* 0x000000201f287210 */ /* 0x000fe40007f5e0ff */
[----:B------:R-:W-:Y:S01]  /*2a250*/  IADD3 R31, PT, PT, R28, UR27, RZ ;  /* 0x0000001b1c1f7c10 */ /* 0x000fe2000fffe0ff */
[----:B------:R-:W-:Y:S02]  /*2a260*/  VIADD R35, R35, UR5 ;  /* 0x0000000523237c36 */ /* 0x000fe40008000000 */
[----:B------:R-:W-:Y:S02]  /*2a270*/  VIADD R37, R33, UR11 ;  /* 0x0000000b21257c36 */ /* 0x000fe40008000000 */
[----:B------:R-:W-:Y:S01]  /*2a280*/  IMAD.X R41, RZ, RZ, RZ, P2 ;  /* 0x000000ffff297224 */ /* 0x000fe200010e06ff */
[----:B------:R-:W-:Y:S01]  /*2a290*/  IADD3 R20, P1, PT, R35, R20, RZ ;  /* 0x0000001423147210 */ /* 0x000fe20007f3e0ff */
[----:B------:R-:W-:-:S02]  /*2a2a0*/  VIADD R21, R21, UR7 ;  /* 0x0000000715157c36 */ /* 0x000fc40008000000 */
[----:B------:R-:W-:-:S04]  /*2a2b0*/  IMAD.WIDE.U32 R32, R25, R10, R42 ;  /* 0x0000000a19207225 */ /* 0x000fc800078e002a */
[----:B------:R-:W-:-:S04]  /*2a2c0*/  IMAD.WIDE.U32 R42, R18, UR14, R40 ;  /* 0x0000000e122a7c25 */ /* 0x000fc8000f8e0028 */
[----:B------:R-:W-:Y:S01]  /*2a2d0*/  IMAD.MOV.U32 R40, RZ, RZ, R34 ;  /* 0x000000ffff287224 */ /* 0x000fe200078e0022 */
[----:B------:R-:W-:Y:S01]  /*2a2e0*/  IADD3 R34, P0, PT, R21, R32, RZ ;  /* 0x0000002015227210 */ /* 0x000fe20007f1e0ff */
[----:B------:R-:W-:Y:S01]  /*2a2f0*/  IMAD.MOV.U32 R41, RZ, RZ, RZ ;  /* 0x000000ffff297224 */ /* 0x000fe200078e00ff */
[----:B------:R-:W-:Y:S01]  /*2a300*/  IADD3.X R21, PT, PT, RZ, RZ, RZ, P1, !PT ;  /* 0x000000ffff157210 */ /* 0x000fe20000ffe4ff */
[----:B------:R-:W-:Y:S01]  /*2a310*/  IMAD.MOV.U32 R17, RZ, RZ, RZ ;  /* 0x000000ffff117224 */ /* 0x000fe200078e00ff */
[----:B------:R-:W-:Y:S01]  /*2a320*/  IADD3 R32, P3, PT, R31, R42, RZ ;  /* 0x0000002a1f207210 */ /* 0x000fe20007f7e0ff */
[----:B------:R-:W-:-:S04]  /*2a330*/  IMAD.WIDE.U32 R40, R27, R2, R40 ;  /* 0x000000021b287225 */ /* 0x000fc800078e0028 */
[----:B------:R-:W-:Y:S01]  /*2a340*/  IMAD.X R35, RZ, RZ, RZ, P0 ;  /* 0x000000ffff237224 */ /* 0x000fe200000e06ff */
[----:B------:R-:W-:Y:S01]  /*2a350*/  IADD3 R41, PT, PT, R41, UR4, RZ ;  /* 0x0000000429297c10 */ /* 0x000fe2000fffe0ff */
[----:B------:R-:W-:Y:S01]  /*2a360*/  IMAD.WIDE.U32 R20, R52, R6, R20 ;  /* 0x0000000634147225 */ /* 0x000fe200078e0014 */
[----:B------:R-:W-:-:S03]  /*2a370*/  IADD3 R40, P0, PT, R37, R40, RZ ;  /* 0x0000002825287210 */ /* 0x000fc60007f1e0ff */
[----:B------:R-:W-:Y:S02]  /*2a380*/  VIADD R31, R43, UR16 ;  /* 0x000000102b1f7c36 */ /* 0x000fe40008000000 */
[----:B------:R-:W-:Y:S01]  /*2a390*/  IMAD.WIDE.U32 R42, R36, R3, R34 ;  /* 0x00000003242a7225 */ /* 0x000fe200078e0022 */
[----:B------:R-:W-:Y:S02]  /*2a3a0*/  IADD3 R34, P2, PT, R41, R20, RZ ;  /* 0x0000001429227210 */ /* 0x000fe40007f5e0ff */
[----:B------:R-:W-:Y:S01]  /*2a3b0*/  IADD3.X R41, PT, PT, RZ, RZ, RZ, P0, !PT ;  /* 0x000000ffff297210 */ /* 0x000fe200007fe4ff */
[----:B------:R-:W-:Y:S02]  /*2a3c0*/  VIADD R21, R21, UR6 ;  /* 0x0000000615157c36 */ /* 0x000fe40008000000 */
[----:B------:R-:W-:-:S03]  /*2a3d0*/  IMAD.WIDE.U32 R16, R0, R53, R16 ;  /* 0x0000003500107225 */ /* 0x000fc600078e0010 */
[----:B------:R-:W-:Y:S01]  /*2a3e0*/  IADD3 R20, P1, PT, R21, R42, RZ ;  /* 0x0000002a15147210 */ /* 0x000fe20007f3e0ff */
[----:B------:R-:W-:Y:S02]  /*2a3f0*/  VIADD R35, R33, UR9 ;  /* 0x0000000921237c36 */ /* 0x000fe40008000000 */
[----:B------:R-:W-:Y:S01]  /*2a400*/  IMAD.X R33, RZ, RZ, RZ, P3 ;  /* 0x000000ffff217224 */ /* 0x000fe200018e06ff */
[----:B------:R-:W-:Y:S01]  /*2a410*/  IADD3.X R21, PT, PT, RZ, RZ, RZ, P1, !PT ;  /* 0x000000ffff157210 */ /* 0x000fe20000ffe4ff */
[----:B------:R-:W-:Y:S01]  /*2a420*/  VIADD R45, R43, UR8 ;  /* 0x000000082b2d7c36 */ /* 0x000fe20008000000 */
[----:B------:R-:W-:Y:S01]  /*2a430*/  IADD3 R42, P0, PT, R16, R35, RZ ;  /* 0x00000023102a7210 */ /* 0x000fe20007f1e0ff */
[----:B------:R-:W-:Y:S01]  /*2a440*/  IMAD.WIDE.U32 R32, R29, UR13, R32 ;  /* 0x0000000d1d207c25 */ /* 0x000fe2000f8e0020 */
[----:B------:R-:W-:Y:S02]  /*2a450*/  IADD3.X R35, PT, PT, RZ, RZ, RZ, P2, !PT ;  /* 0x000000ffff237210 */ /* 0x000fe400017fe4ff */
[----:B------:R-:W-:Y:S01]  /*2a460*/  IADD3.X R43, PT, PT, RZ, RZ, RZ, P0, !PT ;  /* 0x000000ffff2b7210 */ /* 0x000fe200007fe4ff */
[----:B0-----:R-:W-:-:S04]  /*2a470*/  IMAD.WIDE.U32 R40, R30, UR20, R40 ;  /* 0x000000141e287c25 */ /* 0x001fc8000f8e0028 */
[----:B------:R-:W-:Y:S01]  /*2a480*/  VIADD R37, R33, UR26 ;  /* 0x0000001a21257c36 */ /* 0x000fe20008000000 */
[----:B------:R-:W-:Y:S01]  /*2a490*/  IADD3 R40, P0, PT, R31, R40, RZ ;  /* 0x000000281f287210 */ /* 0x000fe20007f1e0ff */
[----:B------:R-:W-:Y:S02]  /*2a4a0*/  IMAD R28, R32, UR34, RZ ;  /* 0x00000022201c7c24 */ /* 0x000fe4000f8e02ff */
[----:B------:R-:W-:Y:S02]  /*2a4b0*/  IMAD.MOV.U32 R33, RZ, RZ, RZ ;  /* 0x000000ffff217224 */ /* 0x000fe400078e00ff */
[----:B------:R-:W-:-:S04]  /*2a4c0*/  IMAD.WIDE.U32 R42, R25, R5, R42 ;  /* 0x00000005192a7225 */ /* 0x000fc800078e002a */
[----:B------:R-:W-:Y:S01]  /*2a4d0*/  IMAD.HI.U32 R31, R28, UR12, R32 ;  /* 0x0000000c1c1f7c27 */ /* 0x000fe2000f8e0020 */
[----:B------:R-:W-:-:S03]  /*2a4e0*/  IADD3 R42, P1, PT, R45, R42, RZ ;  /* 0x0000002a2d2a7210 */ /* 0x000fc60007f3e0ff */
[----:B------:R-:W-:Y:S01]  /*2a4f0*/  VIADD R33, R43, UR10 ;  /* 0x0000000a2b217c36 */ /* 0x000fe20008000000 */
[----:B------:R-:W-:Y:S01]  /*2a500*/  IADD3.X R43, PT, PT, RZ, RZ, RZ, P1, !PT ;  /* 0x000000ffff2b7210 */ /* 0x000fe20000ffe4ff */
[----:B------:R-:W-:-:S04]  /*2a510*/  IMAD.WIDE.U32 R34, R27, R4, R34 ;  /* 0x000000041b227225 */ /* 0x000fc800078e0022 */
[----:B------:R-:W-:Y:S02]  /*2a520*/  VIADD R39, R41, UR17 ;  /* 0x0000001129277c36 */ /* 0x000fe40008000000 */
[----:B------:R-:W-:Y:S01]  /*2a530*/  IMAD.X R41, RZ, RZ, RZ, P0 ;  /* 0x000000ffff297224 */ /* 0x000fe200000e06ff */
[----:B------:R-:W-:Y:S01]  /*2a540*/  IADD3 R32, P0, PT, R17, R33, RZ ;  /* 0x0000002111207210 */ /* 0x000fe20007f1e0ff */
[----:B------:R-:W-:-:S04]  /*2a550*/  IMAD.WIDE.U32 R20, R52, R8, R20 ;  /* 0x0000000834147225 */ /* 0x000fc800078e0014 */
[----:B------:R-:W-:Y:S02]  /*2a560*/  VIADD R17, R35, UR5 ;  /* 0x0000000523117c36 */ /* 0x000fe40008000000 */
[----:B------:R-:W-:Y:S02]  /*2a570*/  IMAD.MOV.U32 R35, RZ, RZ, RZ ;  /* 0x000000ffff237224 */ /* 0x000fe400078e00ff */
[----:B------:R-:W-:Y:S01]  /*2a580*/  IMAD.WIDE.U32 R42, R36, R10, R42 ;  /* 0x0000000a242a7225 */ /* 0x000fe200078e002a */
[----:B------:R-:W-:Y:S02]  /*2a590*/  IADD3 R20, P2, PT, R17, R20, RZ ;  /* 0x0000001411147210 */ /* 0x000fe40007f5e0ff */
[----:B------:R-:W-:Y:S01]  /*2a5a0*/  IADD3 R17, PT, PT, R21, UR7, RZ ;  /* 0x0000000715117c10 */ /* 0x000fe2000fffe0ff */
[----:B------:R-:W-:-:S04]  /*2a5b0*/  IMAD.WIDE.U32 R34, R38, R2, R34 ;  /* 0x0000000226227225 */ /* 0x000fc800078e0022 */
[----:B------:R-:W-:Y:S01]  /*2a5c0*/  IMAD.X R21, RZ, RZ, RZ, P2 ;  /* 0x000000ffff157224 */ /* 0x000fe200010e06ff */
[----:B------:R-:W-:Y:S01]  /*2a5d0*/  IADD3 R35, PT, PT, R35, UR4, RZ ;  /* 0x0000000423237c10 */ /* 0x000fe2000fffe0ff */
[----:B------:R-:W-:Y:S01]  /*2a5e0*/  IMAD.X R33, RZ, RZ, RZ, P0 ;  /* 0x000000ffff217224 */ /* 0x000fe200000e06ff */
[----:B------:R-:W-:Y:S01]  /*2a5f0*/  IADD3 R34, P2, PT, R39, R34, RZ ;  /* 0x0000002227227210 */ /* 0x000fe20007f5e0ff */
[----:B------:R-:W-:-:S04]  /*2a600*/  IMAD.WIDE.U32 R40, R18, UR15, R40 ;  /* 0x0000000f12287c25 */ /* 0x000fc8000f8e0028 */
[----:B------:R-:W-:Y:S01]  /*2a610*/  IMAD.WIDE.U32 R44, R27, R6, R20 ;  /* 0x000000061b2c7225 */ /* 0x000fe200078e0014 */
[----:B------:R-:W-:Y:S02]  /*2a620*/  IADD3 R20, P0, PT, R17, R42, RZ ;  /* 0x0000002a11147210 */ /* 0x000fe40007f1e0ff */
[----:B------:R-:W-:Y:S01]  /*2a630*/  IADD3 R16, P3, PT, R37, R40, RZ ;  /* 0x0000002825107210 */ /* 0x000fe20007f7e0ff */
[----:B------:R-:W-:Y:S01]  /*2a640*/  IMAD.WIDE.U32 R32, R0, R25, R32 ;  /* 0x0000001900207225 */ /* 0x000fe200078e0020 */
[----:B------:R-:W-:Y:S02]  /*2a650*/  IADD3 R40, P1, PT, R35, R44, RZ ;  /* 0x0000002c23287210 */ /* 0x000fe40007f3e0ff */
[----:B------:R-:W-:Y:S01]  /*2a660*/  IADD3.X R35, PT, PT, RZ, RZ, RZ, P2, !PT ;  /* 0x000000ffff237210 */ /* 0x000fe200017fe4ff */
[----:B------:R-:W-:Y:S01]  /*2a670*/  VIADD R43, R43, UR9 ;  /* 0x000000092b2b7c36 */ /* 0x000fe20008000000 */
[----:B------:R-:W-:Y:S01]  /*2a680*/  IADD3 R45, PT, PT, R45, UR6, RZ ;  /* 0x000000062d2d7c10 */ /* 0x000fe2000fffe0ff */
[----:B------:R-:W-:-:S02]  /*2a690*/  IMAD.X R21, RZ, RZ, RZ, P0 ;  /* 0x000000ffff157224 */ /* 0x000fc400000e06ff */
[----:B------:R-:W-:Y:S01]  /*2a6a0*/  IMAD.X R17, RZ, RZ, RZ, P3 ;  /* 0x000000ffff117224 */ /* 0x000fe200018e06ff */
[----:B------:R-:W-:Y:S01]  /*2a6b0*/  IADD3 R42, P0, PT, R32, R43, RZ ;  /* 0x0000002b202a7210 */ /* 0x000fe20007f1e0ff */
[----:B------:R-:W-:-:S04]  /*2a6c0*/  IMAD.WIDE.U32 R20, R52, R3, R20 ;  /* 0x0000000334147225 */ /* 0x000fc800078e0014 */
[----:B------:R-:W-:Y:S01]  /*2a6d0*/  VIADD R41, R41, UR11 ;  /* 0x0000000b29297c36 */ /* 0x000fe20008000000 */
[----:B------:R-:W-:Y:S01]  /*2a6e0*/  IADD3 R21, PT, PT, R21, UR8, RZ ;  /* 0x0000000815157c10 */ /* 0x000fe2000fffe0ff */
[----:B------:R-:W-:Y:S01]  /*2a6f0*/  IMAD.X R43, RZ, RZ, RZ, P0 ;  /* 0x000000ffff2b7224 */ /* 0x000fe200000e06ff */
[----:B------:R-:W-:Y:S01]  /*2a700*/  IADD3 R20, P0, PT, R45, R20, RZ ;  /* 0x000000142d147210 */ /* 0x000fe20007f1e0ff */
[----:B------:R-:W-:-:S04]  /*2a710*/  IMAD.WIDE.U32 R34, R30, UR21, R34 ;  /* 0x000000151e227c25 */ /* 0x000fc8000f8e0022 */
[----:B------:R-:W-:Y:S02]  /*2a720*/  VIADD R31, R31, UR27 ;  /* 0x0000001b1f1f7c36 */ /* 0x000fe40008000000 */
[----:B------:R-:W-:-:S04]  /*2a730*/  IMAD.WIDE.U32 R16, R29, UR14, R16 ;  /* 0x0000000e1d107c25 */ /* 0x000fc8000f8e0010 */
[----:B------:R-:W-:Y:S01]  /*2a740*/  IMAD.WIDE.U32 R44, R36, R5, R42 ;  /* 0x00000005242c7225 */ /* 0x000fe200078e002a */
[----:B------:R-:W-:Y:S02]  /*2a750*/  IADD3 R42, P2, PT, R41, R34, RZ ;  /* 0x00000022292a7210 */ /* 0x000fe40007f5e0ff */
[----:B------:R-:W-:Y:S01]  /*2a760*/  IADD3 R16, P3, PT, R31, R16, RZ ;  /* 0x000000101f107210 */ /* 0x000fe20007f7e0ff */
[----:B------:R-:W-:Y:S01]  /*2a770*/  VIADD R25, R17, UR16 ;  /* 0x0000001011197c36 */ /* 0x000fe20008000000 */
[----:B------:R-:W-:Y:S01]  /*2a780*/  IADD3 R32, PT, PT, R45, UR10, RZ ;  /* 0x0000000a2d207c10 */ /* 0x000fe2000fffe0ff */
[----:B------:R-:W-:Y:S02]  /*2a790*/  IMAD.X R43, RZ, RZ, RZ, P2 ;  /* 0x000000ffff2b7224 */ /* 0x000fe400010e06ff */
[----:B------:R-:W-:Y:S01]  /*2a7a0*/  IMAD.X R41, RZ, RZ, RZ, P1 ;  /* 0x000000ffff297224 */ /* 0x000fe200008e06ff */
[----:B------:R-:W-:Y:S01]  /*2a7b0*/  IADD3 R34, P1, PT, R21, R44, RZ ;  /* 0x0000002c15227210 */ /* 0x000fe20007f3e0ff */
[----:B------:R-:W-:-:S02]  /*2a7c0*/  IMAD.X R17, RZ, RZ, RZ, P3 ;  /* 0x000000ffff117224 */ /* 0x000fc400018e06ff */
[----:B------:R-:W-:-:S04]  /*2a7d0*/  IMAD.WIDE.U32 R44, R18, UR20, R42 ;  /* 0x00000014122c7c25 */ /* 0x000fc8000f8e002a */
[----:B------:R-:W-:Y:S01]  /*2a7e0*/  IMAD.WIDE.U32 R42, R28, UR13, R16 ;  /* 0x0000000d1c2a7c25 */ /* 0x000fe2000f8e0010 */
[----:B------:R-:W-:Y:S02]  /*2a7f0*/  IADD3 R39, PT, PT, R45, UR17, RZ ;  /* 0x000000112d277c10 */ /* 0x000fe4000fffe0ff */
[----:B------:R-:W-:Y:S01]  /*2a800*/  IADD3 R16, P4, PT, R25, R44, RZ ;  /* 0x0000002c19107210 */ /* 0x000fe20007f9e0ff */
[----:B------:R-:W-:Y:S02]  /*2a810*/  VIADD R45, R43, UR26 ;  /* 0x0000001a2b2d7c36 */ /* 0x000fe40008000000 */
[----:B------:R-:W-:Y:S02]  /*2a820*/  HFMA2 R43, -RZ, RZ, 0, 0 ;  /* 0x00000000ff2b7431 */ /* 0x000fe400000001ff */
[----:B------:R-:W-:Y:S01]  /*2a830*/  IMAD.X R21, RZ, RZ, RZ, P0 ;  /* 0x000000ffff157224 */ /* 0x000fe200000e06ff */
[----:B------:R-:W-:Y:S01]  /*2a840*/  IADD3 R32, P0, PT, R33, R32, RZ ;  /* 0x0000002021207210 */ /* 0x000fe20007f1e0ff */
[----:B------:R-:W-:-:S04]  /*2a850*/  IMAD.WIDE.U32 R40, R38, R4, R40 ;  /* 0x0000000426287225 */ /* 0x000fc800078e0028 */
[----:B------:R-:W-:Y:S01]  /*2a860*/  IMAD.WIDE.U32 R20, R27, R8, R20 ;  /* 0x000000081b147225 */ /* 0x000fe200078e0014 */
[----:B------:R-:W-:-:S03]  /*2a870*/  IADD3 R31, PT, PT, R41, UR5, RZ ;  /* 0x00000005291f7c10 */ /* 0x000fc6000fffe0ff */
[----:B------:R-:W-:Y:S01]  /*2a880*/  IMAD R25, R42, UR34, RZ ;  /* 0x000000222a197c24 */ /* 0x000fe2000f8e02ff */
[----:B------:R-:W-:Y:S01]  /*2a890*/  IADD3 R20, P2, PT, R31, R20, RZ ;  /* 0x000000141f147210 */ /* 0x000fe20007f5e0ff */
[----:B------:R-:W-:Y:S02]  /*2a8a0*/  VIADD R47, R35, UR24 ;  /* 0x00000018232f7c36 */ /* 0x000fe40008000000 */
[----:B------:R-:W-:Y:S02]  /*2a8b0*/  IMAD.X R35, RZ, RZ, RZ, P1 ;  /* 0x000000ffff237224 */ /* 0x000fe400008e06ff */
[----:B------:R-:W-:-:S04]  /*2a8c0*/  IMAD.HI.U32 R31, R25, UR12, R42 ;  /* 0x0000000c191f7c27 */ /* 0x000fc8000f8e002a */
[----:B------:R-:W-:Y:S02]  /*2a8d0*/  IMAD.MOV.U32 R42, RZ, RZ, R40 ;  /* 0x000000ffff2a7224 */ /* 0x000fe400078e0028 */
[----:B------:R-:W-:Y:S01]  /*2a8e0*/  VIADD R49, R21, UR7 ;  /* 0x0000000715317c36 */ /* 0x000fe20008000000 */
[----:B------:R-:W-:Y:S01]  /*2a8f0*/  IADD3.X R21, PT, PT, RZ, RZ, RZ, P2, !PT ;  /* 0x000000ffff157210 */ /* 0x000fe200017fe4ff */
[----:B------:R-:W-:Y:S02]  /*2a900*/  IMAD.X R33, RZ, RZ, RZ, P0 ;  /* 0x000000ffff217224 */ /* 0x000fe400000e06ff */
[----:B------:R-:W-:-:S04]  /*2a910*/  IMAD.WIDE.U32 R40, R52, R10, R34 ;  /* 0x0000000a34287225 */ /* 0x000fc800078e0022 */
[----:B------:R-:W-:Y:S01]  /*2a920*/  IMAD.WIDE.U32 R36, R0, R36, R32 ;  /* 0x0000002400247225 */ /* 0x000fe200078e0020 */
[----:B------:R-:W-:-:S03]  /*2a930*/  IADD3 R32, P2, PT, R49, R40, RZ ;  /* 0x0000002831207210 */ /* 0x000fc60007f5e0ff */
[----:B------:R-:W-:Y:S02]  /*2a940*/  VIADD R41, R41, UR9 ;  /* 0x0000000929297c36 */ /* 0x000fe40008000000 */
[----:B------:R-:W-:-:S03]  /*2a950*/  IMAD.WIDE.U32 R34, R26, R2, R42 ;  /* 0x000000021a227225 */ /* 0x000fc600078e002a */
[----:B------:R-:W-:Y:S01]  /*2a960*/  IADD3 R40, P1, PT, R36, R41, RZ ;  /* 0x0000002924287210 */ /* 0x000fe20007f3e0ff */
[----:B------:R-:W-:Y:S01]  /*2a970*/  IMAD.X R17, RZ, RZ, RZ, P4 ;  /* 0x000000ffff117224 */ /* 0x000fe200020e06ff */
[----:B------:R-:W-:Y:S01]  /*2a980*/  IADD3 R35, PT, PT, R35, UR4, RZ ;  /* 0x0000000423237c10 */ /* 0x000fe2000fffe0ff */
[----:B------:R-:W-:Y:S01]  /*2a990*/  IMAD.WIDE.U32 R20, R38, R6, R20 ;  /* 0x0000000626147225 */ /* 0x000fe200078e0014 */
[----:B------:R-:W-:-:S03]  /*2a9a0*/  IADD3 R34, P3, PT, R47, R34, RZ ;  /* 0x000000222f227210 */ /* 0x000fc60007f7e0ff */
[----:B------:R-:W-:Y:S01]  /*2a9b0*/  IMAD.WIDE.U32 R42, R29, UR15, R16 ;  /* 0x0000000f1d2a7c25 */ /* 0x000fe2000f8e0010 */
[----:B------:R-:W-:Y:S02]  /*2a9c0*/  IADD3 R16, P0, PT, R35, R20, RZ ;  /* 0x0000001423107210 */ /* 0x000fe40007f1e0ff */
[----:B------:R-:W-:Y:S01]  /*2a9d0*/  IADD3.X R35, PT, PT, RZ, RZ, RZ, P3, !PT ;  /* 0x000000ffff237210 */ /* 0x000fe20001ffe4ff */
[----:B------:R-:W-:Y:S02]  /*2a9e0*/  IMAD.X R33, RZ, RZ, RZ, P2 ;  /* 0x000000ffff217224 */ /* 0x000fe400010e06ff */
[----:B------:R-:W-:Y:S02]  /*2a9f0*/  VIADD R21, R21, UR6 ;  /* 0x0000000615157c36 */ /* 0x000fe40008000000 */
[----:B------:R-:W-:Y:S01]  /*2aa00*/  IMAD.X R41, RZ, RZ, RZ, P1 ;  /* 0x000000ffff297224 */ /* 0x000fe200008e06ff */
[----:B------:R-:W-:Y:S01]  /*2aa10*/  IADD3 R20, P1, PT, R45, R42, RZ ;  /* 0x0000002a2d147210 */ /* 0x000fe20007f3e0ff */
[----:B------:R-:W-:-:S04]  /*2aa20*/  IMAD.WIDE.U32 R32, R27, R3, R32 ;  /* 0x000000031b207225 */ /* 0x000fc800078e0020 */
[----:B------:R-:W-:Y:S01]  /*2aa30*/  VIADD R45, R43, UR11 ;  /* 0x0000000b2b2d7c36 */ /* 0x000fe20008000000 */
[----:B------:R-:W-:Y:S01]  /*2aa40*/  IADD3 R33, PT, PT, R33, UR8, RZ ;  /* 0x0000000821217c10 */ /* 0x000fe2000fffe0ff */
[----:B------:R-:W-:Y:S01]  /*2aa50*/  IMAD.WIDE.U32 R42, R52, R5, R40 ;  /* 0x00000005342a7225 */ /* 0x000fe200078e0028 */
[----:B------:R-:W-:-:S03]  /*2aa60*/  IADD3 R40, P3, PT, R21, R32, RZ ;  /* 0x0000002015287210 */ /* 0x000fc60007f7e0ff */
[----:B------:R-:W-:Y:S01]  /*2aa70*/  IMAD.X R21, RZ, RZ, RZ, P1 ;  /* 0x000000ffff157224 */ /* 0x000fe200008e06ff */
[----:B------:R-:W-:Y:S01]  /*2aa80*/  IADD3 R32, P2, PT, R33, R42, RZ ;  /* 0x0000002a21207210 */ /* 0x000fe20007f5e0ff */
[----:B------:R-:W-:Y:S01]  /*2aa90*/  IMAD.X R17, RZ, RZ, RZ, P0 ;  /* 0x000000ffff117224 */ /* 0x000fe200000e06ff */
[----:B------:R-:W-:Y:S01]  /*2aaa0*/  IADD3.X R41, PT, PT, RZ, RZ, RZ, P3, !PT ;  /* 0x000000ffff297210 */ /* 0x000fe20001ffe4ff */
[----:B------:R-:W-:-:S04]  /*2aab0*/  IMAD.WIDE.U32 R34, R30, UR22, R34 ;  /* 0x000000161e227c25 */ /* 0x000fc8000f8e0022 */
[----:B------:R-:W-:Y:S01]  /*2aac0*/  VIADD R36, R43, UR10 ;  /* 0x0000000a2b247c36 */ /* 0x000fe20008000000 */
[----:B------:R-:W-:Y:S01]  /*2aad0*/  IADD3 R34, P4, PT, R39, R34, RZ ;  /* 0x0000002227227210 */ /* 0x000fe20007f9e0ff */
[----:B------:R-:W-:Y:S01]  /*2aae0*/  IMAD.WIDE.U32 R42, R28, UR14, R20 ;  /* 0x0000000e1c2a7c25 */ /* 0x000fe2000f8e0014 */
[----:B------:R-:W-:Y:S02]  /*2aaf0*/  IADD3 R47, PT, PT, R35, UR25, RZ ;  /* 0x00000019232f7c10 */ /* 0x000fe4000fffe0ff */
[----:B------:R-:W-:Y:S01]  /*2ab00*/  IADD3 R36, P1, PT, R37, R36, RZ ;  /* 0x0000002425247210 */ /* 0x000fe20007f3e0ff */
[----:B------:R-:W-:-:S04]  /*2ab10*/  IMAD.WIDE.U32 R20, R26, R4, R16 ;  /* 0x000000041a147225 */ /* 0x000fc800078e0010 */
[----:B------:R-:W-:Y:S01]  /*2ab20*/  IMAD.X R35, RZ, RZ, RZ, P4 ;  /* 0x000000ffff237224 */ /* 0x000fe200020e06ff */
[----:B------:R-:W-:Y:S01]  /*2ab30*/  IADD3 R17, PT, PT, R21, UR5, RZ ;  /* 0x0000000515117c10 */ /* 0x000fe2000fffe0ff */
[----:B------:R-:W-:Y:S02]  /*2ab40*/  IMAD.MOV.U32 R21, RZ, RZ, RZ ;  /* 0x000000ffff157224 */ /* 0x000fe400078e00ff */
[----:B------:R-:W-:-:S04]  /*2ab50*/  IMAD.WIDE.U32 R40, R38, R8, R40 ;  /* 0x0000000826287225 */ /* 0x000fc800078e0028 */
[----:B------:R-:W-:-:S04]  /*2ab60*/  IMAD.WIDE.U32 R20, R23, R2, R20 ;  /* 0x0000000217147225 */ /* 0x000fc800078e0014 */
[----:B------:R-:W-:-:S04]  /*2ab70*/  IMAD.WIDE.U32 R34, R18, UR21, R34 ;  /* 0x0000001512227c25 */ /* 0x000fc8000f8e0022 */
[----:B------:R-:W-:Y:S01]  /*2ab80*/  IMAD.X R33, RZ, RZ, RZ, P2 ;  /* 0x000000ffff217224 */ /* 0x000fe200010e06ff */
[----:B------:R-:W-:Y:S01]  /*2ab90*/  IADD3 R44, P2, PT, R47, R20, RZ ;  /* 0x000000142f2c7210 */ /* 0x000fe20007f5e0ff */
[----:B------:R-:W-:Y:S01]  /*2aba0*/  VIADD R31, R31, UR27 ;  /* 0x0000001b1f1f7c36 */ /* 0x000fe20008000000 */
[----:B------:R-:W-:Y:S01]  /*2abb0*/  IADD3 R34, P3, PT, R45, R34, RZ ;  /* 0x000000222d227210 */ /* 0x000fe20007f7e0ff */
[----:B------:R-:W-:Y:S01]  /*2abc0*/  IMAD.X R37, RZ, RZ, RZ, P1 ;  /* 0x000000ffff257224 */ /* 0x000fe200008e06ff */
[----:B------:R-:W-:Y:S01]  /*2abd0*/  IADD3 R40, P1, PT, R17, R40, RZ ;  /* 0x0000002811287210 */ /* 0x000fe20007f3e0ff */
[----:B------:R-:W-:Y:S01]  /*2abe0*/  IMAD.WIDE.U32 R32, R27, R10, R32 ;  /* 0x0000000a1b207225 */ /* 0x000fe200078e0020 */
[----:B------:R-:W-:Y:S02]  /*2abf0*/  IADD3 R17, PT, PT, R41, UR7, RZ ;  /* 0x0000000729117c10 */ /* 0x000fe4000fffe0ff */
[----:B------:R-:W-:Y:S01]  /*2ac00*/  IADD3 R16, P0, PT, R31, R42, RZ ;  /* 0x0000002a1f107210 */ /* 0x000fe20007f1e0ff */
[----:B------:R-:W-:Y:S01]  /*2ac10*/  VIADD R42, R43, UR16 ;  /* 0x000000102b2a7c36 */ /* 0x000fe20008000000 */
[----:B------:R-:W-:Y:S01]  /*2ac20*/  IADD3.X R45, PT, PT, RZ, RZ, RZ, P2, !PT ;  /* 0x000000ffff2d7210 */ /* 0x000fe200017fe4ff */
[----:B------:R-:W-:Y:S01]  /*2ac30*/  VIADD R39, R35, UR24 ;  /* 0x0000001823277c36 */ /* 0x000fe20008000000 */
[----:B------:R-:W-:Y:S01]  /*2ac40*/  IADD3.X R41, PT, PT, RZ, RZ, RZ, P1, !PT ;  /* 0x000000ffff297210 */ /* 0x000fe20000ffe4ff */
[----:B------:R-:W-:Y:S01]  /*2ac50*/  IMAD.WIDE.U32 R36, R0, R52, R36 ;  /* 0x0000003400247225 */ /* 0x000fe200078e0024 */
[----:B------:R-:W-:-:S02]  /*2ac60*/  IADD3 R32, P1, PT, R17, R32, RZ ;  /* 0x0000002011207210 */ /* 0x000fc40007f3e0ff */
[----:B------:R-:W-:Y:S01]  /*2ac70*/  IADD3.X R17, PT, PT, RZ, RZ, RZ, P0, !PT ;  /* 0x000000ffff117210 */ /* 0x000fe200007fe4ff */
[----:B------:R-:W-:Y:S02]  /*2ac80*/  VIADD R43, R33, UR9 ;  /* 0x00000009212b7c36 */ /* 0x000fe40008000000 */
[----:B------:R-:W-:Y:S02]  /*2ac90*/  IMAD.X R35, RZ, RZ, RZ, P3 ;  /* 0x000000ffff237224 */ /* 0x000fe400018e06ff */
[----:B------:R-:W-:-:S04]  /*2aca0*/  IMAD.WIDE.U32 R30, R30, UR23, R44 ;  /* 0x000000171e1e7c25 */ /* 0x000fc8000f8e002c */
[----:B------:R-:W-:Y:S01]  /*2acb0*/  VIADD R21, R21, UR4 ;  /* 0x0000000415157c36 */ /* 0x000fe20008000000 */
[----:B------:R-:W-:Y:S01]  /*2acc0*/  IADD3 R30, P4, PT, R30, R39, RZ ;  /* 0x000000271e1e7210 */ /* 0x000fe20007f9e0ff */
[----:B------:R-:W-:-:S04]  /*2acd0*/  IMAD.WIDE.U32 R40, R26, R6, R40 ;  /* 0x000000061a287225 */ /* 0x000fc800078e0028 */
[----:B------:R-:W-:Y:S01]  /*2ace0*/  IMAD.WIDE.U32 R44, R29, UR20, R34 ;  /* 0x000000141d2c7c25 */ /* 0x000fe2000f8e0022 */
[----:B------:R-:W-:-:S03]  /*2acf0*/  IADD3 R34, P0, PT, R36, R43, RZ ;  /* 0x0000002b24227210 */ /* 0x000fc60007f1e0ff */
[----:B------:R-:W-:Y:S01]  /*2ad00*/  HFMA2 R43, -RZ, RZ, 0, 0 ;  /* 0x00000000ff2b7431 */ /* 0x000fe200000001ff */
[----:B------:R-:W-:Y:S01]  /*2ad10*/  IADD3 R20, P2, PT, R21, R40, RZ ;  /* 0x0000002815147210 */ /* 0x000fe20007f5e0ff */
[----:B------:R-:W-:Y:S01]  /*2ad20*/  IMAD.X R33, RZ, RZ, RZ, P1 ;  /* 0x000000ffff217224 */ /* 0x000fe200008e06ff */
[----:B------:R-:W-:Y:S01]  /*2ad30*/  IADD3.X R35, PT, PT, RZ, RZ, RZ, P0, !PT ;  /* 0x000000ffff237210 */ /* 0x000fe200007fe4ff */
[----:B------:R-:W-:Y:S02]  /*2ad40*/  VIADD R47, R41, UR6 ;  /* 0x00000006292f7c36 */ /* 0x000fe40008000000 */
[----:B------:R-:W-:-:S04]  /*2ad50*/  IMAD.WIDE.U32 R32, R38, R3, R32 ;  /* 0x0000000326207225 */ /* 0x000fc800078e0020 */
[----:B------:R-:W-:Y:S01]  /*2ad60*/  IMAD.WIDE.U32 R40, R25, UR13, R16 ;  /* 0x0000000d19287c25 */ /* 0x000fe2000f8e0010 */
[----:B------:R-:W-:Y:S02]  /*2ad70*/  IADD3 R16, P1, PT, R42, R44, RZ ;  /* 0x0000002c2a107210 */ /* 0x000fe40007f3e0ff */
[----:B------:R-:W-:Y:S01]  /*2ad80*/  IADD3 R32, P3, PT, R47, R32, RZ ;  /* 0x000000202f207210 */ /* 0x000fe20007f7e0ff */
[----:B------:R-:W-:Y:S02]  /*2ad90*/  IMAD.X R21, RZ, RZ, RZ, P2 ;  /* 0x000000ffff157224 */ /* 0x000fe400010e06ff */
[----:B------:R-:W-:-:S04]  /*2ada0*/  IMAD.WIDE.U32 R34, R27, R5, R34 ;  /* 0x000000051b227225 */ /* 0x000fc800078e0022 */
[----:B------:R-:W-:Y:S01]  /*2adb0*/  VIADD R33, R33, UR8 ;  /* 0x0000000821217c36 */ /* 0x000fe20008000000 */
[----:B------:R-:W-:Y:S01]  /*2adc0*/  IADD3 R36, PT, PT, R35, UR10, RZ ;  /* 0x0000000a23247c10 */ /* 0x000fe2000fffe0ff */
[----:B------:R-:W-:Y:S02]  /*2add0*/  VIADD R44, R45, UR17 ;  /* 0x000000112d2c7c36 */ /* 0x000fe40008000000 */
[----:B------:R-:W-:Y:S02]  /*2ade0*/  VIADD R45, R41, UR26 ;  /* 0x0000001a292d7c36 */ /* 0x000fe40008000000 */
[----:B------:R-:W-:Y:S02]  /*2adf0*/  IMAD R2, R40, UR34, RZ ;  /* 0x0000002228027c24 */ /* 0x000fe4000f8e02ff */
[----:B------:R-:W-:Y:S02]  /*2ae00*/  IMAD.MOV.U32 R42, RZ, RZ, R40 ;  /* 0x000000ffff2a7224 */ /* 0x000fe400078e0028 */
[----:B------:R-:W-:Y:S01]  /*2ae10*/  IMAD.WIDE.U32 R40, R23, R4, R20 ;  /* 0x0000000417287225 */ /* 0x000fe200078e0014 */
[----:B------:R-:W-:-:S03]  /*2ae20*/  IADD3 R20, P2, PT, R33, R34, RZ ;  /* 0x0000002221147210 */ /* 0x000fc60007f5e0ff */
[----:B------:R-:W-:Y:S01]  /*2ae30*/  IMAD.X R33, RZ, RZ, RZ, P3 ;  /* 0x000000ffff217224 */ /* 0x000fe200018e06ff */
[----:B------:R-:W-:Y:S01]  /*2ae40*/  IADD3 R41, PT, PT, R41, UR5, RZ ;  /* 0x0000000529297c10 */ /* 0x000fe2000fffe0ff */
[----:B------:R-:W-:Y:S01]  /*2ae50*/  IMAD.X R17, RZ, RZ, RZ, P1 ;  /* 0x000000ffff117224 */ /* 0x000fe200008e06ff */
[----:B------:R-:W-:Y:S01]  /*2ae60*/  IADD3.X R21, PT, PT, RZ, RZ, RZ, P2, !PT ;  /* 0x000000ffff157210 */ /* 0x000fe200017fe4ff */
[----:B------:R-:W-:Y:S01]  /*2ae70*/  IMAD.HI.U32 R42, R2, UR12, R42 ;  /* 0x0000000c022a7c27 */ /* 0x000fe2000f8e002a */
[----:B------:R-:W-:Y:S02]  /*2ae80*/  IADD3 R43, P0, PT, R31, R40, RZ ;  /* 0x000000281f2b7210 */ /* 0x000fe40007f1e0ff */
[----:B------:R-:W-:Y:S01]  /*2ae90*/  IADD3 R36, P1, PT, R37, R36, RZ ;  /* 0x0000002425247210 */ /* 0x000fe20007f3e0ff */
[----:B------:R-:W-:Y:S02]  /*2aea0*/  IMAD.X R31, RZ, RZ, RZ, P4 ;  /* 0x000000ffff1f7224 */ /* 0x000fe400020e06ff */
[----:B------:R-:W-:-:S04]  /*2aeb0*/  IMAD.WIDE.U32 R32, R26, R8, R32 ;  /* 0x000000081a207225 */ /* 0x000fc800078e0020 */
[----:B------:R-:W-:-:S04]  /*2aec0*/  IMAD.WIDE.U32 R16, R28, UR15, R16 ;  /* 0x0000000f1c107c25 */ /* 0x000fc8000f8e0010 */
[----:B------:R-:W-:Y:S01]  /*2aed0*/  IMAD.WIDE.U32 R34, R18, UR22, R30 ;  /* 0x0000001612227c25 */ /* 0x000fe2000f8e001e */
[----:B------:R-:W-:Y:S02]  /*2aee0*/  IADD3 R30, P2, PT, R41, R32, RZ ;  /* 0x00000020291e7210 */ /* 0x000fe40007f5e0ff */
[----:B------:R-:W-:Y:S01]  /*2aef0*/  IADD3 R16, P3, PT, R45, R16, RZ ;  /* 0x000000102d107210 */ /* 0x000fe20007f7e0ff */
[----:B------:R-:W-:Y:S02]  /*2af00*/  VIADD R31, R33, UR7 ;  /* 0x00000007211f7c36 */ /* 0x000fe40008000000 */
[----:B------:R-:W-:Y:S01]  /*2af10*/  IMAD.WIDE.U32 R32, R38, R10, R20 ;  /* 0x0000000a26207225 */ /* 0x000fe200078e0014 */
[----:B------:R-:W-:Y:S02]  /*2af20*/  IADD3 R20, P4, PT, R44, R34, RZ ;  /* 0x000000222c147210 */ /* 0x000fe40007f9e0ff */
[----:B------:R-:W-:Y:S01]  /*2af30*/  IADD3 R34, PT, PT, R35, UR25, RZ ;  /* 0x0000001923227c10 */ /* 0x000fe2000fffe0ff */
[----:B------:R-:W-:-:S02]  /*2af40*/  VIADD R39, R17, UR11 ;  /* 0x0000000b11277c36 */ /* 0x000fc40008000000 */
[----:B------:R-:W-:Y:S01]  /*2af50*/  IMAD.X R37, RZ, RZ, RZ, P1 ;  /* 0x000000ffff257224 */ /* 0x000fe200008e06ff */
[----:B------:R-:W-:Y:S01]  /*2af60*/  IADD3 R32, P1, PT, R31, R32, RZ ;  /* 0x000000201f207210 */ /* 0x000fe20007f3e0ff */
[----:B------:R-:W-:Y:S01]  /*2af70*/  IMAD.X R17, RZ, RZ, RZ, P3 ;  /* 0x000000ffff117224 */ /* 0x000fe200018e06ff */
[----:B------:R-:W-:Y:S01]  /*2af80*/  IADD3.X R31, PT, PT, RZ, RZ, RZ, P2, !PT ;  /* 0x000000ffff1f7210 */ /* 0x000fe200017fe4ff */
[----:B------:R-:W-:Y:S01]  /*2af90*/  VIADD R21, R42, UR27 ;  /* 0x0000001b2a157c36 */ /* 0x000fe20008000000 */
[----:B------:R-:W-:Y:S01]  /*2afa0*/  IADD3 R34, P3, PT, R34, R43, RZ ;  /* 0x0000002b22227210 */ /* 0x000fe20007f7e0ff */
[----:B------:R-:W-:-:S04]  /*2afb0*/  IMAD.WIDE.U32 R16, R25, UR14, R16 ;  /* 0x0000000e19107c25 */ /* 0x000fc8000f8e0010 */
[----:B------:R-:W-:Y:S01]  /*2afc0*/  IMAD.WIDE.U32 R30, R23, R6, R30 ;  /* 0x00000006171e7225 */ /* 0x000fe200078e001e */
[----:B------:R-:W-:-:S03]  /*2afd0*/  IADD3 R16, P2, PT, R21, R16, RZ ;  /* 0x0000001015107210 */ /* 0x000fc60007f5e0ff */
[----:B------:R-:W-:Y:S01]  /*2afe0*/  IMAD.X R43, RZ, RZ, RZ, P0 ;  /* 0x000000ffff2b7224 */ /* 0x000fe200000e06ff */
[----:B------:R-:W-:Y:S01]  /*2aff0*/  IADD3 R45, PT, PT, R31, UR6, RZ ;  /* 0x000000061f2d7c10 */ /* 0x000fe2000fffe0ff */
[----:B------:R-:W-:Y:S01]  /*2b000*/  IMAD.WIDE.U32 R36, R0, R27, R36 ;  /* 0x0000001b00247225 */ /* 0x000fe200078e0024 */
[----:B------:R-:W-:Y:S02]  /*2b010*/  IADD3 R27, PT, PT, R17, UR16, RZ ;  /* 0x00000010111b7c10 */ /* 0x000fe4000fffe0ff */
[----:B------:R-:W-:Y:S01]  /*2b020*/  IADD3 R43, P0, PT, R43, R30, RZ ;  /* 0x0000001e2b2b7210 */ /* 0x000fe20007f1e0ff */
[----:B------:R-:W-:Y:S02]  /*2b030*/  VIADD R33, R33, UR9 ;  /* 0x0000000921217c36 */ /* 0x000fe40008000000 */
[----:B------:R-:W-:Y:S02]  /*2b040*/  IMAD.X R21, RZ, RZ, RZ, P4 ;  /* 0x000000ffff157224 */ /* 0x000fe400020e06ff */
[----:B------:R-:W-:Y:S01]  /*2b050*/  IMAD.X R35, RZ, RZ, RZ, P3 ;  /* 0x000000ffff237224 */ /* 0x000fe200018e06ff */
[----:B------:R-:W-:Y:S01]  /*2b060*/  IADD3 R30, P3, PT, R36, R33, RZ ;  /* 0x00000021241e7210 */ /* 0x000fe20007f7e0ff */
[----:B------:R-:W-:-:S02]  /*2b070*/  IMAD.X R33, RZ, RZ, RZ, P1 ;  /* 0x000000ffff217224 */ /* 0x000fc400008e06ff */
[----:B------:R-:W-:-:S04]  /*2b080*/  IMAD.WIDE.U32 R20, R29, UR21, R20 ;  /* 0x000000151d147c25 */ /* 0x000fc8000f8e0014 */
[----:B------:R-:W-:Y:S01]  /*2b090*/  IMAD.X R31, RZ, RZ, RZ, P3 ;  /* 0x000000ffff1f7224 */ /* 0x000fe200018e06ff */
[----:B------:R-:W-:Y:S01]  /*2b0a0*/  IADD3 R17, PT, PT, R21, UR24, RZ ;  /* 0x0000001815117c10 */ /* 0x000fe2000fffe0ff */
[----:B------:R-:W-:Y:S01]  /*2b0b0*/  IMAD.WIDE.U32 R40, R26, R3, R32 ;  /* 0x000000031a287225 */ /* 0x000fe200078e0020 */
[----:B------:R-:W-:-:S03]  /*2b0c0*/  IADD3 R32, P3, PT, R39, R20, RZ ;  /* 0x0000001427207210 */ /* 0x000fc60007f7e0ff */
[----:B------:R-:W-:Y:S01]  /*2b0d0*/  IMAD.WIDE.U32 R34, R18, UR23, R34 ;  /* 0x0000001712227c25 */ /* 0x000fe2000f8e0022 */
[----:B------:R-:W-:Y:S02]  /*2b0e0*/  IADD3 R40, P5, PT, R45, R40, RZ ;  /* 0x000000282d287210 */ /* 0x000fe40007fbe0ff */
[----:B------:R-:W-:Y:S01]  /*2b0f0*/  IADD3.X R33, PT, PT, RZ, RZ, RZ, P3, !PT ;  /* 0x000000ffff217210 */ /* 0x000fe20001ffe4ff */
[----:B------:R-:W-:Y:S01]  /*2b100*/  IMAD.WIDE.U32 R20, R38, R5, R30 ;  /* 0x0000000526147225 */ /* 0x000fe200078e001e */
[----:B------:R-:W-:Y:S02]  /*2b110*/  IADD3 R30, P4, PT, R34, R17, RZ ;  /* 0x00000011221e7210 */ /* 0x000fe40007f9e0ff */
[----:B------:R-:W-:Y:S01]  /*2b120*/  IADD3 R18, P1, PT, R35, R43, RZ ;  /* 0x0000002b23127210 */ /* 0x000fe20007f3e0ff */
[----:B------:R-:W-:Y:S02]  /*2b130*/  VIADD R41, R41, UR8 ;  /* 0x0000000829297c36 */ /* 0x000fe40008000000 */
[----:B------:R-:W-:-:S02]  /*2b140*/  VIADD R36, R21, UR10 ;  /* 0x0000000a15247c36 */ /* 0x000fc40008000000 */
[----:B------:R-:W-:Y:S01]  /*2b150*/  IMAD.X R17, RZ, RZ, RZ, P2 ;  /* 0x000000ffff117224 */ /* 0x000fe200010e06ff */
[----:B------:R-:W-:Y:S01]  /*2b160*/  IADD3 R20, P3, PT, R41, R20, RZ ;  /* 0x0000001429147210 */ /* 0x000fe20007f7e0ff */
[----:B------:R-:W-:Y:S01]  /*2b170*/  IMAD.X R41, RZ, RZ, RZ, P5 ;  /* 0x000000ffff297224 */ /* 0x000fe200028e06ff */
[----:B------:R-:W-:Y:S01]  /*2b180*/  IADD3 R36, P2, PT, R37, R36, RZ ;  /* 0x0000002425247210 */ /* 0x000fe20007f5e0ff */
[----:B------:R-:W-:Y:S02]  /*2b190*/  IMAD.X R31, RZ, RZ, RZ, P4 ;  /* 0x000000ffff1f7224 */ /* 0x000fe400020e06ff */
[----:B------:R-:W-:-:S04]  /*2b1a0*/  IMAD.WIDE.U32 R34, R28, UR20, R32 ;  /* 0x000000141c227c25 */ /* 0x000fc8000f8e0020 */
[----:B------:R-:W-:Y:S01]  /*2b1b0*/  IMAD.WIDE.U32 R32, R23, R8, R40 ;  /* 0x0000000817207225 */ /* 0x000fe200078e0028 */
[----:B------:R-:W-:-:S03]  /*2b1c0*/  IADD3 R35, PT, PT, R35, UR17, RZ ;  /* 0x0000001123237c10 */ /* 0x000fc6000fffe0ff */
[----:B------:R-:W-:Y:S01]  /*2b1d0*/  IMAD.X R21, RZ, RZ, RZ, P3 ;  /* 0x000000ffff157224 */ /* 0x000fe200018e06ff */
[----:B------:R-:W-:Y:S01]  /*2b1e0*/  IADD3 R33, PT, PT, R33, UR7, RZ ;  /* 0x0000000721217c10 */ /* 0x000fe2000fffe0ff */
[----:B------:R-:W-:Y:S01]  /*2b1f0*/  IMAD.WIDE.U32 R42, R2, UR13, R16 ;  /* 0x0000000d022a7c25 */ /* 0x000fe2000f8e0010 */
[----:B------:R-:W-:-:S03]  /*2b200*/  IADD3 R16, P5, PT, R27, R34, RZ ;  /* 0x000000221b107210 */ /* 0x000fc60007fbe0ff */
[----:B------:R-:W-:-:S04]  /*2b210*/  IMAD.WIDE.U32 R30, R29, UR22, R30 ;  /* 0x000000161d1e7c25 */ /* 0x000fc8000f8e001e */
[----:B------:R-:W-:Y:S01]  /*2b220*/  IMAD.X R17, RZ, RZ, RZ, P0 ;  /* 0x000000ffff117224 */ /* 0x000fe200000e06ff */
[----:B------:R-:W-:Y:S01]  /*2b230*/  IADD3 R30, P4, PT, R35, R30, RZ ;  /* 0x0000001e231e7210 */ /* 0x000fe20007f9e0ff */
[----:B------:R-:W-:-:S03]  /*2b240*/  IMAD.WIDE.U32 R20, R26, R10, R20 ;  /* 0x0000000a1a147225 */ /* 0x000fc600078e0014 */
[----:B------:R-:W-:Y:S01]  /*2b250*/  IADD3 R8, P3, PT, R17, R32, RZ ;  /* 0x0000002011087210 */ /* 0x000fe20007f7e0ff */
[----:B------:R-:W-:Y:S01]  /*2b260*/  VIADD R27, R43, UR26 ;  /* 0x0000001a2b1b7c36 */ /* 0x000fe20008000000 */
[----:B------:R-:W-:Y:S01]  /*2b270*/  MOV R43, RZ ;  /* 0x000000ff002b7202 */ /* 0x000fe20000000f00 */
[----:B------:R-:W-:Y:S01]  /*2b280*/  IMAD.X R37, RZ, RZ, RZ, P2 ;  /* 0x000000ffff257224 */ /* 0x000fe200010e06ff */
[----:B------:R-:W-:Y:S01]  /*2b290*/  IADD3.X R17, PT, PT, RZ, RZ, RZ, P5, !PT ;  /* 0x000000ffff117210 */ /* 0x000fe20002ffe4ff */
[----:B------:R-:W-:Y:S01]  /*2b2a0*/  VIADD R31, R31, UR25 ;  /* 0x000000191f1f7c36 */ /* 0x000fe20008000000 */
[----:B------:R-:W-:Y:S01]  /*2b2b0*/  IADD3 R20, P0, PT, R33, R20, RZ ;  /* 0x0000001421147210 */ /* 0x000fe20007f1e0ff */
[----:B------:R-:W-:Y:S02]  /*2b2c0*/  IMAD R4, R42, UR34, RZ ;  /* 0x000000222a047c24 */ /* 0x000fe4000f8e02ff */
[----:B------:R-:W-:Y:S01]  /*2b2d0*/  IMAD.WIDE.U32 R36, R0, R38, R36 ;  /* 0x0000002600247225 */ /* 0x000fe200078e0024 */
[----:B------:R-:W-:-:S02]  /*2b2e0*/  IADD3 R38, P2, PT, R31, R18, RZ ;  /* 0x000000121f267210 */ /* 0x000fc40007f5e0ff */
[----:B------:R-:W-:Y:S01]  /*2b2f0*/  IADD3.X R31, PT, PT, RZ, RZ, RZ, P4, !PT ;  /* 0x000000ffff1f7210 */ /* 0x000fe200027fe4ff */
[----:B------:R-:W-:Y:S01]  /*2b300*/  IMAD.HI.U32 R6, R4, UR12, R42 ;  /* 0x0000000c04067c27 */ /* 0x000fe2000f8e002a */
[----:B------:R-:W-:-:S03]  /*2b310*/  IADD3.X R39, PT, PT, RZ, RZ, RZ, P2, !PT ;  /* 0x000000ffff277210 */ /* 0x000fc600017fe4ff */
[----:B------:R-:W-:Y:S02]  /*2b320*/  VIADD R33, R21, UR9 ;  /* 0x0000000915217c36 */ /* 0x000fe40008000000 */
[----:B------:R-:W-:Y:S02]  /*2b330*/  IMAD.X R43, RZ, RZ, RZ, P1 ;  /* 0x000000ffff2b7224 */ /* 0x000fe400008e06ff */
[----:B------:R-:W-:-:S03]  /*2b340*/  IMAD.WIDE.U32 R16, R25, UR15, R16 ;  /* 0x0000000f19107c25 */ /* 0x000fc6000f8e0010 */
[----:B------:R-:W-:Y:S01]  /*2b350*/  IADD3 R43, P1, PT, R43, R8, RZ ;  /* 0x000000082b2b7210 */ /* 0x000fe20007f3e0ff */
[----:B------:R-:W-:Y:S01]  /*2b360*/  IMAD.X R21, RZ, RZ, RZ, P0 ;  /* 0x000000ffff157224 */ /* 0x000fe200000e06ff */
[----:B------:R-:W-:Y:S01]  /*2b370*/  IADD3 R32, P0, PT, R36, R33, RZ ;  /* 0x0000002124207210 */ /* 0x000fe20007f1e0ff */
[----:B------:R-:W-:Y:S01]  /*2b380*/  VIADD R17, R17, UR11 ;  /* 0x0000000b11117c36 */ /* 0x000fe20008000000 */
[----:B------:R-:W-:Y:S01]  /*2b390*/  IADD3 R16, P4, PT, R27, R16, RZ ;  /* 0x000000101b107210 */ /* 0x000fe20007f9e0ff */
[----:B------:R-:W-:-:S04]  /*2b3a0*/  IMAD.WIDE.U32 R40, R28, UR21, R30 ;  /* 0x000000151c287c25 */ /* 0x000fc8000f8e001e */
[----:B------:R-:W-:Y:S01]  /*2b3b0*/  IMAD.WIDE.U32 R34, R23, R3, R20 ;  /* 0x0000000317227225 */ /* 0x000fe200078e0014 */
[----:B------:R-:W-:-:S03]  /*2b3c0*/  IADD3.X R3, PT, PT, RZ, RZ, RZ, P3, !PT ;  /* 0x000000ffff037210 */ /* 0x000fc60001ffe4ff */
[----:B------:R-:W-:-:S04]  /*2b3d0*/  IMAD.WIDE.U32 R30, R29, UR23, R38 ;  /* 0x000000171d1e7c25 */ /* 0x000fc8000f8e0026 */
[----:B------:R-:W-:Y:S01]  /*2b3e0*/  IMAD.X R33, RZ, RZ, RZ, P0 ;  /* 0x000000ffff217224 */ /* 0x000fe200000e06ff */
[----:B------:R-:W-:Y:S01]  /*2b3f0*/  IADD3 R20, P0, PT, R17, R40, RZ ;  /* 0x0000002811147210 */ /* 0x000fe20007f1e0ff */
[----:B------:R-:W-:Y:S01]  /*2b400*/  IMAD.X R27, RZ, RZ, RZ, P1 ;  /* 0x000000ffff1b7224 */ /* 0x000fe200008e06ff */
[----:B------:R-:W-:Y:S01]  /*2b410*/  IADD3 R8, P1, PT, R3, R34, RZ ;  /* 0x0000002203087210 */ /* 0x000fe20007f3e0ff */
[----:B------:R-:W-:Y:S01]  /*2b420*/  VIADD R41, R41, UR24 ;  /* 0x0000001829297c36 */ /* 0x000fe20008000000 */
[----:B------:R-:W-:Y:S01]  /*2b430*/  IADD3 R3, P5, PT, R31, R43, RZ ;  /* 0x0000002b1f037210 */ /* 0x000fe20007fbe0ff */
[----:B------:R-:W-:Y:S01]  /*2b440*/  IMAD.X R17, RZ, RZ, RZ, P4 ;  /* 0x000000ffff117224 */ /* 0x000fe200020e06ff */
[----:B------:R-:W-:Y:S01]  /*2b450*/  IADD3.X R21, PT, PT, RZ, RZ, RZ, P0, !PT ;  /* 0x000000ffff157210 */ /* 0x000fe200007fe4ff */
[----:B------:R-:W-:Y:S01]  /*2b460*/  IMAD.WIDE.U32 R32, R26, R5, R32 ;  /* 0x000000051a207225 */ /* 0x000fe200078e0020 */
[----:B------:R-:W-:Y:S02]  /*2b470*/  IADD3 R30, P3, PT, R30, R41, RZ ;  /* 0x000000291e1e7210 */ /* 0x000fe40007f7e0ff */
[----:B------:R-:W-:Y:S01]  /*2b480*/  IADD3 R27, P2, PT, R27, R8, RZ ;  /* 0x000000081b1b7210 */ /* 0x000fe20007f5e0ff */
[----:B------:R-:W-:Y:S01]  /*2b490*/  VIADD R35, R35, UR8 ;  /* 0x0000000823237c36 */ /* 0x000fe20008000000 */
[----:B------:R-:W-:Y:S01]  /*2b4a0*/  IADD3 R36, PT, PT, R33, UR10, RZ ;  /* 0x0000000a21247c10 */ /* 0x000fe2000fffe0ff */
[----:B------:R-:W-:-:S03]  /*2b4b0*/  IMAD.WIDE.U32 R16, R2, UR14, R16 ;  /* 0x0000000e02107c25 */ /* 0x000fc6000f8e0010 */
[----:B------:R-:W-:Y:S01]  /*2b4c0*/  IADD3 R36, P4, PT, R37, R36, RZ ;  /* 0x0000002425247210 */ /* 0x000fe20007f9e0ff */
[----:B------:R-:W-:Y:S01]  /*2b4d0*/  IMAD.X R8, RZ, RZ, RZ, P5 ;  /* 0x000000ffff087224 */ /* 0x000fe200028e06ff */
[----:B------:R-:W-:Y:S01]  /*2b4e0*/  IADD3 R32, P5, PT, R35, R32, RZ ;  /* 0x0000002023207210 */ /* 0x000fe20007fbe0ff */
[----:B------:R-:W-:Y:S01]  /*2b4f0*/  IMAD.WIDE.U32 R20, R25, UR20, R20 ;  /* 0x0000001419147c25 */ /* 0x000fe2000f8e0014 */
[----:B------:R-:W-:Y:S02]  /*2b500*/  IADD3 R17, PT, PT, R17, UR16, RZ ;  /* 0x0000001011117c10 */ /* 0x000fe4000fffe0ff */
[----:B------:R-:W-:Y:S01]  /*2b510*/  IADD3.X R37, PT, PT, RZ, RZ, RZ, P4, !PT ;  /* 0x000000ffff257210 */ /* 0x000fe200027fe4ff */
[----:B------:R-:W-:Y:S01]  /*2b520*/  IMAD.X R31, RZ, RZ, RZ, P3 ;  /* 0x000000ffff1f7224 */ /* 0x000fe200018e06ff */
[----:B------:R-:W-:Y:S01]  /*2b530*/  IADD3 R8, P0, PT, R8, R27, RZ ;  /* 0x0000001b08087210 */ /* 0x000fe20007f1e0ff */
[----:B------:R-:W-:Y:S01]  /*2b540*/  IMAD.X R33, RZ, RZ, RZ, P5 ;  /* 0x000000ffff217224 */ /* 0x000fe200028e06ff */
[----:B------:R-:W-:Y:S01]  /*2b550*/  IADD3 R34, P5, PT, R17, R20, RZ ;  /* 0x0000001411227210 */ /* 0x000fe20007fbe0ff */
[----:B------:R-:W-:-:S02]  /*2b560*/  VIADD R39, R6, UR27 ;  /* 0x0000001b06277c36 */ /* 0x000fc40008000000 */
[----:B------:R-:W-:Y:S01]  /*2b570*/  IMAD.WIDE.U32 R30, R28, UR22, R30 ;  /* 0x000000161c1e7c25 */ /* 0x000fe2000f8e001e */
[----:B------:R-:W-:Y:S02]  /*2b580*/  IADD3.X R35, PT, PT, RZ, RZ, RZ, P5, !PT ;  /* 0x000000ffff237210 */ /* 0x000fe40002ffe4ff */
[----:B------:R-:W-:Y:S01]  /*2b590*/  IADD3 R38, P3, PT, R39, R16, RZ ;  /* 0x0000001027267210 */ /* 0x000fe20007f7e0ff */
[----:B------:R-:W-:Y:S02]  /*2b5a0*/  VIADD R17, R21, UR17 ;  /* 0x0000001115117c36 */ /* 0x000fe40008000000 */
[----:B------:R-:W-:Y:S01]  /*2b5b0*/  IMAD.WIDE.U32 R20, R23, R10, R32 ;  /* 0x0000000a17147225 */ /* 0x000fe200078e0020 */
[----:B------:R-:W-:Y:S02]  /*2b5c0*/  IADD3.X R39, PT, PT, RZ, RZ, RZ, P3, !PT ;  /* 0x000000ffff277210 */ /* 0x000fe40001ffe4ff */
[----:B------:R-:W-:Y:S01]  /*2b5d0*/  IADD3 R16, P4, PT, R17, R30, RZ ;  /* 0x0000001e11107210 */ /* 0x000fe20007f9e0ff */
[----:B------:R-:W-:-:S02]  /*2b5e0*/  IMAD.X R17, RZ, RZ, RZ, P1 ;  /* 0x000000ffff117224 */ /* 0x000fc400008e06ff */
[----:B------:R-:W-:Y:S02]  /*2b5f0*/  VIADD R30, R31, UR25 ;  /* 0x000000191f1e7c36 */ /* 0x000fe40008000000 */
[----:B------:R-:W-:Y:S01]  /*2b600*/  IMAD.WIDE.U32 R32, R4, UR13, R38 ;  /* 0x0000000d04207c25 */ /* 0x000fe2000f8e0026 */
[----:B------:R-:W-:Y:S02]  /*2b610*/  IADD3 R6, P1, PT, R17, R20, RZ ;  /* 0x0000001411067210 */ /* 0x000fe40007f3e0ff */
[----:B------:R-:W-:Y:S01]  /*2b620*/  IADD3 R30, P5, PT, R30, R3, RZ ;  /* 0x000000031e1e7210 */ /* 0x000fe20007fbe0ff */
[----:B------:R-:W-:Y:S02]  /*2b630*/  IMAD.X R17, RZ, RZ, RZ, P2 ;  /* 0x000000ffff117224 */ /* 0x000fe400010e06ff */
[----:B------:R-:W-:Y:S02]  /*2b640*/  VIADD R29, R21, UR9 ;  /* 0x00000009151d7c36 */ /* 0x000fe40008000000 */
[----:B------:R-:W-:Y:S01]  /*2b650*/  IMAD.WIDE.U32 R20, R2, UR15, R34 ;  /* 0x0000000f02147c25 */ /* 0x000fe2000f8e0022 */
[----:B------:R-:W-:-:S03]  /*2b660*/  IADD3 R17, P2, PT, R17, R6, RZ ;  /* 0x0000000611117210 */ /* 0x000fc60007f5e0ff */
[----:B------:R-:W-:Y:S02]  /*2b670*/  IMAD.X R6, RZ, RZ, RZ, P0 ;  /* 0x000000ffff067224 */ /* 0x000fe400000e06ff */
[----:B------:R-:W-:Y:S02]  /*2b680*/  VIADD R35, R33, UR26 ;  /* 0x0000001a21237c36 */ /* 0x000fe40008000000 */
[----:B------:R-:W-:Y:S02]  /*2b690*/  HFMA2 R33, -RZ, RZ, 0, 0 ;  /* 0x00000000ff217431 */ /* 0x000fe400000001ff */
[----:B------:R-:W-:Y:S01]  /*2b6a0*/  IMAD.WIDE.U32 R26, R0, R26, R36 ;  /* 0x0000001a001a7225 */ /* 0x000fe200078e0024 */
[----:B------:R-:W-:Y:S02]  /*2b6b0*/  IADD3 R6, P3, PT, R6, R17, RZ ;  /* 0x0000001106067210 */ /* 0x000fe40007f7e0ff */
[----:B------:R-:W-:Y:S01]  /*2b6c0*/  IADD3.X R17, PT, PT, RZ, RZ, RZ, P4, !PT ;  /* 0x000000ffff117210 */ /* 0x000fe200027fe4ff */
[----:B------:R-:W-:Y:S01]  /*2b6d0*/  IMAD.X R31, RZ, RZ, RZ, P5 ;  /* 0x000000ffff1f7224 */ /* 0x000fe200028e06ff */
[----:B------:R-:W-:Y:S01]  /*2b6e0*/  IADD3 R34, P4, PT, R35, R20, RZ ;  /* 0x0000001423227210 */ /* 0x000fe20007f9e0ff */
[----:B------:R-:W-:Y:S01]  /*2b6f0*/  VIADD R35, R21, UR11 ;  /* 0x0000000b15237c36 */ /* 0x000fe20008000000 */
[----:B------:R-:W-:Y:S01]  /*2b700*/  IADD3 R20, P0, PT, R26, R29, RZ ;  /* 0x0000001d1a147210 */ /* 0x000fe20007f1e0ff */
[----:B------:R-:W-:-:S04]  /*2b710*/  IMAD.WIDE.U32 R16, R25, UR21, R16 ;  /* 0x0000001519107c25 */ /* 0x000fc8000f8e0010 */
[----:B------:R-:W-:Y:S02]  /*2b720*/  IMAD R3, R32, UR34, RZ ;  /* 0x0000002220037c24 */ /* 0x000fe4000f8e02ff */
[----:B------:R-:W-:Y:S01]  /*2b730*/  IMAD.WIDE.U32 R28, R28, UR23, R30 ;  /* 0x000000171c1c7c25 */ /* 0x000fe2000f8e001e */
[----:B------:R-:W-:Y:S02]  /*2b740*/  IADD3 R30, P5, PT, R35, R16, RZ ;  /* 0x00000010231e7210 */ /* 0x000fe40007fbe0ff */
[----:B------:R-:W-:Y:S01]  /*2b750*/  IADD3.X R35, PT, PT, RZ, RZ, RZ, P4, !PT ;  /* 0x000000ffff237210 */ /* 0x000fe200027fe4ff */
[----:B------:R-:W-:Y:S01]  /*2b760*/  VIADD R17, R17, UR24 ;  /* 0x0000001811117c36 */ /* 0x000fe20008000000 */
[----:B------:R-:W-:Y:S01]  /*2b770*/  IADD3 R8, P4, PT, R29, R8, RZ ;  /* 0x000000081d087210 */ /* 0x000fe20007f9e0ff */
[----:B------:R-:W-:Y:S02]  /*2b780*/  IMAD.X R21, RZ, RZ, RZ, P0 ;  /* 0x000000ffff157224 */ /* 0x000fe400000e06ff */
[----:B------:R-:W-:Y:S01]  /*2b790*/  IMAD.HI.U32 R33, R3, UR12, R32 ;  /* 0x0000000c03217c27 */ /* 0x000fe2000f8e0020 */
[----:B------:R-:W-:-:S03]  /*2b7a0*/  IADD3 R28, P0, PT, R28, R17, RZ ;  /* 0x000000111c1c7210 */ /* 0x000fc60007f1e0ff */
[----:B------:R-:W-:Y:S01]  /*2b7b0*/  IMAD.WIDE.U32 R16, R23, R5, R20 ;  /* 0x0000000517107225 */ /* 0x000fe200078e0014 */
[----:B------:R-:W-:-:S03]  /*2b7c0*/  IADD3.X R29, PT, PT, RZ, RZ, RZ, P0, !PT ;  /* 0x000000ffff1d7210 */ /* 0x000fc600007fe4ff */
[----:B------:R-:W-:-:S04]  /*2b7d0*/  IMAD.WIDE.U32 R20, R4, UR14, R34 ;  /* 0x0000000e04147c25 */ /* 0x000fc8000f8e0022 */
[----:B------:R-:W-:Y:S02]  /*2b7e0*/  VIADD R33, R33, UR27 ;  /* 0x0000001b21217c36 */ /* 0x000fe40008000000 */
[----:B------:R-:W-:Y:S02]  /*2b7f0*/  IMAD.X R31, RZ, RZ, RZ, P5 ;  /* 0x000000ffff1f7224 */ /* 0x000fe400028e06ff */
[----:B------:R-:W-:Y:S01]  /*2b800*/  VIADD R5, R21, UR16 ;  /* 0x0000001015057c36 */ /* 0x000fe20008000000 */
[----:B------:R-:W-:Y:S01]  /*2b810*/  IADD3 R32, P5, PT, R33, R20, RZ ;  /* 0x0000001421207210 */ /* 0x000fe20007fbe0ff */
[----:B------:R-:W-:-:S04]  /*2b820*/  IMAD.WIDE.U32 R30, R2, UR20, R30 ;  /* 0x00000014021e7c25 */ /* 0x000fc8000f8e001e */
[----:B------:R-:W-:Y:S01]  /*2b830*/  IMAD.X R33, RZ, RZ, RZ, P1 ;  /* 0x000000ffff217224 */ /* 0x000fe200008e06ff */
[----:B------:R-:W-:Y:S01]  /*2b840*/  IADD3 R30, P1, PT, R5, R30, RZ ;  /* 0x0000001e051e7210 */ /* 0x000fe20007f3e0ff */
[----:B------:R-:W-:Y:S01]  /*2b850*/  IMAD.WIDE.U32 R20, R25, UR22, R28 ;  /* 0x0000001619147c25 */ /* 0x000fe2000f8e001c */
[----:B------:R-:W-:Y:S02]  /*2b860*/  IADD3 R31, PT, PT, R31, UR17, RZ ;  /* 0x000000111f1f7c10 */ /* 0x000fe4000fffe0ff */
[----:B------:R-:W-:Y:S01]  /*2b870*/  IADD3 R10, P0, PT, R33, R16, RZ ;  /* 0x00000010210a7210 */ /* 0x000fe20007f1e0ff */
[----:B------:R-:W-:Y:S01]  /*2b880*/  IMAD.X R33, RZ, RZ, RZ, P5 ;  /* 0x000000ffff217224 */ /* 0x000fe200028e06ff */
[----:B------:R-:W-:Y:S01]  /*2b890*/  IADD3 R20, P5, PT, R31, R20, RZ ;  /* 0x000000141f147210 */ /* 0x000fe20007fbe0ff */
[----:B------:R-:W-:Y:S01]  /*2b8a0*/  VIADD R35, R17, UR10 ;  /* 0x0000000a11237c36 */ /* 0x000fe20008000000 */
[----:B------:R-:W-:Y:S01]  /*2b8b0*/  IADD3 R21, PT, PT, R21, UR25, RZ ;  /* 0x0000001915157c10 */ /* 0x000fe2000fffe0ff */
[----:B------:R-:W-:-:S02]  /*2b8c0*/  IMAD.X R31, RZ, RZ, RZ, P1 ;  /* 0x000000ffff1f7224 */ /* 0x000fc400008e06ff */
[----:B------:R-:W-:Y:S01]  /*2b8d0*/  IMAD.WIDE.U32 R16, R3, UR13, R32 ;  /* 0x0000000d03107c25 */ /* 0x000fe2000f8e0020 */
[----:B------:R-:W-:-:S03]  /*2b8e0*/  IADD3 R28, P1, PT, R21, R8, RZ ;  /* 0x00000008151c7210 */ /* 0x000fc60007f3e0ff */
[----:B------:R-:W-:Y:S01]  /*2b8f0*/  IMAD.X R21, RZ, RZ, RZ, P5 ;  /* 0x000000ffff157224 */ /* 0x000fe200028e06ff */
[----:B------:R-:W-:Y:S01]  /*2b900*/  IADD3 R33, PT, PT, R17, UR26, RZ ;  /* 0x0000001a11217c10 */ /* 0x000fe2000fffe0ff */
[----:B------:R-:W-:-:S04]  /*2b910*/  IMAD.WIDE.U32 R30, R4, UR15, R30 ;  /* 0x0000000f041e7c25 */ /* 0x000fc8000f8e001e */
[----:B------:R-:W-:Y:S01]  /*2b920*/  IMAD.X R29, RZ, RZ, RZ, P1 ;  /* 0x000000ffff1d7224 */ /* 0x000fe200008e06ff */
[----:B------:R-:W-:Y:S01]  /*2b930*/  IADD3 R32, P5, PT, R33, R30, RZ ;  /* 0x0000001e21207210 */ /* 0x000fe20007fbe0ff */
[----:B------:R-:W-:-:S04]  /*2b940*/  IMAD.WIDE.U32 R20, R2, UR21, R20 ;  /* 0x0000001502147c25 */ /* 0x000fc8000f8e0014 */
[----:B------:R-:W-:Y:S01]  /*2b950*/  VIADD R31, R31, UR11 ;  /* 0x0000000b1f1f7c36 */ /* 0x000fe20008000000 */
[----:B------:R-:W-:Y:S01]  /*2b960*/  IADD3 R5, PT, PT, R21, UR24, RZ ;  /* 0x0000001815057c10 */ /* 0x000fe2000fffe0ff */
[----:B------:R-:W-:-:S03]  /*2b970*/  IMAD.WIDE.U32 R28, R25, UR23, R28 ;  /* 0x00000017191c7c25 */ /* 0x000fc6000f8e001c */
[----:B------:R-:W-:Y:S01]  /*2b980*/  IADD3 R30, P1, PT, R31, R20, RZ ;  /* 0x000000141f1e7210 */ /* 0x000fe20007f3e0ff */
[----:B------:R-:W-:Y:S01]  /*2b990*/  IMAD.X R33, RZ, RZ, RZ, P5 ;  /* 0x000000ffff217224 */ /* 0x000fe200028e06ff */
[----:B------:R-:W-:Y:S01]  /*2b9a0*/  IADD3 R26, P5, PT, R28, R5, RZ ;  /* 0x000000051c1a7210 */ /* 0x000fe20007fbe0ff */
[----:B------:R-:W-:Y:S01]  /*2b9b0*/  IMAD.X R25, RZ, RZ, RZ, P4 ;  /* 0x000000ffff197224 */ /* 0x000fe200020e06ff */
[----:B------:R-:W-:Y:S01]  /*2b9c0*/  IADD3.X R31, PT, PT, RZ, RZ, RZ, P1, !PT ;  /* 0x000000ffff1f7210 */ /* 0x000fe20000ffe4ff */
[----:B------:R-:W-:Y:S01]  /*2b9d0*/  IMAD.WIDE.U32 R20, R3, UR14, R32 ;  /* 0x0000000e03147c25 */ /* 0x000fe2000f8e0020 */
[----:B------:R-:W-:-:S03]  /*2b9e0*/  IADD3 R28, P4, PT, R27, R35, RZ ;  /* 0x000000231b1c7210 */ /* 0x000fc60007f9e0ff */
[----:B------:R-:W-:Y:S01]  /*2b9f0*/  IMAD.X R27, RZ, RZ, RZ, P5 ;  /* 0x000000ffff1b7224 */ /* 0x000fe200028e06ff */
[----:B------:R-:W-:Y:S01]  /*2ba00*/  IADD3 R5, P5, PT, R25, R6, RZ ;  /* 0x0000000619057210 */ /* 0x000fe20007fbe0ff */
[----:B------:R-:W-:-:S03]  /*2ba10*/  IMAD.WIDE.U32 R30, R4, UR20, R30 ;  /* 0x00000014041e7c25 */ /* 0x000fc6000f8e001e */
[----:B------:R-:W-:Y:S01]  /*2ba20*/  IADD3 R29, P1, PT, R29, R5, RZ ;  /* 0x000000051d1d7210 */ /* 0x000fe20007f3e0ff */
[----:B------:R-:W-:Y:S01]  /*2ba30*/  VIADD R35, R21, UR16 ;  /* 0x0000001015237c36 */ /* 0x000fe20008000000 */
[----:B------:R-:W-:Y:S01]  /*2ba40*/  IADD3 R33, PT, PT, R31, UR17, RZ ;  /* 0x000000111f217c10 */ /* 0x000fe2000fffe0ff */
[----:B------:R-:W-:-:S03]  /*2ba50*/  IMAD.WIDE.U32 R26, R2, UR22, R26 ;  /* 0x00000016021a7c25 */ /* 0x000fc6000f8e001a */
[----:B------:R-:W-:Y:S01]  /*2ba60*/  IADD3 R34, P6, PT, R35, R30, RZ ;  /* 0x0000001e23227210 */ /* 0x000fe20007fde0ff */
[----:B------:R-:W-:Y:S01]  /*2ba70*/  IMAD.X R5, RZ, RZ, RZ, P2 ;  /* 0x000000ffff057224 */ /* 0x000fe200010e06ff */
[----:B------:R-:W-:Y:S01]  /*2ba80*/  IADD3 R32, P2, PT, R33, R26, RZ ;  /* 0x0000001a21207210 */ /* 0x000fe20007f5e0ff */
[----:B------:R-:W-:Y:S01]  /*2ba90*/  VIADD R30, R27, UR25 ;  /* 0x000000191b1e7c36 */ /* 0x000fe20008000000 */
[----:B------:R-:W-:Y:S01]  /*2baa0*/  IADD3.X R35, PT, PT, RZ, RZ, RZ, P6, !PT ;  /* 0x000000ffff237210 */ /* 0x000fe200037fe4ff */
[----:B------:R-:W-:Y:S02]  /*2bab0*/  IMAD.X R6, RZ, RZ, RZ, P3 ;  /* 0x000000ffff067224 */ /* 0x000fe400018e06ff */
[----:B------:R-:W-:Y:S01]  /*2bac0*/  IMAD.X R33, RZ, RZ, RZ, P2 ;  /* 0x000000ffff217224 */ /* 0x000fe200010e06ff */
[----:B------:R-:W-:Y:S01]  /*2bad0*/  IADD3 R30, P3, PT, R30, R29, RZ ;  /* 0x0000001d1e1e7210 */ /* 0x000fe20007f7e0ff */
[----:B------:R-:W-:Y:S01]  /*2bae0*/  IMAD.WIDE.U32 R26, R3, UR15, R34 ;  /* 0x0000000f031a7c25 */ /* 0x000fe2000f8e0022 */
[----:B------:R-:W-:-:S02]  /*2baf0*/  IADD3 R5, P2, PT, R5, R10, RZ ;  /* 0x0000000a05057210 */ /* 0x000fc40007f5e0ff */
[----:B------:R-:W-:Y:S01]  /*2bb00*/  IADD3.X R31, PT, PT, RZ, RZ, RZ, P3, !PT ;  /* 0x000000ffff1f7210 */ /* 0x000fe20001ffe4ff */
[----:B------:R-:W-:Y:S01]  /*2bb10*/  IMAD.WIDE.U32 R32, R4, UR21, R32 ;  /* 0x0000001504207c25 */ /* 0x000fe2000f8e0020 */
[----:B------:R-:W-:-:S03]  /*2bb20*/  IADD3 R6, P3, PT, R6, R5, RZ ;  /* 0x0000000506067210 */ /* 0x000fc60007f7e0ff */
[----:B------:R-:W-:Y:S01]  /*2bb30*/  VIADD R37, R27, UR11 ;  /* 0x0000000b1b257c36 */ /* 0x000fe20008000000 */
[----:B------:R-:W-:Y:S01]  /*2bb40*/  IADD3 R33, PT, PT, R33, UR24, RZ ;  /* 0x0000001821217c10 */ /* 0x000fe2000fffe0ff */
[----:B------:R-:W-:-:S04]  /*2bb50*/  IMAD.WIDE.U32 R30, R2, UR23, R30 ;  /* 0x00000017021e7c25 */ /* 0x000fc8000f8e001e */
        /* <DEDUP_REMOVED lines=10> */
[----:B------:R-:W-:Y:S01]  /*2bc00*/  IMAD.X R33, RZ, RZ, RZ, P1 ;  /* 0x000000ffff217224 */ /* 0x000fe200008e06ff */
[----:B------:R-:W-:Y:S01]  /*2bc10*/  IADD3 R23, P1, PT, R2, R5, RZ ;  /* 0x0000000502177210 */ /* 0x000fe20007f3e0ff */
[----:B------:R-:W-:Y:S01]  /*2bc20*/  IMAD.WIDE.U32 R28, R3, UR20, R36 ;  /* 0x00000014031c7c25 */ /* 0x000fe2000f8e0024 */
[----:B------:R-:W-:Y:S02]  /*2bc30*/  IADD3 R25, P2, PT, R34, R25, RZ ;  /* 0x0000001922197210 */ /* 0x000fe40007f5e0ff */
[----:B------:R-:W-:Y:S01]  /*2bc40*/  IADD3 R31, P0, PT, R31, R23, RZ ;  /* 0x000000171f1f7210 */ /* 0x000fe20007f1e0ff */
[----:B------:R-:W-:Y:S01]  /*2bc50*/  IMAD.WIDE.U32 R32, R4, UR22, R32 ;  /* 0x0000001604207c25 */ /* 0x000fe2000f8e0020 */
[----:B------:R-:W-:Y:S02]  /*2bc60*/  IADD3 R23, P5, PT, R0, R25, RZ ;  /* 0x0000001900177210 */ /* 0x000fe40007fbe0ff */
[----:B------:R-:W-:Y:S01]  /*2bc70*/  IADD3.X R0, PT, PT, RZ, RZ, RZ, P3, !PT ;  /* 0x000000ffff007210 */ /* 0x000fe20001ffe4ff */
[----:B------:R-:W-:Y:S01]  /*2bc80*/  VIADD R5, R29, UR17 ;  /* 0x000000111d057c36 */ /* 0x000fe20008000000 */
[----:B------:R-:W-:Y:S01]  /*2bc90*/  IADD3.X R25, PT, PT, RZ, RZ, RZ, P5, !PT ;  /* 0x000000ffff197210 */ /* 0x000fe20002ffe4ff */
[----:B------:R-:W-:-:S02]  /*2bca0*/  VIADD R36, R33, UR25 ;  /* 0x0000001921247c36 */ /* 0x000fc40008000000 */
[----:B------:R-:W-:Y:S01]  /*2bcb0*/  IMAD.X R34, RZ, RZ, RZ, P2 ;  /* 0x000000ffff227224 */ /* 0x000fe200010e06ff */
[----:B------:R-:W-:Y:S01]  /*2bcc0*/  IADD3 R30, P6, PT, R5, R32, RZ ;  /* 0x00000020051e7210 */ /* 0x000fe20007fde0ff */
[----:B------:R-:W-:Y:S01]  /*2bcd0*/  IMAD.X R5, RZ, RZ, RZ, P4 ;  /* 0x000000ffff057224 */ /* 0x000fe200020e06ff */
[----:B------:R-:W-:Y:S02]  /*2bce0*/  IADD3 R36, P3, PT, R36, R31, RZ ;  /* 0x0000001f24247210 */ /* 0x000fe40007f7e0ff */
[----:B------:R-:W-:Y:S01]  /*2bcf0*/  IADD3 R0, P4, PT, R0, R23, RZ ;  /* 0x0000001700007210 */ /* 0x000fe20007f9e0ff */
[----:B------:R-:W-:Y:S01]  /*2bd00*/  IMAD.X R31, RZ, RZ, RZ, P6 ;  /* 0x000000ffff1f7224 */ /* 0x000fe200030e06ff */
[----:B------:R-:W-:Y:S02]  /*2bd10*/  IADD3.X R37, PT, PT, RZ, RZ, RZ, P3, !PT ;  /* 0x000000ffff257210 */ /* 0x000fe40001ffe4ff */
[----:B------:R-:W-:Y:S01]  /*2bd20*/  IADD3 R5, P3, PT, R5, R0, RZ ;  /* 0x0000000005057210 */ /* 0x000fe20007f7e0ff */
[----:B------:R-:W-:Y:S01]  /*2bd30*/  IMAD.WIDE.U32 R30, R3, UR21, R30 ;  /* 0x00000015031e7c25 */ /* 0x000fe2000f8e001e */
[----:B------:R-:W-:-:S02]  /*2bd40*/  IADD3.X R23, PT, PT, RZ, RZ, RZ, P0, !PT ;  /* 0x000000ffff177210 */ /* 0x000fc400007fe4ff */
[----:B------:R-:W-:Y:S01]  /*2bd50*/  IADD3 R35, PT, PT, R25, R35, R34 ;  /* 0x0000002319237210 */ /* 0x000fe20007ffe022 */
[----:B------:R-:W-:-:S04]  /*2bd60*/  IMAD.WIDE.U32 R36, R4, UR23, R36 ;  /* 0x0000001704247c25 */ /* 0x000fc8000f8e0024 */
[----:B------:R-:W-:Y:S02]  /*2bd70*/  VIADD R33, R31, UR24 ;  /* 0x000000181f217c36 */ /* 0x000fe40008000000 */
[----:B------:R-:W-:Y:S02]  /*2bd80*/  IMAD.X R0, RZ, RZ, RZ, P1 ;  /* 0x000000ffff007224 */ /* 0x000fe400008e06ff */
[----:B------:R-:W-:Y:S01]  /*2bd90*/  IMAD.X R2, RZ, RZ, RZ, P4 ;  /* 0x000000ffff027224 */ /* 0x000fe200020e06ff */
[----:B------:R-:W-:Y:S02]  /*2bda0*/  IADD3 R32, P6, PT, R36, R33, RZ ;  /* 0x0000002124207210 */ /* 0x000fe40007fde0ff */
[----:B------:R-:W-:Y:S02]  /*2bdb0*/  IADD3 R0, P1, PT, R0, R5, RZ ;  /* 0x0000000500007210 */ /* 0x000fe40007f3e0ff */
[----:B------:R-:W0:Y:S01]  /*2bdc0*/  LDC.64 R4, c[0x0][0x380] ;  /* 0x0000e000ff047b82 */ /* 0x000e220000000a00 */
[----:B------:R-:W-:Y:S01]  /*2bdd0*/  IMAD.X R33, RZ, RZ, RZ, P6 ;  /* 0x000000ffff217224 */ /* 0x000fe200030e06ff */
[----:B------:R-:W-:-:S02]  /*2bde0*/  IADD3 R23, P0, PT, R23, R0, RZ ;  /* 0x0000000017177210 */ /* 0x000fc40007f1e0ff */
[----:B------:R-:W-:Y:S01]  /*2bdf0*/  IADD3.X R0, PT, PT, RZ, RZ, RZ, P3, !PT ;  /* 0x000000ffff007210 */ /* 0x000fe20001ffe4ff */
[----:B------:R-:W-:Y:S01]  /*2be00*/  IMAD.WIDE.U32 R32, R3, UR22, R32 ;  /* 0x0000001603207c25 */ /* 0x000fe2000f8e0020 */
[----:B------:R-:W-:Y:S02]  /*2be10*/  IADD3 R37, P2, PT, R37, R23, RZ ;  /* 0x0000001725257210 */ /* 0x000fe40007f5e0ff */
[----:B------:R-:W-:Y:S01]  /*2be20*/  IADD3 R0, PT, PT, R0, R35, R2 ;  /* 0x0000002300007210 */ /* 0x000fe20007ffe002 */
[----:B------:R-:W-:Y:S02]  /*2be30*/  VIADD R34, R33, UR25 ;  /* 0x0000001921227c36 */ /* 0x000fe40008000000 */
[----:B------:R-:W-:Y:S02]  /*2be40*/  IMAD.X R2, RZ, RZ, RZ, P1 ;  /* 0x000000ffff027224 */ /* 0x000fe400008e06ff */
[----:B------:R-:W-:Y:S01]  /*2be50*/  IMAD.X R23, RZ, RZ, RZ, P0 ;  /* 0x000000ffff177224 */ /* 0x000fe200000e06ff */
[----:B------:R-:W-:-:S04]  /*2be60*/  IADD3 R34, P3, PT, R34, R37, RZ ;  /* 0x0000002522227210 */ /* 0x000fc80007f7e0ff */
[----:B------:R-:W-:Y:S02]  /*2be70*/  IADD3.X R35, PT, PT, RZ, RZ, RZ, P3, !PT ;  /* 0x000000ffff237210 */ /* 0x000fe40001ffe4ff */
[----:B------:R-:W-:Y:S01]  /*2be80*/  IADD3 R23, PT, PT, R23, R0, R2 ;  /* 0x0000000017177210 */ /* 0x000fe20007ffe002 */
[----:B------:R-:W-:Y:S02]  /*2be90*/  IMAD.X R0, RZ, RZ, RZ, P2 ;  /* 0x000000ffff007224 */ /* 0x000fe400010e06ff */
[----:B------:R-:W-:Y:S01]  /*2bea0*/  IMAD.WIDE.U32 R2, R3, UR23, R34 ;  /* 0x0000001703027c25 */ /* 0x000fe2000f8e0022 */
[----:B0-----:R0:W-:Y:S04]  /*2beb0*/  STG.E desc[UR18][R4.64], R16 ;  /* 0x0000001004007986 */ /* 0x0011e8000c101912 */
[----:B------:R-:W-:Y:S01]  /*2bec0*/  IADD3 R0, PT, PT, R3, R23, R0 ;  /* 0x0000001703007210 */ /* 0x000fe20007ffe000 */
[----:B------:R0:W-:Y:S03]  /*2bed0*/  STG.E desc[UR18][R4.64+0x4], R20 ;  /* 0x0000041404007986 */ /* 0x0001e6000c101912 */
[----:B------:R-:W-:Y:S01]  /*2bee0*/  ISETP.GT.U32.AND P0, PT, R0, UR23, PT ;  /* 0x0000001700007c0c */ /* 0x000fe2000bf04070 */
[----:B------:R0:W-:Y:S04]  /*2bef0*/  STG.E desc[UR18][R4.64+0x8], R26 ;  /* 0x0000081a04007986 */ /* 0x0001e8000c101912 */
[----:B------:R0:W-:Y:S04]  /*2bf00*/  STG.E desc[UR18][R4.64+0xc], R28 ;  /* 0x00000c1c04007986 */ /* 0x0001e8000c101912 */
[----:B------:R0:W-:Y:S04]  /*2bf10*/  STG.E desc[UR18][R4.64+0x10], R30 ;  /* 0x0000101e04007986 */ /* 0x0001e8000c101912 */
[----:B------:R0:W-:Y:S04]  /*2bf20*/  STG.E desc[UR18][R4.64+0x14], R32 ;  /* 0x0000142004007986 */ /* 0x0001e8000c101912 */
[----:B------:R0:W-:Y:S04]  /*2bf30*/  STG.E desc[UR18][R4.64+0x18], R2 ;  /* 0x0000180204007986 */ /* 0x0001e8000c101912 */
[----:B------:R0:W-:Y:S01]  /*2bf40*/  STG.E desc[UR18][R4.64+0x1c], R0 ;  /* 0x00001c0004007986 */ /* 0x0001e2000c101912 */
        /* <DEDUP_REMOVED lines=26> */
.L_x_268:
        /* <DEDUP_REMOVED lines=29> */
[----:B------:R-:W-:-:S05]  /*2c2c0*/  IADD3 R3, PT, PT, R0, -UR23, -R3 ;  /* 0x8000001700037c10 */ /* 0x000fca000fffe803 */
[----:B------:R1:W-:Y:S02]  /*2c2d0*/  STG.E desc[UR18][R4.64+0x1c], R3 ;  /* 0x00001c0304007986 */ /* 0x0003e4000c101912 */
.L_x_269:
[----:B01----:R-:W-:Y:S01]  /*2c2e0*/  IMAD.WIDE.U32 R2, R12, R15, RZ ;  /* 0x0000000f0c027225 */ /* 0x003fe200078e00ff */
[----:B------:R-:W-:Y:S01]  /*2c2f0*/  UMOV UR4, URZ ;  /* 0x000000ff00047c82 */ /* 0x000fe20008000000 */
[----:B------:R-:W-:Y:S02]  /*2c300*/  UMOV UR5, URZ ;  /* 0x000000ff00057c82 */ /* 0x000fe40008000000 */
[----:B------:R-:W-:Y:S02]  /*2c310*/  HFMA2 R17, -RZ, RZ, 0, 0 ;  /* 0x00000000ff117431 */ /* 0x000fe400000001ff */
[----:B------:R-:W-:Y:S01]  /*2c320*/  VIADD R4, R3, UR4 ;  /* 0x0000000403047c36 */ /* 0x000fe20008000000 */
[----:B------:R-:W-:Y:S01]  /*2c330*/  UMOV UR6, URZ ;  /* 0x000000ff00067c82 */ /* 0x000fe20008000000 */
[----:B------:R-:W-:Y:S01]  /*2c340*/  IMAD.MOV.U32 R5, RZ, RZ, RZ ;  /* 0x000000ffff057224 */ /* 0x000fe200078e00ff */
[----:B------:R-:W-:Y:S01]  /*2c350*/  UMOV UR7, URZ ;  /* 0x000000ff00077c82 */ /* 0x000fe20008000000 */
[----:B------:R-:W-:Y:S01]  /*2c360*/  IMAD R0, R2, UR34, RZ ;  /* 0x0000002202007c24 */ /* 0x000fe2000f8e02ff */
[----:B------:R-:W-:Y:S01]  /*2c370*/  UMOV UR8, URZ ;  /* 0x000000ff00087c82 */ /* 0x000fe20008000000 */
[----:B------:R-:W-:Y:S01]  /*2c380*/  IMAD.WIDE.U32 R4, R15, R9, R4 ;  /* 0x000000090f047225 */ /* 0x000fe200078e0004 */
[----:B------:R-:W-:Y:S01]  /*2c390*/  UMOV UR9, URZ ;  /* 0x000000ff00097c82 */ /* 0x000fe20008000000 */
[----:B------:R-:W-:-:S02]  /*2c3a0*/  UMOV UR10, URZ ;  /* 0x000000ff000a7c82 */ /* 0x000fc40008000000 */
[----:B------:R-:W-:Y:S01]  /*2c3b0*/  IMAD.MOV.U32 R3, RZ, RZ, RZ ;  /* 0x000000ffff037224 */ /* 0x000fe200078e00ff */
[----:B------:R-:W-:Y:S01]  /*2c3c0*/  IADD3 R16, PT, PT, R5, UR5, RZ ;  /* 0x0000000505107c10 */ /* 0x000fe2000fffe0ff */
[----:B------:R-:W-:Y:S02]  /*2c3d0*/  IMAD.MOV.U32 R5, RZ, RZ, RZ ;  /* 0x000000ffff057224 */ /* 0x000fe400078e00ff */
[----:B------:R-:W-:-:S04]  /*2c3e0*/  IMAD.HI.U32 R27, R0, UR12, R2 ;  /* 0x0000000c001b7c27 */ /* 0x000fc8000f8e0002 */
[----:B------:R-:W-:-:S04]  /*2c3f0*/  IMAD.WIDE.U32 R4, R12, UR33, R4 ;  /* 0x000000210c047c25 */ /* 0x000fc8000f8e0004 */
[----:B------:R-:W-:-:S04]  /*2c400*/  IMAD.WIDE.U32 R2, R15, R11, R16 ;  /* 0x0000000b0f027225 */ /* 0x000fc800078e0010 */
[----:B------:R-:W-:Y:S02]  /*2c410*/  VIADD R27, R27, UR27 ;  /* 0x0000001b1b1b7c36 */ /* 0x000fe40008000000 */
[----:B------:R-:W-:Y:S02]  /*2c420*/  VIADD R17, R5, UR4 ;  /* 0x0000000405117c36 */ /* 0x000fe40008000000 */
[----:B------:R-:W-:Y:S01]  /*2c430*/  IMAD.MOV.U32 R5, RZ, RZ, RZ ;  /* 0x000000ffff057224 */ /* 0x000fe200078e00ff */
[----:B------:R-:W-:Y:S01]  /*2c440*/  IADD3 R26, P1, PT, R27, R4, RZ ;  /* 0x000000041b1a7210 */ /* 0x000fe20007f3e0ff */
[----:B------:R-:W-:Y:S01]  /*2c450*/  IMAD.MOV.U32 R29, RZ, RZ, RZ ;  /* 0x000000ffff1d7224 */ /* 0x000fe200078e00ff */
[----:B------:R-:W-:Y:S01]  /*2c460*/  IADD3 R16, P0, PT, R17, R2, RZ ;  /* 0x0000000211107210 */ /* 0x000fe20007f1e0ff */
[----:B------:R-:W-:Y:S02]  /*2c470*/  VIADD R2, R3, UR6 ;  /* 0x0000000603027c36 */ /* 0x000fe40008000000 */
[----:B------:R-:W-:-:S02]  /*2c480*/  HFMA2 R3, -RZ, RZ, 0, 0 ;  /* 0x00000000ff037431 */ /* 0x000fc400000001ff */
[----:B------:R-:W-:Y:S01]  /*2c490*/  IMAD.X R27, RZ, RZ, RZ, P1 ;  /* 0x000000ffff1b7224 */ /* 0x000fe200008e06ff */
[----:B------:R-:W-:Y:S01]  /*2c4a0*/  IADD3.X R17, PT, PT, RZ, RZ, RZ, P0, !PT ;  /* 0x000000ffff117210 */ /* 0x000fe200007fe4ff */
[----:B------:R-:W-:-:S04]  /*2c4b0*/  IMAD.WIDE.U32 R26, R0, UR13, R26 ;  /* 0x0000000d001a7c25 */ /* 0x000fc8000f8e001a */
[----:B------:R-:W-:Y:S01]  /*2c4c0*/  IMAD.WIDE.U32 R16, R9, UR33, R16 ;  /* 0x0000002109107c25 */ /* 0x000fe2000f8e0010 */
[----:B------:R-:W-:-:S03]  /*2c4d0*/  IADD3 R31, PT, PT, R27, UR26, RZ ;  /* 0x0000001a1b1f7c10 */ /* 0x000fc6000fffe0ff */
[----:B------:R-:W-:Y:S02]  /*2c4e0*/  HFMA2 R27, -RZ, RZ, 0, 0 ;  /* 0x00000000ff1b7431 */ /* 0x000fe400000001ff */
[----:B------:R-:W-:-:S04]  /*2c4f0*/  IMAD.WIDE.U32 R2, R15, R13, R2 ;  /* 0x0000000d0f027225 */ /* 0x000fc800078e0002 */
[----:B------:R-:W-:Y:S02]  /*2c500*/  VIADD R21, R17, UR5 ;  /* 0x0000000511157c36 */ /* 0x000fe40008000000 */
[----:B------:R-:W-:Y:S02]  /*2c510*/  IMAD.MOV.U32 R28, RZ, RZ, R26 ;  /* 0x000000ffff1c7224 */ /* 0x000fe400078e001a */
[----:B------:R-:W-:Y:S01]  /*2c520*/  VIADD R4, R3, UR7 ;  /* 0x0000000703047c36 */ /* 0x000fe20008000000 */
[----:B------:R-:W-:Y:S01]  /*2c530*/  IADD3 R20, P0, PT, R21, R2, RZ ;  /* 0x0000000215147210 */ /* 0x000fe20007f1e0ff */
[----:B------:R-:W-:Y:S02]  /*2c540*/  IMAD R2, R26, UR34, RZ ;  /* 0x000000221a027c24 */ /* 0x000fe4000f8e02ff */
[----:B------:R-:W-:Y:S01]  /*2c550*/  IMAD.MOV.U32 R26, RZ, RZ, R16 ;  /* 0x000000ffff1a7224 */ /* 0x000fe200078e0010 */
[----:B------:R-:W-:Y:S01]  /*2c560*/  IADD3.X R21, PT, PT, RZ, RZ, RZ, P0, !PT ;  /* 0x000000ffff157210 */ /* 0x000fe200007fe4ff */
[----:B------:R-:W-:-:S04]  /*2c570*/  IMAD.WIDE.U32 R4, R15, R14, R4 ;  /* 0x0000000e0f047225 */ /* 0x000fc800078e0004 */
[----:B------:R-:W-:-:S04]  /*2c580*/  IMAD.WIDE.U32 R26, R12, UR32, R26 ;  /* 0x000000200c1a7c25 */ /* 0x000fc8000f8e001a */
[----:B------:R-:W-:Y:S01]  /*2c590*/  IMAD.WIDE.U32 R16, R11, UR33, R20 ;  /* 0x000000210b107c25 */ /* 0x000fe2000f8e0014 */
[----:B------:R-:W-:-:S03]  /*2c5a0*/  IADD3 R30, P2, PT, R31, R26, RZ ;  /* 0x0000001a1f1e7210 */ /* 0x000fc60007f5e0ff */
[----:B------:R-:W-:Y:S01]  /*2c5b0*/  VIADD R27, R27, UR4 ;  /* 0x000000041b1b7c36 */ /* 0x000fe20008000000 */
[----:B------:R-:W-:Y:S01]  /*2c5c0*/  IADD3 R3, PT, PT, R17, UR6, RZ ;  /* 0x0000000611037c10 */ /* 0x000fe2000fffe0ff */
[----:B------:R-:W-:Y:S02]  /*2c5d0*/  VIADD R20, R5, UR8 ;  /* 0x0000000805147c36 */ /* 0x000fe40008000000 */
[----:B------:R-:W-:Y:S02]  /*2c5e0*/  HFMA2 R17, -RZ, RZ, 0, 0 ;  /* 0x00000000ff117431 */ /* 0x000fe400000001ff */
[----:B------:R-:W-:Y:S01]  /*2c5f0*/  IMAD.HI.U32 R5, R2, UR12, R28 ;  /* 0x0000000c02057c27 */ /* 0x000fe2000f8e001c */
[----:B------:R-:W-:Y:S02]  /*2c600*/  IADD3 R28, P1, PT, R27, R16, RZ ;  /* 0x000000101b1c7210 */ /* 0x000fe40007f3e0ff */
[----:B------:R-:W-:Y:S01]  /*2c610*/  IADD3 R26, P0, PT, R3, R4, RZ ;  /* 0x00000004031a7210 */ /* 0x000fe20007f1e0ff */
[----:B------:R-:W-:-:S02]  /*2c620*/  IMAD.MOV.U32 R21, RZ, RZ, RZ ;  /* 0x000000ffff157224 */ /* 0x000fc400078e00ff */
[----:B------:R-:W-:Y:S02]  /*2c630*/  IMAD.X R29, RZ, RZ, RZ, P1 ;  /* 0x000000ffff1d7224 */ /* 0x000fe400008e06ff */
[----:B------:R-:W-:-:S04]  /*2c640*/  IMAD.WIDE.U32 R20, R15, R24, R20 ;  /* 0x000000180f147225 */ /* 0x000fc800078e0014 */
[----:B------:R-:W-:Y:S01]  /*2c650*/  IMAD.X R27, RZ, RZ, RZ, P0 ;  /* 0x000000ffff1b7224 */ /* 0x000fe200000e06ff */
[----:B------:R-:W-:Y:S01]  /*2c660*/  IADD3 R16, PT, PT, R21, UR9, RZ ;  /* 0x0000000915107c10 */ /* 0x000fe2000fffe0ff */
[----:B------:R-:W-:-:S04]  /*2c670*/  IMAD.WIDE.U32 R28, R9, UR32, R28 ;  /* 0x00000020091c7c25 */ /* 0x000fc8000f8e001c */
[----:B------:R-:W-:Y:S02]  /*2c680*/  VIADD R3, R5, UR27 ;  /* 0x0000001b05037c36 */ /* 0x000fe40008000000 */
[----:B------:R-:W-:-:S04]  /*2c690*/  IMAD.WIDE.U32 R26, R13, UR33, R26 ;  /* 0x000000210d1a7c25 */ /* 0x000fc8000f8e001a */
[----:B------:R-:W-:Y:S02]  /*2c6a0*/  VIADD R5, R29, UR5 ;  /* 0x000000051d057c36 */ /* 0x000fe40008000000 */
[----:B------:R-:W-:Y:S02]  /*2c6b0*/  HFMA2 R29, -RZ, RZ, 0, 0 ;  /* 0x00000000ff1d7431 */ /* 0x000fe400000001ff */
[----:B------:R-:W-:Y:S02]  /*2c6c0*/  IMAD.X R31, RZ, RZ, RZ, P2 ;  /* 0x000000ffff1f7224 */ /* 0x000fe400010e06ff */
[----:B------:R-:W-:Y:S01]  /*2c6d0*/  IMAD.WIDE.U32 R16, R15, R19, R16 ;  /* 0x000000130f107225 */ /* 0x000fe200078e0010 */
[----:B------:R-:W-:Y:S02]  /*2c6e0*/  IADD3 R26, P0, PT, R5, R26, RZ ;  /* 0x0000001a051a7210 */ /* 0x000fe40007f1e0ff */
[----:B------:R-:W-:Y:S01]  /*2c6f0*/  MOV R5, RZ ;  /* 0x000000ff00057202 */ /* 0x000fe20000000f00 */
[----:B------:R-:W-:Y:S01]  /*2c700*/  IMAD.WIDE.U32 R30, R0, UR14, R30 ;  /* 0x0000000e001e7c25 */ /* 0x000fe2000f8e001e */
[----:B------:R-:W-:-:S03]  /*2c710*/  IADD3 R4, PT, PT, R17, UR10, RZ ;  /* 0x0000000a11047c10 */ /* 0x000fc6000fffe0ff */
[----:B------:R-:W-:Y:S01]  /*2c720*/  VIADD R21, R27, UR7 ;  /* 0x000000071b157c36 */ /* 0x000fe20008000000 */
[----:B------:R-:W-:Y:S01]  /*2c730*/  IADD3 R30, P1, PT, R3, R30, RZ ;  /* 0x0000001e031e7210 */ /* 0x000fe20007f3e0ff */
[----:B------:R-:W-:Y:S02]  /*2c740*/  IMAD.X R27, RZ, RZ, RZ, P0 ;  /* 0x000000ffff1b7224 */ /* 0x000fe400000e06ff */
[----:B------:R-:W-:Y:S01]  /*2c750*/  VIADD R3, R31, UR16 ;  /* 0x000000101f037c36 */ /* 0x000fe20008000000 */
[----:B------:R-:W-:Y:S01]  /*2c760*/  IADD3 R20, P0, PT, R21, R20, RZ ;  /* 0x0000001415147210 */ /* 0x000fe20007f1e0ff */
[----:B------:R-:W-:-:S04]  /*2c770*/  IMAD.WIDE.U32 R28, R12, UR30, R28 ;  /* 0x0000001e0c1c7c25 */ /* 0x000fc8000f8e001c */
[----:B------:R-:W-:-:S04]  /*2c780*/  IMAD.WIDE.U32 R4, R7, R15, R4 ;  /* 0x0000000f07047225 */ /* 0x000fc800078e0004 */
[----:B------:R-:W-:-:S04]  /*2c790*/  IMAD.WIDE.U32 R26, R11, UR32, R26 ;  /* 0x000000200b1a7c25 */ /* 0x000fc8000f8e001a */
[----:B------:R-:W-:Y:S01]  /*2c7a0*/  VIADD R15, R29, UR4 ;  /* 0x000000041d0f7c36 */ /* 0x000fe20008000000 */
[----:B------:R-:W-:Y:S01]  /*2c7b0*/  IADD3 R27, PT, PT, R27, UR6, RZ ;  /* 0x000000061b1b7c10 */ /* 0x000fe2000fffe0ff */
[----:B------:R-:W-:Y:S01]  /*2c7c0*/  IMAD.X R21, RZ, RZ, RZ, P0 ;  /* 0x000000ffff157224 */ /* 0x000fe200000e06ff */
[----:B------:R-:W-:Y:S01]  /*2c7d0*/  IADD3 R28, P0, PT, R3, R28, RZ ;  /* 0x0000001c031c7210 */ /* 0x000fe20007f1e0ff */
[----:B------:R-:W-:Y:S01]  /*2c7e0*/  IMAD.X R31, RZ, RZ, RZ, P1 ;  /* 0x000000ffff1f7224 */ /* 0x000fe200008e06ff */
[----:B------:R-:W-:Y:S01]  /*2c7f0*/  IADD3 R26, P1, PT, R15, R26, RZ ;  /* 0x0000001a0f1a7210 */ /* 0x000fe20007f3e0ff */
[----:B------:R-:W-:Y:S01]  /*2c800*/  IMAD.WIDE.U32 R20, R14, UR33, R20 ;  /* 0x000000210e147c25 */ /* 0x000fe2000f8e0014 */
[----:B------:R-:W-:-:S03]  /*2c810*/  IADD3.X R29, PT, PT, RZ, RZ, RZ, P0, !PT ;  /* 0x000000ffff1d7210 */ /* 0x000fc600007fe4ff */
[----:B------:R-:W-:Y:S01]  /*2c820*/  IMAD.WIDE.U32 R30, R2, UR13, R30 ;  /* 0x0000000d021e7c25 */ /* 0x000fe2000f8e001e */
[----:B------:R-:W-:-:S03]  /*2c830*/  IADD3 R20, P0, PT, R27, R20, RZ ;  /* 0x000000141b147210 */ /* 0x000fc60007f1e0ff */
[----:B------:R-:W-:Y:S02]  /*2c840*/  VIADD R15, R31, UR26 ;  /* 0x0000001a1f0f7c36 */ /* 0x000fe40008000000 */
[----:B------:R-:W-:Y:S02]  /*2c850*/  IMAD R3, R30, UR34, RZ ;  /* 0x000000221e037c24 */ /* 0x000fe4000f8e02ff */
[----:B------:R-:W-:Y:S02]  /*2c860*/  IMAD.MOV.U32 R31, RZ, RZ, RZ ;  /* 0x000000ffff1f7224 */ /* 0x000fe400078e00ff */
[----:B------:R-:W-:Y:S02]  /*2c870*/  IMAD.X R27, RZ, RZ, RZ, P1 ;  /* 0x000000ffff1b7224 */ /* 0x000fe400008e06ff */
[----:B------:R-:W-:-:S04]  /*2c880*/  IMAD.WIDE.U32 R28, R0, UR15, R28 ;  /* 0x0000000f001c7c25 */ /* 0x000fc8000f8e001c */
[----:B------:R-:W-:Y:S01]  /*2c890*/  VIADD R17, R21, UR8 ;  /* 0x0000000815117c36 */ /* 0x000fe20008000000 */
[----:B------:R-:W-:Y:S01]  /*2c8a0*/  IADD3.X R21, PT, PT, RZ, RZ, RZ, P0, !PT ;  /* 0x000000ffff157210 */ /* 0x000fe200007fe4ff */
[----:B------:R-:W-:Y:S01]  /*2c8b0*/  IMAD.HI.U32 R33, R3, UR12, R30 ;  /* 0x0000000c03217c27 */ /* 0x000fe2000f8e001e */
[----:B------:R-:W-:Y:S02]  /*2c8c0*/  IADD3 R30, P1, PT, R15, R28, RZ ;  /* 0x0000001c0f1e7210 */ /* 0x000fe40007f3e0ff */
[----:B------:R-:W-:Y:S01]  /*2c8d0*/  IADD3 R16, P0, PT, R17, R16, RZ ;  /* 0x0000001011107210 */ /* 0x000fe20007f1e0ff */
[----:B------:R-:W-:Y:S01]  /*2c8e0*/  IMAD.WIDE.U32 R26, R9, UR30, R26 ;  /* 0x0000001e091a7c25 */ /* 0x000fe2000f8e001a */
[----:B------:R-:W-:Y:S02]  /*2c8f0*/  IADD3.X R31, PT, PT, RZ, RZ, RZ, P1, !PT ;  /* 0x000000ffff1f7210 */ /* 0x000fe40000ffe4ff */
[----:B------:R-:W-:Y:S01]  /*2c900*/  IADD3 R33, PT, PT, R33, UR27, RZ ;  /* 0x0000001b21217c10 */ /* 0x000fe2000fffe0ff */
[----:B------:R-:W-:-:S04]  /*2c910*/  IMAD.WIDE.U32 R20, R13, UR32, R20 ;  /* 0x000000200d147c25 */ /* 0x000fc8000f8e0014 */
[----:B------:R-:W-:Y:S02]  /*2c920*/  VIADD R15, R27, UR5 ;  /* 0x000000051b0f7c36 */ /* 0x000fe40008000000 */
[----:B------:R-:W-:Y:S02]  /*2c930*/  IMAD.X R17, RZ, RZ, RZ, P0 ;  /* 0x000000ffff117224 */ /* 0x000fe400000e06ff */
[----:B------:R-:W-:Y:S01]  /*2c940*/  VIADD R25, R21, UR7 ;  /* 0x0000000715197c36 */ /* 0x000fe20008000000 */
[----:B------:R-:W-:Y:S01]  /*2c950*/  IADD3 R28, P0, PT, R15, R20, RZ ;  /* 0x000000140f1c7210 */ /* 0x000fe20007f1e0ff */
[----:B------:R-:W-:-:S04]  /*2c960*/  IMAD.WIDE.U32 R20, R2, UR14, R30 ;  /* 0x0000000e02147c25 */ /* 0x000fc8000f8e001e */
[----:B------:R-:W-:Y:S01]  /*2c970*/  IMAD.WIDE.U32 R16, R24, UR33, R16 ;  /* 0x0000002118107c25 */ /* 0x000fe2000f8e0010 */
[----:B------:R-:W-:-:S03]  /*2c980*/  IADD3 R32, P3, PT, R33, R20, RZ ;  /* 0x0000001421207210 */ /* 0x000fc60007f7e0ff */
[----:B------:R-:W-:Y:S01]  /*2c990*/  VIADD R23, R29, UR11 ;  /* 0x0000000b1d177c36 */ /* 0x000fe20008000000 */
[----:B------:R-:W-:Y:S01]  /*2c9a0*/  IADD3.X R29, PT, PT, RZ, RZ, RZ, P0, !PT ;  /* 0x000000ffff1d7210 */ /* 0x000fe200007fe4ff */
[----:B------:R-:W-:Y:S01]  /*2c9b0*/  IMAD.MOV.U32 R30, RZ, RZ, R26 ;  /* 0x000000ffff1e7224 */ /* 0x000fe200078e001a */
[----:B------:R-:W-:Y:S01]  /*2c9c0*/  IADD3 R20, P0, PT, R25, R16, RZ ;  /* 0x0000001019147210 */ /* 0x000fe20007f1e0ff */
[----:B------:R-:W-:Y:S02]  /*2c9d0*/  IMAD.MOV.U32 R31, RZ, RZ, RZ ;  /* 0x000000ffff1f7224 */ /* 0x000fe400078e00ff */
[----:B------:R-:W-:Y:S01]  /*2c9e0*/  VIADD R15, R21, UR16 ;  /* 0x00000010150f7c36 */ /* 0x000fe20008000000 */
[----:B------:R-:W-:Y:S01]  /*2c9f0*/  IADD3.X R21, PT, PT, RZ, RZ, RZ, P0, !PT ;  /* 0x000000ffff157210 */ /* 0x000fe200007fe4ff */
[----:B------:R-:W-:-:S04]  /*2ca00*/  IMAD.WIDE.U32 R30, R12, UR29, R30 ;  /* 0x0000001d0c1e7c25 */ /* 0x000fc8000f8e001e */
[----:B------:R-:W-:Y:S01]  /*2ca10*/  IMAD.WIDE.U32 R26, R11, UR30, R28 ;  /* 0x0000001e0b1a7c25 */ /* 0x000fe2000f8e001c */
[----:B------:R-:W-:-:S03]  /*2ca20*/  IADD3 R30, P2, PT, R23, R30, RZ ;  /* 0x0000001e171e7210 */ /* 0x000fc60007f5e0ff */
[----:B------:R-:W-:Y:S02]  /*2ca30*/  VIADD R17, R17, UR9 ;  /* 0x0000000911117c36 */ /* 0x000fe40008000000 */
[----:B------:R-:W-:Y:S01]  /*2ca40*/  VIADD R29, R31, UR4 ;  /* 0x000000041f1d7c36 */ /* 0x000fe20008000000 */
[----:B------:R-:W-:Y:S01]  /*2ca50*/  IADD3.X R31, PT, PT, RZ, RZ, RZ, P2, !PT ;  /* 0x000000ffff1f7210 */ /* 0x000fe200017fe4ff */
[----:B------:R-:W-:Y:S01]  /*2ca60*/  VIADD R27, R27, UR6 ;  /* 0x000000061b1b7c36 */ /* 0x000fe20008000000 */
[----:B------:R-:W-:Y:S01]  /*2ca70*/  IADD3 R16, P0, PT, R4, R17, RZ ;  /* 0x0000001104107210 */ /* 0x000fe20007f1e0ff */
[----:B------:R-:W-:Y:S01]  /*2ca80*/  IMAD.WIDE.U32 R20, R14, UR32, R20 ;  /* 0x000000200e147c25 */ /* 0x000fe2000f8e0014 */
[----:B------:R-:W-:Y:S02]  /*2ca90*/  IADD3 R28, P1, PT, R29, R26, RZ ;  /* 0x0000001a1d1c7210 */ /* 0x000fe40007f3e0ff */
[----:B------:R-:W-:Y:S01]  /*2caa0*/  IADD3.X R17, PT, PT, RZ, RZ, RZ, P0, !PT ;  /* 0x000000ffff117210 */ /* 0x000fe200007fe4ff */
[----:B------:R-:W-:Y:S01]  /*2cab0*/  IMAD.X R33, RZ, RZ, RZ, P3 ;  /* 0x000000ffff217224 */ /* 0x000fe200018e06ff */
[----:B------:R-:W-:Y:S01]  /*2cac0*/  IADD3 R26, P2, PT, R27, R20, RZ ;  /* 0x000000141b1a7210 */ /* 0x000fe20007f5e0ff */
[----:B------:R-:W-:-:S02]  /*2cad0*/  VIADD R25, R21, UR8 ;  /* 0x0000000815197c36 */ /* 0x000fc40008000000 */
[----:B------:R-:W-:Y:S01]  /*2cae0*/  IMAD.WIDE.U32 R20, R3, UR13, R32 ;  /* 0x0000000d03147c25 */ /* 0x000fe2000f8e0020 */
[----:B------:R-:W-:-:S03]  /*2caf0*/  IADD3.X R27, PT, PT, RZ, RZ, RZ, P2, !PT ;  /* 0x000000ffff1b7210 */ /* 0x000fc600017fe4ff */
[----:B------:R-:W-:Y:S02]  /*2cb00*/  IMAD.X R29, RZ, RZ, RZ, P1 ;  /* 0x000000ffff1d7224 */ /* 0x000fe400008e06ff */
[----:B------:R-:W-:Y:S01]  /*2cb10*/  VIADD R35, R21, UR26 ;  /* 0x0000001a15237c36 */ /* 0x000fe20008000000 */
[----:B------:R-:W-:Y:S01]  /*2cb20*/  MOV R21, RZ ;  /* 0x000000ff00157202 */ /* 0x000fe20000000f00 */
[----:B------:R-:W-:-:S04]  /*2cb30*/  IMAD.WIDE.U32 R30, R0, UR20, R30 ;  /* 0x00000014001e7c25 */ /* 0x000fc8000f8e001e */
[----:B------:R-:W-:Y:S01]  /*2cb40*/  IMAD R4, R20, UR34, RZ ;  /* 0x0000002214047c24 */ /* 0x000fe2000f8e02ff */
[----:B------:R-:W-:Y:S01]  /*2cb50*/  IADD3 R32, P3, PT, R15, R30, RZ ;  /* 0x0000001e0f207210 */ /* 0x000fe20007f7e0ff */
[----:B------:R-:W-:-:S04]  /*2cb60*/  IMAD.WIDE.U32 R16, R19, UR33, R16 ;  /* 0x0000002113107c25 */ /* 0x000fc8000f8e0010 */
[----:B------:R-:W-:-:S04]  /*2cb70*/  IMAD.WIDE.U32 R28, R9, UR29, R28 ;  /* 0x0000001d091c7c25 */ /* 0x000fc8000f8e001c */
[----:B------:R-:W-:Y:S02]  /*2cb80*/  VIADD R23, R31, UR17 ;  /* 0x000000111f177c36 */ /* 0x000fe40008000000 */
[----:B------:R-:W-:Y:S01]  /*2cb90*/  IMAD.HI.U32 R6, R4, UR12, R20 ;  /* 0x0000000c04067c27 */ /* 0x000fe2000f8e0014 */
[----:B------:R-:W-:-:S03]  /*2cba0*/  IADD3 R20, P1, PT, R25, R16, RZ ;  /* 0x0000001019147210 */ /* 0x000fc60007f3e0ff */
[----:B------:R-:W-:Y:S02]  /*2cbb0*/  VIADD R31, R29, UR5 ;  /* 0x000000051d1f7c36 */ /* 0x000fe40008000000 */
[----:B------:R-:W-:Y:S02]  /*2cbc0*/  HFMA2 R29, -RZ, RZ, 0, 0 ;  /* 0x00000000ff1d7431 */ /* 0x000fe400000001ff */
[----:B------:R-:W-:Y:S01]  /*2cbd0*/  IMAD.WIDE.U32 R26, R13, UR30, R26 ;  /* 0x0000001e0d1a7c25 */ /* 0x000fe2000f8e001a */
[----:B------:R-:W-:-:S03]  /*2cbe0*/  IADD3.X R21, PT, PT, RZ, RZ, RZ, P1, !PT ;  /* 0x000000ffff157210 */ /* 0x000fc60000ffe4ff */
[----:B------:R-:W-:Y:S01]  /*2cbf0*/  VIADD R17, R17, UR10 ;  /* 0x0000000a11117c36 */ /* 0x000fe20008000000 */
[----:B------:R-:W-:Y:S01]  /*2cc00*/  IADD3 R30, P1, PT, R31, R26, RZ ;  /* 0x0000001a1f1e7210 */ /* 0x000fe20007f3e0ff */
[----:B------:R-:W-:Y:S02]  /*2cc10*/  IMAD.X R33, RZ, RZ, RZ, P3 ;  /* 0x000000ffff217224 */ /* 0x000fe400018e06ff */
[----:B------:R-:W-:Y:S01]  /*2cc20*/  VIADD R27, R27, UR7 ;  /* 0x000000071b1b7c36 */ /* 0x000fe20008000000 */
[----:B------:R-:W-:Y:S01]  /*2cc30*/  IADD3 R16, P0, PT, R5, R17, RZ ;  /* 0x0000001105107210 */ /* 0x000fe20007f1e0ff */
[----:B------:R-:W-:-:S03]  /*2cc40*/  IMAD.WIDE.U32 R32, R2, UR15, R32 ;  /* 0x0000000f02207c25 */ /* 0x000fc6000f8e0020 */
[----:B------:R-:W-:Y:S01]  /*2cc50*/  IADD3.X R17, PT, PT, RZ, RZ, RZ, P0, !PT ;  /* 0x000000ffff117210 */ /* 0x000fe200007fe4ff */
[----:B------:R-:W-:Y:S01]  /*2cc60*/  IMAD.WIDE.U32 R20, R24, UR32, R20 ;  /* 0x0000002018147c25 */ /* 0x000fe2000f8e0014 */
[----:B------:R-:W-:-:S03]  /*2cc70*/  IADD3 R34, P2, PT, R35, R32, RZ ;  /* 0x0000002023227210 */ /* 0x000fc60007f5e0ff */
[----:B------:R-:W-:-:S04]  /*2cc80*/  IMAD.WIDE.U32 R28, R12, UR28, R28 ;  /* 0x0000001c0c1c7c25 */ /* 0x000fc8000f8e001c */
[----:B------:R-:W-:Y:S01]  /*2cc90*/  IMAD.X R31, RZ, RZ, RZ, P1 ;  /* 0x000000ffff1f7224 */ /* 0x000fe200008e06ff */
[----:B------:R-:W-:Y:S01]  /*2cca0*/  IADD3 R26, P1, PT, R27, R20, RZ ;  /* 0x000000141b1a7210 */ /* 0x000fe20007f3e0ff */
[----:B------:R-:W-:Y:S01]  /*2ccb0*/  VIADD R5, R21, UR9 ;  /* 0x0000000915057c36 */ /* 0x000fe20008000000 */
[----:B------:R-:W-:Y:S01]  /*2ccc0*/  IADD3 R32, P3, PT, R23, R28, RZ ;  /* 0x0000001c17207210 */ /* 0x000fe20007f7e0ff */
[----:B------:R-:W-:-:S04]  /*2ccd0*/  IMAD.WIDE.U32 R20, R11, UR29, R30 ;  /* 0x0000001d0b147c25 */ /* 0x000fc8000f8e001e */
[----:B------:R-:W-:Y:S01]  /*2cce0*/  VIADD R29, R29, UR4 ;  /* 0x000000041d1d7c36 */ /* 0x000fe20008000000 */
[----:B------:R-:W-:Y:S01]  /*2ccf0*/  IADD3 R23, PT, PT, R21, UR6, RZ ;  /* 0x0000000615177c10 */ /* 0x000fe2000fffe0ff */
[----:B------:R-:W-:-:S04]  /*2cd00*/  IMAD.WIDE.U32 R16, R7, UR33, R16 ;  /* 0x0000002107107c25 */ /* 0x000fc8000f8e0010 */
[----:B------:R-:W-:Y:S01]  /*2cd10*/  IMAD.X R35, RZ, RZ, RZ, P2 ;  /* 0x000000ffff237224 */ /* 0x000fe200010e06ff */
[----:B------:R-:W-:Y:S01]  /*2cd20*/  IADD3 R28, P2, PT, R29, R20, RZ ;  /* 0x000000141d1c7210 */ /* 0x000fe20007f5e0ff */
[----:B------:R-:W-:Y:S01]  /*2cd30*/  IMAD.X R27, RZ, RZ, RZ, P1 ;  /* 0x000000ffff1b7224 */ /* 0x000fe200008e06ff */
[----:B------:R-:W-:Y:S01]  /*2cd40*/  IADD3 R20, P0, PT, R16, R5, RZ ;  /* 0x0000000510147210 */ /* 0x000fe20007f1e0ff */
[----:B------:R-:W-:-:S04]  /*2cd50*/  IMAD.WIDE.U32 R30, R3, UR14, R34 ;  /* 0x0000000e031e7c25 */ /* 0x000fc8000f8e0022 */
[----:B------:R-:W-:Y:S01]  /*2cd60*/  VIADD R15, R33, UR11 ;  /* 0x0000000b210f7c36 */ /* 0x000fe20008000000 */
[----:B------:R-:W-:Y:S01]  /*2cd70*/  IADD3.X R33, PT, PT, RZ, RZ, RZ, P3, !PT ;  /* 0x000000ffff217210 */ /* 0x000fe20001ffe4ff */
[----:B------:R-:W-:Y:S02]  /*2cd80*/  VIADD R35, R6, UR27 ;  /* 0x0000001b06237c36 */ /* 0x000fe40008000000 */
[----:B------:R-:W-:Y:S02]  /*2cd90*/  IMAD.X R21, RZ, RZ, RZ, P0 ;  /* 0x000000ffff157224 */ /* 0x000fe400000e06ff */
[----:B------:R-:W-:Y:S01]  /*2cda0*/  IMAD.WIDE.U32 R26, R14, UR30, R26 ;  /* 0x0000001e0e1a7c25 */ /* 0x000fe2000f8e001a */
[----:B------:R-:W-:-:S03]  /*2cdb0*/  IADD3 R34, P4, PT, R35, R30, RZ ;  /* 0x0000001e23227210 */ /* 0x000fc60007f9e0ff */
[----:B------:R-:W-:Y:S01]  /*2cdc0*/  IMAD.WIDE.U32 R20, R19, UR32, R20 ;  /* 0x0000002013147c25 */ /* 0x000fe2000f8e0014 */
[----:B------:R-:W-:Y:S02]  /*2cdd0*/  IADD3 R26, P0, PT, R23, R26, RZ ;  /* 0x0000001a171a7210 */ /* 0x000fe40007f1e0ff */
[----:B------:R-:W-:Y:S01]  /*2cde0*/  IADD3 R27, PT, PT, R27, UR8, RZ ;  /* 0x000000081b1b7c10 */ /* 0x000fe2000fffe0ff */
[----:B------:R-:W-:Y:S01]  /*2cdf0*/  VIADD R5, R31, UR16 ;  /* 0x000000101f057c36 */ /* 0x000fe20008000000 */
[----:B------:R-:W-:Y:S01]  /*2ce00*/  IADD3 R16, PT, PT, R21, UR10, RZ ;  /* 0x0000000a15107c10 */ /* 0x000fe2000fffe0ff */
[----:B------:R-:W-:Y:S01]  /*2ce10*/  IMAD.WIDE.U32 R30, R0, UR21, R32 ;  /* 0x00000015001e7c25 */ /* 0x000fe2000f8e0020 */
[----:B------:R-:W-:-:S03]  /*2ce20*/  IADD3 R20, P1, PT, R27, R20, RZ ;  /* 0x000000141b147210 */ /* 0x000fc60007f3e0ff */
[----:B------:R-:W-:Y:S01]  /*2ce30*/  IMAD.X R29, RZ, RZ, RZ, P2 ;  /* 0x000000ffff1d7224 */ /* 0x000fe200010e06ff */
[----:B------:R-:W-:Y:S01]  /*2ce40*/  IADD3 R32, P3, PT, R15, R30, RZ ;  /* 0x0000001e0f207210 */ /* 0x000fe20007f7e0ff */
[----:B------:R-:W-:Y:S01]  /*2ce50*/  IMAD.X R27, RZ, RZ, RZ, P0 ;  /* 0x000000ffff1b7224 */ /* 0x000fe200000e06ff */
[----:B------:R-:W-:Y:S01]  /*2ce60*/  IADD3.X R21, PT, PT, RZ, RZ, RZ, P1, !PT ;  /* 0x000000ffff157210 */ /* 0x000fe20000ffe4ff */
[----:B------:R-:W-:Y:S01]  /*2ce70*/  IMAD.WIDE.U32 R28, R9, UR28, R28 ;  /* 0x0000001c091c7c25 */ /* 0x000fe2000f8e001c */
[----:B------:R-:W-:-:S03]  /*2ce80*/  IADD3 R16, P0, PT, R17, R16, RZ ;  /* 0x0000001011107210 */ /* 0x000fc60007f1e0ff */
[----:B------:R-:W-:Y:S01]  /*2ce90*/  IMAD.WIDE.U32 R26, R13, UR29, R26 ;  /* 0x0000001d0d1a7c25 */ /* 0x000fe2000f8e001a */
[----:B------:R-:W-:-:S03]  /*2cea0*/  IADD3 R15, PT, PT, R29, UR5, RZ ;  /* 0x000000051d0f7c10 */ /* 0x000fc6000fffe0ff */
[----:B------:R-:W-:Y:S01]  /*2ceb0*/  IMAD.X R33, RZ, RZ, RZ, P3 ;  /* 0x000000ffff217224 */ /* 0x000fe200018e06ff */
[----:B------:R-:W-:Y:S01]  /*2cec0*/  IADD3 R30, P2, PT, R15, R26, RZ ;  /* 0x0000001a0f1e7210 */ /* 0x000fe20007f5e0ff */
[----:B------:R-:W-:Y:S02]  /*2ced0*/  IMAD.X R35, RZ, RZ, RZ, P4 ;  /* 0x000000ffff237224 */ /* 0x000fe400020e06ff */
[----:B------:R-:W-:Y:S02]  /*2cee0*/  VIADD R29, R27, UR7 ;  /* 0x000000071b1d7c36 */ /* 0x000fe40008000000 */
[----:B------:R-:W-:-:S04]  /*2cef0*/  IMAD.WIDE.U32 R32, R2, UR20, R32 ;  /* 0x0000001402207c25 */ /* 0x000fc8000f8e0020 */
[----:B------:R-:W-:Y:S01]  /*2cf00*/  IMAD.WIDE.U32 R26, R4, UR13, R34 ;  /* 0x0000000d041a7c25 */ /* 0x000fe2000f8e0022 */
[----:B------:R-:W-:-:S03]  /*2cf10*/  IADD3 R34, P3, PT, R5, R32, RZ ;  /* 0x0000002005227210 */ /* 0x000fc60007f7e0ff */
[----:B------:R-:W-:Y:S01]  /*2cf20*/  VIADD R15, R27, UR26 ;  /* 0x0000001a1b0f7c36 */ /* 0x000fe20008000000 */
[----:B------:R-:W-:Y:S01]  /*2cf30*/  MOV R27, RZ ;  /* 0x000000ff001b7202 */ /* 0x000fe20000000f00 */
[----:B------:R-:W-:Y:S01]  /*2cf40*/  IMAD R5, R26, UR34, RZ ;  /* 0x000000221a057c24 */ /* 0x000fe2000f8e02ff */
[----:B------:R-:W-:Y:S01]  /*2cf50*/  IADD3.X R35, PT, PT, RZ, RZ, RZ, P3, !PT ;  /* 0x000000ffff237210 */ /* 0x000fe20001ffe4ff */
[----:B------:R-:W-:-:S04]  /*2cf60*/  IMAD.WIDE.U32 R20, R24, UR30, R20 ;  /* 0x0000001e18147c25 */ /* 0x000fc8000f8e0014 */
[----:B------:R-:W-:Y:S01]  /*2cf70*/  IMAD.HI.U32 R6, R5, UR12, R26 ;  /* 0x0000000c05067c27 */ /* 0x000fe2000f8e001a */
[----:B------:R-:W-:-:S03]  /*2cf80*/  IADD3 R21, PT, PT, R21, UR9, RZ ;  /* 0x0000000915157c10 */ /* 0x000fc6000fffe0ff */
[----:B------:R-:W-:Y:S01]  /*2cf90*/  IMAD.MOV.U32 R26, RZ, RZ, R28 ;  /* 0x000000ffff1a7224 */ /* 0x000fe200078e001c */
[----:B------:R-:W-:Y:S01]  /*2cfa0*/  IADD3 R28, P1, PT, R29, R20, RZ ;  /* 0x000000141d1c7210 */ /* 0x000fe20007f3e0ff */
[----:B------:R-:W-:Y:S02]  /*2cfb0*/  VIADD R31, R31, UR24 ;  /* 0x000000181f1f7c36 */ /* 0x000fe40008000000 */
[----:B------:R-:W-:-:S04]  /*2cfc0*/  IMAD.WIDE.U32 R26, R12, UR31, R26 ;  /* 0x0000001f0c1a7c25 */ /* 0x000fc8000f8e001a */
[----:B------:R-:W-:Y:S01]  /*2cfd0*/  IMAD.X R17, RZ, RZ, RZ, P0 ;  /* 0x000000ffff117224 */ /* 0x000fe200000e06ff */
[----:B------:R-:W-:Y:S01]  /*2cfe0*/  IADD3 R20, P0, PT, R31, R26, RZ ;  /* 0x0000001a1f147210 */ /* 0x000fe20007f1e0ff */
[----:B------:R-:W-:Y:S02]  /*2cff0*/  IMAD.X R31, RZ, RZ, RZ, P2 ;  /* 0x000000ffff1f7224 */ /* 0x000fe400010e06ff */
[----:B------:R-:W-:-:S04]  /*2d000*/  IMAD.WIDE.U32 R16, R7, UR32, R16 ;  /* 0x0000002007107c25 */ /* 0x000fc8000f8e0010 */
[----:B------:R-:W-:Y:S02]  /*2d010*/  VIADD R27, R27, UR4 ;  /* 0x000000041b1b7c36 */ /* 0x000fe40008000000 */
[----:B------:R-:W-:-:S04]  /*2d020*/  IMAD.WIDE.U32 R30, R11, UR28, R30 ;  /* 0x0000001c0b1e7c25 */ /* 0x000fc8000f8e001e */
[----:B------:R-:W-:Y:S01]  /*2d030*/  IMAD.X R29, RZ, RZ, RZ, P1 ;  /* 0x000000ffff1d7224 */ /* 0x000fe200008e06ff */
[----:B------:R-:W-:Y:S01]  /*2d040*/  IADD3 R26, P1, PT, R16, R21, RZ ;  /* 0x00000015101a7210 */ /* 0x000fe20007f3e0ff */
[----:B------:R-:W-:Y:S01]  /*2d050*/  VIADD R31, R31, UR6 ;  /* 0x000000061f1f7c36 */ /* 0x000fe20008000000 */
[----:B------:R-:W-:Y:S01]  /*2d060*/  IADD3 R32, P3, PT, R27, R30, RZ ;  /* 0x0000001e1b207210 */ /* 0x000fe20007f7e0ff */
[----:B------:R-:W-:Y:S01]  /*2d070*/  IMAD.WIDE.U32 R28, R14, UR29, R28 ;  /* 0x0000001d0e1c7c25 */ /* 0x000fe2000f8e001c */
[----:B------:R-:W-:-:S03]  /*2d080*/  IADD3.X R27, PT, PT, RZ, RZ, RZ, P1, !PT ;  /* 0x000000ffff1b7210 */ /* 0x000fc60000ffe4ff */
[----:B------:R-:W-:Y:S01]  /*2d090*/  VIADD R10, R33, UR17 ;  /* 0x00000011210a7c36 */ /* 0x000fe20008000000 */
[----:B------:R-:W-:Y:S01]  /*2d0a0*/  IADD3 R29, PT, PT, R29, UR8, RZ ;  /* 0x000000081d1d7c10 */ /* 0x000fe2000fffe0ff */
[----:B------:R-:W-:Y:S01]  /*2d0b0*/  IMAD.WIDE.U32 R26, R19, UR30, R26 ;  /* 0x0000001e131a7c25 */ /* 0x000fe2000f8e001a */
[----:B------:R-:W-:-:S03]  /*2d0c0*/  IADD3 R30, P2, PT, R31, R28, RZ ;  /* 0x0000001c1f1e7210 */ /* 0x000fc60007f5e0ff */
[----:B------:R-:W-:Y:S01]  /*2d0d0*/  IMAD.X R33, RZ, RZ, RZ, P3 ;  /* 0x000000ffff217224 */ /* 0x000fe200018e06ff */
[----:B------:R-:W-:Y:S01]  /*2d0e0*/  IADD3 R28, P3, PT, R29, R26, RZ ;  /* 0x0000001a1d1c7210 */ /* 0x000fe20007f7e0ff */
[----:B------:R-:W-:Y:S02]  /*2d0f0*/  VIADD R27, R27, UR10 ;  /* 0x0000000a1b1b7c36 */ /* 0x000fe40008000000 */
[----:B------:R-:W-:Y:S02]  /*2d100*/  IMAD.X R31, RZ, RZ, RZ, P2 ;  /* 0x000000ffff1f7224 */ /* 0x000fe400010e06ff */
[----:B------:R-:W-:Y:S01]  /*2d110*/  IMAD.WIDE.U32 R34, R3, UR15, R34 ;  /* 0x0000000f03227c25 */ /* 0x000fe2000f8e0022 */
[----:B------:R-:W-:-:S03]  /*2d120*/  IADD3 R26, P2, PT, R17, R27, RZ ;  /* 0x0000001b111a7210 */ /* 0x000fc60007f5e0ff */
[----:B------:R-:W-:Y:S01]  /*2d130*/  IMAD.WIDE.U32 R32, R9, UR31, R32 ;  /* 0x0000001f09207c25 */ /* 0x000fe2000f8e0020 */
[----:B------:R-:W-:-:S03]  /*2d140*/  IADD3 R16, P1, PT, R15, R34, RZ ;  /* 0x000000220f107210 */ /* 0x000fc60007f3e0ff */
[----:B------:R-:W-:Y:S02]  /*2d150*/  IMAD.X R29, RZ, RZ, RZ, P3 ;  /* 0x000000ffff1d7224 */ /* 0x000fe400018e06ff */
[----:B------:R-:W-:-:S04]  /*2d160*/  IMAD.WIDE.U32 R30, R13, UR28, R30 ;  /* 0x0000001c0d1e7c25 */ /* 0x000fc8000f8e001e */
[----:B------:R-:W-:Y:S01]  /*2d170*/  VIADD R8, R35, UR11 ;  /* 0x0000000b23087c36 */ /* 0x000fe20008000000 */
[----:B------:R-:W-:Y:S01]  /*2d180*/  IADD3 R35, PT, PT, R33, UR5, RZ ;  /* 0x0000000521237c10 */ /* 0x000fe2000fffe0ff */
[----:B------:R-:W-:Y:S01]  /*2d190*/  IMAD.X R21, RZ, RZ, RZ, P0 ;  /* 0x000000ffff157224 */ /* 0x000fe200000e06ff */
[----:B------:R-:W-:Y:S01]  /*2d1a0*/  IADD3 R31, PT, PT, R31, UR7, RZ ;  /* 0x000000071f1f7c10 */ /* 0x000fe2000fffe0ff */
[----:B------:R-:W-:Y:S01]  /*2d1b0*/  IMAD.X R27, RZ, RZ, RZ, P2 ;  /* 0x000000ffff1b7224 */ /* 0x000fe200010e06ff */
[----:B------:R-:W-:Y:S01]  /*2d1c0*/  IADD3 R34, P0, PT, R35, R30, RZ ;  /* 0x0000001e23227210 */ /* 0x000fe20007f1e0ff */
[----:B------:R-:W-:-:S04]  /*2d1d0*/  IMAD.WIDE.U32 R28, R24, UR29, R28 ;  /* 0x0000001d181c7c25 */ /* 0x000fc8000f8e001c */
[----:B------:R-:W-:Y:S01]  /*2d1e0*/  IMAD.WIDE.U32 R36, R0, UR22, R20 ;  /* 0x0000001600247c25 */ /* 0x000fe2000f8e0014 */
[----:B------:R-:W-:Y:S02]  /*2d1f0*/  MOV R20, R32 ;  /* 0x0000002000147202 */ /* 0x000fe40000000f00 */
[----:B------:R-:W-:Y:S01]  /*2d200*/  IADD3 R32, P3, PT, R31, R28, RZ ;  /* 0x0000001c1f207210 */ /* 0x000fe20007f7e0ff */
[----:B------:R-:W-:-:S03]  /*2d210*/  IMAD.WIDE.U32 R26, R7, UR30, R26 ;  /* 0x0000001e071a7c25 */ /* 0x000fc6000f8e001a */
[----:B------:R-:W-:Y:S01]  /*2d220*/  IADD3.X R33, PT, PT, RZ, RZ, RZ, P3, !PT ;  /* 0x000000ffff217210 */ /* 0x000fe20001ffe4ff */
[----:B------:R-:W-:Y:S02]  /*2d230*/  VIADD R15, R29, UR9 ;  /* 0x000000091d0f7c36 */ /* 0x000fe40008000000 */
[----:B------:R-:W-:Y:S02]  /*2d240*/  IMAD.MOV.U32 R21, RZ, RZ, RZ ;  /* 0x000000ffff157224 */ /* 0x000fe400078e00ff */
[----:B------:R-:W-:Y:S01]  /*2d250*/  IMAD.X R35, RZ, RZ, RZ, P0 ;  /* 0x000000ffff237224 */ /* 0x000fe200000e06ff */
[----:B------:R-:W-:Y:S01]  /*2d260*/  IADD3 R30, P2, PT, R26, R15, RZ ;  /* 0x0000000f1a1e7210 */ /* 0x000fe20007f5e0ff */
[----:B------:R-:W-:Y:S01]  /*2d270*/  IMAD.WIDE.U32 R20, R22, R12, R20 ;  /* 0x0000000c16147225 */ /* 0x000fe200078e0014 */
[----:B------:R-:W-:Y:S02]  /*2d280*/  IADD3 R28, P0, PT, R10, R36, RZ ;  /* 0x000000240a1c7210 */ /* 0x000fe40007f1e0ff */
[----:B------:R-:W-:Y:S01]  /*2d290*/  IADD3 R15, PT, PT, R37, UR25, RZ ;  /* 0x00000019250f7c10 */ /* 0x000fe2000fffe0ff */
[----:B------:R-:W-:Y:S01]  /*2d2a0*/  IMAD.X R31, RZ, RZ, RZ, P2 ;  /* 0x000000ffff1f7224 */ /* 0x000fe200010e06ff */
[----:B------:R-:W-:Y:S01]  /*2d2b0*/  IADD3.X R29, PT, PT, RZ, RZ, RZ, P0, !PT ;  /* 0x000000ffff1d7210 */ /* 0x000fe200007fe4ff */
[----:B------:R-:W-:-:S02]  /*2d2c0*/  VIADD R17, R21, UR4 ;  /* 0x0000000415117c36 */ /* 0x000fc40008000000 */
[----:B------:R-:W-:-:S04]  /*2d2d0*/  IMAD.WIDE.U32 R34, R11, UR31, R34 ;  /* 0x0000001f0b227c25 */ /* 0x000fc8000f8e0022 */
[----:B------:R-:W-:Y:S01]  /*2d2e0*/  IMAD.WIDE.U32 R32, R14, UR28, R32 ;  /* 0x0000001c0e207c25 */ /* 0x000fe2000f8e0020 */
[----:B------:R-:W-:-:S03]  /*2d2f0*/  IADD3 R36, P2, PT, R17, R34, RZ ;  /* 0x0000002211247210 */ /* 0x000fc60007f5e0ff */
[----:B------:R-:W-:-:S04]  /*2d300*/  IMAD.WIDE.U32 R30, R19, UR29, R30 ;  /* 0x0000001d131e7c25 */ /* 0x000fc8000f8e001e */
[----:B------:R-:W-:Y:S01]  /*2d310*/  VIADD R35, R35, UR6 ;  /* 0x0000000623237c36 */ /* 0x000fe20008000000 */
[----:B------:R-:W-:Y:S01]  /*2d320*/  IADD3 R31, PT, PT, R31, UR10, RZ ;  /* 0x0000000a1f1f7c10 */ /* 0x000fe2000fffe0ff */
[----:B------:R-:W-:Y:S02]  /*2d330*/  VIADD R33, R33, UR8 ;  /* 0x0000000821217c36 */ /* 0x000fe40008000000 */
[----:B------:R-:W-:Y:S01]  /*2d340*/  IMAD.X R37, RZ, RZ, RZ, P2 ;  /* 0x000000ffff257224 */ /* 0x000fe200010e06ff */
[----:B------:R-:W-:Y:S01]  /*2d350*/  IADD3 R34, P4, PT, R35, R32, RZ ;  /* 0x0000002023227210 */ /* 0x000fe20007f9e0ff */
[----:B------:R-:W-:Y:S01]  /*2d360*/  IMAD.X R17, RZ, RZ, RZ, P1 ;  /* 0x000000ffff117224 */ /* 0x000fe200008e06ff */
[----:B------:R-:W-:Y:S02]  /*2d370*/  IADD3 R32, P3, PT, R33, R30, RZ ;  /* 0x0000001e21207210 */ /* 0x000fe40007f7e0ff */
[----:B------:R-:W-:Y:S01]  /*2d380*/  IADD3 R30, P2, PT, R27, R31, RZ ;  /* 0x0000001f1b1e7210 */ /* 0x000fe20007f5e0ff */
[----:B------:R-:W-:Y:S01]  /*2d390*/  IMAD.WIDE.U32 R26, R22, R9, R36 ;  /* 0x00000009161a7225 */ /* 0x000fe200078e0024 */
[----:B------:R-:W-:-:S03]  /*2d3a0*/  IADD3.X R35, PT, PT, RZ, RZ, RZ, P4, !PT ;  /* 0x000000ffff237210 */ /* 0x000fc600027fe4ff */
[----:B------:R-:W-:Y:S01]  /*2d3b0*/  IMAD.WIDE.U32 R38, R4, UR14, R16 ;  /* 0x0000000e04267c25 */ /* 0x000fe2000f8e0010 */
[----:B------:R-:W-:-:S03]  /*2d3c0*/  IADD3 R37, PT, PT, R27, UR5, RZ ;  /* 0x000000051b257c10 */ /* 0x000fc6000fffe0ff */
[----:B------:R-:W-:Y:S02]  /*2d3d0*/  IMAD.X R33, RZ, RZ, RZ, P3 ;  /* 0x000000ffff217224 */ /* 0x000fe400018e06ff */
        /* <DEDUP_REMOVED lines=10> */
[----:B------:R-:W-:Y:S02]  /*2d480*/  VIADD R9, R6, UR27 ;  /* 0x0000001b06097c36 */ /* 0x000fe40008000000 */
[----:B------:R-:W-:Y:S02]  /*2d490*/  IMAD.X R35, RZ, RZ, RZ, P3 ;  /* 0x000000ffff237224 */ /* 0x000fe400018e06ff */
[----:B------:R-:W-:Y:S01]  /*2d4a0*/  IMAD.WIDE.U32 R10, R22, R11, R36 ;  /* 0x0000000b160a7225 */ /* 0x000fe200078e0024 */
[----:B------:R-:W-:-:S03]  /*2d4b0*/  IADD3 R16, P1, PT, R9, R38, RZ ;  /* 0x0000002609107210 */ /* 0x000fc60007f3e0ff */
[----:B------:R-:W-:Y:S01]  /*2d4c0*/  IMAD.X R33, RZ, RZ, RZ, P2 ;  /* 0x000000ffff217224 */ /* 0x000fe200010e06ff */
[----:B------:R-:W-:Y:S01]  /*2d4d0*/  IADD3 R9, PT, PT, R11, UR6, RZ ;  /* 0x000000060b097c10 */ /* 0x000fe2000fffe0ff */
[----:B------:R-:W-:-:S04]  /*2d4e0*/  IMAD.WIDE.U32 R34, R14, UR31, R34 ;  /* 0x0000001f0e227c25 */ /* 0x000fc8000f8e0022 */
[----:B------:R-:W-:Y:S01]  /*2d4f0*/  IMAD.WIDE.U32 R36, R2, UR21, R28 ;  /* 0x0000001502247c25 */ /* 0x000fe2000f8e001c */
[----:B------:R-:W-:Y:S02]  /*2d500*/  IADD3 R34, P2, PT, R9, R34, RZ ;  /* 0x0000002209227210 */ /* 0x000fe40007f5e0ff */
[----:B------:R-:W0:Y:S01]  /*2d510*/  LDC R9, c[0x3][0x1c] ;  /* 0x00c00700ff097b82 */ /* 0x000e220000000800 */
[----:B------:R-:W-:Y:S01]  /*2d520*/  IMAD.WIDE.U32 R28, R19, UR28, R32 ;  /* 0x0000001c131c7c25 */ /* 0x000fe2000f8e0020 */
[----:B------:R-:W-:Y:S02]  /*2d530*/  IADD3 R32, P0, PT, R15, R20, RZ ;  /* 0x000000140f207210 */ /* 0x000fe40007f1e0ff */
[----:B------:R-:W-:Y:S01]  /*2d540*/  IADD3 R36, P4, PT, R8, R36, RZ ;  /* 0x0000002408247210 */ /* 0x000fe20007f9e0ff */
[----:B------:R-:W-:Y:S01]  /*2d550*/  VIADD R21, R35, UR8 ;  /* 0x0000000823157c36 */ /* 0x000fe20008000000 */
[----:B------:R-:W-:Y:S01]  /*2d560*/  IADD3 R30, PT, PT, R29, UR10, RZ ;  /* 0x0000000a1d1e7c10 */ /* 0x000fe2000fffe0ff */
[----:B------:R-:W-:-:S02]  /*2d570*/  IMAD.X R35, RZ, RZ, RZ, P2 ;  /* 0x000000ffff237224 */ /* 0x000fc400010e06ff */
[----:B------:R-:W-:Y:S01]  /*2d580*/  VIADD R23, R37, UR24 ;  /* 0x0000001825177c36 */ /* 0x000fe20008000000 */
[----:B------:R-:W-:Y:S01]  /*2d590*/  IADD3 R20, P3, PT, R21, R28, RZ ;  /* 0x0000001c15147210 */ /* 0x000fe20007f7e0ff */
[----:B------:R-:W-:Y:S01]  /*2d5a0*/  IMAD.WIDE.U32 R12, R22, R13, R34 ;  /* 0x0000000d160c7225 */ /* 0x000fe200078e0022 */
[----:B------:R-:W-:Y:S02]  /*2d5b0*/  IADD3 R30, P2, PT, R31, R30, RZ ;  /* 0x0000001e1f1e7210 */ /* 0x000fe40007f5e0ff */
[----:B------:R-:W-:Y:S01]  /*2d5c0*/  IADD3.X R21, PT, PT, RZ, RZ, RZ, P3, !PT ;  /* 0x000000ffff157210 */ /* 0x000fe20001ffe4ff */
[----:B------:R-:W-:Y:S02]  /*2d5d0*/  IMAD.X R37, RZ, RZ, RZ, P4 ;  /* 0x000000ffff257224 */ /* 0x000fe400020e06ff */
[----:B------:R-:W-:Y:S02]  /*2d5e0*/  VIADD R11, R13, UR7 ;  /* 0x000000070d0b7c36 */ /* 0x000fe40008000000 */
[----:B------:R-:W-:-:S04]  /*2d5f0*/  IMAD.WIDE.U32 R20, R24, UR31, R20 ;  /* 0x0000001f18147c25 */ /* 0x000fc8000f8e0014 */
[----:B------:R-:W-:-:S04]  /*2d600*/  IMAD.WIDE.U32 R28, R3, UR20, R36 ;  /* 0x00000014031c7c25 */ /* 0x000fc8000f8e0024 */
[----:B------:R-:W-:Y:S01]  /*2d610*/  IMAD.X R17, RZ, RZ, RZ, P1 ;  /* 0x000000ffff117224 */ /* 0x000fe200008e06ff */
[----:B------:R-:W-:Y:S01]  /*2d620*/  IADD3 R20, P1, PT, R11, R20, RZ ;  /* 0x000000140b147210 */ /* 0x000fe20007f3e0ff */
[----:B------:R-:W-:Y:S01]  /*2d630*/  VIADD R39, R39, UR16 ;  /* 0x0000001027277c36 */ /* 0x000fe20008000000 */
[----:B------:R-:W-:Y:S01]  /*2d640*/  IADD3 R13, PT, PT, R29, UR17, RZ ;  /* 0x000000111d0d7c10 */ /* 0x000fe2000fffe0ff */
[----:B------:R-:W-:Y:S01]  /*2d650*/  VIADD R29, R21, UR9 ;  /* 0x00000009151d7c36 */ /* 0x000fe20008000000 */
[----:B------:R-:W-:Y:S01]  /*2d660*/  IADD3.X R21, PT, PT, RZ, RZ, RZ, P1, !PT ;  /* 0x000000ffff157210 */ /* 0x000fe20000ffe4ff */
[----:B------:R-:W-:Y:S01]  /*2d670*/  IMAD.X R31, RZ, RZ, RZ, P2 ;  /* 0x000000ffff1f7224 */ /* 0x000fe200010e06ff */
[----:B------:R-:W-:Y:S01]  /*2d680*/  IADD3 R34, P3, PT, R39, R28, RZ ;  /* 0x0000001c27227210 */ /* 0x000fe20007f7e0ff */
[----:B------:R-:W-:Y:S02]  /*2d690*/  IMAD.X R33, RZ, RZ, RZ, P0 ;  /* 0x000000ffff217224 */ /* 0x000fe400000e06ff */
[----:B------:R-:W-:Y:S01]  /*2d6a0*/  IMAD.WIDE.U32 R36, R5, UR13, R16 ;  /* 0x0000000d05247c25 */ /* 0x000fe2000f8e0010 */
[----:B------:R-:W-:-:S03]  /*2d6b0*/  IADD3.X R35, PT, PT, RZ, RZ, RZ, P3, !PT ;  /* 0x000000ffff237210 */ /* 0x000fc60001ffe4ff */
[----:B------:R-:W-:-:S04]  /*2d6c0*/  IMAD.WIDE.U32 R16, R7, UR28, R30 ;  /* 0x0000001c07107c25 */ /* 0x000fc8000f8e001e */
[----:B------:R-:W-:Y:S01]  /*2d6d0*/  IMAD.WIDE.U32 R14, R22, R14, R20 ;  /* 0x0000000e160e7225 */ /* 0x000fe200078e0014 */
[----:B------:R-:W-:-:S03]  /*2d6e0*/  IADD3 R28, P0, PT, R16, R29, RZ ;  /* 0x0000001d101c7210 */ /* 0x000fc60007f1e0ff */
[----:B0-----:R-:W-:-:S04]  /*2d6f0*/  IMAD.WIDE.U32 R20, R0, R9, R32 ;  /* 0x0000000900147225 */ /* 0x001fc800078e0020 */
[----:B------:R-:W-:Y:S01]  /*2d700*/  VIADD R11, R37, UR26 ;  /* 0x0000001a250b7c36 */ /* 0x000fe20008000000 */
[----:B------:R-:W-:Y:S01]  /*2d710*/  IADD3 R30, P1, PT, R20, R23, RZ ;  /* 0x00000017141e7210 */ /* 0x000fe20007f3e0ff */
[----:B------:R-:W-:-:S03]  /*2d720*/  IMAD.WIDE.U32 R32, R4, UR15, R34 ;  /* 0x0000000f04207c25 */ /* 0x000fc6000f8e0022 */
[----:B------:R-:W-:Y:S01]  /*2d730*/  IADD3.X R31, PT, PT, RZ, RZ, RZ, P1, !PT ;  /* 0x000000ffff1f7210 */ /* 0x000fe20000ffe4ff */
[----:B------:R-:W-:Y:S01]  /*2d740*/  IMAD.X R29, RZ, RZ, RZ, P0 ;  /* 0x000000ffff1d7224 */ /* 0x000fe200000e06ff */
[----:B------:R-:W-:Y:S01]  /*2d750*/  IADD3 R32, P3, PT, R11, R32, RZ ;  /* 0x000000200b207210 */ /* 0x000fe20007f7e0ff */
[----:B------:R-:W-:Y:S01]  /*2d760*/  VIADD R11, R15, UR8 ;  /* 0x000000080f0b7c36 */ /* 0x000fe20008000000 */
[----:B------:R-:W-:Y:S01]  /*2d770*/  IADD3 R15, PT, PT, R33, UR11, RZ ;  /* 0x0000000b210f7c10 */ /* 0x000fe2000fffe0ff */
[----:B------:R-:W-:Y:S01]  /*2d780*/  IMAD.WIDE.U32 R28, R19, UR31, R28 ;  /* 0x0000001f131c7c25 */ /* 0x000fe2000f8e001c */
[----:B------:R-:W-:-:S03]  /*2d790*/  IADD3 R21, P0, PT, R21, R26, RZ ;  /* 0x0000001a15157210 */ /* 0x000fc60007f1e0ff */
[----:B------:R-:W-:Y:S01]  /*2d7a0*/  IMAD.WIDE.U32 R30, R2, UR22, R30 ;  /* 0x00000016021e7c25 */ /* 0x000fe2000f8e001e */
[----:B------:R-:W-:-:S03]  /*2d7b0*/  IADD3 R28, P2, PT, R11, R28, RZ ;  /* 0x0000001c0b1c7210 */ /* 0x000fc60007f5e0ff */
[----:B------:R-:W-:Y:S02]  /*2d7c0*/  IMAD R0, R36, UR34, RZ ;  /* 0x0000002224007c24 */ /* 0x000fe4000f8e02ff */
[----:B------:R-:W-:Y:S02]  /*2d7d0*/  IMAD.MOV.U32 R37, RZ, RZ, RZ ;  /* 0x000000ffff257224 */ /* 0x000fe400078e00ff */
[----:B------:R-:W-:Y:S01]  /*2d7e0*/  VIADD R16, R29, UR10 ;  /* 0x0000000a1d107c36 */ /* 0x000fe20008000000 */
[----:B------:R-:W-:Y:S01]  /*2d7f0*/  IADD3.X R29, PT, PT, RZ, RZ, RZ, P2, !PT ;  /* 0x000000ffff1d7210 */ /* 0x000fe200017fe4ff */
[----:B------:R-:W-:Y:S02]  /*2d800*/  VIADD R20, R31, UR25 ;  /* 0x000000191f147c36 */ /* 0x000fe40008000000 */
[----:B------:R-:W-:Y:S01]  /*2d810*/  IMAD.HI.U32 R36, R0, UR12, R36 ;  /* 0x0000000c00247c27 */ /* 0x000fe2000f8e0024 */
[----:B------:R-:W-:Y:S02]  /*2d820*/  IADD3 R16, P1, PT, R17, R16, RZ ;  /* 0x0000001011107210 */ /* 0x000fe40007f3e0ff */
[----:B------:R-:W-:Y:S01]  /*2d830*/  IADD3 R20, P2, PT, R20, R21, RZ ;  /* 0x0000001514147210 */ /* 0x000fe20007f5e0ff */
[----:B------:R-:W-:Y:S01]  /*2d840*/  IMAD.X R33, RZ, RZ, RZ, P3 ;  /* 0x000000ffff217224 */ /* 0x000fe200018e06ff */
[----:B------:R-:W-:Y:S01]  /*2d850*/  IADD3 R30, P3, PT, R13, R30, RZ ;  /* 0x0000001e0d1e7210 */ /* 0x000fe20007f7e0ff */
[----:B------:R-:W-:-:S02]  /*2d860*/  VIADD R11, R36, UR27 ;  /* 0x0000001b240b7c36 */ /* 0x000fc40008000000 */
[----:B------:R-:W-:Y:S01]  /*2d870*/  IMAD.WIDE.U32 R26, R5, UR14, R32 ;  /* 0x0000000e051a7c25 */ /* 0x000fe2000f8e0020 */
[----:B------:R-:W-:-:S03]  /*2d880*/  IADD3.X R31, PT, PT, RZ, RZ, RZ, P3, !PT ;  /* 0x000000ffff1f7210 */ /* 0x000fc60001ffe4ff */
[----:B------:R-:W-:Y:S01]  /*2d890*/  IMAD.X R17, RZ, RZ, RZ, P1 ;  /* 0x000000ffff117224 */ /* 0x000fe200008e06ff */
[----:B------:R-:W-:Y:S01]  /*2d8a0*/  IADD3 R13, PT, PT, R27, UR16, RZ ;  /* 0x000000101b0d7c10 */ /* 0x000fe2000fffe0ff */
[----:B------:R-:W-:-:S04]  /*2d8b0*/  IMAD.WIDE.U32 R24, R22, R24, R28 ;  /* 0x0000001816187225 */ /* 0x000fc800078e001c */
[----:B------:R-:W-:Y:S01]  /*2d8c0*/  IMAD.X R21, RZ, RZ, RZ, P2 ;  /* 0x000000ffff157224 */ /* 0x000fe200010e06ff */
[----:B------:R-:W-:Y:S01]  /*2d8d0*/  IADD3 R32, P2, PT, R11, R26, RZ ;  /* 0x0000001a0b207210 */ /* 0x000fe20007f5e0ff */
[----:B------:R-:W-:-:S04]  /*2d8e0*/  IMAD.WIDE.U32 R16, R7, UR31, R16 ;  /* 0x0000001f07107c25 */ /* 0x000fc8000f8e0010 */
[----:B------:R-:W-:Y:S02]  /*2d8f0*/  VIADD R11, R25, UR9 ;  /* 0x00000009190b7c36 */ /* 0x000fe40008000000 */
[----:B------:R-:W-:-:S03]  /*2d900*/  IMAD.WIDE.U32 R28, R3, UR21, R30 ;  /* 0x00000015031c7c25 */ /* 0x000fc6000f8e001e */
[----:B------:R-:W-:Y:S01]  /*2d910*/  IADD3 R26, P1, PT, R16, R11, RZ ;  /* 0x0000000b101a7210 */ /* 0x000fe20007f3e0ff */
[----:B------:R-:W-:Y:S01]  /*2d920*/  IMAD.X R33, RZ, RZ, RZ, P2 ;  /* 0x000000ffff217224 */ /* 0x000fe200010e06ff */
[----:B------:R-:W-:Y:S01]  /*2d930*/  IADD3 R28, P2, PT, R15, R28, RZ ;  /* 0x0000001c0f1c7210 */ /* 0x000fe20007f5e0ff */
[----:B------:R-:W-:Y:S01]  /*2d940*/  IMAD.WIDE.U32 R20, R2, R9, R20 ;  /* 0x0000000902147225 */ /* 0x000fe200078e0014 */
[----:B------:R-:W-:-:S03]  /*2d950*/  IADD3 R29, PT, PT, R29, UR24, RZ ;  /* 0x000000181d1d7c10 */ /* 0x000fc6000fffe0ff */
[----:B------:R-:W-:Y:S02]  /*2d960*/  IMAD.X R27, RZ, RZ, RZ, P1 ;  /* 0x000000ffff1b7224 */ /* 0x000fe400008e06ff */
[----:B------:R-:W-:Y:S02]  /*2d970*/  IMAD.X R11, RZ, RZ, RZ, P0 ;  /* 0x000000ffff0b7224 */ /* 0x000fe400000e06ff */
[----:B------:R-:W-:Y:S01]  /*2d980*/  IMAD.WIDE.U32 R18, R22, R19, R26 ;  /* 0x0000001316127225 */ /* 0x000fe200078e001a */
[----:B------:R-:W-:-:S03]  /*2d990*/  IADD3 R26, P1, PT, R20, R29, RZ ;  /* 0x0000001d141a7210 */ /* 0x000fc60007f3e0ff */
[----:B------:R-:W-:Y:S01]  /*2d9a0*/  IMAD.X R29, RZ, RZ, RZ, P2 ;  /* 0x000000ffff1d7224 */ /* 0x000fe200010e06ff */
[----:B------:R-:W-:Y:S01]  /*2d9b0*/  IADD3.X R27, PT, PT, RZ, RZ, RZ, P1, !PT ;  /* 0x000000ffff1b7210 */ /* 0x000fe20000ffe4ff */
[----:B------:R-:W-:Y:S01]  /*2d9c0*/  VIADD R16, R19, UR10 ;  /* 0x0000000a13107c36 */ /* 0x000fe20008000000 */
[----:B------:R-:W-:Y:S01]  /*2d9d0*/  IADD3 R19, P0, PT, R11, R10, RZ ;  /* 0x0000000a0b137210 */ /* 0x000fe20007f1e0ff */
[----:B------:R-:W-:-:S03]  /*2d9e0*/  IMAD.WIDE.U32 R28, R4, UR20, R28 ;  /* 0x00000014041c7c25 */ /* 0x000fc6000f8e001c */
[----:B------:R-:W-:Y:S01]  /*2d9f0*/  IADD3 R16, P3, PT, R17, R16, RZ ;  /* 0x0000001011107210 */ /* 0x000fe20007f7e0ff */
[----:B------:R-:W-:Y:S01]  /*2da00*/  IMAD.WIDE.U32 R10, R3, UR22, R26 ;  /* 0x00000016030a7c25 */ /* 0x000fe2000f8e001a */
[----:B------:R-:W-:Y:S02]  /*2da10*/  IADD3 R26, P4, PT, R13, R28, RZ ;  /* 0x0000001c0d1a7210 */ /* 0x000fe40007f9e0ff */
[----:B------:R-:W-:Y:S01]  /*2da20*/  IADD3 R19, P1, PT, R21, R19, RZ ;  /* 0x0000001315137210 */ /* 0x000fe20007f3e0ff */
[----:B------:R-:W-:Y:S02]  /*2da30*/  VIADD R17, R29, UR17 ;  /* 0x000000111d117c36 */ /* 0x000fe40008000000 */
[----:B------:R-:W-:Y:S02]  /*2da40*/  IMAD.X R13, RZ, RZ, RZ, P0 ;  /* 0x000000ffff0d7224 */ /* 0x000fe400000e06ff */
[----:B------:R-:W-:Y:S01]  /*2da50*/  IMAD.X R27, RZ, RZ, RZ, P4 ;  /* 0x000000ffff1b7224 */ /* 0x000fe200020e06ff */
[----:B------:R-:W-:Y:S01]  /*2da60*/  IADD3 R20, P2, PT, R17, R10, RZ ;  /* 0x0000000a11147210 */ /* 0x000fe20007f5e0ff */
[----:B------:R-:W-:Y:S01]  /*2da70*/  IMAD.WIDE.U32 R30, R0, UR13, R32 ;  /* 0x0000000d001e7c25 */ /* 0x000fe2000f8e0020 */
[----:B------:R-:W-:-:S02]  /*2da80*/  IADD3 R10, PT, PT, R11, UR25, RZ ;  /* 0x000000190b0a7c10 */ /* 0x000fc4000fffe0ff */
[----:B------:R-:W-:Y:S01]  /*2da90*/  IADD3.X R21, PT, PT, RZ, RZ, RZ, P2, !PT ;  /* 0x000000ffff157210 */ /* 0x000fe200017fe4ff */
[----:B------:R-:W-:Y:S01]  /*2daa0*/  IMAD.X R17, RZ, RZ, RZ, P1 ;  /* 0x000000ffff117224 */ /* 0x000fe200008e06ff */
[----:B------:R-:W-:Y:S01]  /*2dab0*/  IADD3 R12, P0, PT, R13, R12, RZ ;  /* 0x0000000c0d0c7210 */ /* 0x000fe20007f1e0ff */
[----:B------:R-:W-:Y:S01]  /*2dac0*/  IMAD.WIDE.U32 R26, R5, UR15, R26 ;  /* 0x0000000f051a7c25 */ /* 0x000fe2000f8e001a */
[----:B------:R-:W-:Y:S02]  /*2dad0*/  IADD3 R10, P2, PT, R10, R19, RZ ;  /* 0x000000130a0a7210 */ /* 0x000fe40007f5e0ff */
[----:B------:R-:W-:Y:S01]  /*2dae0*/  IADD3 R17, P1, PT, R17, R12, RZ ;  /* 0x0000000c11117210 */ /* 0x000fe20007f3e0ff */
[----:B------:R-:W-:Y:S02]  /*2daf0*/  VIADD R15, R31, UR26 ;  /* 0x0000001a1f0f7c36 */ /* 0x000fe40008000000 */
[----:B------:R-:W-:Y:S02]  /*2db00*/  HFMA2 R31, -RZ, RZ, 0, 0 ;  /* 0x00000000ff1f7431 */ /* 0x000fe400000001ff */
[----:B------:R-:W-:-:S02]  /*2db10*/  IMAD.X R11, RZ, RZ, RZ, P2 ;  /* 0x000000ffff0b7224 */ /* 0x000fc400010e06ff */
[----:B------:R-:W-:Y:S01]  /*2db20*/  IMAD.WIDE.U32 R12, R4, UR21, R20 ;  /* 0x00000015040c7c25 */ /* 0x000fe2000f8e0014 */
[----:B------:R-:W-:Y:S02]  /*2db30*/  IADD3 R20, P2, PT, R15, R26, RZ ;  /* 0x0000001a0f147210 */ /* 0x000fe40007f5e0ff */
[----:B------:R-:W-:Y:S01]  /*2db40*/  IADD3.X R15, PT, PT, RZ, RZ, RZ, P0, !PT ;  /* 0x000000ffff0f7210 */ /* 0x000fe200007fe4ff */
[----:B------:R-:W-:Y:S01]  /*2db50*/  VIADD R27, R27, UR11 ;  /* 0x0000000b1b1b7c36 */ /* 0x000fe20008000000 */
[----:B------:R-:W-:Y:S01]  /*2db60*/  IADD3.X R21, PT, PT, RZ, RZ, RZ, P2, !PT ;  /* 0x000000ffff157210 */ /* 0x000fe200017fe4ff */
[----:B------:R-:W-:Y:S01]  /*2db70*/  IMAD.WIDE.U32 R10, R3, R9, R10 ;  /* 0x00000009030a7225 */ /* 0x000fe200078e000a */
[----:B------:R-:W-:Y:S02]  /*2db80*/  IADD3 R15, P0, PT, R15, R14, RZ ;  /* 0x0000000e0f0f7210 */ /* 0x000fe40007f1e0ff */
[----:B------:R-:W-:Y:S01]  /*2db90*/  IADD3 R12, P5, PT, R27, R12, RZ ;  /* 0x0000000c1b0c7210 */ /* 0x000fe20007fbe0ff */
[----:B------:R-:W-:Y:S01]  /*2dba0*/  VIADD R13, R13, UR24 ;  /* 0x000000180d0d7c36 */ /* 0x000fe20008000000 */
[----:B------:R-:W-:Y:S01]  /*2dbb0*/  IADD3 R3, P2, PT, R11, R17, RZ ;  /* 0x000000110b037210 */ /* 0x000fe20007f5e0ff */
[----:B------:R-:W-:-:S02]  /*2dbc0*/  IMAD.X R6, RZ, RZ, RZ, P1 ;  /* 0x000000ffff067224 */ /* 0x000fc400008e06ff */
[----:B------:R-:W-:Y:S01]  /*2dbd0*/  IMAD R2, R30, UR34, RZ ;  /* 0x000000221e027c24 */ /* 0x000fe2000f8e02ff */
[----:B------:R-:W-:Y:S01]  /*2dbe0*/  IADD3 R10, P4, PT, R10, R13, RZ ;  /* 0x0000000d0a0a7210 */ /* 0x000fe20007f9e0ff */
[----:B------:R-:W-:Y:S01]  /*2dbf0*/  IMAD.X R13, RZ, RZ, RZ, P5 ;  /* 0x000000ffff0d7224 */ /* 0x000fe200028e06ff */
[----:B------:R-:W-:Y:S01]  /*2dc00*/  IADD3 R6, P1, PT, R6, R15, RZ ;  /* 0x0000000f06067210 */ /* 0x000fe20007f3e0ff */
[----:B------:R-:W-:Y:S01]  /*2dc10*/  IMAD.HI.U32 R30, R2, UR12, R30 ;  /* 0x0000000c021e7c27 */ /* 0x000fe2000f8e001e */
[----:B------:R-:W-:-:S03]  /*2dc20*/  IADD3.X R11, PT, PT, RZ, RZ, RZ, P4, !PT ;  /* 0x000000ffff0b7210 */ /* 0x000fc600027fe4ff */
[----:B------:R-:W-:-:S04]  /*2dc30*/  IMAD.WIDE.U32 R14, R0, UR14, R20 ;  /* 0x0000000e000e7c25 */ /* 0x000fc8000f8e0014 */
[----:B------:R-:W-:-:S04]  /*2dc40*/  IMAD.WIDE.U32 R12, R5, UR20, R12 ;  /* 0x00000014050c7c25 */ /* 0x000fc8000f8e000c */
[----:B------:R-:W-:Y:S01]  /*2dc50*/  VIADD R21, R30, UR27 ;  /* 0x0000001b1e157c36 */ /* 0x000fe20008000000 */
[----:B------:R-:W-:Y:S01]  /*2dc60*/  IADD3 R13, PT, PT, R13, UR17, RZ ;  /* 0x000000110d0d7c10 */ /* 0x000fe2000fffe0ff */
[----:B------:R-:W-:Y:S02]  /*2dc70*/  VIADD R15, R15, UR16 ;  /* 0x000000100f0f7c36 */ /* 0x000fe40008000000 */
[----:B------:R-:W-:Y:S01]  /*2dc80*/  IMAD.WIDE.U32 R10, R4, UR22, R10 ;  /* 0x00000016040a7c25 */ /* 0x000fe2000f8e000a */
[----:B------:R-:W-:Y:S02]  /*2dc90*/  IADD3 R20, P6, PT, R21, R14, RZ ;  /* 0x0000000e15147210 */ /* 0x000fe40007fde0ff */
[----:B------:R-:W-:Y:S01]  /*2dca0*/  IADD3 R14, P4, PT, R15, R12, RZ ;  /* 0x0000000c0f0e7210 */ /* 0x000fe20007f9e0ff */
[----:B------:R-:W-:Y:S01]  /*2dcb0*/  IMAD.X R15, RZ, RZ, RZ, P0 ;  /* 0x000000ffff0f7224 */ /* 0x000fe200000e06ff */
[----:B------:R-:W-:Y:S01]  /*2dcc0*/  IADD3 R12, P5, PT, R13, R10, RZ ;  /* 0x0000000a0d0c7210 */ /* 0x000fe20007fbe0ff */
[----:B------:R-:W-:Y:S01]  /*2dcd0*/  VIADD R10, R11, UR25 ;  /* 0x000000190b0a7c36 */ /* 0x000fe20008000000 */
[----:B------:R-:W-:Y:S01]  /*2dce0*/  IADD3.X R21, PT, PT, RZ, RZ, RZ, P6, !PT ;  /* 0x000000ffff157210 */ /* 0x000fe200037fe4ff */
        /* <DEDUP_REMOVED lines=9> */
[----:B------:R-:W-:Y:S01]  /*2dd80*/  IADD3 R15, PT, PT, R15, UR11, RZ ;  /* 0x0000000b0f0f7c10 */ /* 0x000fe2000fffe0ff */
[----:B------:R-:W-:Y:S01]  /*2dd90*/  IMAD.X R11, RZ, RZ, RZ, P6 ;  /* 0x000000ffff0b7224 */ /* 0x000fe200030e06ff */
[----:B------:R-:W-:Y:S01]  /*2dda0*/  MOV R21, RZ ;  /* 0x000000ff00157202 */ /* 0x000fe20000000f00 */
[----:B------:R-:W-:Y:S01]  /*2ddb0*/  IMAD.WIDE.U32 R12, R5, UR21, R12 ;  /* 0x00000015050c7c25 */ /* 0x000fe2000f8e000c */
[----:B------:R-:W-:-:S03]  /*2ddc0*/  IADD3 R24, P4, PT, R25, R14, RZ ;  /* 0x0000000e19187210 */ /* 0x000fc60007f9e0ff */
[----:B------:R-:W-:Y:S01]  /*2ddd0*/  IMAD.WIDE.U32 R10, R4, R9, R10 ;  /* 0x00000009040a7225 */ /* 0x000fe200078e000a */
[----:B------:R-:W-:-:S03]  /*2dde0*/  IADD3 R14, P5, PT, R15, R12, RZ ;  /* 0x0000000c0f0e7210 */ /* 0x000fc60007fbe0ff */
[----:B------:R-:W-:Y:S02]  /*2ddf0*/  IMAD R4, R20, UR34, RZ ;  /* 0x0000002214047c24 */ /* 0x000fe4000f8e02ff */
[----:B------:R-:W-:Y:S02]  /*2de00*/  VIADD R13, R13, UR24 ;  /* 0x000000180d0d7c36 */ /* 0x000fe40008000000 */
[----:B------:R-:W-:Y:S02]  /*2de10*/  IMAD.X R25, RZ, RZ, RZ, P4 ;  /* 0x000000ffff197224 */ /* 0x000fe400020e06ff */
[----:B------:R-:W-:Y:S01]  /*2de20*/  IMAD.HI.U32 R3, R4, UR12, R20 ;  /* 0x0000000c04037c27 */ /* 0x000fe2000f8e0014 */
[----:B------:R-:W-:-:S03]  /*2de30*/  IADD3 R12, P4, PT, R10, R13, RZ ;  /* 0x0000000d0a0c7210 */ /* 0x000fc60007f9e0ff */
[----:B------:R-:W-:Y:S01]  /*2de40*/  IMAD.X R17, RZ, RZ, RZ, P2 ;  /* 0x000000ffff117224 */ /* 0x000fe200010e06ff */
[----:B------:R-:W-:Y:S01]  /*2de50*/  IADD3.X R13, PT, PT, RZ, RZ, RZ, P4, !PT ;  /* 0x000000ffff0d7210 */ /* 0x000fe200027fe4ff */
[----:B------:R-:W-:Y:S02]  /*2de60*/  IMAD.X R15, RZ, RZ, RZ, P5 ;  /* 0x000000ffff0f7224 */ /* 0x000fe400028e06ff */
[----:B------:R-:W-:Y:S01]  /*2de70*/  IMAD.WIDE.U32 R20, R2, UR14, R24 ;  /* 0x0000000e02147c25 */ /* 0x000fe2000f8e0018 */
[----:B------:R-:W-:-:S03]  /*2de80*/  IADD3 R17, P2, PT, R17, R6, RZ ;  /* 0x0000000611117210 */ /* 0x000fc60007f5e0ff */
[----:B------:R-:W-:Y:S02]  /*2de90*/  VIADD R3, R3, UR27 ;  /* 0x0000001b03037c36 */ /* 0x000fe40008000000 */
[----:B------:R-:W-:-:S03]  /*2dea0*/  IMAD.WIDE.U32 R14, R0, UR20, R14 ;  /* 0x00000014000e7c25 */ /* 0x000fc6000f8e000e */
[----:B------:R-:W-:Y:S01]  /*2deb0*/  IADD3 R10, P6, PT, R3, R20, RZ ;  /* 0x00000014030a7210 */ /* 0x000fe20007fde0ff */
[----:B------:R-:W-:Y:S01]  /*2dec0*/  VIADD R21, R21, UR16 ;  /* 0x0000001015157c36 */ /* 0x000fe20008000000 */
[----:B------:R-:W-:Y:S01]  /*2ded0*/  IADD3 R3, P4, PT, R11, R17, RZ ;  /* 0x000000110b037210 */ /* 0x000fe20007f9e0ff */
[----:B------:R-:W-:Y:S01]  /*2dee0*/  IMAD.WIDE.U32 R12, R5, UR22, R12 ;  /* 0x00000016050c7c25 */ /* 0x000fe2000f8e000c */
[----:B------:R-:W-:Y:S02]  /*2def0*/  IADD3.X R11, PT, PT, RZ, RZ, RZ, P6, !PT ;  /* 0x000000ffff0b7210 */ /* 0x000fe400037fe4ff */
[----:B------:R-:W-:Y:S01]  /*2df00*/  IADD3 R20, P5, PT, R21, R14, RZ ;  /* 0x0000000e15147210 */ /* 0x000fe20007fbe0ff */
[----:B------:R-:W-:Y:S02]  /*2df10*/  VIADD R15, R15, UR17 ;  /* 0x000000110f0f7c36 */ /* 0x000fe40008000000 */
[----:B------:R-:W-:Y:S01]  /*2df20*/  VIADD R14, R13, UR25 ;  /* 0x000000190d0e7c36 */ /* 0x000fe20008000000 */
[----:B------:R-:W-:Y:S01]  /*2df30*/  IADD3.X R21, PT, PT, RZ, RZ, RZ, P5, !PT ;  /* 0x000000ffff157210 */ /* 0x000fe20002ffe4ff */
[----:B------:R-:W-:Y:S01]  /*2df40*/  IMAD.X R6, RZ, RZ, RZ, P2 ;  /* 0x000000ffff067224 */ /* 0x000fe200010e06ff */
[----:B------:R-:W-:Y:S01]  /*2df50*/  IADD3 R12, P2, PT, R15, R12, RZ ;  /* 0x0000000c0f0c7210 */ /* 0x000fe20007f5e0ff */
[----:B------:R-:W-:Y:S01]  /*2df60*/  IMAD.WIDE.U32 R10, R4, UR13, R10 ;  /* 0x0000000d040a7c25 */ /* 0x000fe2000f8e000a */
[----:B------:R-:W-:-:S02]  /*2df70*/  IADD3 R14, P5, PT, R14, R3, RZ ;  /* 0x000000030e0e7210 */ /* 0x000fc40007fbe0ff */
[----:B------:R-:W-:Y:S01]  /*2df80*/  IADD3.X R3, PT, PT, RZ, RZ, RZ, P0, !PT ;  /* 0x000000ffff037210 */ /* 0x000fe200007fe4ff */
[----:B------:R-:W-:Y:S01]  /*2df90*/  IMAD.X R13, RZ, RZ, RZ, P2 ;  /* 0x000000ffff0d7224 */ /* 0x000fe200010e06ff */
[----:B------:R-:W-:Y:S01]  /*2dfa0*/  IADD3 R27, PT, PT, R11, UR26, RZ ;  /* 0x0000001a0b1b7c10 */ /* 0x000fe2000fffe0ff */
[----:B------:R-:W-:Y:S01]  /*2dfb0*/  IMAD.WIDE.U32 R20, R2, UR15, R20 ;  /* 0x0000000f02147c25 */ /* 0x000fe2000f8e0014 */
[----:B------:R-:W-:Y:S02]  /*2dfc0*/  IADD3 R6, P2, PT, R6, R19, RZ ;  /* 0x0000001306067210 */ /* 0x000fe40007f5e0ff */
[----:B------:R-:W-:Y:S01]  /*2dfd0*/  IADD3 R8, P0, PT, R3, R18, RZ ;  /* 0x0000001203087210 */ /* 0x000fe20007f1e0ff */
[----:B------:R-:W-:Y:S01]  /*2dfe0*/  IMAD.X R15, RZ, RZ, RZ, P5 ;  /* 0x000000ffff0f7224 */ /* 0x000fe200028e06ff */
[----:B------:R-:W-:Y:S01]  /*2dff0*/  IADD3 R26, P6, PT, R27, R20, RZ ;  /* 0x000000141b1a7210 */ /* 0x000fe20007fde0ff */
[----:B------:R-:W-:-:S04]  /*2e000*/  IMAD.WIDE.U32 R12, R0, UR21, R12 ;  /* 0x00000015000c7c25 */ /* 0x000fc8000f8e000c */
[----:B------:R-:W-:Y:S02]  /*2e010*/  VIADD R25, R21, UR11 ;  /* 0x0000000b15197c36 */ /* 0x000fe40008000000 */
[----:B------:R-:W-:-:S03]  /*2e020*/  IMAD.WIDE.U32 R14, R5, R9, R14 ;  /* 0x00000009050e7225 */ /* 0x000fc600078e000e */
[----:B------:R-:W-:Y:S01]  /*2e030*/  IADD3 R24, P5, PT, R25, R12, RZ ;  /* 0x0000000c19187210 */ /* 0x000fe20007fbe0ff */
[----:B------:R-:W-:Y:S02]  /*2e040*/  VIADD R13, R13, UR24 ;  /* 0x000000180d0d7c36 */ /* 0x000fe40008000000 */
[----:B------:R-:W-:Y:S01]  /*2e050*/  IMAD.X R27, RZ, RZ, RZ, P6 ;  /* 0x000000ffff1b7224 */ /* 0x000fe200030e06ff */
[----:B------:R-:W-:Y:S01]  /*2e060*/  IADD3.X R25, PT, PT, RZ, RZ, RZ, P5, !PT ;  /* 0x000000ffff197210 */ /* 0x000fe20002ffe4ff */
[----:B------:R-:W-:Y:S01]  /*2e070*/  IMAD.X R5, RZ, RZ, RZ, P4 ;  /* 0x000000ffff057224 */ /* 0x000fe200020e06ff */
[----:B------:R-:W-:Y:S01]  /*2e080*/  IADD3 R20, P4, PT, R14, R13, RZ ;  /* 0x0000000d0e147210 */ /* 0x000fe20007f9e0ff */
[----:B------:R-:W-:-:S03]  /*2e090*/  IMAD.WIDE.U32 R12, R4, UR14, R26 ;  /* 0x0000000e040c7c25 */ /* 0x000fc6000f8e001a */
[----:B------:R-:W-:Y:S01]  /*2e0a0*/  IADD3 R5, P5, PT, R5, R6, RZ ;  /* 0x0000000605057210 */ /* 0x000fe20007fbe0ff */
[----:B------:R-:W-:Y:S02]  /*2e0b0*/  IMAD.X R21, RZ, RZ, RZ, P4 ;  /* 0x000000ffff157224 */ /* 0x000fe400020e06ff */
[----:B------:R-:W-:Y:S01]  /*2e0c0*/  IMAD.WIDE.U32 R24, R2, UR20, R24 ;  /* 0x0000001402187c25 */ /* 0x000fe2000f8e0018 */
[----:B------:R-:W-:-:S03]  /*2e0d0*/  IADD3 R6, P4, PT, R15, R5, RZ ;  /* 0x000000050f067210 */ /* 0x000fc60007f9e0ff */
[----:B------:R-:W-:Y:S02]  /*2e0e0*/  VIADD R3, R13, UR16 ;  /* 0x000000100d037c36 */ /* 0x000fe40008000000 */
[----:B------:R-:W-:Y:S01]  /*2e0f0*/  IMAD.WIDE.U32 R18, R0, UR22, R20 ;  /* 0x0000001600127c25 */ /* 0x000fe2000f8e0014 */
[----:B------:R-:W-:Y:S02]  /*2e100*/  IADD3 R21, PT, PT, R25, UR17, RZ ;  /* 0x0000001119157c10 */ /* 0x000fe4000fffe0ff */
[----:B------:R-:W-:Y:S01]  /*2e110*/  IADD3 R14, P6, PT, R3, R24, RZ ;  /* 0x00000018030e7210 */ /* 0x000fe20007fde0ff */
[----:B------:R-:W-:Y:S02]  /*2e120*/  VIADD R19, R19, UR25 ;  /* 0x0000001913137c36 */ /* 0x000fe40008000000 */
        /* <DEDUP_REMOVED lines=23> */
[----:B------:R-:W-:Y:S01]  /*2e2a0*/  IMAD.WIDE.U32 R6, R4, UR20, R24 ;  /* 0x0000001404067c25 */ /* 0x000fe2000f8e0018 */
[----:B------:R-:W-:-:S02]  /*2e2b0*/  IADD3 R5, P4, PT, R5, R0, RZ ;  /* 0x0000000005057210 */ /* 0x000fc40007f9e0ff */
[----:B------:R-:W-:Y:S01]  /*2e2c0*/  IADD3.X R0, PT, PT, RZ, RZ, RZ, P1, !PT ;  /* 0x000000ffff007210 */ /* 0x000fe20000ffe4ff */
[----:B------:R-:W-:Y:S01]  /*2e2d0*/  IMAD.X R25, RZ, RZ, RZ, P0 ;  /* 0x000000ffff197224 */ /* 0x000fe200000e06ff */
[----:B------:R-:W-:Y:S01]  /*2e2e0*/  IADD3 R19, P0, PT, R19, R5, RZ ;  /* 0x0000000513137210 */ /* 0x000fe20007f1e0ff */
[----:B------:R-:W-:-:S03]  /*2e2f0*/  IMAD.WIDE.U32 R16, R2, UR22, R20 ;  /* 0x0000001602107c25 */ /* 0x000fc6000f8e0014 */
[----:B------:R-:W-:Y:S01]  /*2e300*/  IADD3 R21, P1, PT, R22, R25, RZ ;  /* 0x0000001916157210 */ /* 0x000fe20007f3e0ff */
[----:B------:R-:W-:Y:S02]  /*2e310*/  VIADD R3, R7, UR17 ;  /* 0x0000001107037c36 */ /* 0x000fe40008000000 */
[----:B------:R-:W-:Y:S01]  /*2e320*/  VIADD R20, R17, UR25 ;  /* 0x0000001911147c36 */ /* 0x000fe20008000000 */
[----:B------:R-:W-:Y:S01]  /*2e330*/  IADD3 R5, P5, PT, R0, R21, RZ ;  /* 0x0000001500057210 */ /* 0x000fe20007fbe0ff */
[----:B------:R-:W-:Y:S01]  /*2e340*/  IMAD.X R25, RZ, RZ, RZ, P1 ;  /* 0x000000ffff197224 */ /* 0x000fe200008e06ff */
[----:B------:R-:W-:Y:S01]  /*2e350*/  IADD3 R16, P6, PT, R3, R16, RZ ;  /* 0x0000001003107210 */ /* 0x000fe20007fde0ff */
[----:B------:R-:W-:Y:S01]  /*2e360*/  IMAD.X R3, RZ, RZ, RZ, P3 ;  /* 0x000000ffff037224 */ /* 0x000fe200018e06ff */
[----:B------:R-:W-:Y:S02]  /*2e370*/  IADD3.X R0, PT, PT, RZ, RZ, RZ, P2, !PT ;  /* 0x000000ffff007210 */ /* 0x000fe400017fe4ff */
[----:B------:R-:W-:Y:S01]  /*2e380*/  IADD3 R20, P2, PT, R20, R19, RZ ;  /* 0x0000001314147210 */ /* 0x000fe20007f5e0ff */
[----:B------:R-:W-:Y:S01]  /*2e390*/  IMAD.X R17, RZ, RZ, RZ, P6 ;  /* 0x000000ffff117224 */ /* 0x000fe200030e06ff */
[----:B------:R-:W-:-:S02]  /*2e3a0*/  IADD3 R0, P3, PT, R0, R5, RZ ;  /* 0x0000000500007210 */ /* 0x000fc40007f7e0ff */
[----:B------:R-:W-:Y:S01]  /*2e3b0*/  IADD3.X R21, PT, PT, RZ, RZ, RZ, P2, !PT ;  /* 0x000000ffff157210 */ /* 0x000fe200017fe4ff */
[----:B------:R-:W-:Y:S01]  /*2e3c0*/  IMAD.WIDE.U32 R16, R4, UR21, R16 ;  /* 0x0000001504107c25 */ /* 0x000fe2000f8e0010 */
[----:B------:R-:W-:Y:S02]  /*2e3d0*/  IADD3 R3, P2, PT, R3, R0, RZ ;  /* 0x0000000003037210 */ /* 0x000fe40007f5e0ff */
[----:B------:R-:W-:Y:S01]  /*2e3e0*/  IADD3.X R5, PT, PT, RZ, RZ, RZ, P0, !PT ;  /* 0x000000ffff057210 */ /* 0x000fe200007fe4ff */
[----:B------:R-:W-:Y:S01]  /*2e3f0*/  IMAD.WIDE.U32 R20, R2, R9, R20 ;  /* 0x0000000902147225 */ /* 0x000fe200078e0014 */
[----:B------:R-:W-:-:S03]  /*2e400*/  IADD3.X R22, PT, PT, RZ, RZ, RZ, P5, !PT ;  /* 0x000000ffff167210 */ /* 0x000fc60002ffe4ff */
[----:B------:R-:W-:Y:S01]  /*2e410*/  VIADD R19, R17, UR24 ;  /* 0x0000001811137c36 */ /* 0x000fe20008000000 */
[----:B------:R-:W-:Y:S01]  /*2e420*/  IADD3 R22, PT, PT, R22, R23, R25 ;  /* 0x0000001716167210 */ /* 0x000fe20007ffe019 */
[----:B------:R-:W-:-:S03]  /*2e430*/  IMAD.X R0, RZ, RZ, RZ, P4 ;  /* 0x000000ffff007224 */ /* 0x000fc600020e06ff */
[----:B------:R-:W-:Y:S02]  /*2e440*/  IADD3 R18, P6, PT, R20, R19, RZ ;  /* 0x0000001314127210 */ /* 0x000fe40007fde0ff */
[----:B------:R-:W-:Y:S02]  /*2e450*/  IADD3 R0, P4, PT, R0, R3, RZ ;  /* 0x0000000300007210 */ /* 0x000fe40007f9e0ff */
[----:B------:R-:W0:Y:S01]  /*2e460*/  LDC.64 R2, c[0x0][0x380] ;  /* 0x0000e000ff027b82 */ /* 0x000e220000000a00 */
[----:B------:R-:W-:Y:S01]  /*2e470*/  IMAD.X R19, RZ, RZ, RZ, P6 ;  /* 0x000000ffff137224 */ /* 0x000fe200030e06ff */
[----:B------:R-:W-:Y:S01]  /*2e480*/  IADD3 R5, P0, PT, R5, R0, RZ ;  /* 0x0000000005057210 */ /* 0x000fe20007f1e0ff */
[----:B------:R-:W-:Y:S02]  /*2e490*/  IMAD.X R0, RZ, RZ, RZ, P3 ;  /* 0x000000ffff007224 */ /* 0x000fe400018e06ff */
[----:B------:R-:W-:Y:S01]  /*2e4a0*/  IMAD.WIDE.U32 R18, R4, UR22, R18 ;  /* 0x0000001604127c25 */ /* 0x000fe2000f8e0012 */
[----:B------:R-:W-:-:S02]  /*2e4b0*/  IADD3 R21, P1, PT, R21, R5, RZ ;  /* 0x0000000515157210 */ /* 0x000fc40007f3e0ff */
[----:B------:R-:W-:Y:S01]  /*2e4c0*/  IADD3.X R5, PT, PT, RZ, RZ, RZ, P2, !PT ;  /* 0x000000ffff057210 */ /* 0x000fe200017fe4ff */
[----:B------:R-:W-:-:S03]  /*2e4d0*/  VIADD R20, R19, UR25 ;  /* 0x0000001913147c36 */ /* 0x000fc60008000000 */
[----:B------:R-:W-:Y:S01]  /*2e4e0*/  IADD3 R22, PT, PT, R5, R22, R0 ;  /* 0x0000001605167210 */ /* 0x000fe20007ffe000 */
[----:B------:R-:W-:Y:S01]  /*2e4f0*/  IMAD.X R0, RZ, RZ, RZ, P4 ;  /* 0x000000ffff007224 */ /* 0x000fe200020e06ff */
[----:B------:R-:W-:Y:S01]  /*2e500*/  IADD3 R20, P2, PT, R20, R21, RZ ;  /* 0x0000001514147210 */ /* 0x000fe20007f5e0ff */
[----:B------:R-:W-:-:S03]  /*2e510*/  IMAD.X R5, RZ, RZ, RZ, P0 ;  /* 0x000000ffff057224 */ /* 0x000fc600000e06ff */
[----:B------:R-:W-:Y:S02]  /*2e520*/  IADD3.X R21, PT, PT, RZ, RZ, RZ, P2, !PT ;  /* 0x000000ffff157210 */ /* 0x000fe400017fe4ff */
[----:B------:R-:W-:Y:S01]  /*2e530*/  IADD3 R5, PT, PT, R5, R22, R0 ;  /* 0x0000001605057210 */ /* 0x000fe20007ffe000 */
[----:B------:R-:W-:Y:S02]  /*2e540*/  IMAD.X R0, RZ, RZ, RZ, P1 ;  /* 0x000000ffff007224 */ /* 0x000fe400008e06ff */
[----:B------:R-:W-:Y:S01]  /*2e550*/  IMAD.WIDE.U32 R20, R4, R9, R20 ;  /* 0x0000000904147225 */ /* 0x000fe200078e0014 */
[----:B0-----:R0:W-:Y:S04]  /*2e560*/  STG.E desc[UR18][R2.64+0x20], R10 ;  /* 0x0000200a02007986 */ /* 0x0011e8000c101912 */
[----:B------:R-:W-:Y:S01]  /*2e570*/  IADD3 R4, PT, PT, R21, R5, R0 ;  /* 0x0000000515047210 */ /* 0x000fe20007ffe000 */
[----:B------:R0:W-:Y:S03]  /*2e580*/  STG.E desc[UR18][R2.64+0x24], R12 ;  /* 0x0000240c02007986 */ /* 0x0001e6000c101912 */
[----:B------:R-:W-:Y:S01]  /*2e590*/  ISETP.GT.U32.AND P0, PT, R4, R9, PT ;  /* 0x000000090400720c */ /* 0x000fe20003f04070 */
[----:B------:R0:W-:Y:S04]  /*2e5a0*/  STG.E desc[UR18][R2.64+0x28], R14 ;  /* 0x0000280e02007986 */ /* 0x0001e8000c101912 */
[----:B------:R0:W-:Y:S04]  /*2e5b0*/  STG.E desc[UR18][R2.64+0x2c], R6 ;  /* 0x00002c0602007986 */ /* 0x0001e8000c101912 */
[----:B------:R0:W-:Y:S04]  /*2e5c0*/  STG.E desc[UR18][R2.64+0x30], R16 ;  /* 0x0000301002007986 */ /* 0x0001e8000c101912 */
[----:B------:R0:W-:Y:S04]  /*2e5d0*/  STG.E desc[UR18][R2.64+0x34], R18 ;  /* 0x0000341202007986 */ /* 0x0001e8000c101912 */
[----:B------:R0:W-:Y:S04]  /*2e5e0*/  STG.E desc[UR18][R2.64+0x38], R20 ;  /* 0x0000381402007986 */ /* 0x0001e8000c101912 */
[----:B------:R0:W-:Y:S01]  /*2e5f0*/  STG.E desc[UR18][R2.64+0x3c], R4 ;  /* 0x00003c0402007986 */ /* 0x0001e2000c101912 */
[----:B------:R-:W-:Y:S05]  /*2e600*/  @P0 BRA `(.L_x_270) ;  /* 0x0000000000640947 */ /* 0x000fea0003800000 */
[----:B------:R-:W-:-:S13]  /*2e610*/  ISETP.GE.U32.AND P0, PT, R4, R9, PT ;  /* 0x000000090400720c */ /* 0x000fda0003f06070 */
        /* <DEDUP_REMOVED lines=24> */
.L_x_270:
        /* <DEDUP_REMOVED lines=29> */
[----:B------:R-:W-:-:S05]  /*2e970*/  IADD3 R9, PT, PT, R4, -R9, -R0 ;  /* 0x8000000904097210 */ /* 0x000fca0007ffe800 */
[----:B------:R1:W-:Y:S02]  /*2e980*/  STG.E desc[UR18][R2.64+0x3c], R9 ;  /* 0x00003c0902007986 */ /* 0x0003e4000c101912 */
.L_x_271:
[----:B------:R-:W-:Y:S01]  /*2e990*/  STG.E desc[UR18][R2.64+0x40], RZ ;  /* 0x000040ff02007986 */ /* 0x000fe2000c101912 */
[----:B------:R-:W-:Y:S05]  /*2e9a0*/  EXIT ;  /* 0x000000000000794d */ /* 0x000fea0003800000 */
.L_x_225:
[----:B-----5:R-:W0:Y:S01]  /*2e9b0*/  LDC.64 R2, c[0x0][0x380] ;  /* 0x0000e000ff027b82 */ /* 0x020e220000000a00 */
        /* <DEDUP_REMOVED lines=19> */
.L_x_272:
        /* <DEDUP_REMOVED lines=9> */
.L_x_592:


//--------------------- .text._Z9point_addP7ECPointPKS_S2_ --------------------------
	.section	.text._Z9point_addP7ECPointPKS_S2_,"ax",@progbits
	.align	128
        .global         _Z9point_addP7ECPointPKS_S2_
        .type           _Z9point_addP7ECPointPKS_S2_,@function
        .size           _Z9point_addP7ECPointPKS_S2_,(.L_x_593 - _Z9point_addP7ECPointPKS_S2_)
        .other          _Z9point_addP7ECPointPKS_S2_,@"STO_CUDA_ENTRY STV_DEFAULT"
_Z9point_addP7ECPointPKS_S2_:
.text._Z9point_addP7ECPointPKS_S2_:
        /* <DEDUP_REMOVED lines=23> */
[----:B------:R-:W-:Y:S01]  /*0170*/  UMOV UR12, 0x1 ;  /* 0x00000001000c7882 */ /* 0x000fe20000000000 */
        /* <DEDUP_REMOVED lines=12> */
[----:B------:R-:W-:Y:S01]  /*0240*/  UMOV UR11, URZ ;  /* 0x000000ff000b7c82 */ /* 0x000fe20008000000 */
[----:B------:R-:W-:Y:S05]  /*0250*/  BRA `(.L_x_274) ;  /* 0x0000000000647947 */ /* 0x000fea0003800000 */
.L_x_273:
        /* <DEDUP_REMOVED lines=16> */
[----:B------:R-:W-:Y:S01]  /*0360*/  UMOV UR12, URZ ;  /* 0x000000ff000c7c82 */ /* 0x000fe20008000000 */
        /* <DEDUP_REMOVED lines=8> */
.L_x_274:
[----:B------:R-:W0:Y:S02]  /*03f0*/  LDC.64 R6, c[0x0][0x390] ;  /* 0x0000e400ff067b82 */ /* 0x000e240000000a00 */
[----:B0-----:R-:W2:Y:S01]  /*0400*/  LDG.E R2, desc[UR14][R6.64+0x40] ;  /* 0x0000400e06027981 */ /* 0x001ea2000c1e1900 */
[----:B------:R-:W-:Y:S01]  /*0410*/  IMAD.U32 R73, RZ, RZ, UR22 ;  /* 0x00000016ff497e24 */ /* 0x000fe2000f8e00ff */
[----:B------:R-:W-:Y:S01]  /*0420*/  MOV R123, UR20 ;  /* 0x00000014007b7c02 */ /* 0x000fe20008000f00 */
[----:B------:R-:W-:Y:S01]  /*0430*/  IMAD.U32 R117, RZ, RZ, UR23 ;  /* 0x00000017ff757e24 */ /* 0x000fe2000f8e00ff */
[----:B------:R-:W-:Y:S01]  /*0440*/  MOV R105, UR20 ;  /* 0x0000001400697c02 */ /* 0x000fe20008000f00 */
[----:B------:R-:W-:Y:S01]  /*0450*/  IMAD.U32 R119, RZ, RZ, UR21 ;  /* 0x00000015ff777e24 */ /* 0x000fe2000f8e00ff */
[----:B------:R-:W-:Y:S01]  /*0460*/  MOV R41, UR16 ;  /* 0x0000001000297c02 */ /* 0x000fe20008000f00 */
[----:B------:R-:W-:Y:S02]  /*0470*/  IMAD.U32 R121, RZ, RZ, UR18 ;  /* 0x00000012ff797e24 */ /* 0x000fe4000f8e00ff */
[----:B------:R-:W-:-:S02]  /*0480*/  IMAD.U32 R115, RZ, RZ, UR19 ;  /* 0x00000013ff737e24 */ /* 0x000fc4000f8e00ff */
[----:B------:R-:W-:Y:S02]  /*0490*/  IMAD.U32 R4, RZ, RZ, UR17 ;  /* 0x00000011ff047e24 */ /* 0x000fe4000f8e00ff */
[----:B------:R-:W-:Y:S02]  /*04a0*/  IMAD.U32 R101, RZ, RZ, UR22 ;  /* 0x00000016ff657e24 */ /* 0x000fe4000f8e00ff */
[----:B------:R-:W-:Y:S02]  /*04b0*/  IMAD.U32 R97, RZ, RZ, UR23 ;  /* 0x00000017ff617e24 */ /* 0x000fe4000f8e00ff */
[----:B------:R-:W-:Y:S02]  /*04c0*/  IMAD.U32 R46, RZ, RZ, UR21 ;  /* 0x00000015ff2e7e24 */ /* 0x000fe4000f8e00ff */
[----:B------:R-:W-:Y:S02]  /*04d0*/  IMAD.U32 R45, RZ, RZ, UR18 ;  /* 0x00000012ff2d7e24 */ /* 0x000fe4000f8e00ff */
[----:B------:R-:W-:-:S02]  /*04e0*/  IMAD.U32 R43, RZ, RZ, UR19 ;  /* 0x00000013ff2b7e24 */ /* 0x000fc4000f8e00ff */
[----:B------:R-:W-:Y:S01]  /*04f0*/  IMAD.U32 R39, RZ, RZ, UR17 ;  /* 0x00000011ff277e24 */ /* 0x000fe2000f8e00ff */
[----:B--2---:R-:W-:Y:S02]  /*0500*/  ISETP.NE.AND P0, PT, R2, RZ, PT ;  /* 0x000000ff0200720c */ /* 0x004fe40003f05270 */
[----:B------:R-:W-:-:S11]  /*0510*/  MOV R2, UR16 ;  /* 0x0000001000027c02 */ /* 0x000fd60008000f00 */
[----:B------:R-:W2:Y:S04]  /*0520*/  @!P0 LDG.E R73, desc[UR14][R6.64] ;  /* 0x0000000e06498981 */ /* 0x000ea8000c1e1900 */
[----:B------:R-:W3:Y:S04]  /*0530*/  @!P0 LDG.E R117, desc[UR14][R6.64+0x4] ;  /* 0x0000040e06758981 */ /* 0x000ee8000c1e1900 */
[----:B------:R-:W4:Y:S04]  /*0540*/  @!P0 LDG.E R123, desc[UR14][R6.64+0x8] ;  /* 0x0000080e067b8981 */ /* 0x000f28000c1e1900 */
        /* <DEDUP_REMOVED lines=12> */
[----:B------:R0:W4:Y:S01]  /*0610*/  @!P0 LDG.E R39, desc[UR14][R6.64+0x3c] ;  /* 0x00003c0e06278981 */ /* 0x000122000c1e1900 */
[----:B------:R-:W-:Y:S01]  /*0620*/  ISETP.NE.AND P1, PT, R0, RZ, PT ;  /* 0x000000ff0000720c */ /* 0x000fe20003f25270 */
[----:B------:R-:W-:-:S02]  /*0630*/  HFMA2 R42, -RZ, RZ, 0, 0 ;  /* 0x00000000ff2a7431 */ /* 0x000fc400000001ff */
[----:B------:R-:W-:Y:S01]  /*0640*/  IMAD.MOV.U32 R44, RZ, RZ, RZ ;  /* 0x000000ffff2c7224 */ /* 0x000fe200078e00ff */
[----:B------:R-:W-:Y:S01]  /*0650*/  MOV R33, RZ ;  /* 0x000000ff00217202 */ /* 0x000fe20000000f00 */
[----:B------:R-:W-:Y:S01]  /*0660*/  IMAD.MOV.U32 R40, RZ, RZ, RZ ;  /* 0x000000ffff287224 */ /* 0x000fe200078e00ff */
[----:B------:R-:W-:Y:S01]  /*0670*/  @!P0 MOV R33, UR20 ;  /* 0x0000001400218c02 */ /* 0x000fe20008000f00 */
[----:B------:R-:W-:Y:S01]  /*0680*/  IMAD.MOV.U32 R37, RZ, RZ, RZ ;  /* 0x000000ffff257224 */ /* 0x000fe200078e00ff */
[----:B------:R-:W-:Y:S01]  /*0690*/  @!P0 MOV R42, UR19 ;  /* 0x00000013002a8c02 */ /* 0x000fe20008000f00 */
[----:B------:R-:W-:Y:S02]  /*06a0*/  IMAD.MOV.U32 R35, RZ, RZ, RZ ;  /* 0x000000ffff237224 */ /* 0x000fe400078e00ff */
[----:B------:R-:W-:Y:S02]  /*06b0*/  @!P0 IMAD.U32 R44, RZ, RZ, UR17 ;  /* 0x00000011ff2c8e24 */ /* 0x000fe4000f8e00ff */
[----:B------:R-:W-:-:S02]  /*06c0*/  IMAD.MOV.U32 R38, RZ, RZ, RZ ;  /* 0x000000ffff267224 */ /* 0x000fc400078e00ff */
[----:B------:R-:W-:Y:S01]  /*06d0*/  IMAD.MOV.U32 R31, RZ, RZ, RZ ;  /* 0x000000ffff1f7224 */ /* 0x000fe200078e00ff */
[----:B------:R-:W-:Y:S01]  /*06e0*/  MOV R19, R44 ;  /* 0x0000002c00137202 */ /* 0x000fe20000000f00 */
[----:B------:R-:W-:Y:S02]  /*06f0*/  @!P0 IMAD.U32 R40, RZ, RZ, UR21 ;  /* 0x00000015ff288e24 */ /* 0x000fe4000f8e00ff */
[----:B------:R-:W-:Y:S02]  /*0700*/  @!P0 IMAD.U32 R37, RZ, RZ, UR16 ;  /* 0x00000010ff258e24 */ /* 0x000fe4000f8e00ff */
[----:B------:R-:W-:Y:S01]  /*0710*/  @!P0 IMAD.U32 R35, RZ, RZ, UR18 ;  /* 0x00000012ff238e24 */ /* 0x000fe2000f8e00ff */
[----:B------:R-:W-:Y:S01]  /*0720*/  MOV R14, R40 ;  /* 0x00000028000e7202 */ /* 0x000fe20000000f00 */
[----:B------:R-:W-:Y:S02]  /*0730*/  @!P0 IMAD.U32 R38, RZ, RZ, UR23 ;  /* 0x00000017ff268e24 */ /* 0x000fe4000f8e00ff */
[----:B------:R-:W-:-:S02]  /*0740*/  @!P0 IMAD.U32 R31, RZ, RZ, UR22 ;  /* 0x00000016ff1f8e24 */ /* 0x000fc4000f8e00ff */
[----:B------:R-:W-:Y:S02]  /*0750*/  IMAD.MOV.U32 R34, RZ, RZ, 0x1 ;  /* 0x00000001ff227424 */ /* 0x000fe400078e00ff */
[----:B------:R-:W-:Y:S02]  /*0760*/  @!P0 IMAD.MOV.U32 R34, RZ, RZ, RZ ;  /* 0x000000ffff228224 */ /* 0x000fe400078e00ff */
[----:B------:R-:W-:Y:S02]  /*0770*/  IMAD.MOV.U32 R13, RZ, RZ, R37 ;  /* 0x000000ffff0d7224 */ /* 0x000fe400078e0025 */
[----:B0-----:R-:W-:Y:S02]  /*0780*/  IMAD.MOV.U32 R6, RZ, RZ, R42 ;  /* 0x000000ffff067224 */ /* 0x001fe400078e002a */
[----:B------:R-:W-:Y:S02]  /*0790*/  IMAD.MOV.U32 R21, RZ, RZ, R35 ;  /* 0x000000ffff157224 */ /* 0x000fe400078e0023 */
[----:B------:R-:W-:-:S02]  /*07a0*/  IMAD.MOV.U32 R15, RZ, RZ, R33 ;  /* 0x000000ffff0f7224 */ /* 0x000fc400078e0021 */
[----:B------:R-:W-:Y:S02]  /*07b0*/  IMAD.MOV.U32 R28, RZ, RZ, R38 ;  /* 0x000000ffff1c7224 */ /* 0x000fe400078e0026 */
[----:B------:R-:W-:Y:S01]  /*07c0*/  IMAD.MOV.U32 R67, RZ, RZ, R31 ;  /* 0x000000ffff437224 */ /* 0x000fe200078e001f */
[----:B--2---:R-:W-:Y:S01]  /*07d0*/  MOV R3, R73 ;  /* 0x0000004900037202 */ /* 0x004fe20000000f00 */
[----:B---3--:R-:W-:Y:S02]  /*07e0*/  IMAD.MOV.U32 R20, RZ, RZ, R117 ;  /* 0x000000ffff147224 */ /* 0x008fe400078e0075 */
[----:B----4-:R-:W-:Y:S02]  /*07f0*/  IMAD.MOV.U32 R11, RZ, RZ, R123 ;  /* 0x000000ffff0b7224 */ /* 0x010fe400078e007b */
[----:B------:R-:W-:Y:S01]  /*0800*/  IMAD.MOV.U32 R16, RZ, RZ, R119 ;  /* 0x000000ffff107224 */ /* 0x000fe200078e0077 */
[----:B------:R-:W-:Y:S01]  /*0810*/  MOV R7, R121 ;  /* 0x0000007900077202 */ /* 0x000fe20000000f00 */
[----:B------:R-:W-:-:S02]  /*0820*/  IMAD.MOV.U32 R18, RZ, RZ, R115 ;  /* 0x000000ffff127224 */ /* 0x000fc400078e0073 */
[----:B------:R-:W-:Y:S02]  /*0830*/  IMAD.MOV.U32 R12, RZ, RZ, R2 ;  /* 0x000000ffff0c7224 */ /* 0x000fe400078e0002 */
[----:B------:R-:W-:Y:S01]  /*0840*/  IMAD.MOV.U32 R0, RZ, RZ, R4 ;  /* 0x000000ffff007224 */ /* 0x000fe200078e0004 */
[----:B------:R-:W-:Y:S01]  /*0850*/  MOV R5, R101 ;  /* 0x0000006500057202 */ /* 0x000fe20000000f00 */
[----:B------:R-:W-:Y:S02]  /*0860*/  IMAD.MOV.U32 R8, RZ, RZ, R97 ;  /* 0x000000ffff087224 */ /* 0x000fe400078e0061 */
[----:B------:R-:W-:Y:S02]  /*0870*/  IMAD.MOV.U32 R9, RZ, RZ, R105 ;  /* 0x000000ffff097224 */ /* 0x000fe400078e0069 */
[----:B------:R-:W-:Y:S01]  /*0880*/  IMAD.MOV.U32 R60, RZ, RZ, R46 ;  /* 0x000000ffff3c7224 */ /* 0x000fe200078e002e */
[----:B------:R-:W-:Y:S01]  /*0890*/  MOV R62, R45 ;  /* 0x0000002d003e7202 */ /* 0x000fe20000000f00 */
[----:B------:R-:W-:-:S02]  /*08a0*/  IMAD.MOV.U32 R63, RZ, RZ, R43 ;  /* 0x000000ffff3f7224 */ /* 0x000fc400078e002b */
[----:B------:R-:W-:Y:S02]  /*08b0*/  IMAD.MOV.U32 R65, RZ, RZ, R41 ;  /* 0x000000ffff417224 */ /* 0x000fe400078e0029 */
[----:B------:R-:W-:Y:S01]  /*08c0*/  IMAD.MOV.U32 R66, RZ, RZ, R39 ;  /* 0x000000ffff427224 */ /* 0x000fe200078e0027 */
[----:B------:R-:W-:Y:S06]  /*08d0*/  @P1 BRA `(.L_x_275) ;  /* 0x0000039400ec1947 */ /* 0x000fec0003800000 */
[----:B------:R-:W-:Y:S01]  /*08e0*/  ULOP3.LUT UR13, UR9, UR11, UR10, 0xfe, !UPT ;  /* 0x0000000b090d7292 */ /* 0x000fe2000f8efe0a */
[----:B------:R-:W-:Y:S01]  /*08f0*/  MOV R19, R44 ;  /* 0x0000002c00137202 */ /* 0x000fe20000000f00 */
[----:B------:R-:W-:Y:S01]  /*0900*/  IMAD.MOV.U32 R13, RZ, RZ, R37 ;  /* 0x000000ffff0d7224 */ /* 0x000fe200078e0025 */
[----:B------:R-:W-:Y:S01]  /*0910*/  MOV R14, R40 ;  /* 0x00000028000e7202 */ /* 0x000fe20000000f00 */
        /* <DEDUP_REMOVED lines=8> */
[----:B------:R-:W-:Y:S01]  /*09a0*/  ULOP3.LUT UP0, URZ, UR13, UR4, URZ, 0xfc, !UPT ;  /* 0x000000040dff7292 */ /* 0x000fe2000f80fcff */
        /* <DEDUP_REMOVED lines=15> */
[----:B------:R-:W-:Y:S06]  /*0aa0*/  BRA.U !UP0, `(.L_x_275) ;  /* 0x0000039508787547 */ /* 0x000fec000b800000 */
[----:B------:R-:W-:Y:S01]  /*0ab0*/  MOV R34, UR12 ;  /* 0x0000000c00227c02 */ /* 0x000fe20008000f00 */
[----:B------:R-:W-:Y:S01]  /*0ac0*/  IMAD.U32 R19, RZ, RZ, UR4 ;  /* 0x00000004ff137e24 */ /* 0x000fe2000f8e00ff */
[----:B------:R-:W-:Y:S01]  /*0ad0*/  MOV R21, UR7 ;  /* 0x0000000700157c02 */ /* 0x000fe20008000f00 */
[----:B------:R-:W-:Y:S01]  /*0ae0*/  IMAD.U32 R13, RZ, RZ, UR5 ;  /* 0x00000005ff0d7e24 */ /* 0x000fe2000f8e00ff */
[----:B------:R-:W-:Y:S01]  /*0af0*/  MOV R67, UR11 ;  /* 0x0000000b00437c02 */ /* 0x000fe20008000f00 */
[----:B------:R-:W-:Y:S01]  /*0b00*/  IMAD.U32 R6, RZ, RZ, UR6 ;  /* 0x00000006ff067e24 */ /* 0x000fe2000f8e00ff */
[----:B-----5:R-:W-:Y:S01]  /*0b10*/  MOV R62, R81 ;  /* 0x00000051003e7202 */ /* 0x020fe20000000f00 */
[----:B------:R-:W-:Y:S01]  /*0b20*/  IMAD.U32 R14, RZ, RZ, UR8 ;  /* 0x00000008ff0e7e24 */ /* 0x000fe2000f8e00ff */
[----:B------:R-:W-:Y:S01]  /*0b30*/  MOV R5, R77 ;  /* 0x0000004d00057202 */ /* 0x000fe20000000f00 */
[----:B------:R-:W-:Y:S01]  /*0b40*/  IMAD.U32 R15, RZ, RZ, UR9 ;  /* 0x00000009ff0f7e24 */ /* 0x000fe2000f8e00ff */
[----:B------:R-:W-:Y:S01]  /*0b50*/  MOV R7, R51 ;  /* 0x0000003300077202 */ /* 0x000fe20000000f00 */
[----:B------:R-:W-:Y:S01]  /*0b60*/  IMAD.U32 R28, RZ, RZ, UR10 ;  /* 0x0000000aff1c7e24 */ /* 0x000fe2000f8e00ff */
        /* <DEDUP_REMOVED lines=11> */
[----:B------:R-:W-:Y:S02]  /*0c20*/  IMAD.MOV.U32 R11, RZ, RZ, R49 ;  /* 0x000000ffff0b7224 */ /* 0x000fe400078e0031 */
[----:B------:R-:W-:Y:S01]  /*0c30*/  IMAD.MOV.U32 R20, RZ, RZ, R48 ;  /* 0x000000ffff147224 */ /* 0x000fe200078e0030 */
        /* <DEDUP_REMOVED lines=11> */
[----:B------:R-:W-:Y:S01]  /*0cf0*/  MOV R63, R82 ;  /* 0x00000052003f7202 */ /* 0x000fe20000000f00 */
[----:B------:R-:W-:Y:S01]  /*0d00*/  IMAD.U32 R15, RZ, RZ, UR9 ;  /* 0x00000009ff0f7e24 */ /* 0x000fe2000f8e00ff */
[----:B------:R-:W-:Y:S01]  /*0d10*/  LOP3.LUT P0, RZ, R3, R44, RZ, 0xfc, !PT ;  /* 0x0000002c03ff7212 */ /* 0x000fe2000780fcff */
[----:B------:R-:W-:Y:S01]  /*0d20*/  IMAD.U32 R67, RZ, RZ, UR11 ;  /* 0x0000000bff437e24 */ /* 0x000fe2000f8e00ff */
        /* <DEDUP_REMOVED lines=14> */
[----:B------:R-:W-:Y:S01]  /*0e10*/  IMAD.MOV.U32 R3, RZ, RZ, R47 ;  /* 0x000000ffff037224 */ /* 0x000fe200078e002f */
[----:B------:R-:W-:Y:S06]  /*0e20*/  @!P0 BRA `(.L_x_275) ;  /* 0x0000039000988947 */ /* 0x000fec0003800000 */
[----:B------:R-:W0:Y:S01]  /*0e30*/  LDC R29, c[0x3][0xe0] ;  /* 0x00c03800ff1d7b82 */ /* 0x000e220000000800 */
[----:B------:R-:W-:Y:S01]  /*0e40*/  UIMAD.WIDE.U32 UR20, UR11, UR11, URZ ;  /* 0x0000000b0b1472a5 */ /* 0x000fe2000f8e00ff */
[----:B------:R-:W-:Y:S01]  /*0e50*/  IMAD.MOV.U32 R7, RZ, RZ, RZ ;  /* 0x000000ffff077224 */ /* 0x000fe200078e00ff */
[----:B------:R-:W-:Y:S01]  /*0e60*/  UMOV UR13, URZ ;  /* 0x000000ff000d7c82 */ /* 0x000fe20008000000 */
[----:B------:R-:W-:-:S04]  /*0e70*/  HFMA2 R17, -RZ, RZ, 0, 0 ;  /* 0x00000000ff117431 */ /* 0x000fc800000001ff */
[----:B------:R-:W-:Y:S01]  /*0e80*/  UMOV UR12, UR21 ;  /* 0x00000015000c7c82 */ /* 0x000fe20008000000 */
[----:B------:R-:W1:Y:S01]  /*0e90*/  LDC.64 R52, c[0x3][RZ] ;  /* 0x00c00000ff347b82 */ /* 0x000e620000000a00 */
[----:B------:R-:W-:Y:S02]  /*0ea0*/  UIMAD.WIDE.U32 UR16, UR11, UR10, UR12 ;  /* 0x0000000a0b1072a5 */ /* 0x000fe4000f8e000c */
[----:B------:R-:W-:-:S05]  /*0eb0*/  ULOP3.LUT UR21, UR20, 0xfffffffd, URZ, 0xc0, !UPT ;  /* 0xfffffffd14157892 */ /* 0x000fca000f8ec0ff */
[----:B------:R-:W-:Y:S01]  /*0ec0*/  UMOV UR12, UR17 ;  /* 0x00000011000c7c82 */ /* 0x000fe20008000000 */
[----:B------:R-:W-:Y:S01]  /*0ed0*/  IMAD.U32 R6, RZ, RZ, UR21 ;  /* 0x00000015ff067e24 */ /* 0x000fe2000f8e00ff */
[----:B------:R-:W-:Y:S01]  /*0ee0*/  UIMAD.WIDE.U32 UR18, UR11, UR9, UR12 ;  /* 0x000000090b1272a5 */ /* 0x000fe2000f8e000c */
[----:B------:R-:W2:Y:S02]  /*0ef0*/  LDC.64 R54, c[0x3][0x8] ;  /* 0x00c00200ff367b82 */ /* 0x000ea40000000a00 */
[----:B------:R-:W-:Y:S02]  /*0f00*/  UMOV UR12, UR16 ;  /* 0x00000010000c7c82 */ /* 0x000fe40008000000 */
[----:B------:R-:W-:Y:S01]  /*0f10*/  UIMAD.WIDE.U32 UR16, UR11, UR10, UR12 ;  /* 0x0000000a0b1072a5 */ /* 0x000fe2000f8e000c */
[----:B0-----:R-:W-:Y:S02]  /*0f20*/  IMAD R5, R29, UR20, RZ ;  /* 0x000000141d057c24 */ /* 0x001fe4000f8e02ff */
[----:B------:R-:W-:Y:S01]  /*0f30*/  UMOV UR12, UR19 ;  /* 0x00000013000c7c82 */ /* 0x000fe20008000000 */
[----:B------:R-:W-:Y:S01]  /*0f40*/  UIADD3 UR20, UP0, UPT, UR18, UR17, URZ ;  /* 0x0000001112147290 */ /* 0x000fe2000ff1e0ff */
[----:B------:R-:W0:Y:S01]  /*0f50*/  LDC.64 R56, c[0x3][0x10] ;  /* 0x00c00400ff387b82 */ /* 0x000e220000000a00 */
[----:B------:R-:W-:-:S02]  /*0f60*/  UIMAD.WIDE.U32 UR12, UR11, UR8, UR12 ;  /* 0x000000080b0c72a5 */ /* 0x000fc4000f8e000c */
[----:B------:R-:W-:Y:S01]  /*0f70*/  UIADD3.X UR21, UPT, UPT, URZ, URZ, URZ, UP0, !UPT ;  /* 0x000000ffff157290 */ /* 0x000fe200087fe4ff */
[----:B-1----:R-:W-:-:S03]  /*0f80*/  IMAD.HI.U32 R6, R5, R52, R6 ;  /* 0x0000003405067227 */ /* 0x002fc600078e0006 */
[----:B------:R-:W-:Y:S01]  /*0f90*/  UIMAD.WIDE.U32 UR20, UR10, UR10, UR20 ;  /* 0x0000000a0a1472a5 */ /* 0x000fe2000f8e0014 */
[----:B------:R-:W1:Y:S01]  /*0fa0*/  LDC.64 R58, c[0x3][0x18] ;  /* 0x00c00600ff3a7b82 */ /* 0x000e620000000a00 */
[----:B------:R-:W-:Y:S02]  /*0fb0*/  IADD3 R8, P0, PT, R6, UR16, RZ ;  /* 0x0000001006087c10 */ /* 0x000fe4000ff1e0ff */
[----:B------:R-:W-:Y:S02]  /*0fc0*/  UIADD3 UR22, UP0, UPT, UR12, UR21, URZ ;  /* 0x000000150c167290 */ /* 0x000fe4000ff1e0ff */
[----:B------:R-:W-:Y:S01]  /*0fd0*/  IADD3.X R9, PT, PT, RZ, RZ, RZ, P0, !PT ;  /* 0x000000ffff097210 */ /* 0x000fe200007fe4ff */
[----:B------:R-:W-:Y:S01]  /*0fe0*/  UMOV UR12, UR13 ;  /* 0x0000000d000c7c82 */ /* 0x000fe20008000000 */
[----:B------:R-:W-:Y:S01]  /*0ff0*/  UMOV UR13, URZ ;  /* 0x000000ff000d7c82 */ /* 0x000fe20008000000 */
[----:B------:R-:W-:Y:S02]  /*1000*/  UIADD3.X UR23, UPT, UPT, URZ, URZ, URZ, UP0, !UPT ;  /* 0x000000ffff177290 */ /* 0x000fe400087fe4ff */
[----:B------:R-:W-:Y:S01]  /*1010*/  UIMAD.WIDE.U32 UR16, UR11, UR7, UR12 ;  /* 0x000000070b1072a5 */ /* 0x000fe2000f8e000c */
[----:B------:R-:W-:Y:S01]  /*1020*/  IMAD.WIDE.U32 R8, R5, R53, R8 ;  /* 0x0000003505087225 */ /* 0x000fe200078e0008 */
[----:B------:R-:W-:-:S03]  /*1030*/  UIMAD.WIDE.U32 UR22, UR10, UR9, UR22 ;  /* 0x000000090a1672a5 */ /* 0x000fc6000f8e0016 */
[----:B------:R-:W-:Y:S01]  /*1040*/  IMAD R7, R8, R29, RZ ;  /* 0x0000001d08077224 */ /* 0x000fe200078e02ff */
[----:B------:R-:W-:Y:S01]  /*1050*/  UIADD3 UR28, UP0, UPT, UR16, UR23, URZ ;  /* 0x00000017101c7290 */ /* 0x000fe2000ff1e0ff */
[----:B------:R-:W-:Y:S02]  /*1060*/  UMOV UR12, UR17 ;  /* 0x00000011000c7c82 */ /* 0x000fe40008000000 */
[----:B------:R-:W-:Y:S02]  /*1070*/  UIMAD.WIDE.U32 UR18, UR11, UR6, UR12 ;  /* 0x000000060b1272a5 */ /* 0x000fe4000f8e000c */
[----:B------:R-:W-:Y:S01]  /*1080*/  UIADD3.X UR29, UPT, UPT, URZ, URZ, URZ, UP0, !UPT ;  /* 0x000000ffff1d7290 */ /* 0x000fe200087fe4ff */
[----:B------:R-:W-:Y:S02]  /*1090*/  UMOV UR12, UR20 ;  /* 0x00000014000c7c82 */ /* 0x000fe40008000000 */
[----:B------:R-:W-:-:S03]  /*10a0*/  UIMAD.WIDE.U32 UR24, UR11, UR9, UR12 ;  /* 0x000000090b1872a5 */ /* 0x000fc6000f8e000c */
[----:B------:R-:W-:Y:S01]  /*10b0*/  UMOV UR12, UR19 ;  /* 0x00000013000c7c82 */ /* 0x000fe20008000000 */
[----:B------:R-:W-:Y:S02]  /*10c0*/  UIADD3 UR22, UP1, UPT, UR22, UR25, URZ ;  /* 0x0000001916167290 */ /* 0x000fe4000ff3e0ff */
[----:B------:R-:W-:Y:S01]  /*10d0*/  UIMAD.WIDE.U32 UR20, UR11, UR5, UR12 ;  /* 0x000000050b1472a5 */ /* 0x000fe2000f8e000c */
[----:B------:R-:W-:Y:S01]  /*10e0*/  IADD3 R10, P0, PT, R9, UR24, RZ ;  /* 0x00000018090a7c10 */ /* 0x000fe2000ff1e0ff */
[----:B------:R-:W-:Y:S01]  /*10f0*/  UIADD3.X UR23, UPT, UPT, URZ, URZ, URZ, UP1, !UPT ;  /* 0x000000ffff177290 */ /* 0x000fe20008ffe4ff */
[----:B------:R-:W-:-:S03]  /*1100*/  IMAD.MOV.U32 R9, RZ, RZ, RZ ;  /* 0x000000ffff097224 */ /* 0x000fc600078e00ff */
[----:B------:R-:W-:Y:S01]  /*1110*/  UIMAD.WIDE.U32 UR22, UR10, UR9, UR22 ;  /* 0x000000090a1672a5 */ /* 0x000fe2000f8e0016 */
[----:B------:R-:W-:Y:S01]  /*1120*/  IMAD.X R11, RZ, RZ, RZ, P0 ;  /* 0x000000ffff0b7224 */ /* 0x000fe200000e06ff */
[----:B------:R-:W-:Y:S01]  /*1130*/  UMOV UR12, UR21 ;  /* 0x00000015000c7c82 */ /* 0x000fe20008000000 */
[----:B------:R-:W-:Y:S01]  /*1140*/  IMAD.HI.U32 R3, R7, R52, R8 ;  /* 0x0000003407037227 */ /* 0x000fe200078e0008 */
[----:B------:R-:W-:Y:S02]  /*1150*/  UIMAD.WIDE.U32 UR16, UR11, UR4, UR12 ;  /* 0x000000040b1072a5 */ /* 0x000fe4000f8e000c */
[----:B------:R-:W-:Y:S01]  /*1160*/  UIMAD.WIDE.U32 UR12, UR10, UR8, UR28 ;  /* 0x000000080a0c72a5 */ /* 0x000fe2000f8e001c */
[----:B--2---:R-:W-:-:S03]  /*1170*/  IMAD.WIDE.U32 R8, R5, R54, R10 ;  /* 0x0000003605087225 */ /* 0x004fc600078e000a */
[----:B------:R-:W-:Y:S02]  /*1180*/  UIADD3 UR18, UP0, UPT, UR18, UR13, URZ ;  /* 0x0000000d12127290 */ /* 0x000fe4000ff1e0ff */
[----:B------:R-:W-:Y:S01]  /*1190*/  UIADD3 UR24, UP1, UPT, UR12, UR23, URZ ;  /* 0x000000170c187290 */ /* 0x000fe2000ff3e0ff */
[----:B------:R-:W-:Y:S01]  /*11a0*/  IADD3 R10, P1, PT, R8, R3, RZ ;  /* 0x00000003080a7210 */ /* 0x000fe20007f3e0ff */
[----:B------:R-:W-:Y:S01]  /*11b0*/  UIADD3.X UR19, UPT, UPT, URZ, URZ, URZ, UP0, !UPT ;  /* 0x000000ffff137290 */ /* 0x000fe200087fe4ff */
[----:B------:R-:W-:Y:S01]  /*11c0*/  UMOV UR12, UR22 ;  /* 0x00000016000c7c82 */ /* 0x000fe20008000000 */
[----:B------:R-:W-:Y:S01]  /*11d0*/  UMOV UR13, URZ ;  /* 0x000000ff000d7c82 */ /* 0x000fe20008000000 */
[----:B------:R-:W-:Y:S01]  /*11e0*/  UIADD3.X UR25, UPT, UPT, URZ, URZ, URZ, UP1, !UPT ;  /* 0x000000ffff197290 */ /* 0x000fe20008ffe4ff */
[----:B------:R-:W-:Y:S01]  /*11f0*/  IMAD.X R11, RZ, RZ, RZ, P1 ;  /* 0x000000ffff0b7224 */ /* 0x000fe200008e06ff */
[----:B------:R-:W-:Y:S02]  /*1200*/  UIMAD.WIDE.U32 UR22, UR11, UR8, UR12 ;  /* 0x000000080b1672a5 */ /* 0x000fe4000f8e000c */
[----:B------:R-:W-:Y:S01]  /*1210*/  UIMAD.WIDE.U32 UR12, UR10, UR7, UR18 ;  /* 0x000000070a0c72a5 */ /* 0x000fe2000f8e0012 */
[----:B------:R-:W-:Y:S01]  /*1220*/  IMAD.WIDE.U32 R10, R7, R53, R10 ;  /* 0x00000035070a7225 */ /* 0x000fe200078e000a */
[----:B------:R-:W-:-:S02]  /*1230*/  UIMAD.WIDE.U32 UR18, UR9, UR9, UR24 ;  /* 0x00000009091272a5 */ /* 0x000fc4000f8e0018 */
[----:B------:R-:W-:Y:S01]  /*1240*/  IADD3 R8, P0, PT, R9, UR22, RZ ;  /* 0x0000001609087c10 */ /* 0x000fe2000ff1e0ff */
[----:B------:R-:W-:Y:S01]  /*1250*/  UIADD3 UR20, UP0, UPT, UR20, UR13, URZ ;  /* 0x0000000d14147290 */ /* 0x000fe2000ff1e0ff */
[----:B------:R-:W-:Y:S01]  /*1260*/  IMAD R6, R10, R29, RZ ;  /* 0x0000001d0a067224 */ /* 0x000fe200078e02ff */
[----:B------:R-:W-:Y:S01]  /*1270*/  UIADD3 UR22, UP2, UPT, UR18, UR23, URZ ;  /* 0x0000001712167290 */ /* 0x000fe2000ff5e0ff */
[----:B------:R-:W-:Y:S01]  /*1280*/  IADD3.X R9, PT, PT, RZ, RZ, RZ, P0, !PT ;  /* 0x000000ffff097210 */ /* 0x000fe200007fe4ff */
[----:B------:R-:W-:Y:S02]  /*1290*/  UIADD3 UR12, UP1, UPT, UR12, UR19, URZ ;  /* 0x000000130c0c7290 */ /* 0x000fe4000ff3e0ff */
[----:B------:R-:W-:Y:S02]  /*12a0*/  UIADD3.X UR21, UPT, UPT, URZ, URZ, URZ, UP0, !UPT ;  /* 0x000000ffff157290 */ /* 0x000fe400087fe4ff */
[----:B------:R-:W-:Y:S01]  /*12b0*/  UIADD3.X UR23, UPT, UPT, URZ, URZ, URZ, UP2, !UPT ;  /* 0x000000ffff177290 */ /* 0x000fe200097fe4ff */
[----:B------:R-:W-:Y:S01]  /*12c0*/  IMAD.WIDE.U32 R8, R5, R55, R8 ;  /* 0x0000003705087225 */ /* 0x000fe200078e0008 */
[----:B------:R-:W-:-:S02]  /*12d0*/  UIADD3.X UR13, UPT, UPT, URZ, URZ, URZ, UP1, !UPT ;  /* 0x000000ffff0d7290 */ /* 0x000fc40008ffe4ff */
[----:B------:R-:W-:Y:S02]  /*12e0*/  UIMAD.WIDE.U32 UR18, UR10, UR6, UR20 ;  /* 0x000000060a1272a5 */ /* 0x000fe4000f8e0014 */
[----:B------:R-:W-:Y:S01]  /*12f0*/  UIMAD.WIDE.U32 UR22, UR10, UR8, UR22 ;  /* 0x000000080a1672a5 */ /* 0x000fe2000f8e0016 */
[----:B------:R-:W-:Y:S01]  /*1300*/  IADD3 R12, P1, PT, R8, R11, RZ ;  /* 0x0000000b080c7210 */ /* 0x000fe20007f3e0ff */
[----:B------:R-:W-:Y:S01]  /*1310*/  UIMAD.WIDE.U32 UR20, UR9, UR8, UR12 ;  /* 0x00000008091472a5 */ /* 0x000fe2000f8e000c */
[----:B------:R-:W-:Y:S01]  /*1320*/  IMAD.MOV.U32 R11, RZ, RZ, RZ ;  /* 0x000000ffff0b7224 */ /* 0x000fe200078e00ff */
[----:B------:R-:W-:Y:S02]  /*1330*/  UIADD3 UR28, UP0, UPT, UR16, UR19, URZ ;  /* 0x00000013101c7290 */ /* 0x000fe4000ff1e0ff */
[----:B------:R-:W-:Y:S01]  /*1340*/  UIADD3 UR20, UP2, UPT, UR20, UR23, URZ ;  /* 0x0000001714147290 */ /* 0x000fe2000ff5e0ff */
[----:B------:R-:W-:Y:S01]  /*1350*/  IMAD.X R13, RZ, RZ, RZ, P1 ;  /* 0x000000ffff0d7224 */ /* 0x000fe200008e06ff */
[----:B------:R-:W-:Y:S01]  /*1360*/  UIADD3 UR18, UP1, UPT, UR18, UR21, URZ ;  /* 0x0000001512127290 */ /* 0x000fe2000ff3e0ff */
[----:B------:R-:W-:Y:S01]  /*1370*/  IMAD.HI.U32 R15, R6, R52, R10 ;  /* 0x00000034060f7227 */ /* 0x000fe200078e000a */
[----:B------:R-:W-:Y:S01]  /*1380*/  UIADD3.X UR21, UPT, UPT, URZ, URZ, URZ, UP2, !UPT ;  /* 0x000000ffff157290 */ /* 0x000fe200097fe4ff */
[----:B------:R-:W-:Y:S01]  /*1390*/  UMOV UR12, UR22 ;  /* 0x00000016000c7c82 */ /* 0x000fe20008000000 */
[----:B------:R-:W-:-:S02]  /*13a0*/  UMOV UR13, URZ ;  /* 0x000000ff000d7c82 */ /* 0x000fc40008000000 */
[----:B------:R-:W-:Y:S01]  /*13b0*/  UIMAD.WIDE.U32 UR20, UR9, UR8, UR20 ;  /* 0x00000008091472a5 */ /* 0x000fe2000f8e0014 */
[----:B------:R-:W-:Y:S01]  /*13c0*/  IMAD.WIDE.U32 R10, R7, R54, R12 ;  /* 0x00000036070a7225 */ /* 0x000fe200078e000c */
[----:B------:R-:W-:Y:S02]  /*13d0*/  UIMAD.WIDE.U32 UR24, UR11, UR7, UR12 ;  /* 0x000000070b1872a5 */ /* 0x000fe4000f8e000c */
[----:B------:R-:W-:Y:S02]  /*13e0*/  UIADD3.X UR19, UPT, UPT, URZ, URZ, URZ, UP1, !UPT ;  /* 0x000000ffff137290 */ /* 0x000fe40008ffe4ff */
[----:B------:R-:W-:Y:S02]  /*13f0*/  UIADD3 UR22, UP2, UPT, UR20, UR25, URZ ;  /* 0x0000001914167290 */ /* 0x000fe4000ff5e0ff */
[----:B------:R-:W-:Y:S01]  /*1400*/  UIADD3.X UR29, UPT, UPT, URZ, URZ, URZ, UP0, !UPT ;  /* 0x000000ffff1d7290 */ /* 0x000fe200087fe4ff */
[----:B------:R-:W-:Y:S01]  /*1410*/  IADD3 R8, P0, PT, R9, UR24, RZ ;  /* 0x0000001809087c10 */ /* 0x000fe2000ff1e0ff */
[----:B------:R-:W-:-:S02]  /*1420*/  UIMAD.WIDE.U32 UR18, UR9, UR7, UR18 ;  /* 0x00000007091272a5 */ /* 0x000fc4000f8e0012 */
[----:B------:R-:W-:Y:S02]  /*1430*/  UIADD3.X UR23, UPT, UPT, URZ, URZ, URZ, UP2, !UPT ;  /* 0x000000ffff177290 */ /* 0x000fe400097fe4ff */
[----:B------:R-:W-:Y:S01]  /*1440*/  UIMAD.WIDE.U32 UR12, UR10, UR5, UR28 ;  /* 0x000000050a0c72a5 */ /* 0x000fe2000f8e001c */
[----:B------:R-:W-:Y:S01]  /*1450*/  IMAD.X R9, RZ, RZ, RZ, P0 ;  /* 0x000000ffff097224 */ /* 0x000fe200000e06ff */
[----:B------:R-:W-:Y:S01]  /*1460*/  UIADD3 UR18, UP2, UPT, UR18, UR21, URZ ;  /* 0x0000001512127290 */ /* 0x000fe2000ff5e0ff */
[----:B------:R-:W-:Y:S01]  /*1470*/  IADD3 R14, P0, PT, R10, R15, RZ ;  /* 0x0000000f0a0e7210 */ /* 0x000fe20007f1e0ff */
[----:B------:R-:W-:Y:S01]  /*1480*/  UIMAD.WIDE.U32 UR20, UR10, UR7, UR22 ;  /* 0x000000070a1472a5 */ /* 0x000fe2000f8e0016 */
[----:B0-----:R-:W-:Y:S01]  /*1490*/  IMAD.WIDE.U32 R8, R5, R56, R8 ;  /* 0x0000003805087225 */ /* 0x001fe200078e0008 */
[----:B------:R-:W-:Y:S01]  /*14a0*/  UIADD3 UR16, UP0, UPT, UR17, UR13, URZ ;  /* 0x0000000d11107290 */ /* 0x000fe2000ff1e0ff */
[----:B------:R-:W-:Y:S01]  /*14b0*/  IADD3.X R15, PT, PT, RZ, RZ, RZ, P0, !PT ;  /* 0x000000ffff0f7210 */ /* 0x000fe200007fe4ff */
[----:B------:R-:W-:-:S02]  /*14c0*/  UIADD3 UR24, UP1, UPT, UR12, UR19, URZ ;  /* 0x000000130c187290 */ /* 0x000fc4000ff3e0ff */
[----:B------:R-:W-:Y:S01]  /*14d0*/  UIADD3.X UR17, UPT, UPT, URZ, URZ, URZ, UP0, !UPT ;  /* 0x000000ffff117290 */ /* 0x000fe200087fe4ff */
[----:B------:R-:W-:Y:S01]  /*14e0*/  IADD3 R10, P1, PT, R8, R11, RZ ;  /* 0x0000000b080a7210 */ /* 0x000fe20007f3e0ff */
[----:B------:R-:W-:Y:S02]  /*14f0*/  UIADD3.X UR25, UPT, UPT, URZ, URZ, URZ, UP1, !UPT ;  /* 0x000000ffff197290 */ /* 0x000fe40008ffe4ff */
[----:B------:R-:W-:Y:S01]  /*1500*/  UIADD3.X UR19, UPT, UPT, URZ, URZ, URZ, UP2, !UPT ;  /* 0x000000ffff137290 */ /* 0x000fe200097fe4ff */
[----:B------:R-:W-:Y:S01]  /*1510*/  UMOV UR12, UR20 ;  /* 0x00000014000c7c82 */ /* 0x000fe20008000000 */
[----:B------:R-:W-:Y:S01]  /*1520*/  UMOV UR13, URZ ;  /* 0x000000ff000d7c82 */ /* 0x000fe20008000000 */
[----:B------:R-:W-:Y:S01]  /*1530*/  UIMAD.WIDE.U32 UR16, UR10, UR4, UR16 ;  /* 0x000000040a1072a5 */ /* 0x000fe2000f8e0010 */
[----:B------:R-:W-:Y:S01]  /*1540*/  IMAD.X R11, RZ, RZ, RZ, P1 ;  /* 0x000000ffff0b7224 */ /* 0x000fe200008e06ff */
[----:B------:R-:W-:Y:S02]  /*1550*/  UIMAD.WIDE.U32 UR22, UR11, UR6, UR12 ;  /* 0x000000060b1672a5 */ /* 0x000fe4000f8e000c */
[----:B------:R-:W-:Y:S01]  /*1560*/  UIMAD.WIDE.U32 UR12, UR9, UR6, UR24 ;  /* 0x00000006090c72a5 */ /* 0x000fe2000f8e0018 */
[----:B------:R-:W-:Y:S01]  /*1570*/  IMAD.WIDE.U32 R10, R7, R55, R10 ;  /* 0x00000037070a7225 */ /* 0x000fe200078e000a */
[----:B------:R-:W-:-:S02]  /*1580*/  UIMAD.WIDE.U32 UR18, UR8, UR8, UR18 ;  /* 0x00000008081272a5 */ /* 0x000fc4000f8e0012 */
[----:B------:R-:W-:Y:S01]  /*1590*/  UIADD3 UR20, UP0, UPT, UR16, UR13, URZ ;  /* 0x0000000d10147290 */ /* 0x000fe2000ff1e0ff */
[----:B------:R-:W-:Y:S01]  /*15a0*/  IADD3 R12, P0, PT, R9, UR22, RZ ;  /* 0x00000016090c7c10 */ /* 0x000fe2000ff1e0ff */
[----:B------:R-:W-:Y:S01]  /*15b0*/  UIADD3 UR28, UP2, UPT, UR18, UR21, URZ ;  /* 0x00000015121c7290 */ /* 0x000fe2000ff5e0ff */
[----:B------:R-:W-:Y:S01]  /*15c0*/  IMAD.WIDE.U32 R8, R6, R53, R14 ;  /* 0x0000003506087225 */ /* 0x000fe200078e000e */
[----:B------:R-:W-:Y:S02]  /*15d0*/  UIADD3 UR24, UP1, UPT, UR12, UR19, URZ ;  /* 0x000000130c187290 */ /* 0x000fe4000ff3e0ff */
[----:B------:R-:W-:Y:S01]  /*15e0*/  UIADD3.X UR21, UPT, UPT, URZ, URZ, URZ, UP0, !UPT ;  /* 0x000000ffff157290 */ /* 0x000fe200087fe4ff */
[----:B------:R-:W-:Y:S01]  /*15f0*/  IMAD.X R13, RZ, RZ, RZ, P0 ;  /* 0x000000ffff0d7224 */ /* 0x000fe200000e06ff */
[----:B------:R-:W-:Y:S01]  /*1600*/  UIADD3.X UR29, UPT, UPT, URZ, URZ, URZ, UP2, !UPT ;  /* 0x000000ffff1d7290 */ /* 0x000fe200097fe4ff */
[----:B------:R-:W-:Y:S01]  /*1610*/  IMAD R0, R8, R29, RZ ;  /* 0x0000001d08007224 */ /* 0x000fe200078e02ff */
[----:B------:R-:W-:Y:S01]  /*1620*/  UIADD3.X UR25, UPT, UPT, URZ, URZ, URZ, UP1, !UPT ;  /* 0x000000ffff197290 */ /* 0x000fe20008ffe4ff */
[----:B------:R-:W-:Y:S01]  /*1630*/  IADD3 R14, P0, PT, R10, R9, RZ ;  /* 0x000000090a0e7210 */ /* 0x000fe20007f1e0ff */
[----:B------:R-:W-:Y:S01]  /*1640*/  UIMAD.WIDE.U32 UR12, UR9, UR5, UR20 ;  /* 0x00000005090c72a5 */ /* 0x000fe2000f8e0014 */
[----:B------:R-:W-:Y:S01]  /*1650*/  IMAD.MOV.U32 R16, RZ, RZ, R8 ;  /* 0x000000ffff107224 */ /* 0x000fe200078e0008 */
[----:B------:R-:W-:Y:S01]  /*1660*/  UIMAD.WIDE.U32 UR20, UR9, UR7, UR28 ;  /* 0x00000007091472a5 */ /* 0x000fe2000f8e001c */
[----:B------:R-:W-:Y:S01]  /*1670*/  IMAD.WIDE.U32 R8, R5, R57, R12 ;  /* 0x0000003905087225 */ /* 0x000fe200078e000c */
[----:B------:R-:W-:-:S02]  /*1680*/  UIMAD.WIDE.U32 UR18, UR8, UR7, UR24 ;  /* 0x00000007081272a5 */ /* 0x000fc4000f8e0018 */
[----:B------:R-:W-:Y:S01]  /*1690*/  UIADD3 UR20, UP3, UPT, UR20, UR23, URZ ;  /* 0x0000001714147290 */ /* 0x000fe2000ff7e0ff */
[----:B------:R-:W-:Y:S01]  /*16a0*/  IMAD.X R15, RZ, RZ, RZ, P0 ;  /* 0x000000ffff0f7224 */ /* 0x000fe200000e06ff */
[----:B------:R-:W-:Y:S01]  /*16b0*/  UIADD3 UR24, UP2, UPT, UR18, UR21, URZ ;  /* 0x0000001512187290 */ /* 0x000fe2000ff5e0ff */
[----:B------:R-:W-:Y:S01]  /*16c0*/  IADD3 R10, P0, PT, R8, R11, RZ ;  /* 0x0000000b080a7210 */ /* 0x000fe20007f1e0ff */
[----:B------:R-:W-:Y:S01]  /*16d0*/  UIADD3 UR12, UP1, UPT, UR12, UR19, URZ ;  /* 0x000000130c0c7290 */ /* 0x000fe2000ff3e0ff */
[----:B------:R-:W-:Y:S01]  /*16e0*/  IMAD.HI.U32 R17, R0, R52, R16 ;  /* 0x0000003400117227 */ /* 0x000fe200078e0010 */
[----:B------:R-:W-:Y:S02]  /*16f0*/  UIADD3.X UR21, UPT, UPT, URZ, URZ, URZ, UP3, !UPT ;  /* 0x000000ffff157290 */ /* 0x000fe40009ffe4ff */
[----:B------:R-:W-:Y:S01]  /*1700*/  UIADD3 UR16, UP0, UPT, UR17, UR13, URZ ;  /* 0x0000000d11107290 */ /* 0x000fe2000ff1e0ff */
[----:B------:R-:W-:Y:S01]  /*1710*/  IMAD.WIDE.U32 R12, R6, R54, R14 ;  /* 0x00000036060c7225 */ /* 0x000fe200078e000e */
[----:B------:R-:W-:-:S02]  /*1720*/  UIADD3.X UR13, UPT, UPT, URZ, URZ, URZ, UP1, !UPT ;  /* 0x000000ffff0d7290 */ /* 0x000fc40008ffe4ff */
[----:B------:R-:W-:Y:S01]  /*1730*/  UIMAD.WIDE.U32 UR20, UR10, UR6, UR20 ;  /* 0x000000060a1472a5 */ /* 0x000fe2000f8e0014 */
[----:B------:R-:W-:Y:S01]  /*1740*/  IMAD.X R11, RZ, RZ, RZ, P0 ;  /* 0x000000ffff0b7224 */ /* 0x000fe200000e06ff */
[----:B------:R-:W-:Y:S01]  /*1750*/  UIADD3.X UR17, UPT, UPT, URZ, URZ, URZ, UP0, !UPT ;  /* 0x000000ffff117290 */ /* 0x000fe200087fe4ff */
[----:B------:R-:W-:Y:S01]  /*1760*/  IADD3 R16, P1, PT, R12, R17, RZ ;  /* 0x000000110c107210 */ /* 0x000fe20007f3e0ff */
[----:B------:R-:W-:Y:S01]  /*1770*/  UIADD3.X UR25, UPT, UPT, URZ, URZ, URZ, UP2, !UPT ;  /* 0x000000ffff197290 */ /* 0x000fe200097fe4ff */
[----:B------:R-:W-:Y:S01]  /*1780*/  IMAD.WIDE.U32 R10, R7, R56, R10 ;  /* 0x00000038070a7225 */ /* 0x000fe200078e000a */
[----:B------:R-:W-:Y:S02]  /*1790*/  UIMAD.WIDE.U32 UR18, UR8, UR6, UR12 ;  /* 0x00000006081272a5 */ /* 0x000fe4000f8e000c */
[----:B------:R-:W-:Y:S01]  /*17a0*/  UIMAD.WIDE.U32 UR16, UR9, UR4, UR16 ;  /* 0x00000004091072a5 */ /* 0x000fe2000f8e0010 */
[----:B------:R-:W-:Y:S01]  /*17b0*/  IMAD.X R17, RZ, RZ, RZ, P1 ;  /* 0x000000ffff117224 */ /* 0x000fe200008e06ff */
[----:B------:R-:W-:Y:S01]  /*17c0*/  UMOV UR12, UR20 ;  /* 0x00000014000c7c82 */ /* 0x000fe20008000000 */
[----:B------:R-:W-:Y:S01]  /*17d0*/  UMOV UR13, URZ ;  /* 0x000000ff000d7c82 */ /* 0x000fe20008000000 */
[----:B------:R-:W-:Y:S01]  /*17e0*/  UIADD3 UR20, UP0, UPT, UR16, UR19, URZ ;  /* 0x0000001310147290 */ /* 0x000fe2000ff1e0ff */
[----:B------:R-:W-:Y:S01]  /*17f0*/  IADD3 R14, P1, PT, R10, R13, RZ ;  /* 0x0000000d0a0e7210 */ /* 0x000fe20007f3e0ff */
[----:B------:R-:W-:Y:S01]  /*1800*/  UIMAD.WIDE.U32 UR22, UR11, UR5, UR12 ;  /* 0x000000050b1672a5 */ /* 0x000fe2000f8e000c */
[----:B------:R-:W-:Y:S01]  /*1810*/  IMAD.WIDE.U32 R12, R0, R53, R16 ;  /* 0x00000035000c7225 */ /* 0x000fe200078e0010 */
[----:B------:R-:W-:-:S03]  /*1820*/  UIMAD.WIDE.U32 UR12, UR8, UR7, UR24 ;  /* 0x00000007080c72a5 */ /* 0x000fc6000f8e0018 */
[----:B------:R-:W-:Y:S01]  /*1830*/  IMAD.X R15, RZ, RZ, RZ, P1 ;  /* 0x000000ffff0f7224 */ /* 0x000fe200008e06ff */
[----:B------:R-:W-:Y:S01]  /*1840*/  UIADD3 UR18, UP1, UPT, UR18, UR13, URZ ;  /* 0x0000000d12127290 */ /* 0x000fe2000ff3e0ff */
[----:B------:R-:W-:Y:S01]  /*1850*/  IADD3 R8, P0, PT, R9, UR22, RZ ;  /* 0x0000001609087c10 */ /* 0x000fe2000ff1e0ff */
[----:B------:R-:W-:Y:S01]  /*1860*/  UIADD3 UR24, UP2, UPT, UR12, UR21, URZ ;  /* 0x000000150c187290 */ /* 0x000fe2000ff5e0ff */
[----:B------:R-:W-:Y:S01]  /*1870*/  IMAD.WIDE.U32 R14, R6, R55, R14 ;  /* 0x00000037060e7225 */ /* 0x000fe200078e000e */
[----:B------:R-:W-:Y:S01]  /*1880*/  UIADD3.X UR21, UPT, UPT, URZ, URZ, URZ, UP0, !UPT ;  /* 0x000000ffff157290 */ /* 0x000fe200087fe4ff */
[----:B------:R-:W-:Y:S01]  /*1890*/  MOV R16, R12 ;  /* 0x0000000c00107202 */ /* 0x000fe20000000f00 */
[----:B------:R-:W-:Y:S01]  /*18a0*/  UIADD3.X UR19, UPT, UPT, URZ, URZ, URZ, UP1, !UPT ;  /* 0x000000ffff137290 */ /* 0x000fe20008ffe4ff */
[----:B------:R-:W-:Y:S01]  /*18b0*/  IMAD.X R9, RZ, RZ, RZ, P0 ;  /* 0x000000ffff097224 */ /* 0x000fe200000e06ff */
[----:B------:R-:W-:Y:S01]  /*18c0*/  UIADD3.X UR25, UPT, UPT, URZ, URZ, URZ, UP2, !UPT ;  /* 0x000000ffff197290 */ /* 0x000fe200097fe4ff */
[----:B------:R-:W-:Y:S01]  /*18d0*/  IMAD R3, R12, R29, RZ ;  /* 0x0000001d0c037224 */ /* 0x000fe200078e02ff */
[----:B------:R-:W-:Y:S01]  /*18e0*/  UIMAD.WIDE.U32 UR12, UR8, UR5, UR20 ;  /* 0x00000005080c72a5 */ /* 0x000fe2000f8e0014 */
[----:B-1----:R-:W-:Y:S01]  /*18f0*/  IMAD.WIDE.U32 R8, R5, R58, R8 ;  /* 0x0000003a05087225 */ /* 0x002fe200078e0008 */
[----:B------:R-:W-:Y:S01]  /*1900*/  UIMAD.WIDE.U32 UR18, UR7, UR7, UR18 ;  /* 0x00000007071272a5 */ /* 0x000fe2000f8e0012 */
[----:B------:R-:W-:Y:S01]  /*1910*/  IADD3 R10, P1, PT, R14, R13, RZ ;  /* 0x0000000d0e0a7210 */ /* 0x000fe20007f3e0ff */
[----:B------:R-:W-:Y:S01]  /*1920*/  UIMAD.WIDE.U32 UR20, UR9, UR6, UR24 ;  /* 0x00000006091472a5 */ /* 0x000fe2000f8e0018 */
[----:B------:R-:W-:Y:S01]  /*1930*/  IMAD.MOV.U32 R17, RZ, RZ, RZ ;  /* 0x000000ffff117224 */ /* 0x000fe200078e00ff */
[----:B------:R-:W-:Y:S01]  /*1940*/  UIADD3 UR24, UP1, UPT, UR12, UR19, URZ ;  /* 0x000000130c187290 */ /* 0x000fe2000ff3e0ff */
[----:B------:R-:W-:Y:S01]  /*1950*/  IADD3 R12, P0, PT, R8, R11, RZ ;  /* 0x0000000b080c7210 */ /* 0x000fe20007f1e0ff */
[----:B------:R-:W-:Y:S01]  /*1960*/  UIADD3 UR12, UP3, UPT, UR20, UR23, URZ ;  /* 0x00000017140c7290 */ /* 0x000fe2000ff7e0ff */
[----:B------:R-:W-:Y:S01]  /*1970*/  IMAD.X R11, RZ, RZ, RZ, P1 ;  /* 0x000000ffff0b7224 */ /* 0x000fe200008e06ff */
[----:B------:R-:W-:Y:S01]  /*1980*/  UIADD3 UR18, UP2, UPT, UR18, UR21, URZ ;  /* 0x0000001512127290 */ /* 0x000fe2000ff5e0ff */
[----:B------:R-:W-:Y:S01]  /*1990*/  IADD3.X R13, PT, PT, RZ, RZ, RZ, P0, !PT ;  /* 0x000000ffff0d7210 */ /* 0x000fe200007fe4ff */
[----:B------:R-:W-:Y:S01]  /*19a0*/  UIADD3 UR16, UP0, UPT, UR17, UR13, URZ ;  /* 0x0000000d11107290 */ /* 0x000fe2000ff1e0ff */
[----:B------:R-:W-:Y:S01]  /*19b0*/  IMAD.HI.U32 R17, R3, R52, R16 ;  /* 0x0000003403117227 */ /* 0x000fe200078e0010 */
[----:B------:R-:W-:-:S02]  /*19c0*/  UIADD3.X UR13, UPT, UPT, URZ, URZ, URZ, UP3, !UPT ;  /* 0x000000ffff0d7290 */ /* 0x000fc40009ffe4ff */
[----:B------:R-:W-:Y:S01]  /*19d0*/  UIADD3.X UR19, UPT, UPT, URZ, URZ, URZ, UP2, !UPT ;  /* 0x000000ffff137290 */ /* 0x000fe200097fe4ff */
[----:B------:R-:W-:Y:S01]  /*19e0*/  IMAD.WIDE.U32 R12, R7, R57, R12 ;  /* 0x00000039070c7225 */ /* 0x000fe200078e000c */
[----:B------:R-:W-:Y:S02]  /*19f0*/  UIMAD.WIDE.U32 UR12, UR10, UR5, UR12 ;  /* 0x000000050a0c72a5 */ /* 0x000fe4000f8e000c */
[----:B------:R-:W-:Y:S01]  /*1a00*/  UIMAD.WIDE.U32 UR18, UR8, UR6, UR18 ;  /* 0x00000006081272a5 */ /* 0x000fe2000f8e0012 */
[----:B------:R-:W-:Y:S01]  /*1a10*/  IMAD.WIDE.U32 R10, R0, R54, R10 ;  /* 0x00000036000a7225 */ /* 0x000fe200078e000a */
[----:B------:R-:W-:Y:S02]  /*1a20*/  UIADD3.X UR17, UPT, UPT, URZ, URZ, URZ, UP0, !UPT ;  /* 0x000000ffff117290 */ /* 0x000fe400087fe4ff */
[----:B------:R-:W-:Y:S02]  /*1a30*/  UIADD3 UR20, UP0, UPT, UR18, UR13, URZ ;  /* 0x0000000d12147290 */ /* 0x000fe4000ff1e0ff */
[----:B------:R-:W-:Y:S01]  /*1a40*/  UIADD3.X UR25, UPT, UPT, URZ, URZ, URZ, UP1, !UPT ;  /* 0x000000ffff197290 */ /* 0x000fe20008ffe4ff */
[----:B------:R-:W-:Y:S01]  /*1a50*/  IADD3 R16, P2, PT, R10, R17, RZ ;  /* 0x000000110a107210 */ /* 0x000fe20007f5e0ff */
[----:B------:R-:W-:Y:S01]  /*1a60*/  UMOV UR13, URZ ;  /* 0x000000ff000d7c82 */ /* 0x000fe20008000000 */
[----:B------:R-:W-:-:S02]  /*1a70*/  UIADD3.X UR21, UPT, UPT, URZ, URZ, URZ, UP0, !UPT ;  /* 0x000000ffff157290 */ /* 0x000fc400087fe4ff */
[----:B------:R-:W-:Y:S01]  /*1a80*/  UIMAD.WIDE.U32 UR22, UR11, UR4, UR12 ;  /* 0x000000040b1672a5 */ /* 0x000fe2000f8e000c */
[----:B------:R-:W-:Y:S01]  /*1a90*/  IMAD.X R17, RZ, RZ, RZ, P2 ;  /* 0x000000ffff117224 */ /* 0x000fe200010e06ff */
[----:B------:R-:W-:Y:S02]  /*1aa0*/  UIMAD.WIDE.U32 UR12, UR8, UR4, UR16 ;  /* 0x00000004080c72a5 */ /* 0x000fe4000f8e0010 */
[----:B------:R-:W-:Y:S02]  /*1ab0*/  UIMAD.WIDE.U32 UR16, UR7, UR6, UR24 ;  /* 0x00000006071072a5 */ /* 0x000fe4000f8e0018 */
[----:B------:R-:W-:Y:S01]  /*1ac0*/  IADD3 R8, P0, PT, R9, UR22, RZ ;  /* 0x0000001609087c10 */ /* 0x000fe2000ff1e0ff */
[----:B------:R-:W-:Y:S02]  /*1ad0*/  UIMAD.WIDE.U32 UR20, UR9, UR5, UR20 ;  /* 0x00000005091472a5 */ /* 0x000fe4000f8e0014 */
[----:B------:R-:W-:Y:S02]  /*1ae0*/  UIADD3 UR18, UP0, UPT, UR12, UR17, URZ ;  /* 0x000000110c127290 */ /* 0x000fe4000ff1e0ff */
[----:B------:R-:W-:Y:S01]  /*1af0*/  IMAD.X R9, RZ, RZ, RZ, P0 ;  /* 0x000000ffff097224 */ /* 0x000fe200000e06ff */
[----:B------:R-:W-:Y:S01]  /*1b00*/  UIADD3 UR24, UP1, UPT, UR16, UR19, URZ ;  /* 0x0000001310187290 */ /* 0x000fe2000ff3e0ff */
[----:B------:R-:W-:Y:S01]  /*1b10*/  IADD3 R14, P0, PT, R12, R15, RZ ;  /* 0x0000000f0c0e7210 */ /* 0x000fe20007f1e0ff */
[----:B------:R-:W-:Y:S01]  /*1b20*/  UIADD3.X UR19, UPT, UPT, URZ, URZ, URZ, UP0, !UPT ;  /* 0x000000ffff137290 */ /* 0x000fe200087fe4ff */
[----:B------:R-:W-:Y:S01]  /*1b30*/  IMAD.WIDE.U32 R8, R5, R59, R8 ;  /* 0x0000003b05087225 */ /* 0x000fe200078e0008 */
[----:B------:R-:W-:Y:S01]  /*1b40*/  UIADD3.X UR25, UPT, UPT, URZ, URZ, URZ, UP1, !UPT ;  /* 0x000000ffff197290 */ /* 0x000fe20008ffe4ff */
[----:B------:R-:W-:Y:S01]  /*1b50*/  IADD3.X R15, PT, PT, RZ, RZ, RZ, P0, !PT ;  /* 0x000000ffff0f7210 */ /* 0x000fe200007fe4ff */
[----:B------:R-:W-:-:S02]  /*1b60*/  UIADD3 UR22, UP2, UPT, UR20, UR23, URZ ;  /* 0x0000001714167290 */ /* 0x000fc4000ff5e0ff */
[----:B------:R-:W-:Y:S01]  /*1b70*/  UIMAD.WIDE.U32 UR16, UR7, UR5, UR18 ;  /* 0x00000005071072a5 */ /* 0x000fe2000f8e0012 */
[----:B------:R-:W-:Y:S01]  /*1b80*/  IADD3 R12, P1, PT, R8, R13, RZ ;  /* 0x0000000d080c7210 */ /* 0x000fe20007f3e0ff */
[----:B------:R-:W-:Y:S01]  /*1b90*/  UIMAD.WIDE.U32 UR18, UR7, UR6, UR24 ;  /* 0x00000006071272a5 */ /* 0x000fe2000f8e0018 */
[----:B------:R-:W-:Y:S01]  /*1ba0*/  IMAD.WIDE.U32 R14, R6, R56, R14 ;  /* 0x00000038060e7225 */ /* 0x000fe200078e000e */
[----:B------:R-:W-:Y:S02]  /*1bb0*/  UIADD3.X UR23, UPT, UPT, URZ, URZ, URZ, UP2, !UPT ;  /* 0x000000ffff177290 */ /* 0x000fe400097fe4ff */
[----:B------:R-:W-:Y:S01]  /*1bc0*/  UIADD3 UR16, UP1, UPT, UR16, UR19, URZ ;  /* 0x0000001310107290 */ /* 0x000fe2000ff3e0ff */
[----:B------:R-:W-:Y:S01]  /*1bd0*/  IMAD.X R13, RZ, RZ, RZ, P1 ;  /* 0x000000ffff0d7224 */ /* 0x000fe200008e06ff */
[----:B------:R-:W-:Y:S01]  /*1be0*/  UIADD3 UR12, UP2, UPT, UR18, UR21, URZ ;  /* 0x00000015120c7290 */ /* 0x000fe2000ff5e0ff */
[----:B------:R-:W-:Y:S01]  /*1bf0*/  IADD3 R14, P2, PT, R14, R11, RZ ;  /* 0x0000000b0e0e7210 */ /* 0x000fe20007f5e0ff */
[----:B------:R-:W-:Y:S01]  /*1c00*/  UIMAD.WIDE.U32 UR22, UR10, UR4, UR22 ;  /* 0x000000040a1672a5 */ /* 0x000fe2000f8e0016 */
[----:B------:R-:W-:Y:S01]  /*1c10*/  IMAD.WIDE.U32 R12, R7, R58, R12 ;  /* 0x0000003a070c7225 */ /* 0x000fe200078e000c */
[----:B------:R-:W-:-:S02]  /*1c20*/  UIADD3 UR20, UP0, UPT, UR13, UR17, URZ ;  /* 0x000000110d147290 */ /* 0x000fc4000ff1e0ff */
[----:B------:R-:W-:Y:S02]  /*1c30*/  UIADD3.X UR17, UPT, UPT, URZ, URZ, URZ, UP1, !UPT ;  /* 0x000000ffff117290 */ /* 0x000fe40008ffe4ff */
[----:B------:R-:W-:Y:S01]  /*1c40*/  UIADD3.X UR13, UPT, UPT, URZ, URZ, URZ, UP2, !UPT ;  /* 0x000000ffff0d7290 */ /* 0x000fe200097fe4ff */
[----:B------:R-:W-:Y:S01]  /*1c50*/  IADD3 R19, P0, PT, R9, UR22, RZ ;  /* 0x0000001609137c10 */ /* 0x000fe2000ff1e0ff */
[----:B------:R-:W-:Y:S01]  /*1c60*/  UIMAD.WIDE.U32 UR16, UR6, UR6, UR16 ;  /* 0x00000006061072a5 */ /* 0x000fe2000f8e0010 */
[----:B------:R-:W-:Y:S01]  /*1c70*/  IMAD.WIDE.U32 R8, R3, R53, R16 ;  /* 0x0000003503087225 */ /* 0x000fe200078e0010 */
[----:B------:R-:W-:Y:S01]  /*1c80*/  UIMAD.WIDE.U32 UR12, UR8, UR5, UR12 ;  /* 0x00000005080c72a5 */ /* 0x000fe2000f8e000c */
[----:B------:R-:W-:Y:S01]  /*1c90*/  IADD3 R16, P1, PT, R13, R19, RZ ;  /* 0x000000130d107210 */ /* 0x000fe20007f3e0ff */
[----:B------:R-:W-:Y:S01]  /*1ca0*/  UIADD3.X UR21, UPT, UPT, URZ, URZ, URZ, UP0, !UPT ;  /* 0x000000ffff157290 */ /* 0x000fe200087fe4ff */
[----:B------:R-:W-:Y:S01]  /*1cb0*/  IMAD R5, R8, R29, RZ ;  /* 0x0000001d08057224 */ /* 0x000fe200078e02ff */
[----:B------:R-:W-:Y:S01]  /*1cc0*/  UIADD3 UR18, UP0, UPT, UR16, UR13, URZ ;  /* 0x0000000d10127290 */ /* 0x000fe2000ff1e0ff */
[----:B------:R-:W-:Y:S01]  /*1cd0*/  IADD3.X R17, PT, PT, RZ, RZ, RZ, P1, !PT ;  /* 0x000000ffff117210 */ /* 0x000fe20000ffe4ff */
[----:B------:R-:W-:Y:S01]  /*1ce0*/  UIADD3 UR22, UP1, UPT, UR12, UR23, URZ ;  /* 0x000000170c167290 */ /* 0x000fe2000ff3e0ff */
[----:B------:R-:W-:Y:S01]  /*1cf0*/  IADD3 R12, P1, PT, R12, R15, RZ ;  /* 0x0000000f0c0c7210 */ /* 0x000fe20007f3e0ff */
[----:B------:R-:W-:Y:S01]  /*1d00*/  UIMAD.WIDE.U32 UR12, UR7, UR4, UR20 ;  /* 0x00000004070c72a5 */ /* 0x000fe2000f8e0014 */
[----:B------:R-:W-:Y:S01]  /*1d10*/  IMAD.X R15, RZ, RZ, RZ, P2 ;  /* 0x000000ffff0f7224 */ /* 0x000fe200010e06ff */
[----:B------:R-:W-:Y:S01]  /*1d20*/  UIADD3.X UR19, UPT, UPT, URZ, URZ, URZ, UP0, !UPT ;  /* 0x000000ffff137290 */ /* 0x000fe200087fe4ff */
[----:B------:R-:W-:Y:S01]  /*1d30*/  IMAD.WIDE.U32 R10, R7, R59, R16 ;  /* 0x0000003b070a7225 */ /* 0x000fe200078e0010 */
[----:B------:R-:W-:-:S02]  /*1d40*/  UIADD3.X UR23, UPT, UPT, URZ, URZ, URZ, UP1, !UPT ;  /* 0x000000ffff177290 */ /* 0x000fc40008ffe4ff */
[----:B------:R-:W-:Y:S01]  /*1d50*/  UIADD3 UR16, UP0, UPT, UR12, UR17, URZ ;  /* 0x000000110c107290 */ /* 0x000fe2000ff1e0ff */
[----:B------:R-:W-:Y:S01]  /*1d60*/  IMAD.X R13, RZ, RZ, RZ, P1 ;  /* 0x000000ffff0d7224 */ /* 0x000fe200008e06ff */
[----:B------:R-:W-:Y:S01]  /*1d70*/  UIMAD.WIDE.U32 UR18, UR7, UR5, UR18 ;  /* 0x00000005071272a5 */ /* 0x000fe2000f8e0012 */
[----:B------:R-:W-:Y:S01]  /*1d80*/  IMAD.WIDE.U32 R14, R0, R55, R14 ;  /* 0x00000037000e7225 */ /* 0x000fe200078e000e */
[----:B------:R-:W-:Y:S02]  /*1d90*/  UIMAD.WIDE.U32 UR20, UR9, UR4, UR22 ;  /* 0x00000004091472a5 */ /* 0x000fe4000f8e0016 */
[----:B------:R-:W-:Y:S01]  /*1da0*/  UIADD3.X UR17, UPT, UPT, URZ, URZ, URZ, UP0, !UPT ;  /* 0x000000ffff117290 */ /* 0x000fe200087fe4ff */
[----:B------:R-:W-:Y:S01]  /*1db0*/  IMAD.WIDE.U32 R12, R6, R57, R12 ;  /* 0x00000039060c7225 */ /* 0x000fe200078e000c */
[----:B------:R-:W-:Y:S01]  /*1dc0*/  UIADD3 UR22, UP1, UPT, UR18, UR21, URZ ;  /* 0x0000001512167290 */ /* 0x000fe2000ff3e0ff */
[----:B------:R-:W-:Y:S01]  /*1dd0*/  IADD3 R14, P4, PT, R14, R9, RZ ;  /* 0x000000090e0e7210 */ /* 0x000fe20007f9e0ff */
[----:B------:R-:W-:Y:S01]  /*1de0*/  UIMAD.WIDE.U32 UR16, UR6, UR5, UR16 ;  /* 0x00000005061072a5 */ /* 0x000fe2000f8e0010 */
[----:B------:R-:W-:Y:S01]  /*1df0*/  IMAD.X R7, RZ, RZ, RZ, P0 ;  /* 0x000000ffff077224 */ /* 0x000fe200000e06ff */
[----:B------:R-:W-:Y:S01]  /*1e00*/  UIADD3.X UR23, UPT, UPT, URZ, URZ, URZ, UP1, !UPT ;  /* 0x000000ffff177290 */ /* 0x000fe20008ffe4ff */
[----:B------:R-:W-:Y:S01]  /*1e10*/  IMAD.MOV.U32 R18, RZ, RZ, R8 ;  /* 0x000000ffff127224 */ /* 0x000fe200078e0008 */
[----:B------:R-:W-:Y:S01]  /*1e20*/  UIADD3 UR12, UP0, UPT, UR13, UR17, URZ ;  /* 0x000000110d0c7290 */ /* 0x000fe2000ff1e0ff */
[----:B------:R-:W-:Y:S01]  /*1e30*/  IADD3 R8, P3, PT, R12, R15, RZ ;  /* 0x0000000f0c087210 */ /* 0x000fe20007f7e0ff */
[----:B------:R-:W-:Y:S01]  /*1e40*/  UIADD3 UR16, UP1, UPT, UR16, UR19, URZ ;  /* 0x0000001310107290 */ /* 0x000fe2000ff3e0ff */
[----:B------:R-:W-:Y:S01]  /*1e50*/  IADD3 R7, P0, PT, R7, UR20, RZ ;  /* 0x0000001407077c10 */ /* 0x000fe2000ff1e0ff */
[----:B------:R-:W-:Y:S01]  /*1e60*/  UIADD3.X UR13, UPT, UPT, URZ, URZ, URZ, UP0, !UPT ;  /* 0x000000ffff0d7290 */ /* 0x000fe200087fe4ff */
[----:B------:R-:W-:Y:S01]  /*1e70*/  IMAD.MOV.U32 R19, RZ, RZ, RZ ;  /* 0x000000ffff137224 */ /* 0x000fe200078e00ff */
[----:B------:R-:W-:Y:S01]  /*1e80*/  UIADD3.X UR17, UPT, UPT, URZ, URZ, URZ, UP1, !UPT ;  /* 0x000000ffff117290 */ /* 0x000fe20008ffe4ff */
[----:B------:R-:W-:Y:S01]  /*1e90*/  IMAD.X R15, RZ, RZ, RZ, P4 ;  /* 0x000000ffff0f7224 */ /* 0x000fe200020e06ff */
[----:B------:R-:W-:Y:S01]  /*1ea0*/  UIMAD.WIDE.U32 UR20, UR8, UR4, UR22 ;  /* 0x00000004081472a5 */ /* 0x000fe2000f8e0016 */
[----:B------:R-:W-:Y:S01]  /*1eb0*/  IMAD.X R9, RZ, RZ, RZ, P3 ;  /* 0x000000ffff097224 */ /* 0x000fe200018e06ff */
[----:B------:R-:W-:Y:S01]  /*1ec0*/  IADD3 R10, P2, PT, R10, R13, RZ ;  /* 0x0000000d0a0a7210 */ /* 0x000fe20007f5e0ff */
[----:B------:R-:W-:Y:S01]  /*1ed0*/  UIMAD.WIDE.U32 UR12, UR6, UR4, UR12 ;  /* 0x00000004060c72a5 */ /* 0x000fe2000f8e000c */
[----:B------:R-:W-:Y:S01]  /*1ee0*/  IADD3.X R16, PT, PT, RZ, RZ, RZ, P0, !PT ;  /* 0x000000ffff107210 */ /* 0x000fe200007fe4ff */
[----:B------:R-:W-:Y:S01]  /*1ef0*/  UIMAD.WIDE.U32 UR16, UR6, UR5, UR16 ;  /* 0x00000005061072a5 */ /* 0x000fe2000f8e0010 */
[----:B------:R-:W-:Y:S01]  /*1f00*/  IMAD.HI.U32 R19, R5, R52, R18 ;  /* 0x0000003405137227 */ /* 0x000fe200078e0012 */
[----:B------:R-:W-:-:S02]  /*1f10*/  IADD3 R7, P1, PT, R11, R7, RZ ;  /* 0x000000070b077210 */ /* 0x000fc40007f3e0ff */
[----:B------:R-:W-:Y:S01]  /*1f20*/  IADD3.X R11, PT, PT, RZ, RZ, RZ, P2, !PT ;  /* 0x000000ffff0b7210 */ /* 0x000fe200017fe4ff */
[----:B------:R-:W-:Y:S01]  /*1f30*/  IMAD.WIDE.U32 R12, R3, R54, R14 ;  /* 0x00000036030c7225 */ /* 0x000fe200078e000e */
[----:B------:R-:W-:Y:S01]  /*1f40*/  IADD3 R16, P0, PT, R16, UR20, RZ ;  /* 0x0000001410107c10 */ /* 0x000fe2000ff1e0ff */
[----:B------:R-:W-:Y:S02]  /*1f50*/  UIADD3 UR18, UP0, UPT, UR12, UR17, URZ ;  /* 0x000000110c127290 */ /* 0x000fe4000ff1e0ff */
[----:B------:R-:W-:Y:S01]  /*1f60*/  IMAD.WIDE.U32 R8, R0, R56, R8 ;  /* 0x0000003800087225 */ /* 0x000fe200078e0008 */
[----:B------:R-:W-:Y:S01]  /*1f70*/  UIADD3 UR20, UP1, UPT, UR16, UR21, URZ ;  /* 0x0000001510147290 */ /* 0x000fe2000ff3e0ff */
[----:B------:R-:W-:Y:S01]  /*1f80*/  IADD3 R14, P3, PT, R12, R19, RZ ;  /* 0x000000130c0e7210 */ /* 0x000fe20007f7e0ff */
[----:B------:R-:W-:Y:S01]  /*1f90*/  UIADD3.X UR19, UPT, UPT, URZ, URZ, URZ, UP0, !UPT ;  /* 0x000000ffff137290 */ /* 0x000fe200087fe4ff */
[----:B------:R-:W-:Y:S01]  /*1fa0*/  IMAD.X R21, RZ, RZ, RZ, P1 ;  /* 0x000000ffff157224 */ /* 0x000fe200008e06ff */
[----:B------:R-:W-:Y:S01]  /*1fb0*/  IADD3 R8, P4, PT, R8, R13, RZ ;  /* 0x0000000d08087210 */ /* 0x000fe20007f9e0ff */
[----:B------:R-:W-:Y:S01]  /*1fc0*/  IMAD.WIDE.U32 R12, R6, R58, R10 ;  /* 0x0000003a060c7225 */ /* 0x000fe200078e000a */
[----:B------:R-:W-:-:S02]  /*1fd0*/  UIADD3.X UR21, UPT, UPT, URZ, URZ, URZ, UP1, !UPT ;  /* 0x000000ffff157290 */ /* 0x000fc40008ffe4ff */
[----:B------:R-:W-:Y:S01]  /*1fe0*/  IADD3 R21, P1, PT, R21, R16, RZ ;  /* 0x0000001015157210 */ /* 0x000fe20007f3e0ff */
[----:B------:R-:W-:Y:S01]  /*1ff0*/  IMAD.X R15, RZ, RZ, RZ, P3 ;  /* 0x000000ffff0f7224 */ /* 0x000fe200018e06ff */
[----:B------:R-:W-:Y:S01]  /*2000*/  UIMAD.WIDE.U32 UR16, UR5, UR5, UR18 ;  /* 0x00000005051072a5 */ /* 0x000fe2000f8e0012 */
[----:B------:R-:W-:Y:S01]  /*2010*/  IADD3 R16, P3, PT, R12, R9, RZ ;  /* 0x000000090c107210 */ /* 0x000fe20007f7e0ff */
[----:B------:R-:W-:Y:S01]  /*2020*/  UIMAD.WIDE.U32 UR18, UR7, UR4, UR20 ;  /* 0x00000004071272a5 */ /* 0x000fe2000f8e0014 */
[----:B------:R-:W-:Y:S01]  /*2030*/  IADD3 R12, P2, PT, R13, R7, RZ ;  /* 0x000000070d0c7210 */ /* 0x000fe20007f5e0ff */
[----:B------:R-:W-:Y:S01]  /*2040*/  IMAD.WIDE.U32 R10, R5, R53, R14 ;  /* 0x00000035050a7225 */ /* 0x000fe200078e000e */
[----:B------:R-:W-:Y:S01]  /*2050*/  IADD3.X R15, PT, PT, RZ, RZ, RZ, P0, !PT ;  /* 0x000000ffff0f7210 */ /* 0x000fe200007fe4ff */
[----:B------:R-:W-:Y:S01]  /*2060*/  UIADD3 UR20, UP0, UPT, UR16, UR19, URZ ;  /* 0x0000001310147290 */ /* 0x000fe2000ff1e0ff */
[----:B------:R-:W-:Y:S01]  /*2070*/  IADD3.X R9, PT, PT, RZ, RZ, RZ, P4, !PT ;  /* 0x000000ffff097210 */ /* 0x000fe200027fe4ff */
[----:B------:R-:W-:-:S02]  /*2080*/  IMAD R14, R10, R29, RZ ;  /* 0x0000001d0a0e7224 */ /* 0x000fc400078e02ff */
[----:B------:R-:W-:Y:S01]  /*2090*/  IMAD.MOV.U32 R18, RZ, RZ, R10 ;  /* 0x000000ffff127224 */ /* 0x000fe200078e000a */
[----:B------:R-:W-:Y:S01]  /*20a0*/  UIADD3.X UR21, UPT, UPT, URZ, URZ, URZ, UP0, !UPT ;  /* 0x000000ffff157290 */ /* 0x000fe200087fe4ff */
[----:B------:R-:W-:Y:S01]  /*20b0*/  IMAD.X R13, RZ, RZ, RZ, P2 ;  /* 0x000000ffff0d7224 */ /* 0x000fe200010e06ff */
[----:B------:R-:W-:Y:S01]  /*20c0*/  UIADD3 UR12, UP0, UPT, UR13, UR17, URZ ;  /* 0x000000110d0c7290 */ /* 0x000fe2000ff1e0ff */
[----:B------:R-:W-:Y:S01]  /*20d0*/  IMAD.X R17, RZ, RZ, RZ, P3 ;  /* 0x000000ffff117224 */ /* 0x000fe200018e06ff */
[----:B------:R-:W-:Y:S01]  /*20e0*/  UIMAD.WIDE.U32 UR16, UR6, UR4, UR20 ;  /* 0x00000004061072a5 */ /* 0x000fe2000f8e0014 */
[----:B------:R-:W-:Y:S01]  /*20f0*/  IMAD.X R10, RZ, RZ, RZ, P1 ;  /* 0x000000ffff0a7224 */ /* 0x000fe200008e06ff */
[----:B------:R-:W-:Y:S01]  /*2100*/  IADD3 R15, P1, PT, R15, UR18, RZ ;  /* 0x000000120f0f7c10 */ /* 0x000fe2000ff3e0ff */
[----:B------:R-:W-:Y:S01]  /*2110*/  IMAD.MOV.U32 R19, RZ, RZ, RZ ;  /* 0x000000ffff137224 */ /* 0x000fe200078e00ff */
[----:B------:R-:W-:Y:S01]  /*2120*/  UIADD3.X UR13, UPT, UPT, URZ, URZ, URZ, UP0, !UPT ;  /* 0x000000ffff0d7290 */ /* 0x000fe200087fe4ff */
[----:B------:R-:W-:-:S03]  /*2130*/  IMAD.WIDE.U32 R6, R6, R59, R12 ;  /* 0x0000003b06067225 */ /* 0x000fc600078e000c */
[----:B------:R-:W-:Y:S01]  /*2140*/  UIMAD.WIDE.U32 UR12, UR5, UR4, UR12 ;  /* 0x00000004050c72a5 */ /* 0x000fe2000f8e000c */
[----:B------:R-:W-:Y:S01]  /*2150*/  IMAD.WIDE.U32 R12, R0, R57, R16 ;  /* 0x00000039000c7225 */ /* 0x000fe200078e0010 */
[----:B------:R-:W-:Y:S02]  /*2160*/  IADD3 R16, P2, PT, R10, R15, RZ ;  /* 0x0000000f0a107210 */ /* 0x000fe40007f5e0ff */
[----:B------:R-:W-:Y:S01]  /*2170*/  IADD3 R17, P3, PT, R7, R21, RZ ;  /* 0x0000001507117210 */ /* 0x000fe20007f7e0ff */
[----:B------:R-:W-:Y:S01]  /*2180*/  IMAD.HI.U32 R19, R14, R52, R18 ;  /* 0x000000340e137227 */ /* 0x000fe200078e0012 */
[----:B------:R-:W-:-:S03]  /*2190*/  IADD3 R6, P0, PT, R6, R13, RZ ;  /* 0x0000000d06067210 */ /* 0x000fc60007f1e0ff */
[----:B------:R-:W-:Y:S02]  /*21a0*/  IMAD.X R18, RZ, RZ, RZ, P1 ;  /* 0x000000ffff127224 */ /* 0x000fe400008e06ff */
[----:B------:R-:W-:-:S03]  /*21b0*/  IMAD.WIDE.U32 R8, R3, R55, R8 ;  /* 0x0000003703087225 */ /* 0x000fc600078e0008 */
[----:B------:R-:W-:Y:S01]  /*21c0*/  IADD3 R18, P1, PT, R18, UR16, RZ ;  /* 0x0000001012127c10 */ /* 0x000fe2000ff3e0ff */
[----:B------:R-:W-:Y:S01]  /*21d0*/  IMAD.X R7, RZ, RZ, RZ, P2 ;  /* 0x000000ffff077224 */ /* 0x000fe200010e06ff */
[----:B------:R-:W-:Y:S01]  /*21e0*/  IADD3 R12, P4, PT, R12, R9, RZ ;  /* 0x000000090c0c7210 */ /* 0x000fe20007f9e0ff */
[----:B------:R-:W-:Y:S01]  /*21f0*/  IMAD.X R15, RZ, RZ, RZ, P3 ;  /* 0x000000ffff0f7224 */ /* 0x000fe200018e06ff */
[----:B------:R-:W-:Y:S01]  /*2200*/  IADD3 R10, P5, PT, R8, R11, RZ ;  /* 0x0000000b080a7210 */ /* 0x000fe20007fbe0ff */
[----:B------:R-:W-:Y:S01]  /*2210*/  UIADD3 UR16, UP0, UPT, UR12, UR17, URZ ;  /* 0x000000110c107290 */ /* 0x000fe2000ff1e0ff */
[----:B------:R-:W-:Y:S01]  /*2220*/  IADD3 R9, P2, PT, R7, R18, RZ ;  /* 0x0000001207097210 */ /* 0x000fe20007f5e0ff */
[----:B------:R-:W-:Y:S01]  /*2230*/  IMAD.X R13, RZ, RZ, RZ, P4 ;  /* 0x000000ffff0d7224 */ /* 0x000fe200020e06ff */
[----:B------:R-:W-:Y:S01]  /*2240*/  IADD3.X R7, PT, PT, RZ, RZ, RZ, P0, !PT ;  /* 0x000000ffff077210 */ /* 0x000fe200007fe4ff */
[----:B------:R-:W-:Y:S01]  /*2250*/  IMAD.X R11, RZ, RZ, RZ, P5 ;  /* 0x000000ffff0b7224 */ /* 0x000fe200028e06ff */
[----:B------:R-:W-:Y:S01]  /*2260*/  IADD3 R15, P3, PT, R15, R16, RZ ;  /* 0x000000100f0f7210 */ /* 0x000fe20007f7e0ff */
[----:B------:R-:W-:Y:S01]  /*2270*/  IMAD.WIDE.U32 R12, R3, R56, R12 ;  /* 0x00000038030c7225 */ /* 0x000fe200078e000c */
[----:B------:R-:W-:Y:S01]  /*2280*/  UIADD3.X UR17, UPT, UPT, URZ, URZ, URZ, UP0, !UPT ;  /* 0x000000ffff117290 */ /* 0x000fe200087fe4ff */
[----:B------:R-:W-:-:S02]  /*2290*/  IADD3.X R22, PT, PT, RZ, RZ, RZ, P2, !PT ;  /* 0x000000ffff167210 */ /* 0x000fc400017fe4ff */
[----:B------:R-:W-:Y:S01]  /*22a0*/  IMAD.WIDE.U32 R6, R0, R58, R6 ;  /* 0x0000003a00067225 */ /* 0x000fe200078e0006 */
[----:B------:R-:W-:-:S03]  /*22b0*/  UIMAD.WIDE.U32 UR16, UR5, UR4, UR16 ;  /* 0x00000004051072a5 */ /* 0x000fc6000f8e0010 */
[----:B------:R-:W-:Y:S01]  /*22c0*/  IMAD.WIDE.U32 R10, R5, R54, R10 ;  /* 0x00000036050a7225 */ /* 0x000fe200078e000a */
[----:B------:R-:W-:Y:S01]  /*22d0*/  IADD3 R16, P0, PT, R7, R17, RZ ;  /* 0x0000001107107210 */ /* 0x000fe20007f1e0ff */
[----:B------:R-:W-:Y:S01]  /*22e0*/  UIADD3 UR12, UP0, UPT, UR13, UR17, URZ ;  /* 0x000000110d0c7290 */ /* 0x000fe2000ff1e0ff */
[----:B------:R-:W-:Y:S01]  /*22f0*/  IADD3 R8, P4, PT, R6, R13, RZ ;  /* 0x0000000d06087210 */ /* 0x000fe20007f9e0ff */
[----:B------:R-:W-:Y:S01]  /*2300*/  IMAD.X R20, RZ, RZ, RZ, P3 ;  /* 0x000000ffff147224 */ /* 0x000fe200018e06ff */
[----:B------:R-:W-:Y:S01]  /*2310*/  IADD3 R6, P3, PT, R12, R11, RZ ;  /* 0x0000000b0c067210 */ /* 0x000fe20007f7e0ff */
[----:B------:R-:W-:Y:S01]  /*2320*/  UIADD3.X UR13, UPT, UPT, URZ, URZ, URZ, UP0, !UPT ;  /* 0x000000ffff0d7290 */ /* 0x000fe200087fe4ff */
[----:B------:R-:W-:Y:S01]  /*2330*/  IADD3 R10, P5, PT, R10, R19, RZ ;  /* 0x000000130a0a7210 */ /* 0x000fe20007fbe0ff */
[----:B------:R-:W-:Y:S01]  /*2340*/  IMAD.MOV.U32 R19, RZ, RZ, RZ ;  /* 0x000000ffff137224 */ /* 0x000fe200078e00ff */
[----:B------:R-:W-:Y:S01]  /*2350*/  IADD3.X R17, PT, PT, RZ, RZ, RZ, P0, !PT ;  /* 0x000000ffff117210 */ /* 0x000fe200007fe4ff */
[----:B------:R-:W-:Y:S01]  /*2360*/  IMAD.X R7, RZ, RZ, RZ, P3 ;  /* 0x000000ffff077224 */ /* 0x000fe200018e06ff */
[----:B------:R-:W-:Y:S01]  /*2370*/  IADD3 R20, P0, PT, R20, R9, RZ ;  /* 0x0000000914147210 */ /* 0x000fe20007f1e0ff */
[----:B------:R-:W-:Y:S01]  /*2380*/  IMAD.X R9, RZ, RZ, RZ, P4 ;  /* 0x000000ffff097224 */ /* 0x000fe200020e06ff */
[----:B------:R-:W-:Y:S01]  /*2390*/  UIMAD.WIDE.U32 UR12, UR4, UR4, UR12 ;  /* 0x00000004040c72a5 */ /* 0x000fe2000f8e000c */
[----:B------:R-:W-:Y:S01]  /*23a0*/  IMAD.X R11, RZ, RZ, RZ, P5 ;  /* 0x000000ffff0b7224 */ /* 0x000fe200028e06ff */
[----:B------:R-:W-:Y:S01]  /*23b0*/  IADD3.X R21, PT, PT, RZ, RZ, RZ, P0, !PT ;  /* 0x000000ffff157210 */ /* 0x000fe200007fe4ff */
[----:B------:R-:W-:-:S04]  /*23c0*/  IMAD.WIDE.U32 R12, R0, R59, R16 ;  /* 0x0000003b000c7225 */ /* 0x000fc800078e0010 */
[----:B------:R-:W-:-:S04]  /*23d0*/  IMAD.WIDE.U32 R8, R3, R57, R8 ;  /* 0x0000003903087225 */ /* 0x000fc800078e0008 */
[----:B------:R-:W-:Y:S01]  /*23e0*/  IMAD.X R17, RZ, RZ, RZ, P1 ;  /* 0x000000ffff117224 */ /* 0x000fe200008e06ff */
[----:B------:R-:W-:Y:S01]  /*23f0*/  IADD3 R12, P4, PT, R12, R9, RZ ;  /* 0x000000090c0c7210 */ /* 0x000fe20007f9e0ff */
[----:B------:R-:W-:Y:S01]  /*2400*/  IMAD.WIDE.U32 R6, R5, R55, R6 ;  /* 0x0000003705067225 */ /* 0x000fe200078e0006 */
[----:B------:R-:W-:Y:S02]  /*2410*/  IADD3 R15, P1, PT, R13, R15, RZ ;  /* 0x0000000f0d0f7210 */ /* 0x000fe40007f3e0ff */
[----:B------:R-:W-:Y:S01]  /*2420*/  IADD3 R17, P2, PT, R17, UR16, RZ ;  /* 0x0000001011117c10 */ /* 0x000fe2000ff5e0ff */
[----:B------:R-:W-:Y:S01]  /*2430*/  IMAD.WIDE.U32 R10, R14, R53, R10 ;  /* 0x000000350e0a7225 */ /* 0x000fe200078e000a */
[----:B------:R-:W-:Y:S02]  /*2440*/  IADD3 R8, P5, PT, R8, R7, RZ ;  /* 0x0000000708087210 */ /* 0x000fe40007fbe0ff */
[----:B------:R-:W-:Y:S01]  /*2450*/  IADD3 R22, P3, PT, R22, R17, RZ ;  /* 0x0000001116167210 */ /* 0x000fe20007f7e0ff */
[----:B------:R-:W-:Y:S01]  /*2460*/  IMAD.X R13, RZ, RZ, RZ, P4 ;  /* 0x000000ffff0d7224 */ /* 0x000fe200020e06ff */
[----:B------:R-:W-:Y:S01]  /*2470*/  IADD3 R16, P6, PT, R6, R11, RZ ;  /* 0x0000000b06107210 */ /* 0x000fe20007fde0ff */
[----:B------:R-:W-:-:S02]  /*2480*/  IMAD.X R9, RZ, RZ, RZ, P5 ;  /* 0x000000ffff097224 */ /* 0x000fc400028e06ff */
[----:B------:R-:W-:Y:S01]  /*2490*/  IMAD.WIDE.U32 R6, R3, R58, R12 ;  /* 0x0000003a03067225 */ /* 0x000fe200078e000c */
[----:B------:R-:W-:-:S03]  /*24a0*/  IADD3.X R17, PT, PT, RZ, RZ, RZ, P6, !PT ;  /* 0x000000ffff117210 */ /* 0x000fc600037fe4ff */
[----:B------:R-:W-:Y:S01]  /*24b0*/  IMAD R0, R10, R29, RZ ;  /* 0x0000001d0a007224 */ /* 0x000fe200078e02ff */
[----:B------:R-:W-:Y:S01]  /*24c0*/  IADD3 R12, P5, PT, R7, R15, RZ ;  /* 0x0000000f070c7210 */ /* 0x000fe20007fbe0ff */
[----:B------:R-:W-:Y:S02]  /*24d0*/  IMAD.MOV.U32 R18, RZ, RZ, R10 ;  /* 0x000000ffff127224 */ /* 0x000fe400078e000a */
[----:B------:R-:W-:Y:S01]  /*24e0*/  IMAD.WIDE.U32 R8, R5, R56, R8 ;  /* 0x0000003805087225 */ /* 0x000fe200078e0008 */
[----:B------:R-:W-:-:S03]  /*24f0*/  IADD3.X R13, PT, PT, RZ, RZ, RZ, P5, !PT ;  /* 0x000000ffff0d7210 */ /* 0x000fc60002ffe4ff */
[----:B------:R-:W-:Y:S01]  /*2500*/  IMAD.WIDE.U32 R10, R14, R54, R16 ;  /* 0x000000360e0a7225 */ /* 0x000fe200078e0010 */
[----:B------:R-:W-:-:S03]  /*2510*/  IADD3 R16, P6, PT, R6, R9, RZ ;  /* 0x0000000906107210 */ /* 0x000fc60007fde0ff */
[----:B------:R-:W-:Y:S01]  /*2520*/  IMAD.HI.U32 R19, R0, R52, R18 ;  /* 0x0000003400137227 */ /* 0x000fe200078e0012 */
[----:B------:R-:W-:-:S03]  /*2530*/  IADD3 R18, P4, PT, R8, R11, RZ ;  /* 0x0000000b08127210 */ /* 0x000fc60007f9e0ff */
[----:B------:R-:W-:Y:S01]  /*2540*/  IMAD.X R17, RZ, RZ, RZ, P6 ;  /* 0x000000ffff117224 */ /* 0x000fe200030e06ff */
[----:B------:R-:W-:Y:S01]  /*2550*/  IADD3 R10, P5, PT, R10, R19, RZ ;  /* 0x000000130a0a7210 */ /* 0x000fe20007fbe0ff */
[----:B------:R-:W-:Y:S02]  /*2560*/  IMAD.X R19, RZ, RZ, RZ, P4 ;  /* 0x000000ffff137224 */ /* 0x000fe400020e06ff */
[----:B------:R-:W-:-:S04]  /*2570*/  IMAD.WIDE.U32 R6, R3, R59, R12 ;  /* 0x0000003b03067225 */ /* 0x000fc800078e000c */
[----:B------:R-:W-:-:S04]  /*2580*/  IMAD.WIDE.U32 R8, R5, R57, R16 ;  /* 0x0000003905087225 */ /* 0x000fc800078e0010 */
[----:B------:R-:W-:Y:S01]  /*2590*/  IMAD.X R11, RZ, RZ, RZ, P5 ;  /* 0x000000ffff0b7224 */ /* 0x000fe200028e06ff */
[----:B------:R-:W-:Y:S01]  /*25a0*/  IADD3 R16, P0, PT, R6, R9, RZ ;  /* 0x0000000906107210 */ /* 0x000fe20007f1e0ff */
[----:B------:R-:W-:Y:S02]  /*25b0*/  IMAD.X R15, RZ, RZ, RZ, P1 ;  /* 0x000000ffff0f7224 */ /* 0x000fe400008e06ff */
[----:B------:R-:W-:-:S03]  /*25c0*/  IMAD.WIDE.U32 R12, R14, R55, R18 ;  /* 0x000000370e0c7225 */ /* 0x000fc600078e0012 */
        /* <DEDUP_REMOVED lines=10> */
[----:B------:R-:W-:Y:S01]  /*2670*/  MOV R27, R10 ;  /* 0x0000000a001b7202 */ /* 0x000fe20000000f00 */
        /* <DEDUP_REMOVED lines=14> */
[----:B------:R-:W-:-:S03]  /*2760*/  IADD3 R18, P4, PT, R12, R17, RZ ;  /* 0x000000110c127210 */ /* 0x000fc60007f9e0ff */
[----:B------:R-:W-:Y:S01]  /*2770*/  IMAD.X R5, RZ, RZ, RZ, P2 ;  /* 0x000000ffff057224 */ /* 0x000fe200010e06ff */
[----:B------:R-:W-:Y:S01]  /*2780*/  IADD3 R3, P2, PT, R3, R20, RZ ;  /* 0x0000001403037210 */ /* 0x000fe20007f5e0ff */
[----:B------:R-:W-:Y:S01]  /*2790*/  IMAD.X R22, RZ, RZ, RZ, P3 ;  /* 0x000000ffff167224 */ /* 0x000fe200018e06ff */
[----:B------:R-:W-:Y:S01]  /*27a0*/  IADD3 R20, P3, PT, R16, R9, RZ ;  /* 0x0000000910147210 */ /* 0x000fe20007f7e0ff */
[----:B------:R-:W-:Y:S01]  /*27b0*/  IMAD.X R19, RZ, RZ, RZ, P4 ;  /* 0x000000ffff137224 */ /* 0x000fe200020e06ff */
[----:B------:R-:W-:Y:S01]  /*27c0*/  IADD3 R5, P5, PT, R5, UR12, RZ ;  /* 0x0000000c05057c10 */ /* 0x000fe2000ffbe0ff */
[----:B------:R-:W-:Y:S01]  /*27d0*/  IMAD.MOV.U32 R34, RZ, RZ, R6 ;  /* 0x000000ffff227224 */ /* 0x000fe200078e0006 */
[----:B------:R-:W-:Y:S01]  /*27e0*/  IADD3.X R21, PT, PT, RZ, RZ, RZ, P3, !PT ;  /* 0x000000ffff157210 */ /* 0x000fe20001ffe4ff */
[----:B------:R-:W-:Y:S01]  /*27f0*/  IMAD.WIDE.U32 R16, R14, R58, R18 ;  /* 0x0000003a0e107225 */ /* 0x000fe200078e0012 */
[----:B------:R-:W-:Y:S02]  /*2800*/  IADD3 R22, P4, PT, R22, R5, RZ ;  /* 0x0000000516167210 */ /* 0x000fe40007f9e0ff */
[----:B------:R-:W-:Y:S01]  /*2810*/  IADD3 R3, P3, PT, R13, R3, RZ ;  /* 0x000000030d037210 */ /* 0x000fe20007f7e0ff */
[----:B------:R-:W-:-:S02]  /*2820*/  IMAD.X R5, RZ, RZ, RZ, P0 ;  /* 0x000000ffff057224 */ /* 0x000fc400000e06ff */
        /* <DEDUP_REMOVED lines=8> */
[----:B------:R-:W-:Y:S01]  /*28b0*/  IMAD.WIDE.U32 R16, R14, R59, R18 ;  /* 0x0000003b0e107225 */ /* 0x000fe200078e0012 */
[----:B------:R-:W-:-:S03]  /*28c0*/  IADD3 R22, P1, PT, R22, R3, RZ ;  /* 0x0000000316167210 */ /* 0x000fc60007f3e0ff */
[----:B------:R-:W-:Y:S02]  /*28d0*/  IMAD.X R3, RZ, RZ, RZ, P2 ;  /* 0x000000ffff037224 */ /* 0x000fe400010e06ff */
[----:B------:R-:W-:-:S03]  /*28e0*/  IMAD.WIDE.U32 R14, R0, R57, R20 ;  /* 0x00000039000e7225 */ /* 0x000fc600078e0014 */
        /* <DEDUP_REMOVED lines=9> */
[----:B------:R-:W-:Y:S01]  /*2980*/  IMAD.MOV.U32 R25, RZ, RZ, R8 ;  /* 0x000000ffff197224 */ /* 0x000fe200078e0008 */
[----:B------:R-:W-:Y:S01]  /*2990*/  IADD3 R3, PT, PT, R3, UR13, R16 ;  /* 0x0000000d03037c10 */ /* 0x000fe2000fffe010 */
[----:B------:R-:W-:Y:S01]  /*29a0*/  IMAD.WIDE.U32 R16, R0, R58, R18 ;  /* 0x0000003a00107225 */ /* 0x000fe200078e0012 */
[----:B------:R-:W-:-:S02]  /*29b0*/  MOV R23, R14 ;  /* 0x0000000e00177202 */ /* 0x000fc40000000f00 */
        /* <DEDUP_REMOVED lines=9> */
[----:B------:R-:W-:-:S04]  /*2a50*/  IMAD.WIDE.U32 R18, R0, R59, R18 ;  /* 0x0000003b00127225 */ /* 0x000fc800078e0012 */
        /* <DEDUP_REMOVED lines=29> */
.L_x_276:
        /* <DEDUP_REMOVED lines=23> */
.L_x_277:
[----:B------:R-:W-:-:S04]  /*2da0*/  IMAD.WIDE.U32 R6, R31, R31, RZ ;  /* 0x0000001f1f067225 */ /* 0x000fc800078e00ff */
[----:B------:R-:W-:Y:S02]  /*2db0*/  HFMA2 R11, -RZ, RZ, 0, 0 ;  /* 0x00000000ff0b7431 */ /* 0x000fe400000001ff */
[----:B------:R-:W-:Y:S01]  /*2dc0*/  IMAD.MOV.U32 R8, RZ, RZ, R7 ;  /* 0x000000ffff087224 */ /* 0x000fe200078e0007 */
[----:B------:R-:W-:Y:S01]  /*2dd0*/  LOP3.LUT R14, R6, 0xfffffffd, RZ, 0xc0, !PT ;  /* 0xfffffffd060e7812 */ /* 0x000fe200078ec0ff */
[----:B------:R-:W-:Y:S02]  /*2de0*/  IMAD.MOV.U32 R9, RZ, RZ, RZ ;  /* 0x000000ffff097224 */ /* 0x000fe400078e00ff */
[----:B------:R-:W-:Y:S02]  /*2df0*/  IMAD.MOV.U32 R13, RZ, RZ, RZ ;  /* 0x000000ffff0d7224 */ /* 0x000fe400078e00ff */
[----:B------:R-:W-:-:S04]  /*2e00*/  IMAD.WIDE.U32 R8, R31, R38, R8 ;  /* 0x000000261f087225 */ /* 0x000fc800078e0008 */
[----:B------:R-:W-:Y:S02]  /*2e10*/  IMAD.MOV.U32 R10, RZ, RZ, R9 ;  /* 0x000000ffff0a7224 */ /* 0x000fe400078e0009 */
[----:B------:R-:W-:Y:S02]  /*2e20*/  IMAD.MOV.U32 R12, RZ, RZ, R8 ;  /* 0x000000ffff0c7224 */ /* 0x000fe400078e0008 */
[----:B------:R-:W-:-:S04]  /*2e30*/  IMAD.WIDE.U32 R8, R31, R33, R10 ;  /* 0x000000211f087225 */ /* 0x000fc800078e000a */
[----:B------:R-:W-:-:S04]  /*2e40*/  IMAD.WIDE.U32 R10, R31, R38, R12 ;  /* 0x000000261f0a7225 */ /* 0x000fc800078e000c */
[----:B------:R-:W-:Y:S01]  /*2e50*/  IMAD R3, R6, R29, RZ ;  /* 0x0000001d06037224 */ /* 0x000fe200078e02ff */
[----:B------:R-:W-:Y:S01]  /*2e60*/  IADD3 R12, P0, PT, R8, R11, RZ ;  /* 0x0000000b080c7210 */ /* 0x000fe20007f1e0ff */
[----:B------:R-:W-:Y:S02]  /*2e70*/  IMAD.MOV.U32 R15, RZ, RZ, RZ ;  /* 0x000000ffff0f7224 */ /* 0x000fe400078e00ff */
[----:B------:R-:W-:Y:S01]  /*2e80*/  IMAD.MOV.U32 R6, RZ, RZ, R9 ;  /* 0x000000ffff067224 */ /* 0x000fe200078e0009 */
[----:B------:R-:W-:Y:S01]  /*2e90*/  IADD3.X R13, PT, PT, RZ, RZ, RZ, P0, !PT ;  /* 0x000000ffff0d7210 */ /* 0x000fe200007fe4ff */
[----:B------:R-:W-:-:S04]  /*2ea0*/  IMAD.HI.U32 R15, R3, R52, R14 ;  /* 0x00000034030f7227 */ /* 0x000fc800078e000e */
[----:B------:R-:W-:Y:S01]  /*2eb0*/  IMAD.MOV.U32 R7, RZ, RZ, RZ ;  /* 0x000000ffff077224 */ /* 0x000fe200078e00ff */
[----:B------:R-:W-:Y:S01]  /*2ec0*/  IADD3 R14, P0, PT, R10, R15, RZ ;  /* 0x0000000f0a0e7210 */ /* 0x000fe20007f1e0ff */
[----:B------:R-:W-:-:S04]  /*2ed0*/  IMAD.WIDE.U32 R12, R38, R38, R12 ;  /* 0x00000026260c7225 */ /* 0x000fc800078e000c */
[----:B------:R-:W-:-:S04]  /*2ee0*/  IMAD.WIDE.U32 R6, R31, R40, R6 ;  /* 0x000000281f067225 */ /* 0x000fc800078e0006 */
[----:B------:R-:W-:Y:S01]  /*2ef0*/  IMAD.X R15, RZ, RZ, RZ, P0 ;  /* 0x000000ffff0f7224 */ /* 0x000fe200000e06ff */
[----:B------:R-:W-:Y:S01]  /*2f00*/  IADD3 R10, P0, PT, R6, R13, RZ ;  /* 0x0000000d060a7210 */ /* 0x000fe20007f1e0ff */
[----:B------:R-:W-:Y:S01]  /*2f10*/  IMAD.MOV.U32 R13, RZ, RZ, RZ ;  /* 0x000000ffff0d7224 */ /* 0x000fe200078e00ff */
[----:B------:R-:W-:Y:S01]  /*2f20*/  MOV R8, R7 ;  /* 0x0000000700087202 */ /* 0x000fe20000000f00 */
[----:B------:R-:W-:-:S04]  /*2f30*/  IMAD.WIDE.U32 R6, R3, R53, R14 ;  /* 0x0000003503067225 */ /* 0x000fc800078e000e */
[----:B------:R-:W-:-:S04]  /*2f40*/  IMAD.WIDE.U32 R12, R31, R33, R12 ;  /* 0x000000211f0c7225 */ /* 0x000fc800078e000c */
[----:B------:R-:W-:Y:S01]  /*2f50*/  IMAD.MOV.U32 R9, RZ, RZ, RZ ;  /* 0x000000ffff097224 */ /* 0x000fe200078e00ff */
[----:B------:R-:W-:Y:S01]  /*2f60*/  IADD3 R16, P2, PT, R12, R7, RZ ;  /* 0x000000070c107210 */ /* 0x000fe20007f5e0ff */
[----:B------:R-:W-:Y:S02]  /*2f70*/  IMAD.X R11, RZ, RZ, RZ, P0 ;  /* 0x000000ffff0b7224 */ /* 0x000fe400000e06ff */
[----:B------:R-:W-:Y:S02]  /*2f80*/  HFMA2 R7, -RZ, RZ, 0, 0 ;  /* 0x00000000ff077431 */ /* 0x000fe400000001ff */
[----:B------:R-:W-:-:S04]  /*2f90*/  IMAD.WIDE.U32 R8, R31, R35, R8 ;  /* 0x000000231f087225 */ /* 0x000fc800078e0008 */
[----:B------:R-:W-:-:S04]  /*2fa0*/  IMAD.WIDE.U32 R10, R38, R33, R10 ;  /* 0x00000021260a7225 */ /* 0x000fc800078e000a */
[----:B------:R-:W-:Y:S01]  /*2fb0*/  IMAD R5, R6, R29, RZ ;  /* 0x0000001d06057224 */ /* 0x000fe200078e02ff */
[----:B------:R-:W-:Y:S01]  /*2fc0*/  IADD3 R8, P0, PT, R8, R11, RZ ;  /* 0x0000000b08087210 */ /* 0x000fe20007f1e0ff */
[----:B------:R-:W-:Y:S01]  /*2fd0*/  IMAD.X R17, RZ, RZ, RZ, P2 ;  /* 0x000000ffff117224 */ /* 0x000fe200010e06ff */
[----:B------:R-:W-:Y:S01]  /*2fe0*/  IADD3 R10, P1, PT, R10, R13, RZ ;  /* 0x0000000d0a0a7210 */ /* 0x000fe20007f3e0ff */
[----:B------:R-:W-:-:S03]  /*2ff0*/  IMAD.HI.U32 R19, R5, R52, R6 ;  /* 0x0000003405137227 */ /* 0x000fc600078e0006 */
[----:B------:R-:W-:Y:S01]  /*3000*/  IADD3.X R11, PT, PT, RZ, RZ, RZ, P1, !PT ;  /* 0x000000ffff0b7210 */ /* 0x000fe20000ffe4ff */
[----:B------:R-:W-:Y:S02]  /*3010*/  IMAD.MOV.U32 R6, RZ, RZ, R9 ;  /* 0x000000ffff067224 */ /* 0x000fe400078e0009 */
[----:B------:R-:W-:Y:S02]  /*3020*/  IMAD.X R9, RZ, RZ, RZ, P0 ;  /* 0x000000ffff097224 */ /* 0x000fe400000e06ff */
[----:B------:R-:W-:-:S04]  /*3030*/  IMAD.WIDE.U32 R16, R3, R54, R16 ;  /* 0x0000003603107225 */ /* 0x000fc800078e0010 */
[----:B------:R-:W-:Y:S01]  /*3040*/  IMAD.WIDE.U32 R6, R31, R42, R6 ;  /* 0x0000002a1f067225 */ /* 0x000fe200078e0006 */
[----:B------:R-:W-:-:S03]  /*3050*/  IADD3 R12, P2, PT, R16, R19, RZ ;  /* 0x00000013100c7210 */ /* 0x000fc60007f5e0ff */
[----:B------:R-:W-:-:S04]  /*3060*/  IMAD.WIDE.U32 R14, R38, R40, R8 ;  /* 0x00000028260e7225 */ /* 0x000fc800078e0008 */
[----:B------:R-:W-:Y:S01]  /*3070*/  IMAD.WIDE.U32 R10, R38, R33, R10 ;  /* 0x00000021260a7225 */ /* 0x000fe200078e000a */
[----:B------:R-:W-:-:S03]  /*3080*/  IADD3 R8, P0, PT, R6, R15, RZ ;  /* 0x0000000f06087210 */ /* 0x000fc60007f1e0ff */
[----:B------:R-:W-:Y:S01]  /*3090*/  IMAD.X R13, RZ, RZ, RZ, P2 ;  /* 0x000000ffff0d7224 */ /* 0x000fe200010e06ff */
[----:B------:R-:W-:Y:S01]  /*30a0*/  IADD3 R6, P1, PT, R14, R11, RZ ;  /* 0x0000000b0e067210 */ /* 0x000fe20007f3e0ff */
[----:B------:R-:W-:Y:S01]  /*30b0*/  IMAD.MOV.U32 R15, RZ, RZ, RZ ;  /* 0x000000ffff0f7224 */ /* 0x000fe200078e00ff */
[----:B------:R-:W-:Y:S01]  /*30c0*/  MOV R14, R10 ;  /* 0x0000000a000e7202 */ /* 0x000fe20000000f00 */
[----:B------:R-:W-:-:S04]  /*30d0*/  IMAD.WIDE.U32 R10, R5, R53, R12 ;  /* 0x00000035050a7225 */ /* 0x000fc800078e000c */
[----:B------:R-:W-:Y:S02]  /*30e0*/  IMAD.MOV.U32 R18, RZ, RZ, R7 ;  /* 0x000000ffff127224 */ /* 0x000fe400078e0007 */
[----:B------:R-:W-:Y:S02]  /*30f0*/  IMAD.MOV.U32 R19, RZ, RZ, RZ ;  /* 0x000000ffff137224 */ /* 0x000fe400078e00ff */
[----:B------:R-:W-:Y:S02]  /*3100*/  IMAD.X R9, RZ, RZ, RZ, P0 ;  /* 0x000000ffff097224 */ /* 0x000fe400000e06ff */
[----:B------:R-:W-:Y:S01]  /*3110*/  IMAD.WIDE.U32 R12, R31, R40, R14 ;  /* 0x000000281f0c7225 */ /* 0x000fe200078e000e */
[----:B------:R-:W-:-:S03]  /*3120*/  MOV R14, R10 ;  /* 0x0000000a000e7202 */ /* 0x000fc60000000f00 */
        /* <DEDUP_REMOVED lines=8> */
[----:B------:R-:W-:Y:S01]  /*31b0*/  IMAD.MOV.U32 R6, RZ, RZ, R19 ;  /* 0x000000ffff067224 */ /* 0x000fe200078e0013 */
[----:B------:R-:W-:Y:S01]  /*31c0*/  IADD3 R8, P1, PT, R8, R7, RZ ;  /* 0x0000000708087210 */ /* 0x000fe20007f3e0ff */
[----:B------:R-:W-:Y:S01]  /*31d0*/  IMAD.MOV.U32 R7, RZ, RZ, RZ ;  /* 0x000000ffff077224 */ /* 0x000fe200078e00ff */
[----:B------:R-:W-:Y:S01]  /*31e0*/  IADD3.X R19, PT, PT, RZ, RZ, RZ, P0, !PT ;  /* 0x000000ffff137210 */ /* 0x000fe200007fe4ff */
[----:B------:R-:W-:Y:S02]  /*31f0*/  IMAD.X R13, RZ, RZ, RZ, P2 ;  /* 0x000000ffff0d7224 */ /* 0x000fe400010e06ff */
[----:B------:R-:W-:-:S04]  /*3200*/  IMAD.WIDE.U32 R6, R31, R44, R6 ;  /* 0x0000002c1f067225 */ /* 0x000fc800078e0006 */
[----:B------:R-:W-:-:S04]  /*3210*/  IMAD.WIDE.U32 R18, R38, R42, R18 ;  /* 0x0000002a26127225 */ /* 0x000fc800078e0012 */
[----:B------:R-:W-:Y:S01]  /*3220*/  IMAD.X R9, RZ, RZ, RZ, P1 ;  /* 0x000000ffff097224 */ /* 0x000fe200008e06ff */
[----:B------:R-:W-:Y:S01]  /*3230*/  IADD3 R62, P0, PT, R6, R19, RZ ;  /* 0x00000013063e7210 */ /* 0x000fe20007f1e0ff */
[----:B------:R-:W-:-:S03]  /*3240*/  IMAD.WIDE.U32 R16, R3, R55, R16 ;  /* 0x0000003703107225 */ /* 0x000fc600078e0010 */
[----:B------:R-:W-:Y:S01]  /*3250*/  IADD3.X R63, PT, PT, RZ, RZ, RZ, P0, !PT ;  /* 0x000000ffff3f7210 */ /* 0x000fe200007fe4ff */
[----:B------:R-:W-:Y:S01]  /*3260*/  IMAD R65, R10, R29, RZ ;  /* 0x0000001d0a417224 */ /* 0x000fe200078e02ff */
[----:B------:R-:W-:Y:S01]  /*3270*/  IADD3 R10, P2, PT, R16, R11, RZ ;  /* 0x0000000b100a7210 */ /* 0x000fe20007f5e0ff */
[----:B------:R-:W-:-:S04]  /*3280*/  IMAD.WIDE.U32 R12, R38, R40, R12 ;  /* 0x00000028260c7225 */ /* 0x000fc800078e000c */
[----:B------:R-:W-:-:S04]  /*3290*/  IMAD.WIDE.U32 R8, R33, R40, R8 ;  /* 0x0000002821087225 */ /* 0x000fc800078e0008 */
[----:B------:R-:W-:Y:S01]  /*32a0*/  IMAD.HI.U32 R61, R65, R52, R14 ;  /* 0x00000034413d7227 */ /* 0x000fe200078e000e */
[----:B------:R-:W-:-:S03]  /*32b0*/  IADD3 R8, P1, PT, R8, R13, RZ ;  /* 0x0000000d08087210 */ /* 0x000fc60007f3e0ff */
[----:B------:R-:W-:Y:S01]  /*32c0*/  IMAD.MOV.U32 R14, RZ, RZ, R12 ;  /* 0x000000ffff0e7224 */ /* 0x000fe200078e000c */
        /* <DEDUP_REMOVED lines=12> */
[----:B------:R-:W-:Y:S02]  /*3390*/  IADD3 R12, P2, PT, R12, R9, RZ ;  /* 0x000000090c0c7210 */ /* 0x000fe40007f5e0ff */
[----:B------:R-:W-:Y:S01]  /*33a0*/  IADD3 R8, P3, PT, R8, R15, RZ ;  /* 0x0000000f08087210 */ /* 0x000fe20007f7e0ff */
        /* <DEDUP_REMOVED lines=14> */
[----:B------:R-:W-:-:S04]  /*3490*/  IMAD.WIDE.U32 R62, R33, R42, R62 ;  /* 0x0000002a213e7225 */ /* 0x000fc800078e003e */
[----:B------:R-:W-:Y:S01]  /*34a0*/  IMAD.MOV.U32 R9, RZ, RZ, RZ ;  /* 0x000000ffff097224 */ /* 0x000fe200078e00ff */
[----:B------:R-:W-:Y:S01]  /*34b0*/  IADD3 R60, P0, PT, R14, R63, RZ ;  /* 0x0000003f0e3c7210 */ /* 0x000fe20007f1e0ff */
[----:B------:R-:W-:Y:S01]  /*34c0*/  IMAD.WIDE.U32 R6, R65, R53, R6 ;  /* 0x0000003541067225 */ /* 0x000fe200078e0006 */
[----:B------:R-:W-:Y:S02]  /*34d0*/  IADD3 R62, P1, PT, R62, R13, RZ ;  /* 0x0000000d3e3e7210 */ /* 0x000fe40007f3e0ff */
[----:B------:R-:W-:Y:S01]  /*34e0*/  IADD3.X R13, PT, PT, RZ, RZ, RZ, P2, !PT ;  /* 0x000000ffff0d7210 */ /* 0x000fe200017fe4ff */
[----:B------:R-:W-:-:S04]  /*34f0*/  IMAD.WIDE.U32 R8, R31, R42, R8 ;  /* 0x0000002a1f087225 */ /* 0x000fc800078e0008 */
[----:B------:R-:W-:Y:S01]  /*3500*/  IMAD.WIDE.U32 R10, R5, R55, R10 ;  /* 0x00000037050a7225 */ /* 0x000fe200078e000a */
[----:B------:R-:W-:-:S03]  /*3510*/  IADD3 R16, P3, PT, R8, R17, RZ ;  /* 0x0000001108107210 */ /* 0x000fc60007f7e0ff */
[----:B------:R-:W-:Y:S02]  /*3520*/  IMAD.X R61, RZ, RZ, RZ, P0 ;  /* 0x000000ffff3d7224 */ /* 0x000fe400000e06ff */
[----:B------:R-:W-:Y:S02]  /*3530*/  IMAD.X R63, RZ, RZ, RZ, P1 ;  /* 0x000000ffff3f7224 */ /* 0x000fe400008e06ff */
[----:B------:R-:W-:Y:S02]  /*3540*/  IMAD R67, R6, R29, RZ ;  /* 0x0000001d06437224 */ /* 0x000fe400078e02ff */
[----:B------:R-:W-:Y:S01]  /*3550*/  IMAD.MOV.U32 R18, RZ, RZ, R6 ;  /* 0x000000ffff127224 */ /* 0x000fe200078e0006 */
[----:B------:R-:W-:Y:S01]  /*3560*/  IADD3 R6, P1, PT, R10, R7, RZ ;  /* 0x000000070a067210 */ /* 0x000fe20007f3e0ff */
        /* <DEDUP_REMOVED lines=11> */
[----:B------:R-:W-:Y:S01]  /*3620*/  IMAD.MOV.U32 R19, RZ, RZ, RZ ;  /* 0x000000ffff137224 */ /* 0x000fe200078e00ff */
[----:B------:R-:W-:Y:S01]  /*3630*/  IADD3 R10, P4, PT, R16, R11, RZ ;  /* 0x0000000b100a7210 */ /* 0x000fe20007f9e0ff */
[----:B------:R-:W-:-:S02]  /*3640*/  IMAD.X R15, RZ, RZ, RZ, P0 ;  /* 0x000000ffff0f7224 */ /* 0x000fc400000e06ff */
[----:B------:R-:W-:Y:S02]  /*3650*/  IMAD.X R63, RZ, RZ, RZ, P2 ;  /* 0x000000ffff3f7224 */ /* 0x000fe400010e06ff */
[----:B------:R-:W-:Y:S02]  /*3660*/  IMAD.X R13, RZ, RZ, RZ, P3 ;  /* 0x000000ffff0d7224 */ /* 0x000fe400018e06ff */
[----:B------:R-:W-:-:S04]  /*3670*/  IMAD.HI.U32 R19, R67, R52, R18 ;  /* 0x0000003443137227 */ /* 0x000fc800078e0012 */
[----:B------:R-:W-:-:S04]  /*3680*/  IMAD.WIDE.U32 R6, R65, R54, R6 ;  /* 0x0000003641067225 */ /* 0x000fc800078e0006 */
[----:B------:R-:W-:Y:S01]  /*3690*/  IMAD.WIDE.U32 R14, R33, R44, R14 ;  /* 0x0000002c210e7225 */ /* 0x000fe200078e000e */
[----:B------:R-:W-:-:S03]  /*36a0*/  IADD3 R8, P3, PT, R6, R19, RZ ;  /* 0x0000001306087210 */ /* 0x000fc60007f7e0ff */
        /* <DEDUP_REMOVED lines=10> */
[----:B------:R-:W-:Y:S01]  /*3750*/  IMAD.WIDE.U32 R12, R31, R37, R12 ;  /* 0x000000251f0c7225 */ /* 0x000fe200078e000c */
[----:B------:R-:W-:Y:S02]  /*3760*/  IADD3 R14, P3, PT, R10, R7, RZ ;  /* 0x000000070a0e7210 */ /* 0x000fe40007f7e0ff */
[----:B------:R-:W-:Y:S01]  /*3770*/  IADD3.X R7, PT, PT, RZ, RZ, RZ, P2, !PT ;  /* 0x000000ffff077210 */ /* 0x000fe200017fe4ff */
[----:B------:R-:W-:Y:S01]  /*3780*/  IMAD.X R19, RZ, RZ, RZ, P0 ;  /* 0x000000ffff137224 */ /* 0x000fe200000e06ff */
[----:B------:R-:W-:Y:S01]  /*3790*/  IADD3 R16, P0, PT, R12, R17, RZ ;  /* 0x000000110c107210 */ /* 0x000fe20007f1e0ff */
[----:B------:R-:W-:Y:S02]  /*37a0*/  IMAD.X R61, RZ, RZ, RZ, P1 ;  /* 0x000000ffff3d7224 */ /* 0x000fe400008e06ff */
[----:B------:R-:W-:-:S04]  /*37b0*/  IMAD.WIDE.U32 R18, R40, R37, R18 ;  /* 0x0000002528127225 */ /* 0x000fc800078e0012 */
[----:B------:R-:W-:Y:S01]  /*37c0*/  IMAD.WIDE.U32 R60, R35, R35, R60 ;  /* 0x00000023233c7225 */ /* 0x000fe200078e003c */
[----:B------:R-:W-:Y:S02]  /*37d0*/  IADD3 R12, P1, PT, R15, R19, RZ ;  /* 0x000000130f0c7210 */ /* 0x000fe40007f3e0ff */
[----:B------:R-:W-:Y:S01]  /*37e0*/  IADD3.X R15, PT, PT, RZ, RZ, RZ, P3, !PT ;  /* 0x000000ffff0f7210 */ /* 0x000fe20001ffe4ff */
[----:B------:R-:W-:Y:S01]  /*37f0*/  IMAD.WIDE.U32 R6, R33, R42, R6 ;  /* 0x0000002a21067225 */ /* 0x000fe200078e0006 */
[----:B------:R-:W-:-:S03]  /*3800*/  IADD3 R18, P2, PT, R18, R61, RZ ;  /* 0x0000003d12127210 */ /* 0x000fc60007f5e0ff */
[----:B------:R-:W-:Y:S01]  /*3810*/  IMAD.X R17, RZ, RZ, RZ, P0 ;  /* 0x000000ffff117224 */ /* 0x000fe200000e06ff */
[----:B------:R-:W-:Y:S01]  /*3820*/  IADD3 R60, P3, PT, R60, R7, RZ ;  /* 0x000000073c3c7210 */ /* 0x000fe20007f7e0ff */
[----:B------:R-:W-:Y:S01]  /*3830*/  IMAD.WIDE.U32 R8, R67, R53, R8 ;  /* 0x0000003543087225 */ /* 0x000fe200078e0008 */
[----:B------:R-:W-:-:S03]  /*3840*/  IADD3 R6, P4, PT, R6, R13, RZ ;  /* 0x0000000d06067210 */ /* 0x000fc60007f9e0ff */
[----:B------:R-:W-:Y:S01]  /*3850*/  IMAD.WIDE.U32 R16, R3, R58, R16 ;  /* 0x0000003a03107225 */ /* 0x000fe200078e0010 */
[----:B------:R-:W-:-:S03]  /*3860*/  IADD3.X R7, PT, PT, RZ, RZ, RZ, P4, !PT ;  /* 0x000000ffff077210 */ /* 0x000fc600027fe4ff */
        /* <DEDUP_REMOVED lines=8> */
[----:B------:R-:W-:Y:S02]  /*38f0*/  IMAD.X R13, RZ, RZ, RZ, P1 ;  /* 0x000000ffff0d7224 */ /* 0x000fe400008e06ff */
[----:B------:R-:W-:Y:S02]  /*3900*/  IMAD.X R19, RZ, RZ, RZ, P2 ;  /* 0x000000ffff137224 */ /* 0x000fe400010e06ff */
        /* <DEDUP_REMOVED lines=8> */
[----:B------:R-:W-:Y:S01]  /*3990*/  IMAD.MOV.U32 R63, RZ, RZ, RZ ;  /* 0x000000ffff3f7224 */ /* 0x000fe200078e00ff */
[----:B------:R-:W-:Y:S01]  /*39a0*/  IADD3 R12, P3, PT, R6, R17, RZ ;  /* 0x00000011060c7210 */ /* 0x000fe20007f7e0ff */
[----:B------:R-:W-:Y:S01]  /*39b0*/  IMAD.X R11, RZ, RZ, RZ, P1 ;  /* 0x000000ffff0b7224 */ /* 0x000fe200008e06ff */
[----:B------:R-:W-:Y:S01]  /*39c0*/  IADD3.X R17, PT, PT, RZ, RZ, RZ, P4, !PT ;  /* 0x000000ffff117210 */ /* 0x000fe200027fe4ff */
[----:B------:R-:W-:-:S04]  /*39d0*/  IMAD.HI.U32 R63, R69, R52, R62 ;  /* 0x00000034453f7227 */ /* 0x000fc800078e003e */
        /* <DEDUP_REMOVED lines=21> */
[----:B------:R-:W-:Y:S01]  /*3b30*/  IADD3.X R71, PT, PT, RZ, RZ, RZ, P5, !PT ;  /* 0x000000ffff477210 */ /* 0x000fe20002ffe4ff */
[----:B------:R-:W-:Y:S02]  /*3b40*/  IMAD.X R11, RZ, RZ, RZ, P2 ;  /* 0x000000ffff0b7224 */ /* 0x000fe400010e06ff */
[----:B------:R-:W-:Y:S02]  /*3b50*/  IMAD.X R61, RZ, RZ, RZ, P4 ;  /* 0x000000ffff3d7224 */ /* 0x000fe400020e06ff */
[----:B------:R-:W-:Y:S02]  /*3b60*/  IMAD R3, R62, R29, RZ ;  /* 0x0000001d3e037224 */ /* 0x000fe400078e02ff */
[----:B------:R-:W-:Y:S02]  /*3b70*/  IMAD.MOV.U32 R8, RZ, RZ, R62 ;  /* 0x000000ffff087224 */ /* 0x000fe400078e003e */
[----:B------:R-:W-:-:S02]  /*3b80*/  IMAD.MOV.U32 R9, RZ, RZ, RZ ;  /* 0x000000ffff097224 */ /* 0x000fc400078e00ff */
[----:B------:R-:W-:-:S04]  /*3b90*/  IMAD.WIDE.U32 R6, R35, R44, R6 ;  /* 0x0000002c23067225 */ /* 0x000fc800078e0006 */
[----:B------:R-:W-:-:S04]  /*3ba0*/  IMAD.WIDE.U32 R10, R42, R42, R10 ;  /* 0x0000002a2a0a7225 */ /* 0x000fc800078e000a */
[----:B------:R-:W-:-:S04]  /*3bb0*/  IMAD.WIDE.U32 R14, R65, R56, R14 ;  /* 0x00000038410e7225 */ /* 0x000fc800078e000e */
[----:B------:R-:W-:Y:S01]  /*3bc0*/  IMAD.WIDE.U32 R18, R40, R37, R18 ;  /* 0x0000002528127225 */ /* 0x000fe200078e0012 */
[----:B------:R-:W-:-:S03]  /*3bd0*/  IADD3 R16, P0, PT, R14, R17, RZ ;  /* 0x000000110e107210 */ /* 0x000fc60007f1e0ff */
[----:B------:R-:W-:Y:S01]  /*3be0*/  IMAD.WIDE.U32 R60, R38, R44, R60 ;  /* 0x0000002c263c7225 */ /* 0x000fe200078e003c */
[----:B------:R-:W-:-:S03]  /*3bf0*/  IADD3 R10, P4, PT, R10, R19, RZ ;  /* 0x000000130a0a7210 */ /* 0x000fc60007f9e0ff */
[----:B------:R-:W-:Y:S01]  /*3c00*/  IMAD.HI.U32 R0, R3, R52, R8 ;  /* 0x0000003403007227 */ /* 0x000fe200078e0008 */
[----:B------:R-:W-:Y:S02]  /*3c10*/  IADD3 R8, P3, PT, R6, R11, RZ ;  /* 0x0000000b06087210 */ /* 0x000fe40007f7e0ff */
        /* <DEDUP_REMOVED lines=26> */
[----:B------:R-:W-:Y:S01]  /*3dc0*/  IMAD.X R9, RZ, RZ, RZ, P5 ;  /* 0x000000ffff097224 */ /* 0x000fe200028e06ff */
[----:B------:R-:W-:Y:S01]  /*3dd0*/  IADD3 R19, P2, PT, R18, R7, RZ ;  /* 0x0000000712137210 */ /* 0x000fe20007f5e0ff */
[----:B------:R-:W-:Y:S02]  /*3de0*/  IMAD.X R7, RZ, RZ, RZ, P0 ;  /* 0x000000ffff077224 */ /* 0x000fe400000e06ff */
[----:B------:R-:W-:Y:S01]  /*3df0*/  IMAD.WIDE.U32 R62, R69, R54, R62 ;  /* 0x00000036453e7225 */ /* 0x000fe200078e003e */
[----:B------:R-:W-:Y:S02]  /*3e00*/  IADD3.X R5, PT, PT, RZ, RZ, RZ, P2, !PT ;  /* 0x000000ffff057210 */ /* 0x000fe400017fe4ff */
[----:B------:R-:W-:Y:S01]  /*3e10*/  IADD3 R71, P5, PT, R71, R19, RZ ;  /* 0x0000001347477210 */ /* 0x000fe20007fbe0ff */
        /* <DEDUP_REMOVED lines=8> */
[----:B------:R-:W-:-:S04]  /*3ea0*/  IMAD.WIDE.U32 R14, R65, R58, R14 ;  /* 0x0000003a410e7225 */ /* 0x000fc800078e000e */
[----:B------:R-:W-:Y:S01]  /*3eb0*/  IMAD.X R17, RZ, RZ, RZ, P3 ;  /* 0x000000ffff117224 */ /* 0x000fe200018e06ff */
[----:B------:R-:W-:Y:S01]  /*3ec0*/  IADD3 R8, P3, PT, R6, R9, RZ ;  /* 0x0000000906087210 */ /* 0x000fe20007f7e0ff */
[----:B------:R-:W-:Y:S01]  /*3ed0*/  IMAD.X R61, RZ, RZ, RZ, P5 ;  /* 0x000000ffff3d7224 */ /* 0x000fe200028e06ff */
[----:B------:R-:W-:Y:S01]  /*3ee0*/  IADD3 R6, P5, PT, R15, R71, RZ ;  /* 0x000000470f067210 */ /* 0x000fe20007fbe0ff */
[----:B------:R-:W-:-:S04]  /*3ef0*/  IMAD.WIDE.U32 R16, R67, R56, R16 ;  /* 0x0000003843107225 */ /* 0x000fc800078e0010 */
[----:B------:R-:W-:Y:S01]  /*3f00*/  HFMA2 R15, -RZ, RZ, 0, 0 ;  /* 0x00000000ff0f7431 */ /* 0x000fe200000001ff */
[----:B------:R-:W-:Y:S01]  /*3f10*/  IADD3 R61, P4, PT, R61, R18, RZ ;  /* 0x000000123d3d7210 */ /* 0x000fe20007f9e0ff */
[----:B------:R-:W-:Y:S01]  /*3f20*/  IMAD.WIDE.U32 R12, R3, R53, R12 ;  /* 0x00000035030c7225 */ /* 0x000fe200078e000c */
[----:B------:R-:W-:-:S03]  /*3f30*/  IADD3 R62, P2, PT, R16, R63, RZ ;  /* 0x0000003f103e7210 */ /* 0x000fc60007f5e0ff */
[----:B------:R-:W-:Y:S01]  /*3f40*/  IMAD.X R9, RZ, RZ, RZ, P3 ;  /* 0x000000ffff097224 */ /* 0x000fe200018e06ff */
[----:B------:R-:W-:Y:S01]  /*3f50*/  IADD3 R16, P3, PT, R14, R17, RZ ;  /* 0x000000110e107210 */ /* 0x000fe20007f7e0ff */
[----:B------:R-:W-:Y:S02]  /*3f60*/  IMAD R5, R12, R29, RZ ;  /* 0x0000001d0c057224 */ /* 0x000fe400078e02ff */
[----:B------:R-:W-:Y:S01]  /*3f70*/  IMAD.MOV.U32 R14, RZ, RZ, R12 ;  /* 0x000000ffff0e7224 */ /* 0x000fe200078e000c */
[----:B------:R-:W-:Y:S01]  /*3f80*/  IADD3.X R17, PT, PT, RZ, RZ, RZ, P3, !PT ;  /* 0x000000ffff117210 */ /* 0x000fe20001ffe4ff */
[----:B------:R-:W-:-:S04]  /*3f90*/  IMAD.WIDE.U32 R8, R37, R37, R8 ;  /* 0x0000002525087225 */ /* 0x000fc800078e0008 */
[----:B------:R-:W-:Y:S02]  /*3fa0*/  IMAD.X R11, RZ, RZ, RZ, P1 ;  /* 0x000000ffff0b7224 */ /* 0x000fe400008e06ff */
[----:B------:R-:W-:Y:S01]  /*3fb0*/  IMAD.HI.U32 R19, R5, R52, R14 ;  /* 0x0000003405137227 */ /* 0x000fe200078e000e */
        /* <DEDUP_REMOVED lines=23> */
[----:B------:R-:W-:Y:S01]  /*4130*/  IMAD.X R17, RZ, RZ, RZ, P3 ;  /* 0x000000ffff117224 */ /* 0x000fe200018e06ff */
[----:B------:R-:W-:Y:S01]  /*4140*/  IADD3 R61, P5, PT, R61, R0, RZ ;  /* 0x000000003d3d7210 */ /* 0x000fe20007fbe0ff */
[----:B------:R-:W-:Y:S01]  /*4150*/  IMAD.WIDE.U32 R6, R67, R58, R6 ;  /* 0x0000003a43067225 */ /* 0x000fe200078e0006 */
[----:B------:R-:W-:-:S03]  /*4160*/  IADD3 R63, P2, PT, R8, R63, RZ ;  /* 0x0000003f083f7210 */ /* 0x000fc60007f5e0ff */
[----:B------:R-:W-:Y:S01]  /*4170*/  IMAD.X R0, RZ, RZ, RZ, P0 ;  /* 0x000000ffff007224 */ /* 0x000fe200000e06ff */
[----:B------:R-:W-:Y:S01]  /*4180*/  IADD3 R10, P0, PT, R7, R11, RZ ;  /* 0x0000000b070a7210 */ /* 0x000fe20007f1e0ff */
[----:B------:R-:W-:-:S03]  /*4190*/  IMAD.WIDE.U32 R14, R37, R44, R14 ;  /* 0x0000002c250e7225 */ /* 0x000fc600078e000e */
        /* <DEDUP_REMOVED lines=14> */
[----:B------:R-:W-:-:S02]  /*4280*/  IMAD.X R17, RZ, RZ, RZ, P5 ;  /* 0x000000ffff117224 */ /* 0x000fc400028e06ff */
[----:B------:R-:W-:-:S04]  /*4290*/  IMAD.WIDE.U32 R8, R37, R44, R8 ;  /* 0x0000002c25087225 */ /* 0x000fc800078e0008 */
[----:B------:R-:W-:Y:S01]  /*42a0*/  IMAD.WIDE.U32 R10, R67, R59, R10 ;  /* 0x0000003b430a7225 */ /* 0x000fe200078e000a */
[----:B------:R-:W-:-:S03]  /*42b0*/  IADD3 R14, P3, PT, R8, R63, RZ ;  /* 0x0000003f080e7210 */ /* 0x000fc60007f7e0ff */
        /* <DEDUP_REMOVED lines=15> */
[----:B------:R-:W-:Y:S01]  /*43b0*/  IMAD R61, R18, R29, RZ ;  /* 0x0000001d123d7224 */ /* 0x000fe200078e02ff */
[----:B------:R-:W-:Y:S01]  /*43c0*/  IADD3 R8, P5, PT, R8, R11, RZ ;  /* 0x0000000b08087210 */ /* 0x000fe20007fbe0ff */
[----:B------:R-:W-:Y:S02]  /*43d0*/  IMAD.MOV.U32 R19, RZ, RZ, RZ ;  /* 0x000000ffff137224 */ /* 0x000fe400078e00ff */
[----:B------:R-:W-:-:S04]  /*43e0*/  IMAD.WIDE.U32 R16, R5, R54, R16 ;  /* 0x0000003605107225 */ /* 0x000fc800078e0010 */
[----:B------:R-:W-:Y:S01]  /*43f0*/  IMAD.HI.U32 R19, R61, R52, R18 ;  /* 0x000000343d137227 */ /* 0x000fe200078e0012 */
[----:B------:R-:W-:-:S03]  /*4400*/  IADD3 R10, P6, PT, R10, R17, RZ ;  /* 0x000000110a0a7210 */ /* 0x000fc60007fde0ff */
[----:B------:R-:W-:Y:S01]  /*4410*/  IMAD.X R7, RZ, RZ, RZ, P4 ;  /* 0x000000ffff077224 */ /* 0x000fe200020e06ff */
[----:B------:R-:W-:Y:S01]  /*4420*/  IADD3.X R11, PT, PT, RZ, RZ, RZ, P6, !PT ;  /* 0x000000ffff0b7210 */ /* 0x000fe200037fe4ff */
[----:B------:R-:W-:Y:S01]  /*4430*/  IMAD.X R9, RZ, RZ, RZ, P5 ;  /* 0x000000ffff097224 */ /* 0x000fe200028e06ff */
[----:B------:R-:W-:Y:S01]  /*4440*/  IADD3 R18, P5, PT, R16, R19, RZ ;  /* 0x0000001310127210 */ /* 0x000fe20007fbe0ff */
[----:B------:R-:W-:Y:S01]  /*4450*/  IMAD.WIDE.U32 R6, R69, R59, R6 ;  /* 0x0000003b45067225 */ /* 0x000fe200078e0006 */
[----:B------:R-:W-:-:S03]  /*4460*/  IADD3 R63, P4, PT, R63, R14, RZ ;  /* 0x0000000e3f3f7210 */ /* 0x000fc60007f9e0ff */
[----:B------:R-:W-:-:S04]  /*4470*/  IMAD.WIDE.U32 R8, R3, R57, R8 ;  /* 0x0000003903087225 */ /* 0x000fc800078e0008 */
[----:B------:R-:W-:Y:S02]  /*4480*/  IMAD.X R19, RZ, RZ, RZ, P5 ;  /* 0x000000ffff137224 */ /* 0x000fe400028e06ff */
[----:B------:R-:W-:Y:S01]  /*4490*/  IMAD.WIDE.U32 R14, R5, R55, R10 ;  /* 0x00000037050e7225 */ /* 0x000fe200078e000a */
        /* <DEDUP_REMOVED lines=15> */
[----:B------:R-:W-:Y:S01]  /*4590*/  IMAD.WIDE.U32 R8, R5, R56, R8 ;  /* 0x0000003805087225 */ /* 0x000fe200078e0008 */
[----:B------:R-:W-:Y:S02]  /*45a0*/  IADD3.X R7, PT, PT, RZ, RZ, RZ, P0, !PT ;  /* 0x000000ffff077210 */ /* 0x000fe400007fe4ff */
[----:B------:R-:W-:Y:S01]  /*45b0*/  IADD3 R0, P0, PT, R0, R13, RZ ;  /* 0x0000000d00007210 */ /* 0x000fe20007f1e0ff */
[----:B------:R-:W-:-:S04]  /*45c0*/  IMAD.WIDE.U32 R14, R61, R54, R14 ;  /* 0x000000363d0e7225 */ /* 0x000fc800078e000e */
[----:B------:R-:W-:Y:S01]  /*45d0*/  IMAD.X R13, RZ, RZ, RZ, P2 ;  /* 0x000000ffff0d7224 */ /* 0x000fe200010e06ff */
[----:B------:R-:W-:Y:S01]  /*45e0*/  IADD3 R10, P2, PT, R10, R9, RZ ;  /* 0x000000090a0a7210 */ /* 0x000fe20007f5e0ff */
[----:B------:R-:W-:Y:S01]  /*45f0*/  IMAD.WIDE.U32 R6, R3, R59, R6 ;  /* 0x0000003b03067225 */ /* 0x000fe200078e0006 */
[----:B------:R-:W-:-:S03]  /*4600*/  IADD3 R16, P5, PT, R8, R15, RZ ;  /* 0x0000000f08107210 */ /* 0x000fc60007fbe0ff */
[----:B------:R-:W-:Y:S01]  /*4610*/  IMAD.X R11, RZ, RZ, RZ, P2 ;  /* 0x000000ffff0b7224 */ /* 0x000fe200010e06ff */
[----:B------:R-:W-:Y:S01]  /*4620*/  IADD3.X R17, PT, PT, RZ, RZ, RZ, P5, !PT ;  /* 0x000000ffff117210 */ /* 0x000fe20002ffe4ff */
        /* <DEDUP_REMOVED lines=12> */
[----:B------:R-:W-:Y:S01]  /*46f0*/  IMAD.MOV.U32 R26, RZ, RZ, R14 ;  /* 0x000000ffff1a7224 */ /* 0x000fe200078e000e */
[----:B------:R-:W-:Y:S01]  /*4700*/  IADD3 R0, P5, PT, R8, R19, RZ ;  /* 0x0000001308007210 */ /* 0x000fe20007fbe0ff */
[----:B------:R-:W-:Y:S01]  /*4710*/  IMAD.WIDE.U32 R6, R5, R58, R12 ;  /* 0x0000003a05067225 */ /* 0x000fe200078e000c */
[----:B------:R-:W-:-:S02]  /*4720*/  MOV R19, R18 ;  /* 0x0000001200137202 */ /* 0x000fc40000000f00 */
        /* <DEDUP_REMOVED lines=12> */
[----:B------:R-:W-:Y:S01]  /*47f0*/  IADD3.X R5, PT, PT, RZ, RZ, RZ, P4, !PT ;  /* 0x000000ffff057210 */ /* 0x000fe200027fe4ff */
[----:B------:R-:W-:-:S02]  /*4800*/  IMAD.X R0, RZ, RZ, RZ, P2 ;  /* 0x000000ffff007224 */ /* 0x000fc400010e06ff */
[----:B------:R-:W-:-:S03]  /*4810*/  IMAD.WIDE.U32 R10, R61, R57, R6 ;  /* 0x000000393d0a7225 */ /* 0x000fc600078e0006 */
[----:B------:R-:W-:Y:S01]  /*4820*/  IADD3 R0, P2, PT, R0, R3, RZ ;  /* 0x0000000300007210 */ /* 0x000fe20007f5e0ff */
[----:B------:R-:W-:Y:S01]  /*4830*/  IMAD.X R3, RZ, RZ, RZ, P3 ;  /* 0x000000ffff037224 */ /* 0x000fe200018e06ff */
[----:B------:R-:W-:Y:S01]  /*4840*/  IADD3 R6, P6, PT, R62, R11, RZ ;  /* 0x0000000b3e067210 */ /* 0x000fe20007fde0ff */
[----:B------:R-:W-:Y:S01]  /*4850*/  IMAD.MOV.U32 R17, RZ, RZ, R16 ;  /* 0x000000ffff117224 */ /* 0x000fe200078e0010 */
[----:B------:R-:W-:Y:S01]  /*4860*/  MOV R15, R10 ;  /* 0x0000000a000f7202 */ /* 0x000fe20000000f00 */
[----:B------:R-:W-:Y:S01]  /*4870*/  IMAD.MOV.U32 R24, RZ, RZ, R12 ;  /* 0x000000ffff187224 */ /* 0x000fe200078e000c */
[----:B------:R-:W-:Y:S01]  /*4880*/  IADD3 R3, P3, PT, R3, R0, RZ ;  /* 0x0000000003037210 */ /* 0x000fe20007f7e0ff */
[----:B------:R-:W-:Y:S01]  /*4890*/  IMAD.X R7, RZ, RZ, RZ, P6 ;  /* 0x000000ffff077224 */ /* 0x000fe200030e06ff */
[----:B------:R-:W-:Y:S01]  /*48a0*/  IADD3 R0, PT, PT, R5, R9, R8 ;  /* 0x0000000905007210 */ /* 0x000fe20007ffe008 */
[----:B------:R-:W-:Y:S01]  /*48b0*/  IMAD.X R5, RZ, RZ, RZ, P1 ;  /* 0x000000ffff057224 */ /* 0x000fe200008e06ff */
[----:B------:R-:W-:Y:S01]  /*48c0*/  IADD3 R63, P4, PT, R63, R3, RZ ;  /* 0x000000033f3f7210 */ /* 0x000fe20007f9e0ff */
[----:B------:R-:W-:-:S04]  /*48d0*/  IMAD.WIDE.U32 R8, R61, R58, R6 ;  /* 0x0000003a3d087225 */ /* 0x000fc800078e0006 */
        /* <DEDUP_REMOVED lines=36> */
[----:B------:R-:W-:Y:S02]  /*4b20*/  ISETP.LT.U32.AND P0, PT, R19, R52, PT ;  /* 0x000000341300720c */ /* 0x000fe40003f01070 */
[----:B------:R-:W-:Y:S02]  /*4b30*/  ISETP.LE.U32.AND P1, PT, R26, R53, PT ;  /* 0x000000351a00720c */ /* 0x000fe40003f23070 */
[----:B------:R-:W-:-:S13]  /*4b40*/  ISETP.GT.U32.OR P0, PT, R53, R26, P0 ;  /* 0x0000001a3500720c */ /* 0x000fda0000704470 */
[----:B------:R-:W-:Y:S05]  /*4b50*/  @P0 BRA P1, `(.L_x_279) ;  /* 0x00000000005c0947 */ /* 0x000fea0000800000 */
.L_x_278:
        /* <DEDUP_REMOVED lines=23> */
.L_x_279:
[----:B------:R-:W-:-:S04]  /*4cd0*/  IMAD.WIDE.U32 R8, R19, R47, RZ ;  /* 0x0000002f13087225 */ /* 0x000fc800078e00ff */
[----:B------:R-:W-:Y:S02]  /*4ce0*/  HFMA2 R65, -RZ, RZ, 0, 0 ;  /* 0x00000000ff417431 */ /* 0x000fe400000001ff */
[----:B------:R-:W-:Y:S02]  /*4cf0*/  HFMA2 R109, -RZ, RZ, 0, 0 ;  /* 0x00000000ff6d7431 */ /* 0x000fe400000001ff */
[----:B------:R-:W-:Y:S02]  /*4d00*/  IMAD.MOV.U32 R107, RZ, RZ, RZ ;  /* 0x000000ffff6b7224 */ /* 0x000fe400078e00ff */
[----:B------:R-:W-:Y:S02]  /*4d10*/  IMAD.MOV.U32 R11, RZ, RZ, RZ ;  /* 0x000000ffff0b7224 */ /* 0x000fe400078e00ff */
[----:B------:R-:W-:Y:S01]  /*4d20*/  IMAD.IADD R10, R9, 0x1, R107 ;  /* 0x00000001090a7824 */ /* 0x000fe200078e026b */
[----:B------:R-:W-:Y:S01]  /*4d30*/  MOV R9, RZ ;  /* 0x000000ff00097202 */ /* 0x000fe20000000f00 */
        /* <DEDUP_REMOVED lines=8> */
[----:B------:R-:W-:Y:S02]  /*4dc0*/  IMAD R89, R8, R29, RZ ;  /* 0x0000001d08597224 */ /* 0x000fe400078e02ff */
[----:B------:R-:W-:Y:S01]  /*4dd0*/  IMAD.MOV.U32 R111, RZ, RZ, RZ ;  /* 0x000000ffff6f7224 */ /* 0x000fe200078e00ff */
[----:B------:R-:W-:Y:S01]  /*4de0*/  IADD3 R6, P0, PT, R7, R66, RZ ;  /* 0x0000004207067210 */ /* 0x000fe20007f1e0ff */
[----:B------:R-:W-:Y:S02]  /*4df0*/  IMAD.IADD R66, R67, 0x1, R88 ;  /* 0x0000000143427824 */ /* 0x000fe400078e0258 */
[----:B------:R-:W-:Y:S02]  /*4e00*/  IMAD.MOV.U32 R67, RZ, RZ, RZ ;  /* 0x000000ffff437224 */ /* 0x000fe400078e00ff */
[----:B------:R-:W-:-:S02]  /*4e10*/  IMAD.X R7, RZ, RZ, RZ, P0 ;  /* 0x000000ffff077224 */ /* 0x000fc400000e06ff */
[----:B------:R-:W-:-:S04]  /*4e20*/  IMAD.WIDE.U32 R66, R47, R24, R66 ;  /* 0x000000182f427225 */ /* 0x000fc800078e0042 */
[----:B------:R-:W-:-:S04]  /*4e30*/  IMAD.WIDE.U32 R6, R48, R26, R6 ;  /* 0x0000001a30067225 */ /* 0x000fc800078e0006 */
[----:B------:R-:W-:Y:S02]  /*4e40*/  IMAD.IADD R61, R65, 0x1, R7 ;  /* 0x00000001413d7824 */ /* 0x000fe400078e0207 */
[----:B------:R-:W-:Y:S02]  /*4e50*/  IMAD.MOV.U32 R7, RZ, RZ, RZ ;  /* 0x000000ffff077224 */ /* 0x000fe400078e00ff */
[----:B------:R-:W-:Y:S01]  /*4e60*/  IMAD.HI.U32 R9, R89, R52, R8 ;  /* 0x0000003459097227 */ /* 0x000fe200078e0008 */
[----:B------:R-:W-:-:S03]  /*4e70*/  IADD3 R60, P0, PT, R61, R66, RZ ;  /* 0x000000423d3c7210 */ /* 0x000fc60007f1e0ff */
[----:B------:R-:W-:Y:S01]  /*4e80*/  IMAD.WIDE.U32 R6, R49, R19, R6 ;  /* 0x0000001331067225 */ /* 0x000fe200078e0006 */
[----:B------:R-:W-:-:S03]  /*4e90*/  IADD3 R10, P1, PT, R9, R10, RZ ;  /* 0x0000000a090a7210 */ /* 0x000fc60007f3e0ff */
[----:B------:R-:W-:Y:S01]  /*4ea0*/  IMAD.X R61, RZ, RZ, RZ, P0 ;  /* 0x000000ffff3d7224 */ /* 0x000fe200000e06ff */
[----:B------:R-:W-:Y:S01]  /*4eb0*/  IADD3 R3, PT, PT, R107, R7, RZ ;  /* 0x000000076b037210 */ /* 0x000fe20007ffe0ff */
[----:B------:R-:W-:Y:S01]  /*4ec0*/  IMAD.IADD R66, R67, 0x1, R111 ;  /* 0x0000000143427824 */ /* 0x000fe200078e026f */
[----:B------:R-:W-:Y:S01]  /*4ed0*/  IADD3.X R11, PT, PT, RZ, RZ, RZ, P1, !PT ;  /* 0x000000ffff0b7210 */ /* 0x000fe20000ffe4ff */
        /* <DEDUP_REMOVED lines=8> */
[----:B------:R-:W-:Y:S02]  /*4f60*/  IMAD.MOV.U32 R113, RZ, RZ, RZ ;  /* 0x000000ffff717224 */ /* 0x000fe400078e00ff */
[----:B------:R-:W-:Y:S02]  /*4f70*/  IMAD R87, R10, R29, RZ ;  /* 0x0000001d0a577224 */ /* 0x000fe400078e02ff */
[----:B------:R-:W-:Y:S02]  /*4f80*/  IMAD.MOV.U32 R62, RZ, RZ, R10 ;  /* 0x000000ffff3e7224 */ /* 0x000fe400078e000a */
[----:B------:R-:W-:Y:S02]  /*4f90*/  IMAD.MOV.U32 R63, RZ, RZ, RZ ;  /* 0x000000ffff3f7224 */ /* 0x000fe400078e00ff */
[----:B------:R-:W-:Y:S01]  /*4fa0*/  IMAD.X R9, RZ, RZ, RZ, P0 ;  /* 0x000000ffff097224 */ /* 0x000fe200000e06ff */
[----:B------:R-:W-:Y:S01]  /*4fb0*/  IADD3 R6, P0, PT, R11, R6, RZ ;  /* 0x000000060b067210 */ /* 0x000fe20007f1e0ff */
[----:B------:R-:W-:-:S03]  /*4fc0*/  IMAD.WIDE.U32 R60, R49, R26, R60 ;  /* 0x0000001a313c7225 */ /* 0x000fc600078e003c */
[----:B------:R-:W-:Y:S01]  /*4fd0*/  IADD3.X R7, PT, PT, RZ, RZ, RZ, P0, !PT ;  /* 0x000000ffff077210 */ /* 0x000fe200007fe4ff */
[----:B------:R-:W-:Y:S01]  /*4fe0*/  IMAD.HI.U32 R3, R87, R52, R62 ;  /* 0x0000003457037227 */ /* 0x000fe200078e003e */
[----:B------:R-:W-:-:S03]  /*4ff0*/  IADD3 R62, PT, PT, R67, R113, RZ ;  /* 0x00000071433e7210 */ /* 0x000fc60007ffe0ff */
[----:B------:R-:W-:Y:S02]  /*5000*/  HFMA2 R67, -RZ, RZ, 0, 0 ;  /* 0x00000000ff437431 */ /* 0x000fe400000001ff */
[----:B------:R-:W-:-:S04]  /*5010*/  IMAD.WIDE.U32 R8, R48, R24, R8 ;  /* 0x0000001830087225 */ /* 0x000fc800078e0008 */
[----:B------:R-:W-:Y:S02]  /*5020*/  IMAD.IADD R5, R65, 0x1, R61 ;  /* 0x0000000141057824 */ /* 0x000fe400078e023d */
[----:B------:R-:W-:-:S03]  /*5030*/  IMAD.WIDE.U32 R62, R47, R22, R62 ;  /* 0x000000162f3e7225 */ /* 0x000fc600078e003e */
[----:B------:R-:W-:Y:S01]  /*5040*/  IADD3 R8, P1, PT, R5, R8, RZ ;  /* 0x0000000805087210 */ /* 0x000fe20007f3e0ff */
[----:B------:R-:W-:Y:S02]  /*5050*/  IMAD.IADD R9, R111, 0x1, R9 ;  /* 0x000000016f097824 */ /* 0x000fe400078e0209 */
[----:B------:R-:W-:Y:S02]  /*5060*/  IMAD.MOV.U32 R61, RZ, RZ, RZ ;  /* 0x000000ffff3d7224 */ /* 0x000fe400078e00ff */
[----:B------:R-:W-:Y:S01]  /*5070*/  IMAD.MOV.U32 R90, RZ, RZ, RZ ;  /* 0x000000ffff5a7224 */ /* 0x000fe200078e00ff */
[----:B------:R-:W-:Y:S01]  /*5080*/  IADD3 R62, P0, PT, R9, R62, RZ ;  /* 0x0000003e093e7210 */ /* 0x000fe20007f1e0ff */
[----:B------:R-:W-:Y:S02]  /*5090*/  IMAD.X R9, RZ, RZ, RZ, P1 ;  /* 0x000000ffff097224 */ /* 0x000fe400008e06ff */
[----:B------:R-:W-:-:S04]  /*50a0*/  IMAD.WIDE.U32 R60, R50, R19, R60 ;  /* 0x00000013323c7225 */ /* 0x000fc800078e003c */
[----:B------:R-:W-:Y:S01]  /*50b0*/  IMAD.WIDE.U32 R6, R89, R54, R6 ;  /* 0x0000003659067225 */ /* 0x000fe200078e0006 */
[----:B------:R-:W-:-:S03]  /*50c0*/  IADD3 R5, PT, PT, R107, R61, RZ ;  /* 0x0000003d6b057210 */ /* 0x000fc60007ffe0ff */
[----:B------:R-:W-:Y:S01]  /*50d0*/  IMAD.IADD R10, R63, 0x1, R90 ;  /* 0x000000013f0a7824 */ /* 0x000fe200078e025a */
[----:B------:R-:W-:Y:S01]  /*50e0*/  IADD3 R6, P1, PT, R6, R3, RZ ;  /* 0x0000000306067210 */ /* 0x000fe20007f3e0ff */
[----:B------:R-:W-:-:S04]  /*50f0*/  IMAD.WIDE.U32 R8, R49, R17, R8 ;  /* 0x0000001131087225 */ /* 0x000fc800078e0008 */
[----:B------:R-:W-:Y:S01]  /*5100*/  IMAD.X R63, RZ, RZ, RZ, P0 ;  /* 0x000000ffff3f7224 */ /* 0x000fe200000e06ff */
[----:B------:R-:W-:Y:S01]  /*5110*/  IADD3 R60, P0, PT, R7, R60, RZ ;  /* 0x0000003c073c7210 */ /* 0x000fe20007f1e0ff */
[----:B------:R-:W-:Y:S01]  /*5120*/  IMAD.IADD R9, R88, 0x1, R9 ;  /* 0x0000000158097824 */ /* 0x000fe200078e0209 */
[----:B------:R-:W-:Y:S01]  /*5130*/  IADD3 R8, P2, PT, R5, R8, RZ ;  /* 0x0000000805087210 */ /* 0x000fe20007f5e0ff */
[----:B------:R-:W-:Y:S01]  /*5140*/  IMAD.WIDE.U32 R62, R48, R15, R62 ;  /* 0x0000000f303e7225 */ /* 0x000fe200078e003e */
[----:B------:R-:W-:-:S03]  /*5150*/  IADD3.X R61, PT, PT, RZ, RZ, RZ, P0, !PT ;  /* 0x000000ffff3d7210 */ /* 0x000fc600007fe4ff */
[----:B------:R-:W-:Y:S02]  /*5160*/  IMAD.MOV.U32 R11, RZ, RZ, RZ ;  /* 0x000000ffff0b7224 */ /* 0x000fe400078e00ff */
[----:B------:R-:W-:Y:S01]  /*5170*/  IMAD.X R7, RZ, RZ, RZ, P1 ;  /* 0x000000ffff077224 */ /* 0x000fe200008e06ff */
[----:B------:R-:W-:Y:S01]  /*5180*/  IADD3 R62, P1, PT, R9, R62, RZ ;  /* 0x0000003e093e7210 */ /* 0x000fe20007f3e0ff */
[----:B------:R-:W-:Y:S02]  /*5190*/  IMAD.X R9, RZ, RZ, RZ, P2 ;  /* 0x000000ffff097224 */ /* 0x000fe400010e06ff */
[----:B------:R-:W-:-:S04]  /*51a0*/  IMAD.WIDE.U32 R10, R47, R13, R10 ;  /* 0x0000000d2f0a7225 */ /* 0x000fc800078e000a */
[----:B------:R-:W-:Y:S02]  /*51b0*/  IMAD.IADD R3, R113, 0x1, R63 ;  /* 0x0000000171037824 */ /* 0x000fe400078e023f */
[----:B------:R-:W-:-:S03]  /*51c0*/  IMAD.WIDE.U32 R6, R87, R53, R6 ;  /* 0x0000003557067225 */ /* 0x000fc600078e0006 */
[----:B------:R-:W-:Y:S01]  /*51d0*/  IADD3 R10, P0, PT, R3, R10, RZ ;  /* 0x0000000a030a7210 */ /* 0x000fe20007f1e0ff */
[----:B------:R-:W-:-:S04]  /*51e0*/  IMAD.WIDE.U32 R60, R89, R55, R60 ;  /* 0x00000037593c7225 */ /* 0x000fc800078e003c */
[----:B------:R-:W-:Y:S01]  /*51f0*/  IMAD.X R63, RZ, RZ, RZ, P1 ;  /* 0x000000ffff3f7224 */ /* 0x000fe200008e06ff */
[----:B------:R-:W-:Y:S01]  /*5200*/  IADD3 R70, P1, PT, R60, R7, RZ ;  /* 0x000000073c467210 */ /* 0x000fe20007f3e0ff */
[----:B------:R-:W-:-:S04]  /*5210*/  IMAD.WIDE.U32 R8, R50, R26, R8 ;  /* 0x0000001a32087225 */ /* 0x000fc800078e0008 */
[----:B------:R-:W-:Y:S01]  /*5220*/  IMAD R3, R6, R29, RZ ;  /* 0x0000001d06037224 */ /* 0x000fe200078e02ff */
[----:B------:R-:W-:Y:S01]  /*5230*/  IADD3 R9, PT, PT, R65, R9, RZ ;  /* 0x0000000941097210 */ /* 0x000fe20007ffe0ff */
[----:B------:R-:W-:Y:S02]  /*5240*/  IMAD.MOV.U32 R7, RZ, RZ, RZ ;  /* 0x000000ffff077224 */ /* 0x000fe400078e00ff */
[----:B------:R-:W-:-:S04]  /*5250*/  IMAD.WIDE.U32 R62, R49, R24, R62 ;  /* 0x00000018313e7225 */ /* 0x000fc800078e003e */
[----:B------:R-:W-:-:S04]  /*5260*/  IMAD.HI.U32 R5, R3, R52, R6 ;  /* 0x0000003403057227 */ /* 0x000fc800078e0006 */
[----:B------:R-:W-:Y:S01]  /*5270*/  IMAD.X R71, RZ, RZ, RZ, P1 ;  /* 0x000000ffff477224 */ /* 0x000fe200008e06ff */
[----:B------:R-:W-:Y:S01]  /*5280*/  IADD3 R6, P1, PT, R9, R62, RZ ;  /* 0x0000003e09067210 */ /* 0x000fe20007f3e0ff */
[----:B------:R-:W-:Y:S01]  /*5290*/  IMAD.IADD R66, R11, 0x1, R109 ;  /* 0x000000010b427824 */ /* 0x000fe200078e026d */
[----:B------:R-:W-:Y:S01]  /*52a0*/  MOV R9, RZ ;  /* 0x000000ff00097202 */ /* 0x000fe20000000f00 */
[----:B------:R-:W-:Y:S02]  /*52b0*/  IMAD.X R11, RZ, RZ, RZ, P0 ;  /* 0x000000ffff0b7224 */ /* 0x000fe400000e06ff */
[----:B------:R-:W-:-:S04]  /*52c0*/  IMAD.WIDE.U32 R70, R87, R54, R70 ;  /* 0x0000003657467225 */ /* 0x000fc800078e0046 */
[----:B------:R-:W-:Y:S02]  /*52d0*/  IMAD.IADD R63, R111, 0x1, R63 ;  /* 0x000000016f3f7824 */ /* 0x000fe400078e023f */
        /* <DEDUP_REMOVED lines=8> */
[----:B------:R-:W-:Y:S01]  /*5360*/  IMAD.IADD R69, R90, 0x1, R11 ;  /* 0x000000015a457824 */ /* 0x000fe200078e020b */
[----:B------:R-:W-:Y:S01]  /*5370*/  IADD3.X R11, PT, PT, RZ, RZ, RZ, P2, !PT ;  /* 0x000000ffff0b7210 */ /* 0x000fe200017fe4ff */
[----:B------:R-:W-:-:S04]  /*5380*/  IMAD.WIDE.U32 R66, R28, R47, R66 ;  /* 0x0000002f1c427225 */ /* 0x000fc800078e0042 */
[----:B------:R-:W-:Y:S01]  /*5390*/  IMAD.X R63, RZ, RZ, RZ, P1 ;  /* 0x000000ffff3f7224 */ /* 0x000fe200008e06ff */
[----:B------:R-:W-:Y:S01]  /*53a0*/  IADD3 R8, P1, PT, R9, R6, RZ ;  /* 0x0000000609087210 */ /* 0x000fe20007f3e0ff */
[----:B------:R-:W-:Y:S01]  /*53b0*/  IMAD.X R61, RZ, RZ, RZ, P0 ;  /* 0x000000ffff3d7224 */ /* 0x000fe200000e06ff */
[----:B------:R-:W-:Y:S01]  /*53c0*/  IADD3 R6, P0, PT, R66, R69, RZ ;  /* 0x0000004542067210 */ /* 0x000fe20007f1e0ff */
[----:B------:R-:W-:Y:S01]  /*53d0*/  IMAD.IADD R5, R88, 0x1, R7 ;  /* 0x0000000158057824 */ /* 0x000fe200078e0207 */
[----:B------:R-:W-:Y:S01]  /*53e0*/  MOV R69, RZ ;  /* 0x000000ff00457202 */ /* 0x000fe20000000f00 */
[----:B------:R-:W-:-:S04]  /*53f0*/  IMAD.WIDE.U32 R60, R49, R15, R60 ;  /* 0x0000000f313c7225 */ /* 0x000fc800078e003c */
[----:B------:R-:W-:Y:S01]  /*5400*/  IMAD.X R7, RZ, RZ, RZ, P0 ;  /* 0x000000ffff077224 */ /* 0x000fe200000e06ff */
[----:B------:R-:W-:Y:S01]  /*5410*/  IADD3 R60, P0, PT, R5, R60, RZ ;  /* 0x0000003c053c7210 */ /* 0x000fe20007f1e0ff */
[----:B------:R-:W-:Y:S02]  /*5420*/  IMAD.IADD R61, R113, 0x1, R61 ;  /* 0x00000001713d7824 */ /* 0x000fe400078e023d */
[----:B------:R-:W-:-:S04]  /*5430*/  IMAD.WIDE.U32 R6, R48, R13, R6 ;  /* 0x0000000d30067225 */ /* 0x000fc800078e0006 */
[----:B------:R-:W-:Y:S01]  /*5440*/  IMAD.X R9, RZ, RZ, RZ, P1 ;  /* 0x000000ffff097224 */ /* 0x000fe200008e06ff */
[----:B------:R-:W-:Y:S01]  /*5450*/  IADD3 R6, P1, PT, R61, R6, RZ ;  /* 0x000000063d067210 */ /* 0x000fe20007f3e0ff */
[----:B------:R-:W-:-:S04]  /*5460*/  IMAD.WIDE.U32 R10, R89, R56, R10 ;  /* 0x00000038590a7225 */ /* 0x000fc800078e000a */
        /* <DEDUP_REMOVED lines=9> */
[----:B------:R-:W-:Y:S01]  /*5500*/  IMAD.IADD R61, R111, 0x1, R61 ;  /* 0x000000016f3d7824 */ /* 0x000fe200078e023d */
[----:B------:R-:W-:Y:S01]  /*5510*/  IADD3 R60, P2, PT, R9, R60, RZ ;  /* 0x0000003c093c7210 */ /* 0x000fe20007f5e0ff */
[----:B------:R-:W-:Y:S02]  /*5520*/  HFMA2 R9, -RZ, RZ, 0, 0 ;  /* 0x00000000ff097431 */ /* 0x000fe400000001ff */
[----:B------:R-:W-:-:S04]  /*5530*/  IMAD.WIDE.U32 R6, R49, R22, R6 ;  /* 0x0000001631067225 */ /* 0x000fc800078e0006 */
[----:B------:R-:W-:Y:S01]  /*5540*/  IMAD.X R67, RZ, RZ, RZ, P0 ;  /* 0x000000ffff437224 */ /* 0x000fe200000e06ff */
[----:B------:R-:W-:Y:S01]  /*5550*/  IADD3 R6, P1, PT, R61, R6, RZ ;  /* 0x000000063d067210 */ /* 0x000fe20007f3e0ff */
[----:B------:R-:W-:-:S04]  /*5560*/  IMAD.WIDE.U32 R62, R3, R53, R62 ;  /* 0x00000035033e7225 */ /* 0x000fc800078e003e */
[----:B------:R-:W-:-:S04]  /*5570*/  IMAD.WIDE.U32 R70, R87, R55, R70 ;  /* 0x0000003757467225 */ /* 0x000fc800078e0046 */
[----:B------:R-:W-:Y:S01]  /*5580*/  IMAD.IADD R7, R90, 0x1, R7 ;  /* 0x000000015a077824 */ /* 0x000fe200078e0207 */
[----:B------:R-:W-:Y:S01]  /*5590*/  IADD3 R10, P3, PT, R70, R63, RZ ;  /* 0x0000003f460a7210 */ /* 0x000fe20007f7e0ff */
[----:B------:R-:W-:-:S04]  /*55a0*/  IMAD.WIDE.U32 R66, R28, R48, R66 ;  /* 0x000000301c427225 */ /* 0x000fc800078e0042 */
[----:B------:R-:W-:-:S04]  /*55b0*/  IMAD.WIDE.U32 R8, R74, R19, R8 ;  /* 0x000000134a087225 */ /* 0x000fc800078e0008 */
[----:B------:R-:W-:Y:S01]  /*55c0*/  IMAD.X R61, RZ, RZ, RZ, P2 ;  /* 0x000000ffff3d7224 */ /* 0x000fe200010e06ff */
[----:B------:R-:W-:Y:S01]  /*55d0*/  IADD3 R63, PT, PT, R107, R9, RZ ;  /* 0x000000096b3f7210 */ /* 0x000fe20007ffe0ff */
[----:B------:R-:W-:Y:S01]  /*55e0*/  IMAD R5, R62, R29, RZ ;  /* 0x0000001d3e057224 */ /* 0x000fe200078e02ff */
[----:B------:R-:W-:Y:S01]  /*55f0*/  IADD3 R8, P2, PT, R11, R8, RZ ;  /* 0x000000080b087210 */ /* 0x000fe20007f5e0ff */
[----:B------:R-:W-:Y:S01]  /*5600*/  IMAD.MOV.U32 R68, RZ, RZ, R62 ;  /* 0x000000ffff447224 */ /* 0x000fe200078e003e */
        /* <DEDUP_REMOVED lines=8> */
[----:B------:R-:W-:Y:S01]  /*5690*/  IMAD.X R9, RZ, RZ, RZ, P2 ;  /* 0x000000ffff097224 */ /* 0x000fe200010e06ff */
[----:B------:R-:W-:Y:S01]  /*56a0*/  IADD3 R6, P2, PT, R61, R6, RZ ;  /* 0x000000063d067210 */ /* 0x000fe20007f5e0ff */
[----:B------:R-:W-:Y:S01]  /*56b0*/  IMAD.HI.U32 R69, R5, R52, R68 ;  /* 0x0000003405457227 */ /* 0x000fe200078e0044 */
[----:B------:R-:W-:-:S03]  /*56c0*/  IADD3.X R61, PT, PT, RZ, RZ, RZ, P3, !PT ;  /* 0x000000ffff3d7210 */ /* 0x000fc60001ffe4ff */
[----:B------:R-:W-:-:S04]  /*56d0*/  IMAD.WIDE.U32 R62, R49, R13, R62 ;  /* 0x0000000d313e7225 */ /* 0x000fc800078e003e */
        /* <DEDUP_REMOVED lines=8> */
[----:B------:R-:W-:Y:S01]  /*5760*/  IMAD.X R69, RZ, RZ, RZ, P5 ;  /* 0x000000ffff457224 */ /* 0x000fe200028e06ff */
[----:B------:R-:W-:Y:S01]  /*5770*/  IADD3 R61, PT, PT, R65, R61, RZ ;  /* 0x0000003d413d7210 */ /* 0x000fe20007ffe0ff */
[----:B------:R-:W-:-:S04]  /*5780*/  IMAD.WIDE.U32 R6, R51, R24, R6 ;  /* 0x0000001833067225 */ /* 0x000fc800078e0006 */
[----:B------:R-:W-:Y:S01]  /*5790*/  IMAD.IADD R66, R109, 0x1, R63 ;  /* 0x000000016d427824 */ /* 0x000fe200078e023f */
[----:B------:R-:W-:Y:S01]  /*57a0*/  IADD3 R10, P2, PT, R61, R6, RZ ;  /* 0x000000063d0a7210 */ /* 0x000fe20007f5e0ff */
[----:B------:R-:W-:-:S03]  /*57b0*/  IMAD.WIDE.U32 R68, R5, R53, R68 ;  /* 0x0000003505447225 */ /* 0x000fc600078e0044 */
[----:B------:R-:W-:Y:S01]  /*57c0*/  IADD3 R66, P0, PT, R67, R66, RZ ;  /* 0x0000004243427210 */ /* 0x000fe20007f1e0ff */
[----:B------:R-:W-:Y:S02]  /*57d0*/  IMAD.X R71, RZ, RZ, RZ, P4 ;  /* 0x000000ffff477224 */ /* 0x000fe400020e06ff */
[----:B------:R-:W-:Y:S02]  /*57e0*/  IMAD.X R63, RZ, RZ, RZ, P1 ;  /* 0x000000ffff3f7224 */ /* 0x000fe400008e06ff */
[----:B------:R-:W-:Y:S01]  /*57f0*/  IMAD.IADD R61, R111, 0x1, R7 ;  /* 0x000000016f3d7824 */ /* 0x000fe200078e0207 */
[----:B------:R-:W-:Y:S01]  /*5800*/  MOV R7, RZ ;  /* 0x000000ff00077202 */ /* 0x000fe20000000f00 */
[----:B------:R-:W-:Y:S02]  /*5810*/  IMAD R85, R68, R29, RZ ;  /* 0x0000001d44557224 */ /* 0x000fe400078e02ff */
[----:B------:R-:W-:Y:S02]  /*5820*/  IMAD.MOV.U32 R6, RZ, RZ, R68 ;  /* 0x000000ffff067224 */ /* 0x000fe400078e0044 */
[----:B------:R-:W-:-:S04]  /*5830*/  IMAD.WIDE.U32 R70, R87, R56, R70 ;  /* 0x0000003857467225 */ /* 0x000fc800078e0046 */
[----:B------:R-:W-:Y:S01]  /*5840*/  IMAD.WIDE.U32 R62, R50, R22, R62 ;  /* 0x00000016323e7225 */ /* 0x000fe200078e003e */
[----:B------:R-:W-:Y:S02]  /*5850*/  IADD3 R8, P3, PT, R70, R11, RZ ;  /* 0x0000000b46087210 */ /* 0x000fe40007f7e0ff */
[----:B------:R-:W-:Y:S01]  /*5860*/  IADD3.X R11, PT, PT, RZ, RZ, RZ, P2, !PT ;  /* 0x000000ffff0b7210 */ /* 0x000fe200017fe4ff */
[----:B------:R-:W-:-:S04]  /*5870*/  IMAD.HI.U32 R0, R85, R52, R6 ;  /* 0x0000003455007227 */ /* 0x000fc800078e0006 */
[----:B------:R-:W-:Y:S02]  /*5880*/  IMAD.X R67, RZ, RZ, RZ, P0 ;  /* 0x000000ffff437224 */ /* 0x000fe400000e06ff */
[----:B------:R-:W-:Y:S01]  /*5890*/  IMAD.MOV.U32 R6, RZ, RZ, R60 ;  /* 0x000000ffff067224 */ /* 0x000fe200078e003c */
[----:B------:R-:W-:Y:S01]  /*58a0*/  IADD3 R60, P1, PT, R61, R62, RZ ;  /* 0x0000003e3d3c7210 */ /* 0x000fe20007f3e0ff */
[----:B------:R-:W-:Y:S02]  /*58b0*/  IMAD.IADD R61, R90, 0x1, R63 ;  /* 0x000000015a3d7824 */ /* 0x000fe400078e023f */
[----:B------:R-:W-:-:S04]  /*58c0*/  IMAD.WIDE.U32 R66, R28, R49, R66 ;  /* 0x000000311c427225 */ /* 0x000fc800078e0042 */
        /* <DEDUP_REMOVED lines=17> */
[----:B------:R-:W-:Y:S02]  /*59e0*/  IMAD.IADD R61, R113, 0x1, R61 ;  /* 0x00000001713d7824 */ /* 0x000fe400078e023d */
[----:B------:R-:W-:-:S03]  /*59f0*/  IMAD.WIDE.U32 R6, R89, R58, R6 ;  /* 0x0000003a59067225 */ /* 0x000fc600078e0006 */
[----:B------:R-:W-:Y:S01]  /*5a00*/  IADD3 R8, P2, PT, R61, R62, RZ ;  /* 0x0000003e3d087210 */ /* 0x000fe20007f5e0ff */
[----:B------:R-:W-:Y:S01]  /*5a10*/  IMAD.X R61, RZ, RZ, RZ, P0 ;  /* 0x000000ffff3d7224 */ /* 0x000fe200000e06ff */
[----:B------:R-:W-:Y:S01]  /*5a20*/  IADD3 R70, P1, PT, R6, R71, RZ ;  /* 0x0000004706467210 */ /* 0x000fe20007f3e0ff */
[----:B------:R-:W-:-:S04]  /*5a30*/  IMAD.WIDE.U32 R10, R75, R26, R10 ;  /* 0x0000001a4b0a7225 */ /* 0x000fc800078e000a */
[----:B------:R-:W-:Y:S01]  /*5a40*/  IMAD.WIDE.U32 R60, R74, R24, R60 ;  /* 0x000000184a3c7225 */ /* 0x000fe200078e003c */
[----:B------:R-:W-:-:S03]  /*5a50*/  IADD3 R11, PT, PT, R65, R11, RZ ;  /* 0x0000000b410b7210 */ /* 0x000fc60007ffe0ff */
[----:B------:R-:W-:Y:S01]  /*5a60*/  IMAD.X R71, RZ, RZ, RZ, P1 ;  /* 0x000000ffff477224 */ /* 0x000fe200008e06ff */
[----:B------:R-:W-:Y:S01]  /*5a70*/  IADD3 R60, P0, PT, R11, R60, RZ ;  /* 0x0000003c0b3c7210 */ /* 0x000fe20007f1e0ff */
[----:B------:R-:W-:Y:S02]  /*5a80*/  HFMA2 R11, -RZ, RZ, 0, 0 ;  /* 0x00000000ff0b7431 */ /* 0x000fe400000001ff */
[----:B------:R-:W-:Y:S02]  /*5a90*/  IMAD.IADD R63, R109, 0x1, R63 ;  /* 0x000000016d3f7824 */ /* 0x000fe400078e023f */
[----:B------:R-:W-:-:S03]  /*5aa0*/  IMAD.WIDE.U32 R70, R87, R57, R70 ;  /* 0x0000003957467225 */ /* 0x000fc600078e0046 */
[----:B------:R-:W-:Y:S01]  /*5ab0*/  IADD3 R66, P1, PT, R67, R63, RZ ;  /* 0x0000003f43427210 */ /* 0x000fe20007f3e0ff */
[----:B------:R-:W-:Y:S01]  /*5ac0*/  IMAD.X R69, RZ, RZ, RZ, P3 ;  /* 0x000000ffff457224 */ /* 0x000fe200018e06ff */
[----:B------:R-:W-:Y:S01]  /*5ad0*/  IADD3 R6, P3, PT, R70, R9, RZ ;  /* 0x0000000946067210 */ /* 0x000fe20007f7e0ff */
[----:B------:R-:W-:Y:S02]  /*5ae0*/  IMAD.X R9, RZ, RZ, RZ, P2 ;  /* 0x000000ffff097224 */ /* 0x000fe400010e06ff */
        /* <DEDUP_REMOVED lines=24> */
[----:B------:R-:W-:Y:S01]  /*5c70*/  IMAD.X R69, RZ, RZ, RZ, P0 ;  /* 0x000000ffff457224 */ /* 0x000fe200000e06ff */
[----:B------:R-:W-:Y:S01]  /*5c80*/  MOV R61, RZ ;  /* 0x000000ff003d7202 */ /* 0x000fe20000000f00 */
[----:B------:R-:W-:-:S04]  /*5c90*/  IMAD.WIDE.U32 R8, R74, R15, R8 ;  /* 0x0000000f4a087225 */ /* 0x000fc800078e0008 */
[----:B------:R-:W-:Y:S01]  /*5ca0*/  IMAD.WIDE.U32 R62, R85, R53, R62 ;  /* 0x00000035553e7225 */ /* 0x000fe200078e003e */
[----:B------:R-:W-:-:S03]  /*5cb0*/  IADD3 R8, P2, PT, R91, R8, RZ ;  /* 0x000000085b087210 */ /* 0x000fc60007f5e0ff */
[----:B------:R-:W-:-:S04]  /*5cc0*/  IMAD.WIDE.U32 R68, R51, R13, R68 ;  /* 0x0000000d33447225 */ /* 0x000fc800078e0044 */
[----:B------:R-:W-:Y:S02]  /*5cd0*/  IMAD.X R93, RZ, RZ, RZ, P1 ;  /* 0x000000ffff5d7224 */ /* 0x000fe400008e06ff */
[----:B------:R-:W-:Y:S02]  /*5ce0*/  IMAD.IADD R9, R113, 0x1, R9 ;  /* 0x0000000171097824 */ /* 0x000fe400078e0209 */
[----:B------:R-:W-:Y:S02]  /*5cf0*/  IMAD R89, R62, R29, RZ ;  /* 0x0000001d3e597224 */ /* 0x000fe400078e02ff */
[----:B------:R-:W-:Y:S01]  /*5d00*/  IMAD.MOV.U32 R60, RZ, RZ, R62 ;  /* 0x000000ffff3c7224 */ /* 0x000fe200078e003e */
[----:B------:R-:W-:Y:S01]  /*5d10*/  IADD3 R68, P0, PT, R9, R68, RZ ;  /* 0x0000004409447210 */ /* 0x000fe20007f1e0ff */
[----:B------:R-:W-:-:S04]  /*5d20*/  IMAD.WIDE.U32 R92, R76, R26, R92 ;  /* 0x0000001a4c5c7225 */ /* 0x000fc800078e005c */
[----:B------:R-:W-:Y:S02]  /*5d30*/  IMAD.X R71, RZ, RZ, RZ, P3 ;  /* 0x000000ffff477224 */ /* 0x000fe400018e06ff */
[----:B------:R-:W-:Y:S01]  /*5d40*/  IMAD.X R9, RZ, RZ, RZ, P2 ;  /* 0x000000ffff097224 */ /* 0x000fe200010e06ff */
[----:B------:R-:W-:Y:S01]  /*5d50*/  IADD3 R11, P2, PT, R11, R92, RZ ;  /* 0x0000005c0b0b7210 */ /* 0x000fe20007f5e0ff */
[----:B------:R-:W-:-:S04]  /*5d60*/  IMAD.HI.U32 R60, R89, R52, R60 ;  /* 0x00000034593c7227 */ /* 0x000fc800078e003c */
        /* <DEDUP_REMOVED lines=8> */
[----:B------:R-:W-:Y:S01]  /*5df0*/  IADD3 R70, P5, PT, R70, R7, RZ ;  /* 0x0000000746467210 */ /* 0x000fe20007fbe0ff */
[----:B------:R-:W-:Y:S01]  /*5e00*/  IMAD.WIDE.U32 R68, R74, R22, R68 ;  /* 0x000000164a447225 */ /* 0x000fe200078e0044 */
[----:B------:R-:W-:Y:S02]  /*5e10*/  IADD3 R8, P4, PT, R93, R8, RZ ;  /* 0x000000085d087210 */ /* 0x000fe40007f9e0ff */
[----:B------:R-:W-:Y:S01]  /*5e20*/  IADD3.X R7, PT, PT, RZ, RZ, RZ, P1, !PT ;  /* 0x000000ffff077210 */ /* 0x000fe20000ffe4ff */
[----:B------:R-:W-:-:S02]  /*5e30*/  IMAD.IADD R9, R111, 0x1, R9 ;  /* 0x000000016f097824 */ /* 0x000fc400078e0209 */
[----:B------:R-:W-:Y:S02]  /*5e40*/  IMAD.X R11, RZ, RZ, RZ, P3 ;  /* 0x000000ffff0b7224 */ /* 0x000fe400018e06ff */
        /* <DEDUP_REMOVED lines=16> */
[----:B------:R-:W-:Y:S01]  /*5f50*/  IMAD.IADD R87, R88, 0x1, R9 ;  /* 0x0000000158577824 */ /* 0x000fe200078e0209 */
[----:B------:R-:W-:Y:S01]  /*5f60*/  IADD3 R66, P5, PT, R70, R67, RZ ;  /* 0x0000004346427210 */ /* 0x000fe20007fbe0ff */
[----:B------:R-:W-:Y:S01]  /*5f70*/  IMAD.X R9, RZ, RZ, RZ, P2 ;  /* 0x000000ffff097224 */ /* 0x000fe200010e06ff */
[----:B------:R-:W-:Y:S01]  /*5f80*/  IADD3 R70, P4, PT, R10, R71, RZ ;  /* 0x000000470a467210 */ /* 0x000fe20007f9e0ff */
        /* <DEDUP_REMOVED lines=19> */
[----:B------:R-:W-:-:S03]  /*60c0*/  MOV R6, R60 ;  /* 0x0000003c00067202 */ /* 0x000fc60000000f00 */
[----:B------:R-:W-:Y:S01]  /*60d0*/  IMAD.X R63, RZ, RZ, RZ, P1 ;  /* 0x000000ffff3f7224 */ /* 0x000fe200008e06ff */
[----:B------:R-:W-:Y:S01]  /*60e0*/  IADD3 R66, P1, PT, R70, R67, RZ ;  /* 0x0000004346427210 */ /* 0x000fe20007f3e0ff */
[----:B------:R-:W-:Y:S01]  /*60f0*/  IMAD R91, R60, R29, RZ ;  /* 0x0000001d3c5b7224 */ /* 0x000fe200078e02ff */
[----:B------:R-:W-:Y:S01]  /*6100*/  IADD3 R70, P2, PT, R71, R11, RZ ;  /* 0x0000000b47467210 */ /* 0x000fe20007f5e0ff */
[----:B------:R-:W-:Y:S01]  /*6110*/  IMAD.MOV.U32 R7, RZ, RZ, RZ ;  /* 0x000000ffff077224 */ /* 0x000fe200078e00ff */
[----:B------:R-:W-:Y:S01]  /*6120*/  IADD3 R68, P5, PT, R63, R68, RZ ;  /* 0x000000443f447210 */ /* 0x000fe20007fbe0ff */
[----:B------:R-:W-:Y:S01]  /*6130*/  IMAD.WIDE.U32 R8, R75, R22, R8 ;  /* 0x000000164b087225 */ /* 0x000fe200078e0008 */
[----:B------:R-:W-:-:S03]  /*6140*/  IADD3.X R63, PT, PT, RZ, RZ, RZ, P0, !PT ;  /* 0x000000ffff3f7210 */ /* 0x000fc600007fe4ff */
[----:B------:R-:W-:Y:S01]  /*6150*/  IMAD.IADD R11, R111, 0x1, R69 ;  /* 0x000000016f0b7824 */ /* 0x000fe200078e0245 */
[----:B------:R-:W-:Y:S01]  /*6160*/  IADD3 R9, PT, PT, R90, R9, RZ ;  /* 0x000000095a097210 */ /* 0x000fe20007ffe0ff */
[----:B------:R-:W-:-:S03]  /*6170*/  IMAD.HI.U32 R69, R91, R52, R6 ;  /* 0x000000345b457227 */ /* 0x000fc600078e0006 */
[----:B------:R-:W-:Y:S01]  /*6180*/  IADD3 R6, P6, PT, R11, R8, RZ ;  /* 0x000000080b067210 */ /* 0x000fe20007fde0ff */
[----:B------:R-:W-:Y:S02]  /*6190*/  IMAD.X R11, RZ, RZ, RZ, P4 ;  /* 0x000000ffff0b7224 */ /* 0x000fe400020e06ff */
[----:B------:R-:W-:Y:S02]  /*61a0*/  IMAD.X R67, RZ, RZ, RZ, P1 ;  /* 0x000000ffff437224 */ /* 0x000fe400008e06ff */
[----:B------:R-:W-:-:S04]  /*61b0*/  IMAD.WIDE.U32 R10, R28, R74, R10 ;  /* 0x0000004a1c0a7225 */ /* 0x000fc800078e000a */
[----:B------:R-:W-:Y:S01]  /*61c0*/  IMAD.X R71, RZ, RZ, RZ, P2 ;  /* 0x000000ffff477224 */ /* 0x000fe200010e06ff */
[----:B------:R-:W-:Y:S01]  /*61d0*/  IADD3 R8, P4, PT, R10, R9, RZ ;  /* 0x000000090a087210 */ /* 0x000fe20007f9e0ff */
        /* <DEDUP_REMOVED lines=8> */
[----:B------:R-:W-:Y:S01]  /*6260*/  IMAD.X R9, RZ, RZ, RZ, P4 ;  /* 0x000000ffff097224 */ /* 0x000fe200020e06ff */
[----:B------:R-:W-:Y:S01]  /*6270*/  IADD3 R66, P2, PT, R70, R67, RZ ;  /* 0x0000004346427210 */ /* 0x000fe20007f5e0ff */
        /* <DEDUP_REMOVED lines=29> */
[----:B------:R-:W-:Y:S01]  /*6450*/  IADD3.X R3, PT, PT, RZ, RZ, RZ, P1, !PT ;  /* 0x000000ffff037210 */ /* 0x000fe20000ffe4ff */
[----:B------:R-:W-:Y:S02]  /*6460*/  IMAD.X R11, RZ, RZ, RZ, P2 ;  /* 0x000000ffff0b7224 */ /* 0x000fe400010e06ff */
[----:B------:R-:W-:Y:S01]  /*6470*/  IMAD.X R63, RZ, RZ, RZ, P3 ;  /* 0x000000ffff3f7224 */ /* 0x000fe200018e06ff */
        /* <DEDUP_REMOVED lines=25> */
[----:B------:R-:W-:-:S03]  /*6610*/  IADD3 R60, P5, PT, R7, R69, RZ ;  /* 0x00000045073c7210 */ /* 0x000fc60007fbe0ff */
[----:B------:R-:W-:Y:S02]  /*6620*/  IMAD.X R61, RZ, RZ, RZ, P0 ;  /* 0x000000ffff3d7224 */ /* 0x000fe400000e06ff */
        /* <DEDUP_REMOVED lines=9> */
[----:B------:R-:W-:-:S03]  /*66c0*/  IADD3 R10, P3, PT, R11, R9, RZ ;  /* 0x000000090b0a7210 */ /* 0x000fc60007f7e0ff */
[----:B------:R-:W-:-:S04]  /*66d0*/  IMAD.WIDE.U32 R6, R89, R57, R6 ;  /* 0x0000003959067225 */ /* 0x000fc800078e0006 */
[----:B------:R-:W-:Y:S01]  /*66e0*/  IMAD.X R67, RZ, RZ, RZ, P5 ;  /* 0x000000ffff437224 */ /* 0x000fe200028e06ff */
[----:B------:R-:W-:Y:S01]  /*66f0*/  IADD3 R8, P5, PT, R60, R7, RZ ;  /* 0x000000073c087210 */ /* 0x000fe20007fbe0ff */
[----:B------:R-:W-:Y:S02]  /*6700*/  IMAD.X R93, RZ, RZ, RZ, P6 ;  /* 0x000000ffff5d7224 */ /* 0x000fe400030e06ff */
[----:B------:R-:W-:Y:S02]  /*6710*/  IMAD.X R5, RZ, RZ, RZ, P2 ;  /* 0x000000ffff057224 */ /* 0x000fe400010e06ff */
[----:B------:R-:W-:-:S03]  /*6720*/  IMAD.WIDE.U32 R66, R91, R55, R66 ;  /* 0x000000375b427225 */ /* 0x000fc600078e0042 */
[----:B------:R-:W-:Y:S01]  /*6730*/  IADD3 R5, P2, PT, R5, R0, RZ ;  /* 0x0000000005057210 */ /* 0x000fe20007f5e0ff */
[----:B------:R-:W-:Y:S01]  /*6740*/  IMAD.WIDE.U32 R92, R3, R53, R92 ;  /* 0x00000035035c7225 */ /* 0x000fe200078e005c */
[----:B------:R-:W-:Y:S02]  /*6750*/  IADD3.X R0, PT, PT, RZ, RZ, RZ, P1, !PT ;  /* 0x000000ffff007210 */ /* 0x000fe40000ffe4ff */
[----:B------:R-:W-:Y:S01]  /*6760*/  IADD3 R6, P6, PT, R6, R67, RZ ;  /* 0x0000004306067210 */ /* 0x000fe20007fde0ff */
[----:B------:R-:W-:Y:S01]  /*6770*/  IMAD.X R9, RZ, RZ, RZ, P5 ;  /* 0x000000ffff097224 */ /* 0x000fe200028e06ff */
[----:B------:R-:W-:Y:S01]  /*6780*/  IADD3 R0, P1, PT, R0, R69, RZ ;  /* 0x0000004500007210 */ /* 0x000fe20007f3e0ff */
[----:B------:R-:W-:Y:S01]  /*6790*/  IMAD.X R11, RZ, RZ, RZ, P4 ;  /* 0x000000ffff0b7224 */ /* 0x000fe200020e06ff */
        /* <DEDUP_REMOVED lines=12> */
[----:B------:R-:W-:Y:S02]  /*6860*/  IADD3 R0, P2, PT, R0, R11, RZ ;  /* 0x0000000b00007210 */ /* 0x000fe40007f5e0ff */
[----:B------:R-:W-:Y:S01]  /*6870*/  IADD3.X R11, PT, PT, RZ, RZ, RZ, P3, !PT ;  /* 0x000000ffff0b7210 */ /* 0x000fe20001ffe4ff */
[----:B------:R-:W-:Y:S01]  /*6880*/  IMAD.WIDE.U32 R8, R89, R59, R8 ;  /* 0x0000003b59087225 */ /* 0x000fe200078e0008 */
[----:B------:R-:W-:Y:S02]  /*6890*/  IADD3 R60, P3, PT, R60, R7, RZ ;  /* 0x000000073c3c7210 */ /* 0x000fe40007f7e0ff */
[----:B------:R-:W-:Y:S01]  /*68a0*/  IADD3 R70, P6, PT, R6, R87, RZ ;  /* 0x0000005706467210 */ /* 0x000fe20007fde0ff */
[----:B------:R-:W-:Y:S01]  /*68b0*/  IMAD.X R7, RZ, RZ, RZ, P0 ;  /* 0x000000ffff077224 */ /* 0x000fe200000e06ff */
[----:B------:R-:W-:Y:S01]  /*68c0*/  IADD3 R5, P0, PT, R5, R0, RZ ;  /* 0x0000000005057210 */ /* 0x000fe20007f1e0ff */
[----:B------:R-:W-:-:S02]  /*68d0*/  IMAD.X R61, RZ, RZ, RZ, P3 ;  /* 0x000000ffff3d7224 */ /* 0x000fc400018e06ff */
[----:B------:R-:W-:Y:S02]  /*68e0*/  IMAD.X R71, RZ, RZ, RZ, P6 ;  /* 0x000000ffff477224 */ /* 0x000fe400030e06ff */
[----:B------:R-:W-:-:S04]  /*68f0*/  IMAD.WIDE.U32 R60, R91, R57, R60 ;  /* 0x000000395b3c7225 */ /* 0x000fc800078e003c */
[----:B------:R-:W-:Y:S01]  /*6900*/  IMAD.WIDE.U32 R70, R3, R55, R70 ;  /* 0x0000003703467225 */ /* 0x000fe200078e0046 */
[----:B------:R-:W-:-:S03]  /*6910*/  IADD3 R6, P3, PT, R8, R61, RZ ;  /* 0x0000003d08067210 */ /* 0x000fc60007f7e0ff */
[----:B------:R-:W-:-:S04]  /*6920*/  IMAD.WIDE.U32 R10, R28, R76, R10 ;  /* 0x0000004c1c0a7225 */ /* 0x000fc800078e000a */
[----:B------:R-:W-:Y:S01]  /*6930*/  IMAD.X R61, RZ, RZ, RZ, P1 ;  /* 0x000000ffff3d7224 */ /* 0x000fe200008e06ff */
[----:B------:R-:W-:Y:S02]  /*6940*/  IADD3 R68, P1, PT, R60, R71, RZ ;  /* 0x000000473c447210 */ /* 0x000fe40007f3e0ff */
[----:B------:R-:W-:Y:S01]  /*6950*/  IADD3 R0, P5, PT, R10, R7, RZ ;  /* 0x000000070a007210 */ /* 0x000fe20007fbe0ff */
[----:B------:R-:W-:Y:S02]  /*6960*/  IMAD.X R7, RZ, RZ, RZ, P3 ;  /* 0x000000ffff077224 */ /* 0x000fe400018e06ff */
[----:B------:R-:W-:Y:S01]  /*6970*/  IMAD.X R69, RZ, RZ, RZ, P1 ;  /* 0x000000ffff457224 */ /* 0x000fe200008e06ff */
[----:B------:R-:W-:Y:S01]  /*6980*/  IADD3 R9, P1, PT, R9, R5, RZ ;  /* 0x0000000509097210 */ /* 0x000fe20007f3e0ff */
[----:B------:R-:W-:Y:S01]  /*6990*/  IMAD.WIDE.U32 R6, R91, R58, R6 ;  /* 0x0000003a5b067225 */ /* 0x000fe200078e0006 */
[----:B------:R-:W-:Y:S02]  /*69a0*/  IADD3 R61, P3, PT, R61, R0, RZ ;  /* 0x000000003d3d7210 */ /* 0x000fe40007f7e0ff */
[----:B------:R-:W-:Y:S01]  /*69b0*/  IADD3.X R0, PT, PT, RZ, RZ, RZ, P4, !PT ;  /* 0x000000ffff007210 */ /* 0x000fe200027fe4ff */
[----:B------:R-:W-:Y:S01]  /*69c0*/  IMAD.WIDE.U32 R68, R3, R56, R68 ;  /* 0x0000003803447225 */ /* 0x000fe200078e0044 */
[----:B------:R-:W-:-:S02]  /*69d0*/  IADD3 R8, P6, PT, R7, R9, RZ ;  /* 0x0000000907087210 */ /* 0x000fc40007fde0ff */
        /* <DEDUP_REMOVED lines=13> */
[----:B------:R-:W-:-:S03]  /*6ab0*/  IMAD.X R10, RZ, RZ, RZ, P3 ;  /* 0x000000ffff0a7224 */ /* 0x000fc600018e06ff */
[----:B------:R-:W-:Y:S02]  /*6ac0*/  IADD3.X R63, PT, PT, RZ, RZ, RZ, P6, !PT ;  /* 0x000000ffff3f7210 */ /* 0x000fe400037fe4ff */
[----:B------:R-:W-:Y:S01]  /*6ad0*/  IADD3 R5, P1, PT, R5, R0, RZ ;  /* 0x0000000005057210 */ /* 0x000fe20007f3e0ff */
[----:B------:R-:W-:Y:S01]  /*6ae0*/  IMAD.X R0, RZ, RZ, RZ, P4 ;  /* 0x000000ffff007224 */ /* 0x000fe200020e06ff */
[----:B------:R-:W-:Y:S01]  /*6af0*/  IADD3 R10, PT, PT, R10, R11, R7 ;  /* 0x0000000b0a0a7210 */ /* 0x000fe20007ffe007 */
[----:B------:R-:W-:Y:S01]  /*6b00*/  IMAD.WIDE.U32 R62, R3, R58, R62 ;  /* 0x0000003a033e7225 */ /* 0x000fe200078e003e */
[----:B------:R-:W-:Y:S02]  /*6b10*/  IADD3 R9, P3, PT, R9, R5, RZ ;  /* 0x0000000509097210 */ /* 0x000fe40007f7e0ff */
[----:B------:R-:W-:Y:S01]  /*6b20*/  IADD3.X R11, PT, PT, RZ, RZ, RZ, P1, !PT ;  /* 0x000000ffff0b7210 */ /* 0x000fe20000ffe4ff */
[----:B------:R-:W-:Y:S01]  /*6b30*/  IMAD.X R5, RZ, RZ, RZ, P2 ;  /* 0x000000ffff057224 */ /* 0x000fe200010e06ff */
[----:B------:R-:W-:-:S04]  /*6b40*/  IADD3 R60, P2, PT, R63, R9, RZ ;  /* 0x000000093f3c7210 */ /* 0x000fc80007f5e0ff */
        /* <DEDUP_REMOVED lines=18> */
[----:B------:R-:W-:-:S13]  /*6c70*/  ISETP.GT.U32.AND P0, PT, R60, R58, PT ;  /* 0x0000003a3c00720c */ /* 0x000fda0003f04070 */
[----:B------:R-:W-:Y:S05]  /*6c80*/  @P0 BRA `(.L_x_280) ;  /* 0x0000000000780947 */ /* 0x000fea0003800000 */
[----:B------:R-:W-:-:S05]  /*6c90*/  IMAD.MOV.U32 R9, RZ, RZ, R60 ;  /* 0x000000ffff097224 */ /* 0x000fca00078e003c */
[----:B------:R-:W-:-:S13]  /*6ca0*/  ISETP.GE.U32.AND P0, PT, R9, R58, PT ;  /* 0x0000003a0900720c */ /* 0x000fda0003f06070 */
[----:B------:R-:W-:Y:S05]  /*6cb0*/  @!P0 BRA `(.L_x_281) ;  /* 0x0000000000c88947 */ /* 0x000fea0003800000 */
[----:B------:R-:W-:-:S13]  /*6cc0*/  ISETP.LE.U32.AND P0, PT, R62, R57, PT ;  /* 0x000000393e00720c */ /* 0x000fda0003f03070 */
[----:B------:R-:W-:Y:S05]  /*6cd0*/  @!P0 BRA `(.L_x_280) ;  /* 0x0000000000648947 */ /* 0x000fea0003800000 */
[----:B------:R-:W-:-:S05]  /*6ce0*/  IMAD.MOV.U32 R20, RZ, RZ, R62 ;  /* 0x000000ffff147224 */ /* 0x000fca00078e003e */
[----:B------:R-:W-:-:S13]  /*6cf0*/  ISETP.LT.U32.AND P0, PT, R20, R57, PT ;  /* 0x000000391400720c */ /* 0x000fda0003f01070 */
[----:B------:R-:W-:Y:S05]  /*6d00*/  @P0 BRA `(.L_x_281) ;  /* 0x0000000000b40947 */ /* 0x000fea0003800000 */
[----:B------:R-:W-:-:S13]  /*6d10*/  ISETP.GT.U32.AND P0, PT, R66, R56, PT ;  /* 0x000000384200720c */ /* 0x000fda0003f04070 */
[----:B------:R-:W-:Y:S05]  /*6d20*/  @P0 BRA `(.L_x_280) ;  /* 0x0000000000500947 */ /* 0x000fea0003800000 */
[----:B------:R-:W-:-:S04]  /*6d30*/  MOV R7, R66 ;  /* 0x0000004200077202 */ /* 0x000fc80000000f00 */
[----:B------:R-:W-:-:S13]  /*6d40*/  ISETP.GE.U32.AND P0, PT, R7, R56, PT ;  /* 0x000000380700720c */ /* 0x000fda0003f06070 */
[----:B------:R-:W-:Y:S05]  /*6d50*/  @!P0 BRA `(.L_x_281) ;  /* 0x0000000000a08947 */ /* 0x000fea0003800000 */
[----:B------:R-:W-:-:S13]  /*6d60*/  ISETP.LE.U32.AND P0, PT, R68, R55, PT ;  /* 0x000000374400720c */ /* 0x000fda0003f03070 */
[----:B------:R-:W-:Y:S05]  /*6d70*/  @!P0 BRA `(.L_x_280) ;  /* 0x00000000003c8947 */ /* 0x000fea0003800000 */
[----:B------:R-:W-:-:S05]  /*6d80*/  IMAD.MOV.U32 R18, RZ, RZ, R68 ;  /* 0x000000ffff127224 */ /* 0x000fca00078e0044 */
[----:B------:R-:W-:-:S13]  /*6d90*/  ISETP.LT.U32.AND P0, PT, R18, R55, PT ;  /* 0x000000371200720c */ /* 0x000fda0003f01070 */
[----:B------:R-:W-:Y:S05]  /*6da0*/  @P0 BRA `(.L_x_281) ;  /* 0x00000000008c0947 */ /* 0x000fea0003800000 */
[----:B------:R-:W-:-:S13]  /*6db0*/  ISETP.LE.U32.AND P0, PT, R70, R54, PT ;  /* 0x000000364600720c */ /* 0x000fda0003f03070 */
[----:B------:R-:W-:Y:S05]  /*6dc0*/  @!P0 BRA `(.L_x_280) ;  /* 0x0000000000288947 */ /* 0x000fea0003800000 */
[----:B------:R-:W-:-:S05]  /*6dd0*/  IMAD.MOV.U32 R5, RZ, RZ, R70 ;  /* 0x000000ffff057224 */ /* 0x000fca00078e0046 */
[----:B------:R-:W-:-:S13]  /*6de0*/  ISETP.LT.U32.AND P0, PT, R5, R54, PT ;  /* 0x000000360500720c */ /* 0x000fda0003f01070 */
[----:B------:R-:W-:Y:S05]  /*6df0*/  @P0 BRA `(.L_x_281) ;  /* 0x0000000000780947 */ /* 0x000fea0003800000 */
[----:B------:R-:W-:-:S13]  /*6e00*/  ISETP.LE.U32.AND P0, PT, R86, R53, PT ;  /* 0x000000355600720c */ /* 0x000fda0003f03070 */
[----:B------:R-:W-:Y:S05]  /*6e10*/  @!P0 BRA `(.L_x_280) ;  /* 0x0000000000148947 */ /* 0x000fea0003800000 */
[----:B------:R-:W-:Y:S01]  /*6e20*/  IMAD.MOV.U32 R16, RZ, RZ, R86 ;  /* 0x000000ffff107224 */ /* 0x000fe200078e0056 */
[----:B------:R-:W-:Y:S02]  /*6e30*/  ISETP.GE.U32.AND P0, PT, R92, R52, PT ;  /* 0x000000345c00720c */ /* 0x000fe40003f06070 */
[----:B------:R-:W-:Y:S02]  /*6e40*/  MOV R3, R92 ;  /* 0x0000005c00037202 */ /* 0x000fe40000000f00 */
[----:B------:R-:W-:-:S13]  /*6e50*/  ISETP.GT.U32.OR P0, PT, R53, R16, !P0 ;  /* 0x000000103500720c */ /* 0x000fda0004704470 */
[----:B------:R-:W-:Y:S05]  /*6e60*/  @P0 BRA `(.L_x_281) ;  /* 0x00000000005c0947 */ /* 0x000fea0003800000 */
.L_x_280:
        /* <DEDUP_REMOVED lines=23> */
.L_x_281:
[----:B------:R-:W-:Y:S01]  /*6fe0*/  IMAD.WIDE.U32 R62, R27, R73, RZ ;  /* 0x000000491b3e7225 */ /* 0x000fe200078e00ff */
[----:B------:R-:W-:-:S03]  /*6ff0*/  MOV R69, RZ ;  /* 0x000000ff00457202 */ /* 0x000fc60000000f00 */
        /* <DEDUP_REMOVED lines=9> */
[----:B------:R-:W-:Y:S02]  /*7090*/  IMAD R8, R62, R29, RZ ;  /* 0x0000001d3e087224 */ /* 0x000fe400078e02ff */
[----:B------:R-:W-:-:S04]  /*70a0*/  IMAD.WIDE.U32 R70, R73, R25, R70 ;  /* 0x0000001949467225 */ /* 0x000fc800078e0046 */
[----:B------:R-:W-:Y:S02]  /*70b0*/  IMAD.MOV.U32 R63, RZ, RZ, RZ ;  /* 0x000000ffff3f7224 */ /* 0x000fe400078e00ff */
[----:B------:R-:W-:Y:S02]  /*70c0*/  IMAD.MOV.U32 R95, RZ, RZ, RZ ;  /* 0x000000ffff5f7224 */ /* 0x000fe400078e00ff */
[----:B------:R-:W-:-:S04]  /*70d0*/  IMAD.WIDE.U32 R60, R117, R27, R60 ;  /* 0x0000001b753c7225 */ /* 0x000fc800078e003c */
[----:B------:R-:W-:Y:S02]  /*70e0*/  IMAD.IADD R67, R85, 0x1, R61 ;  /* 0x0000000155437824 */ /* 0x000fe400078e023d */
[----:B------:R-:W-:-:S03]  /*70f0*/  IMAD.HI.U32 R63, R8, R52, R62 ;  /* 0x00000034083f7227 */ /* 0x000fc600078e003e */
[----:B------:R-:W-:Y:S01]  /*7100*/  IADD3 R66, P0, PT, R67, R70, RZ ;  /* 0x0000004643427210 */ /* 0x000fe20007f1e0ff */
[----:B------:R-:W-:Y:S01]  /*7110*/  IMAD.IADD R70, R71, 0x1, R99 ;  /* 0x0000000147467824 */ /* 0x000fe200078e0263 */
[----:B------:R-:W-:Y:S01]  /*7120*/  IADD3 R60, P1, PT, R63, R60, RZ ;  /* 0x0000003c3f3c7210 */ /* 0x000fe20007f3e0ff */
[----:B------:R-:W-:Y:S01]  /*7130*/  IMAD.MOV.U32 R71, RZ, RZ, RZ ;  /* 0x000000ffff477224 */ /* 0x000fe200078e00ff */
[----:B------:R-:W-:Y:S01]  /*7140*/  IADD3.X R67, PT, PT, RZ, RZ, RZ, P0, !PT ;  /* 0x000000ffff437210 */ /* 0x000fe200007fe4ff */
[----:B------:R-:W-:Y:S02]  /*7150*/  IMAD.MOV.U32 R93, RZ, RZ, RZ ;  /* 0x000000ffff5d7224 */ /* 0x000fe400078e00ff */
[----:B------:R-:W-:-:S04]  /*7160*/  IMAD.WIDE.U32 R70, R73, R32, R70 ;  /* 0x0000002049467225 */ /* 0x000fc800078e0046 */
[----:B------:R-:W-:-:S04]  /*7170*/  IMAD.WIDE.U32 R66, R117, R34, R66 ;  /* 0x0000002275427225 */ /* 0x000fc800078e0042 */
[----:B------:R-:W-:Y:S01]  /*7180*/  IMAD.X R61, RZ, RZ, RZ, P1 ;  /* 0x000000ffff3d7224 */ /* 0x000fe200008e06ff */
[----:B------:R-:W-:Y:S01]  /*7190*/  IADD3 R87, PT, PT, R100, R67, RZ ;  /* 0x0000004364577210 */ /* 0x000fe20007ffe0ff */
[----:B------:R-:W-:Y:S02]  /*71a0*/  IMAD.MOV.U32 R67, RZ, RZ, RZ ;  /* 0x000000ffff437224 */ /* 0x000fe400078e00ff */
[----:B------:R-:W-:Y:S01]  /*71b0*/  IMAD.WIDE.U32 R60, R8, R53, R60 ;  /* 0x00000035083c7225 */ /* 0x000fe200078e003c */
[----:B------:R-:W-:Y:S02]  /*71c0*/  IADD3 R86, P0, PT, R87, R70, RZ ;  /* 0x0000004657567210 */ /* 0x000fe40007f1e0ff */
[----:B------:R-:W-:Y:S01]  /*71d0*/  IADD3 R70, PT, PT, R71, R95, RZ ;  /* 0x0000005f47467210 */ /* 0x000fe20007ffe0ff */
[----:B------:R-:W-:-:S04]  /*71e0*/  IMAD.WIDE.U32 R66, R123, R27, R66 ;  /* 0x0000001b7b427225 */ /* 0x000fc800078e0042 */
[----:B------:R-:W-:Y:S02]  /*71f0*/  IMAD.X R87, RZ, RZ, RZ, P0 ;  /* 0x000000ffff577224 */ /* 0x000fe400000e06ff */
[----:B------:R-:W-:Y:S02]  /*7200*/  IMAD.IADD R63, R85, 0x1, R67 ;  /* 0x00000001553f7824 */ /* 0x000fe400078e0243 */
[----:B------:R-:W-:-:S04]  /*7210*/  IMAD.WIDE.U32 R86, R117, R25, R86 ;  /* 0x0000001975567225 */ /* 0x000fc800078e0056 */
[----:B------:R-:W-:Y:S01]  /*7220*/  IMAD.MOV.U32 R71, RZ, RZ, RZ ;  /* 0x000000ffff477224 */ /* 0x000fe200078e00ff */
[----:B------:R-:W-:Y:S01]  /*7230*/  IADD3 R67, PT, PT, R99, R87, RZ ;  /* 0x0000005763437210 */ /* 0x000fe20007ffe0ff */
[----:B------:R-:W-:Y:S01]  /*7240*/  IMAD.MOV.U32 R91, RZ, RZ, RZ ;  /* 0x000000ffff5b7224 */ /* 0x000fe200078e00ff */
        /* <DEDUP_REMOVED lines=8> */
[----:B------:R-:W-:Y:S01]  /*72d0*/  IMAD.MOV.U32 R71, RZ, RZ, RZ ;  /* 0x000000ffff477224 */ /* 0x000fe200078e00ff */
[----:B------:R-:W-:Y:S01]  /*72e0*/  IADD3 R61, PT, PT, R100, R87, RZ ;  /* 0x00000057643d7210 */ /* 0x000fe20007ffe0ff */
[----:B------:R-:W-:-:S04]  /*72f0*/  IMAD.WIDE.U32 R62, R117, R32, R62 ;  /* 0x00000020753e7225 */ /* 0x000fc800078e003e */
[----:B------:R-:W-:Y:S01]  /*7300*/  IMAD.WIDE.U32 R70, R73, R30, R70 ;  /* 0x0000001e49467225 */ /* 0x000fe200078e0046 */
[----:B------:R-:W-:-:S03]  /*7310*/  IADD3 R62, P1, PT, R61, R62, RZ ;  /* 0x0000003e3d3e7210 */ /* 0x000fc60007f3e0ff */
[----:B------:R-:W-:Y:S02]  /*7320*/  IMAD.IADD R63, R95, 0x1, R63 ;  /* 0x000000015f3f7824 */ /* 0x000fe400078e023f */
[----:B------:R-:W-:Y:S02]  /*7330*/  IMAD.MOV.U32 R87, RZ, RZ, RZ ;  /* 0x000000ffff577224 */ /* 0x000fe400078e00ff */
[----:B------:R-:W-:Y:S01]  /*7340*/  IMAD.X R67, RZ, RZ, RZ, P0 ;  /* 0x000000ffff437224 */ /* 0x000fe200000e06ff */
[----:B------:R-:W-:Y:S01]  /*7350*/  IADD3 R70, P0, PT, R63, R70, RZ ;  /* 0x000000463f467210 */ /* 0x000fe20007f1e0ff */
[----:B------:R-:W-:Y:S02]  /*7360*/  IMAD.X R63, RZ, RZ, RZ, P1 ;  /* 0x000000ffff3f7224 */ /* 0x000fe400008e06ff */
[----:B------:R-:W-:-:S04]  /*7370*/  IMAD.WIDE.U32 R86, R119, R27, R86 ;  /* 0x0000001b77567225 */ /* 0x000fc800078e0056 */
[----:B------:R-:W-:Y:S02]  /*7380*/  IMAD R125, R60, R29, RZ ;  /* 0x0000001d3c7d7224 */ /* 0x000fe400078e02ff */
[----:B------:R-:W-:Y:S01]  /*7390*/  IMAD.MOV.U32 R68, RZ, RZ, R60 ;  /* 0x000000ffff447224 */ /* 0x000fe200078e003c */
[----:B------:R-:W-:Y:S01]  /*73a0*/  IADD3 R60, PT, PT, R71, R91, RZ ;  /* 0x0000005b473c7210 */ /* 0x000fe20007ffe0ff */
[----:B------:R-:W-:Y:S01]  /*73b0*/  IMAD.WIDE.U32 R62, R123, R25, R62 ;  /* 0x000000197b3e7225 */ /* 0x000fe200078e003e */
[----:B------:R-:W-:-:S03]  /*73c0*/  IADD3.X R71, PT, PT, RZ, RZ, RZ, P0, !PT ;  /* 0x000000ffff477210 */ /* 0x000fc600007fe4ff */
[----:B------:R-:W-:Y:S02]  /*73d0*/  IMAD.IADD R61, R85, 0x1, R87 ;  /* 0x00000001553d7824 */ /* 0x000fe400078e0257 */
[----:B------:R-:W-:-:S03]  /*73e0*/  IMAD.HI.U32 R69, R125, R52, R68 ;  /* 0x000000347d457227 */ /* 0x000fc600078e0044 */
[----:B------:R-:W-:Y:S01]  /*73f0*/  IADD3 R68, P2, PT, R61, R62, RZ ;  /* 0x0000003e3d447210 */ /* 0x000fe20007f5e0ff */
[----:B------:R-:W-:-:S04]  /*7400*/  IMAD.WIDE.U32 R66, R8, R54, R66 ;  /* 0x0000003608427225 */ /* 0x000fc800078e0042 */
[----:B------:R-:W-:Y:S01]  /*7410*/  IMAD.WIDE.U32 R70, R117, R23, R70 ;  /* 0x0000001775467225 */ /* 0x000fe200078e0046 */
[----:B------:R-:W-:Y:S02]  /*7420*/  IADD3 R66, P1, PT, R66, R69, RZ ;  /* 0x0000004542427210 */ /* 0x000fe40007f3e0ff */
[----:B------:R-:W-:Y:S01]  /*7430*/  IADD3 R86, P0, PT, R67, R86, RZ ;  /* 0x0000005643567210 */ /* 0x000fe20007f1e0ff */
[----:B------:R-:W-:Y:S01]  /*7440*/  IMAD.MOV.U32 R61, RZ, RZ, RZ ;  /* 0x000000ffff3d7224 */ /* 0x000fe200078e00ff */
[----:B------:R-:W-:Y:S01]  /*7450*/  IADD3.X R67, PT, PT, RZ, RZ, RZ, P1, !PT ;  /* 0x000000ffff437210 */ /* 0x000fe20000ffe4ff */
[----:B------:R-:W-:Y:S02]  /*7460*/  IMAD.IADD R69, R93, 0x1, R71 ;  /* 0x000000015d457824 */ /* 0x000fe400078e0247 */
[----:B------:R-:W-:-:S04]  /*7470*/  IMAD.WIDE.U32 R60, R73, R21, R60 ;  /* 0x00000015493c7225 */ /* 0x000fc800078e003c */
[----:B------:R-:W-:Y:S02]  /*7480*/  IMAD.IADD R63, R99, 0x1, R63 ;  /* 0x00000001633f7824 */ /* 0x000fe400078e023f */
        /* <DEDUP_REMOVED lines=8> */
[----:B------:R-:W-:-:S03]  /*7510*/  IMAD.WIDE.U32 R68, R119, R34, R68 ;  /* 0x0000002277447225 */ /* 0x000fc600078e0044 */
[----:B------:R-:W-:Y:S01]  /*7520*/  IADD3.X R63, PT, PT, RZ, RZ, RZ, P1, !PT ;  /* 0x000000ffff3f7210 */ /* 0x000fe20000ffe4ff */
[----:B------:R-:W-:Y:S02]  /*7530*/  IMAD.MOV.U32 R89, RZ, RZ, RZ ;  /* 0x000000ffff597224 */ /* 0x000fe400078e00ff */
[----:B------:R-:W-:Y:S02]  /*7540*/  IMAD R0, R66, R29, RZ ;  /* 0x0000001d42007224 */ /* 0x000fe400078e02ff */
[----:B------:R-:W-:Y:S02]  /*7550*/  IMAD.MOV.U32 R67, RZ, RZ, RZ ;  /* 0x000000ffff437224 */ /* 0x000fe400078e00ff */
[----:B------:R-:W-:-:S04]  /*7560*/  IMAD.WIDE.U32 R70, R123, R32, R70 ;  /* 0x000000207b467225 */ /* 0x000fc800078e0046 */
[----:B------:R-:W-:Y:S02]  /*7570*/  IMAD.IADD R69, R100, 0x1, R69 ;  /* 0x0000000164457824 */ /* 0x000fe400078e0245 */
[----:B------:R-:W-:Y:S02]  /*7580*/  IMAD.IADD R102, R61, 0x1, R89 ;  /* 0x000000013d667824 */ /* 0x000fe400078e0259 */
[----:B------:R-:W-:-:S04]  /*7590*/  IMAD.HI.U32 R72, R0, R52, R66 ;  /* 0x0000003400487227 */ /* 0x000fc800078e0042 */
[----:B------:R-:W-:Y:S01]  /*75a0*/  IMAD.X R61, RZ, RZ, RZ, P0 ;  /* 0x000000ffff3d7224 */ /* 0x000fe200000e06ff */
[----:B------:R-:W-:Y:S01]  /*75b0*/  IADD3 R66, P0, PT, R69, R70, RZ ;  /* 0x0000004645427210 */ /* 0x000fe20007f1e0ff */
[----:B------:R-:W-:Y:S02]  /*75c0*/  HFMA2 R69, -RZ, RZ, 0, 0 ;  /* 0x00000000ff457431 */ /* 0x000fe400000001ff */
[----:B------:R-:W-:Y:S02]  /*75d0*/  IMAD.IADD R71, R95, 0x1, R71 ;  /* 0x000000015f477824 */ /* 0x000fe400078e0247 */
[----:B------:R-:W-:-:S04]  /*75e0*/  IMAD.WIDE.U32 R60, R117, R30, R60 ;  /* 0x0000001e753c7225 */ /* 0x000fc800078e003c */
[----:B------:R-:W-:Y:S02]  /*75f0*/  IMAD.MOV.U32 R103, RZ, RZ, RZ ;  /* 0x000000ffff677224 */ /* 0x000fe400078e00ff */
[----:B------:R-:W-:-:S04]  /*7600*/  IMAD.WIDE.U32 R62, R125, R54, R62 ;  /* 0x000000367d3e7225 */ /* 0x000fc800078e003e */
[----:B------:R-:W-:Y:S01]  /*7610*/  IMAD.X R67, RZ, RZ, RZ, P0 ;  /* 0x000000ffff437224 */ /* 0x000fe200000e06ff */
[----:B------:R-:W-:Y:S01]  /*7620*/  IADD3 R60, P0, PT, R71, R60, RZ ;  /* 0x0000003c473c7210 */ /* 0x000fe20007f1e0ff */
[----:B------:R-:W-:Y:S01]  /*7630*/  IMAD.WIDE.U32 R102, R36, R73, R102 ;  /* 0x0000004924667225 */ /* 0x000fe200078e0066 */
[----:B------:R-:W-:-:S03]  /*7640*/  IADD3 R72, P1, PT, R62, R72, RZ ;  /* 0x000000483e487210 */ /* 0x000fc60007f3e0ff */
[----:B------:R-:W-:Y:S01]  /*7650*/  IMAD.IADD R71, R91, 0x1, R61 ;  /* 0x000000015b477824 */ /* 0x000fe200078e023d */
[----:B------:R-:W-:Y:S01]  /*7660*/  IADD3.X R73, PT, PT, RZ, RZ, RZ, P1, !PT ;  /* 0x000000ffff497210 */ /* 0x000fe20000ffe4ff */
[----:B------:R-:W-:-:S04]  /*7670*/  IMAD.WIDE.U32 R68, R121, R27, R68 ;  /* 0x0000001b79447225 */ /* 0x000fc800078e0044 */
        /* <DEDUP_REMOVED lines=8> */
[----:B------:R-:W-:-:S03]  /*7700*/  IADD3 R66, P1, PT, R69, R66, RZ ;  /* 0x0000004245427210 */ /* 0x000fc60007f3e0ff */
[----:B------:R-:W-:Y:S01]  /*7710*/  IMAD.WIDE.U32 R72, R0, R53, R72 ;  /* 0x0000003500487225 */ /* 0x000fe200078e0048 */
[----:B------:R-:W-:Y:S02]  /*7720*/  IADD3 R68, P0, PT, R67, R60, RZ ;  /* 0x0000003c43447210 */ /* 0x000fe40007f1e0ff */
[----:B------:R-:W-:Y:S01]  /*7730*/  IADD3.X R67, PT, PT, RZ, RZ, RZ, P1, !PT ;  /* 0x000000ffff437210 */ /* 0x000fe20000ffe4ff */
[----:B------:R-:W-:Y:S02]  /*7740*/  IMAD.IADD R69, R93, 0x1, R61 ;  /* 0x000000015d457824 */ /* 0x000fe400078e023d */
[----:B------:R-:W-:Y:S02]  /*7750*/  IMAD R6, R72, R29, RZ ;  /* 0x0000001d48067224 */ /* 0x000fe400078e02ff */
[----:B------:R-:W-:-:S04]  /*7760*/  IMAD.WIDE.U32 R70, R117, R21, R70 ;  /* 0x0000001575467225 */ /* 0x000fc800078e0046 */
[----:B------:R-:W-:Y:S02]  /*7770*/  IMAD.MOV.U32 R60, RZ, RZ, R72 ;  /* 0x000000ffff3c7224 */ /* 0x000fe400078e0048 */
[----:B------:R-:W-:Y:S02]  /*7780*/  IMAD.MOV.U32 R61, RZ, RZ, RZ ;  /* 0x000000ffff3d7224 */ /* 0x000fe400078e00ff */
[----:B------:R-:W-:Y:S02]  /*7790*/  IMAD.X R87, RZ, RZ, RZ, P2 ;  /* 0x000000ffff577224 */ /* 0x000fe400010e06ff */
        /* <DEDUP_REMOVED lines=13> */
[----:B------:R-:W-:Y:S01]  /*7870*/  MOV R67, RZ ;  /* 0x000000ff00437202 */ /* 0x000fe20000000f00 */
[----:B------:R-:W-:Y:S02]  /*7880*/  IMAD.IADD R71, R95, 0x1, R69 ;  /* 0x000000015f477824 */ /* 0x000fe400078e0245 */
[----:B------:R-:W-:-:S04]  /*7890*/  IMAD.WIDE.U32 R62, R125, R55, R62 ;  /* 0x000000377d3e7225 */ /* 0x000fc800078e003e */
        /* <DEDUP_REMOVED lines=9> */
[----:B------:R-:W-:Y:S02]  /*7930*/  IMAD.IADD R61, R91, 0x1, R61 ;  /* 0x000000015b3d7824 */ /* 0x000fe400078e023d */
[----:B------:R-:W-:-:S03]  /*7940*/  IMAD.WIDE.U32 R68, R121, R25, R68 ;  /* 0x0000001979447225 */ /* 0x000fc600078e0044 */
[----:B------:R-:W-:Y:S01]  /*7950*/  IADD3 R66, P0, PT, R102, R61, RZ ;  /* 0x0000003d66427210 */ /* 0x000fe20007f1e0ff */
[----:B------:R-:W-:Y:S02]  /*7960*/  IMAD.X R61, RZ, RZ, RZ, P1 ;  /* 0x000000ffff3d7224 */ /* 0x000fe400008e06ff */
[----:B------:R-:W-:Y:S02]  /*7970*/  IMAD.IADD R67, R85, 0x1, R67 ;  /* 0x0000000155437824 */ /* 0x000fe400078e0243 */
[----:B------:R-:W-:Y:S02]  /*7980*/  IMAD.X R87, RZ, RZ, RZ, P2 ;  /* 0x000000ffff577224 */ /* 0x000fe400010e06ff */
[----:B------:R-:W-:Y:S01]  /*7990*/  IMAD.IADD R69, R99, 0x1, R69 ;  /* 0x0000000163457824 */ /* 0x000fe200078e0245 */
[----:B------:R-:W-:Y:S01]  /*79a0*/  IADD3 R62, P1, PT, R67, R68, RZ ;  /* 0x00000044433e7210 */ /* 0x000fe20007f3e0ff */
[----:B------:R-:W-:Y:S01]  /*79b0*/  IMAD.WIDE.U32 R60, R119, R23, R60 ;  /* 0x00000017773c7225 */ /* 0x000fe200078e003c */
[----:B------:R-:W-:-:S03]  /*79c0*/  IADD3.X R67, PT, PT, RZ, RZ, RZ, P0, !PT ;  /* 0x000000ffff437210 */ /* 0x000fc600007fe4ff */
[----:B------:R-:W-:Y:S01]  /*79d0*/  IMAD.WIDE.U32 R86, R8, R57, R86 ;  /* 0x0000003908567225 */ /* 0x000fe200078e0056 */
[----:B------:R-:W-:-:S03]  /*79e0*/  IADD3 R68, P2, PT, R69, R60, RZ ;  /* 0x0000003c45447210 */ /* 0x000fc60007f5e0ff */
[----:B------:R-:W-:Y:S01]  /*79f0*/  IMAD.WIDE.U32 R66, R123, R21, R66 ;  /* 0x000000157b427225 */ /* 0x000fe200078e0042 */
[----:B------:R-:W-:-:S03]  /*7a00*/  IADD3 R60, P3, PT, R86, R63, RZ ;  /* 0x0000003f563c7210 */ /* 0x000fc60007f7e0ff */
[----:B------:R-:W-:Y:S02]  /*7a10*/  IMAD.X R63, RZ, RZ, RZ, P1 ;  /* 0x000000ffff3f7224 */ /* 0x000fe400008e06ff */
[----:B------:R-:W-:Y:S02]  /*7a20*/  IMAD.IADD R61, R93, 0x1, R61 ;  /* 0x000000015d3d7824 */ /* 0x000fe400078e023d */
[----:B------:R-:W-:-:S03]  /*7a30*/  IMAD.WIDE.U32 R72, R0, R54, R72 ;  /* 0x0000003600487225 */ /* 0x000fc600078e0048 */
[----:B------:R-:W-:Y:S01]  /*7a40*/  IADD3 R66, P1, PT, R61, R66, RZ ;  /* 0x000000423d427210 */ /* 0x000fe20007f3e0ff */
[----:B------:R-:W-:Y:S01]  /*7a50*/  IMAD.X R69, RZ, RZ, RZ, P2 ;  /* 0x000000ffff457224 */ /* 0x000fe200010e06ff */
[----:B------:R-:W-:Y:S01]  /*7a60*/  IADD3 R70, P4, PT, R72, R10, RZ ;  /* 0x0000000a48467210 */ /* 0x000fe20007f9e0ff */
[----:B------:R-:W-:-:S03]  /*7a70*/  IMAD.WIDE.U32 R62, R115, R34, R62 ;  /* 0x00000022733e7225 */ /* 0x000fc600078e003e */
[----:B------:R-:W-:Y:S01]  /*7a80*/  IADD3.X R71, PT, PT, RZ, RZ, RZ, P4, !PT ;  /* 0x000000ffff477210 */ /* 0x000fe200027fe4ff */
[----:B------:R-:W-:Y:S02]  /*7a90*/  IMAD.IADD R102, R89, 0x1, R67 ;  /* 0x0000000159667824 */ /* 0x000fe400078e0243 */
[----:B------:R-:W-:Y:S02]  /*7aa0*/  IMAD.X R61, RZ, RZ, RZ, P3 ;  /* 0x000000ffff3d7224 */ /* 0x000fe400018e06ff */
[----:B------:R-:W-:Y:S01]  /*7ab0*/  IMAD.WIDE.U32 R68, R121, R32, R68 ;  /* 0x0000002079447225 */ /* 0x000fe200078e0044 */
[----:B------:R-:W-:-:S03]  /*7ac0*/  IADD3 R102, P0, PT, R103, R102, RZ ;  /* 0x0000006667667210 */ /* 0x000fc60007f1e0ff */
[----:B------:R-:W-:Y:S01]  /*7ad0*/  IMAD.IADD R63, R100, 0x1, R63 ;  /* 0x00000001643f7824 */ /* 0x000fe200078e023f */
[----:B------:R-:W-:Y:S01]  /*7ae0*/  IADD3 R12, PT, PT, R95, R69, RZ ;  /* 0x000000455f0c7210 */ /* 0x000fe20007ffe0ff */
[----:B------:R-:W-:-:S04]  /*7af0*/  IMAD.WIDE.U32 R60, R125, R56, R60 ;  /* 0x000000387d3c7225 */ /* 0x000fc800078e003c */
[----:B------:R-:W-:Y:S01]  /*7b00*/  HFMA2 R69, -RZ, RZ, 0, 0 ;  /* 0x00000000ff457431 */ /* 0x000fe200000001ff */
[----:B------:R-:W-:Y:S01]  /*7b10*/  IADD3 R72, P2, PT, R63, R68, RZ ;  /* 0x000000443f487210 */ /* 0x000fe20007f5e0ff */
[----:B------:R-:W-:Y:S01]  /*7b20*/  IMAD.X R67, RZ, RZ, RZ, P1 ;  /* 0x000000ffff437224 */ /* 0x000fe200008e06ff */
[----:B------:R-:W-:Y:S01]  /*7b30*/  IADD3 R86, P1, PT, R60, R73, RZ ;  /* 0x000000493c567210 */ /* 0x000fe20007f3e0ff */
[----:B------:R-:W-:Y:S02]  /*7b40*/  IMAD.MOV.U32 R63, RZ, RZ, RZ ;  /* 0x000000ffff3f7224 */ /* 0x000fe400078e00ff */
[----:B------:R-:W-:-:S04]  /*7b50*/  IMAD.WIDE.U32 R70, R6, R53, R70 ;  /* 0x0000003506467225 */ /* 0x000fc800078e0046 */
[----:B------:R-:W-:Y:S02]  /*7b60*/  IMAD.X R103, RZ, RZ, RZ, P0 ;  /* 0x000000ffff677224 */ /* 0x000fe400000e06ff */
[----:B------:R-:W-:-:S04]  /*7b70*/  IMAD.WIDE.U32 R66, R119, R30, R66 ;  /* 0x0000001e77427225 */ /* 0x000fc800078e0042 */
[----:B------:R-:W-:Y:S01]  /*7b80*/  IMAD.WIDE.U32 R62, R2, R27, R62 ;  /* 0x0000001b023e7225 */ /* 0x000fe200078e003e */
[----:B------:R-:W-:-:S03]  /*7b90*/  IADD3 R66, P0, PT, R12, R66, RZ ;  /* 0x000000420c427210 */ /* 0x000fc60007f1e0ff */
[----:B------:R-:W-:Y:S01]  /*7ba0*/  IMAD.X R73, RZ, RZ, RZ, P2 ;  /* 0x000000ffff497224 */ /* 0x000fe200010e06ff */
[----:B------:R-:W-:Y:S01]  /*7bb0*/  IADD3 R62, P3, PT, R87, R62, RZ ;  /* 0x0000003e573e7210 */ /* 0x000fe20007f7e0ff */
[----:B------:R-:W-:Y:S01]  /*7bc0*/  IMAD R117, R70, R29, RZ ;  /* 0x0000001d46757224 */ /* 0x000fe200078e02ff */
[----:B------:R-:W-:Y:S01]  /*7bd0*/  IADD3.X R87, PT, PT, RZ, RZ, RZ, P1, !PT ;  /* 0x000000ffff577210 */ /* 0x000fe20000ffe4ff */
[----:B------:R-:W-:Y:S02]  /*7be0*/  IMAD.MOV.U32 R68, RZ, RZ, R70 ;  /* 0x000000ffff447224 */ /* 0x000fe400078e0046 */
[----:B------:R-:W-:-:S04]  /*7bf0*/  IMAD.WIDE.U32 R102, R36, R123, R102 ;  /* 0x0000007b24667225 */ /* 0x000fc800078e0066 */
[----:B------:R-:W-:Y:S02]  /*7c00*/  IMAD.IADD R67, R91, 0x1, R67 ;  /* 0x000000015b437824 */ /* 0x000fe400078e0243 */
[----:B------:R-:W-:Y:S02]  /*7c10*/  IMAD.IADD R63, R85, 0x1, R63 ;  /* 0x00000001553f7824 */ /* 0x000fe400078e023f */
[----:B------:R-:W-:-:S04]  /*7c20*/  IMAD.WIDE.U32 R72, R115, R25, R72 ;  /* 0x0000001973487225 */ /* 0x000fc800078e0048 */
[----:B------:R-:W-:Y:S01]  /*7c30*/  IMAD.HI.U32 R10, R117, R52, R68 ;  /* 0x00000034750a7227 */ /* 0x000fe200078e0044 */
[----:B------:R-:W-:Y:S02]  /*7c40*/  IADD3 R68, P1, PT, R102, R67, RZ ;  /* 0x0000004366447210 */ /* 0x000fe40007f3e0ff */
[----:B------:R-:W-:Y:S01]  /*7c50*/  IADD3 R60, P2, PT, R63, R72, RZ ;  /* 0x000000483f3c7210 */ /* 0x000fe20007f5e0ff */
[----:B------:R-:W-:Y:S01]  /*7c60*/  IMAD.X R67, RZ, RZ, RZ, P0 ;  /* 0x000000ffff437224 */ /* 0x000fe200000e06ff */
[----:B------:R-:W-:Y:S01]  /*7c70*/  IADD3.X R63, PT, PT, RZ, RZ, RZ, P3, !PT ;  /* 0x000000ffff3f7210 */ /* 0x000fe20001ffe4ff */
[----:B------:R-:W-:Y:S02]  /*7c80*/  IMAD.IADD R73, R99, 0x1, R73 ;  /* 0x0000000163497824 */ /* 0x000fe400078e0249 */
[----:B------:R-:W-:-:S04]  /*7c90*/  IMAD.WIDE.U32 R66, R121, R23, R66 ;  /* 0x0000001779427225 */ /* 0x000fc800078e0042 */
[----:B------:R-:W-:-:S04]  /*7ca0*/  IMAD.WIDE.U32 R62, R8, R58, R62 ;  /* 0x0000003a083e7225 */ /* 0x000fc800078e003e */
[----:B------:R-:W-:Y:S01]  /*7cb0*/  IMAD.X R69, RZ, RZ, RZ, P1 ;  /* 0x000000ffff457224 */ /* 0x000fe200008e06ff */
[----:B------:R-:W-:Y:S01]  /*7cc0*/  IADD3 R72, P1, PT, R73, R66, RZ ;  /* 0x0000004249487210 */ /* 0x000fe20007f3e0ff */
[----:B------:R-:W-:Y:S01]  /*7cd0*/  IMAD.IADD R67, R93, 0x1, R67 ;  /* 0x000000015d437824 */ /* 0x000fe200078e0243 */
[----:B------:R-:W-:Y:S01]  /*7ce0*/  IADD3 R66, P3, PT, R62, R61, RZ ;  /* 0x0000003d3e427210 */ /* 0x000fe20007f7e0ff */
[----:B------:R-:W-:Y:S02]  /*7cf0*/  IMAD.X R61, RZ, RZ, RZ, P2 ;  /* 0x000000ffff3d7224 */ /* 0x000fe400010e06ff */
[----:B------:R-:W-:-:S04]  /*7d00*/  IMAD.WIDE.U32 R68, R119, R21, R68 ;  /* 0x0000001577447225 */ /* 0x000fc800078e0044 */
[----:B------:R-:W-:Y:S01]  /*7d10*/  IMAD.X R73, RZ, RZ, RZ, P1 ;  /* 0x000000ffff497224 */ /* 0x000fe200008e06ff */
[----:B------:R-:W-:Y:S01]  /*7d20*/  IADD3 R69, PT, PT, R89, R69, RZ ;  /* 0x0000004559457210 */ /* 0x000fe20007ffe0ff */
[----:B------:R-:W-:Y:S01]  /*7d30*/  IMAD.WIDE.U32 R60, R2, R34, R60 ;  /* 0x00000022023c7225 */ /* 0x000fe200078e003c */
[----:B------:R-:W-:Y:S02]  /*7d40*/  IADD3 R68, P2, PT, R67, R68, RZ ;  /* 0x0000004443447210 */ /* 0x000fe40007f5e0ff */
[----:B------:R-:W-:Y:S01]  /*7d50*/  IADD3 R102, P1, PT, R103, R69, RZ ;  /* 0x0000004567667210 */ /* 0x000fe20007f3e0ff */
[----:B------:R-:W-:Y:S01]  /*7d60*/  IMAD.WIDE.U32 R72, R115, R32, R72 ;  /* 0x0000002073487225 */ /* 0x000fe200078e0048 */
[----:B------:R-:W-:-:S03]  /*7d70*/  IADD3.X R69, PT, PT, RZ, RZ, RZ, P2, !PT ;  /* 0x000000ffff457210 */ /* 0x000fc600017fe4ff */
[----:B------:R-:W-:Y:S02]  /*7d80*/  IMAD.IADD R61, R100, 0x1, R61 ;  /* 0x00000001643d7824 */ /* 0x000fe400078e023d */
[----:B------:R-:W-:-:S03]  /*7d90*/  IMAD.WIDE.U32 R86, R0, R55, R86 ;  /* 0x0000003700567225 */ /* 0x000fc600078e0056 */
[----:B------:R-:W-:Y:S01]  /*7da0*/  IADD3 R72, P2, PT, R61, R72, RZ ;  /* 0x000000483d487210 */ /* 0x000fe20007f5e0ff */
[----:B------:R-:W-:Y:S01]  /*7db0*/  IMAD.MOV.U32 R61, RZ, RZ, RZ ;  /* 0x000000ffff3d7224 */ /* 0x000fe200078e00ff */
[----:B------:R-:W-:Y:S01]  /*7dc0*/  IADD3 R70, P0, PT, R86, R71, RZ ;  /* 0x0000004756467210 */ /* 0x000fe20007f1e0ff */
[----:B------:R-:W-:Y:S02]  /*7dd0*/  IMAD.IADD R73, R95, 0x1, R73 ;  /* 0x000000015f497824 */ /* 0x000fe400078e0249 */
[----:B------:R-:W-:Y:S01]  /*7de0*/  IMAD.WIDE.U32 R68, R121, R30, R68 ;  /* 0x0000001e79447225 */ /* 0x000fe200078e0044 */
[----:B------:R-:W-:-:S03]  /*7df0*/  IADD3.X R71, PT, PT, RZ, RZ, RZ, P0, !PT ;  /* 0x000000ffff477210 */ /* 0x000fc600007fe4ff */
[----:B------:R-:W-:-:S04]  /*7e00*/  IMAD.WIDE.U32 R60, R4, R27, R60 ;  /* 0x0000001b043c7225 */ /* 0x000fc800078e003c */
[----:B------:R-:W-:Y:S01]  /*7e10*/  IMAD.X R67, RZ, RZ, RZ, P3 ;  /* 0x000000ffff437224 */ /* 0x000fe200018e06ff */
[----:B------:R-:W-:Y:S01]  /*7e20*/  IADD3 R60, P0, PT, R63, R60, RZ ;  /* 0x0000003c3f3c7210 */ /* 0x000fe20007f1e0ff */
        /* <DEDUP_REMOVED lines=8> */
[----:B------:R-:W-:Y:S01]  /*7eb0*/  IMAD.WIDE.U32 R102, R36, R119, R102 ;  /* 0x0000007724667225 */ /* 0x000fe200078e0066 */
[----:B------:R-:W-:-:S03]  /*7ec0*/  IADD3 R68, P0, PT, R70, R10, RZ ;  /* 0x0000000a46447210 */ /* 0x000fc60007f1e0ff */
[----:B------:R-:W-:-:S04]  /*7ed0*/  IMAD.WIDE.U32 R72, R2, R25, R72 ;  /* 0x0000001902487225 */ /* 0x000fc800078e0048 */
[----:B------:R-:W-:Y:S01]  /*7ee0*/  IMAD.IADD R119, R91, 0x1, R69 ;  /* 0x000000015b777824 */ /* 0x000fe200078e0245 */
[----:B------:R-:W-:Y:S01]  /*7ef0*/  IADD3 R70, P2, PT, R63, R72, RZ ;  /* 0x000000483f467210 */ /* 0x000fe20007f5e0ff */
[----:B------:R-:W-:Y:S01]  /*7f00*/  IMAD.X R87, RZ, RZ, RZ, P3 ;  /* 0x000000ffff577224 */ /* 0x000fe200018e06ff */
[----:B------:R-:W-:Y:S01]  /*7f10*/  IADD3.X R63, PT, PT, RZ, RZ, RZ, P1, !PT ;  /* 0x000000ffff3f7210 */ /* 0x000fe20000ffe4ff */
[----:B------:R-:W-:Y:S01]  /*7f20*/  IMAD.X R69, RZ, RZ, RZ, P0 ;  /* 0x000000ffff457224 */ /* 0x000fe200000e06ff */
[----:B------:R-:W-:Y:S01]  /*7f30*/  IADD3 R72, P0, PT, R102, R119, RZ ;  /* 0x0000007766487210 */ /* 0x000fe20007f1e0ff */
[----:B------:R-:W-:-:S04]  /*7f40*/  IMAD.WIDE.U32 R86, R0, R56, R86 ;  /* 0x0000003800567225 */ /* 0x000fc800078e0056 */
        /* <DEDUP_REMOVED lines=9> */
[----:B------:R-:W-:Y:S02]  /*7fe0*/  IMAD.IADD R63, R93, 0x1, R63 ;  /* 0x000000015d3f7824 */ /* 0x000fe400078e023f */
[----:B------:R-:W-:-:S04]  /*7ff0*/  IMAD.WIDE.U32 R68, R117, R53, R68 ;  /* 0x0000003575447225 */ /* 0x000fc800078e0044 */
[----:B------:R-:W-:Y:S01]  /*8000*/  IMAD.X R67, RZ, RZ, RZ, P3 ;  /* 0x000000ffff437224 */ /* 0x000fe200018e06ff */
[----:B------:R-:W-:Y:S01]  /*8010*/  IADD3 R72, P3, PT, R63, R72, RZ ;  /* 0x000000483f487210 */ /* 0x000fe20007f7e0ff */
[----:B------:R-:W-:Y:S01]  /*8020*/  IMAD.WIDE.U32 R70, R4, R34, R70 ;  /* 0x0000002204467225 */ /* 0x000fe200078e0046 */
[----:B------:R-:W-:-:S03]  /*8030*/  IADD3.X R63, PT, PT, RZ, RZ, RZ, P1, !PT ;  /* 0x000000ffff3f7210 */ /* 0x000fc60000ffe4ff */
[----:B------:R-:W-:Y:S02]  /*8040*/  IMAD R123, R68, R29, RZ ;  /* 0x0000001d447b7224 */ /* 0x000fe400078e02ff */
[----:B------:R-:W-:Y:S02]  /*8050*/  IMAD.MOV.U32 R118, RZ, RZ, R68 ;  /* 0x000000ffff767224 */ /* 0x000fe400078e0044 */
[----:B------:R-:W-:Y:S02]  /*8060*/  IMAD.MOV.U32 R119, RZ, RZ, RZ ;  /* 0x000000ffff777224 */ /* 0x000fe400078e00ff */
[----:B------:R-:W-:Y:S02]  /*8070*/  IMAD.IADD R102, R89, 0x1, R73 ;  /* 0x0000000159667824 */ /* 0x000fe400078e0249 */
[----:B------:R-:W-:Y:S02]  /*8080*/  IMAD.IADD R71, R100, 0x1, R71 ;  /* 0x0000000164477824 */ /* 0x000fe400078e0247 */
[----:B------:R-:W-:Y:S01]  /*8090*/  IMAD.WIDE.U32 R62, R2, R32, R62 ;  /* 0x00000020023e7225 */ /* 0x000fe200078e003e */
[----:B------:R-:W-:-:S03]  /*80a0*/  IADD3 R102, P2, PT, R103, R102, RZ ;  /* 0x0000006667667210 */ /* 0x000fc60007f5e0ff */
[----:B------:R-:W-:Y:S01]  /*80b0*/  IMAD.X R73, RZ, RZ, RZ, P3 ;  /* 0x000000ffff497224 */ /* 0x000fe200018e06ff */
[----:B------:R-:W-:Y:S01]  /*80c0*/  IADD3 R62, P3, PT, R71, R62, RZ ;  /* 0x0000003e473e7210 */ /* 0x000fe20007f7e0ff */
[----:B------:R-:W-:Y:S01]  /*80d0*/  IMAD.HI.U32 R118, R123, R52, R118 ;  /* 0x000000347b767227 */ /* 0x000fe200078e0076 */
[----:B------:R-:W-:Y:S02]  /*80e0*/  IADD3 R119, P0, PT, R61, R70, RZ ;  /* 0x000000463d777210 */ /* 0x000fe40007f1e0ff */
[----:B------:R-:W-:Y:S01]  /*80f0*/  IADD3 R63, PT, PT, R95, R63, RZ ;  /* 0x0000003f5f3f7210 */ /* 0x000fe20007ffe0ff */
[----:B------:R-:W-:Y:S02]  /*8100*/  IMAD.X R61, RZ, RZ, RZ, P4 ;  /* 0x000000ffff3d7224 */ /* 0x000fe400020e06ff */
[----:B------:R-:W-:-:S04]  /*8110*/  IMAD.WIDE.U32 R72, R115, R30, R72 ;  /* 0x0000001e73487225 */ /* 0x000fc800078e0048 */
        /* <DEDUP_REMOVED lines=15> */
[----:B------:R-:W-:Y:S01]  /*8210*/  IMAD.X R87, RZ, RZ, RZ, P5 ;  /* 0x000000ffff577224 */ /* 0x000fe200028e06ff */
[----:B------:R-:W-:Y:S01]  /*8220*/  IADD3 R62, P0, PT, R102, R69, RZ ;  /* 0x00000045663e7210 */ /* 0x000fe20007f1e0ff */
[----:B------:R-:W-:Y:S02]  /*8230*/  IMAD.X R69, RZ, RZ, RZ, P1 ;  /* 0x000000ffff457224 */ /* 0x000fe400008e06ff */
        /* <DEDUP_REMOVED lines=18> */
[----:B------:R-:W-:Y:S02]  /*8360*/  IMAD.IADD R63, R89, 0x1, R63 ;  /* 0x00000001593f7824 */ /* 0x000fe400078e023f */
[----:B------:R-:W-:-:S03]  /*8370*/  IMAD.WIDE.U32 R66, R6, R56, R66 ;  /* 0x0000003806427225 */ /* 0x000fc600078e0042 */
[----:B------:R-:W-:Y:S01]  /*8380*/  IADD3 R102, P6, PT, R103, R63, RZ ;  /* 0x0000003f67667210 */ /* 0x000fe20007fde0ff */
[----:B------:R-:W-:Y:S01]  /*8390*/  IMAD.WIDE.U32 R118, R123, R53, R118 ;  /* 0x000000357b767225 */ /* 0x000fe200078e0076 */
[----:B------:R-:W-:Y:S02]  /*83a0*/  IADD3 R68, P1, PT, R66, R69, RZ ;  /* 0x0000004542447210 */ /* 0x000fe40007f3e0ff */
[----:B------:R-:W-:Y:S01]  /*83b0*/  IADD3.X R103, PT, PT, RZ, RZ, RZ, P6, !PT ;  /* 0x000000ffff677210 */ /* 0x000fe200037fe4ff */
[----:B------:R-:W-:-:S04]  /*83c0*/  IMAD.WIDE.U32 R86, R0, R58, R86 ;  /* 0x0000003a00567225 */ /* 0x000fc800078e0056 */
[----:B------:R-:W-:Y:S01]  /*83d0*/  IMAD.WIDE.U32 R70, R4, R32, R60 ;  /* 0x0000002004467225 */ /* 0x000fe200078e003c */
[----:B------:R-:W-:Y:S02]  /*83e0*/  IADD3 R66, P2, PT, R86, R67, RZ ;  /* 0x0000004356427210 */ /* 0x000fe40007f5e0ff */
[----:B------:R-:W-:Y:S01]  /*83f0*/  IADD3 R86, P3, PT, R87, R73, RZ ;  /* 0x0000004957567210 */ /* 0x000fe20007f7e0ff */
[----:B------:R-:W-:Y:S02]  /*8400*/  IMAD R121, R118, R29, RZ ;  /* 0x0000001d76797224 */ /* 0x000fe400078e02ff */
[----:B------:R-:W-:Y:S01]  /*8410*/  IMAD.MOV.U32 R60, RZ, RZ, R118 ;  /* 0x000000ffff3c7224 */ /* 0x000fe200078e0076 */
[----:B------:R-:W-:Y:S01]  /*8420*/  IADD3.X R87, PT, PT, RZ, RZ, RZ, P3, !PT ;  /* 0x000000ffff577210 */ /* 0x000fe20001ffe4ff */
[----:B------:R-:W-:Y:S02]  /*8430*/  IMAD.MOV.U32 R61, RZ, RZ, RZ ;  /* 0x000000ffff3d7224 */ /* 0x000fe400078e00ff */
[----:B------:R-:W-:-:S02]  /*8440*/  IMAD.X R63, RZ, RZ, RZ, P5 ;  /* 0x000000ffff3f7224 */ /* 0x000fc400028e06ff */
[----:B------:R-:W-:Y:S02]  /*8450*/  IMAD.X R67, RZ, RZ, RZ, P4 ;  /* 0x000000ffff437224 */ /* 0x000fe400020e06ff */
[----:B------:R-:W-:-:S03]  /*8460*/  IMAD.HI.U32 R8, R121, R52, R60 ;  /* 0x0000003479087227 */ /* 0x000fc600078e003c */
[----:B------:R-:W-:Y:S01]  /*8470*/  IADD3 R10, P4, PT, R67, R70, RZ ;  /* 0x00000046430a7210 */ /* 0x000fe20007f9e0ff */
[----:B------:R-:W-:Y:S02]  /*8480*/  IMAD.IADD R61, R95, 0x1, R71 ;  /* 0x000000015f3d7824 */ /* 0x000fe400078e0247 */
[----:B------:R-:W-:-:S04]  /*8490*/  IMAD.WIDE.U32 R62, R2, R30, R62 ;  /* 0x0000001e023e7225 */ /* 0x000fc800078e003e */
[----:B------:R-:W-:Y:S02]  /*84a0*/  IMAD.X R69, RZ, RZ, RZ, P1 ;  /* 0x000000ffff457224 */ /* 0x000fe400008e06ff */
[----:B------:R-:W-:-:S04]  /*84b0*/  IMAD.WIDE.U32 R102, R36, R115, R102 ;  /* 0x0000007324667225 */ /* 0x000fc800078e0066 */
[----:B------:R-:W-:Y:S01]  /*84c0*/  IMAD.X R67, RZ, RZ, RZ, P2 ;  /* 0x000000ffff437224 */ /* 0x000fe200010e06ff */
[----:B------:R-:W-:Y:S01]  /*84d0*/  IADD3 R60, P2, PT, R61, R62, RZ ;  /* 0x0000003e3d3c7210 */ /* 0x000fe20007f5e0ff */
[----:B------:R-:W-:Y:S02]  /*84e0*/  IMAD.IADD R63, R91, 0x1, R63 ;  /* 0x000000015b3f7824 */ /* 0x000fe400078e023f */
[----:B------:R-:W-:Y:S01]  /*84f0*/  IMAD.WIDE.U32 R68, R117, R55, R68 ;  /* 0x0000003775447225 */ /* 0x000fe200078e0044 */
[----:B------:R-:W-:Y:S02]  /*8500*/  IADD3.X R61, PT, PT, RZ, RZ, RZ, P2, !PT ;  /* 0x000000ffff3d7210 */ /* 0x000fe400017fe4ff */
        /* <DEDUP_REMOVED lines=9> */
[----:B------:R-:W-:Y:S01]  /*85a0*/  IMAD.WIDE.U32 R60, R4, R23, R60 ;  /* 0x00000017043c7225 */ /* 0x000fe200078e003c */
[----:B------:R-:W-:-:S03]  /*85b0*/  IADD3 R71, P0, PT, R71, R10, RZ ;  /* 0x0000000a47477210 */ /* 0x000fc60007f1e0ff */
[----:B------:R-:W-:Y:S01]  /*85c0*/  IMAD.X R67, RZ, RZ, RZ, P4 ;  /* 0x000000ffff437224 */ /* 0x000fe200020e06ff */
[----:B------:R-:W-:Y:S01]  /*85d0*/  IADD3 R87, P2, PT, R87, R71, RZ ;  /* 0x0000004757577210 */ /* 0x000fe20007f5e0ff */
        /* <DEDUP_REMOVED lines=8> */
[----:B------:R-:W-:-:S02]  /*8660*/  IMAD.IADD R63, R89, 0x1, R63 ;  /* 0x00000001593f7824 */ /* 0x000fc400078e023f */
        /* <DEDUP_REMOVED lines=22> */
[----:B------:R-:W-:-:S03]  /*87d0*/  IADD3 R60, P3, PT, R62, R67, RZ ;  /* 0x000000433e3c7210 */ /* 0x000fc60007f7e0ff */
[----:B------:R-:W-:Y:S01]  /*87e0*/  IMAD.IADD R71, R91, 0x1, R61 ;  /* 0x000000015b477824 */ /* 0x000fe200078e023d */
[----:B------:R-:W-:Y:S01]  /*87f0*/  IADD3.X R61, PT, PT, RZ, RZ, RZ, P0, !PT ;  /* 0x000000ffff3d7210 */ /* 0x000fe200007fe4ff */
[----:B------:R-:W-:Y:S02]  /*8800*/  IMAD.X R119, RZ, RZ, RZ, P6 ;  /* 0x000000ffff777224 */ /* 0x000fe400030e06ff */
        /* <DEDUP_REMOVED lines=10> */
[----:B------:R-:W-:Y:S01]  /*88b0*/  IMAD.X R125, RZ, RZ, RZ, P1 ;  /* 0x000000ffff7d7224 */ /* 0x000fe200008e06ff */
[----:B------:R-:W-:Y:S01]  /*88c0*/  IADD3 R0, P5, PT, R0, R61, RZ ;  /* 0x0000003d00007210 */ /* 0x000fe20007fbe0ff */
[----:B------:R-:W-:-:S02]  /*88d0*/  IMAD.X R61, RZ, RZ, RZ, P3 ;  /* 0x000000ffff3d7224 */ /* 0x000fc400018e06ff */
[----:B------:R-:W-:Y:S01]  /*88e0*/  IMAD.X R69, RZ, RZ, RZ, P6 ;  /* 0x000000ffff457224 */ /* 0x000fe200030e06ff */
[----:B------:R-:W-:Y:S01]  /*88f0*/  IADD3 R73, P2, PT, R73, R0, RZ ;  /* 0x0000000049497210 */ /* 0x000fe20007f5e0ff */
[----:B------:R-:W-:-:S04]  /*8900*/  IMAD.WIDE.U32 R62, R4, R21, R62 ;  /* 0x00000015043e7225 */ /* 0x000fc800078e003e */
[----:B------:R-:W-:-:S04]  /*8910*/  IMAD.WIDE.U32 R60, R117, R58, R60 ;  /* 0x0000003a753c7225 */ /* 0x000fc800078e003c */
[----:B------:R-:W-:-:S04]  /*8920*/  IMAD.WIDE.U32 R66, R123, R56, R66 ;  /* 0x000000387b427225 */ /* 0x000fc800078e0042 */
[----:B------:R-:W-:Y:S01]  /*8930*/  IMAD R115, R118, R29, RZ ;  /* 0x0000001d76737224 */ /* 0x000fe200078e02ff */
[----:B------:R-:W-:Y:S01]  /*8940*/  IADD3 R60, P1, PT, R60, R67, RZ ;  /* 0x000000433c3c7210 */ /* 0x000fe20007f3e0ff */
[----:B------:R-:W-:Y:S02]  /*8950*/  IMAD.MOV.U32 R119, RZ, RZ, RZ ;  /* 0x000000ffff777224 */ /* 0x000fe400078e00ff */
[----:B------:R-:W-:Y:S01]  /*8960*/  IMAD.WIDE.U32 R70, R121, R54, R68 ;  /* 0x0000003679467225 */ /* 0x000fe200078e0044 */
[----:B------:R-:W-:-:S03]  /*8970*/  IADD3 R69, P4, PT, R125, R62, RZ ;  /* 0x0000003e7d457210 */ /* 0x000fc60007f9e0ff */
[----:B------:R-:W-:Y:S01]  /*8980*/  IMAD.X R0, RZ, RZ, RZ, P0 ;  /* 0x000000ffff007224 */ /* 0x000fe200000e06ff */
[----:B------:R-:W-:Y:S01]  /*8990*/  IADD3 R68, P0, PT, R61, R87, RZ ;  /* 0x000000573d447210 */ /* 0x000fe20007f1e0ff */
[----:B------:R-:W-:Y:S01]  /*89a0*/  IMAD.HI.U32 R119, R115, R52, R118 ;  /* 0x0000003473777227 */ /* 0x000fe200078e0076 */
[----:B------:R-:W-:Y:S02]  /*89b0*/  IADD3 R66, P6, PT, R66, R71, RZ ;  /* 0x0000004742427210 */ /* 0x000fe40007fde0ff */
[----:B------:R-:W-:Y:S01]  /*89c0*/  IADD3 R0, P3, PT, R0, R69, RZ ;  /* 0x0000004500007210 */ /* 0x000fe20007f7e0ff */
[----:B------:R-:W-:Y:S01]  /*89d0*/  IMAD.X R69, RZ, RZ, RZ, P0 ;  /* 0x000000ffff457224 */ /* 0x000fe200000e06ff */
[----:B------:R-:W-:Y:S01]  /*89e0*/  IADD3.X R87, PT, PT, RZ, RZ, RZ, P5, !PT ;  /* 0x000000ffff577210 */ /* 0x000fe20002ffe4ff */
[----:B------:R-:W-:Y:S01]  /*89f0*/  IMAD.X R61, RZ, RZ, RZ, P1 ;  /* 0x000000ffff3d7224 */ /* 0x000fe200008e06ff */
[----:B------:R-:W-:Y:S01]  /*8a00*/  IADD3 R62, P5, PT, R70, R119, RZ ;  /* 0x00000077463e7210 */ /* 0x000fe20007fbe0ff */
[----:B------:R-:W-:Y:S01]  /*8a10*/  IMAD.WIDE.U32 R68, R117, R59, R68 ;  /* 0x0000003b75447225 */ /* 0x000fe200078e0044 */
[----:B------:R-:W-:-:S02]  /*8a20*/  IADD3.X R67, PT, PT, RZ, RZ, RZ, P6, !PT ;  /* 0x000000ffff437210 */ /* 0x000fc400037fe4ff */
[----:B------:R-:W-:Y:S01]  /*8a30*/  IADD3 R87, P0, PT, R87, R0, RZ ;  /* 0x0000000057577210 */ /* 0x000fe20007f1e0ff */
[----:B------:R-:W-:-:S04]  /*8a40*/  IMAD.WIDE.U32 R60, R123, R57, R60 ;  /* 0x000000397b3c7225 */ /* 0x000fc800078e003c */
[----:B------:R-:W-:Y:S01]  /*8a50*/  IMAD.IADD R102, R89, 0x1, R63 ;  /* 0x0000000159667824 */ /* 0x000fe200078e023f */
[----:B------:R-:W-:Y:S01]  /*8a60*/  IADD3 R70, P1, PT, R68, R61, RZ ;  /* 0x0000003d44467210 */ /* 0x000fe20007f3e0ff */
[----:B------:R-:W-:Y:S02]  /*8a70*/  IMAD.X R63, RZ, RZ, RZ, P5 ;  /* 0x000000ffff3f7224 */ /* 0x000fe400028e06ff */
        /* <DEDUP_REMOVED lines=21> */
[----:B------:R-:W-:-:S03]  /*8bd0*/  IMAD.WIDE.U32 R68, R123, R59, R68 ;  /* 0x0000003b7b447225 */ /* 0x000fc600078e0044 */
[----:B------:R-:W-:Y:S01]  /*8be0*/  IADD3 R117, P2, PT, R117, R0, RZ ;  /* 0x0000000075757210 */ /* 0x000fe20007f5e0ff */
[----:B------:R-:W-:Y:S02]  /*8bf0*/  IMAD.X R87, RZ, RZ, RZ, P5 ;  /* 0x000000ffff577224 */ /* 0x000fe400028e06ff */
[----:B------:R-:W-:-:S04]  /*8c00*/  IMAD.WIDE.U32 R70, R121, R57, R70 ;  /* 0x0000003979467225 */ /* 0x000fc800078e0046 */
[----:B------:R-:W-:-:S04]  /*8c10*/  IMAD.WIDE.U32 R86, R115, R55, R86 ;  /* 0x0000003773567225 */ /* 0x000fc800078e0056 */
[----:B------:R-:W-:-:S04]  /*8c20*/  IMAD.WIDE.U32 R102, R36, R4, R102 ;  /* 0x0000000424667225 */ /* 0x000fc800078e0066 */
[----:B------:R-:W-:Y:S01]  /*8c30*/  IMAD.X R67, RZ, RZ, RZ, P4 ;  /* 0x000000ffff437224 */ /* 0x000fe200020e06ff */
[----:B------:R-:W-:Y:S02]  /*8c40*/  IADD3 R66, P4, PT, R68, R71, RZ ;  /* 0x0000004744427210 */ /* 0x000fe40007f9e0ff */
[----:B------:R-:W-:Y:S02]  /*8c50*/  IADD3.X R71, PT, PT, RZ, RZ, RZ, P3, !PT ;  /* 0x000000ffff477210 */ /* 0x000fe40001ffe4ff */
[----:B------:R-:W-:Y:S02]  /*8c60*/  IADD3 R72, P3, PT, R70, R87, RZ ;  /* 0x0000005746487210 */ /* 0x000fe40007f7e0ff */
[----:B------:R-:W-:Y:S01]  /*8c70*/  IADD3 R0, P5, PT, R102, R67, RZ ;  /* 0x0000004366007210 */ /* 0x000fe20007fbe0ff */
[----:B------:R-:W-:Y:S02]  /*8c80*/  IMAD.X R67, RZ, RZ, RZ, P4 ;  /* 0x000000ffff437224 */ /* 0x000fe400020e06ff */
        /* <DEDUP_REMOVED lines=12> */
[----:B------:R-:W-:-:S04]  /*8d50*/  IMAD.WIDE.U32 R68, R121, R59, R68 ;  /* 0x0000003b79447225 */ /* 0x000fc800078e0044 */
[----:B------:R-:W-:Y:S01]  /*8d60*/  IMAD.X R71, RZ, RZ, RZ, P1 ;  /* 0x000000ffff477224 */ /* 0x000fe200008e06ff */
[----:B------:R-:W-:Y:S01]  /*8d70*/  IADD3 R0, P1, PT, R0, R67, RZ ;  /* 0x0000004300007210 */ /* 0x000fe20007f3e0ff */
[----:B------:R-:W-:Y:S02]  /*8d80*/  IMAD.X R67, RZ, RZ, RZ, P2 ;  /* 0x000000ffff437224 */ /* 0x000fe400010e06ff */
[----:B------:R-:W-:-:S03]  /*8d90*/  IMAD.WIDE.U32 R70, R115, R57, R70 ;  /* 0x0000003973467225 */ /* 0x000fc600078e0046 */
[----:B------:R-:W-:Y:S01]  /*8da0*/  IADD3 R67, P2, PT, R67, R0, RZ ;  /* 0x0000000043437210 */ /* 0x000fe20007f5e0ff */
[----:B------:R-:W-:Y:S01]  /*8db0*/  IMAD.X R102, RZ, RZ, RZ, P4 ;  /* 0x000000ffff667224 */ /* 0x000fe200020e06ff */
[----:B------:R-:W-:Y:S02]  /*8dc0*/  IADD3.X R0, PT, PT, RZ, RZ, RZ, P3, !PT ;  /* 0x000000ffff007210 */ /* 0x000fe40001ffe4ff */
[----:B------:R-:W-:Y:S02]  /*8dd0*/  IADD3 R66, P6, PT, R68, R71, RZ ;  /* 0x0000004744427210 */ /* 0x000fe40007fde0ff */
[----:B------:R-:W-:Y:S02]  /*8de0*/  IADD3 R68, P3, PT, R0, R67, RZ ;  /* 0x0000004300447210 */ /* 0x000fe40007f7e0ff */
[----:B------:R-:W-:Y:S01]  /*8df0*/  IADD3 R102, PT, PT, R102, R103, R117 ;  /* 0x0000006766667210 */ /* 0x000fe20007ffe075 */
[----:B------:R-:W-:Y:S01]  /*8e00*/  IMAD.X R67, RZ, RZ, RZ, P6 ;  /* 0x000000ffff437224 */ /* 0x000fe200030e06ff */
[----:B------:R-:W-:-:S02]  /*8e10*/  IADD3 R103, P4, PT, R69, R68, RZ ;  /* 0x0000004445677210 */ /* 0x000fc40007f9e0ff */
[----:B------:R-:W-:Y:S01]  /*8e20*/  IADD3.X R0, PT, PT, RZ, RZ, RZ, P0, !PT ;  /* 0x000000ffff007210 */ /* 0x000fe200007fe4ff */
[----:B------:R-:W-:-:S04]  /*8e30*/  IMAD.WIDE.U32 R68, R115, R58, R66 ;  /* 0x0000003a73447225 */ /* 0x000fc800078e0042 */
[----:B------:R-:W-:Y:S01]  /*8e40*/  IMAD.X R67, RZ, RZ, RZ, P1 ;  /* 0x000000ffff437224 */ /* 0x000fe200008e06ff */
[----:B------:R-:W-:Y:S01]  /*8e50*/  IADD3 R66, P0, PT, R69, R103, RZ ;  /* 0x0000006745427210 */ /* 0x000fe20007f1e0ff */
[----:B------:R-:W-:Y:S02]  /*8e60*/  IMAD.X R103, RZ, RZ, RZ, P3 ;  /* 0x000000ffff677224 */ /* 0x000fe400018e06ff */
[----:B------:R-:W-:Y:S01]  /*8e70*/  IMAD.X R14, RZ, RZ, RZ, P4 ;  /* 0x000000ffff0e7224 */ /* 0x000fe200020e06ff */
[----:B------:R-:W-:Y:S01]  /*8e80*/  IADD3 R102, PT, PT, R67, R102, R0 ;  /* 0x0000006643667210 */ /* 0x000fe20007ffe000 */
[----:B------:R-:W-:Y:S01]  /*8e90*/  IMAD.X R0, RZ, RZ, RZ, P2 ;  /* 0x000000ffff007224 */ /* 0x000fe200010e06ff */
[----:B------:R-:W-:-:S04]  /*8ea0*/  IADD3.X R67, PT, PT, RZ, RZ, RZ, P0, !PT ;  /* 0x000000ffff437210 */ /* 0x000fc800007fe4ff */
[----:B------:R-:W-:Y:S01]  /*8eb0*/  IADD3 R103, PT, PT, R103, R102, R0 ;  /* 0x0000006667677210 */ /* 0x000fe20007ffe000 */
        /* <DEDUP_REMOVED lines=25> */
[----:B------:R-:W-:-:S05]  /*9050*/  IMAD.MOV.U32 R8, RZ, RZ, R70 ;  /* 0x000000ffff087224 */ /* 0x000fca00078e0046 */
[----:B------:R-:W-:-:S13]  /*9060*/  ISETP.GE.U32.AND P0, PT, R8, R56, PT ;  /* 0x000000380800720c */ /* 0x000fda0003f06070 */
[----:B------:R-:W-:Y:S05]  /*9070*/  @!P0 BRA `(.L_x_283) ;  /* 0x0000000000a08947 */ /* 0x000fea0003800000 */
[----:B------:R-:W-:-:S13]  /*9080*/  ISETP.LE.U32.AND P0, PT, R72, R55, PT ;  /* 0x000000374800720c */ /* 0x000fda0003f03070 */
[----:B------:R-:W-:Y:S05]  /*9090*/  @!P0 BRA `(.L_x_282) ;  /* 0x00000000003c8947 */ /* 0x000fea0003800000 */
[----:B------:R-:W-:-:S04]  /*90a0*/  MOV R6, R72 ;  /* 0x0000004800067202 */ /* 0x000fc80000000f00 */
        /* <DEDUP_REMOVED lines=10> */
[----:B------:R-:W-:Y:S01]  /*9150*/  ISETP.GE.U32.AND P0, PT, R62, R52, PT ;  /* 0x000000343e00720c */ /* 0x000fe20003f06070 */
[----:B------:R-:W-:-:S03]  /*9160*/  IMAD.MOV.U32 R0, RZ, RZ, R62 ;  /* 0x000000ffff007224 */ /* 0x000fc600078e003e */
[----:B------:R-:W-:-:S13]  /*9170*/  ISETP.GT.U32.OR P0, PT, R53, R2, !P0 ;  /* 0x000000023500720c */ /* 0x000fda0004704470 */
[----:B------:R-:W-:Y:S05]  /*9180*/  @P0 BRA `(.L_x_283) ;  /* 0x00000000005c0947 */ /* 0x000fea0003800000 */
.L_x_282:
        /* <DEDUP_REMOVED lines=23> */
.L_x_283:
[----:B------:R-:W-:Y:S01]  /*9300*/  IMAD.WIDE.U32 R66, R19, R31, RZ ;  /* 0x0000001f13427225 */ /* 0x000fe200078e00ff */
[----:B------:R-:W-:-:S03]  /*9310*/  MOV R73, RZ ;  /* 0x000000ff00497202 */ /* 0x000fc60000000f00 */
[----:B------:R-:W-:Y:S02]  /*9320*/  HFMA2 R123, -RZ, RZ, 0, 0 ;  /* 0x00000000ff7b7431 */ /* 0x000fe400000001ff */
[----:B------:R-:W-:Y:S02]  /*9330*/  IMAD.IADD R68, R107, 0x1, R67 ;  /* 0x000000016b447824 */ /* 0x000fe400078e0243 */
[----:B------:R-:W-:Y:S02]  /*9340*/  IMAD.MOV.U32 R69, RZ, RZ, RZ ;  /* 0x000000ffff457224 */ /* 0x000fe400078e00ff */
[----:B------:R-:W-:Y:S02]  /*9350*/  IMAD.MOV.U32 R71, RZ, RZ, RZ ;  /* 0x000000ffff477224 */ /* 0x000fe400078e00ff */
[----:B------:R-:W-:-:S04]  /*9360*/  IMAD.WIDE.U32 R68, R31, R26, R68 ;  /* 0x0000001a1f447225 */ /* 0x000fc800078e0044 */
[----:B------:R-:W-:Y:S01]  /*9370*/  IMAD R63, R66, R29, RZ ;  /* 0x0000001d423f7224 */ /* 0x000fe200078e02ff */
[----:B------:R-:W-:Y:S01]  /*9380*/  IADD3 R70, PT, PT, R65, R69, RZ ;  /* 0x0000004541467210 */ /* 0x000fe20007ffe0ff */
[----:B------:R-:W-:Y:S02]  /*9390*/  IMAD.MOV.U32 R69, RZ, RZ, RZ ;  /* 0x000000ffff457224 */ /* 0x000fe400078e00ff */
[----:B------:R-:W-:Y:S02]  /*93a0*/  IMAD.MOV.U32 R67, RZ, RZ, RZ ;  /* 0x000000ffff437224 */ /* 0x000fe400078e00ff */
[----:B------:R-:W-:-:S04]  /*93b0*/  IMAD.WIDE.U32 R68, R38, R19, R68 ;  /* 0x0000001326447225 */ /* 0x000fc800078e0044 */
[----:B------:R-:W-:-:S04]  /*93c0*/  IMAD.WIDE.U32 R70, R31, R17, R70 ;  /* 0x000000111f467225 */ /* 0x000fc800078e0046 */
[----:B------:R-:W-:Y:S02]  /*93d0*/  IMAD.IADD R61, R107, 0x1, R69 ;  /* 0x000000016b3d7824 */ /* 0x000fe400078e0245 */
[----:B------:R-:W-:-:S03]  /*93e0*/  IMAD.HI.U32 R67, R63, R52, R66 ;  /* 0x000000343f437227 */ /* 0x000fc600078e0042 */
[----:B------:R-:W-:Y:S01]  /*93f0*/  IADD3 R60, P0, PT, R61, R70, RZ ;  /* 0x000000463d3c7210 */ /* 0x000fe20007f1e0ff */
[----:B------:R-:W-:Y:S02]  /*9400*/  IMAD.IADD R66, R88, 0x1, R71 ;  /* 0x0000000158427824 */ /* 0x000fe400078e0247 */
[----:B------:R-:W-:Y:S01]  /*9410*/  IMAD.MOV.U32 R87, RZ, RZ, RZ ;  /* 0x000000ffff577224 */ /* 0x000fe200078e00ff */
[----:B------:R-:W-:Y:S01]  /*9420*/  IADD3.X R61, PT, PT, RZ, RZ, RZ, P0, !PT ;  /* 0x000000ffff3d7210 */ /* 0x000fe200007fe4ff */
[----:B------:R-:W-:Y:S01]  /*9430*/  IMAD.MOV.U32 R103, RZ, RZ, RZ ;  /* 0x000000ffff677224 */ /* 0x000fe200078e00ff */
[----:B------:R-:W-:Y:S01]  /*9440*/  IADD3 R68, P0, PT, R67, R68, RZ ;  /* 0x0000004443447210 */ /* 0x000fe20007f1e0ff */
[----:B------:R-:W-:Y:S02]  /*9450*/  IMAD.MOV.U32 R67, RZ, RZ, RZ ;  /* 0x000000ffff437224 */ /* 0x000fe400078e00ff */
[----:B------:R-:W-:-:S04]  /*9460*/  IMAD.WIDE.U32 R60, R38, R26, R60 ;  /* 0x0000001a263c7225 */ /* 0x000fc800078e003c */
[----:B------:R-:W-:Y:S01]  /*9470*/  IMAD.WIDE.U32 R66, R31, R24, R66 ;  /* 0x000000181f427225 */ /* 0x000fe200078e0042 */
[----:B------:R-:W-:-:S03]  /*9480*/  IADD3 R71, PT, PT, R65, R61, RZ ;  /* 0x0000003d41477210 */ /* 0x000fc60007ffe0ff */
[----:B------:R-:W-:Y:S02]  /*9490*/  HFMA2 R61, -RZ, RZ, 0, 0 ;  /* 0x00000000ff3d7431 */ /* 0x000fe400000001ff */
[----:B------:R-:W-:Y:S01]  /*94a0*/  IMAD.X R69, RZ, RZ, RZ, P0 ;  /* 0x000000ffff457224 */ /* 0x000fe200000e06ff */
[----:B------:R-:W-:Y:S01]  /*94b0*/  IADD3 R70, P0, PT, R71, R66, RZ ;  /* 0x0000004247467210 */ /* 0x000fe20007f1e0ff */
[----:B------:R-:W-:Y:S02]  /*94c0*/  IMAD.IADD R66, R111, 0x1, R67 ;  /* 0x000000016f427824 */ /* 0x000fe400078e0243 */
[----:B------:R-:W-:Y:S02]  /*94d0*/  IMAD.MOV.U32 R67, RZ, RZ, RZ ;  /* 0x000000ffff437224 */ /* 0x000fe400078e00ff */
[----:B------:R-:W-:Y:S02]  /*94e0*/  IMAD.X R71, RZ, RZ, RZ, P0 ;  /* 0x000000ffff477224 */ /* 0x000fe400000e06ff */
[----:B------:R-:W-:-:S04]  /*94f0*/  IMAD.WIDE.U32 R60, R33, R19, R60 ;  /* 0x00000013213c7225 */ /* 0x000fc800078e003c */
[----:B------:R-:W-:-:S04]  /*9500*/  IMAD.WIDE.U32 R70, R38, R17, R70 ;  /* 0x0000001126467225 */ /* 0x000fc800078e0046 */
[----:B------:R-:W-:Y:S02]  /*9510*/  IMAD.IADD R59, R107, 0x1, R61 ;  /* 0x000000016b3b7824 */ /* 0x000fe400078e023d */
[----:B------:R-:W-:-:S03]  /*9520*/  IMAD.WIDE.U32 R68, R63, R53, R68 ;  /* 0x000000353f447225 */ /* 0x000fc600078e0044 */
[----:B------:R-:W-:Y:S01]  /*9530*/  IADD3 R70, P1, PT, R59, R70, RZ ;  /* 0x000000463b467210 */ /* 0x000fe20007f3e0ff */
[----:B------:R-:W-:Y:S01]  /*9540*/  IMAD.WIDE.U32 R66, R31, R15, R66 ;  /* 0x0000000f1f427225 */ /* 0x000fe200078e0042 */
[----:B------:R-:W-:-:S03]  /*9550*/  IADD3 R60, P2, PT, R69, R60, RZ ;  /* 0x0000003c453c7210 */ /* 0x000fc60007f5e0ff */
[----:B------:R-:W-:Y:S01]  /*9560*/  IMAD.IADD R61, R88, 0x1, R71 ;  /* 0x00000001583d7824 */ /* 0x000fe200078e0247 */
[----:B------:R-:W-:Y:S01]  /*9570*/  IADD3 R72, PT, PT, R113, R67, RZ ;  /* 0x0000004371487210 */ /* 0x000fe20007ffe0ff */
[----:B------:R-:W-:Y:S02]  /*9580*/  IMAD R121, R68, R29, RZ ;  /* 0x0000001d44797224 */ /* 0x000fe400078e02ff */
[----:B------:R-:W-:Y:S01]  /*9590*/  IMAD.MOV.U32 R69, RZ, RZ, RZ ;  /* 0x000000ffff457224 */ /* 0x000fe200078e00ff */
[----:B------:R-:W-:Y:S01]  /*95a0*/  IADD3 R66, P0, PT, R61, R66, RZ ;  /* 0x000000423d427210 */ /* 0x000fe20007f1e0ff */
[----:B------:R-:W-:Y:S02]  /*95b0*/  IMAD.X R71, RZ, RZ, RZ, P1 ;  /* 0x000000ffff477224 */ /* 0x000fe400008e06ff */
[----:B------:R-:W-:-:S04]  /*95c0*/  IMAD.HI.U32 R59, R121, R52, R68 ;  /* 0x00000034793b7227 */ /* 0x000fc800078e0044 */
[----:B------:R-:W-:Y:S02]  /*95d0*/  IMAD.X R61, RZ, RZ, RZ, P2 ;  /* 0x000000ffff3d7224 */ /* 0x000fe400010e06ff */
[----:B------:R-:W-:Y:S02]  /*95e0*/  IMAD.X R67, RZ, RZ, RZ, P0 ;  /* 0x000000ffff437224 */ /* 0x000fe400000e06ff */
[----:B------:R-:W-:-:S04]  /*95f0*/  IMAD.WIDE.U32 R68, R33, R26, R70 ;  /* 0x0000001a21447225 */ /* 0x000fc800078e0046 */
[----:B------:R-:W-:-:S04]  /*9600*/  IMAD.WIDE.U32 R60, R63, R54, R60 ;  /* 0x000000363f3c7225 */ /* 0x000fc800078e003c */
[----:B------:R-:W-:Y:S01]  /*9610*/  IMAD.WIDE.U32 R66, R38, R24, R66 ;  /* 0x0000001826427225 */ /* 0x000fe200078e0042 */
[----:B------:R-:W-:-:S03]  /*9620*/  IADD3 R70, P0, PT, R60, R59, RZ ;  /* 0x0000003b3c467210 */ /* 0x000fc60007f1e0ff */
[----:B------:R-:W-:Y:S01]  /*9630*/  IMAD.IADD R69, R65, 0x1, R69 ;  /* 0x0000000141457824 */ /* 0x000fe200078e0245 */
[----:B------:R-:W-:Y:S01]  /*9640*/  IADD3.X R71, PT, PT, RZ, RZ, RZ, P0, !PT ;  /* 0x000000ffff477210 */ /* 0x000fe200007fe4ff */
[----:B------:R-:W-:-:S03]  /*9650*/  IMAD.WIDE.U32 R72, R31, R22, R72 ;  /* 0x000000161f487225 */ /* 0x000fc600078e0048 */
[----:B------:R-:W-:Y:S01]  /*9660*/  IADD3 R66, P1, PT, R69, R66, RZ ;  /* 0x0000004245427210 */ /* 0x000fe20007f3e0ff */
[----:B------:R-:W-:Y:S02]  /*9670*/  IMAD.IADD R67, R111, 0x1, R67 ;  /* 0x000000016f437824 */ /* 0x000fe400078e0243 */
[----:B------:R-:W-:Y:S02]  /*9680*/  IMAD.MOV.U32 R69, RZ, RZ, RZ ;  /* 0x000000ffff457224 */ /* 0x000fe400078e00ff */
[----:B------:R-:W-:Y:S01]  /*9690*/  IMAD.IADD R60, R90, 0x1, R73 ;  /* 0x000000015a3c7824 */ /* 0x000fe200078e0249 */
        /* <DEDUP_REMOVED lines=8> */
[----:B------:R-:W-:Y:S02]  /*9720*/  IADD3 R67, PT, PT, R88, R67, RZ ;  /* 0x0000004358437210 */ /* 0x000fe40007ffe0ff */
[----:B------:R-:W-:Y:S01]  /*9730*/  IADD3 R66, P0, PT, R69, R66, RZ ;  /* 0x0000004245427210 */ /* 0x000fe20007f1e0ff */
[----:B------:R-:W-:Y:S02]  /*9740*/  IMAD.MOV.U32 R61, RZ, RZ, RZ ;  /* 0x000000ffff3d7224 */ /* 0x000fe400078e00ff */
[----:B------:R-:W-:Y:S01]  /*9750*/  IMAD.X R69, RZ, RZ, RZ, P1 ;  /* 0x000000ffff457224 */ /* 0x000fe200008e06ff */
[----:B------:R-:W-:Y:S01]  /*9760*/  IADD3 R72, P1, PT, R67, R72, RZ ;  /* 0x0000004843487210 */ /* 0x000fe20007f3e0ff */
[----:B------:R-:W-:Y:S01]  /*9770*/  IMAD.WIDE.U32 R60, R31, R13, R60 ;  /* 0x0000000d1f3c7225 */ /* 0x000fe200078e003c */
[----:B------:R-:W-:-:S03]  /*9780*/  IADD3.X R67, PT, PT, RZ, RZ, RZ, P0, !PT ;  /* 0x000000ffff437210 */ /* 0x000fc600007fe4ff */
[----:B------:R-:W-:Y:S02]  /*9790*/  IMAD.IADD R59, R113, 0x1, R73 ;  /* 0x00000001713b7824 */ /* 0x000fe400078e0249 */
[----:B------:R-:W-:-:S03]  /*97a0*/  IMAD.WIDE.U32 R70, R121, R53, R70 ;  /* 0x0000003579467225 */ /* 0x000fc600078e0046 */
[----:B------:R-:W-:Y:S01]  /*97b0*/  IADD3 R60, P0, PT, R59, R60, RZ ;  /* 0x0000003c3b3c7210 */ /* 0x000fe20007f1e0ff */
[----:B------:R-:W-:-:S04]  /*97c0*/  IMAD.WIDE.U32 R68, R63, R55, R68 ;  /* 0x000000373f447225 */ /* 0x000fc800078e0044 */
[----:B------:R-:W-:Y:S02]  /*97d0*/  IMAD R119, R70, R29, RZ ;  /* 0x0000001d46777224 */ /* 0x000fe400078e02ff */
[----:B------:R-:W-:Y:S02]  /*97e0*/  IMAD.MOV.U32 R86, RZ, RZ, R70 ;  /* 0x000000ffff567224 */ /* 0x000fe400078e0046 */
[----:B------:R-:W-:Y:S01]  /*97f0*/  IMAD.X R73, RZ, RZ, RZ, P1 ;  /* 0x000000ffff497224 */ /* 0x000fe200008e06ff */
[----:B------:R-:W-:Y:S01]  /*9800*/  IADD3 R70, P1, PT, R68, R71, RZ ;  /* 0x0000004744467210 */ /* 0x000fe20007f3e0ff */
[----:B------:R-:W-:-:S04]  /*9810*/  IMAD.WIDE.U32 R66, R40, R26, R66 ;  /* 0x0000001a28427225 */ /* 0x000fc800078e0042 */
[----:B------:R-:W-:Y:S01]  /*9820*/  IMAD.IADD R102, R109, 0x1, R61 ;  /* 0x000000016d667824 */ /* 0x000fe200078e023d */
[----:B------:R-:W-:Y:S01]  /*9830*/  IADD3 R59, PT, PT, R65, R67, RZ ;  /* 0x00000043413b7210 */ /* 0x000fe20007ffe0ff */
[----:B------:R-:W-:Y:S02]  /*9840*/  IMAD.X R61, RZ, RZ, RZ, P0 ;  /* 0x000000ffff3d7224 */ /* 0x000fe400000e06ff */
[----:B------:R-:W-:-:S04]  /*9850*/  IMAD.WIDE.U32 R72, R33, R24, R72 ;  /* 0x0000001821487225 */ /* 0x000fc800078e0048 */
[----:B------:R-:W-:Y:S01]  /*9860*/  IMAD.X R71, RZ, RZ, RZ, P1 ;  /* 0x000000ffff477224 */ /* 0x000fe200008e06ff */
[----:B------:R-:W-:Y:S01]  /*9870*/  IADD3 R72, P0, PT, R59, R72, RZ ;  /* 0x000000483b487210 */ /* 0x000fe20007f1e0ff */
[----:B------:R-:W-:-:S04]  /*9880*/  IMAD.WIDE.U32 R60, R38, R22, R60 ;  /* 0x00000016263c7225 */ /* 0x000fc800078e003c */
[----:B------:R-:W-:Y:S01]  /*9890*/  IMAD.IADD R73, R111, 0x1, R73 ;  /* 0x000000016f497824 */ /* 0x000fe200078e0249 */
[----:B------:R-:W-:Y:S01]  /*98a0*/  IADD3 R61, PT, PT, R90, R61, RZ ;  /* 0x0000003d5a3d7210 */ /* 0x000fe20007ffe0ff */
[----:B------:R-:W-:Y:S02]  /*98b0*/  IMAD.MOV.U32 R67, RZ, RZ, RZ ;  /* 0x000000ffff437224 */ /* 0x000fe400078e00ff */
[----:B------:R-:W-:Y:S01]  /*98c0*/  IMAD.HI.U32 R87, R119, R52, R86 ;  /* 0x0000003477577227 */ /* 0x000fe200078e0056 */
[----:B------:R-:W-:-:S03]  /*98d0*/  IADD3 R60, P1, PT, R73, R60, RZ ;  /* 0x0000003c493c7210 */ /* 0x000fc60007f3e0ff */
        /* <DEDUP_REMOVED lines=11> */
[----:B------:R-:W-:Y:S02]  /*9990*/  IMAD.IADD R59, R107, 0x1, R67 ;  /* 0x000000016b3b7824 */ /* 0x000fe400078e0243 */
[----:B------:R-:W-:Y:S02]  /*99a0*/  IMAD.X R67, RZ, RZ, RZ, P2 ;  /* 0x000000ffff437224 */ /* 0x000fe400010e06ff */
[----:B------:R-:W-:Y:S01]  /*99b0*/  IMAD.IADD R73, R88, 0x1, R73 ;  /* 0x0000000158497824 */ /* 0x000fe200078e0249 */
[----:B------:R-:W-:Y:S01]  /*99c0*/  IADD3 R70, P1, PT, R59, R72, RZ ;  /* 0x000000483b467210 */ /* 0x000fe20007f3e0ff */
[----:B------:R-:W-:-:S04]  /*99d0*/  IMAD.WIDE.U32 R60, R33, R15, R60 ;  /* 0x0000000f213c7225 */ /* 0x000fc800078e003c */
[----:B------:R-:W-:Y:S01]  /*99e0*/  IMAD.WIDE.U32 R66, R63, R56, R66 ;  /* 0x000000383f427225 */ /* 0x000fe200078e0042 */
[----:B------:R-:W-:-:S03]  /*99f0*/  IADD3 R72, P0, PT, R73, R60, RZ ;  /* 0x0000003c49487210 */ /* 0x000fc60007f1e0ff */
[----:B------:R-:W-:Y:S01]  /*9a00*/  IMAD.WIDE.U32 R86, R119, R53, R86 ;  /* 0x0000003577567225 */ /* 0x000fe200078e0056 */
[----:B------:R-:W-:-:S03]  /*9a10*/  IADD3 R102, P2, PT, R66, R71, RZ ;  /* 0x0000004742667210 */ /* 0x000fc60007f5e0ff */
[----:B------:R-:W-:-:S04]  /*9a20*/  IMAD.WIDE.U32 R68, R38, R13, R68 ;  /* 0x0000000d26447225 */ /* 0x000fc800078e0044 */
[----:B------:R-:W-:Y:S02]  /*9a30*/  IMAD.IADD R115, R113, 0x1, R61 ;  /* 0x0000000171737824 */ /* 0x000fe400078e023d */
[----:B------:R-:W-:Y:S02]  /*9a40*/  IMAD R117, R86, R29, RZ ;  /* 0x0000001d56757224 */ /* 0x000fe400078e02ff */
[----:B------:R-:W-:Y:S02]  /*9a50*/  IMAD.MOV.U32 R60, RZ, RZ, R86 ;  /* 0x000000ffff3c7224 */ /* 0x000fe400078e0056 */
[----:B------:R-:W-:Y:S02]  /*9a60*/  IMAD.MOV.U32 R61, RZ, RZ, RZ ;  /* 0x000000ffff3d7224 */ /* 0x000fe400078e00ff */
[----:B------:R-:W-:Y:S01]  /*9a70*/  IMAD.X R71, RZ, RZ, RZ, P1 ;  /* 0x000000ffff477224 */ /* 0x000fe200008e06ff */
[----:B------:R-:W-:Y:S01]  /*9a80*/  IADD3 R68, P1, PT, R115, R68, RZ ;  /* 0x0000004473447210 */ /* 0x000fe20007f3e0ff */
[----:B------:R-:W-:-:S02]  /*9a90*/  IMAD.X R73, RZ, RZ, RZ, P0 ;  /* 0x000000ffff497224 */ /* 0x000fc400000e06ff */
[----:B------:R-:W-:Y:S01]  /*9aa0*/  IMAD.HI.U32 R59, R117, R52, R60 ;  /* 0x00000034753b7227 */ /* 0x000fe200078e003c */
[----:B------:R-:W-:Y:S02]  /*9ab0*/  IADD3 R61, PT, PT, R109, R69, RZ ;  /* 0x000000456d3d7210 */ /* 0x000fe40007ffe0ff */
[----:B------:R-:W-:Y:S01]  /*9ac0*/  IADD3.X R69, PT, PT, RZ, RZ, RZ, P1, !PT ;  /* 0x000000ffff457210 */ /* 0x000fe20000ffe4ff */
[----:B------:R-:W-:Y:S01]  /*9ad0*/  IMAD.WIDE.U32 R70, R35, R26, R70 ;  /* 0x0000001a23467225 */ /* 0x000fe200078e0046 */
[----:B------:R-:W-:-:S03]  /*9ae0*/  IADD3 R60, P0, PT, R103, R61, RZ ;  /* 0x0000003d673c7210 */ /* 0x000fc60007f1e0ff */
[----:B------:R-:W-:-:S04]  /*9af0*/  IMAD.WIDE.U32 R72, R40, R24, R72 ;  /* 0x0000001828487225 */ /* 0x000fc800078e0048 */
        /* <DEDUP_REMOVED lines=8> */
[----:B------:R-:W-:Y:S02]  /*9b80*/  IMAD.MOV.U32 R71, RZ, RZ, RZ ;  /* 0x000000ffff477224 */ /* 0x000fe400078e00ff */
[----:B------:R-:W-:Y:S02]  /*9b90*/  IMAD.X R73, RZ, RZ, RZ, P2 ;  /* 0x000000ffff497224 */ /* 0x000fe400010e06ff */
[----:B------:R-:W-:-:S04]  /*9ba0*/  IMAD.WIDE.U32 R70, R42, R19, R70 ;  /* 0x000000132a467225 */ /* 0x000fc800078e0046 */
[----:B------:R-:W-:Y:S01]  /*9bb0*/  IMAD.WIDE.U32 R60, R28, R38, R60 ;  /* 0x000000261c3c7225 */ /* 0x000fe200078e003c */
[----:B------:R-:W-:-:S03]  /*9bc0*/  IADD3 R70, P2, PT, R67, R70, RZ ;  /* 0x0000004643467210 */ /* 0x000fc60007f5e0ff */
        /* <DEDUP_REMOVED lines=8> */
[----:B------:R-:W-:Y:S02]  /*9c50*/  IMAD.IADD R73, R88, 0x1, R73 ;  /* 0x0000000158497824 */ /* 0x000fe400078e0249 */
[----:B------:R-:W-:Y:S01]  /*9c60*/  IMAD.WIDE.U32 R70, R63, R57, R70 ;  /* 0x000000393f467225 */ /* 0x000fe200078e0046 */
[----:B------:R-:W-:-:S03]  /*9c70*/  IADD3.X R87, PT, PT, RZ, RZ, RZ, P3, !PT ;  /* 0x000000ffff577210 */ /* 0x000fc60001ffe4ff */
[----:B------:R-:W-:Y:S01]  /*9c80*/  IMAD.WIDE.U32 R68, R40, R15, R68 ;  /* 0x0000000f28447225 */ /* 0x000fe200078e0044 */
[----:B------:R-:W-:-:S03]  /*9c90*/  IADD3 R102, P3, PT, R70, R103, RZ ;  /* 0x0000006746667210 */ /* 0x000fc60007f7e0ff */
[----:B------:R-:W-:Y:S01]  /*9ca0*/  IMAD.X R67, RZ, RZ, RZ, P0 ;  /* 0x000000ffff437224 */ /* 0x000fe200000e06ff */
[----:B------:R-:W-:Y:S01]  /*9cb0*/  IADD3 R114, P2, PT, R73, R68, RZ ;  /* 0x0000004449727210 */ /* 0x000fe20007f5e0ff */
[----:B------:R-:W-:Y:S02]  /*9cc0*/  IMAD.IADD R69, R113, 0x1, R69 ;  /* 0x0000000171457824 */ /* 0x000fe400078e0245 */
[----:B------:R-:W-:Y:S01]  /*9cd0*/  IMAD.WIDE.U32 R66, R33, R13, R66 ;  /* 0x0000000d21427225 */ /* 0x000fe200078e0042 */
[----:B------:R-:W-:-:S03]  /*9ce0*/  IADD3.X R115, PT, PT, RZ, RZ, RZ, P2, !PT ;  /* 0x000000ffff737210 */ /* 0x000fc600017fe4ff */
[----:B------:R-:W-:Y:S01]  /*9cf0*/  IMAD.X R73, RZ, RZ, RZ, P1 ;  /* 0x000000ffff497224 */ /* 0x000fe200008e06ff */
[----:B------:R-:W-:Y:S01]  /*9d00*/  IADD3 R66, P1, PT, R69, R66, RZ ;  /* 0x0000004245427210 */ /* 0x000fe20007f3e0ff */
[----:B------:R-:W-:-:S04]  /*9d10*/  IMAD.WIDE.U32 R86, R119, R54, R86 ;  /* 0x0000003677567225 */ /* 0x000fc800078e0056 */
[----:B------:R-:W-:Y:S01]  /*9d20*/  IMAD.IADD R60, R109, 0x1, R67 ;  /* 0x000000016d3c7824 */ /* 0x000fe200078e0243 */
[----:B------:R-:W-:Y:S01]  /*9d30*/  IADD3 R68, P4, PT, R86, R59, RZ ;  /* 0x0000003b56447210 */ /* 0x000fe20007f9e0ff */
        /* <DEDUP_REMOVED lines=8> */
[----:B------:R-:W-:Y:S01]  /*9dc0*/  IADD3.X R87, PT, PT, RZ, RZ, RZ, P3, !PT ;  /* 0x000000ffff577210 */ /* 0x000fe20001ffe4ff */
[----:B------:R-:W-:Y:S01]  /*9dd0*/  IMAD.MOV.U32 R73, RZ, RZ, RZ ;  /* 0x000000ffff497224 */ /* 0x000fe200078e00ff */
        /* <DEDUP_REMOVED lines=9> */
[----:B------:R-:W-:Y:S02]  /*9e70*/  IMAD.IADD R67, R90, 0x1, R67 ;  /* 0x000000015a437824 */ /* 0x000fe400078e0243 */
[----:B------:R-:W-:-:S04]  /*9e80*/  IMAD.WIDE.U32 R60, R28, R33, R60 ;  /* 0x000000211c3c7225 */ /* 0x000fc800078e003c */
[----:B------:R-:W-:Y:S02]  /*9e90*/  IMAD.X R71, RZ, RZ, RZ, P2 ;  /* 0x000000ffff477224 */ /* 0x000fe400010e06ff */
[----:B------:R-:W-:Y:S02]  /*9ea0*/  IMAD R115, R68, R29, RZ ;  /* 0x0000001d44737224 */ /* 0x000fe400078e02ff */
[----:B------:R-:W-:Y:S01]  /*9eb0*/  IMAD.MOV.U32 R122, RZ, RZ, R68 ;  /* 0x000000ffff7a7224 */ /* 0x000fe200078e0044 */
        /* <DEDUP_REMOVED lines=8> */
[----:B------:R-:W-:Y:S01]  /*9f40*/  IMAD.X R69, RZ, RZ, RZ, P0 ;  /* 0x000000ffff457224 */ /* 0x000fe200000e06ff */
[----:B------:R-:W-:Y:S01]  /*9f50*/  IADD3.X R73, PT, PT, RZ, RZ, RZ, P4, !PT ;  /* 0x000000ffff497210 */ /* 0x000fe200027fe4ff */
        /* <DEDUP_REMOVED lines=11> */
[----:B------:R-:W-:-:S03]  /*a010*/  IADD3 R106, P2, PT, R61, R69, RZ ;  /* 0x000000453d6a7210 */ /* 0x000fc60007f5e0ff */
[----:B------:R-:W-:-:S04]  /*a020*/  IMAD.WIDE.U32 R66, R42, R24, R66 ;  /* 0x000000182a427225 */ /* 0x000fc800078e0042 */
[----:B------:R-:W-:Y:S01]  /*a030*/  IMAD.IADD R61, R65, 0x1, R71 ;  /* 0x00000001413d7824 */ /* 0x000fe200078e0247 */
[----:B------:R-:W-:Y:S01]  /*a040*/  MOV R71, RZ ;  /* 0x000000ff00477202 */ /* 0x000fe20000000f00 */
[----:B------:R-:W-:Y:S02]  /*a050*/  IMAD.X R103, RZ, RZ, RZ, P4 ;  /* 0x000000ffff677224 */ /* 0x000fe400020e06ff */
[----:B------:R-:W-:Y:S01]  /*a060*/  IMAD.X R69, RZ, RZ, RZ, P0 ;  /* 0x000000ffff457224 */ /* 0x000fe200000e06ff */
[----:B------:R-:W-:Y:S01]  /*a070*/  IADD3 R66, P3, PT, R61, R66, RZ ;  /* 0x000000423d427210 */ /* 0x000fe20007f7e0ff */
[----:B------:R-:W-:Y:S02]  /*a080*/  IMAD.X R61, RZ, RZ, RZ, P1 ;  /* 0x000000ffff3d7224 */ /* 0x000fe400008e06ff */
[----:B------:R-:W-:-:S04]  /*a090*/  IMAD.WIDE.U32 R102, R121, R57, R102 ;  /* 0x0000003979667225 */ /* 0x000fc800078e0066 */
[----:B------:R-:W-:Y:S01]  /*a0a0*/  IMAD.WIDE.U32 R70, R44, R19, R70 ;  /* 0x000000132c467225 */ /* 0x000fe200078e0046 */
[----:B------:R-:W-:Y:S02]  /*a0b0*/  IADD3 R86, P4, PT, R102, R87, RZ ;  /* 0x0000005766567210 */ /* 0x000fe40007f9e0ff */
[----:B------:R-:W0:Y:S01]  /*a0c0*/  LDC R102, c[0x3][0x1c] ;  /* 0x00c00700ff667b82 */ /* 0x000e220000000800 */
[----:B------:R-:W-:Y:S01]  /*a0d0*/  IMAD.HI.U32 R59, R115, R52, R122 ;  /* 0x00000034733b7227 */ /* 0x000fe200078e007a */
[----:B------:R-:W-:Y:S02]  /*a0e0*/  IADD3.X R87, PT, PT, RZ, RZ, RZ, P4, !PT ;  /* 0x000000ffff577210 */ /* 0x000fe400027fe4ff */
[----:B------:R-:W-:Y:S01]  /*a0f0*/  IADD3 R64, P0, PT, R73, R70, RZ ;  /* 0x0000004649407210 */ /* 0x000fe20007f1e0ff */
[----:B------:R-:W-:-:S04]  /*a100*/  IMAD.WIDE.U32 R60, R117, R54, R60 ;  /* 0x00000036753c7225 */ /* 0x000fc800078e003c */
[----:B------:R-:W-:Y:S01]  /*a110*/  IMAD.IADD R123, R111, 0x1, R67 ;  /* 0x000000016f7b7824 */ /* 0x000fe200078e0243 */
[----:B------:R-:W-:Y:S01]  /*a120*/  IADD3.X R67, PT, PT, RZ, RZ, RZ, P3, !PT ;  /* 0x000000ffff437210 */ /* 0x000fe20001ffe4ff */
[----:B------:R-:W-:-:S04]  /*a130*/  IMAD.WIDE.U32 R68, R35, R22, R68 ;  /* 0x0000001623447225 */ /* 0x000fc800078e0044 */
[----:B------:R-:W-:Y:S01]  /*a140*/  IMAD.IADD R71, R107, 0x1, R71 ;  /* 0x000000016b477824 */ /* 0x000fe200078e0247 */
        /* <DEDUP_REMOVED lines=10> */
[----:B------:R-:W-:Y:S01]  /*a1f0*/  IADD3.X R71, PT, PT, RZ, RZ, RZ, P2, !PT ;  /* 0x000000ffff477210 */ /* 0x000fe200017fe4ff */
[----:B------:R-:W-:Y:S01]  /*a200*/  IMAD.X R69, RZ, RZ, RZ, P1 ;  /* 0x000000ffff457224 */ /* 0x000fe200008e06ff */
[----:B------:R-:W-:Y:S01]  /*a210*/  IADD3 R62, P1, PT, R86, R61, RZ ;  /* 0x0000003d563e7210 */ /* 0x000fe20007f3e0ff */
[----:B------:R-:W-:-:S04]  /*a220*/  IMAD.WIDE.U32 R72, R115, R53, R72 ;  /* 0x0000003573487225 */ /* 0x000fc800078e0048 */
[----:B------:R-:W-:Y:S02]  /*a230*/  IMAD.IADD R67, R88, 0x1, R67 ;  /* 0x0000000158437824 */ /* 0x000fe400078e0243 */
[----:B------:R-:W-:Y:S02]  /*a240*/  IMAD R59, R72, R29, RZ ;  /* 0x0000001d483b7224 */ /* 0x000fe400078e02ff */
[----:B------:R-:W-:-:S04]  /*a250*/  IMAD.WIDE.U32 R68, R42, R15, R68 ;  /* 0x0000000f2a447225 */ /* 0x000fc800078e0044 */
[----:B------:R-:W-:Y:S01]  /*a260*/  IMAD.MOV.U32 R60, RZ, RZ, R72 ;  /* 0x000000ffff3c7224 */ /* 0x000fe200078e0048 */
[----:B------:R-:W-:Y:S01]  /*a270*/  IADD3 R69, PT, PT, R113, R69, RZ ;  /* 0x0000004571457210 */ /* 0x000fe20007ffe0ff */
[----:B------:R-:W-:Y:S02]  /*a280*/  IMAD.MOV.U32 R61, RZ, RZ, RZ ;  /* 0x000000ffff3d7224 */ /* 0x000fe400078e00ff */
[----:B------:R-:W-:-:S04]  /*a290*/  IMAD.WIDE.U32 R70, R35, R13, R70 ;  /* 0x0000000d23467225 */ /* 0x000fc800078e0046 */
        /* <DEDUP_REMOVED lines=9> */
[----:B------:R-:W-:-:S04]  /*a330*/  IMAD.WIDE.U32 R60, R37, R24, R60 ;  /* 0x00000018253c7225 */ /* 0x000fc800078e003c */
[----:B------:R-:W-:Y:S02]  /*a340*/  IMAD.IADD R67, R65, 0x1, R67 ;  /* 0x0000000141437824 */ /* 0x000fe400078e0243 */
[----:B------:R-:W-:Y:S02]  /*a350*/  IMAD.IADD R61, R111, 0x1, R61 ;  /* 0x000000016f3d7824 */ /* 0x000fe400078e023d */
[----:B------:R-:W-:Y:S02]  /*a360*/  IMAD.X R107, RZ, RZ, RZ, P2 ;  /* 0x000000ffff6b7224 */ /* 0x000fe400010e06ff */
[----:B------:R-:W-:-:S04]  /*a370*/  IMAD.WIDE.U32 R68, R42, R22, R68 ;  /* 0x000000162a447225 */ /* 0x000fc800078e0044 */
[----:B------:R-:W-:Y:S01]  /*a380*/  IMAD.X R65, RZ, RZ, RZ, P0 ;  /* 0x000000ffff417224 */ /* 0x000fe200000e06ff */
[----:B------:R-:W-:Y:S01]  /*a390*/  IADD3 R60, P0, PT, R67, R60, RZ ;  /* 0x0000003c433c7210 */ /* 0x000fe20007f1e0ff */
[----:B------:R-:W-:Y:S01]  /*a3a0*/  IMAD.WIDE.U32 R106, R28, R35, R106 ;  /* 0x000000231c6a7225 */ /* 0x000fe200078e006a */
[----:B------:R-:W-:Y:S02]  /*a3b0*/  IADD3 R68, P2, PT, R61, R68, RZ ;  /* 0x000000443d447210 */ /* 0x000fe40007f5e0ff */
[----:B------:R-:W-:Y:S01]  /*a3c0*/  IADD3 R69, PT, PT, R90, R69, RZ ;  /* 0x000000455a457210 */ /* 0x000fe20007ffe0ff */
[----:B------:R-:W-:Y:S02]  /*a3d0*/  IMAD.X R61, RZ, RZ, RZ, P0 ;  /* 0x000000ffff3d7224 */ /* 0x000fe400000e06ff */
[----:B0-----:R-:W-:Y:S01]  /*a3e0*/  IMAD.WIDE.U32 R64, R63, R102, R64 ;  /* 0x000000663f407225 */ /* 0x001fe200078e0040 */
[----:B------:R-:W-:-:S03]  /*a3f0*/  IADD3 R70, P0, PT, R106, R69, RZ ;  /* 0x000000456a467210 */ /* 0x000fc60007f1e0ff */
[----:B------:R-:W-:Y:S01]  /*a400*/  IMAD.X R69, RZ, RZ, RZ, P2 ;  /* 0x000000ffff457224 */ /* 0x000fe200010e06ff */
[----:B------:R-:W-:Y:S01]  /*a410*/  IADD3.X R71, PT, PT, RZ, RZ, RZ, P0, !PT ;  /* 0x000000ffff477210 */ /* 0x000fe200007fe4ff */
[----:B------:R-:W-:-:S04]  /*a420*/  IMAD.WIDE.U32 R60, R44, R17, R60 ;  /* 0x000000112c3c7225 */ /* 0x000fc800078e003c */
[----:B------:R-:W-:-:S04]  /*a430*/  IMAD.WIDE.U32 R68, R37, R15, R68 ;  /* 0x0000000f25447225 */ /* 0x000fc800078e0044 */
[----:B------:R-:W-:Y:S01]  /*a440*/  IMAD.X R63, RZ, RZ, RZ, P1 ;  /* 0x000000ffff3f7224 */ /* 0x000fe200008e06ff */
        /* <DEDUP_REMOVED lines=18> */
[----:B------:R-:W-:Y:S01]  /*a570*/  IMAD.IADD R111, R111, 0x1, R69 ;  /* 0x000000016f6f7824 */ /* 0x000fe200078e0245 */
[----:B------:R-:W-:Y:S01]  /*a580*/  IADD3.X R69, PT, PT, RZ, RZ, RZ, P2, !PT ;  /* 0x000000ffff457210 */ /* 0x000fe200017fe4ff */
[----:B------:R-:W-:Y:S02]  /*a590*/  IMAD.X R67, RZ, RZ, RZ, P3 ;  /* 0x000000ffff437224 */ /* 0x000fe400018e06ff */
[----:B------:R-:W-:Y:S01]  /*a5a0*/  IMAD.IADD R65, R90, 0x1, R65 ;  /* 0x000000015a417824 */ /* 0x000fe200078e0241 */
[----:B------:R-:W-:Y:S01]  /*a5b0*/  IADD3 R64, P1, PT, R111, R64, RZ ;  /* 0x000000406f407210 */ /* 0x000fe20007f3e0ff */
[----:B------:R-:W-:-:S04]  /*a5c0*/  IMAD.WIDE.U32 R106, R28, R42, R106 ;  /* 0x0000002a1c6a7225 */ /* 0x000fc800078e006a */
[----:B------:R-:W-:Y:S02]  /*a5d0*/  IMAD.X R87, RZ, RZ, RZ, P4 ;  /* 0x000000ffff577224 */ /* 0x000fe400020e06ff */
        /* <DEDUP_REMOVED lines=39> */
[----:B------:R-:W-:-:S04]  /*a850*/  IMAD.WIDE.U32 R72, R59, R53, R72 ;  /* 0x000000353b487225 */ /* 0x000fc800078e0048 */
[----:B------:R-:W-:-:S04]  /*a860*/  IMAD.WIDE.U32 R68, R44, R13, R62 ;  /* 0x0000000d2c447225 */ /* 0x000fc800078e003e */
[----:B------:R-:W-:Y:S01]  /*a870*/  IMAD.WIDE.U32 R70, R119, R102, R70 ;  /* 0x0000006677467225 */ /* 0x000fe200078e0046 */
[----:B------:R-:W-:-:S03]  /*a880*/  IADD3 R106, PT, PT, R109, R69, RZ ;  /* 0x000000456d6a7210 */ /* 0x000fc60007ffe0ff */
[----:B------:R-:W-:Y:S01]  /*a890*/  IMAD.X R65, RZ, RZ, RZ, P0 ;  /* 0x000000ffff417224 */ /* 0x000fe200000e06ff */
[----:B------:R-:W-:Y:S01]  /*a8a0*/  IADD3 R106, P0, PT, R107, R106, RZ ;  /* 0x0000006a6b6a7210 */ /* 0x000fe20007f1e0ff */
[----:B------:R-:W-:Y:S02]  /*a8b0*/  IMAD.X R61, RZ, RZ, RZ, P4 ;  /* 0x000000ffff3d7224 */ /* 0x000fe400020e06ff */
[----:B------:R-:W-:Y:S02]  /*a8c0*/  IMAD R67, R72, R29, RZ ;  /* 0x0000001d48437224 */ /* 0x000fe400078e02ff */
[----:B------:R-:W-:Y:S02]  /*a8d0*/  IMAD.MOV.U32 R62, RZ, RZ, R72 ;  /* 0x000000ffff3e7224 */ /* 0x000fe400078e0048 */
[----:B------:R-:W-:Y:S02]  /*a8e0*/  IMAD.MOV.U32 R63, RZ, RZ, RZ ;  /* 0x000000ffff3f7224 */ /* 0x000fe400078e00ff */
[----:B------:R-:W-:-:S04]  /*a8f0*/  IMAD.WIDE.U32 R86, R117, R57, R86 ;  /* 0x0000003975567225 */ /* 0x000fc800078e0056 */
[----:B------:R-:W-:-:S04]  /*a900*/  IMAD.WIDE.U32 R60, R115, R55, R60 ;  /* 0x00000037733c7225 */ /* 0x000fc800078e003c */
[----:B------:R-:W-:Y:S01]  /*a910*/  IMAD.HI.U32 R69, R67, R52, R62 ;  /* 0x0000003443457227 */ /* 0x000fe200078e003e */
[----:B------:R-:W-:Y:S02]  /*a920*/  IADD3 R63, P4, PT, R65, R88, RZ ;  /* 0x00000058413f7210 */ /* 0x000fe40007f9e0ff */
[----:B------:R-:W-:Y:S02]  /*a930*/  IADD3 R62, P2, PT, R70, R87, RZ ;  /* 0x00000057463e7210 */ /* 0x000fe40007f5e0ff */
        /* <DEDUP_REMOVED lines=11> */
[----:B------:R-:W-:-:S04]  /*a9f0*/  IMAD.WIDE.U32 R86, R115, R56, R86 ;  /* 0x0000003873567225 */ /* 0x000fc800078e0056 */
        /* <DEDUP_REMOVED lines=17> */
[----:B------:R-:W-:Y:S01]  /*ab10*/  IADD3 R71, P2, PT, R61, R71, RZ ;  /* 0x000000473d477210 */ /* 0x000fe20007f5e0ff */
[----:B------:R-:W-:-:S04]  /*ab20*/  IMAD.WIDE.U32 R64, R67, R53, R64 ;  /* 0x0000003543407225 */ /* 0x000fc800078e0040 */
[----:B------:R-:W-:-:S04]  /*ab30*/  IMAD.WIDE.U32 R62, R115, R57, R62 ;  /* 0x00000039733e7225 */ /* 0x000fc800078e003e */
[----:B------:R-:W-:Y:S01]  /*ab40*/  IMAD.X R107, RZ, RZ, RZ, P6 ;  /* 0x000000ffff6b7224 */ /* 0x000fe200030e06ff */
[----:B------:R-:W-:Y:S01]  /*ab50*/  IADD3 R86, P6, PT, R86, R65, RZ ;  /* 0x0000004156567210 */ /* 0x000fe20007fde0ff */
[----:B------:R-:W-:Y:S01]  /*ab60*/  HFMA2 R65, -RZ, RZ, 0, 0 ;  /* 0x00000000ff417431 */ /* 0x000fe200000001ff */
[----:B------:R-:W-:Y:S01]  /*ab70*/  IADD3 R60, P4, PT, R60, R63, RZ ;  /* 0x0000003f3c3c7210 */ /* 0x000fe20007f9e0ff */
[----:B------:R-:W-:Y:S01]  /*ab80*/  IMAD R103, R64, R29, RZ ;  /* 0x0000001d40677224 */ /* 0x000fe200078e02ff */
[----:B------:R-:W-:Y:S01]  /*ab90*/  IADD3 R62, P3, PT, R62, R87, RZ ;  /* 0x000000573e3e7210 */ /* 0x000fe20007f7e0ff */
[----:B------:R-:W-:Y:S02]  /*aba0*/  IMAD.X R73, RZ, RZ, RZ, P5 ;  /* 0x000000ffff497224 */ /* 0x000fe400028e06ff */
[----:B------:R-:W-:Y:S02]  /*abb0*/  IMAD.X R61, RZ, RZ, RZ, P4 ;  /* 0x000000ffff3d7224 */ /* 0x000fe400020e06ff */
[----:B------:R-:W-:Y:S01]  /*abc0*/  IMAD.X R63, RZ, RZ, RZ, P3 ;  /* 0x000000ffff3f7224 */ /* 0x000fe200018e06ff */
[----:B------:R-:W-:Y:S01]  /*abd0*/  IADD3 R73, P5, PT, R73, R66, RZ ;  /* 0x0000004249497210 */ /* 0x000fe20007fbe0ff */
[----:B------:R-:W-:-:S04]  /*abe0*/  IMAD.HI.U32 R69, R103, R52, R64 ;  /* 0x0000003467457227 */ /* 0x000fc800078e0040 */
[----:B------:R-:W-:Y:S02]  /*abf0*/  IMAD.X R87, RZ, RZ, RZ, P6 ;  /* 0x000000ffff577224 */ /* 0x000fe400030e06ff */
[----:B------:R-:W-:-:S04]  /*ac00*/  IMAD.WIDE.U32 R60, R115, R58, R60 ;  /* 0x0000003a733c7225 */ /* 0x000fc800078e003c */
[----:B------:R-:W-:-:S04]  /*ac10*/  IMAD.WIDE.U32 R64, R59, R56, R62 ;  /* 0x000000383b407225 */ /* 0x000fc800078e003e */
[----:B------:R-:W-:Y:S01]  /*ac20*/  IMAD.X R66, RZ, RZ, RZ, P2 ;  /* 0x000000ffff427224 */ /* 0x000fe200010e06ff */
[----:B------:R-:W-:Y:S01]  /*ac30*/  IADD3 R62, P2, PT, R61, R71, RZ ;  /* 0x000000473d3e7210 */ /* 0x000fe20007f5e0ff */
[----:B------:R-:W-:Y:S01]  /*ac40*/  IMAD.WIDE.U32 R86, R67, R54, R86 ;  /* 0x0000003643567225 */ /* 0x000fe200078e0056 */
[----:B------:R-:W-:Y:S02]  /*ac50*/  IADD3 R60, P3, PT, R60, R65, RZ ;  /* 0x000000413c3c7210 */ /* 0x000fe40007f7e0ff */
[----:B------:R-:W-:Y:S02]  /*ac60*/  IADD3.X R63, PT, PT, RZ, RZ, RZ, P2, !PT ;  /* 0x000000ffff3f7210 */ /* 0x000fe400017fe4ff */
        /* <DEDUP_REMOVED lines=35> */
[----:B------:R-:W-:Y:S02]  /*aea0*/  IMAD.X R73, RZ, RZ, RZ, P6 ;  /* 0x000000ffff497224 */ /* 0x000fe400030e06ff */
[----:B------:R-:W-:-:S04]  /*aeb0*/  IMAD.WIDE.U32 R62, R59, R102, R62 ;  /* 0x000000663b3e7225 */ /* 0x000fc800078e003e */
[----:B------:R-:W-:-:S04]  /*aec0*/  IMAD.WIDE.U32 R64, R67, R57, R64 ;  /* 0x0000003943407225 */ /* 0x000fc800078e0040 */
[----:B------:R-:W-:Y:S01]  /*aed0*/  IMAD.WIDE.U32 R72, R103, R55, R72 ;  /* 0x0000003767487225 */ /* 0x000fe200078e0048 */
[----:B------:R-:W-:Y:S02]  /*aee0*/  IADD3 R60, P2, PT, R62, R65, RZ ;  /* 0x000000413e3c7210 */ /* 0x000fe40007f5e0ff */
[----:B------:R-:W-:Y:S01]  /*aef0*/  IADD3.X R65, PT, PT, RZ, RZ, RZ, P1, !PT ;  /* 0x000000ffff417210 */ /* 0x000fe20000ffe4ff */
[----:B------:R-:W-:Y:S01]  /*af00*/  IMAD.X R59, RZ, RZ, RZ, P5 ;  /* 0x000000ffff3b7224 */ /* 0x000fe200028e06ff */
        /* <DEDUP_REMOVED lines=21> */
[----:B------:R-:W-:Y:S02]  /*b060*/  IMAD.X R66, RZ, RZ, RZ, P0 ;  /* 0x000000ffff427224 */ /* 0x000fe400000e06ff */
[----:B------:R-:W-:-:S03]  /*b070*/  IMAD.WIDE.U32 R64, R103, R57, R64 ;  /* 0x0000003967407225 */ /* 0x000fc600078e0040 */
[----:B------:R-:W-:Y:S01]  /*b080*/  IADD3 R66, P0, PT, R66, R59, RZ ;  /* 0x0000003b42427210 */ /* 0x000fe20007f1e0ff */
[----:B------:R-:W-:Y:S01]  /*b090*/  IMAD.MOV.U32 R67, RZ, RZ, R86 ;  /* 0x000000ffff437224 */ /* 0x000fe200078e0056 */
[----:B------:R-:W-:Y:S01]  /*b0a0*/  IADD3.X R59, PT, PT, RZ, RZ, RZ, P1, !PT ;  /* 0x000000ffff3b7210 */ /* 0x000fe20000ffe4ff */
[----:B------:R-:W-:Y:S01]  /*b0b0*/  IMAD.MOV.U32 R98, RZ, RZ, R68 ;  /* 0x000000ffff627224 */ /* 0x000fe200078e0044 */
[----:B------:R-:W-:Y:S01]  /*b0c0*/  IADD3 R60, P6, PT, R62, R65, RZ ;  /* 0x000000413e3c7210 */ /* 0x000fe20007fde0ff */
[----:B------:R-:W-:Y:S01]  /*b0d0*/  IMAD.X R65, RZ, RZ, RZ, P5 ;  /* 0x000000ffff417224 */ /* 0x000fe200028e06ff */
[----:B------:R-:W-:Y:S01]  /*b0e0*/  IADD3 R59, P1, PT, R59, R66, RZ ;  /* 0x000000423b3b7210 */ /* 0x000fe20007f3e0ff */
[----:B------:R-:W-:Y:S02]  /*b0f0*/  IMAD.MOV.U32 R115, RZ, RZ, R64 ;  /* 0x000000ffff737224 */ /* 0x000fe400078e0040 */
[----:B------:R-:W-:Y:S01]  /*b100*/  IMAD.X R61, RZ, RZ, RZ, P6 ;  /* 0x000000ffff3d7224 */ /* 0x000fe200030e06ff */
[----:B------:R-:W-:Y:S01]  /*b110*/  IADD3 R59, P2, PT, R63, R59, RZ ;  /* 0x0000003b3f3b7210 */ /* 0x000fe20007f5e0ff */
[----:B------:R-:W-:Y:S01]  /*b120*/  IMAD.X R111, RZ, RZ, RZ, P1 ;  /* 0x000000ffff6f7224 */ /* 0x000fe200008e06ff */
[----:B------:R-:W-:Y:S01]  /*b130*/  IADD3 R106, PT, PT, R106, R107, R65 ;  /* 0x0000006b6a6a7210 */ /* 0x000fe20007ffe041 */
[----:B------:R-:W-:Y:S01]  /*b140*/  IMAD.WIDE.U32 R62, R103, R58, R60 ;  /* 0x0000003a673e7225 */ /* 0x000fe200078e003c */
[----:B------:R-:W-:-:S03]  /*b150*/  IADD3.X R65, PT, PT, RZ, RZ, RZ, P3, !PT ;  /* 0x000000ffff417210 */ /* 0x000fc60001ffe4ff */
[----:B------:R-:W-:Y:S01]  /*b160*/  IMAD.X R61, RZ, RZ, RZ, P4 ;  /* 0x000000ffff3d7224 */ /* 0x000fe200020e06ff */
[----:B------:R-:W-:Y:S01]  /*b170*/  IADD3 R60, P3, PT, R63, R59, RZ ;  /* 0x0000003b3f3c7210 */ /* 0x000fe20007f7e0ff */
[----:B------:R-:W-:Y:S02]  /*b180*/  IMAD.X R59, RZ, RZ, RZ, P0 ;  /* 0x000000ffff3b7224 */ /* 0x000fe400000e06ff */
[----:B------:R-:W-:Y:S01]  /*b190*/  IMAD.MOV.U32 R94, RZ, RZ, R62 ;  /* 0x000000ffff5e7224 */ /* 0x000fe200078e003e */
[----:B------:R-:W-:Y:S02]  /*b1a0*/  IADD3 R106, PT, PT, R61, R106, R65 ;  /* 0x0000006a3d6a7210 */ /* 0x000fe40007ffe041 */
[----:B------:R-:W-:Y:S02]  /*b1b0*/  IADD3.X R61, PT, PT, RZ, RZ, RZ, P3, !PT ;  /* 0x000000ffff3d7210 */ /* 0x000fe40001ffe4ff */
[----:B------:R-:W-:Y:S01]  /*b1c0*/  IADD3 R111, PT, PT, R111, R106, R59 ;  /* 0x0000006a6f6f7210 */ /* 0x000fe20007ffe03b */
[----:B------:R-:W-:-:S02]  /*b1d0*/  IMAD.X R59, RZ, RZ, RZ, P2 ;  /* 0x000000ffff3b7224 */ /* 0x000fc400010e06ff */
[----:B------:R-:W-:-:S05]  /*b1e0*/  IMAD.WIDE.U32 R60, R103, R102, R60 ;  /* 0x00000066673c7225 */ /* 0x000fca00078e003c */
[----:B------:R-:W-:Y:S02]  /*b1f0*/  IADD3 R111, PT, PT, R61, R111, R59 ;  /* 0x0000006f3d6f7210 */ /* 0x000fe40007ffe03b */
[----:B------:R-:W-:Y:S02]  /*b200*/  MOV R103, R60 ;  /* 0x0000003c00677202 */ /* 0x000fe40000000f00 */
[----:B------:R-:W-:-:S13]  /*b210*/  ISETP.GT.U32.AND P0, PT, R111, R102, PT ;  /* 0x000000666f00720c */ /* 0x000fda0003f04070 */
[----:B------:R-:W-:Y:S05]  /*b220*/  @P0 BRA `(.L_x_284) ;  /* 0x0000000000680947 */ /* 0x000fea0003800000 */
[----:B------:R-:W-:-:S13]  /*b230*/  ISETP.GE.U32.AND P0, PT, R111, R102, PT ;  /* 0x000000666f00720c */ /* 0x000fda0003f06070 */
[----:B------:R-:W-:Y:S05]  /*b240*/  @!P0 BRA `(.L_x_285) ;  /* 0x0000000000bc8947 */ /* 0x000fea0003800000 */
        /* <DEDUP_REMOVED lines=20> */
[----:B------:R-:W-:Y:S02]  /*b390*/  ISETP.GE.U32.AND P0, PT, R67, R52, PT ;  /* 0x000000344300720c */ /* 0x000fe40003f06070 */
[CC--:B------:R-:W-:Y:S02]  /*b3a0*/  ISETP.LE.U32.AND P1, PT, R104.reuse, R53.reuse, PT ;  /* 0x000000356800720c */ /* 0x0c0fe40003f23070 */
[----:B------:R-:W-:-:S13]  /*b3b0*/  ISETP.LT.U32.OR P0, PT, R104, R53, !P0 ;  /* 0x000000356800720c */ /* 0x000fda0004701470 */
[----:B------:R-:W-:Y:S05]  /*b3c0*/  @P0 BRA P1, `(.L_x_285) ;  /* 0x00000000005c0947 */ /* 0x000fea0000800000 */
.L_x_284:
        /* <DEDUP_REMOVED lines=23> */
.L_x_285:
[----:B------:R-:W-:Y:S01]  /*b540*/  IMAD.WIDE.U32 R108, R67, R77, RZ ;  /* 0x0000004d436c7225 */ /* 0x000fe200078e00ff */
[----:B------:R-:W-:-:S03]  /*b550*/  MOV R96, RZ ;  /* 0x000000ff00607202 */ /* 0x000fc60000000f00 */
[----:B------:R-:W-:Y:S01]  /*b560*/  HFMA2 R69, -RZ, RZ, 0, 0 ;  /* 0x00000000ff457431 */ /* 0x000fe200000001ff */
[----:B------:R-:W-:Y:S01]  /*b570*/  MOV R123, RZ ;  /* 0x000000ff007b7202 */ /* 0x000fe20000000f00 */
[----:B------:R-:W-:Y:S02]  /*b580*/  IMAD.MOV.U32 R108, RZ, RZ, RZ ;  /* 0x000000ffff6c7224 */ /* 0x000fe400078e00ff */
[----:B------:R-:W-:Y:S02]  /*b590*/  HFMA2 R88, -RZ, RZ, 0, 0 ;  /* 0x00000000ff587431 */ /* 0x000fe400000001ff */
[----:B------:R-:W-:Y:S02]  /*b5a0*/  IMAD.MOV.U32 R63, RZ, RZ, RZ ;  /* 0x000000ffff3f7224 */ /* 0x000fe400078e00ff */
[----:B------:R-:W-:Y:S01]  /*b5b0*/  IMAD.MOV.U32 R71, RZ, RZ, RZ ;  /* 0x000000ffff477224 */ /* 0x000fe200078e00ff */
[----:B------:R-:W-:Y:S01]  /*b5c0*/  IADD3 R108, PT, PT, R109, R108, RZ ;  /* 0x0000006c6d6c7210 */ /* 0x000fe20007ffe0ff */
[----:B------:R-:W-:-:S02]  /*b5d0*/  IMAD.MOV.U32 R109, RZ, RZ, RZ ;  /* 0x000000ffff6d7224 */ /* 0x000fc400078e00ff */
[----:B------:R-:W-:Y:S02]  /*b5e0*/  IMAD R64, R67, R77, RZ ;  /* 0x0000004d43407224 */ /* 0x000fe400078e02ff */
[----:B------:R-:W-:-:S04]  /*b5f0*/  IMAD.WIDE.U32 R108, R77, R104, R108 ;  /* 0x000000684d6c7225 */ /* 0x000fc800078e006c */
[----:B------:R-:W-:Y:S02]  /*b600*/  IMAD.IADD R62, R109, 0x1, R63 ;  /* 0x000000016d3e7824 */ /* 0x000fe400078e023f */
[----:B------:R-:W-:Y:S02]  /*b610*/  HFMA2 R109, -RZ, RZ, 0, 0 ;  /* 0x00000000ff6d7431 */ /* 0x000fe400000001ff */
[----:B------:R-:W-:Y:S02]  /*b620*/  IMAD.MOV.U32 R63, RZ, RZ, RZ ;  /* 0x000000ffff3f7224 */ /* 0x000fe400078e00ff */
[----:B------:R-:W-:Y:S02]  /*b630*/  IMAD.MOV.U32 R117, RZ, RZ, RZ ;  /* 0x000000ffff757224 */ /* 0x000fe400078e00ff */
[----:B------:R-:W-:-:S04]  /*b640*/  IMAD.WIDE.U32 R62, R77, R121, R62 ;  /* 0x000000794d3e7225 */ /* 0x000fc800078e003e */
[----:B------:R-:W-:Y:S02]  /*b650*/  IMAD R107, R64, R29, RZ ;  /* 0x0000001d406b7224 */ /* 0x000fe400078e02ff */
[----:B------:R-:W-:-:S04]  /*b660*/  IMAD.WIDE.U32 R108, R78, R67, R108 ;  /* 0x000000434e6c7225 */ /* 0x000fc800078e006c */
[----:B------:R-:W-:Y:S02]  /*b670*/  IMAD.IADD R61, R71, 0x1, R109 ;  /* 0x00000001473d7824 */ /* 0x000fe400078e026d */
[----:B------:R-:W-:Y:S02]  /*b680*/  IMAD.MOV.U32 R65, RZ, RZ, RZ ;  /* 0x000000ffff417224 */ /* 0x000fe400078e00ff */
[----:B------:R-:W-:Y:S01]  /*b690*/  IMAD.MOV.U32 R73, RZ, RZ, RZ ;  /* 0x000000ffff497224 */ /* 0x000fe200078e00ff */
[----:B------:R-:W-:Y:S01]  /*b6a0*/  IADD3 R60, P0, PT, R61, R62, RZ ;  /* 0x0000003e3d3c7210 */ /* 0x000fe20007f1e0ff */
[----:B------:R-:W-:Y:S01]  /*b6b0*/  IMAD.HI.U32 R109, R107, R52, R64 ;  /* 0x000000346b6d7227 */ /* 0x000fe200078e0040 */
[----:B------:R-:W-:-:S03]  /*b6c0*/  MOV R62, RZ ;  /* 0x000000ff003e7202 */ /* 0x000fc60000000f00 */
[----:B------:R-:W-:Y:S02]  /*b6d0*/  IMAD.X R61, RZ, RZ, RZ, P0 ;  /* 0x000000ffff3d7224 */ /* 0x000fe400000e06ff */
[----:B------:R-:W-:Y:S02]  /*b6e0*/  IMAD.IADD R62, R63, 0x1, R62 ;  /* 0x000000013f3e7824 */ /* 0x000fe400078e023e */
[----:B------:R-:W-:Y:S02]  /*b6f0*/  HFMA2 R63, -RZ, RZ, 0, 0 ;  /* 0x00000000ff3f7431 */ /* 0x000fe400000001ff */
[----:B------:R-:W-:-:S04]  /*b700*/  IMAD.WIDE.U32 R60, R78, R104, R60 ;  /* 0x000000684e3c7225 */ /* 0x000fc800078e003c */
[----:B------:R-:W-:Y:S02]  /*b710*/  IMAD.IADD R59, R117, 0x1, R61 ;  /* 0x00000001753b7824 */ /* 0x000fe400078e023d */
[----:B------:R-:W-:Y:S02]  /*b720*/  IMAD.MOV.U32 R72, RZ, RZ, R60 ;  /* 0x000000ffff487224 */ /* 0x000fe400078e003c */
[----:B------:R-:W-:Y:S02]  /*b730*/  IMAD.MOV.U32 R92, RZ, RZ, RZ ;  /* 0x000000ffff5c7224 */ /* 0x000fe400078e00ff */
[----:B------:R-:W-:-:S04]  /*b740*/  IMAD.WIDE.U32 R62, R77, R98, R62 ;  /* 0x000000624d3e7225 */ /* 0x000fc800078e003e */
[----:B------:R-:W-:Y:S01]  /*b750*/  IMAD.WIDE.U32 R72, R79, R67, R72 ;  /* 0x000000434f487225 */ /* 0x000fe200078e0048 */
[----:B------:R-:W-:-:S03]  /*b760*/  IADD3 R64, P0, PT, R59, R62, RZ ;  /* 0x0000003e3b407210 */ /* 0x000fc60007f1e0ff */
[----:B------:R-:W-:Y:S01]  /*b770*/  IMAD.MOV.U32 R62, RZ, RZ, RZ ;  /* 0x000000ffff3e7224 */ /* 0x000fe200078e00ff */
[----:B------:R-:W-:Y:S01]  /*b780*/  IADD3.X R65, PT, PT, RZ, RZ, RZ, P0, !PT ;  /* 0x000000ffff417210 */ /* 0x000fe200007fe4ff */
[----:B------:R-:W-:Y:S01]  /*b790*/  IMAD.IADD R59, R71, 0x1, R73 ;  /* 0x00000001473b7824 */ /* 0x000fe200078e0249 */
[----:B------:R-:W-:Y:S01]  /*b7a0*/  IADD3 R108, P0, PT, R109, R108, RZ ;  /* 0x0000006c6d6c7210 */ /* 0x000fe20007f1e0ff */
[----:B------:R-:W-:Y:S02]  /*b7b0*/  IMAD.IADD R62, R63, 0x1, R62 ;  /* 0x000000013f3e7824 */ /* 0x000fe400078e023e */
[----:B------:R-:W-:Y:S01]  /*b7c0*/  IMAD.WIDE.U32 R64, R78, R121, R64 ;  /* 0x000000794e407225 */ /* 0x000fe200078e0040 */
[----:B------:R-:W-:-:S03]  /*b7d0*/  IADD3.X R109, PT, PT, RZ, RZ, RZ, P0, !PT ;  /* 0x000000ffff6d7210 */ /* 0x000fc600007fe4ff */
[----:B------:R-:W-:Y:S01]  /*b7e0*/  IMAD.MOV.U32 R63, RZ, RZ, RZ ;  /* 0x000000ffff3f7224 */ /* 0x000fe200078e00ff */
[----:B------:R-:W-:Y:S01]  /*b7f0*/  IADD3 R64, P1, PT, R59, R64, RZ ;  /* 0x000000403b407210 */ /* 0x000fe20007f3e0ff */
[----:B------:R-:W-:Y:S02]  /*b800*/  IMAD.IADD R61, R96, 0x1, R65 ;  /* 0x00000001603d7824 */ /* 0x000fe400078e0241 */
[----:B------:R-:W-:-:S04]  /*b810*/  IMAD.WIDE.U32 R62, R77, R115, R62 ;  /* 0x000000734d3e7225 */ /* 0x000fc800078e003e */
[----:B------:R-:W-:Y:S01]  /*b820*/  IMAD.X R65, RZ, RZ, RZ, P1 ;  /* 0x000000ffff417224 */ /* 0x000fe200008e06ff */
[----:B------:R-:W-:Y:S01]  /*b830*/  IADD3 R60, P0, PT, R61, R62, RZ ;  /* 0x0000003e3d3c7210 */ /* 0x000fe20007f1e0ff */
[----:B------:R-:W-:Y:S02]  /*b840*/  IMAD.MOV.U32 R62, RZ, RZ, RZ ;  /* 0x000000ffff3e7224 */ /* 0x000fe400078e00ff */
[----:B------:R-:W-:-:S03]  /*b850*/  IMAD.WIDE.U32 R64, R79, R104, R64 ;  /* 0x000000684f407225 */ /* 0x000fc600078e0040 */
[----:B------:R-:W-:Y:S01]  /*b860*/  IADD3 R62, PT, PT, R63, R62, RZ ;  /* 0x0000003e3f3e7210 */ /* 0x000fe20007ffe0ff */
[----:B------:R-:W-:Y:S02]  /*b870*/  IMAD.X R61, RZ, RZ, RZ, P0 ;  /* 0x000000ffff3d7224 */ /* 0x000fe400000e06ff */
[----:B------:R-:W-:Y:S02]  /*b880*/  IMAD.IADD R63, R117, 0x1, R65 ;  /* 0x00000001753f7824 */ /* 0x000fe400078e0241 */
[----:B------:R-:W-:-:S04]  /*b890*/  IMAD.WIDE.U32 R60, R78, R98, R60 ;  /* 0x000000624e3c7225 */ /* 0x000fc800078e003c */
[----:B------:R-:W-:Y:S01]  /*b8a0*/  IMAD.WIDE.U32 R108, R107, R53, R108 ;  /* 0x000000356b6c7225 */ /* 0x000fe200078e006c */
[----:B------:R-:W-:-:S03]  /*b8b0*/  IADD3 R60, P0, PT, R63, R60, RZ ;  /* 0x0000003c3f3c7210 */ /* 0x000fc60007f1e0ff */
[----:B------:R-:W-:Y:S01]  /*b8c0*/  IMAD.MOV.U32 R59, RZ, RZ, RZ ;  /* 0x000000ffff3b7224 */ /* 0x000fe200078e00ff */
[----:B------:R-:W-:Y:S01]  /*b8d0*/  IADD3 R72, P2, PT, R109, R72, RZ ;  /* 0x000000486d487210 */ /* 0x000fe20007f5e0ff */
[----:B------:R-:W-:Y:S02]  /*b8e0*/  IMAD.MOV.U32 R63, RZ, RZ, RZ ;  /* 0x000000ffff3f7224 */ /* 0x000fe400078e00ff */
[----:B------:R-:W-:Y:S02]  /*b8f0*/  IMAD R119, R108, R29, RZ ;  /* 0x0000001d6c777224 */ /* 0x000fe400078e02ff */
[----:B------:R-:W-:Y:S02]  /*b900*/  IMAD.MOV.U32 R68, RZ, RZ, R108 ;  /* 0x000000ffff447224 */ /* 0x000fe400078e006c */
[----:B------:R-:W-:Y:S02]  /*b910*/  IMAD.IADD R65, R59, 0x1, R61 ;  /* 0x000000013b417824 */ /* 0x000fe400078e023d */
[----:B------:R-:W-:-:S04]  /*b920*/  IMAD.WIDE.U32 R62, R77, R94, R62 ;  /* 0x0000005e4d3e7225 */ /* 0x000fc800078e003e */
[----:B------:R-:W-:Y:S01]  /*b930*/  IMAD.HI.U32 R87, R119, R52, R68 ;  /* 0x0000003477577227 */ /* 0x000fe200078e0044 */
[----:B------:R-:W-:-:S03]  /*b940*/  MOV R68, R64 ;  /* 0x0000004000447202 */ /* 0x000fc60000000f00 */
[----:B------:R-:W-:Y:S01]  /*b950*/  IMAD.X R61, RZ, RZ, RZ, P0 ;  /* 0x000000ffff3d7224 */ /* 0x000fe200000e06ff */
[----:B------:R-:W-:Y:S01]  /*b960*/  IADD3 R64, P0, PT, R65, R62, RZ ;  /* 0x0000003e41407210 */ /* 0x000fe20007f1e0ff */
[----:B------:R-:W-:-:S04]  /*b970*/  IMAD.WIDE.U32 R68, R80, R67, R68 ;  /* 0x0000004350447225 */ /* 0x000fc800078e0044 */
[----:B------:R-:W-:Y:S02]  /*b980*/  IMAD.MOV.U32 R73, RZ, RZ, RZ ;  /* 0x000000ffff497224 */ /* 0x000fe400078e00ff */
[----:B------:R-:W-:-:S03]  /*b990*/  IMAD.WIDE.U32 R60, R79, R121, R60 ;  /* 0x000000794f3c7225 */ /* 0x000fc600078e003c */
[----:B------:R-:W-:Y:S01]  /*b9a0*/  IADD3 R62, PT, PT, R63, R73, RZ ;  /* 0x000000493f3e7210 */ /* 0x000fe20007ffe0ff */
[----:B------:R-:W-:Y:S02]  /*b9b0*/  IMAD.X R65, RZ, RZ, RZ, P0 ;  /* 0x000000ffff417224 */ /* 0x000fe400000e06ff */
[----:B------:R-:W-:Y:S02]  /*b9c0*/  IMAD.IADD R69, R71, 0x1, R69 ;  /* 0x0000000147457824 */ /* 0x000fe400078e0245 */
[----:B------:R-:W-:Y:S02]  /*b9d0*/  IMAD.IADD R61, R96, 0x1, R61 ;  /* 0x00000001603d7824 */ /* 0x000fe400078e023d */
[----:B------:R-:W-:Y:S01]  /*b9e0*/  IMAD.WIDE.U32 R64, R78, R115, R64 ;  /* 0x000000734e407225 */ /* 0x000fe200078e0040 */
[----:B------:R-:W-:-:S03]  /*b9f0*/  IADD3 R60, P0, PT, R69, R60, RZ ;  /* 0x0000003c453c7210 */ /* 0x000fc60007f1e0ff */
[----:B------:R-:W-:Y:S01]  /*ba00*/  IMAD.MOV.U32 R63, RZ, RZ, RZ ;  /* 0x000000ffff3f7224 */ /* 0x000fe200078e00ff */
[----:B------:R-:W-:Y:S01]  /*ba10*/  IADD3 R64, P1, PT, R61, R64, RZ ;  /* 0x000000403d407210 */ /* 0x000fe20007f3e0ff */
        /* <DEDUP_REMOVED lines=8> */
[----:B------:R-:W-:Y:S01]  /*baa0*/  IADD3 R61, PT, PT, R117, R61, RZ ;  /* 0x0000003d753d7210 */ /* 0x000fe20007ffe0ff */
[----:B------:R-:W-:Y:S02]  /*bab0*/  IMAD.X R63, RZ, RZ, RZ, P0 ;  /* 0x000000ffff3f7224 */ /* 0x000fe400000e06ff */
[----:B------:R-:W-:-:S04]  /*bac0*/  IMAD.WIDE.U32 R64, R79, R98, R64 ;  /* 0x000000624f407225 */ /* 0x000fc800078e0040 */
[----:B------:R-:W-:Y:S01]  /*bad0*/  IMAD.WIDE.U32 R72, R107, R54, R72 ;  /* 0x000000366b487225 */ /* 0x000fe200078e0048 */
[----:B------:R-:W-:-:S03]  /*bae0*/  IADD3 R64, P2, PT, R61, R64, RZ ;  /* 0x000000403d407210 */ /* 0x000fc60007f5e0ff */
[----:B------:R-:W-:Y:S01]  /*baf0*/  IMAD.MOV.U32 R90, RZ, RZ, RZ ;  /* 0x000000ffff5a7224 */ /* 0x000fe200078e00ff */
[----:B------:R-:W-:Y:S01]  /*bb00*/  IADD3 R72, P1, PT, R72, R87, RZ ;  /* 0x0000005748487210 */ /* 0x000fe20007f3e0ff */
[----:B------:R-:W-:Y:S01]  /*bb10*/  IMAD.WIDE.U32 R62, R78, R94, R62 ;  /* 0x0000005e4e3e7225 */ /* 0x000fe200078e003e */
[----:B------:R-:W-:-:S03]  /*bb20*/  IADD3 R68, P3, PT, R73, R68, RZ ;  /* 0x0000004449447210 */ /* 0x000fc60007f7e0ff */
[----:B------:R-:W-:Y:S02]  /*bb30*/  IMAD.IADD R65, R59, 0x1, R65 ;  /* 0x000000013b417824 */ /* 0x000fe400078e0241 */
[----:B------:R-:W-:Y:S02]  /*bb40*/  IMAD.MOV.U32 R86, RZ, RZ, R60 ;  /* 0x000000ffff567224 */ /* 0x000fe400078e003c */
[----:B------:R-:W-:Y:S01]  /*bb50*/  IMAD.MOV.U32 R87, RZ, RZ, RZ ;  /* 0x000000ffff577224 */ /* 0x000fe200078e00ff */
[----:B------:R-:W-:Y:S01]  /*bb60*/  IADD3 R62, P0, PT, R65, R62, RZ ;  /* 0x0000003e413e7210 */ /* 0x000fe20007f1e0ff */
[----:B------:R-:W-:Y:S02]  /*bb70*/  IMAD.IADD R61, R90, 0x1, R63 ;  /* 0x000000015a3d7824 */ /* 0x000fe400078e023f */
[----:B------:R-:W-:-:S04]  /*bb80*/  IMAD.WIDE.U32 R122, R111, R77, R122 ;  /* 0x0000004d6f7a7225 */ /* 0x000fc800078e007a */
[----:B------:R-:W-:-:S04]  /*bb90*/  IMAD.WIDE.U32 R86, R81, R67, R86 ;  /* 0x0000004351567225 */ /* 0x000fc800078e0056 */
[----:B------:R-:W-:Y:S01]  /*bba0*/  IMAD.X R65, RZ, RZ, RZ, P2 ;  /* 0x000000ffff417224 */ /* 0x000fe200010e06ff */
[----:B------:R-:W-:Y:S01]  /*bbb0*/  IADD3 R60, P2, PT, R122, R61, RZ ;  /* 0x0000003d7a3c7210 */ /* 0x000fe20007f5e0ff */
[----:B------:R-:W-:Y:S01]  /*bbc0*/  IMAD.X R63, RZ, RZ, RZ, P0 ;  /* 0x000000ffff3f7224 */ /* 0x000fe200000e06ff */
[----:B------:R-:W-:Y:S01]  /*bbd0*/  IADD3 R73, PT, PT, R71, R87, RZ ;  /* 0x0000005747497210 */ /* 0x000fe20007ffe0ff */
[----:B------:R-:W-:-:S04]  /*bbe0*/  IMAD.WIDE.U32 R64, R80, R121, R64 ;  /* 0x0000007950407225 */ /* 0x000fc800078e0040 */
[----:B------:R-:W-:Y:S02]  /*bbf0*/  IMAD.X R61, RZ, RZ, RZ, P2 ;  /* 0x000000ffff3d7224 */ /* 0x000fe400010e06ff */
[----:B------:R-:W-:-:S04]  /*bc00*/  IMAD.WIDE.U32 R62, R79, R115, R62 ;  /* 0x000000734f3e7225 */ /* 0x000fc800078e003e */
        /* <DEDUP_REMOVED lines=12> */
[----:B------:R-:W-:Y:S01]  /*bcd0*/  MOV R108, R64 ;  /* 0x00000040006c7202 */ /* 0x000fe20000000f00 */
[----:B------:R-:W-:-:S04]  /*bce0*/  IMAD.WIDE.U32 R62, R80, R98, R62 ;  /* 0x00000062503e7225 */ /* 0x000fc800078e003e */
[----:B------:R-:W-:Y:S01]  /*bcf0*/  IMAD.IADD R122, R88, 0x1, R61 ;  /* 0x00000001587a7824 */ /* 0x000fe200078e023d */
[----:B------:R-:W-:Y:S01]  /*bd00*/  IADD3 R62, P2, PT, R65, R62, RZ ;  /* 0x0000003e413e7210 */ /* 0x000fe20007f5e0ff */
[----:B------:R-:W-:Y:S02]  /*bd10*/  IMAD.X R61, RZ, RZ, RZ, P1 ;  /* 0x000000ffff3d7224 */ /* 0x000fe400008e06ff */
[----:B------:R-:W-:Y:S01]  /*bd20*/  IMAD.MOV.U32 R109, RZ, RZ, RZ ;  /* 0x000000ffff6d7224 */ /* 0x000fe200078e00ff */
[----:B------:R-:W-:Y:S01]  /*bd30*/  IADD3 R122, P1, PT, R123, R122, RZ ;  /* 0x0000007a7b7a7210 */ /* 0x000fe20007f3e0ff */
[----:B------:R-:W-:-:S04]  /*bd40*/  IMAD.WIDE.U32 R60, R79, R94, R60 ;  /* 0x0000005e4f3c7225 */ /* 0x000fc800078e003c */
[----:B------:R-:W-:Y:S01]  /*bd50*/  IMAD.IADD R65, R59, 0x1, R63 ;  /* 0x000000013b417824 */ /* 0x000fe200078e023f */
[----:B------:R-:W-:Y:S01]  /*bd60*/  IADD3 R113, PT, PT, R90, R61, RZ ;  /* 0x0000003d5a717210 */ /* 0x000fe20007ffe0ff */
[----:B------:R-:W-:Y:S02]  /*bd70*/  IMAD.X R63, RZ, RZ, RZ, P2 ;  /* 0x000000ffff3f7224 */ /* 0x000fe400010e06ff */
[----:B------:R-:W-:-:S04]  /*bd80*/  IMAD.WIDE.U32 R108, R82, R67, R108 ;  /* 0x00000043526c7225 */ /* 0x000fc800078e006c */
[----:B------:R-:W-:-:S04]  /*bd90*/  IMAD.WIDE.U32 R68, R107, R55, R68 ;  /* 0x000000376b447225 */ /* 0x000fc800078e0044 */
[----:B------:R-:W-:Y:S01]  /*bda0*/  IMAD.X R123, RZ, RZ, RZ, P1 ;  /* 0x000000ffff7b7224 */ /* 0x000fe200008e06ff */
[----:B------:R-:W-:Y:S01]  /*bdb0*/  IADD3 R60, P1, PT, R65, R60, RZ ;  /* 0x0000003c413c7210 */ /* 0x000fe20007f3e0ff */
        /* <DEDUP_REMOVED lines=21> */
[----:B------:R-:W-:Y:S02]  /*bf10*/  IMAD.IADD R65, R117, 0x1, R63 ;  /* 0x0000000175417824 */ /* 0x000fe400078e023f */
[----:B------:R-:W-:Y:S02]  /*bf20*/  IMAD.X R109, RZ, RZ, RZ, P4 ;  /* 0x000000ffff6d7224 */ /* 0x000fe400020e06ff */
[----:B------:R-:W-:Y:S02]  /*bf30*/  IMAD.MOV.U32 R63, RZ, RZ, RZ ;  /* 0x000000ffff3f7224 */ /* 0x000fe400078e00ff */
[----:B------:R-:W-:Y:S01]  /*bf40*/  IMAD.X R69, RZ, RZ, RZ, P3 ;  /* 0x000000ffff457224 */ /* 0x000fe200018e06ff */
[----:B------:R-:W-:Y:S01]  /*bf50*/  IADD3 R112, P3, PT, R61, R112, RZ ;  /* 0x000000703d707210 */ /* 0x000fe20007f7e0ff */
[----:B------:R-:W-:Y:S01]  /*bf60*/  IMAD.WIDE.U32 R108, R107, R57, R108 ;  /* 0x000000396b6c7225 */ /* 0x000fe200078e006c */
[----:B------:R-:W-:-:S02]  /*bf70*/  IADD3.X R61, PT, PT, RZ, RZ, RZ, P0, !PT ;  /* 0x000000ffff3d7210 */ /* 0x000fc400007fe4ff */
[----:B------:R-:W-:Y:S01]  /*bf80*/  IADD3.X R113, PT, PT, RZ, RZ, RZ, P3, !PT ;  /* 0x000000ffff717210 */ /* 0x000fe20001ffe4ff */
[----:B------:R-:W-:-:S04]  /*bf90*/  IMAD.WIDE.U32 R62, R83, R67, R62 ;  /* 0x00000043533e7225 */ /* 0x000fc800078e003e */
[----:B------:R-:W-:Y:S01]  /*bfa0*/  IMAD.WIDE.U32 R68, R119, R54, R68 ;  /* 0x0000003677447225 */ /* 0x000fe200078e0044 */
[----:B------:R-:W-:-:S03]  /*bfb0*/  IADD3 R62, P0, PT, R109, R62, RZ ;  /* 0x0000003e6d3e7210 */ /* 0x000fc60007f1e0ff */
[----:B------:R-:W-:Y:S01]  /*bfc0*/  IMAD.WIDE.U32 R60, R81, R98, R60 ;  /* 0x00000062513c7225 */ /* 0x000fe200078e003c */
[----:B------:R-:W-:-:S03]  /*bfd0*/  IADD3 R86, P1, PT, R86, R69, RZ ;  /* 0x0000004556567210 */ /* 0x000fc60007f3e0ff */
[----:B------:R-:W-:Y:S01]  /*bfe0*/  IMAD R109, R72, R29, RZ ;  /* 0x0000001d486d7224 */ /* 0x000fe200078e02ff */
[----:B------:R-:W-:Y:S01]  /*bff0*/  IADD3 R60, P4, PT, R65, R60, RZ ;  /* 0x0000003c413c7210 */ /* 0x000fe20007f9e0ff */
[----:B------:R-:W-:Y:S02]  /*c000*/  IMAD.MOV.U32 R73, RZ, RZ, RZ ;  /* 0x000000ffff497224 */ /* 0x000fe400078e00ff */
[----:B------:R-:W-:Y:S01]  /*c010*/  IMAD.X R87, RZ, RZ, RZ, P1 ;  /* 0x000000ffff577224 */ /* 0x000fe200008e06ff */
[----:B------:R-:W-:Y:S01]  /*c020*/  IADD3 R122, P1, PT, R123, R122, RZ ;  /* 0x0000007a7b7a7210 */ /* 0x000fe20007f3e0ff */
[----:B------:R-:W-:-:S04]  /*c030*/  IMAD.HI.U32 R69, R109, R52, R72 ;  /* 0x000000346d457227 */ /* 0x000fc800078e0048 */
[----:B------:R-:W-:Y:S01]  /*c040*/  IMAD.IADD R65, R59, 0x1, R61 ;  /* 0x000000013b417824 */ /* 0x000fe200078e023d */
[----:B------:R-:W-:Y:S01]  /*c050*/  IADD3 R68, P5, PT, R68, R69, RZ ;  /* 0x0000004544447210 */ /* 0x000fe20007fbe0ff */
[----:B------:R-:W-:-:S03]  /*c060*/  IMAD.WIDE.U32 R72, R80, R94, R112 ;  /* 0x0000005e50487225 */ /* 0x000fc600078e0070 */
[----:B------:R-:W-:Y:S01]  /*c070*/  IADD3.X R69, PT, PT, RZ, RZ, RZ, P5, !PT ;  /* 0x000000ffff457210 */ /* 0x000fe20002ffe4ff */
[----:B------:R-:W-:Y:S01]  /*c080*/  IMAD.X R123, RZ, RZ, RZ, P1 ;  /* 0x000000ffff7b7224 */ /* 0x000fe200008e06ff */
[----:B------:R-:W-:Y:S01]  /*c090*/  IADD3 R72, P3, PT, R65, R72, RZ ;  /* 0x0000004841487210 */ /* 0x000fe20007f7e0ff */
[----:B------:R-:W-:Y:S01]  /*c0a0*/  IMAD.X R61, RZ, RZ, RZ, P4 ;  /* 0x000000ffff3d7224 */ /* 0x000fe200020e06ff */
[----:B------:R-:W-:Y:S01]  /*c0b0*/  IADD3 R65, PT, PT, R90, R73, RZ ;  /* 0x000000495a417210 */ /* 0x000fe20007ffe0ff */
[----:B------:R-:W-:-:S04]  /*c0c0*/  IMAD.WIDE.U32 R122, R111, R79, R122 ;  /* 0x0000004f6f7a7225 */ /* 0x000fc800078e007a */
[----:B------:R-:W-:Y:S02]  /*c0d0*/  IMAD.X R73, RZ, RZ, RZ, P3 ;  /* 0x000000ffff497224 */ /* 0x000fe400018e06ff */
[----:B------:R-:W-:-:S04]  /*c0e0*/  IMAD.WIDE.U32 R86, R119, R55, R86 ;  /* 0x0000003777567225 */ /* 0x000fc800078e0056 */
[----:B------:R-:W-:Y:S01]  /*c0f0*/  IMAD.WIDE.U32 R112, R81, R115, R72 ;  /* 0x0000007351707225 */ /* 0x000fe200078e0048 */
[----:B------:R-:W-:Y:S02]  /*c100*/  IADD3 R72, P1, PT, R122, R65, RZ ;  /* 0x000000417a487210 */ /* 0x000fe40007f3e0ff */
[----:B------:R-:W-:Y:S01]  /*c110*/  IADD3 R64, P2, PT, R108, R87, RZ ;  /* 0x000000576c407210 */ /* 0x000fe20007f5e0ff */
[----:B------:R-:W-:-:S04]  /*c120*/  IMAD.WIDE.U32 R68, R109, R53, R68 ;  /* 0x000000356d447225 */ /* 0x000fc800078e0044 */
[----:B------:R-:W-:-:S04]  /*c130*/  IMAD.WIDE.U32 R60, R82, R121, R60 ;  /* 0x00000079523c7225 */ /* 0x000fc800078e003c */
[----:B------:R-:W-:Y:S01]  /*c140*/  IMAD.X R73, RZ, RZ, RZ, P1 ;  /* 0x000000ffff497224 */ /* 0x000fe200008e06ff */
[----:B------:R-:W-:Y:S01]  /*c150*/  IADD3 R86, P1, PT, R86, R69, RZ ;  /* 0x0000004556567210 */ /* 0x000fe20007f3e0ff */
[----:B------:R-:W-:Y:S02]  /*c160*/  IMAD.IADD R61, R96, 0x1, R61 ;  /* 0x00000001603d7824 */ /* 0x000fe400078e023d */
[----:B------:R-:W-:Y:S02]  /*c170*/  HFMA2 R69, -RZ, RZ, 0, 0 ;  /* 0x00000000ff457431 */ /* 0x000fe400000001ff */
[----:B------:R-:W-:Y:S02]  /*c180*/  IMAD.IADD R63, R71, 0x1, R63 ;  /* 0x00000001473f7824 */ /* 0x000fe400078e023f */
[----:B------:R-:W-:Y:S01]  /*c190*/  IMAD.WIDE.U32 R72, R80, R103, R72 ;  /* 0x0000006750487225 */ /* 0x000fe200078e0048 */
[----:B------:R-:W-:Y:S02]  /*c1a0*/  IADD3 R66, P3, PT, R61, R112, RZ ;  /* 0x000000703d427210 */ /* 0x000fe40007f7e0ff */
[----:B------:R-:W-:Y:S01]  /*c1b0*/  IADD3 R60, P4, PT, R63, R60, RZ ;  /* 0x0000003c3f3c7210 */ /* 0x000fe20007f9e0ff */
[----:B------:R-:W-:-:S02]  /*c1c0*/  IMAD.IADD R61, R92, 0x1, R113 ;  /* 0x000000015c3d7824 */ /* 0x000fc400078e0271 */
[----:B------:R-:W-:Y:S02]  /*c1d0*/  IMAD R113, R68, R29, RZ ;  /* 0x0000001d44717224 */ /* 0x000fe400078e02ff */
[----:B------:R-:W-:Y:S02]  /*c1e0*/  IMAD.X R87, RZ, RZ, RZ, P1 ;  /* 0x000000ffff577224 */ /* 0x000fe400008e06ff */
[----:B------:R-:W-:Y:S01]  /*c1f0*/  IMAD.HI.U32 R69, R113, R52, R68 ;  /* 0x0000003471457227 */ /* 0x000fe200078e0044 */
[----:B------:R-:W-:Y:S02]  /*c200*/  IADD3 R68, P1, PT, R61, R72, RZ ;  /* 0x000000483d447210 */ /* 0x000fe40007f3e0ff */
[----:B------:R-:W-:Y:S01]  /*c210*/  IADD3.X R61, PT, PT, RZ, RZ, RZ, P4, !PT ;  /* 0x000000ffff3d7210 */ /* 0x000fe200027fe4ff */
[----:B------:R-:W-:-:S04]  /*c220*/  IMAD.WIDE.U32 R86, R109, R54, R86 ;  /* 0x000000366d567225 */ /* 0x000fc800078e0056 */
[----:B------:R-:W-:Y:S02]  /*c230*/  IMAD.X R65, RZ, RZ, RZ, P2 ;  /* 0x000000ffff417224 */ /* 0x000fe400010e06ff */
[----:B------:R-:W-:Y:S01]  /*c240*/  IMAD.X R63, RZ, RZ, RZ, P0 ;  /* 0x000000ffff3f7224 */ /* 0x000fe200000e06ff */
[----:B------:R-:W-:Y:S01]  /*c250*/  IADD3 R72, P0, PT, R86, R69, RZ ;  /* 0x0000004556487210 */ /* 0x000fe20007f1e0ff */
[----:B------:R-:W-:Y:S02]  /*c260*/  IMAD.IADD R73, R88, 0x1, R73 ;  /* 0x0000000158497824 */ /* 0x000fe400078e0249 */
[----:B------:R-:W-:-:S03]  /*c270*/  IMAD.WIDE.U32 R64, R119, R56, R64 ;  /* 0x0000003877407225 */ /* 0x000fc600078e0040 */
[----:B------:R-:W-:Y:S01]  /*c280*/  IADD3 R70, P2, PT, R123, R73, RZ ;  /* 0x000000497b467210 */ /* 0x000fe20007f5e0ff */
[----:B------:R-:W-:Y:S01]  /*c290*/  IMAD.WIDE.U32 R62, R107, R58, R62 ;  /* 0x0000003a6b3e7225 */ /* 0x000fe200078e003e */
[----:B------:R-:W-:-:S03]  /*c2a0*/  IADD3 R86, P4, PT, R64, R87, RZ ;  /* 0x0000005740567210 */ /* 0x000fc60007f9e0ff */
[----:B------:R-:W-:-:S04]  /*c2b0*/  IMAD.WIDE.U32 R60, R83, R104, R60 ;  /* 0x00000068533c7225 */ /* 0x000fc800078e003c */
[----:B------:R-:W-:Y:S01]  /*c2c0*/  IMAD.X R73, RZ, RZ, RZ, P0 ;  /* 0x000000ffff497224 */ /* 0x000fe200000e06ff */
[----:B------:R-:W-:Y:S01]  /*c2d0*/  IADD3 R62, P0, PT, R62, R65, RZ ;  /* 0x000000413e3e7210 */ /* 0x000fe20007f1e0ff */
[----:B------:R-:W-:Y:S01]  /*c2e0*/  IMAD.MOV.U32 R65, RZ, RZ, RZ ;  /* 0x000000ffff417224 */ /* 0x000fe200078e00ff */
[----:B------:R-:W-:Y:S01]  /*c2f0*/  MOV R64, R60 ;  /* 0x0000003c00407202 */ /* 0x000fe20000000f00 */
[----:B------:R-:W-:Y:S02]  /*c300*/  IMAD.IADD R69, R117, 0x1, R61 ;  /* 0x0000000175457824 */ /* 0x000fe400078e023d */
[----:B------:R-:W-:Y:S02]  /*c310*/  HFMA2 R61, -RZ, RZ, 0, 0 ;  /* 0x00000000ff3d7431 */ /* 0x000fe400000001ff */
[----:B------:R-:W-:-:S04]  /*c320*/  IMAD.WIDE.U32 R72, R113, R53, R72 ;  /* 0x0000003571487225 */ /* 0x000fc800078e0048 */
[----:B------:R-:W-:-:S04]  /*c330*/  IMAD.WIDE.U32 R64, R84, R67, R64 ;  /* 0x0000004354407225 */ /* 0x000fc800078e0040 */
[----:B------:R-:W-:Y:S01]  /*c340*/  IMAD.X R67, RZ, RZ, RZ, P3 ;  /* 0x000000ffff437224 */ /* 0x000fe200018e06ff */
[----:B------:R-:W-:Y:S01]  /*c350*/  IADD3 R64, P5, PT, R63, R64, RZ ;  /* 0x000000403f407210 */ /* 0x000fe20007fbe0ff */
[----:B------:R-:W-:Y:S01]  /*c360*/  IMAD R123, R72, R29, RZ ;  /* 0x0000001d487b7224 */ /* 0x000fe200078e02ff */
[----:B------:R-:W-:Y:S01]  /*c370*/  IADD3 R125, PT, PT, R71, R65, RZ ;  /* 0x00000041477d7210 */ /* 0x000fe20007ffe0ff */
[----:B------:R-:W-:Y:S01]  /*c380*/  IMAD.WIDE.U32 R66, R82, R98, R66 ;  /* 0x0000006252427225 */ /* 0x000fe200078e0042 */
[----:B------:R-:W-:-:S03]  /*c390*/  IADD3.X R65, PT, PT, RZ, RZ, RZ, P5, !PT ;  /* 0x000000ffff417210 */ /* 0x000fc60002ffe4ff */
[----:B------:R-:W-:Y:S02]  /*c3a0*/  IMAD.MOV.U32 R60, RZ, RZ, R72 ;  /* 0x000000ffff3c7224 */ /* 0x000fe400078e0048 */
[----:B------:R-:W-:Y:S02]  /*c3b0*/  IMAD.X R87, RZ, RZ, RZ, P4 ;  /* 0x000000ffff577224 */ /* 0x000fe400020e06ff */
[----:B------:R-:W-:Y:S01]  /*c3c0*/  IMAD.HI.U32 R106, R123, R52, R60 ;  /* 0x000000347b6a7227 */ /* 0x000fe200078e003c */
[----:B------:R-:W-:-:S03]  /*c3d0*/  IADD3 R60, P4, PT, R69, R66, RZ ;  /* 0x00000042453c7210 */ /* 0x000fc60007f9e0ff */
[----:B------:R-:W-:-:S04]  /*c3e0*/  IMAD.WIDE.U32 R86, R109, R55, R86 ;  /* 0x000000376d567225 */ /* 0x000fc800078e0056 */
        /* <DEDUP_REMOVED lines=8> */
[----:B------:R-:W-:-:S04]  /*c470*/  IMAD.WIDE.U32 R70, R111, R80, R70 ;  /* 0x000000506f467225 */ /* 0x000fc800078e0046 */
[----:B------:R-:W-:Y:S02]  /*c480*/  IMAD.X R63, RZ, RZ, RZ, P0 ;  /* 0x000000ffff3f7224 */ /* 0x000fe400000e06ff */
[----:B------:R-:W-:Y:S02]  /*c490*/  IMAD.X R61, RZ, RZ, RZ, P4 ;  /* 0x000000ffff3d7224 */ /* 0x000fe400020e06ff */
[----:B------:R-:W-:-:S04]  /*c4a0*/  IMAD.WIDE.U32 R72, R113, R54, R72 ;  /* 0x0000003671487225 */ /* 0x000fc800078e0048 */
[----:B------:R-:W-:Y:S01]  /*c4b0*/  IMAD.WIDE.U32 R68, R107, R102, R64 ;  /* 0x000000666b447225 */ /* 0x000fe200078e0040 */
[----:B------:R-:W-:Y:S02]  /*c4c0*/  IADD3 R64, P0, PT, R70, R67, RZ ;  /* 0x0000004346407210 */ /* 0x000fe40007f1e0ff */
        /* <DEDUP_REMOVED lines=20> */
[----:B------:R-:W-:-:S04]  /*c610*/  IMAD.WIDE.U32 R86, R109, R56, R86 ;  /* 0x000000386d567225 */ /* 0x000fc800078e0056 */
[----:B------:R-:W-:Y:S01]  /*c620*/  IMAD.WIDE.U32 R66, R84, R104, R60 ;  /* 0x0000006854427225 */ /* 0x000fe200078e003c */
[----:B------:R-:W-:-:S03]  /*c630*/  IADD3 R72, P2, PT, R86, R73, RZ ;  /* 0x0000004956487210 */ /* 0x000fc60007f5e0ff */
[----:B------:R-:W-:Y:S01]  /*c640*/  IMAD R125, R106, R29, RZ ;  /* 0x0000001d6a7d7224 */ /* 0x000fe200078e02ff */
[----:B------:R-:W-:Y:S01]  /*c650*/  IADD3.X R73, PT, PT, RZ, RZ, RZ, P2, !PT ;  /* 0x000000ffff497210 */ /* 0x000fe200017fe4ff */
[----:B------:R-:W-:Y:S01]  /*c660*/  IMAD.MOV.U32 R60, RZ, RZ, R106 ;  /* 0x000000ffff3c7224 */ /* 0x000fe200078e006a */
[----:B------:R-:W-:Y:S01]  /*c670*/  IADD3 R69, P2, PT, R69, R66, RZ ;  /* 0x0000004245457210 */ /* 0x000fe20007f5e0ff */
[----:B------:R-:W-:Y:S02]  /*c680*/  IMAD.MOV.U32 R61, RZ, RZ, RZ ;  /* 0x000000ffff3d7224 */ /* 0x000fe400078e00ff */
[----:B------:R-:W-:Y:S02]  /*c690*/  IMAD.IADD R67, R117, 0x1, R67 ;  /* 0x0000000175437824 */ /* 0x000fe400078e0243 */
[----:B------:R-:W-:Y:S01]  /*c6a0*/  IMAD.HI.U32 R86, R125, R52, R60 ;  /* 0x000000347d567227 */ /* 0x000fe200078e003c */
[----:B------:R-:W-:-:S03]  /*c6b0*/  IADD3 R60, P4, PT, R68, R63, RZ ;  /* 0x0000003f443c7210 */ /* 0x000fc60007f9e0ff */
[----:B------:R-:W-:Y:S02]  /*c6c0*/  IMAD.X R63, RZ, RZ, RZ, P0 ;  /* 0x000000ffff3f7224 */ /* 0x000fe400000e06ff */
[----:B------:R-:W-:Y:S02]  /*c6d0*/  IMAD.X R61, RZ, RZ, RZ, P4 ;  /* 0x000000ffff3d7224 */ /* 0x000fe400020e06ff */
[----:B------:R-:W-:-:S04]  /*c6e0*/  IMAD.WIDE.U32 R62, R83, R98, R62 ;  /* 0x00000062533e7225 */ /* 0x000fc800078e003e */
[----:B------:R-:W-:Y:S01]  /*c6f0*/  IMAD.WIDE.U32 R60, R119, R58, R60 ;  /* 0x0000003a773c7225 */ /* 0x000fe200078e003c */
[----:B------:R-:W-:-:S03]  /*c700*/  IADD3 R62, P3, PT, R67, R62, RZ ;  /* 0x0000003e433e7210 */ /* 0x000fc60007f7e0ff */
        /* <DEDUP_REMOVED lines=11> */
[----:B------:R-:W-:Y:S02]  /*c7c0*/  IMAD.X R69, RZ, RZ, RZ, P2 ;  /* 0x000000ffff457224 */ /* 0x000fe400010e06ff */
[----:B------:R-:W-:Y:S01]  /*c7d0*/  IMAD.IADD R107, R90, 0x1, R65 ;  /* 0x000000015a6b7824 */ /* 0x000fe200078e0241 */
[----:B------:R-:W-:Y:S01]  /*c7e0*/  IADD3.X R65, PT, PT, RZ, RZ, RZ, P3, !PT ;  /* 0x000000ffff417210 */ /* 0x000fe20001ffe4ff */
        /* <DEDUP_REMOVED lines=9> */
[----:B------:R-:W-:Y:S02]  /*c880*/  IMAD.IADD R87, R96, 0x1, R63 ;  /* 0x0000000160577824 */ /* 0x000fe400078e023f */
        /* <DEDUP_REMOVED lines=21> */
[----:B------:R-:W-:Y:S01]  /*c9e0*/  IMAD.WIDE.U32 R66, R84, R98, R64 ;  /* 0x0000006254427225 */ /* 0x000fe200078e0040 */
[----:B------:R-:W-:Y:S02]  /*c9f0*/  MOV R65, RZ ;  /* 0x000000ff00417202 */ /* 0x000fe40000000f00 */
[----:B------:R-:W-:Y:S01]  /*ca00*/  IADD3.X R71, PT, PT, RZ, RZ, RZ, P3, !PT ;  /* 0x000000ffff477210 */ /* 0x000fe20001ffe4ff */
[----:B------:R-:W-:Y:S02]  /*ca10*/  IMAD R69, R86, R29, RZ ;  /* 0x0000001d56457224 */ /* 0x000fe400078e02ff */
[----:B------:R-:W-:Y:S02]  /*ca20*/  IMAD.MOV.U32 R64, RZ, RZ, R86 ;  /* 0x000000ffff407224 */ /* 0x000fe400078e0056 */
[----:B------:R-:W-:Y:S02]  /*ca30*/  IMAD.X R63, RZ, RZ, RZ, P6 ;  /* 0x000000ffff3f7224 */ /* 0x000fe400030e06ff */
[----:B------:R-:W-:-:S04]  /*ca40*/  IMAD.HI.U32 R68, R69, R52, R64 ;  /* 0x0000003445447227 */ /* 0x000fc800078e0040 */
[----:B------:R-:W-:-:S04]  /*ca50*/  IMAD.WIDE.U32 R62, R83, R94, R62 ;  /* 0x0000005e533e7225 */ /* 0x000fc800078e003e */
[----:B------:R-:W-:Y:S02]  /*ca60*/  IMAD.IADD R65, R59, 0x1, R67 ;  /* 0x000000013b417824 */ /* 0x000fe400078e0243 */
[----:B------:R-:W-:Y:S02]  /*ca70*/  IMAD.X R61, RZ, RZ, RZ, P5 ;  /* 0x000000ffff3d7224 */ /* 0x000fe400028e06ff */
        /* <DEDUP_REMOVED lines=16> */
[----:B------:R-:W-:-:S03]  /*cb80*/  IADD3.X R87, PT, PT, RZ, RZ, RZ, P2, !PT ;  /* 0x000000ffff577210 */ /* 0x000fc600017fe4ff */
        /* <DEDUP_REMOVED lines=8> */
[----:B------:R-:W-:-:S03]  /*cc10*/  IADD3 R62, P1, PT, R67, R62, RZ ;  /* 0x0000003e433e7210 */ /* 0x000fc60007f3e0ff */
[----:B------:R-:W-:Y:S02]  /*cc20*/  IMAD.X R73, RZ, RZ, RZ, P5 ;  /* 0x000000ffff497224 */ /* 0x000fe400028e06ff */
[----:B------:R-:W-:Y:S01]  /*cc30*/  IMAD.X R61, RZ, RZ, RZ, P3 ;  /* 0x000000ffff3d7224 */ /* 0x000fe200018e06ff */
[----:B------:R-:W-:Y:S01]  /*cc40*/  IADD3 R60, P3, PT, R63, R64, RZ ;  /* 0x000000403f3c7210 */ /* 0x000fe20007f7e0ff */
[----:B------:R-:W-:Y:S02]  /*cc50*/  IMAD.IADD R65, R88, 0x1, R65 ;  /* 0x0000000158417824 */ /* 0x000fe400078e0241 */
        /* <DEDUP_REMOVED lines=21> */
[----:B------:R-:W-:Y:S01]  /*cdb0*/  IADD3.X R64, PT, PT, RZ, RZ, RZ, P0, !PT ;  /* 0x000000ffff407210 */ /* 0x000fe200007fe4ff */
[----:B------:R-:W-:Y:S01]  /*cdc0*/  IMAD.X R107, RZ, RZ, RZ, P6 ;  /* 0x000000ffff6b7224 */ /* 0x000fe200030e06ff */
[----:B------:R-:W-:Y:S01]  /*cdd0*/  IADD3 R65, P6, PT, R63, R65, RZ ;  /* 0x000000413f417210 */ /* 0x000fe20007fde0ff */
        /* <DEDUP_REMOVED lines=10> */
[----:B------:R-:W-:Y:S01]  /*ce80*/  IMAD R59, R86, R29, RZ ;  /* 0x0000001d563b7224 */ /* 0x000fe200078e02ff */
[----:B------:R-:W-:Y:S01]  /*ce90*/  IADD3 R72, P3, PT, R72, R107, RZ ;  /* 0x0000006b48487210 */ /* 0x000fe20007f7e0ff */
[----:B------:R-:W-:Y:S01]  /*cea0*/  IMAD.MOV.U32 R87, RZ, RZ, RZ ;  /* 0x000000ffff577224 */ /* 0x000fe200078e00ff */
[----:B------:R-:W-:Y:S01]  /*ceb0*/  IADD3 R64, P1, PT, R64, R67, RZ ;  /* 0x0000004340407210 */ /* 0x000fe20007f3e0ff */
[----:B------:R-:W-:Y:S01]  /*cec0*/  IMAD.X R63, RZ, RZ, RZ, P6 ;  /* 0x000000ffff3f7224 */ /* 0x000fe200030e06ff */
[----:B------:R-:W-:Y:S01]  /*ced0*/  IADD3.X R107, PT, PT, RZ, RZ, RZ, P0, !PT ;  /* 0x000000ffff6b7210 */ /* 0x000fe200007fe4ff */
[----:B------:R-:W-:-:S03]  /*cee0*/  IMAD.HI.U32 R67, R59, R52, R86 ;  /* 0x000000343b437227 */ /* 0x000fc600078e0056 */
[----:B------:R-:W-:Y:S01]  /*cef0*/  IADD3 R87, P6, PT, R63, R64, RZ ;  /* 0x000000403f577210 */ /* 0x000fe20007fde0ff */
[----:B------:R-:W-:Y:S02]  /*cf00*/  IMAD.X R63, RZ, RZ, RZ, P4 ;  /* 0x000000ffff3f7224 */ /* 0x000fe400020e06ff */
[----:B------:R-:W-:Y:S02]  /*cf10*/  IMAD.X R73, RZ, RZ, RZ, P3 ;  /* 0x000000ffff497224 */ /* 0x000fe400018e06ff */
[----:B------:R-:W-:Y:S01]  /*cf20*/  IMAD.WIDE.U32 R60, R84, R103, R60 ;  /* 0x00000067543c7225 */ /* 0x000fe200078e003c */
[----:B------:R-:W-:-:S03]  /*cf30*/  IADD3.X R103, PT, PT, RZ, RZ, RZ, P5, !PT ;  /* 0x000000ffff677210 */ /* 0x000fc60002ffe4ff */
[----:B------:R-:W-:-:S04]  /*cf40*/  IMAD.WIDE.U32 R62, R123, R58, R62 ;  /* 0x0000003a7b3e7225 */ /* 0x000fc800078e003e */
[----:B------:R-:W-:-:S04]  /*cf50*/  IMAD.WIDE.U32 R72, R125, R56, R72 ;  /* 0x000000387d487225 */ /* 0x000fc800078e0048 */
        /* <DEDUP_REMOVED lines=18> */
[----:B------:R-:W-:-:S04]  /*d080*/  IMAD.WIDE.U32 R64, R125, R57, R62 ;  /* 0x000000397d407225 */ /* 0x000fc800078e003e */
[----:B------:R-:W-:Y:S01]  /*d090*/  IMAD.X R107, RZ, RZ, RZ, P5 ;  /* 0x000000ffff6b7224 */ /* 0x000fe200028e06ff */
[----:B------:R-:W-:Y:S01]  /*d0a0*/  IADD3 R66, P1, PT, R60, R65, RZ ;  /* 0x000000413c427210 */ /* 0x000fe20007f3e0ff */
[----:B------:R-:W-:-:S03]  /*d0b0*/  IMAD.WIDE.U32 R72, R69, R55, R72 ;  /* 0x0000003745487225 */ /* 0x000fc600078e0048 */
[----:B------:R-:W-:Y:S01]  /*d0c0*/  IADD3.X R67, PT, PT, RZ, RZ, RZ, P1, !PT ;  /* 0x000000ffff437210 */ /* 0x000fe20000ffe4ff */
[----:B------:R-:W-:Y:S01]  /*d0d0*/  IMAD.WIDE.U32 R62, R59, R53, R106 ;  /* 0x000000353b3e7225 */ /* 0x000fe200078e006a */
[----:B------:R-:W-:Y:S02]  /*d0e0*/  IADD3 R64, P6, PT, R64, R73, RZ ;  /* 0x0000004940407210 */ /* 0x000fe40007fde0ff */
[----:B------:R-:W-:Y:S01]  /*d0f0*/  IADD3 R68, P1, PT, R68, R103, RZ ;  /* 0x0000006744447210 */ /* 0x000fe20007f3e0ff */
[----:B------:R-:W-:Y:S01]  /*d100*/  IMAD.WIDE.U32 R66, R125, R58, R66 ;  /* 0x0000003a7d427225 */ /* 0x000fe200078e0042 */
[----:B------:R-:W-:-:S03]  /*d110*/  IADD3 R60, P5, PT, R72, R63, RZ ;  /* 0x0000003f483c7210 */ /* 0x000fc60007fbe0ff */
[----:B------:R-:W-:Y:S01]  /*d120*/  IMAD.X R65, RZ, RZ, RZ, P6 ;  /* 0x000000ffff417224 */ /* 0x000fe200030e06ff */
[----:B------:R-:W-:Y:S01]  /*d130*/  IADD3 R87, P6, PT, R61, R87, RZ ;  /* 0x000000573d577210 */ /* 0x000fe20007fde0ff */
[----:B------:R-:W-:Y:S02]  /*d140*/  IMAD.X R61, RZ, RZ, RZ, P5 ;  /* 0x000000ffff3d7224 */ /* 0x000fe400028e06ff */
[----:B------:R-:W-:Y:S01]  /*d150*/  IMAD.WIDE.U32 R72, R69, R56, R64 ;  /* 0x0000003845487225 */ /* 0x000fe200078e0040 */
[----:B------:R-:W-:-:S03]  /*d160*/  IADD3 R64, P5, PT, R67, R87, RZ ;  /* 0x0000005743407210 */ /* 0x000fc60007fbe0ff */
[----:B------:R-:W-:Y:S01]  /*d170*/  IMAD.WIDE.U32 R60, R59, R54, R60 ;  /* 0x000000363b3c7225 */ /* 0x000fe200078e003c */
[----:B------:R-:W-:-:S03]  /*d180*/  IADD3.X R65, PT, PT, RZ, RZ, RZ, P5, !PT ;  /* 0x000000ffff417210 */ /* 0x000fc60002ffe4ff */
[----:B------:R-:W-:Y:S01]  /*d190*/  IMAD.X R71, RZ, RZ, RZ, P4 ;  /* 0x000000ffff477224 */ /* 0x000fe200020e06ff */
[----:B------:R-:W-:Y:S01]  /*d1a0*/  IADD3 R66, P4, PT, R66, R73, RZ ;  /* 0x0000004942427210 */ /* 0x000fe20007f9e0ff */
[----:B------:R-:W-:Y:S01]  /*d1b0*/  IMAD.WIDE.U32 R64, R125, R102, R64 ;  /* 0x000000667d407225 */ /* 0x000fe200078e0040 */
[----:B------:R-:W-:-:S03]  /*d1c0*/  IADD3 R72, P5, PT, R72, R61, RZ ;  /* 0x0000003d48487210 */ /* 0x000fc60007fbe0ff */
[----:B------:R-:W-:Y:S02]  /*d1d0*/  IMAD.X R67, RZ, RZ, RZ, P4 ;  /* 0x000000ffff437224 */ /* 0x000fe400020e06ff */
[----:B------:R-:W-:Y:S02]  /*d1e0*/  IMAD.X R73, RZ, RZ, RZ, P5 ;  /* 0x000000ffff497224 */ /* 0x000fe400028e06ff */
        /* <DEDUP_REMOVED lines=9> */
[----:B------:R-:W-:Y:S02]  /*d280*/  IADD3 R103, P3, PT, R103, R68, RZ ;  /* 0x0000004467677210 */ /* 0x000fe40007f7e0ff */
[----:B------:R-:W-:Y:S01]  /*d290*/  IADD3 R107, P4, PT, R107, R64, RZ ;  /* 0x000000406b6b7210 */ /* 0x000fe20007f9e0ff */
[----:B------:R-:W-:Y:S01]  /*d2a0*/  IMAD.X R87, RZ, RZ, RZ, P2 ;  /* 0x000000ffff577224 */ /* 0x000fe200010e06ff */
[----:B------:R-:W-:Y:S01]  /*d2b0*/  IADD3 R103, P2, PT, R65, R103, RZ ;  /* 0x0000006741677210 */ /* 0x000fe20007f5e0ff */
[----:B------:R-:W-:Y:S01]  /*d2c0*/  IMAD.WIDE.U32 R72, R69, R58, R72 ;  /* 0x0000003a45487225 */ /* 0x000fe200078e0048 */
[----:B------:R-:W-:-:S02]  /*d2d0*/  IADD3.X R68, PT, PT, RZ, RZ, RZ, P0, !PT ;  /* 0x000000ffff447210 */ /* 0x000fc400007fe4ff */
        /* <DEDUP_REMOVED lines=15> */
[----:B------:R-:W-:-:S03]  /*d3d0*/  IMAD.X R88, RZ, RZ, RZ, P0 ;  /* 0x000000ffff587224 */ /* 0x000fc600000e06ff */
[----:B------:R-:W-:Y:S01]  /*d3e0*/  IADD3 R103, P2, PT, R103, R70, RZ ;  /* 0x0000004667677210 */ /* 0x000fe20007f5e0ff */
[----:B------:R-:W-:Y:S01]  /*d3f0*/  IMAD.X R70, RZ, RZ, RZ, P4 ;  /* 0x000000ffff467224 */ /* 0x000fe200020e06ff */
[----:B------:R-:W-:Y:S02]  /*d400*/  IADD3.X R69, PT, PT, RZ, RZ, RZ, P6, !PT ;  /* 0x000000ffff457210 */ /* 0x000fe400037fe4ff */
[----:B------:R-:W-:Y:S02]  /*d410*/  IADD3 R87, P4, PT, R87, R103, RZ ;  /* 0x0000006757577210 */ /* 0x000fe40007f9e0ff */
[----:B------:R-:W-:Y:S01]  /*d420*/  IADD3 R86, PT, PT, R70, R71, R107 ;  /* 0x0000004746567210 */ /* 0x000fe20007ffe06b */
[----:B------:R-:W-:-:S04]  /*d430*/  IMAD.WIDE.U32 R70, R59, R58, R68 ;  /* 0x0000003a3b467225 */ /* 0x000fc800078e0044 */
[----:B------:R-:W-:Y:S01]  /*d440*/  IMAD.X R69, RZ, RZ, RZ, P1 ;  /* 0x000000ffff457224 */ /* 0x000fe200008e06ff */
[----:B------:R-:W-:Y:S02]  /*d450*/  IADD3 R68, P0, PT, R71, R87, RZ ;  /* 0x0000005747447210 */ /* 0x000fe40007f1e0ff */
[----:B------:R-:W-:Y:S02]  /*d460*/  IADD3.X R87, PT, PT, RZ, RZ, RZ, P2, !PT ;  /* 0x000000ffff577210 */ /* 0x000fe400017fe4ff */
[----:B------:R-:W-:Y:S01]  /*d470*/  IADD3 R86, PT, PT, R69, R86, R88 ;  /* 0x0000005645567210 */ /* 0x000fe20007ffe058 */
[----:B------:R-:W-:Y:S02]  /*d480*/  IMAD.X R69, RZ, RZ, RZ, P0 ;  /* 0x000000ffff457224 */ /* 0x000fe400000e06ff */
        /* <DEDUP_REMOVED lines=28> */
[----:B------:R-:W-:-:S04]  /*d650*/  MOV R88, R72 ;  /* 0x0000004800587202 */ /* 0x000fc80000000f00 */
        /* <DEDUP_REMOVED lines=14> */
[----:B------:R-:W-:Y:S01]  /*d740*/  IMAD.MOV.U32 R96, RZ, RZ, R60 ;  /* 0x000000ffff607224 */ /* 0x000fe200078e003c */
[----:B------:R-:W-:Y:S02]  /*d750*/  ISETP.GE.U32.AND P0, PT, R62, R52, PT ;  /* 0x000000343e00720c */ /* 0x000fe40003f06070 */
[----:B------:R-:W-:Y:S02]  /*d760*/  MOV R98, R62 ;  /* 0x0000003e00627202 */ /* 0x000fe40000000f00 */
[----:B------:R-:W-:-:S13]  /*d770*/  ISETP.LT.U32.OR P0, PT, R96, R53, !P0 ;  /* 0x000000356000720c */ /* 0x000fda0004701470 */
[----:B------:R-:W-:Y:S05]  /*d780*/  @P0 BRA `(.L_x_287) ;  /* 0x00000000005c0947 */ /* 0x000fea0003800000 */
.L_x_286:
        /* <DEDUP_REMOVED lines=23> */
.L_x_287:
[----:B------:R-:W-:Y:S02]  /*d900*/  HFMA2 R61, -RZ, RZ, 0, 0 ;  /* 0x00000000ff3d7431 */ /* 0x000fe400000001ff */
[----:B------:R-:W-:-:S04]  /*d910*/  IMAD.WIDE.U32 R62, R27, UR11, RZ ;  /* 0x0000000b1b3e7c25 */ /* 0x000fc8000f8e00ff */
[----:B------:R-:W-:Y:S02]  /*d920*/  HFMA2 R73, -RZ, RZ, 0, 0 ;  /* 0x00000000ff497431 */ /* 0x000fe400000001ff */
[----:B------:R-:W-:Y:S02]  /*d930*/  IMAD.IADD R60, R85, 0x1, R63 ;  /* 0x00000001553c7824 */ /* 0x000fe400078e023f */
[----:B------:R-:W-:Y:S02]  /*d940*/  IMAD.MOV.U32 R69, RZ, RZ, RZ ;  /* 0x000000ffff457224 */ /* 0x000fe400078e00ff */
[----:B------:R-:W-:Y:S02]  /*d950*/  IMAD R67, R62, R29, RZ ;  /* 0x0000001d3e437224 */ /* 0x000fe400078e02ff */
[----:B------:R-:W-:-:S04]  /*d960*/  IMAD.WIDE.U32 R60, R34, UR11, R60 ;  /* 0x0000000b223c7c25 */ /* 0x000fc8000f8e003c */
[----:B------:R-:W-:Y:S02]  /*d970*/  IMAD.IADD R68, R100, 0x1, R61 ;  /* 0x0000000164447824 */ /* 0x000fe400078e023d */
[----:B------:R-:W-:Y:S02]  /*d980*/  IMAD.MOV.U32 R61, RZ, RZ, RZ ;  /* 0x000000ffff3d7224 */ /* 0x000fe400078e00ff */
[----:B------:R-:W-:-:S04]  /*d990*/  IMAD.WIDE.U32 R68, R25, UR11, R68 ;  /* 0x0000000b19447c25 */ /* 0x000fc8000f8e0044 */
[----:B------:R-:W-:-:S04]  /*d9a0*/  IMAD.WIDE.U32 R60, R27, UR10, R60 ;  /* 0x0000000a1b3c7c25 */ /* 0x000fc8000f8e003c */
[----:B------:R-:W-:Y:S01]  /*d9b0*/  IMAD.MOV.U32 R63, RZ, RZ, RZ ;  /* 0x000000ffff3f7224 */ /* 0x000fe200078e00ff */
[----:B------:R-:W-:Y:S01]  /*d9c0*/  IADD3 R65, PT, PT, R85, R61, RZ ;  /* 0x0000003d55417210 */ /* 0x000fe20007ffe0ff */
[----:B------:R-:W-:Y:S02]  /*d9d0*/  IMAD.MOV.U32 R71, RZ, RZ, RZ ;  /* 0x000000ffff477224 */ /* 0x000fe400078e00ff */
[----:B------:R-:W-:Y:S01]  /*d9e0*/  IMAD.HI.U32 R63, R67, R52, R62 ;  /* 0x00000034433f7227 */ /* 0x000fe200078e003e */
[----:B------:R-:W-:-:S03]  /*d9f0*/  IADD3 R64, P0, PT, R65, R68, RZ ;  /* 0x0000004441407210 */ /* 0x000fc60007f1e0ff */
[----:B------:R-:W-:Y:S02]  /*da00*/  IMAD.IADD R62, R99, 0x1, R69 ;  /* 0x00000001633e7824 */ /* 0x000fe400078e0245 */
[----:B------:R-:W-:Y:S01]  /*da10*/  IMAD.X R65, RZ, RZ, RZ, P0 ;  /* 0x000000ffff417224 */ /* 0x000fe200000e06ff */
[----:B------:R-:W-:Y:S01]  /*da20*/  IADD3 R60, P0, PT, R63, R60, RZ ;  /* 0x0000003c3f3c7210 */ /* 0x000fe20007f1e0ff */
[----:B------:R-:W-:Y:S01]  /*da30*/  IMAD.MOV.U32 R109, RZ, RZ, RZ ;  /* 0x000000ffff6d7224 */ /* 0x000fe200078e00ff */
[----:B------:R-:W-:Y:S01]  /*da40*/  MOV R63, RZ ;  /* 0x000000ff003f7202 */ /* 0x000fe20000000f00 */
[----:B------:R-:W-:-:S04]  /*da50*/  IMAD.WIDE.U32 R64, R34, UR10, R64 ;  /* 0x0000000a22407c25 */ /* 0x000fc8000f8e0040 */
[----:B------:R-:W-:-:S04]  /*da60*/  IMAD.WIDE.U32 R62, R32, UR11, R62 ;  /* 0x0000000b203e7c25 */ /* 0x000fc8000f8e003e */
[----:B------:R-:W-:Y:S02]  /*da70*/  IMAD.IADD R69, R100, 0x1, R65 ;  /* 0x0000000164457824 */ /* 0x000fe400078e0241 */
[----:B------:R-:W-:Y:S02]  /*da80*/  IMAD.X R61, RZ, RZ, RZ, P0 ;  /* 0x000000ffff3d7224 */ /* 0x000fe400000e06ff */
[----:B------:R-:W-:Y:S01]  /*da90*/  IMAD.MOV.U32 R65, RZ, RZ, RZ ;  /* 0x000000ffff417224 */ /* 0x000fe200078e00ff */
[----:B------:R-:W-:Y:S01]  /*daa0*/  IADD3 R68, P0, PT, R69, R62, RZ ;  /* 0x0000003e45447210 */ /* 0x000fe20007f1e0ff */
[----:B------:R-:W-:Y:S01]  /*dab0*/  IMAD.WIDE.U32 R60, R67, R53, R60 ;  /* 0x00000035433c7225 */ /* 0x000fe200078e003c */
[----:B------:R-:W-:-:S03]  /*dac0*/  IADD3 R62, PT, PT, R95, R63, RZ ;  /* 0x0000003f5f3e7210 */ /* 0x000fc60007ffe0ff */
[----:B------:R-:W-:Y:S02]  /*dad0*/  IMAD.X R69, RZ, RZ, RZ, P0 ;  /* 0x000000ffff457224 */ /* 0x000fe400000e06ff */
[----:B------:R-:W-:-:S04]  /*dae0*/  IMAD.WIDE.U32 R64, R27, UR9, R64 ;  /* 0x000000091b407c25 */ /* 0x000fc8000f8e0040 */
[----:B------:R-:W-:Y:S01]  /*daf0*/  IMAD.WIDE.U32 R68, R25, UR10, R68 ;  /* 0x0000000a19447c25 */ /* 0x000fe2000f8e0044 */
[----:B------:R-:W-:-:S03]  /*db00*/  IADD3 R64, P2, PT, R61, R64, RZ ;  /* 0x000000403d407210 */ /* 0x000fc60007f5e0ff */
[----:B------:R-:W-:Y:S01]  /*db10*/  IMAD.MOV.U32 R63, RZ, RZ, RZ ;  /* 0x000000ffff3f7224 */ /* 0x000fe200078e00ff */
[----:B------:R-:W-:Y:S01]  /*db20*/  IADD3 R61, PT, PT, R99, R69, RZ ;  /* 0x00000045633d7210 */ /* 0x000fe20007ffe0ff */
[----:B------:R-:W-:Y:S02]  /*db30*/  IMAD.IADD R65, R85, 0x1, R65 ;  /* 0x0000000155417824 */ /* 0x000fe400078e0241 */
[----:B------:R-:W-:-:S03]  /*db40*/  IMAD.WIDE.U32 R62, R23, UR11, R62 ;  /* 0x0000000b173e7c25 */ /* 0x000fc6000f8e003e */
[----:B------:R-:W-:Y:S01]  /*db50*/  IADD3 R68, P1, PT, R65, R68, RZ ;  /* 0x0000004441447210 */ /* 0x000fe20007f3e0ff */
[----:B------:R-:W-:Y:S01]  /*db60*/  IMAD R110, R60, R29, RZ ;  /* 0x0000001d3c6e7224 */ /* 0x000fe200078e02ff */
[----:B------:R-:W-:Y:S01]  /*db70*/  IADD3 R62, P0, PT, R61, R62, RZ ;  /* 0x0000003e3d3e7210 */ /* 0x000fe20007f1e0ff */
[----:B------:R-:W-:Y:S01]  /*db80*/  IMAD.MOV.U32 R61, RZ, RZ, RZ ;  /* 0x000000ffff3d7224 */ /* 0x000fe200078e00ff */
[----:B------:R-:W-:Y:S01]  /*db90*/  IADD3.X R65, PT, PT, RZ, RZ, RZ, P2, !PT ;  /* 0x000000ffff417210 */ /* 0x000fe200017fe4ff */
[----:B------:R-:W-:Y:S02]  /*dba0*/  IMAD.X R69, RZ, RZ, RZ, P1 ;  /* 0x000000ffff457224 */ /* 0x000fe400008e06ff */
[----:B------:R-:W-:Y:S02]  /*dbb0*/  IMAD.IADD R70, R93, 0x1, R63 ;  /* 0x000000015d467824 */ /* 0x000fe400078e023f */
[----:B------:R-:W-:Y:S02]  /*dbc0*/  IMAD.X R63, RZ, RZ, RZ, P0 ;  /* 0x000000ffff3f7224 */ /* 0x000fe400000e06ff */
[----:B------:R-:W-:-:S04]  /*dbd0*/  IMAD.WIDE.U32 R68, R34, UR9, R68 ;  /* 0x0000000922447c25 */ /* 0x000fc8000f8e0044 */
[----:B------:R-:W-:-:S04]  /*dbe0*/  IMAD.HI.U32 R61, R110, R52, R60 ;  /* 0x000000346e3d7227 */ /* 0x000fc800078e003c */
[----:B------:R-:W-:-:S04]  /*dbf0*/  IMAD.WIDE.U32 R64, R67, R54, R64 ;  /* 0x0000003643407225 */ /* 0x000fc800078e0040 */
[----:B------:R-:W-:Y:S01]  /*dc00*/  IMAD.WIDE.U32 R62, R32, UR10, R62 ;  /* 0x0000000a203e7c25 */ /* 0x000fe2000f8e003e */
[----:B------:R-:W-:-:S03]  /*dc10*/  IADD3 R60, P0, PT, R64, R61, RZ ;  /* 0x0000003d403c7210 */ /* 0x000fc60007f1e0ff */
[----:B------:R-:W-:Y:S01]  /*dc20*/  IMAD.IADD R69, R100, 0x1, R69 ;  /* 0x0000000164457824 */ /* 0x000fe200078e0245 */
[----:B------:R-:W-:Y:S01]  /*dc30*/  IADD3 R63, PT, PT, R95, R63, RZ ;  /* 0x0000003f5f3f7210 */ /* 0x000fe20007ffe0ff */
[----:B------:R-:W-:-:S03]  /*dc40*/  IMAD.WIDE.U32 R70, R30, UR11, R70 ;  /* 0x0000000b1e467c25 */ /* 0x000fc6000f8e0046 */
[----:B------:R-:W-:Y:S01]  /*dc50*/  IADD3 R62, P1, PT, R69, R62, RZ ;  /* 0x0000003e453e7210 */ /* 0x000fe20007f3e0ff */
[----:B------:R-:W-:Y:S02]  /*dc60*/  IMAD.MOV.U32 R69, RZ, RZ, RZ ;  /* 0x000000ffff457224 */ /* 0x000fe400078e00ff */
[----:B------:R-:W-:Y:S01]  /*dc70*/  IMAD.X R61, RZ, RZ, RZ, P0 ;  /* 0x000000ffff3d7224 */ /* 0x000fe200000e06ff */
[----:B------:R-:W-:Y:S01]  /*dc80*/  IADD3 R70, P0, PT, R63, R70, RZ ;  /* 0x000000463f467210 */ /* 0x000fe20007f1e0ff */
[----:B------:R-:W-:Y:S01]  /*dc90*/  IMAD.WIDE.U32 R68, R27, UR8, R68 ;  /* 0x000000081b447c25 */ /* 0x000fe2000f8e0044 */
[----:B------:R-:W-:-:S03]  /*dca0*/  IADD3.X R63, PT, PT, RZ, RZ, RZ, P1, !PT ;  /* 0x000000ffff3f7210 */ /* 0x000fc60000ffe4ff */
[----:B------:R-:W-:Y:S01]  /*dcb0*/  IMAD.IADD R64, R91, 0x1, R71 ;  /* 0x000000015b407824 */ /* 0x000fe200078e0247 */
[----:B------:R-:W-:Y:S01]  /*dcc0*/  IADD3 R68, P1, PT, R65, R68, RZ ;  /* 0x0000004441447210 */ /* 0x000fe20007f3e0ff */
[----:B------:R-:W-:Y:S02]  /*dcd0*/  IMAD.IADD R69, R85, 0x1, R69 ;  /* 0x0000000155457824 */ /* 0x000fe400078e0245 */
[----:B------:R-:W-:Y:S02]  /*dce0*/  IMAD.X R71, RZ, RZ, RZ, P0 ;  /* 0x000000ffff477224 */ /* 0x000fe400000e06ff */
[----:B------:R-:W-:-:S04]  /*dcf0*/  IMAD.WIDE.U32 R62, R25, UR9, R62 ;  /* 0x00000009193e7c25 */ /* 0x000fc8000f8e003e */
[----:B------:R-:W-:Y:S01]  /*dd00*/  IMAD.WIDE.U32 R70, R23, UR10, R70 ;  /* 0x0000000a17467c25 */ /* 0x000fe2000f8e0046 */
[----:B------:R-:W-:-:S03]  /*dd10*/  IADD3 R62, P0, PT, R69, R62, RZ ;  /* 0x0000003e453e7210 */ /* 0x000fc60007f1e0ff */
[----:B------:R-:W-:Y:S01]  /*dd20*/  IMAD.IADD R63, R99, 0x1, R63 ;  /* 0x00000001633f7824 */ /* 0x000fe200078e023f */
[----:B------:R-:W-:Y:S01]  /*dd30*/  IADD3 R71, PT, PT, R93, R71, RZ ;  /* 0x000000475d477210 */ /* 0x000fe20007ffe0ff */
[----:B------:R-:W-:Y:S02]  /*dd40*/  IMAD.MOV.U32 R65, RZ, RZ, RZ ;  /* 0x000000ffff417224 */ /* 0x000fe400078e00ff */
[----:B------:R-:W-:Y:S01]  /*dd50*/  IMAD.X R69, RZ, RZ, RZ, P1 ;  /* 0x000000ffff457224 */ /* 0x000fe200008e06ff */
[----:B------:R-:W-:Y:S01]  /*dd60*/  IADD3 R70, P1, PT, R63, R70, RZ ;  /* 0x000000463f467210 */ /* 0x000fe20007f3e0ff */
[----:B------:R-:W-:-:S04]  /*dd70*/  IMAD.WIDE.U32 R64, R21, UR11, R64 ;  /* 0x0000000b15407c25 */ /* 0x000fc8000f8e0040 */
[----:B------:R-:W-:Y:S01]  /*dd80*/  IMAD.X R63, RZ, RZ, RZ, P0 ;  /* 0x000000ffff3f7224 */ /* 0x000fe200000e06ff */
[----:B------:R-:W-:Y:S01]  /*dd90*/  IADD3 R64, P0, PT, R71, R64, RZ ;  /* 0x0000004047407210 */ /* 0x000fe20007f1e0ff */
[----:B------:R-:W-:-:S04]  /*dda0*/  IMAD.WIDE.U32 R60, R110, R53, R60 ;  /* 0x000000356e3c7225 */ /* 0x000fc800078e003c */
[----:B------:R-:W-:-:S04]  /*ddb0*/  IMAD.WIDE.U32 R68, R67, R55, R68 ;  /* 0x0000003743447225 */ /* 0x000fc800078e0044 */
[----:B------:R-:W-:Y:S02]  /*ddc0*/  IMAD.X R71, RZ, RZ, RZ, P1 ;  /* 0x000000ffff477224 */ /* 0x000fe400008e06ff */
[----:B------:R-:W-:-:S04]  /*ddd0*/  IMAD.WIDE.U32 R62, R34, UR8, R62 ;  /* 0x00000008223e7c25 */ /* 0x000fc8000f8e003e */
[----:B------:R-:W-:Y:S02]  /*dde0*/  IMAD R104, R60, R29, RZ ;  /* 0x0000001d3c687224 */ /* 0x000fe400078e02ff */
[----:B------:R-:W-:Y:S01]  /*ddf0*/  IMAD.MOV.U32 R72, RZ, RZ, R60 ;  /* 0x000000ffff487224 */ /* 0x000fe200078e003c */
[----:B------:R-:W-:Y:S01]  /*de00*/  IADD3 R60, P1, PT, R68, R61, RZ ;  /* 0x0000003d443c7210 */ /* 0x000fe20007f3e0ff */
[----:B------:R-:W-:Y:S01]  /*de10*/  IMAD.IADD R108, R89, 0x1, R65 ;  /* 0x00000001596c7824 */ /* 0x000fe200078e0241 */
[----:B------:R-:W-:Y:S01]  /*de20*/  IADD3.X R65, PT, PT, RZ, RZ, RZ, P0, !PT ;  /* 0x000000ffff417210 */ /* 0x000fe200007fe4ff */
[----:B------:R-:W-:-:S04]  /*de30*/  IMAD.WIDE.U32 R70, R32, UR9, R70 ;  /* 0x0000000920467c25 */ /* 0x000fc8000f8e0046 */
[----:B------:R-:W-:Y:S02]  /*de40*/  IMAD.IADD R63, R100, 0x1, R63 ;  /* 0x00000001643f7824 */ /* 0x000fe400078e023f */
[----:B------:R-:W-:Y:S02]  /*de50*/  IMAD.X R61, RZ, RZ, RZ, P1 ;  /* 0x000000ffff3d7224 */ /* 0x000fe400008e06ff */
[----:B------:R-:W-:Y:S01]  /*de60*/  IMAD.WIDE.U32 R64, R30, UR10, R64 ;  /* 0x0000000a1e407c25 */ /* 0x000fe2000f8e0040 */
[----:B------:R-:W-:Y:S02]  /*de70*/  IADD3 R70, P0, PT, R63, R70, RZ ;  /* 0x000000463f467210 */ /* 0x000fe40007f1e0ff */
[----:B------:R-:W-:Y:S01]  /*de80*/  MOV R63, RZ ;  /* 0x000000ff003f7202 */ /* 0x000fe20000000f00 */
[----:B------:R-:W-:Y:S02]  /*de90*/  IMAD.IADD R71, R95, 0x1, R71 ;  /* 0x000000015f477824 */ /* 0x000fe400078e0247 */
[----:B------:R-:W-:-:S03]  /*dea0*/  IMAD.HI.U32 R107, R104, R52, R72 ;  /* 0x00000034686b7227 */ /* 0x000fc600078e0048 */
[----:B------:R-:W-:Y:S01]  /*deb0*/  IADD3 R64, P1, PT, R71, R64, RZ ;  /* 0x0000004047407210 */ /* 0x000fe20007f3e0ff */
[----:B------:R-:W-:-:S04]  /*dec0*/  IMAD.WIDE.U32 R60, R110, R54, R60 ;  /* 0x000000366e3c7225 */ /* 0x000fc800078e003c */
[----:B------:R-:W-:-:S04]  /*ded0*/  IMAD.WIDE.U32 R62, R27, UR7, R62 ;  /* 0x000000071b3e7c25 */ /* 0x000fc8000f8e003e */
[----:B------:R-:W-:Y:S01]  /*dee0*/  IMAD.X R71, RZ, RZ, RZ, P0 ;  /* 0x000000ffff477224 */ /* 0x000fe200000e06ff */
[----:B------:R-:W-:Y:S01]  /*def0*/  IADD3 R106, P0, PT, R60, R107, RZ ;  /* 0x0000006b3c6a7210 */ /* 0x000fe20007f1e0ff */
[----:B------:R-:W-:Y:S01]  /*df00*/  IMAD.IADD R65, R91, 0x1, R65 ;  /* 0x000000015b417824 */ /* 0x000fe200078e0241 */
[----:B------:R-:W-:Y:S01]  /*df10*/  IADD3 R62, P2, PT, R69, R62, RZ ;  /* 0x0000003e453e7210 */ /* 0x000fe20007f5e0ff */
[----:B------:R-:W-:Y:S01]  /*df20*/  IMAD.WIDE.U32 R108, R36, UR11, R108 ;  /* 0x0000000b246c7c25 */ /* 0x000fe2000f8e006c */
[----:B------:R-:W-:-:S03]  /*df30*/  IADD3 R69, PT, PT, R85, R63, RZ ;  /* 0x0000003f55457210 */ /* 0x000fc60007ffe0ff */
[----:B------:R-:W-:Y:S01]  /*df40*/  IMAD.X R107, RZ, RZ, RZ, P0 ;  /* 0x000000ffff6b7224 */ /* 0x000fe200000e06ff */
[----:B------:R-:W-:Y:S01]  /*df50*/  IADD3 R68, P0, PT, R108, R65, RZ ;  /* 0x000000416c447210 */ /* 0x000fe20007f1e0ff */
[----:B------:R-:W-:-:S04]  /*df60*/  IMAD.WIDE.U32 R70, R25, UR8, R70 ;  /* 0x0000000819467c25 */ /* 0x000fc8000f8e0046 */
[----:B------:R-:W-:Y:S01]  /*df70*/  IMAD.X R65, RZ, RZ, RZ, P1 ;  /* 0x000000ffff417224 */ /* 0x000fe200008e06ff */
[----:B------:R-:W-:Y:S01]  /*df80*/  IADD3 R71, PT, PT, R99, R71, RZ ;  /* 0x0000004763477210 */ /* 0x000fe20007ffe0ff */
[----:B------:R-:W-:Y:S01]  /*df90*/  IMAD.X R63, RZ, RZ, RZ, P2 ;  /* 0x000000ffff3f7224 */ /* 0x000fe200010e06ff */
[----:B------:R-:W-:Y:S01]  /*dfa0*/  IADD3 R60, P1, PT, R69, R70, RZ ;  /* 0x00000046453c7210 */ /* 0x000fe20007f3e0ff */
[----:B------:R-:W-:-:S04]  /*dfb0*/  IMAD.WIDE.U32 R64, R23, UR9, R64 ;  /* 0x0000000917407c25 */ /* 0x000fc8000f8e0040 */
[----:B------:R-:W-:-:S04]  /*dfc0*/  IMAD.WIDE.U32 R62, R67, R56, R62 ;  /* 0x00000038433e7225 */ /* 0x000fc800078e003e */
[----:B------:R-:W-:Y:S01]  /*dfd0*/  IMAD.X R69, RZ, RZ, RZ, P0 ;  /* 0x000000ffff457224 */ /* 0x000fe200000e06ff */
[----:B------:R-:W-:Y:S01]  /*dfe0*/  IADD3 R70, P0, PT, R71, R64, RZ ;  /* 0x0000004047467210 */ /* 0x000fe20007f1e0ff */
[----:B------:R-:W-:Y:S01]  /*dff0*/  IMAD.IADD R65, R93, 0x1, R65 ;  /* 0x000000015d417824 */ /* 0x000fe200078e0241 */
[----:B------:R-:W-:Y:S01]  /*e000*/  IADD3 R64, P2, PT, R62, R61, RZ ;  /* 0x0000003d3e407210 */ /* 0x000fe20007f5e0ff */
[----:B------:R-:W-:Y:S02]  /*e010*/  IMAD.X R61, RZ, RZ, RZ, P1 ;  /* 0x000000ffff3d7224 */ /* 0x000fe400008e06ff */
[----:B------:R-:W-:-:S04]  /*e020*/  IMAD.WIDE.U32 R68, R21, UR10, R68 ;  /* 0x0000000a15447c25 */ /* 0x000fc8000f8e0044 */
[----:B------:R-:W-:Y:S01]  /*e030*/  IMAD.X R71, RZ, RZ, RZ, P0 ;  /* 0x000000ffff477224 */ /* 0x000fe200000e06ff */
[----:B------:R-:W-:Y:S01]  /*e040*/  IADD3 R68, P1, PT, R65, R68, RZ ;  /* 0x0000004441447210 */ /* 0x000fe20007f3e0ff */
[----:B------:R-:W-:Y:S01]  /*e050*/  IMAD.WIDE.U32 R60, R34, UR7, R60 ;  /* 0x00000007223c7c25 */ /* 0x000fe2000f8e003c */
[----:B------:R-:W-:Y:S02]  /*e060*/  IADD3 R108, PT, PT, R89, R69, RZ ;  /* 0x00000045596c7210 */ /* 0x000fe40007ffe0ff */
[----:B------:R-:W-:Y:S01]  /*e070*/  IADD3.X R69, PT, PT, RZ, RZ, RZ, P1, !PT ;  /* 0x000000ffff457210 */ /* 0x000fe20000ffe4ff */
[----:B------:R-:W-:Y:S01]  /*e080*/  IMAD.WIDE.U32 R70, R32, UR8, R70 ;  /* 0x0000000820467c25 */ /* 0x000fe2000f8e0046 */
[----:B------:R-:W-:-:S03]  /*e090*/  IADD3 R108, P0, PT, R109, R108, RZ ;  /* 0x0000006c6d6c7210 */ /* 0x000fc60007f1e0ff */
[----:B------:R-:W-:Y:S02]  /*e0a0*/  IMAD.IADD R61, R100, 0x1, R61 ;  /* 0x00000001643d7824 */ /* 0x000fe400078e023d */
[----:B------:R-:W-:Y:S02]  /*e0b0*/  IMAD.X R65, RZ, RZ, RZ, P2 ;  /* 0x000000ffff417224 */ /* 0x000fe400010e06ff */
[----:B------:R-:W-:Y:S01]  /*e0c0*/  IMAD.WIDE.U32 R68, R30, UR9, R68 ;  /* 0x000000091e447c25 */ /* 0x000fe2000f8e0044 */
[----:B------:R-:W-:-:S03]  /*e0d0*/  IADD3 R70, P2, PT, R61, R70, RZ ;  /* 0x000000463d467210 */ /* 0x000fc60007f5e0ff */
[----:B------:R-:W-:Y:S01]  /*e0e0*/  IMAD.MOV.U32 R61, RZ, RZ, RZ ;  /* 0x000000ffff3d7224 */ /* 0x000fe200078e00ff */
[----:B------:R-:W-:Y:S01]  /*e0f0*/  IADD3 R69, PT, PT, R91, R69, RZ ;  /* 0x000000455b457210 */ /* 0x000fe20007ffe0ff */
[----:B------:R-:W-:Y:S02]  /*e100*/  IMAD.IADD R71, R95, 0x1, R71 ;  /* 0x000000015f477824 */ /* 0x000fe400078e0247 */
[----:B------:R-:W-:-:S03]  /*e110*/  IMAD.WIDE.U32 R106, R104, R53, R106 ;  /* 0x00000035686a7225 */ /* 0x000fc600078e006a */
[----:B------:R-:W-:Y:S01]  /*e120*/  IADD3 R62, P1, PT, R71, R68, RZ ;  /* 0x00000044473e7210 */ /* 0x000fe20007f3e0ff */
[----:B------:R-:W-:-:S04]  /*e130*/  IMAD.WIDE.U32 R64, R110, R55, R64 ;  /* 0x000000376e407225 */ /* 0x000fc800078e0040 */
[----:B------:R-:W-:-:S04]  /*e140*/  IMAD.WIDE.U32 R60, R27, UR6, R60 ;  /* 0x000000061b3c7c25 */ /* 0x000fc8000f8e003c */
[----:B------:R-:W-:Y:S01]  /*e150*/  IMAD.X R71, RZ, RZ, RZ, P2 ;  /* 0x000000ffff477224 */ /* 0x000fe200010e06ff */
[----:B------:R-:W-:Y:S01]  /*e160*/  IADD3 R60, P2, PT, R63, R60, RZ ;  /* 0x0000003c3f3c7210 */ /* 0x000fe20007f5e0ff */
[----:B------:R-:W-:Y:S01]  /*e170*/  IMAD R111, R106, R29, RZ ;  /* 0x0000001d6a6f7224 */ /* 0x000fe200078e02ff */
[----:B------:R-:W-:Y:S01]  /*e180*/  IADD3.X R63, PT, PT, RZ, RZ, RZ, P1, !PT ;  /* 0x000000ffff3f7210 */ /* 0x000fe20000ffe4ff */
[----:B------:R-:W-:Y:S01]  /*e190*/  IMAD.MOV.U32 R72, RZ, RZ, R106 ;  /* 0x000000ffff487224 */ /* 0x000fe200078e006a */
[----:B------:R-:W-:Y:S01]  /*e1a0*/  IADD3 R106, P3, PT, R64, R107, RZ ;  /* 0x0000006b406a7210 */ /* 0x000fe20007f7e0ff */
[----:B------:R-:W-:Y:S02]  /*e1b0*/  IMAD.X R109, RZ, RZ, RZ, P0 ;  /* 0x000000ffff6d7224 */ /* 0x000fe400000e06ff */
[----:B------:R-:W-:Y:S01]  /*e1c0*/  IMAD.WIDE.U32 R70, R25, UR7, R70 ;  /* 0x0000000719467c25 */ /* 0x000fe2000f8e0046 */
[----:B------:R-:W-:-:S03]  /*e1d0*/  IADD3.X R107, PT, PT, RZ, RZ, RZ, P3, !PT ;  /* 0x000000ffff6b7210 */ /* 0x000fc60001ffe4ff */
[----:B------:R-:W-:-:S04]  /*e1e0*/  IMAD.WIDE.U32 R108, R36, UR10, R108 ;  /* 0x0000000a246c7c25 */ /* 0x000fc8000f8e006c */
[----:B------:R-:W-:Y:S01]  /*e1f0*/  IMAD.IADD R61, R85, 0x1, R61 ;  /* 0x00000001553d7824 */ /* 0x000fe200078e023d */
[----:B------:R-:W-:Y:S01]  /*e200*/  IADD3 R68, P0, PT, R108, R69, RZ ;  /* 0x000000456c447210 */ /* 0x000fe20007f1e0ff */
[----:B------:R-:W-:Y:S02]  /*e210*/  IMAD.IADD R71, R99, 0x1, R71 ;  /* 0x0000000163477824 */ /* 0x000fe400078e0247 */
[----:B------:R-:W-:Y:S01]  /*e220*/  IMAD.WIDE.U32 R62, R23, UR8, R62 ;  /* 0x00000008173e7c25 */ /* 0x000fe2000f8e003e */
[----:B------:R-:W-:-:S03]  /*e230*/  IADD3 R70, P1, PT, R61, R70, RZ ;  /* 0x000000463d467210 */ /* 0x000fc60007f3e0ff */
[----:B------:R-:W-:-:S04]  /*e240*/  IMAD.HI.U32 R73, R111, R52, R72 ;  /* 0x000000346f497227 */ /* 0x000fc800078e0048 */
[----:B------:R-:W-:-:S04]  /*e250*/  IMAD.WIDE.U32 R106, R104, R54, R106 ;  /* 0x00000036686a7225 */ /* 0x000fc800078e006a */
[----:B------:R-:W-:Y:S01]  /*e260*/  IMAD.X R61, RZ, RZ, RZ, P2 ;  /* 0x000000ffff3d7224 */ /* 0x000fe200010e06ff */
[----:B------:R-:W-:Y:S01]  /*e270*/  IADD3 R72, P2, PT, R71, R62, RZ ;  /* 0x0000003e47487210 */ /* 0x000fe20007f5e0ff */
[----:B------:R-:W-:Y:S01]  /*e280*/  IMAD.X R69, RZ, RZ, RZ, P0 ;  /* 0x000000ffff457224 */ /* 0x000fe200000e06ff */
[----:B------:R-:W-:Y:S01]  /*e290*/  IADD3 R64, P4, PT, R106, R73, RZ ;  /* 0x000000496a407210 */ /* 0x000fe20007f9e0ff */
[----:B------:R-:W-:Y:S01]  /*e2a0*/  IMAD.X R71, RZ, RZ, RZ, P1 ;  /* 0x000000ffff477224 */ /* 0x000fe200008e06ff */
[----:B------:R-:W-:Y:S01]  /*e2b0*/  IADD3.X R73, PT, PT, RZ, RZ, RZ, P2, !PT ;  /* 0x000000ffff497210 */ /* 0x000fe200017fe4ff */
[----:B------:R-:W-:-:S04]  /*e2c0*/  IMAD.WIDE.U32 R60, R67, R57, R60 ;  /* 0x00000039433c7225 */ /* 0x000fc800078e003c */
[----:B------:R-:W-:Y:S01]  /*e2d0*/  IMAD.WIDE.U32 R68, R21, UR9, R68 ;  /* 0x0000000915447c25 */ /* 0x000fe2000f8e0044 */
[----:B------:R-:W-:-:S03]  /*e2e0*/  IADD3 R62, P3, PT, R60, R65, RZ ;  /* 0x000000413c3e7210 */ /* 0x000fc60007f7e0ff */
[----:B------:R-:W-:Y:S02]  /*e2f0*/  IMAD.IADD R63, R93, 0x1, R63 ;  /* 0x000000015d3f7824 */ /* 0x000fe400078e023f */
[----:B------:R-:W-:-:S03]  /*e300*/  IMAD.WIDE.U32 R70, R34, UR6, R70 ;  /* 0x0000000622467c25 */ /* 0x000fc6000f8e0046 */
[----:B------:R-:W-:Y:S01]  /*e310*/  IADD3 R68, P1, PT, R63, R68, RZ ;  /* 0x000000443f447210 */ /* 0x000fe20007f3e0ff */
[----:B------:R-:W-:-:S04]  /*e320*/  IMAD.WIDE.U32 R72, R32, UR7, R72 ;  /* 0x0000000720487c25 */ /* 0x000fc8000f8e0048 */
[----:B------:R-:W-:Y:S01]  /*e330*/  IMAD.IADD R108, R89, 0x1, R69 ;  /* 0x00000001596c7824 */ /* 0x000fe200078e0245 */
[----:B------:R-:W-:Y:S01]  /*e340*/  IADD3.X R69, PT, PT, RZ, RZ, RZ, P1, !PT ;  /* 0x000000ffff457210 */ /* 0x000fe20000ffe4ff */
[----:B------:R-:W-:Y:S02]  /*e350*/  IMAD.IADD R71, R100, 0x1, R71 ;  /* 0x0000000164477824 */ /* 0x000fe400078e0247 */
[----:B------:R-:W-:Y:S01]  /*e360*/  IMAD.X R65, RZ, RZ, RZ, P4 ;  /* 0x000000ffff417224 */ /* 0x000fe200020e06ff */
[----:B------:R-:W-:Y:S01]  /*e370*/  IADD3 R108, P0, PT, R109, R108, RZ ;  /* 0x0000006c6d6c7210 */ /* 0x000fe20007f1e0ff */
[----:B------:R-:W-:Y:S02]  /*e380*/  IMAD.IADD R113, R95, 0x1, R73 ;  /* 0x000000015f717824 */ /* 0x000fe400078e0249 */
[----:B------:R-:W-:Y:S01]  /*e390*/  HFMA2 R73, -RZ, RZ, 0, 0 ;  /* 0x00000000ff497431 */ /* 0x000fe200000001ff */
[----:B------:R-:W-:Y:S01]  /*e3a0*/  IADD3 R60, P2, PT, R71, R72, RZ ;  /* 0x00000048473c7210 */ /* 0x000fe20007f5e0ff */
[----:B------:R-:W-:-:S04]  /*e3b0*/  IMAD.WIDE.U32 R64, R111, R53, R64 ;  /* 0x000000356f407225 */ /* 0x000fc800078e0040 */
[----:B------:R-:W-:Y:S02]  /*e3c0*/  IMAD.MOV.U32 R71, RZ, RZ, RZ ;  /* 0x000000ffff477224 */ /* 0x000fe400078e00ff */
[----:B------:R-:W-:Y:S02]  /*e3d0*/  IMAD.X R63, RZ, RZ, RZ, P3 ;  /* 0x000000ffff3f7224 */ /* 0x000fe400018e06ff */
[----:B------:R-:W-:Y:S02]  /*e3e0*/  IMAD R87, R64, R29, RZ ;  /* 0x0000001d40577224 */ /* 0x000fe400078e02ff */
[----:B------:R-:W-:-:S04]  /*e3f0*/  IMAD.WIDE.U32 R68, R30, UR8, R68 ;  /* 0x000000081e447c25 */ /* 0x000fc8000f8e0044 */
[----:B------:R-:W-:Y:S01]  /*e400*/  IMAD.MOV.U32 R72, RZ, RZ, R64 ;  /* 0x000000ffff487224 */ /* 0x000fe200078e0040 */
[----:B------:R-:W-:Y:S01]  /*e410*/  IADD3 R68, P1, PT, R113, R68, RZ ;  /* 0x0000004471447210 */ /* 0x000fe20007f3e0ff */
[----:B------:R-:W-:-:S04]  /*e420*/  IMAD.WIDE.U32 R70, R27, UR5, R70 ;  /* 0x000000051b467c25 */ /* 0x000fc8000f8e0046 */
[----:B------:R-:W-:Y:S02]  /*e430*/  IMAD.X R109, RZ, RZ, RZ, P0 ;  /* 0x000000ffff6d7224 */ /* 0x000fe400000e06ff */
[----:B------:R-:W-:-:S04]  /*e440*/  IMAD.WIDE.U32 R62, R110, R56, R62 ;  /* 0x000000386e3e7225 */ /* 0x000fc800078e003e */
[----:B------:R-:W-:Y:S01]  /*e450*/  IMAD.HI.U32 R103, R87, R52, R72 ;  /* 0x0000003457677227 */ /* 0x000fe200078e0048 */
[----:B------:R-:W-:Y:S02]  /*e460*/  IADD3 R72, P4, PT, R61, R70, RZ ;  /* 0x000000463d487210 */ /* 0x000fe40007f9e0ff */
[----:B------:R-:W-:Y:S01]  /*e470*/  IADD3 R106, P3, PT, R62, R107, RZ ;  /* 0x0000006b3e6a7210 */ /* 0x000fe20007f7e0ff */
[----:B------:R-:W-:Y:S01]  /*e480*/  IMAD.IADD R69, R91, 0x1, R69 ;  /* 0x000000015b457824 */ /* 0x000fe200078e0245 */
[----:B------:R-:W-:Y:S01]  /*e490*/  IADD3.X R73, PT, PT, RZ, RZ, RZ, P4, !PT ;  /* 0x000000ffff497210 */ /* 0x000fe200027fe4ff */
[----:B------:R-:W-:Y:S01]  /*e4a0*/  IMAD.WIDE.U32 R108, R36, UR9, R108 ;  /* 0x00000009246c7c25 */ /* 0x000fe2000f8e006c */
[----:B------:R-:W-:-:S03]  /*e4b0*/  IADD3.X R107, PT, PT, RZ, RZ, RZ, P3, !PT ;  /* 0x000000ffff6b7210 */ /* 0x000fc60001ffe4ff */
[----:B------:R-:W-:Y:S01]  /*e4c0*/  IMAD.X R61, RZ, RZ, RZ, P2 ;  /* 0x000000ffff3d7224 */ /* 0x000fe200010e06ff */
[----:B------:R-:W-:Y:S01]  /*e4d0*/  IADD3 R70, P0, PT, R108, R69, RZ ;  /* 0x000000456c467210 */ /* 0x000fe20007f1e0ff */
[----:B------:R-:W-:Y:S02]  /*e4e0*/  IMAD.IADD R71, R85, 0x1, R71 ;  /* 0x0000000155477824 */ /* 0x000fe400078e0247 */
        /* <DEDUP_REMOVED lines=8> */
[----:B------:R-:W-:Y:S01]  /*e570*/  IADD3 R64, P1, PT, R106, R65, RZ ;  /* 0x000000416a407210 */ /* 0x000fe20007f3e0ff */
[----:B------:R-:W-:Y:S02]  /*e580*/  IMAD.X R61, RZ, RZ, RZ, P3 ;  /* 0x000000ffff3d7224 */ /* 0x000fe400018e06ff */
[----:B------:R-:W-:-:S04]  /*e590*/  IMAD.WIDE.U32 R72, R67, R58, R72 ;  /* 0x0000003a43487225 */ /* 0x000fc800078e0048 */
[----:B------:R-:W-:Y:S01]  /*e5a0*/  IMAD.WIDE.U32 R70, R21, UR8, R70 ;  /* 0x0000000815467c25 */ /* 0x000fe2000f8e0046 */
[----:B------:R-:W-:-:S03]  /*e5b0*/  IADD3 R62, P4, PT, R72, R63, RZ ;  /* 0x0000003f483e7210 */ /* 0x000fc60007f9e0ff */
[----:B------:R-:W-:Y:S01]  /*e5c0*/  IMAD.IADD R65, R93, 0x1, R69 ;  /* 0x000000015d417824 */ /* 0x000fe200078e0245 */
[----:B------:R-:W-:Y:S01]  /*e5d0*/  IADD3 R71, PT, PT, R89, R71, RZ ;  /* 0x0000004759477210 */ /* 0x000fe20007ffe0ff */
[----:B------:R-:W-:Y:S02]  /*e5e0*/  IMAD.X R69, RZ, RZ, RZ, P2 ;  /* 0x000000ffff457224 */ /* 0x000fe400010e06ff */
[----:B------:R-:W-:Y:S01]  /*e5f0*/  IMAD.WIDE.U32 R60, R34, UR5, R60 ;  /* 0x00000005223c7c25 */ /* 0x000fe2000f8e003c */
[----:B------:R-:W-:Y:S02]  /*e600*/  IADD3 R70, P0, PT, R65, R70, RZ ;  /* 0x0000004641467210 */ /* 0x000fe40007f1e0ff */
[----:B------:R-:W-:Y:S01]  /*e610*/  IADD3 R108, P2, PT, R109, R71, RZ ;  /* 0x000000476d6c7210 */ /* 0x000fe20007f5e0ff */
[----:B------:R-:W-:-:S04]  /*e620*/  IMAD.WIDE.U32 R68, R32, UR6, R68 ;  /* 0x0000000620447c25 */ /* 0x000fc8000f8e0044 */
[----:B------:R-:W-:Y:S01]  /*e630*/  IMAD.IADD R65, R100, 0x1, R61 ;  /* 0x0000000164417824 */ /* 0x000fe200078e023d */
[----:B------:R-:W-:Y:S01]  /*e640*/  MOV R61, RZ ;  /* 0x000000ff003d7202 */ /* 0x000fe20000000f00 */
[----:B------:R-:W-:Y:S02]  /*e650*/  IMAD.X R63, RZ, RZ, RZ, P4 ;  /* 0x000000ffff3f7224 */ /* 0x000fe400020e06ff */
[----:B------:R-:W-:Y:S01]  /*e660*/  IMAD.X R71, RZ, RZ, RZ, P0 ;  /* 0x000000ffff477224 */ /* 0x000fe200000e06ff */
[----:B------:R-:W-:Y:S01]  /*e670*/  IADD3 R68, P3, PT, R65, R68, RZ ;  /* 0x0000004441447210 */ /* 0x000fe20007f7e0ff */
[----:B------:R-:W-:Y:S02]  /*e680*/  IMAD.X R65, RZ, RZ, RZ, P1 ;  /* 0x000000ffff417224 */ /* 0x000fe400008e06ff */
[----:B------:R-:W-:-:S04]  /*e690*/  IMAD.WIDE.U32 R62, R110, R57, R62 ;  /* 0x000000396e3e7225 */ /* 0x000fc800078e003e */
[----:B------:R-:W-:Y:S01]  /*e6a0*/  IMAD.IADD R109, R95, 0x1, R69 ;  /* 0x000000015f6d7824 */ /* 0x000fe200078e0245 */
[----:B------:R-:W-:Y:S01]  /*e6b0*/  IADD3 R106, P4, PT, R62, R107, RZ ;  /* 0x0000006b3e6a7210 */ /* 0x000fe20007f9e0ff */
[----:B------:R-:W-:Y:S01]  /*e6c0*/  IMAD.WIDE.U32 R70, R30, UR7, R70 ;  /* 0x000000071e467c25 */ /* 0x000fe2000f8e0046 */
[----:B------:R-:W-:Y:S02]  /*e6d0*/  IADD3.X R69, PT, PT, RZ, RZ, RZ, P3, !PT ;  /* 0x000000ffff457210 */ /* 0x000fe40001ffe4ff */
[----:B------:R-:W-:Y:S01]  /*e6e0*/  IADD3.X R107, PT, PT, RZ, RZ, RZ, P4, !PT ;  /* 0x000000ffff6b7210 */ /* 0x000fe200027fe4ff */
[----:B------:R-:W-:Y:S01]  /*e6f0*/  IMAD.WIDE.U32 R64, R111, R54, R64 ;  /* 0x000000366f407225 */ /* 0x000fe200078e0040 */
[----:B------:R-:W-:-:S03]  /*e700*/  IADD3 R70, P1, PT, R109, R70, RZ ;  /* 0x000000466d467210 */ /* 0x000fc60007f3e0ff */
[----:B------:R-:W-:-:S04]  /*e710*/  IMAD.WIDE.U32 R60, R27, UR4, R60 ;  /* 0x000000041b3c7c25 */ /* 0x000fc8000f8e003c */
[----:B------:R-:W-:Y:S01]  /*e720*/  IMAD.X R109, RZ, RZ, RZ, P2 ;  /* 0x000000ffff6d7224 */ /* 0x000fe200010e06ff */
[----:B------:R-:W-:Y:S01]  /*e730*/  IADD3 R102, P2, PT, R64, R103, RZ ;  /* 0x0000006740667210 */ /* 0x000fe20007f5e0ff */
[----:B------:R-:W-:Y:S01]  /*e740*/  IMAD.WIDE.U32 R106, R104, R56, R106 ;  /* 0x00000038686a7225 */ /* 0x000fe200078e006a */
[----:B------:R-:W-:-:S03]  /*e750*/  IADD3 R60, P0, PT, R73, R60, RZ ;  /* 0x0000003c493c7210 */ /* 0x000fc60007f1e0ff */
[----:B------:R-:W-:Y:S02]  /*e760*/  IMAD.IADD R73, R91, 0x1, R71 ;  /* 0x000000015b497824 */ /* 0x000fe400078e0247 */
[----:B------:R-:W-:-:S04]  /*e770*/  IMAD.WIDE.U32 R108, R36, UR8, R108 ;  /* 0x00000008246c7c25 */ /* 0x000fc8000f8e006c */
[----:B------:R-:W-:Y:S01]  /*e780*/  IMAD.X R103, RZ, RZ, RZ, P2 ;  /* 0x000000ffff677224 */ /* 0x000fe200010e06ff */
[----:B------:R-:W-:Y:S01]  /*e790*/  IADD3 R72, P2, PT, R108, R73, RZ ;  /* 0x000000496c487210 */ /* 0x000fe20007f5e0ff */
[----:B------:R-:W-:-:S03]  /*e7a0*/  IMAD.WIDE.U32 R68, R25, UR5, R68 ;  /* 0x0000000519447c25 */ /* 0x000fc6000f8e0044 */
[----:B------:R-:W-:Y:S01]  /*e7b0*/  IADD3.X R73, PT, PT, RZ, RZ, RZ, P2, !PT ;  /* 0x000000ffff497210 */ /* 0x000fe200017fe4ff */
[----:B------:R-:W-:Y:S01]  /*e7c0*/  IMAD.X R71, RZ, RZ, RZ, P1 ;  /* 0x000000ffff477224 */ /* 0x000fe200008e06ff */
[----:B------:R-:W-:Y:S01]  /*e7d0*/  IADD3 R66, P1, PT, R106, R65, RZ ;  /* 0x000000416a427210 */ /* 0x000fe20007f3e0ff */
[----:B------:R-:W-:-:S04]  /*e7e0*/  IMAD.WIDE.U32 R102, R87, R53, R102 ;  /* 0x0000003557667225 */ /* 0x000fc800078e0066 */
[----:B------:R-:W-:Y:S02]  /*e7f0*/  IMAD.IADD R61, R85, 0x1, R61 ;  /* 0x00000001553d7824 */ /* 0x000fe400078e023d */
[----:B------:R-:W-:Y:S01]  /*e800*/  IMAD.IADD R69, R99, 0x1, R69 ;  /* 0x0000000163457824 */ /* 0x000fe200078e0245 */
[----:B------:R-:W0:Y:S01]  /*e810*/  LDC R85, c[0x3][0x1c] ;  /* 0x00c00700ff557b82 */ /* 0x000e220000000800 */
[----:B------:R-:W-:Y:S01]  /*e820*/  IMAD R113, R102, R29, RZ ;  /* 0x0000001d66717224 */ /* 0x000fe200078e02ff */
[----:B------:R-:W-:Y:S01]  /*e830*/  IADD3 R68, P3, PT, R61, R68, RZ ;  /* 0x000000443d447210 */ /* 0x000fe20007f7e0ff */
[----:B------:R-:W-:-:S04]  /*e840*/  IMAD.WIDE.U32 R70, R23, UR6, R70 ;  /* 0x0000000617467c25 */ /* 0x000fc8000f8e0046 */
[----:B------:R-:W-:Y:S01]  /*e850*/  IMAD.MOV.U32 R64, RZ, RZ, R102 ;  /* 0x000000ffff407224 */ /* 0x000fe200078e0066 */
[----:B------:R-:W-:Y:S01]  /*e860*/  IADD3 R71, PT, PT, R93, R71, RZ ;  /* 0x000000475d477210 */ /* 0x000fe20007ffe0ff */
[----:B------:R-:W-:Y:S02]  /*e870*/  IMAD.MOV.U32 R65, RZ, RZ, RZ ;  /* 0x000000ffff417224 */ /* 0x000fe400078e00ff */
[----:B------:R-:W-:-:S04]  /*e880*/  IMAD.WIDE.U32 R72, R21, UR7, R72 ;  /* 0x0000000715487c25 */ /* 0x000fc8000f8e0048 */
[----:B------:R-:W-:Y:S01]  /*e890*/  IMAD.HI.U32 R62, R113, R52, R64 ;  /* 0x00000034713e7227 */ /* 0x000fe200078e0040 */
[----:B------:R-:W-:-:S03]  /*e8a0*/  IADD3 R64, P2, PT, R69, R70, RZ ;  /* 0x0000004645407210 */ /* 0x000fc60007f5e0ff */
[----:B------:R-:W-:Y:S01]  /*e8b0*/  IMAD.X R69, RZ, RZ, RZ, P3 ;  /* 0x000000ffff457224 */ /* 0x000fe200018e06ff */
[----:B------:R-:W-:Y:S01]  /*e8c0*/  IADD3 R70, P3, PT, R71, R72, RZ ;  /* 0x0000004847467210 */ /* 0x000fe20007f7e0ff */
[----:B------:R-:W-:Y:S02]  /*e8d0*/  IMAD.IADD R73, R89, 0x1, R73 ;  /* 0x0000000159497824 */ /* 0x000fe400078e0249 */
[----:B------:R-:W-:Y:S01]  /*e8e0*/  IMAD.X R65, RZ, RZ, RZ, P2 ;  /* 0x000000ffff417224 */ /* 0x000fe200010e06ff */
[----:B------:R-:W-:Y:S01]  /*e8f0*/  IADD3.X R71, PT, PT, RZ, RZ, RZ, P3, !PT ;  /* 0x000000ffff477210 */ /* 0x000fe20001ffe4ff */
[----:B------:R-:W-:Y:S01]  /*e900*/  IMAD.WIDE.U32 R68, R34, UR4, R68 ;  /* 0x0000000422447c25 */ /* 0x000fe2000f8e0044 */
[----:B------:R-:W-:-:S03]  /*e910*/  IADD3 R108, P2, PT, R109, R73, RZ ;  /* 0x000000496d6c7210 */ /* 0x000fc60007f5e0ff */
[----:B------:R-:W-:-:S04]  /*e920*/  IMAD.WIDE.U32 R64, R32, UR5, R64 ;  /* 0x0000000520407c25 */ /* 0x000fc8000f8e0040 */
[----:B------:R-:W-:Y:S02]  /*e930*/  IMAD.IADD R69, R100, 0x1, R69 ;  /* 0x0000000164457824 */ /* 0x000fe400078e0245 */
[----:B------:R-:W-:Y:S02]  /*e940*/  IMAD.IADD R65, R95, 0x1, R65 ;  /* 0x000000015f417824 */ /* 0x000fe400078e0241 */
[----:B------:R-:W-:Y:S02]  /*e950*/  IMAD.X R109, RZ, RZ, RZ, P2 ;  /* 0x000000ffff6d7224 */ /* 0x000fe400010e06ff */
[----:B------:R-:W-:-:S04]  /*e960*/  IMAD.WIDE.U32 R70, R30, UR6, R70 ;  /* 0x000000061e467c25 */ /* 0x000fc8000f8e0046 */
[----:B------:R-:W-:Y:S01]  /*e970*/  IMAD.X R61, RZ, RZ, RZ, P0 ;  /* 0x000000ffff3d7224 */ /* 0x000fe200000e06ff */
[----:B------:R-:W-:Y:S01]  /*e980*/  IADD3 R64, P0, PT, R69, R64, RZ ;  /* 0x0000004045407210 */ /* 0x000fe20007f1e0ff */
[----:B------:R-:W-:Y:S01]  /*e990*/  IMAD.WIDE.U32 R108, R36, UR7, R108 ;  /* 0x00000007246c7c25 */ /* 0x000fe2000f8e006c */
[----:B------:R-:W-:Y:S02]  /*e9a0*/  IADD3 R70, P2, PT, R65, R70, RZ ;  /* 0x0000004641467210 */ /* 0x000fe40007f5e0ff */
[----:B------:R-:W-:Y:S01]  /*e9b0*/  IADD3 R71, PT, PT, R91, R71, RZ ;  /* 0x000000475b477210 */ /* 0x000fe20007ffe0ff */
[----:B------:R-:W-:Y:S02]  /*e9c0*/  IMAD.X R65, RZ, RZ, RZ, P0 ;  /* 0x000000ffff417224 */ /* 0x000fe400000e06ff */
[----:B0-----:R-:W-:Y:S01]  /*e9d0*/  IMAD.WIDE.U32 R60, R67, R85, R60 ;  /* 0x00000055433c7225 */ /* 0x001fe200078e003c */
[----:B------:R-:W-:-:S03]  /*e9e0*/  IADD3 R72, P0, PT, R108, R71, RZ ;  /* 0x000000476c487210 */ /* 0x000fc60007f1e0ff */
[----:B------:R-:W-:Y:S01]  /*e9f0*/  IMAD.X R71, RZ, RZ, RZ, P2 ;  /* 0x000000ffff477224 */ /* 0x000fe200010e06ff */
[----:B------:R-:W-:Y:S01]  /*ea00*/  IADD3.X R73, PT, PT, RZ, RZ, RZ, P0, !PT ;  /* 0x000000ffff497210 */ /* 0x000fe200007fe4ff */
[----:B------:R-:W-:Y:S01]  /*ea10*/  IMAD.X R67, RZ, RZ, RZ, P1 ;  /* 0x000000ffff437224 */ /* 0x000fe200008e06ff */
[----:B------:R-:W-:Y:S01]  /*ea20*/  IADD3 R102, P1, PT, R60, R63, RZ ;  /* 0x0000003f3c667210 */ /* 0x000fe20007f3e0ff */
[----:B------:R-:W-:-:S04]  /*ea30*/  IMAD.WIDE.U32 R64, R25, UR4, R64 ;  /* 0x0000000419407c25 */ /* 0x000fc8000f8e0040 */
[----:B------:R-:W-:-:S04]  /*ea40*/  IMAD.WIDE.U32 R70, R23, UR5, R70 ;  /* 0x0000000517467c25 */ /* 0x000fc8000f8e0046 */
[----:B------:R-:W-:-:S04]  /*ea50*/  IMAD.WIDE.U32 R66, R111, R55, R66 ;  /* 0x000000376f427225 */ /* 0x000fc800078e0042 */
[----:B------:R-:W-:Y:S01]  /*ea60*/  IMAD.IADD R99, R99, 0x1, R65 ;  /* 0x0000000163637824 */ /* 0x000fe200078e0241 */
[----:B------:R-:W-:Y:S01]  /*ea70*/  IADD3 R66, P0, PT, R66, R103, RZ ;  /* 0x0000006742427210 */ /* 0x000fe20007f1e0ff */
[----:B------:R-:W-:-:S03]  /*ea80*/  IMAD.WIDE.U32 R72, R21, UR6, R72 ;  /* 0x0000000615487c25 */ /* 0x000fc6000f8e0048 */
        /* <DEDUP_REMOVED lines=10> */
[----:B------:R-:W-:Y:S01]  /*eb30*/  IMAD.WIDE.U32 R70, R32, UR4, R70 ;  /* 0x0000000420467c25 */ /* 0x000fe2000f8e0046 */
[----:B------:R-:W-:Y:S02]  /*eb40*/  IADD3 R68, P3, PT, R103, R69, RZ ;  /* 0x0000004567447210 */ /* 0x000fe40007f7e0ff */
[----:B------:R-:W-:Y:S01]  /*eb50*/  IADD3.X R109, PT, PT, RZ, RZ, RZ, P1, !PT ;  /* 0x000000ffff6d7210 */ /* 0x000fe20000ffe4ff */
[----:B------:R-:W-:Y:S01]  /*eb60*/  IMAD.WIDE.U32 R60, R30, UR5, R60 ;  /* 0x000000051e3c7c25 */ /* 0x000fe2000f8e003c */
[----:B------:R-:W-:Y:S02]  /*eb70*/  IADD3 R102, P4, PT, R102, R107, RZ ;  /* 0x0000006b66667210 */ /* 0x000fe40007f9e0ff */
[----:B------:R-:W-:Y:S01]  /*eb80*/  IADD3.X R63, PT, PT, RZ, RZ, RZ, P2, !PT ;  /* 0x000000ffff3f7210 */ /* 0x000fe200017fe4ff */
[----:B------:R-:W-:-:S02]  /*eb90*/  IMAD.IADD R95, R95, 0x1, R71 ;  /* 0x000000015f5f7824 */ /* 0x000fc400078e0247 */
[----:B------:R-:W-:Y:S02]  /*eba0*/  IMAD.X R69, RZ, RZ, RZ, P3 ;  /* 0x000000ffff457224 */ /* 0x000fe400018e06ff */
[----:B------:R-:W-:Y:S01]  /*ebb0*/  IMAD.IADD R61, R91, 0x1, R61 ;  /* 0x000000015b3d7824 */ /* 0x000fe200078e023d */
[----:B------:R-:W-:Y:S01]  /*ebc0*/  IADD3 R60, P1, PT, R95, R60, RZ ;  /* 0x0000003c5f3c7210 */ /* 0x000fe20007f3e0ff */
[----:B------:R-:W-:-:S04]  /*ebd0*/  IMAD.WIDE.U32 R108, R36, UR6, R108 ;  /* 0x00000006246c7c25 */ /* 0x000fc8000f8e006c */
[----:B------:R-:W-:Y:S02]  /*ebe0*/  IMAD.X R103, RZ, RZ, RZ, P4 ;  /* 0x000000ffff677224 */ /* 0x000fe400020e06ff */
[----:B------:R-:W-:Y:S01]  /*ebf0*/  IMAD.WIDE.U32 R72, R110, R85, R68 ;  /* 0x000000556e487225 */ /* 0x000fe200078e0044 */
[----:B------:R-:W-:-:S03]  /*ec00*/  IADD3 R68, P2, PT, R108, R61, RZ ;  /* 0x0000003d6c447210 */ /* 0x000fc60007f5e0ff */
[----:B------:R-:W-:Y:S01]  /*ec10*/  IMAD.X R61, RZ, RZ, RZ, P1 ;  /* 0x000000ffff3d7224 */ /* 0x000fe200008e06ff */
[----:B------:R-:W-:Y:S01]  /*ec20*/  IADD3 R63, P1, PT, R63, R64, RZ ;  /* 0x000000403f3f7210 */ /* 0x000fe20007f3e0ff */
[----:B------:R-:W-:-:S04]  /*ec30*/  IMAD.WIDE.U32 R102, R104, R57, R102 ;  /* 0x0000003968667225 */ /* 0x000fc800078e0066 */
[----:B------:R-:W-:Y:S01]  /*ec40*/  IMAD.X R69, RZ, RZ, RZ, P2 ;  /* 0x000000ffff457224 */ /* 0x000fe200010e06ff */
[----:B------:R-:W-:Y:S01]  /*ec50*/  IADD3 R64, P3, PT, R102, R67, RZ ;  /* 0x0000004366407210 */ /* 0x000fe20007f7e0ff */
[----:B------:R-:W-:Y:S01]  /*ec60*/  IMAD.WIDE.U32 R60, R23, UR4, R60 ;  /* 0x00000004173c7c25 */ /* 0x000fe2000f8e003c */
[----:B------:R-:W-:Y:S02]  /*ec70*/  IADD3 R102, P2, PT, R72, R103, RZ ;  /* 0x0000006748667210 */ /* 0x000fe40007f5e0ff */
[----:B------:R-:W-:Y:S01]  /*ec80*/  IADD3.X R67, PT, PT, RZ, RZ, RZ, P0, !PT ;  /* 0x000000ffff437210 */ /* 0x000fe200007fe4ff */
[----:B------:R-:W-:Y:S01]  /*ec90*/  IMAD.WIDE.U32 R68, R21, UR5, R68 ;  /* 0x0000000515447c25 */ /* 0x000fe2000f8e0044 */
        /* <DEDUP_REMOVED lines=11> */
[----:B------:R-:W-:-:S04]  /*ed50*/  IMAD.WIDE.U32 R68, R30, UR4, R68 ;  /* 0x000000041e447c25 */ /* 0x000fc8000f8e0044 */
[----:B------:R-:W-:Y:S01]  /*ed60*/  IMAD.WIDE.U32 R64, R111, R56, R64 ;  /* 0x000000386f407225 */ /* 0x000fe200078e0040 */
[----:B------:R-:W-:-:S03]  /*ed70*/  IADD3 R91, PT, PT, R91, R69, RZ ;  /* 0x000000455b5b7210 */ /* 0x000fc60007ffe0ff */
[----:B------:R-:W-:Y:S01]  /*ed80*/  IMAD.WIDE.U32 R66, R87, R54, R66 ;  /* 0x0000003657427225 */ /* 0x000fe200078e0042 */
[----:B------:R-:W-:-:S03]  /*ed90*/  IADD3 R102, P2, PT, R102, R65, RZ ;  /* 0x0000004166667210 */ /* 0x000fc60007f5e0ff */
[----:B------:R-:W-:Y:S01]  /*eda0*/  IMAD.WIDE.U32 R108, R36, UR5, R108 ;  /* 0x00000005246c7c25 */ /* 0x000fe2000f8e006c */
[----:B------:R-:W-:Y:S02]  /*edb0*/  IADD3 R62, P5, PT, R66, R62, RZ ;  /* 0x0000003e423e7210 */ /* 0x000fe40007fbe0ff */
[----:B------:R-:W-:Y:S01]  /*edc0*/  IADD3.X R103, PT, PT, RZ, RZ, RZ, P2, !PT ;  /* 0x000000ffff677210 */ /* 0x000fe200017fe4ff */
[----:B------:R-:W-:Y:S01]  /*edd0*/  IMAD.X R73, RZ, RZ, RZ, P4 ;  /* 0x000000ffff497224 */ /* 0x000fe200020e06ff */
[----:B------:R-:W-:Y:S01]  /*ede0*/  IADD3 R64, P4, PT, R64, R67, RZ ;  /* 0x0000004340407210 */ /* 0x000fe20007f9e0ff */
[----:B------:R-:W-:Y:S01]  /*edf0*/  IMAD.X R63, RZ, RZ, RZ, P5 ;  /* 0x000000ffff3f7224 */ /* 0x000fe200028e06ff */
[----:B------:R-:W-:Y:S01]  /*ee00*/  IADD3 R66, P3, PT, R108, R91, RZ ;  /* 0x0000005b6c427210 */ /* 0x000fe20007f7e0ff */
[----:B------:R-:W-:Y:S02]  /*ee10*/  IMAD.X R61, RZ, RZ, RZ, P1 ;  /* 0x000000ffff3d7224 */ /* 0x000fe400008e06ff */
[----:B------:R-:W-:-:S02]  /*ee20*/  IMAD.X R65, RZ, RZ, RZ, P4 ;  /* 0x000000ffff417224 */ /* 0x000fc400020e06ff */
[----:B------:R-:W-:Y:S01]  /*ee30*/  IMAD.X R67, RZ, RZ, RZ, P3 ;  /* 0x000000ffff437224 */ /* 0x000fe200018e06ff */
[----:B------:R-:W-:Y:S01]  /*ee40*/  IADD3 R100, P1, PT, R61, R70, RZ ;  /* 0x000000463d647210 */ /* 0x000fe20007f3e0ff */
[----:B------:R-:W-:-:S04]  /*ee50*/  IMAD.WIDE.U32 R72, R104, R85, R72 ;  /* 0x0000005568487225 */ /* 0x000fc800078e0048 */
[----:B------:R-:W-:-:S04]  /*ee60*/  IMAD.WIDE.U32 R62, R113, R53, R62 ;  /* 0x00000035713e7225 */ /* 0x000fc800078e003e */
[----:B------:R-:W-:-:S04]  /*ee70*/  IMAD.WIDE.U32 R102, R111, R57, R102 ;  /* 0x000000396f667225 */ /* 0x000fc800078e0066 */
[----:B------:R-:W-:-:S04]  /*ee80*/  IMAD.WIDE.U32 R64, R87, R55, R64 ;  /* 0x0000003757407225 */ /* 0x000fc800078e0040 */
[----:B------:R-:W-:Y:S01]  /*ee90*/  IMAD.WIDE.U32 R70, R21, UR4, R66 ;  /* 0x0000000415467c25 */ /* 0x000fe2000f8e0042 */
[----:B------:R-:W-:Y:S02]  /*eea0*/  IADD3 R102, P6, PT, R102, R65, RZ ;  /* 0x0000004166667210 */ /* 0x000fe40007fde0ff */
[----:B------:R-:W-:Y:S01]  /*eeb0*/  IADD3 R64, P5, PT, R64, R63, RZ ;  /* 0x0000003f40407210 */ /* 0x000fe20007fbe0ff */
[----:B------:R-:W-:Y:S01]  /*eec0*/  IMAD R69, R62, R29, RZ ;  /* 0x0000001d3e457224 */ /* 0x000fe200078e02ff */
[----:B------:R-:W-:Y:S01]  /*eed0*/  IADD3 R89, PT, PT, R89, R71, RZ ;  /* 0x0000004759597210 */ /* 0x000fe20007ffe0ff */
[----:B------:R-:W-:Y:S01]  /*eee0*/  IMAD.MOV.U32 R66, RZ, RZ, R62 ;  /* 0x000000ffff427224 */ /* 0x000fe200078e003e */
[----:B------:R-:W-:Y:S01]  /*eef0*/  IADD3 R62, P2, PT, R72, R103, RZ ;  /* 0x00000067483e7210 */ /* 0x000fe20007f5e0ff */
[----:B------:R-:W-:Y:S01]  /*ef00*/  IMAD.X R61, RZ, RZ, RZ, P0 ;  /* 0x000000ffff3d7224 */ /* 0x000fe200000e06ff */
[----:B------:R-:W-:Y:S01]  /*ef10*/  IADD3 R108, P0, PT, R109, R89, RZ ;  /* 0x000000596d6c7210 */ /* 0x000fe20007f1e0ff */
[----:B------:R-:W-:-:S02]  /*ef20*/  IMAD.MOV.U32 R67, RZ, RZ, RZ ;  /* 0x000000ffff437224 */ /* 0x000fc400078e00ff */
[----:B------:R-:W-:Y:S01]  /*ef30*/  IMAD.X R71, RZ, RZ, RZ, P1 ;  /* 0x000000ffff477224 */ /* 0x000fe200008e06ff */
[----:B------:R-:W-:Y:S01]  /*ef40*/  IADD3 R61, P4, PT, R61, R100, RZ ;  /* 0x000000643d3d7210 */ /* 0x000fe20007f9e0ff */
[----:B------:R-:W-:Y:S02]  /*ef50*/  IMAD.X R63, RZ, RZ, RZ, P2 ;  /* 0x000000ffff3f7224 */ /* 0x000fe400010e06ff */
[----:B------:R-:W-:Y:S01]  /*ef60*/  IMAD.X R103, RZ, RZ, RZ, P6 ;  /* 0x000000ffff677224 */ /* 0x000fe200030e06ff */
[----:B------:R-:W-:Y:S01]  /*ef70*/  IADD3 R61, P3, PT, R73, R61, RZ ;  /* 0x0000003d493d7210 */ /* 0x000fe20007f7e0ff */
[----:B------:R-:W-:Y:S01]  /*ef80*/  IMAD.X R65, RZ, RZ, RZ, P5 ;  /* 0x000000ffff417224 */ /* 0x000fe200028e06ff */
[----:B------:R-:W-:Y:S01]  /*ef90*/  IADD3 R71, P2, PT, R71, R60, RZ ;  /* 0x0000003c47477210 */ /* 0x000fe20007f5e0ff */
[----:B------:R-:W-:Y:S01]  /*efa0*/  IMAD.HI.U32 R67, R69, R52, R66 ;  /* 0x0000003445437227 */ /* 0x000fe200078e0042 */
[----:B------:R-:W-:-:S03]  /*efb0*/  IADD3.X R66, PT, PT, RZ, RZ, RZ, P4, !PT ;  /* 0x000000ffff427210 */ /* 0x000fc600027fe4ff */
        /* <DEDUP_REMOVED lines=23> */
[----:B------:R-:W-:Y:S02]  /*f130*/  HFMA2 R65, -RZ, RZ, 0, 0 ;  /* 0x00000000ff417431 */ /* 0x000fe400000001ff */
[----:B------:R-:W-:Y:S01]  /*f140*/  IMAD.X R73, RZ, RZ, RZ, P4 ;  /* 0x000000ffff497224 */ /* 0x000fe200020e06ff */
[----:B------:R-:W-:Y:S01]  /*f150*/  IADD3 R60, P4, PT, R60, R63, RZ ;  /* 0x0000003f3c3c7210 */ /* 0x000fe20007f9e0ff */
[----:B------:R-:W-:Y:S01]  /*f160*/  IMAD R67, R64, R29, RZ ;  /* 0x0000001d40437224 */ /* 0x000fe200078e02ff */
[----:B------:R-:W-:Y:S01]  /*f170*/  IADD3 R62, P3, PT, R62, R103, RZ ;  /* 0x000000673e3e7210 */ /* 0x000fe20007f7e0ff */
[----:B------:R-:W-:Y:S01]  /*f180*/  IMAD.X R66, RZ, RZ, RZ, P5 ;  /* 0x000000ffff427224 */ /* 0x000fe200028e06ff */
[----:B------:R-:W-:Y:S01]  /*f190*/  IADD3 R73, P1, PT, R73, R68, RZ ;  /* 0x0000004449497210 */ /* 0x000fe20007f3e0ff */
[----:B------:R-:W-:-:S02]  /*f1a0*/  IMAD.X R61, RZ, RZ, RZ, P4 ;  /* 0x000000ffff3d7224 */ /* 0x000fc400020e06ff */
        /* <DEDUP_REMOVED lines=35> */
[----:B------:R-:W-:-:S04]  /*f3e0*/  IMAD.WIDE.U32 R60, R69, R56, R60 ;  /* 0x00000038453c7225 */ /* 0x000fc800078e003c */
[----:B------:R-:W-:Y:S01]  /*f3f0*/  IMAD.X R66, RZ, RZ, RZ, P4 ;  /* 0x000000ffff427224 */ /* 0x000fe200020e06ff */
[----:B------:R-:W-:Y:S01]  /*f400*/  IADD3 R62, P4, PT, R65, R63, RZ ;  /* 0x0000003f413e7210 */ /* 0x000fe20007f9e0ff */
[----:B------:R-:W-:Y:S01]  /*f410*/  IMAD.WIDE.U32 R106, R67, R54, R106 ;  /* 0x00000036436a7225 */ /* 0x000fe200078e006a */
[----:B------:R-:W-:-:S03]  /*f420*/  IADD3 R64, P0, PT, R64, R61, RZ ;  /* 0x0000003d40407210 */ /* 0x000fc60007f1e0ff */
[----:B------:R-:W-:Y:S01]  /*f430*/  IMAD.X R63, RZ, RZ, RZ, P4 ;  /* 0x000000ffff3f7224 */ /* 0x000fe200020e06ff */
[----:B------:R-:W-:Y:S01]  /*f440*/  IADD3 R112, P6, PT, R60, R107, RZ ;  /* 0x0000006b3c707210 */ /* 0x000fe20007fde0ff */
[----:B------:R-:W-:Y:S01]  /*f450*/  IMAD.WIDE.U32 R60, R36, UR4, R108 ;  /* 0x00000004243c7c25 */ /* 0x000fe2000f8e006c */
[----:B------:R-:W-:Y:S02]  /*f460*/  IADD3.X R65, PT, PT, RZ, RZ, RZ, P0, !PT ;  /* 0x000000ffff417210 */ /* 0x000fe400007fe4ff */
[----:B------:R-:W-:Y:S01]  /*f470*/  IADD3 R66, P4, PT, R66, R71, RZ ;  /* 0x0000004742427210 */ /* 0x000fe20007f9e0ff */
[----:B------:R-:W-:-:S04]  /*f480*/  IMAD.WIDE.U32 R62, R113, R85, R62 ;  /* 0x00000055713e7225 */ /* 0x000fc800078e003e */
[----:B------:R-:W-:Y:S02]  /*f490*/  IMAD.X R113, RZ, RZ, RZ, P6 ;  /* 0x000000ffff717224 */ /* 0x000fe400030e06ff */
[----:B------:R-:W-:-:S04]  /*f4a0*/  IMAD.WIDE.U32 R64, R69, R57, R64 ;  /* 0x0000003945407225 */ /* 0x000fc800078e0040 */
[----:B------:R-:W-:-:S04]  /*f4b0*/  IMAD.WIDE.U32 R112, R67, R55, R112 ;  /* 0x0000003743707225 */ /* 0x000fc800078e0070 */
[----:B------:R-:W-:Y:S01]  /*f4c0*/  IMAD.X R71, RZ, RZ, RZ, P2 ;  /* 0x000000ffff477224 */ /* 0x000fe200010e06ff */
[----:B------:R-:W-:Y:S01]  /*f4d0*/  IADD3 R70, P2, PT, R62, R65, RZ ;  /* 0x000000413e467210 */ /* 0x000fe20007f5e0ff */
[----:B------:R-:W-:Y:S01]  /*f4e0*/  IMAD.X R73, RZ, RZ, RZ, P5 ;  /* 0x000000ffff497224 */ /* 0x000fe200028e06ff */
[----:B------:R-:W-:Y:S02]  /*f4f0*/  IADD3.X R65, PT, PT, RZ, RZ, RZ, P1, !PT ;  /* 0x000000ffff417210 */ /* 0x000fe40000ffe4ff */
        /* <DEDUP_REMOVED lines=10> */
[----:B------:R-:W-:Y:S01]  /*f5a0*/  IMAD.WIDE.U32 R110, R67, R56, R110 ;  /* 0x00000038436e7225 */ /* 0x000fe200078e006e */
[----:B------:R-:W-:Y:S02]  /*f5b0*/  IADD3.X R65, PT, PT, RZ, RZ, RZ, P4, !PT ;  /* 0x000000ffff417210 */ /* 0x000fe400027fe4ff */
[----:B------:R-:W-:Y:S01]  /*f5c0*/  IADD3 R62, P6, PT, R71, R63, RZ ;  /* 0x0000003f473e7210 */ /* 0x000fe20007fde0ff */
[----:B------:R-:W-:Y:S01]  /*f5d0*/  IMAD.X R71, RZ, RZ, RZ, P5 ;  /* 0x000000ffff477224 */ /* 0x000fe200028e06ff */
[----:B------:R-:W-:-:S03]  /*f5e0*/  IADD3 R108, P4, PT, R70, R111, RZ ;  /* 0x0000006f466c7210 */ /* 0x000fc60007f9e0ff */
[----:B------:R-:W-:Y:S02]  /*f5f0*/  IMAD.X R63, RZ, RZ, RZ, P6 ;  /* 0x000000ffff3f7224 */ /* 0x000fe400030e06ff */
[----:B------:R-:W-:Y:S01]  /*f600*/  IMAD.X R109, RZ, RZ, RZ, P4 ;  /* 0x000000ffff6d7224 */ /* 0x000fe200020e06ff */
[----:B------:R-:W-:Y:S01]  /*f610*/  IADD3 R65, P4, PT, R65, R60, RZ ;  /* 0x0000003c41417210 */ /* 0x000fe20007f9e0ff */
[----:B------:R-:W-:Y:S01]  /*f620*/  IMAD.WIDE.U32 R62, R69, R85, R62 ;  /* 0x00000055453e7225 */ /* 0x000fe200078e003e */
[----:B------:R-:W-:-:S03]  /*f630*/  IADD3.X R69, PT, PT, RZ, RZ, RZ, P1, !PT ;  /* 0x000000ffff457210 */ /* 0x000fc60000ffe4ff */
[----:B------:R-:W-:Y:S02]  /*f640*/  IMAD.X R60, RZ, RZ, RZ, P0 ;  /* 0x000000ffff3c7224 */ /* 0x000fe400000e06ff */
[----:B------:R-:W-:-:S03]  /*f650*/  IMAD.WIDE.U32 R108, R67, R57, R108 ;  /* 0x00000039436c7225 */ /* 0x000fc600078e006c */
[----:B------:R-:W-:Y:S02]  /*f660*/  IADD3 R60, P0, PT, R60, R65, RZ ;  /* 0x000000413c3c7210 */ /* 0x000fe40007f1e0ff */
[----:B------:R-:W-:Y:S02]  /*f670*/  IADD3 R64, P6, PT, R62, R109, RZ ;  /* 0x0000006d3e407210 */ /* 0x000fe40007fde0ff */
[----:B------:R-:W-:Y:S01]  /*f680*/  IADD3 R69, P1, PT, R69, R60, RZ ;  /* 0x0000003c45457210 */ /* 0x000fe20007f3e0ff */
[----:B------:R-:W-:Y:S02]  /*f690*/  IMAD.X R60, RZ, RZ, RZ, P2 ;  /* 0x000000ffff3c7224 */ /* 0x000fe400010e06ff */
[----:B------:R-:W-:Y:S01]  /*f6a0*/  IMAD.X R65, RZ, RZ, RZ, P6 ;  /* 0x000000ffff417224 */ /* 0x000fe200030e06ff */
[----:B------:R-:W-:Y:S02]  /*f6b0*/  IADD3 R69, P2, PT, R63, R69, RZ ;  /* 0x000000453f457210 */ /* 0x000fe40007f5e0ff */
[----:B------:R-:W-:Y:S01]  /*f6c0*/  IADD3 R61, PT, PT, R60, R61, R71 ;  /* 0x0000003d3c3d7210 */ /* 0x000fe20007ffe047 */
[----:B------:R-:W-:Y:S01]  /*f6d0*/  IMAD.WIDE.U32 R62, R67, R58, R64 ;  /* 0x0000003a433e7225 */ /* 0x000fe200078e0040 */
[----:B------:R-:W-:-:S03]  /*f6e0*/  IADD3.X R65, PT, PT, RZ, RZ, RZ, P3, !PT ;  /* 0x000000ffff417210 */ /* 0x000fc60001ffe4ff */
[----:B------:R-:W-:Y:S01]  /*f6f0*/  IMAD.X R64, RZ, RZ, RZ, P4 ;  /* 0x000000ffff407224 */ /* 0x000fe200020e06ff */
[----:B------:R-:W-:Y:S01]  /*f700*/  IADD3 R60, P3, PT, R63, R69, RZ ;  /* 0x000000453f3c7210 */ /* 0x000fe20007f7e0ff */
[----:B------:R-:W-:Y:S02]  /*f710*/  IMAD.X R102, RZ, RZ, RZ, P2 ;  /* 0x000000ffff667224 */ /* 0x000fe400010e06ff */
[----:B------:R-:W-:Y:S01]  /*f720*/  IMAD.MOV.U32 R104, RZ, RZ, R62 ;  /* 0x000000ffff687224 */ /* 0x000fe200078e003e */
[----:B------:R-:W-:Y:S01]  /*f730*/  IADD3 R63, PT, PT, R64, R61, R65 ;  /* 0x0000003d403f7210 */ /* 0x000fe20007ffe041 */
[----:B------:R-:W-:Y:S01]  /*f740*/  IMAD.X R65, RZ, RZ, RZ, P0 ;  /* 0x000000ffff417224 */ /* 0x000fe200000e06ff */
[----:B------:R-:W-:Y:S01]  /*f750*/  IADD3.X R61, PT, PT, RZ, RZ, RZ, P3, !PT ;  /* 0x000000ffff3d7210 */ /* 0x000fe20001ffe4ff */
[----:B------:R-:W-:Y:S02]  /*f760*/  IMAD.X R64, RZ, RZ, RZ, P1 ;  /* 0x000000ffff407224 */ /* 0x000fe400008e06ff */
[----:B------:R-:W-:-:S03]  /*f770*/  IMAD.WIDE.U32 R60, R67, R85, R60 ;  /* 0x00000055433c7225 */ /* 0x000fc600078e003c */
[----:B------:R-:W-:Y:S01]  /*f780*/  IADD3 R63, PT, PT, R64, R63, R65 ;  /* 0x0000003f403f7210 */ /* 0x000fe20007ffe041 */
[----:B------:R-:W-:-:S03]  /*f790*/  IMAD.MOV.U32 R100, RZ, RZ, R60 ;  /* 0x000000ffff647224 */ /* 0x000fc600078e003c */
[----:B------:R-:W-:-:S04]  /*f7a0*/  IADD3 R102, PT, PT, R61, R63, R102 ;  /* 0x0000003f3d667210 */ /* 0x000fc80007ffe066 */
        /* <DEDUP_REMOVED lines=28> */
.L_x_288:
        /* <DEDUP_REMOVED lines=23> */
.L_x_289:
[----:B------:R-:W-:-:S04]  /*fae0*/  IMAD.WIDE.U32 R62, R114, R101, RZ ;  /* 0x00000065723e7225 */ /* 0x000fc800078e00ff */
[----:B------:R-:W-:Y:S01]  /*faf0*/  HFMA2 R111, -RZ, RZ, 0, 0 ;  /* 0x00000000ff6f7431 */ /* 0x000fe200000001ff */
[----:B------:R-:W-:Y:S01]  /*fb00*/  MOV R61, RZ ;  /* 0x000000ff003d7202 */ /* 0x000fe20000000f00 */
[----:B------:R-:W-:Y:S02]  /*fb10*/  HFMA2 R93, -RZ, RZ, 0, 0 ;  /* 0x00000000ff5d7431 */ /* 0x000fe400000001ff */
[----:B------:R-:W-:Y:S02]  /*fb20*/  IMAD.MOV.U32 R62, RZ, RZ, RZ ;  /* 0x000000ffff3e7224 */ /* 0x000fe400078e00ff */
[----:B------:R-:W-:Y:S02]  /*fb30*/  HFMA2 R89, -RZ, RZ, 0, 0 ;  /* 0x00000000ff597431 */ /* 0x000fe400000001ff */
[----:B------:R-:W-:Y:S02]  /*fb40*/  IMAD.MOV.U32 R107, RZ, RZ, RZ ;  /* 0x000000ffff6b7224 */ /* 0x000fe400078e00ff */
[----:B------:R-:W-:Y:S01]  /*fb50*/  IMAD.IADD R62, R63, 0x1, R62 ;  /* 0x000000013f3e7824 */ /* 0x000fe200078e023e */
[----:B------:R-:W-:Y:S01]  /*fb60*/  MOV R63, RZ ;  /* 0x000000ff003f7202 */ /* 0x000fe20000000f00 */
[----:B------:R-:W-:-:S02]  /*fb70*/  IMAD.MOV.U32 R67, RZ, RZ, RZ ;  /* 0x000000ffff437224 */ /* 0x000fc400078e00ff */
[----:B------:R-:W-:Y:S02]  /*fb80*/  IMAD.MOV.U32 R103, RZ, RZ, RZ ;  /* 0x000000ffff677224 */ /* 0x000fe400078e00ff */
[----:B------:R-:W-:-:S04]  /*fb90*/  IMAD.WIDE.U32 R62, R101, R106, R62 ;  /* 0x0000006a653e7225 */ /* 0x000fc800078e003e */
[----:B------:R-:W-:Y:S02]  /*fba0*/  IMAD.IADD R66, R63, 0x1, R107 ;  /* 0x000000013f427824 */ /* 0x000fe400078e026b */
[----:B------:R-:W-:Y:S02]  /*fbb0*/  IMAD.MOV.U32 R63, RZ, RZ, RZ ;  /* 0x000000ffff3f7224 */ /* 0x000fe400078e00ff */
[----:B------:R-:W-:-:S04]  /*fbc0*/  IMAD.WIDE.U32 R66, R101, R112, R66 ;  /* 0x0000007065427225 */ /* 0x000fc800078e0042 */
[----:B------:R-:W-:-:S04]  /*fbd0*/  IMAD.WIDE.U32 R62, R97, R114, R62 ;  /* 0x00000072613e7225 */ /* 0x000fc800078e003e */
[----:B------:R-:W-:Y:S02]  /*fbe0*/  IMAD.IADD R69, R111, 0x1, R63 ;  /* 0x000000016f457824 */ /* 0x000fe400078e023f */
[----:B------:R-:W-:Y:S02]  /*fbf0*/  IMAD R60, R114, R101, RZ ;  /* 0x00000065723c7224 */ /* 0x000fe400078e02ff */
[----:B------:R-:W-:Y:S01]  /*fc00*/  IMAD.MOV.U32 R99, RZ, RZ, RZ ;  /* 0x000000ffff637224 */ /* 0x000fe200078e00ff */
[----:B------:R-:W-:Y:S01]  /*fc10*/  IADD3 R68, P0, PT, R69, R66, RZ ;  /* 0x0000004245447210 */ /* 0x000fe20007f1e0ff */
[----:B------:R-:W-:Y:S02]  /*fc20*/  IMAD.IADD R66, R67, 0x1, R103 ;  /* 0x0000000143427824 */ /* 0x000fe400078e0267 */
[----:B------:R-:W-:Y:S01]  /*fc30*/  IMAD.MOV.U32 R67, RZ, RZ, RZ ;  /* 0x000000ffff437224 */ /* 0x000fe200078e00ff */
[----:B------:R-:W-:Y:S01]  /*fc40*/  IADD3.X R69, PT, PT, RZ, RZ, RZ, P0, !PT ;  /* 0x000000ffff457210 */ /* 0x000fe200007fe4ff */
[----:B------:R-:W-:-:S02]  /*fc50*/  IMAD R109, R60, R29, RZ ;  /* 0x0000001d3c6d7224 */ /* 0x000fc400078e02ff */
        /* <DEDUP_REMOVED lines=9> */
[----:B------:R-:W-:Y:S01]  /*fcf0*/  IADD3.X R63, PT, PT, RZ, RZ, RZ, P1, !PT ;  /* 0x000000ffff3f7210 */ /* 0x000fe20000ffe4ff */
[----:B------:R-:W-:Y:S02]  /*fd00*/  IMAD.IADD R66, R67, 0x1, R99 ;  /* 0x0000000143427824 */ /* 0x000fe400078e0263 */
[----:B------:R-:W-:-:S04]  /*fd10*/  IMAD.WIDE.U32 R116, R97, R112, R116 ;  /* 0x0000007061747225 */ /* 0x000fc800078e0074 */
[----:B------:R-:W-:Y:S02]  /*fd20*/  IMAD.MOV.U32 R67, RZ, RZ, RZ ;  /* 0x000000ffff437224 */ /* 0x000fe400078e00ff */
[----:B------:R-:W-:Y:S02]  /*fd30*/  IMAD.IADD R61, R111, 0x1, R69 ;  /* 0x000000016f3d7824 */ /* 0x000fe400078e0245 */
[----:B------:R-:W-:-:S03]  /*fd40*/  IMAD.WIDE.U32 R66, R101, R108, R66 ;  /* 0x0000006c65427225 */ /* 0x000fc600078e0042 */
[----:B------:R-:W-:Y:S01]  /*fd50*/  IADD3 R116, P1, PT, R61, R116, RZ ;  /* 0x000000743d747210 */ /* 0x000fe20007f3e0ff */
[----:B------:R-:W-:Y:S02]  /*fd60*/  IMAD.IADD R65, R103, 0x1, R117 ;  /* 0x0000000167417824 */ /* 0x000fe400078e0275 */
[----:B------:R-:W-:-:S03]  /*fd70*/  IMAD.WIDE.U32 R62, R109, R53, R62 ;  /* 0x000000356d3e7225 */ /* 0x000fc600078e003e */
[----:B------:R-:W-:Y:S01]  /*fd80*/  IADD3 R66, P0, PT, R65, R66, RZ ;  /* 0x0000004241427210 */ /* 0x000fe20007f1e0ff */
[----:B------:R-:W-:Y:S01]  /*fd90*/  IMAD.IADD R60, R67, 0x1, R93 ;  /* 0x00000001433c7824 */ /* 0x000fe200078e025d */
[----:B------:R-:W-:Y:S01]  /*fda0*/  MOV R65, RZ ;  /* 0x000000ff00417202 */ /* 0x000fe20000000f00 */
[----:B------:R-:W-:Y:S01]  /*fdb0*/  IMAD.X R117, RZ, RZ, RZ, P1 ;  /* 0x000000ffff757224 */ /* 0x000fe200008e06ff */
[----:B------:R-:W-:Y:S01]  /*fdc0*/  IADD3.X R67, PT, PT, RZ, RZ, RZ, P0, !PT ;  /* 0x000000ffff437210 */ /* 0x000fe200007fe4ff */
[----:B------:R-:W-:Y:S01]  /*fdd0*/  IMAD R95, R62, R29, RZ ;  /* 0x0000001d3e5f7224 */ /* 0x000fe200078e02ff */
[----:B------:R-:W-:Y:S01]  /*fde0*/  IADD3 R68, P2, PT, R63, R68, RZ ;  /* 0x000000443f447210 */ /* 0x000fe20007f5e0ff */
[----:B------:R-:W-:Y:S02]  /*fdf0*/  IMAD.MOV.U32 R64, RZ, RZ, R62 ;  /* 0x000000ffff407224 */ /* 0x000fe400078e003e */
[----:B------:R-:W-:Y:S01]  /*fe00*/  IMAD.WIDE.U32 R116, R105, R106, R116 ;  /* 0x0000006a69747225 */ /* 0x000fe200078e0074 */
[----:B------:R-:W-:-:S03]  /*fe10*/  IADD3.X R69, PT, PT, RZ, RZ, RZ, P2, !PT ;  /* 0x000000ffff457210 */ /* 0x000fc600017fe4ff */
[----:B------:R-:W-:Y:S02]  /*fe20*/  IMAD.MOV.U32 R61, RZ, RZ, RZ ;  /* 0x000000ffff3d7224 */ /* 0x000fe400078e00ff */
[----:B------:R-:W-:-:S04]  /*fe30*/  IMAD.WIDE.U32 R66, R97, R110, R66 ;  /* 0x0000006e61427225 */ /* 0x000fc800078e0042 */
[----:B------:R-:W-:-:S04]  /*fe40*/  IMAD.HI.U32 R71, R95, R52, R64 ;  /* 0x000000345f477227 */ /* 0x000fc800078e0040 */
[----:B------:R-:W-:Y:S02]  /*fe50*/  IMAD.IADD R65, R107, 0x1, R117 ;  /* 0x000000016b417824 */ /* 0x000fe400078e0275 */
[----:B------:R-:W-:-:S03]  /*fe60*/  IMAD.WIDE.U32 R60, R101, R104, R60 ;  /* 0x00000068653c7225 */ /* 0x000fc600078e003c */
[----:B------:R-:W-:Y:S01]  /*fe70*/  IADD3 R66, P1, PT, R65, R66, RZ ;  /* 0x0000004241427210 */ /* 0x000fe20007f3e0ff */
[----:B------:R-:W-:Y:S02]  /*fe80*/  IMAD.IADD R67, R99, 0x1, R67 ;  /* 0x0000000163437824 */ /* 0x000fe400078e0243 */
[----:B------:R-:W-:Y:S02]  /*fe90*/  IMAD.MOV.U32 R91, RZ, RZ, RZ ;  /* 0x000000ffff5b7224 */ /* 0x000fe400078e00ff */
[----:B------:R-:W-:Y:S01]  /*fea0*/  IMAD.MOV.U32 R117, RZ, RZ, RZ ;  /* 0x000000ffff757224 */ /* 0x000fe200078e00ff */
[----:B------:R-:W-:Y:S01]  /*feb0*/  IADD3 R60, P0, PT, R67, R60, RZ ;  /* 0x0000003c433c7210 */ /* 0x000fe20007f1e0ff */
[----:B------:R-:W-:Y:S02]  /*fec0*/  IMAD.IADD R62, R61, 0x1, R91 ;  /* 0x000000013d3e7824 */ /* 0x000fe400078e025b */
[----:B------:R-:W-:Y:S01]  /*fed0*/  IMAD.X R67, RZ, RZ, RZ, P1 ;  /* 0x000000ffff437224 */ /* 0x000fe200008e06ff */
[----:B------:R-:W-:Y:S01]  /*fee0*/  IADD3.X R61, PT, PT, RZ, RZ, RZ, P0, !PT ;  /* 0x000000ffff3d7210 */ /* 0x000fe200007fe4ff */
[----:B------:R-:W-:-:S02]  /*fef0*/  IMAD.MOV.U32 R63, RZ, RZ, RZ ;  /* 0x000000ffff3f7224 */ /* 0x000fc400078e00ff */
[----:B------:R-:W-:-:S04]  /*ff00*/  IMAD.WIDE.U32 R116, R46, R114, R116 ;  /* 0x000000722e747225 */ /* 0x000fc800078e0074 */
[----:B------:R-:W-:-:S04]  /*ff10*/  IMAD.WIDE.U32 R66, R105, R112, R66 ;  /* 0x0000007069427225 */ /* 0x000fc800078e0042 */
[----:B------:R-:W-:-:S04]  /*ff20*/  IMAD.WIDE.U32 R62, R101, R100, R62 ;  /* 0x00000064653e7225 */ /* 0x000fc800078e003e */
[----:B------:R-:W-:Y:S02]  /*ff30*/  IMAD.IADD R65, R111, 0x1, R117 ;  /* 0x000000016f417824 */ /* 0x000fe400078e0275 */
[----:B------:R-:W-:-:S03]  /*ff40*/  IMAD.WIDE.U32 R60, R97, R108, R60 ;  /* 0x0000006c613c7225 */ /* 0x000fc600078e003c */
[----:B------:R-:W-:Y:S01]  /*ff50*/  IADD3 R66, P0, PT, R65, R66, RZ ;  /* 0x0000004241427210 */ /* 0x000fe20007f1e0ff */
[----:B------:R-:W-:Y:S02]  /*ff60*/  IMAD.IADD R67, R103, 0x1, R67 ;  /* 0x0000000167437824 */ /* 0x000fe400078e0243 */
        /* <DEDUP_REMOVED lines=8> */
[----:B------:R-:W-:-:S04]  /*fff0*/  IMAD.WIDE.U32 R66, R46, R106, R66 ;  /* 0x0000006a2e427225 */ /* 0x000fc800078e0042 */
[----:B------:R-:W-:Y:S01]  /*10000*/  IMAD.X R63, RZ, RZ, RZ, P0 ;  /* 0x000000ffff3f7224 */ /* 0x000fe200000e06ff */
[----:B------:R-:W-:Y:S01]  /*10010*/  IADD3 R116, P0, PT, R69, R116, RZ ;  /* 0x0000007445747210 */ /* 0x000fe20007f1e0ff */
[----:B------:R-:W-:Y:S01]  /*10020*/  IMAD.MOV.U32 R65, RZ, RZ, RZ ;  /* 0x000000ffff417224 */ /* 0x000fe200078e00ff */
[----:B------:R-:W-:Y:S01]  /*10030*/  IADD3 R67, PT, PT, R107, R67, RZ ;  /* 0x000000436b437210 */ /* 0x000fe20007ffe0ff */
[----:B------:R-:W-:-:S04]  /*10040*/  IMAD.WIDE.U32 R60, R105, R110, R60 ;  /* 0x0000006e693c7225 */ /* 0x000fc800078e003c */
[----:B------:R-:W-:-:S04]  /*10050*/  IMAD.WIDE.U32 R62, R97, R104, R62 ;  /* 0x00000068613e7225 */ /* 0x000fc800078e003e */
[----:B------:R-:W-:Y:S01]  /*10060*/  IMAD.WIDE.U32 R64, R102, R101, R64 ;  /* 0x0000006566407225 */ /* 0x000fe200078e0040 */
[----:B------:R-:W-:-:S03]  /*10070*/  IADD3 R63, PT, PT, R91, R63, RZ ;  /* 0x0000003f5b3f7210 */ /* 0x000fc60007ffe0ff */
[----:B------:R-:W-:Y:S01]  /*10080*/  IMAD.IADD R61, R99, 0x1, R61 ;  /* 0x00000001633d7824 */ /* 0x000fe200078e023d */
[----:B------:R-:W-:Y:S01]  /*10090*/  IADD3 R72, P1, PT, R64, R63, RZ ;  /* 0x0000003f40487210 */ /* 0x000fe20007f3e0ff */
[----:B------:R-:W-:Y:S01]  /*100a0*/  IMAD.X R117, RZ, RZ, RZ, P0 ;  /* 0x000000ffff757224 */ /* 0x000fe200000e06ff */
[----:B------:R-:W-:Y:S01]  /*100b0*/  IADD3 R60, P0, PT, R67, R60, RZ ;  /* 0x0000003c433c7210 */ /* 0x000fe20007f1e0ff */
[----:B------:R-:W-:Y:S01]  /*100c0*/  IMAD.MOV.U32 R67, RZ, RZ, RZ ;  /* 0x000000ffff437224 */ /* 0x000fe200078e00ff */
[----:B------:R-:W-:Y:S01]  /*100d0*/  IADD3 R62, P2, PT, R61, R62, RZ ;  /* 0x0000003e3d3e7210 */ /* 0x000fe20007f5e0ff */
[----:B------:R-:W-:Y:S02]  /*100e0*/  IMAD.X R73, RZ, RZ, RZ, P1 ;  /* 0x000000ffff497224 */ /* 0x000fe400008e06ff */
[----:B------:R-:W-:Y:S02]  /*100f0*/  IMAD.X R61, RZ, RZ, RZ, P0 ;  /* 0x000000ffff3d7224 */ /* 0x000fe400000e06ff */
[----:B------:R-:W-:-:S04]  /*10100*/  IMAD.WIDE.U32 R66, R45, R114, R66 ;  /* 0x000000722d427225 */ /* 0x000fc800078e0042 */
[----:B------:R-:W-:Y:S01]  /*10110*/  IMAD.WIDE.U32 R60, R46, R112, R60 ;  /* 0x000000702e3c7225 */ /* 0x000fe200078e003c */
[----:B------:R-:W-:-:S03]  /*10120*/  IADD3 R67, PT, PT, R111, R67, RZ ;  /* 0x000000436f437210 */ /* 0x000fc60007ffe0ff */
[----:B------:R-:W-:Y:S01]  /*10130*/  IMAD.X R63, RZ, RZ, RZ, P2 ;  /* 0x000000ffff3f7224 */ /* 0x000fe200010e06ff */
[----:B------:R-:W-:Y:S01]  /*10140*/  IADD3 R61, PT, PT, R103, R61, RZ ;  /* 0x0000003d673d7210 */ /* 0x000fe20007ffe0ff */
[----:B------:R-:W-:Y:S01]  /*10150*/  IMAD.WIDE.U32 R72, R97, R100, R72 ;  /* 0x0000006461487225 */ /* 0x000fe200078e0048 */
[----:B------:R-:W-:-:S03]  /*10160*/  IADD3 R60, P1, PT, R67, R60, RZ ;  /* 0x0000003c433c7210 */ /* 0x000fc60007f3e0ff */
[----:B------:R-:W-:Y:S01]  /*10170*/  IMAD.WIDE.U32 R62, R105, R108, R62 ;  /* 0x0000006c693e7225 */ /* 0x000fe200078e003e */
[----:B------:R-:W-:-:S03]  /*10180*/  IADD3 R67, PT, PT, R89, R73, RZ ;  /* 0x0000004959437210 */ /* 0x000fc60007ffe0ff */
[----:B------:R-:W-:Y:S01]  /*10190*/  IMAD.IADD R63, R93, 0x1, R63 ;  /* 0x000000015d3f7824 */ /* 0x000fe200078e023f */
[----:B------:R-:W-:Y:S01]  /*101a0*/  IADD3 R64, P2, PT, R61, R62, RZ ;  /* 0x0000003e3d407210 */ /* 0x000fe20007f5e0ff */
[----:B------:R-:W-:Y:S02]  /*101b0*/  IMAD.X R69, RZ, RZ, RZ, P3 ;  /* 0x000000ffff457224 */ /* 0x000fe400018e06ff */
        /* <DEDUP_REMOVED lines=9> */
[----:B------:R-:W-:Y:S01]  /*10250*/  MOV R69, RZ ;  /* 0x000000ff00457202 */ /* 0x000fe20000000f00 */
[----:B------:R-:W-:Y:S01]  /*10260*/  IMAD.WIDE.U32 R64, R46, R110, R64 ;  /* 0x0000006e2e407225 */ /* 0x000fe200078e0040 */
[----:B------:R-:W-:-:S03]  /*10270*/  IADD3.X R67, PT, PT, RZ, RZ, RZ, P0, !PT ;  /* 0x000000ffff437210 */ /* 0x000fc600007fe4ff */
[----:B------:R-:W-:Y:S02]  /*10280*/  IMAD.IADD R61, R107, 0x1, R61 ;  /* 0x000000016b3d7824 */ /* 0x000fe400078e023d */
[----:B------:R-:W-:Y:S02]  /*10290*/  IMAD.X R73, RZ, RZ, RZ, P2 ;  /* 0x000000ffff497224 */ /* 0x000fe400010e06ff */
[----:B------:R-:W-:Y:S02]  /*102a0*/  IMAD R101, R68, R29, RZ ;  /* 0x0000001d44657224 */ /* 0x000fe400078e02ff */
[----:B------:R-:W-:Y:S01]  /*102b0*/  IMAD.X R63, RZ, RZ, RZ, P1 ;  /* 0x000000ffff3f7224 */ /* 0x000fe200008e06ff */
[----:B------:R-:W-:Y:S01]  /*102c0*/  IADD3 R64, P1, PT, R61, R64, RZ ;  /* 0x000000403d407210 */ /* 0x000fe20007f3e0ff */
[----:B------:R-:W-:Y:S01]  /*102d0*/  IMAD.WIDE.U32 R72, R105, R104, R72 ;  /* 0x0000006869487225 */ /* 0x000fe200078e0048 */
[----:B------:R-:W-:Y:S02]  /*102e0*/  IADD3 R61, PT, PT, R99, R65, RZ ;  /* 0x00000041633d7210 */ /* 0x000fe40007ffe0ff */
[----:B------:R-:W-:Y:S01]  /*102f0*/  IADD3.X R65, PT, PT, RZ, RZ, RZ, P1, !PT ;  /* 0x000000ffff417210 */ /* 0x000fe20000ffe4ff */
[----:B------:R-:W-:-:S04]  /*10300*/  IMAD.HI.U32 R71, R101, R52, R68 ;  /* 0x0000003465477227 */ /* 0x000fc800078e0044 */
[----:B------:R-:W-:Y:S01]  /*10310*/  IMAD.MOV.U32 R68, RZ, RZ, R60 ;  /* 0x000000ffff447224 */ /* 0x000fe200078e003c */
[----:B------:R-:W-:Y:S01]  /*10320*/  IADD3 R60, P2, PT, R61, R72, RZ ;  /* 0x000000483d3c7210 */ /* 0x000fe20007f5e0ff */
[----:B------:R-:W-:-:S04]  /*10330*/  IMAD.WIDE.U32 R62, R102, R97, R62 ;  /* 0x00000061663e7225 */ /* 0x000fc800078e003e */
        /* <DEDUP_REMOVED lines=12> */
[----:B------:R-:W-:Y:S01]  /*10400*/  IMAD.WIDE.U32 R66, R109, R56, R66 ;  /* 0x000000386d427225 */ /* 0x000fe200078e0042 */
[----:B------:R-:W-:-:S03]  /*10410*/  IADD3.X R65, PT, PT, RZ, RZ, RZ, P4, !PT ;  /* 0x000000ffff417210 */ /* 0x000fc600027fe4ff */
[----:B------:R-:W-:Y:S01]  /*10420*/  IMAD.X R73, RZ, RZ, RZ, P1 ;  /* 0x000000ffff497224 */ /* 0x000fe200008e06ff */
[----:B------:R-:W-:Y:S01]  /*10430*/  IADD3 R66, P5, PT, R66, R117, RZ ;  /* 0x0000007542427210 */ /* 0x000fe20007fbe0ff */
[----:B------:R-:W-:Y:S01]  /*10440*/  IMAD.IADD R61, R93, 0x1, R61 ;  /* 0x000000015d3d7824 */ /* 0x000fe200078e023d */
[----:B------:R-:W-:Y:S01]  /*10450*/  IADD3 R116, P1, PT, R116, R71, RZ ;  /* 0x0000004774747210 */ /* 0x000fe20007f3e0ff */
[----:B------:R-:W-:Y:S01]  /*10460*/  IMAD.WIDE.U32 R72, R105, R100, R72 ;  /* 0x0000006469487225 */ /* 0x000fe200078e0048 */
[----:B------:R-:W-:-:S03]  /*10470*/  IADD3 R68, P0, PT, R67, R68, RZ ;  /* 0x0000004443447210 */ /* 0x000fc60007f1e0ff */
        /* <DEDUP_REMOVED lines=12> */
[----:B------:R-:W-:Y:S01]  /*10540*/  IMAD.MOV.U32 R65, RZ, RZ, RZ ;  /* 0x000000ffff417224 */ /* 0x000fe200078e00ff */
[----:B------:R-:W-:Y:S01]  /*10550*/  IADD3 R66, P0, PT, R66, R117, RZ ;  /* 0x0000007542427210 */ /* 0x000fe20007f1e0ff */
[----:B------:R-:W-:-:S04]  /*10560*/  IMAD.WIDE.U32 R60, R45, R110, R60 ;  /* 0x0000006e2d3c7225 */ /* 0x000fc800078e003c */
[----:B------:R-:W-:Y:S01]  /*10570*/  IMAD.WIDE.U32 R68, R109, R57, R68 ;  /* 0x000000396d447225 */ /* 0x000fe200078e0044 */
[----:B------:R-:W-:-:S03]  /*10580*/  IADD3 R70, P3, PT, R71, R60, RZ ;  /* 0x0000003c47467210 */ /* 0x000fc60007f7e0ff */
[----:B------:R-:W-:-:S04]  /*10590*/  IMAD.WIDE.U32 R64, R41, R114, R64 ;  /* 0x0000007229407225 */ /* 0x000fc800078e0040 */
[----:B------:R-:W-:Y:S02]  /*105a0*/  IMAD.IADD R61, R99, 0x1, R61 ;  /* 0x00000001633d7824 */ /* 0x000fe400078e023d */
[----:B------:R-:W-:-:S04]  /*105b0*/  IMAD.WIDE.U32 R72, R46, R104, R72 ;  /* 0x000000682e487225 */ /* 0x000fc800078e0048 */
[----:B------:R-:W-:Y:S01]  /*105c0*/  IMAD.X R63, RZ, RZ, RZ, P2 ;  /* 0x000000ffff3f7224 */ /* 0x000fe200010e06ff */
[----:B------:R-:W-:Y:S01]  /*105d0*/  IADD3 R60, P2, PT, R68, R67, RZ ;  /* 0x00000043443c7210 */ /* 0x000fe20007f5e0ff */
[----:B------:R-:W-:Y:S01]  /*105e0*/  IMAD R87, R116, R29, RZ ;  /* 0x0000001d74577224 */ /* 0x000fe200078e02ff */
[----:B------:R-:W-:Y:S01]  /*105f0*/  IADD3.X R67, PT, PT, RZ, RZ, RZ, P0, !PT ;  /* 0x000000ffff437210 */ /* 0x000fe200007fe4ff */
[----:B------:R-:W-:Y:S01]  /*10600*/  IMAD.MOV.U32 R117, RZ, RZ, RZ ;  /* 0x000000ffff757224 */ /* 0x000fe200078e00ff */
[----:B------:R-:W-:Y:S01]  /*10610*/  IADD3 R68, P0, PT, R69, R64, RZ ;  /* 0x0000004045447210 */ /* 0x000fe20007f1e0ff */
[----:B------:R-:W-:Y:S01]  /*10620*/  IMAD.IADD R69, R111, 0x1, R65 ;  /* 0x000000016f457824 */ /* 0x000fe200078e0241 */
[----:B------:R-:W-:Y:S01]  /*10630*/  IADD3 R64, P1, PT, R61, R72, RZ ;  /* 0x000000483d407210 */ /* 0x000fe20007f3e0ff */
[----:B------:R-:W-:-:S03]  /*10640*/  IMAD.HI.U32 R117, R87, R52, R116 ;  /* 0x0000003457757227 */ /* 0x000fc600078e0074 */
[----:B------:R-:W-:Y:S01]  /*10650*/  IADD3.X R65, PT, PT, RZ, RZ, RZ, P1, !PT ;  /* 0x000000ffff417210 */ /* 0x000fe20000ffe4ff */
[----:B------:R-:W-:-:S04]  /*10660*/  IMAD.WIDE.U32 R66, R101, R54, R66 ;  /* 0x0000003665427225 */ /* 0x000fc800078e0042 */
[----:B------:R-:W-:-:S04]  /*10670*/  IMAD.WIDE.U32 R62, R102, R105, R62 ;  /* 0x00000069663e7225 */ /* 0x000fc800078e003e */
[----:B------:R-:W-:Y:S02]  /*10680*/  IMAD.IADD R97, R91, 0x1, R73 ;  /* 0x000000015b617824 */ /* 0x000fe400078e0249 */
[----:B------:R-:W-:Y:S01]  /*10690*/  IMAD.X R71, RZ, RZ, RZ, P3 ;  /* 0x000000ffff477224 */ /* 0x000fe200018e06ff */
[----:B------:R-:W-:Y:S01]  /*106a0*/  IADD3 R72, P3, PT, R66, R117, RZ ;  /* 0x0000007542487210 */ /* 0x000fe20007f7e0ff */
[----:B------:R-:W-:-:S03]  /*106b0*/  IMAD.WIDE.U32 R116, R45, R108, R64 ;  /* 0x0000006c2d747225 */ /* 0x000fc600078e0040 */
[----:B------:R-:W-:Y:S01]  /*106c0*/  IADD3.X R73, PT, PT, RZ, RZ, RZ, P3, !PT ;  /* 0x000000ffff497210 */ /* 0x000fe20001ffe4ff */
        /* <DEDUP_REMOVED lines=8> */
[----:B------:R-:W-:Y:S02]  /*10750*/  IMAD.IADD R117, R93, 0x1, R117 ;  /* 0x000000015d757824 */ /* 0x000fe400078e0275 */
[----:B------:R-:W-:Y:S01]  /*10760*/  IMAD.WIDE.U32 R64, R46, R100, R64 ;  /* 0x000000642e407225 */ /* 0x000fe200078e0040 */
[----:B------:R-:W-:-:S03]  /*10770*/  IADD3 R62, P3, PT, R71, R116, RZ ;  /* 0x00000074473e7210 */ /* 0x000fc60007f7e0ff */
[----:B------:R-:W-:-:S04]  /*10780*/  IMAD.WIDE.U32 R72, R87, R53, R72 ;  /* 0x0000003557487225 */ /* 0x000fc800078e0048 */
[----:B------:R-:W-:Y:S01]  /*10790*/  IMAD.X R69, RZ, RZ, RZ, P0 ;  /* 0x000000ffff457224 */ /* 0x000fe200000e06ff */
[----:B------:R-:W-:Y:S01]  /*107a0*/  IADD3 R60, P0, PT, R117, R64, RZ ;  /* 0x00000040753c7210 */ /* 0x000fe20007f1e0ff */
[----:B------:R-:W-:Y:S01]  /*107b0*/  IMAD.IADD R71, R89, 0x1, R65 ;  /* 0x0000000159477824 */ /* 0x000fe200078e0241 */
[----:B------:R-:W-:Y:S01]  /*107c0*/  MOV R64, R72 ;  /* 0x0000004800407202 */ /* 0x000fe20000000f00 */
[----:B------:R-:W-:Y:S02]  /*107d0*/  IMAD R97, R72, R29, RZ ;  /* 0x0000001d48617224 */ /* 0x000fe400078e02ff */
[----:B------:R-:W-:-:S04]  /*107e0*/  IMAD.WIDE.U32 R68, R109, R58, R68 ;  /* 0x0000003a6d447225 */ /* 0x000fc800078e0044 */
[----:B------:R-:W-:Y:S02]  /*107f0*/  IMAD.MOV.U32 R65, RZ, RZ, RZ ;  /* 0x000000ffff417224 */ /* 0x000fe400078e00ff */
[----:B------:R-:W-:Y:S02]  /*10800*/  IMAD.X R67, RZ, RZ, RZ, P2 ;  /* 0x000000ffff437224 */ /* 0x000fe400010e06ff */
[----:B------:R-:W-:Y:S01]  /*10810*/  IMAD.HI.U32 R105, R97, R52, R64 ;  /* 0x0000003461697227 */ /* 0x000fe200078e0040 */
[----:B------:R-:W-:Y:S02]  /*10820*/  IADD3 R64, P4, PT, R68, R61, RZ ;  /* 0x0000003d44407210 */ /* 0x000fe40007f9e0ff */
[----:B------:R-:W-:Y:S01]  /*10830*/  IADD3 R68, P2, PT, R63, R71, RZ ;  /* 0x000000473f447210 */ /* 0x000fe20007f5e0ff */
[----:B------:R-:W-:Y:S01]  /*10840*/  IMAD.WIDE.U32 R66, R101, R55, R66 ;  /* 0x0000003765427225 */ /* 0x000fe200078e0042 */
[----:B------:R-:W-:-:S03]  /*10850*/  IADD3.X R71, PT, PT, RZ, RZ, RZ, P1, !PT ;  /* 0x000000ffff477210 */ /* 0x000fc60000ffe4ff */
[----:B------:R-:W-:Y:S02]  /*10860*/  IMAD.X R63, RZ, RZ, RZ, P3 ;  /* 0x000000ffff3f7224 */ /* 0x000fe400018e06ff */
[----:B------:R-:W-:-:S04]  /*10870*/  IMAD.WIDE.U32 R70, R41, R106, R70 ;  /* 0x0000006a29467225 */ /* 0x000fc800078e0046 */
[----:B------:R-:W-:Y:S01]  /*10880*/  IMAD.X R65, RZ, RZ, RZ, P4 ;  /* 0x000000ffff417224 */ /* 0x000fe200020e06ff */
[----:B------:R-:W-:Y:S01]  /*10890*/  IADD3 R72, P4, PT, R66, R73, RZ ;  /* 0x0000004942487210 */ /* 0x000fe20007f9e0ff */
[----:B------:R-:W-:Y:S01]  /*108a0*/  IMAD.WIDE.U32 R62, R43, R110, R62 ;  /* 0x0000006e2b3e7225 */ /* 0x000fe200078e003e */
[----:B------:R-:W-:Y:S02]  /*108b0*/  IADD3 R61, PT, PT, R107, R71, RZ ;  /* 0x000000476b3d7210 */ /* 0x000fe40007ffe0ff */
[----:B------:R-:W-:Y:S01]  /*108c0*/  IADD3.X R73, PT, PT, RZ, RZ, RZ, P4, !PT ;  /* 0x000000ffff497210 */ /* 0x000fe200027fe4ff */
[----:B------:R-:W-:Y:S01]  /*108d0*/  IMAD.MOV.U32 R71, RZ, RZ, RZ ;  /* 0x000000ffff477224 */ /* 0x000fe200078e00ff */
        /* <DEDUP_REMOVED lines=14> */
[----:B------:R-:W-:Y:S02]  /*109c0*/  IMAD.IADD R61, R91, 0x1, R61 ;  /* 0x000000015b3d7824 */ /* 0x000fe400078e023d */
[----:B------:R-:W-:Y:S02]  /*109d0*/  IMAD.X R63, RZ, RZ, RZ, P3 ;  /* 0x000000ffff3f7224 */ /* 0x000fe400018e06ff */
[----:B------:R-:W-:Y:S01]  /*109e0*/  IMAD.WIDE.U32 R114, R97, R53, R114 ;  /* 0x0000003561727225 */ /* 0x000fe200078e0072 */
[----:B------:R-:W-:Y:S02]  /*109f0*/  IADD3 R72, P0, PT, R68, R61, RZ ;  /* 0x0000003d44487210 */ /* 0x000fe40007f1e0ff */
[----:B------:R-:W-:Y:S01]  /*10a00*/  IADD3.X R61, PT, PT, RZ, RZ, RZ, P2, !PT ;  /* 0x000000ffff3d7210 */ /* 0x000fe200017fe4ff */
[----:B------:R-:W-:Y:S02]  /*10a10*/  IMAD.IADD R111, R111, 0x1, R71 ;  /* 0x000000016f6f7824 */ /* 0x000fe400078e0247 */
[----:B------:R-:W-:-:S02]  /*10a20*/  IMAD.X R67, RZ, RZ, RZ, P1 ;  /* 0x000000ffff437224 */ /* 0x000fc400008e06ff */
[----:B------:R-:W-:Y:S02]  /*10a30*/  IMAD.X R71, RZ, RZ, RZ, P4 ;  /* 0x000000ffff477224 */ /* 0x000fe400020e06ff */
[----:B------:R-:W-:-:S04]  /*10a40*/  IMAD.WIDE.U32 R62, R41, R112, R62 ;  /* 0x00000070293e7225 */ /* 0x000fc800078e003e */
[----:B------:R-:W-:Y:S01]  /*10a50*/  IMAD.WIDE.U32 R116, R43, R108, R60 ;  /* 0x0000006c2b747225 */ /* 0x000fe200078e003c */
[----:B------:R-:W-:Y:S02]  /*10a60*/  MOV R60, R114 ;  /* 0x00000072003c7202 */ /* 0x000fe40000000f00 */
[----:B------:R-:W-:Y:S01]  /*10a70*/  IADD3 R64, P1, PT, R111, R62, RZ ;  /* 0x0000003e6f407210 */ /* 0x000fe20007f3e0ff */
[----:B------:R-:W-:-:S04]  /*10a80*/  IMAD.WIDE.U32 R66, R101, R56, R66 ;  /* 0x0000003865427225 */ /* 0x000fc800078e0042 */
[----:B------:R-:W-:Y:S01]  /*10a90*/  IMAD.WIDE.U32 R70, R109, R85, R70 ;  /* 0x000000556d467225 */ /* 0x000fe200078e0046 */
[----:B------:R-:W-:-:S03]  /*10aa0*/  IADD3 R62, P4, PT, R66, R73, RZ ;  /* 0x00000049423e7210 */ /* 0x000fc60007f9e0ff */
[----:B------:R-:W-:Y:S02]  /*10ab0*/  IMAD R105, R114, R29, RZ ;  /* 0x0000001d72697224 */ /* 0x000fe400078e02ff */
[----:B------:R-:W-:Y:S02]  /*10ac0*/  IMAD.MOV.U32 R61, RZ, RZ, RZ ;  /* 0x000000ffff3d7224 */ /* 0x000fe400078e00ff */
        /* <DEDUP_REMOVED lines=9> */
[----:B------:R-:W-:Y:S02]  /*10b60*/  IMAD.IADD R73, R89, 0x1, R73 ;  /* 0x0000000159497824 */ /* 0x000fe400078e0249 */
        /* <DEDUP_REMOVED lines=41> */
[----:B------:R-:W-:Y:S01]  /*10e00*/  IMAD.WIDE.U32 R114, R97, R54, R114 ;  /* 0x0000003661727225 */ /* 0x000fe200078e0072 */
[----:B------:R-:W-:-:S03]  /*10e10*/  IADD3 R61, PT, PT, R89, R61, RZ ;  /* 0x0000003d593d7210 */ /* 0x000fc60007ffe0ff */
[----:B------:R-:W-:Y:S01]  /*10e20*/  IMAD.X R63, RZ, RZ, RZ, P5 ;  /* 0x000000ffff3f7224 */ /* 0x000fe200028e06ff */
[----:B------:R-:W-:Y:S01]  /*10e30*/  IADD3 R68, P1, PT, R114, R46, RZ ;  /* 0x0000002e72447210 */ /* 0x000fe20007f3e0ff */
        /* <DEDUP_REMOVED lines=9> */
[----:B------:R-:W-:Y:S01]  /*10ed0*/  HFMA2 R67, -RZ, RZ, 0, 0 ;  /* 0x00000000ff437431 */ /* 0x000fe200000001ff */
[----:B------:R-:W-:Y:S01]  /*10ee0*/  IADD3 R62, P2, PT, R64, R63, RZ ;  /* 0x0000003f403e7210 */ /* 0x000fe20007f5e0ff */
[----:B------:R-:W-:Y:S01]  /*10ef0*/  IMAD.WIDE.U32 R68, R105, R53, R68 ;  /* 0x0000003569447225 */ /* 0x000fe200078e0044 */
[----:B------:R-:W-:Y:S02]  /*10f00*/  IADD3 R64, P0, PT, R65, R45, RZ ;  /* 0x0000002d41407210 */ /* 0x000fe40007f1e0ff */
[----:B------:R-:W-:Y:S01]  /*10f10*/  IADD3.X R63, PT, PT, RZ, RZ, RZ, P4, !PT ;  /* 0x000000ffff3f7210 */ /* 0x000fe200027fe4ff */
[----:B------:R-:W-:Y:S02]  /*10f20*/  IMAD.X R61, RZ, RZ, RZ, P5 ;  /* 0x000000ffff3d7224 */ /* 0x000fe400028e06ff */
[----:B------:R-:W-:Y:S01]  /*10f30*/  IMAD R45, R68, R29, RZ ;  /* 0x0000001d442d7224 */ /* 0x000fe200078e02ff */
[----:B------:R-:W-:Y:S01]  /*10f40*/  IADD3 R110, P4, PT, R63, R110, RZ ;  /* 0x0000006e3f6e7210 */ /* 0x000fe20007f9e0ff */
[----:B------:R-:W-:-:S02]  /*10f50*/  IMAD.MOV.U32 R66, RZ, RZ, R68 ;  /* 0x000000ffff427224 */ /* 0x000fc400078e0044 */
[----:B------:R-:W-:Y:S02]  /*10f60*/  IMAD.X R71, RZ, RZ, RZ, P6 ;  /* 0x000000ffff477224 */ /* 0x000fe400030e06ff */
[----:B------:R-:W-:Y:S02]  /*10f70*/  IMAD.IADD R99, R99, 0x1, R111 ;  /* 0x0000000163637824 */ /* 0x000fe400078e026f */
[----:B------:R-:W-:-:S04]  /*10f80*/  IMAD.WIDE.U32 R60, R41, R104, R60 ;  /* 0x00000068293c7225 */ /* 0x000fc800078e003c */
[----:B------:R-:W-:Y:S01]  /*10f90*/  IMAD.HI.U32 R46, R45, R52, R66 ;  /* 0x000000342d2e7227 */ /* 0x000fe200078e0042 */
[----:B------:R-:W-:-:S03]  /*10fa0*/  IADD3 R67, PT, PT, R91, R61, RZ ;  /* 0x0000003d5b437210 */ /* 0x000fc60007ffe0ff */
        /* <DEDUP_REMOVED lines=50> */
[----:B------:R-:W-:Y:S02]  /*112d0*/  IMAD.X R41, RZ, RZ, RZ, P1 ;  /* 0x000000ffff297224 */ /* 0x000fe400008e06ff */
[----:B------:R-:W-:Y:S02]  /*112e0*/  IMAD.X R69, RZ, RZ, RZ, P6 ;  /* 0x000000ffff457224 */ /* 0x000fe400030e06ff */
[----:B------:R-:W-:Y:S01]  /*112f0*/  IMAD.WIDE.U32 R64, R87, R85, R64 ;  /* 0x0000005557407225 */ /* 0x000fe200078e0040 */
[----:B------:R-:W-:Y:S02]  /*11300*/  IADD3 R41, P2, PT, R41, R60, RZ ;  /* 0x0000003c29297210 */ /* 0x000fe40007f5e0ff */
        /* <DEDUP_REMOVED lines=13> */
[----:B------:R-:W-:Y:S01]  /*113e0*/  IADD3.X R41, PT, PT, RZ, RZ, RZ, P6, !PT ;  /* 0x000000ffff297210 */ /* 0x000fe200037fe4ff */
[----:B------:R-:W-:Y:S02]  /*113f0*/  IMAD.X R67, RZ, RZ, RZ, P5 ;  /* 0x000000ffff437224 */ /* 0x000fe400028e06ff */
[----:B------:R-:W-:Y:S01]  /*11400*/  IMAD.X R115, RZ, RZ, RZ, P0 ;  /* 0x000000ffff737224 */ /* 0x000fe200000e06ff */
[----:B------:R-:W-:Y:S01]  /*11410*/  IADD3 R41, P6, PT, R41, R46, RZ ;  /* 0x0000002e29297210 */ /* 0x000fe20007fde0ff */
[----:B------:R-:W-:Y:S01]  /*11420*/  IMAD.WIDE.U32 R64, R97, R58, R64 ;  /* 0x0000003a61407225 */ /* 0x000fe200078e0040 */
[----:B------:R-:W-:-:S03]  /*11430*/  IADD3.X R46, PT, PT, RZ, RZ, RZ, P2, !PT ;  /* 0x000000ffff2e7210 */ /* 0x000fc600017fe4ff */
[----:B------:R-:W-:-:S04]  /*11440*/  IMAD.WIDE.U32 R62, R105, R56, R62 ;  /* 0x00000038693e7225 */ /* 0x000fc800078e003e */
[----:B------:R-:W-:Y:S01]  /*11450*/  IMAD R73, R68, R29, RZ ;  /* 0x0000001d44497224 */ /* 0x000fe200078e02ff */
[----:B------:R-:W-:Y:S01]  /*11460*/  IADD3 R64, P4, PT, R64, R63, RZ ;  /* 0x0000003f40407210 */ /* 0x000fe20007f9e0ff */
[----:B------:R-:W-:Y:S02]  /*11470*/  IMAD.MOV.U32 R69, RZ, RZ, RZ ;  /* 0x000000ffff457224 */ /* 0x000fe400078e00ff */
[----:B------:R-:W-:Y:S01]  /*11480*/  IMAD.IADD R70, R89, 0x1, R61 ;  /* 0x0000000159467824 */ /* 0x000fe200078e023d */
[----:B------:R-:W-:Y:S01]  /*11490*/  IADD3 R61, P3, PT, R67, R60, RZ ;  /* 0x0000003c433d7210 */ /* 0x000fe20007f7e0ff */
[----:B------:R-:W-:Y:S01]  /*114a0*/  IMAD.WIDE.U32 R114, R45, R54, R114 ;  /* 0x000000362d727225 */ /* 0x000fe200078e0072 */
[----:B------:R-:W-:Y:S02]  /*114b0*/  IADD3 R60, P0, PT, R65, R43, RZ ;  /* 0x0000002b413c7210 */ /* 0x000fe40007f1e0ff */
[----:B------:R-:W-:Y:S01]  /*114c0*/  IADD3 R46, P2, PT, R46, R61, RZ ;  /* 0x0000003d2e2e7210 */ /* 0x000fe20007f5e0ff */
[----:B------:R-:W-:Y:S01]  /*114d0*/  IMAD.HI.U32 R69, R73, R52, R68 ;  /* 0x0000003449457227 */ /* 0x000fe200078e0044 */
[----:B------:R-:W-:-:S02]  /*114e0*/  IADD3.X R65, PT, PT, RZ, RZ, RZ, P4, !PT ;  /* 0x000000ffff417210 */ /* 0x000fc400027fe4ff */
        /* <DEDUP_REMOVED lines=29> */
[----:B------:R-:W-:Y:S02]  /*116c0*/  IMAD.X R61, RZ, RZ, RZ, P5 ;  /* 0x000000ffff3d7224 */ /* 0x000fe400028e06ff */
[----:B------:R-:W-:Y:S01]  /*116d0*/  IMAD.WIDE.U32 R102, R102, R39, R70 ;  /* 0x0000002766667225 */ /* 0x000fe200078e0046 */
[----:B------:R-:W-:-:S03]  /*116e0*/  IADD3 R70, P5, PT, R66, R63, RZ ;  /* 0x0000003f42467210 */ /* 0x000fc60007fbe0ff */
[----:B------:R-:W-:-:S04]  /*116f0*/  IMAD.WIDE.U32 R60, R105, R85, R60 ;  /* 0x00000055693c7225 */ /* 0x000fc800078e003c */
[----:B------:R-:W-:Y:S02]  /*11700*/  IMAD.X R71, RZ, RZ, RZ, P5 ;  /* 0x000000ffff477224 */ /* 0x000fe400028e06ff */
[----:B------:R-:W-:-:S04]  /*11710*/  IMAD.WIDE.U32 R68, R45, R57, R68 ;  /* 0x000000392d447225 */ /* 0x000fc800078e0044 */
[----:B------:R-:W-:Y:S01]  /*11720*/  IMAD.WIDE.U32 R70, R73, R55, R70 ;  /* 0x0000003749467225 */ /* 0x000fe200078e0046 */
[----:B------:R-:W-:-:S03]  /*11730*/  IADD3 R66, P4, PT, R60, R69, RZ ;  /* 0x000000453c427210 */ /* 0x000fc60007f9e0ff */
[----:B------:R-:W-:Y:S02]  /*11740*/  IMAD.X R39, RZ, RZ, RZ, P6 ;  /* 0x000000ffff277224 */ /* 0x000fe400030e06ff */
[----:B------:R-:W-:Y:S01]  /*11750*/  IMAD.X R41, RZ, RZ, RZ, P2 ;  /* 0x000000ffff297224 */ /* 0x000fe200010e06ff */
[----:B------:R-:W-:Y:S01]  /*11760*/  IADD3 R68, P2, PT, R68, R71, RZ ;  /* 0x0000004744447210 */ /* 0x000fe20007f5e0ff */
[----:B------:R-:W-:Y:S01]  /*11770*/  IMAD.X R67, RZ, RZ, RZ, P4 ;  /* 0x000000ffff437224 */ /* 0x000fe200020e06ff */
[----:B------:R-:W-:Y:S02]  /*11780*/  IADD3 R39, P3, PT, R39, R46, RZ ;  /* 0x0000002e27277210 */ /* 0x000fe40007f7e0ff */
[----:B------:R-:W-:Y:S02]  /*11790*/  IADD3.X R69, PT, PT, RZ, RZ, RZ, P2, !PT ;  /* 0x000000ffff457210 */ /* 0x000fe400017fe4ff */
[----:B------:R-:W-:Y:S01]  /*117a0*/  IADD3 R39, P2, PT, R61, R39, RZ ;  /* 0x000000273d277210 */ /* 0x000fe20007f5e0ff */
        /* <DEDUP_REMOVED lines=24> */
[----:B------:R-:W-:Y:S01]  /*11930*/  IMAD.WIDE.U32 R106, R73, R58, R106 ;  /* 0x0000003a496a7225 */ /* 0x000fe200078e006a */
[----:B------:R-:W-:-:S03]  /*11940*/  IADD3 R61, P4, PT, R69, R61, RZ ;  /* 0x0000003d453d7210 */ /* 0x000fc60007f9e0ff */
[----:B------:R-:W-:Y:S01]  /*11950*/  IMAD.X R39, RZ, RZ, RZ, P1 ;  /* 0x000000ffff277224 */ /* 0x000fe200008e06ff */
[----:B------:R-:W-:Y:S02]  /*11960*/  IADD3 R60, P0, PT, R107, R61, RZ ;  /* 0x0000003d6b3c7210 */ /* 0x000fe40007f1e0ff */
[----:B------:R-:W-:Y:S02]  /*11970*/  IADD3.X R68, PT, PT, RZ, RZ, RZ, P4, !PT ;  /* 0x000000ffff447210 */ /* 0x000fe400027fe4ff */
[----:B------:R-:W-:Y:S01]  /*11980*/  IADD3 R102, PT, PT, R39, R102, R41 ;  /* 0x0000006627667210 */ /* 0x000fe20007ffe029 */
[----:B------:R-:W-:Y:S01]  /*11990*/  IMAD.X R39, RZ, RZ, RZ, P2 ;  /* 0x000000ffff277224 */ /* 0x000fe200010e06ff */
[----:B------:R-:W-:Y:S01]  /*119a0*/  IADD3.X R41, PT, PT, RZ, RZ, RZ, P3, !PT ;  /* 0x000000ffff297210 */ /* 0x000fe20001ffe4ff */
[----:B------:R-:W-:-:S03]  /*119b0*/  IMAD.X R61, RZ, RZ, RZ, P0 ;  /* 0x000000ffff3d7224 */ /* 0x000fc600000e06ff */
        /* <DEDUP_REMOVED lines=41> */
[----:B------:R-:W-:Y:S01]  /*11c50*/  IMAD.MOV.U32 R102, RZ, RZ, R62 ;  /* 0x000000ffff667224 */ /* 0x000fe200078e003e */
[----:B------:R-:W-:Y:S01]  /*11c60*/  ISETP.GE.U32.AND P0, PT, R64, R52, PT ;  /* 0x000000344000720c */ /* 0x000fe20003f06070 */
[----:B------:R-:W-:-:S03]  /*11c70*/  IMAD.MOV.U32 R104, RZ, RZ, R64 ;  /* 0x000000ffff687224 */ /* 0x000fc600078e0040 */
[----:B------:R-:W-:-:S13]  /*11c80*/  ISETP.LT.U32.OR P0, PT, R102, R53, !P0 ;  /* 0x000000356600720c */ /* 0x000fda0004701470 */
[----:B------:R-:W-:Y:S05]  /*11c90*/  @P0 BRA `(.L_x_291) ;  /* 0x00000000005c0947 */ /* 0x000fea0003800000 */
.L_x_290:
        /* <DEDUP_REMOVED lines=23> */
.L_x_291:
        /* <DEDUP_REMOVED lines=13> */
[----:B------:R-:W-:Y:S02]  /*11ee0*/  HFMA2 R34, -RZ, RZ, 0, 5.9604644775390625e-08 ;  /* 0x00000001ff227431 */ /* 0x000fe400000001ff */
[----:B------:R-:W-:Y:S01]  /*11ef0*/  IMAD.MOV.U32 R19, RZ, RZ, RZ ;  /* 0x000000ffff137224 */ /* 0x000fe200078e00ff */
[----:B------:R-:W-:Y:S01]  /*11f00*/  MOV R21, RZ ;  /* 0x000000ff00157202 */ /* 0x000fe20000000f00 */
[----:B------:R-:W-:Y:S01]  /*11f10*/  IMAD.MOV.U32 R13, RZ, RZ, RZ ;  /* 0x000000ffff0d7224 */ /* 0x000fe200078e00ff */
[----:B------:R-:W-:Y:S01]  /*11f20*/  CS2R R14, SRZ ;  /* 0x00000000000e7805 */ /* 0x000fe2000001ff00 */
[----:B------:R-:W-:Y:S01]  /*11f30*/  IMAD.MOV.U32 R6, RZ, RZ, RZ ;  /* 0x000000ffff067224 */ /* 0x000fe200078e00ff */
[----:B------:R-:W1:Y:S01]  /*11f40*/  LDC R18, c[0x3][0x19c] ;  /* 0x00c06700ff127b82 */ /* 0x000e620000000800 */
[----:B------:R-:W-:-:S02]  /*11f50*/  IMAD.MOV.U32 R28, RZ, RZ, RZ ;  /* 0x000000ffff1c7224 */ /* 0x000fc400078e00ff */
[----:B------:R-:W-:-:S05]  /*11f60*/  IMAD.MOV.U32 R67, RZ, RZ, RZ ;  /* 0x000000ffff437224 */ /* 0x000fca00078e00ff */
[----:B------:R-:W2:Y:S08]  /*11f70*/  LDC R7, c[0x3][0x198] ;  /* 0x00c06600ff077b82 */ /* 0x000eb00000000800 */
[----:B------:R-:W3:Y:S01]  /*11f80*/  LDC R16, c[0x3][0x194] ;  /* 0x00c06500ff107b82 */ /* 0x000ee20000000800 */
[----:B0-----:R-:W-:-:S07]  /*11f90*/  MOV R65, R12 ;  /* 0x0000000c00417202 */ /* 0x001fce0000000f00 */
[----:B------:R-:W0:Y:S01]  /*11fa0*/  LDC R9, c[0x3][0x190] ;  /* 0x00c06400ff097b82 */ /* 0x000e220000000800 */
[----:B-1----:R-:W-:-:S07]  /*11fb0*/  IMAD.MOV.U32 R63, RZ, RZ, R18 ;  /* 0x000000ffff3f7224 */ /* 0x002fce00078e0012 */
[----:B------:R-:W1:Y:S01]  /*11fc0*/  LDC R8, c[0x3][0x18c] ;  /* 0x00c06300ff087b82 */ /* 0x000e620000000800 */
[----:B--2---:R-:W-:-:S07]  /*11fd0*/  IMAD.MOV.U32 R62, RZ, RZ, R7 ;  /* 0x000000ffff3e7224 */ /* 0x004fce00078e0007 */
[----:B------:R-:W2:Y:S01]  /*11fe0*/  LDC R5, c[0x3][0x188] ;  /* 0x00c06200ff057b82 */ /* 0x000ea20000000800 */
[----:B---3--:R-:W-:-:S07]  /*11ff0*/  MOV R60, R16 ;  /* 0x00000010003c7202 */ /* 0x008fce0000000f00 */
[----:B------:R-:W3:Y:S01]  /*12000*/  LDC R66, c[0x3][0x1a4] ;  /* 0x00c06900ff427b82 */ /* 0x000ee20000000800 */
[----:B0-----:R-:W-:Y:S02]  /*12010*/  IMAD.MOV.U32 R11, RZ, RZ, R9 ;  /* 0x000000ffff0b7224 */ /* 0x001fe400078e0009 */
[----:B-1----:R-:W-:Y:S01]  /*12020*/  IMAD.MOV.U32 R20, RZ, RZ, R8 ;  /* 0x000000ffff147224 */ /* 0x002fe200078e0008 */
[----:B--2---:R-:W-:Y:S01]  /*12030*/  MOV R3, R5 ;  /* 0x0000000500037202 */ /* 0x004fe20000000f00 */
[----:B---3--:R-:W-:Y:S01]  /*12040*/  IMAD.MOV.U32 R0, RZ, RZ, R66 ;  /* 0x000000ffff007224 */ /* 0x008fe200078e0042 */
        /* <DEDUP_REMOVED lines=10> */
[----:B------:R-:W-:Y:S01]  /*120f0*/  IMAD.MOV.U32 R20, RZ, RZ, R8 ;  /* 0x000000ffff147224 */ /* 0x000fe200078e0008 */
[----:B------:R-:W-:-:S02]  /*12100*/  MOV R3, R5 ;  /* 0x0000000500037202 */ /* 0x000fc40000000f00 */
[----:B------:R-:W-:-:S04]  /*12110*/  ISETP.NE.OR P0, PT, R88, R101, P0 ;  /* 0x000000655800720c */ /* 0x000fc80000705670 */
[----:B------:R-:W-:-:S04]  /*12120*/  ISETP.NE.OR P0, PT, R92, R100, P0 ;  /* 0x000000645c00720c */ /* 0x000fc80000705670 */
[----:B------:R-:W-:-:S04]  /*12130*/  ISETP.NE.OR P0, PT, R94, R111, P0 ;  /* 0x0000006f5e00720c */ /* 0x000fc80000705670 */
[----:B------:R-:W-:-:S04]  /*12140*/  ISETP.NE.OR P0, PT, R96, R102, P0 ;  /* 0x000000666000720c */ /* 0x000fc80000705670 */
[----:B------:R-:W-:-:S13]  /*12150*/  ISETP.NE.OR P0, PT, R98, R104, P0 ;  /* 0x000000686200720c */ /* 0x000fda0000705670 */
[----:B------:R-:W-:Y:S05]  /*12160*/  @P0 BRA `(.L_x_275) ;  /* 0x0000027c00c80947 */ /* 0x000fea0003800000 */
[----:B------:R-:W-:Y:S01]  /*12170*/  LOP3.LUT R0, R79, R77, R78, 0xfe, !PT ;  /* 0x0000004d4f007212 */ /* 0x000fe200078efe4e */
[----:B------:R-:W-:Y:S02]  /*12180*/  HFMA2 R13, -RZ, RZ, 0, 0 ;  /* 0x00000000ff0d7431 */ /* 0x000fe400000001ff */
        /* <DEDUP_REMOVED lines=9> */
[----:B------:R-:W-:Y:S01]  /*12220*/  CS2R R14, SRZ ;  /* 0x00000000000e7805 */ /* 0x000fe2000001ff00 */
[----:B------:R-:W-:Y:S01]  /*12230*/  IMAD.MOV.U32 R6, RZ, RZ, RZ ;  /* 0x000000ffff067224 */ /* 0x000fe200078e00ff */
[----:B------:R-:W-:Y:S01]  /*12240*/  LOP3.LUT P0, RZ, R3, R84, RZ, 0xfc, !PT ;  /* 0x0000005403ff7212 */ /* 0x000fe2000780fcff */
[----:B------:R-:W-:Y:S01]  /*12250*/  IMAD.MOV.U32 R3, RZ, RZ, R5 ;  /* 0x000000ffff037224 */ /* 0x000fe200078e0005 */
[----:B------:R-:W-:Y:S01]  /*12260*/  MOV R28, RZ ;  /* 0x000000ff001c7202 */ /* 0x000fe20000000f00 */
[----:B------:R-:W-:-:S02]  /*12270*/  IMAD.MOV.U32 R21, RZ, RZ, RZ ;  /* 0x000000ffff157224 */ /* 0x000fc400078e00ff */
[----:B------:R-:W-:-:S08]  /*12280*/  IMAD.MOV.U32 R67, RZ, RZ, RZ ;  /* 0x000000ffff437224 */ /* 0x000fd000078e00ff */
[----:B------:R-:W-:Y:S05]  /*12290*/  @!P0 BRA `(.L_x_275) ;  /* 0x0000027c007c8947 */ /* 0x000fea0003800000 */
[----:B------:R-:W-:Y:S01]  /*122a0*/  IMAD.WIDE.U32 R2, R77, R77, RZ ;  /* 0x0000004d4d027225 */ /* 0x000fe200078e00ff */
[----:B------:R-:W-:-:S03]  /*122b0*/  MOV R5, RZ ;  /* 0x000000ff00057202 */ /* 0x000fc60000000f00 */
[----:B------:R-:W-:Y:S01]  /*122c0*/  IMAD.MOV.U32 R4, RZ, RZ, R3 ;  /* 0x000000ffff047224 */ /* 0x000fe200078e0003 */
[C---:B------:R-:W-:Y:S01]  /*122d0*/  LOP3.LUT R6, R2.reuse, 0xfffffffd, RZ, 0xc0, !PT ;  /* 0xfffffffd02067812 */ /* 0x040fe200078ec0ff */
[----:B------:R-:W-:Y:S02]  /*122e0*/  IMAD R0, R2, R29, RZ ;  /* 0x0000001d02007224 */ /* 0x000fe400078e02ff */
[----:B------:R-:W-:-:S04]  /*122f0*/  IMAD.WIDE.U32 R4, R77, R78, R4 ;  /* 0x0000004e4d047225 */ /* 0x000fc800078e0004 */
[----:B------:R-:W-:Y:S01]  /*12300*/  IMAD.MOV.U32 R2, RZ, RZ, R5 ;  /* 0x000000ffff027224 */ /* 0x000fe200078e0005 */
[----:B------:R-:W-:Y:S01]  /*12310*/  MOV R5, RZ ;  /* 0x000000ff00057202 */ /* 0x000fe20000000f00 */
[----:B------:R-:W-:Y:S02]  /*12320*/  IMAD.MOV.U32 R3, RZ, RZ, RZ ;  /* 0x000000ffff037224 */ /* 0x000fe400078e00ff */
[----:B------:R-:W-:Y:S02]  /*12330*/  IMAD.MOV.U32 R7, RZ, RZ, RZ ;  /* 0x000000ffff077224 */ /* 0x000fe400078e00ff */
[----:B------:R-:W-:-:S04]  /*12340*/  IMAD.WIDE.U32 R2, R77, R79, R2 ;  /* 0x0000004f4d027225 */ /* 0x000fc800078e0002 */
[----:B------:R-:W-:-:S04]  /*12350*/  IMAD.WIDE.U32 R4, R77, R78, R4 ;  /* 0x0000004e4d047225 */ /* 0x000fc800078e0004 */
[----:B------:R-:W-:Y:S01]  /*12360*/  IMAD.HI.U32 R7, R0, R52, R6 ;  /* 0x0000003400077227 */ /* 0x000fe200078e0006 */
[----:B------:R-:W-:Y:S02]  /*12370*/  IADD3 R6, P0, PT, R2, R5, RZ ;  /* 0x0000000502067210 */ /* 0x000fe40007f1e0ff */
[----:B------:R-:W-:Y:S01]  /*12380*/  MOV R2, RZ ;  /* 0x000000ff00027202 */ /* 0x000fe20000000f00 */
[----:B------:R-:W-:Y:S01]  /*12390*/  IMAD.MOV.U32 R5, RZ, RZ, RZ ;  /* 0x000000ffff057224 */ /* 0x000fe200078e00ff */
[----:B------:R-:W-:Y:S01]  /*123a0*/  IADD3 R12, P1, PT, R4, R7, RZ ;  /* 0x00000007040c7210 */ /* 0x000fe20007f3e0ff */
[----:B------:R-:W-:Y:S01]  /*123b0*/  IMAD.X R7, RZ, RZ, RZ, P0 ;  /* 0x000000ffff077224 */ /* 0x000fe200000e06ff */
[----:B------:R-:W-:Y:S01]  /*123c0*/  MOV R4, R3 ;  /* 0x0000000300047202 */ /* 0x000fe20000000f00 */
[----:B------:R-:W-:Y:S02]  /*123d0*/  IMAD.MOV.U32 R9, RZ, RZ, RZ ;  /* 0x000000ffff097224 */ /* 0x000fe400078e00ff */
[----:B------:R-:W-:-:S04]  /*123e0*/  IMAD.WIDE.U32 R6, R78, R78, R6 ;  /* 0x0000004e4e067225 */ /* 0x000fc800078e0006 */
[----:B------:R-:W-:Y:S01]  /*123f0*/  IMAD.WIDE.U32 R4, R77, R80, R4 ;  /* 0x000000504d047225 */ /* 0x000fe200078e0004 */
[----:B------:R-:W-:-:S03]  /*12400*/  MOV R8, R6 ;  /* 0x0000000600087202 */ /* 0x000fc60000000f00 */
[----:B------:R-:W-:Y:S01]  /*12410*/  IMAD.X R13, RZ, RZ, RZ, P1 ;  /* 0x000000ffff0d7224 */ /* 0x000fe200008e06ff */
[----:B------:R-:W-:Y:S01]  /*12420*/  IADD3 R10, P0, PT, R4, R7, RZ ;  /* 0x00000007040a7210 */ /* 0x000fe20007f1e0ff */
[----:B------:R-:W-:-:S04]  /*12430*/  IMAD.WIDE.U32 R8, R77, R79, R8 ;  /* 0x0000004f4d087225 */ /* 0x000fc800078e0008 */
[----:B------:R-:W-:-:S04]  /*12440*/  IMAD.WIDE.U32 R12, R0, R53, R12 ;  /* 0x00000035000c7225 */ /* 0x000fc800078e000c */
[----:B------:R-:W-:Y:S01]  /*12450*/  IMAD.X R11, RZ, RZ, RZ, P0 ;  /* 0x000000ffff0b7224 */ /* 0x000fe200000e06ff */
[----:B------:R-:W-:Y:S01]  /*12460*/  IADD3 R15, PT, PT, R13, R2, RZ ;  /* 0x000000020d0f7210 */ /* 0x000fe20007ffe0ff */
[----:B------:R-:W-:Y:S02]  /*12470*/  IMAD.MOV.U32 R4, RZ, RZ, R5 ;  /* 0x000000ffff047224 */ /* 0x000fe400078e0005 */
[----:B------:R-:W-:Y:S01]  /*12480*/  IMAD.MOV.U32 R5, RZ, RZ, RZ ;  /* 0x000000ffff057224 */ /* 0x000fe200078e00ff */
[----:B------:R-:W-:Y:S01]  /*12490*/  IADD3 R14, P0, PT, R8, R15, RZ ;  /* 0x0000000f080e7210 */ /* 0x000fe20007f1e0ff */
[----:B------:R-:W-:-:S04]  /*124a0*/  IMAD.WIDE.U32 R6, R78, R79, R10 ;  /* 0x0000004f4e067225 */ /* 0x000fc800078e000a */
[----:B------:R-:W-:Y:S01]  /*124b0*/  IMAD.WIDE.U32 R4, R77, R81, R4 ;  /* 0x000000514d047225 */ /* 0x000fe200078e0004 */
[----:B------:R-:W-:-:S03]  /*124c0*/  IADD3 R10, P1, PT, R6, R9, RZ ;  /* 0x00000009060a7210 */ /* 0x000fc60007f3e0ff */
[----:B------:R-:W-:Y:S01]  /*124d0*/  IMAD R3, R12, R29, RZ ;  /* 0x0000001d0c037224 */ /* 0x000fe200078e02ff */
[----:B------:R-:W-:Y:S01]  /*124e0*/  MOV R6, R5 ;  /* 0x0000000500067202 */ /* 0x000fe20000000f00 */
[----:B------:R-:W-:Y:S02]  /*124f0*/  IMAD.MOV.U32 R13, RZ, RZ, RZ ;  /* 0x000000ffff0d7224 */ /* 0x000fe400078e00ff */
[----:B------:R-:W-:Y:S01]  /*12500*/  IMAD.X R15, RZ, RZ, RZ, P0 ;  /* 0x000000ffff0f7224 */ /* 0x000fe200000e06ff */
[----:B------:R-:W-:Y:S01]  /*12510*/  IADD3 R8, P0, PT, R4, R7, RZ ;  /* 0x0000000704087210 */ /* 0x000fe20007f1e0ff */
[----:B------:R-:W-:Y:S01]  /*12520*/  IMAD.X R11, RZ, RZ, RZ, P1 ;  /* 0x000000ffff0b7224 */ /* 0x000fe200008e06ff */
[----:B------:R-:W-:Y:S01]  /*12530*/  MOV R4, RZ ;  /* 0x000000ff00047202 */ /* 0x000fe20000000f00 */
[----:B------:R-:W-:-:S04]  /*12540*/  IMAD.HI.U32 R19, R3, R52, R12 ;  /* 0x0000003403137227 */ /* 0x000fc800078e000c */
[----:B------:R-:W-:-:S04]  /*12550*/  IMAD.WIDE.U32 R12, R0, R54, R14 ;  /* 0x00000036000c7225 */ /* 0x000fc800078e000e */
[----:B------:R-:W-:Y:S01]  /*12560*/  IMAD.X R9, RZ, RZ, RZ, P0 ;  /* 0x000000ffff097224 */ /* 0x000fe200000e06ff */
[----:B------:R-:W-:Y:S01]  /*12570*/  IADD3 R18, P0, PT, R19, R12, RZ ;  /* 0x0000000c13127210 */ /* 0x000fe20007f1e0ff */
[----:B------:R-:W-:Y:S01]  /*12580*/  IMAD.MOV.U32 R7, RZ, RZ, RZ ;  /* 0x000000ffff077224 */ /* 0x000fe200078e00ff */
[----:B------:R-:W-:Y:S01]  /*12590*/  IADD3 R17, PT, PT, R13, R4, RZ ;  /* 0x000000040d117210 */ /* 0x000fe20007ffe0ff */
[----:B------:R-:W-:-:S04]  /*125a0*/  IMAD.WIDE.U32 R10, R78, R79, R10 ;  /* 0x0000004f4e0a7225 */ /* 0x000fc800078e000a */
[----:B------:R-:W-:Y:S01]  /*125b0*/  IMAD.WIDE.U32 R6, R77, R82, R6 ;  /* 0x000000524d067225 */ /* 0x000fe200078e0006 */
[----:B------:R-:W-:-:S03]  /*125c0*/  MOV R12, R10 ;  /* 0x0000000a000c7202 */ /* 0x000fc60000000f00 */
[----:B------:R-:W-:-:S04]  /*125d0*/  IMAD.WIDE.U32 R8, R78, R80, R8 ;  /* 0x000000504e087225 */ /* 0x000fc800078e0008 */
[----:B------:R-:W-:Y:S01]  /*125e0*/  IMAD.MOV.U32 R13, RZ, RZ, RZ ;  /* 0x000000ffff0d7224 */ /* 0x000fe200078e00ff */
[----:B------:R-:W-:Y:S01]  /*125f0*/  IADD3 R8, P1, PT, R8, R11, RZ ;  /* 0x0000000b08087210 */ /* 0x000fe20007f3e0ff */
[----:B------:R-:W-:Y:S01]  /*12600*/  IMAD.X R19, RZ, RZ, RZ, P0 ;  /* 0x000000ffff137224 */ /* 0x000fe200000e06ff */
[----:B------:R-:W-:Y:S01]  /*12610*/  IADD3 R14, P0, PT, R6, R9, RZ ;  /* 0x00000009060e7210 */ /* 0x000fe20007f1e0ff */
[----:B------:R-:W-:Y:S01]  /*12620*/  IMAD.WIDE.U32 R12, R77, R80, R12 ;  /* 0x000000504d0c7225 */ /* 0x000fe200078e000c */
[----:B------:R-:W-:-:S03]  /*12630*/  IADD3.X R9, PT, PT, RZ, RZ, RZ, P1, !PT ;  /* 0x000000ffff097210 */ /* 0x000fc60000ffe4ff */
[----:B------:R-:W-:Y:S02]  /*12640*/  IMAD.MOV.U32 R6, RZ, RZ, R7 ;  /* 0x000000ffff067224 */ /* 0x000fe400078e0007 */
[----:B------:R-:W-:Y:S01]  /*12650*/  IMAD.X R15, RZ, RZ, RZ, P0 ;  /* 0x000000ffff0f7224 */ /* 0x000fe200000e06ff */
[----:B------:R-:W-:Y:S01]  /*12660*/  IADD3 R16, P0, PT, R12, R17, RZ ;  /* 0x000000110c107210 */ /* 0x000fe20007f1e0ff */
[----:B------:R-:W-:Y:S02]  /*12670*/  IMAD.MOV.U32 R7, RZ, RZ, RZ ;  /* 0x000000ffff077224 */ /* 0x000fe400078e00ff */
[----:B------:R-:W-:Y:S01]  /*12680*/  IMAD.WIDE.U32 R10, R79, R79, R8 ;  /* 0x0000004f4f0a7225 */ /* 0x000fe200078e0008 */
[----:B------:R-:W-:-:S03]  /*12690*/  IADD3.X R17, PT, PT, RZ, RZ, RZ, P0, !PT ;  /* 0x000000ffff117210 */ /* 0x000fc600007fe4ff */
[----:B------:R-:W-:-:S04]  /*126a0*/  IMAD.WIDE.U32 R6, R77, R83, R6 ;  /* 0x000000534d067225 */ /* 0x000fc800078e0006 */
[----:B------:R-:W-:Y:S01]  /*126b0*/  IMAD.WIDE.U32 R8, R78, R81, R14 ;  /* 0x000000514e087225 */ /* 0x000fe200078e000e */
[----:B------:R-:W-:-:S03]  /*126c0*/  IADD3 R14, P2, PT, R10, R13, RZ ;  /* 0x0000000d0a0e7210 */ /* 0x000fc60007f5e0ff */
[----:B------:R-:W-:Y:S01]  /*126d0*/  IMAD.WIDE.U32 R18, R3, R53, R18 ;  /* 0x0000003503127225 */ /* 0x000fe200078e0012 */
[----:B------:R-:W-:Y:S02]  /*126e0*/  IADD3 R10, P0, PT, R6, R9, RZ ;  /* 0x00000009060a7210 */ /* 0x000fe40007f1e0ff */
[----:B------:R-:W-:Y:S01]  /*126f0*/  IADD3 R12, P1, PT, R8, R11, RZ ;  /* 0x0000000b080c7210 */ /* 0x000fe20007f3e0ff */
[----:B------:R-:W-:Y:S01]  /*12700*/  IMAD.IADD R25, R2, 0x1, R19 ;  /* 0x0000000102197824 */ /* 0x000fe200078e0213 */
[----:B------:R-:W-:Y:S01]  /*12710*/  IADD3.X R11, PT, PT, RZ, RZ, RZ, P0, !PT ;  /* 0x000000ffff0b7210 */ /* 0x000fe200007fe4ff */
[----:B------:R-:W-:Y:S01]  /*12720*/  IMAD.WIDE.U32 R16, R0, R55, R16 ;  /* 0x0000003700107225 */ /* 0x000fe200078e0010 */
[----:B------:R-:W-:-:S03]  /*12730*/  CS2R R8, SRZ ;  /* 0x0000000000087805 */ /* 0x000fc6000001ff00 */
[----:B------:R-:W-:Y:S01]  /*12740*/  IMAD.MOV.U32 R6, RZ, RZ, R7 ;  /* 0x000000ffff067224 */ /* 0x000fe200078e0007 */
[----:B------:R-:W-:Y:S01]  /*12750*/  IADD3 R24, P0, PT, R25, R16, RZ ;  /* 0x0000001019187210 */ /* 0x000fe20007f1e0ff */
[----:B------:R-:W-:Y:S02]  /*12760*/  IMAD.MOV.U32 R7, RZ, RZ, RZ ;  /* 0x000000ffff077224 */ /* 0x000fe400078e00ff */
[----:B------:R-:W-:Y:S01]  /*12770*/  IMAD.X R15, RZ, RZ, RZ, P2 ;  /* 0x000000ffff0f7224 */ /* 0x000fe200010e06ff */
[----:B------:R-:W-:Y:S01]  /*12780*/  IADD3.X R25, PT, PT, RZ, RZ, RZ, P0, !PT ;  /* 0x000000ffff197210 */ /* 0x000fe200007fe4ff */
[----:B------:R-:W-:Y:S02]  /*12790*/  IMAD R5, R18, R29, RZ ;  /* 0x0000001d12057224 */ /* 0x000fe400078e02ff */
[----:B------:R-:W-:Y:S02]  /*127a0*/  IMAD.MOV.U32 R19, RZ, RZ, RZ ;  /* 0x000000ffff137224 */ /* 0x000fe400078e00ff */
[----:B------:R-:W-:-:S02]  /*127b0*/  IMAD.X R13, RZ, RZ, RZ, P1 ;  /* 0x000000ffff0d7224 */ /* 0x000fc400008e06ff */
[----:B------:R-:W-:-:S04]  /*127c0*/  IMAD.WIDE.U32 R6, R77, R84, R6 ;  /* 0x000000544d067225 */ /* 0x000fc800078e0006 */
[----:B------:R-:W-:-:S04]  /*127d0*/  IMAD.WIDE.U32 R10, R78, R82, R10 ;  /* 0x000000524e0a7225 */ /* 0x000fc800078e000a */
[----:B------:R-:W-:-:S04]  /*127e0*/  IMAD.WIDE.U32 R14, R78, R80, R14 ;  /* 0x000000504e0e7225 */ /* 0x000fc800078e000e */
[----:B------:R-:W-:Y:S01]  /*127f0*/  IMAD.HI.U32 R19, R5, R52, R18 ;  /* 0x0000003405137227 */ /* 0x000fe200078e0012 */
[----:B------:R-:W-:-:S03]  /*12800*/  IADD3 R18, P0, PT, R6, R11, RZ ;  /* 0x0000000b06127210 */ /* 0x000fc60007f1e0ff */
[----:B------:R-:W-:-:S04]  /*12810*/  IMAD.WIDE.U32 R12, R79, R80, R12 ;  /* 0x000000504f0c7225 */ /* 0x000fc800078e000c */
[----:B------:R-:W-:Y:S01]  /*12820*/  IMAD.WIDE.U32 R24, R3, R54, R24 ;  /* 0x0000003603187225 */ /* 0x000fe200078e0018 */
[----:B------:R-:W-:Y:S02]  /*12830*/  IADD3 R20, P1, PT, R10, R13, RZ ;  /* 0x0000000d0a147210 */ /* 0x000fe40007f3e0ff */
[----:B------:R-:W-:Y:S01]  /*12840*/  IADD3 R22, P2, PT, R12, R15, RZ ;  /* 0x0000000f0c167210 */ /* 0x000fe20007f5e0ff */
[----:B------:R-:W-:Y:S01]  /*12850*/  IMAD.IADD R27, R17, 0x1, R9 ;  /* 0x00000001111b7824 */ /* 0x000fe200078e0209 */
[----:B------:R-:W-:Y:S01]  /*12860*/  MOV R17, RZ ;  /* 0x000000ff00117202 */ /* 0x000fe20000000f00 */
[----:B------:R-:W-:Y:S01]  /*12870*/  IMAD.MOV.U32 R16, RZ, RZ, R14 ;  /* 0x000000ffff107224 */ /* 0x000fe200078e000e */
[----:B------:R-:W-:Y:S01]  /*12880*/  IADD3 R24, P3, PT, R19, R24, RZ ;  /* 0x0000001813187210 */ /* 0x000fe20007f7e0ff */
[----:B------:R-:W-:Y:S01]  /*12890*/  IMAD.X R21, RZ, RZ, RZ, P1 ;  /* 0x000000ffff157224 */ /* 0x000fe200008e06ff */
[----:B------:R-:W-:Y:S01]  /*128a0*/  IADD3.X R19, PT, PT, RZ, RZ, RZ, P0, !PT ;  /* 0x000000ffff137210 */ /* 0x000fe200007fe4ff */
[----:B------:R-:W-:-:S04]  /*128b0*/  IMAD.WIDE.U32 R16, R77, R81, R16 ;  /* 0x000000514d107225 */ /* 0x000fc800078e0010 */
[----:B------:R-:W-:Y:S01]  /*128c0*/  IMAD.X R23, RZ, RZ, RZ, P2 ;  /* 0x000000ffff177224 */ /* 0x000fe200010e06ff */
[----:B------:R-:W-:Y:S01]  /*128d0*/  IADD3 R6, P1, PT, R16, R27, RZ ;  /* 0x0000001b10067210 */ /* 0x000fe20007f3e0ff */
[----:B------:R-:W-:-:S04]  /*128e0*/  IMAD.WIDE.U32 R10, R78, R83, R18 ;  /* 0x000000534e0a7225 */ /* 0x000fc800078e0012 */
[----:B------:R-:W-:Y:S01]  /*128f0*/  IMAD.WIDE.U32 R12, R79, R81, R20 ;  /* 0x000000514f0c7225 */ /* 0x000fe200078e0014 */
[----:B------:R-:W-:-:S03]  /*12900*/  IADD3 R16, P0, PT, R7, R11, RZ ;  /* 0x0000000b07107210 */ /* 0x000fc60007f1e0ff */
[----:B------:R-:W-:-:S04]  /*12910*/  IMAD.WIDE.U32 R14, R79, R80, R22 ;  /* 0x000000504f0e7225 */ /* 0x000fc800078e0016 */
[----:B------:R-:W-:Y:S01]  /*12920*/  IMAD.IADD R31, R4, 0x1, R25 ;  /* 0x00000001041f7824 */ /* 0x000fe200078e0219 */
[----:B------:R-:W-:Y:S01]  /*12930*/  IADD3.X R25, PT, PT, RZ, RZ, RZ, P3, !PT ;  /* 0x000000ffff197210 */ /* 0x000fe20001ffe4ff */
[----:B------:R-:W-:Y:S01]  /*12940*/  IMAD.X R7, RZ, RZ, RZ, P1 ;  /* 0x000000ffff077224 */ /* 0x000fe200008e06ff */
[----:B------:R-:W-:Y:S02]  /*12950*/  IADD3 R18, P1, PT, R10, R13, RZ ;  /* 0x0000000d0a127210 */ /* 0x000fe40007f3e0ff */
        /* <DEDUP_REMOVED lines=8> */
[----:B------:R-:W-:Y:S01]  /*129e0*/  MOV R24, R10 ;  /* 0x0000000a00187202 */ /* 0x000fe20000000f00 */
[----:B------:R-:W-:Y:S02]  /*129f0*/  IMAD.X R23, RZ, RZ, RZ, P3 ;  /* 0x000000ffff177224 */ /* 0x000fe400018e06ff */
[----:B------:R-:W-:Y:S02]  /*12a00*/  IMAD.IADD R27, R2, 0x1, R11 ;  /* 0x00000001021b7824 */ /* 0x000fe400078e020b */
[----:B------:R-:W-:Y:S02]  /*12a10*/  IMAD R6, R10, R29, RZ ;  /* 0x0000001d0a067224 */ /* 0x000fe400078e02ff */
[----:B------:R-:W-:-:S04]  /*12a20*/  IMAD.WIDE.U32 R10, R78, R84, R16 ;  /* 0x000000544e0a7225 */ /* 0x000fc800078e0010 */
[----:B------:R-:W-:-:S04]  /*12a30*/  IMAD.WIDE.U32 R12, R79, R82, R18 ;  /* 0x000000524f0c7225 */ /* 0x000fc800078e0012 */
[----:B------:R-:W-:-:S04]  /*12a40*/  IMAD.WIDE.U32 R14, R80, R80, R20 ;  /* 0x00000050500e7225 */ /* 0x000fc800078e0014 */
[----:B------:R-:W-:Y:S01]  /*12a50*/  IMAD.WIDE.U32 R16, R78, R81, R22 ;  /* 0x000000514e107225 */ /* 0x000fe200078e0016 */
[----:B------:R-:W-:-:S03]  /*12a60*/  IADD3 R22, P1, PT, R12, R15, RZ ;  /* 0x0000000f0c167210 */ /* 0x000fc60007f3e0ff */
[----:B------:R-:W-:Y:S01]  /*12a70*/  IMAD.MOV.U32 R25, RZ, RZ, RZ ;  /* 0x000000ffff197224 */ /* 0x000fe200078e00ff */
[----:B------:R-:W-:Y:S01]  /*12a80*/  MOV R18, R16 ;  /* 0x0000001000127202 */ /* 0x000fe20000000f00 */
[----:B------:R-:W-:Y:S01]  /*12a90*/  IMAD.X R31, RZ, RZ, RZ, P0 ;  /* 0x000000ffff1f7224 */ /* 0x000fe200000e06ff */
[----:B------:R-:W-:Y:S01]  /*12aa0*/  IADD3 R20, P0, PT, R10, R13, RZ ;  /* 0x0000000d0a147210 */ /* 0x000fe20007f1e0ff */
[----:B------:R-:W-:Y:S01]  /*12ab0*/  IMAD.HI.U32 R33, R6, R52, R24 ;  /* 0x0000003406217227 */ /* 0x000fe200078e0018 */
[----:B------:R-:W-:Y:S02]  /*12ac0*/  IADD3 R24, P2, PT, R14, R17, RZ ;  /* 0x000000110e187210 */ /* 0x000fe40007f5e0ff */
[----:B------:R-:W-:Y:S01]  /*12ad0*/  IADD3.X R23, PT, PT, RZ, RZ, RZ, P1, !PT ;  /* 0x000000ffff177210 */ /* 0x000fe20000ffe4ff */
[----:B------:R-:W-:Y:S02]  /*12ae0*/  IMAD.MOV.U32 R19, RZ, RZ, RZ ;  /* 0x000000ffff137224 */ /* 0x000fe400078e00ff */
        /* <DEDUP_REMOVED lines=11> */
[----:B------:R-:W-:Y:S02]  /*12ba0*/  IADD3 R12, P2, PT, R12, R15, RZ ;  /* 0x0000000f0c0c7210 */ /* 0x000fe40007f5e0ff */
[----:B------:R-:W-:Y:S01]  /*12bb0*/  IADD3.X R11, PT, PT, RZ, RZ, RZ, P1, !PT ;  /* 0x000000ffff0b7210 */ /* 0x000fe20000ffe4ff */
[----:B------:R-:W-:Y:S01]  /*12bc0*/  IMAD.IADD R7, R9, 0x1, R31 ;  /* 0x0000000109077824 */ /* 0x000fe200078e021f */
[----:B------:R-:W-:Y:S01]  /*12bd0*/  IADD3 R14, P3, PT, R14, R17, RZ ;  /* 0x000000110e0e7210 */ /* 0x000fe20007f7e0ff */
[----:B------:R-:W-:Y:S01]  /*12be0*/  IMAD.X R31, RZ, RZ, RZ, P4 ;  /* 0x000000ffff1f7224 */ /* 0x000fe200020e06ff */
[----:B------:R-:W-:Y:S01]  /*12bf0*/  IADD3 R16, P4, PT, R16, R19, RZ ;  /* 0x0000001310107210 */ /* 0x000fe20007f9e0ff */
[----:B------:R-:W-:Y:S02]  /*12c00*/  IMAD.X R13, RZ, RZ, RZ, P2 ;  /* 0x000000ffff0d7224 */ /* 0x000fe400010e06ff */
[----:B------:R-:W-:-:S04]  /*12c10*/  IMAD.WIDE.U32 R18, R5, R54, R30 ;  /* 0x0000003605127225 */ /* 0x000fc800078e001e */
[----:B------:R-:W-:Y:S01]  /*12c20*/  IMAD.WIDE.U32 R10, R79, R84, R10 ;  /* 0x000000544f0a7225 */ /* 0x000fe200078e000a */
[----:B------:R-:W-:Y:S02]  /*12c30*/  IADD3 R22, P1, PT, R33, R18, RZ ;  /* 0x0000001221167210 */ /* 0x000fe40007f3e0ff */
[----:B------:R-:W-:Y:S01]  /*12c40*/  IADD3 R25, PT, PT, R4, R19, RZ ;  /* 0x0000001304197210 */ /* 0x000fe20007ffe0ff */
[----:B------:R-:W-:-:S04]  /*12c50*/  IMAD.WIDE.U32 R12, R80, R82, R12 ;  /* 0x00000052500c7225 */ /* 0x000fc800078e000c */
[----:B------:R-:W-:Y:S02]  /*12c60*/  IMAD.X R15, RZ, RZ, RZ, P3 ;  /* 0x000000ffff0f7224 */ /* 0x000fe400018e06ff */
        /* <DEDUP_REMOVED lines=16> */
[----:B------:R-:W-:-:S04]  /*12d70*/  IMAD.WIDE.U32 R12, R80, R83, R18 ;  /* 0x00000053500c7225 */ /* 0x000fc800078e0012 */
[----:B------:R-:W-:Y:S02]  /*12d80*/  IMAD.MOV.U32 R17, RZ, RZ, RZ ;  /* 0x000000ffff117224 */ /* 0x000fe400078e00ff */
[----:B------:R-:W-:Y:S01]  /*12d90*/  IMAD.HI.U32 R33, R7, R52, R22 ;  /* 0x0000003407217227 */ /* 0x000fe200078e0016 */
[----:B------:R-:W-:Y:S02]  /*12da0*/  IADD3 R22, P0, PT, R11, R13, RZ ;  /* 0x0000000d0b167210 */ /* 0x000fe40007f1e0ff */
[----:B------:R-:W-:Y:S01]  /*12db0*/  IADD3.X R11, PT, PT, RZ, RZ, RZ, P2, !PT ;  /* 0x000000ffff0b7210 */ /* 0x000fe200017fe4ff */
[----:B------:R-:W-:Y:S01]  /*12dc0*/  IMAD.WIDE.U32 R18, R3, R56, R20 ;  /* 0x0000003803127225 */ /* 0x000fe200078e0014 */
[----:B------:R-:W-:-:S03]  /*12dd0*/  IADD3.X R23, PT, PT, RZ, RZ, RZ, P0, !PT ;  /* 0x000000ffff177210 */ /* 0x000fc600007fe4ff */
        /* <DEDUP_REMOVED lines=17> */
[----:B------:R-:W-:Y:S01]  /*12ef0*/  IMAD.WIDE.U32 R14, R80, R82, R14 ;  /* 0x00000052500e7225 */ /* 0x000fe200078e000e */
[----:B------:R-:W-:Y:S02]  /*12f00*/  IADD3 R26, P4, PT, R20, R19, RZ ;  /* 0x00000013141a7210 */ /* 0x000fe40007f9e0ff */
[----:B------:R-:W-:Y:S01]  /*12f10*/  MOV R19, RZ ;  /* 0x000000ff00137202 */ /* 0x000fe20000000f00 */
[----:B------:R-:W-:-:S04]  /*12f20*/  IMAD.WIDE.U32 R16, R78, R83, R16 ;  /* 0x000000534e107225 */ /* 0x000fc800078e0010 */
[----:B------:R-:W-:Y:S01]  /*12f30*/  IMAD.WIDE.U32 R12, R81, R82, R12 ;  /* 0x00000052510c7225 */ /* 0x000fe200078e000c */
[----:B------:R-:W-:-:S03]  /*12f40*/  IADD3 R20, P3, PT, R14, R17, RZ ;  /* 0x000000110e147210 */ /* 0x000fc60007f7e0ff */
[----:B------:R-:W-:-:S04]  /*12f50*/  IMAD.WIDE.U32 R10, R80, R84, R22 ;  /* 0x00000054500a7225 */ /* 0x000fc800078e0016 */
[----:B------:R-:W-:Y:S01]  /*12f60*/  IMAD.X R31, RZ, RZ, RZ, P2 ;  /* 0x000000ffff1f7224 */ /* 0x000fe200010e06ff */
[----:B------:R-:W-:Y:S01]  /*12f70*/  IADD3 R14, P2, PT, R12, R15, RZ ;  /* 0x0000000f0c0e7210 */ /* 0x000fe20007f5e0ff */
[----:B------:R-:W-:Y:S01]  /*12f80*/  IMAD.MOV.U32 R18, RZ, RZ, R16 ;  /* 0x000000ffff127224 */ /* 0x000fe200078e0010 */
        /* <DEDUP_REMOVED lines=8> */
[----:B------:R-:W-:Y:S02]  /*13010*/  IMAD.IADD R25, R9, 0x1, R25 ;  /* 0x0000000109197824 */ /* 0x000fe400078e0219 */
[----:B------:R-:W-:-:S04]  /*13020*/  IMAD.WIDE.U32 R16, R3, R57, R26 ;  /* 0x0000003903107225 */ /* 0x000fc800078e001a */
[----:B------:R-:W-:Y:S01]  /*13030*/  IMAD.X R21, RZ, RZ, RZ, P3 ;  /* 0x000000ffff157224 */ /* 0x000fe200018e06ff */
[----:B------:R-:W-:Y:S01]  /*13040*/  IADD3 R32, P4, PT, R25, R16, RZ ;  /* 0x0000001019207210 */ /* 0x000fe20007f9e0ff */
[C---:B------:R-:W-:Y:S01]  /*13050*/  IMAD.WIDE.U32 R12, R81.reuse, R83, R12 ;  /* 0x00000053510c7225 */ /* 0x040fe200078e000c */
[----:B------:R-:W-:Y:S02]  /*13060*/  IADD3 R39, PT, PT, R8, R17, RZ ;  /* 0x0000001108277210 */ /* 0x000fe40007ffe0ff */
[----:B------:R-:W-:Y:S01]  /*13070*/  IADD3.X R25, PT, PT, RZ, RZ, RZ, P0, !PT ;  /* 0x000000ffff197210 */ /* 0x000fe200007fe4ff */
[----:B------:R-:W-:-:S04]  /*13080*/  IMAD.WIDE.U32 R14, R81, R82, R14 ;  /* 0x00000052510e7225 */ /* 0x000fc800078e000e */
[----:B------:R-:W-:Y:S01]  /*13090*/  IMAD.X R31, RZ, RZ, RZ, P1 ;  /* 0x000000ffff1f7224 */ /* 0x000fe200008e06ff */
[----:B------:R-:W-:Y:S01]  /*130a0*/  IADD3 R18, P1, PT, R11, R13, RZ ;  /* 0x0000000d0b127210 */ /* 0x000fe20007f3e0ff */
[----:B------:R-:W-:Y:S01]  /*130b0*/  IMAD.WIDE.U32 R16, R79, R83, R20 ;  /* 0x000000534f107225 */ /* 0x000fe200078e0014 */
[----:B------:R-:W-:-:S03]  /*130c0*/  IADD3 R22, P2, PT, R12, R15, RZ ;  /* 0x0000000f0c167210 */ /* 0x000fc60007f5e0ff */
[----:B------:R-:W-:Y:S01]  /*130d0*/  IMAD.WIDE.U32 R12, R7, R53, R30 ;  /* 0x00000035070c7225 */ /* 0x000fe200078e001e */
[----:B------:R-:W-:Y:S02]  /*130e0*/  IADD3 R30, P0, PT, R16, R19, RZ ;  /* 0x00000013101e7210 */ /* 0x000fe40007f1e0ff */
[----:B------:R-:W-:Y:S01]  /*130f0*/  IADD3 R26, P3, PT, R14, R17, RZ ;  /* 0x000000110e1a7210 */ /* 0x000fe20007f7e0ff */
[----:B------:R-:W-:Y:S02]  /*13100*/  IMAD.X R33, RZ, RZ, RZ, P4 ;  /* 0x000000ffff217224 */ /* 0x000fe400020e06ff */
[----:B------:R-:W-:Y:S01]  /*13110*/  IMAD.WIDE.U32 R20, R0, R85, R24 ;  /* 0x0000005500147225 */ /* 0x000fe200078e0018 */
[----:B------:R-:W-:-:S03]  /*13120*/  IADD3.X R27, PT, PT, RZ, RZ, RZ, P3, !PT ;  /* 0x000000ffff1b7210 */ /* 0x000fc60001ffe4ff */
[----:B------:R-:W-:Y:S01]  /*13130*/  IMAD.IADD R37, R2, 0x1, R13 ;  /* 0x0000000102257824 */ /* 0x000fe200078e020d */
[----:B------:R-:W-:Y:S01]  /*13140*/  MOV R13, RZ ;  /* 0x000000ff000d7202 */ /* 0x000fe20000000f00 */
[----:B------:R-:W-:Y:S02]  /*13150*/  IMAD.IADD R35, R4, 0x1, R23 ;  /* 0x0000000104237824 */ /* 0x000fe400078e0217 */
[----:B------:R-:W-:Y:S02]  /*13160*/  IMAD R10, R12, R29, RZ ;  /* 0x0000001d0c0a7224 */ /* 0x000fe400078e02ff */
[----:B------:R-:W-:Y:S02]  /*13170*/  IMAD.X R19, RZ, RZ, RZ, P1 ;  /* 0x000000ffff137224 */ /* 0x000fe400008e06ff */
[----:B------:R-:W-:Y:S02]  /*13180*/  IMAD.X R23, RZ, RZ, RZ, P2 ;  /* 0x000000ffff177224 */ /* 0x000fe400010e06ff */
[----:B------:R-:W-:-:S04]  /*13190*/  IMAD.WIDE.U32 R24, R5, R56, R32 ;  /* 0x0000003805187225 */ /* 0x000fc800078e0020 */
[----:B------:R-:W-:Y:S01]  /*131a0*/  IMAD.X R31, RZ, RZ, RZ, P0 ;  /* 0x000000ffff1f7224 */ /* 0x000fe200000e06ff */
[----:B------:R-:W-:Y:S01]  /*131b0*/  IADD3 R32, P0, PT, R20, R39, RZ ;  /* 0x0000002714207210 */ /* 0x000fe20007f1e0ff */
[----:B------:R-:W-:Y:S01]  /*131c0*/  IMAD.HI.U32 R11, R10, R52, R12 ;  /* 0x000000340a0b7227 */ /* 0x000fe200078e000c */
[----:B------:R-:W-:-:S03]  /*131d0*/  IADD3 R34, P1, PT, R24, R35, RZ ;  /* 0x0000002318227210 */ /* 0x000fc60007f3e0ff */
[----:B------:R-:W-:Y:S01]  /*131e0*/  IMAD.WIDE.U32 R12, R81, R84, R18 ;  /* 0x00000054510c7225 */ /* 0x000fe200078e0012 */
[----:B------:R-:W-:-:S03]  /*131f0*/  IADD3.X R35, PT, PT, RZ, RZ, RZ, P1, !PT ;  /* 0x000000ffff237210 */ /* 0x000fc60000ffe4ff */
        /* <DEDUP_REMOVED lines=17> */
[----:B------:R-:W-:-:S03]  /*13310*/  IADD3.X R31, PT, PT, RZ, RZ, RZ, P2, !PT ;  /* 0x000000ffff1f7210 */ /* 0x000fc600017fe4ff */
[----:B------:R-:W-:Y:S01]  /*13320*/  IMAD.IADD R21, R9, 0x1, R19 ;  /* 0x0000000109157824 */ /* 0x000fe200078e0213 */
[----:B------:R-:W-:Y:S01]  /*13330*/  IADD3 R20, P0, PT, R13, R15, RZ ;  /* 0x0000000f0d147210 */ /* 0x000fe20007f1e0ff */
[----:B------:R-:W-:-:S04]  /*13340*/  IMAD.WIDE.U32 R16, R81, R83, R24 ;  /* 0x0000005351107225 */ /* 0x000fc800078e0018 */
[----:B------:R-:W-:Y:S01]  /*13350*/  IMAD.WIDE.U32 R18, R79, R84, R26 ;  /* 0x000000544f127225 */ /* 0x000fe200078e001a */
[----:B------:R-:W-:-:S03]  /*13360*/  IADD3 R14, P3, PT, R14, R17, RZ ;  /* 0x000000110e0e7210 */ /* 0x000fc60007f7e0ff */
[----:B------:R-:W-:Y:S01]  /*13370*/  IMAD.X R23, RZ, RZ, RZ, P4 ;  /* 0x000000ffff177224 */ /* 0x000fe200020e06ff */
[----:B------:R-:W-:Y:S01]  /*13380*/  IADD3 R12, P2, PT, R16, R19, RZ ;  /* 0x00000013100c7210 */ /* 0x000fe20007f5e0ff */
[----:B------:R-:W-:Y:S02]  /*13390*/  IMAD.X R25, RZ, RZ, RZ, P1 ;  /* 0x000000ffff197224 */ /* 0x000fe400008e06ff */
[----:B------:R-:W-:Y:S02]  /*133a0*/  IMAD.X R33, RZ, RZ, RZ, P5 ;  /* 0x000000ffff217224 */ /* 0x000fe400028e06ff */
[----:B------:R-:W-:Y:S01]  /*133b0*/  IMAD.WIDE.U32 R16, R3, R85, R22 ;  /* 0x0000005503107225 */ /* 0x000fe200078e0016 */
[----:B------:R-:W-:-:S03]  /*133c0*/  IADD3 R25, P4, PT, R18, R25, RZ ;  /* 0x0000001912197210 */ /* 0x000fc60007f9e0ff */
        /* <DEDUP_REMOVED lines=13> */
[----:B------:R-:W-:-:S02]  /*134a0*/  IADD3.X R19, PT, PT, RZ, RZ, RZ, P1, !PT ;  /* 0x000000ffff137210 */ /* 0x000fc40000ffe4ff */
[----:B------:R-:W-:Y:S01]  /*134b0*/  IADD3.X R27, PT, PT, RZ, RZ, RZ, P3, !PT ;  /* 0x000000ffff1b7210 */ /* 0x000fe20001ffe4ff */
        /* <DEDUP_REMOVED lines=17> */
[----:B------:R-:W-:Y:S01]  /*135d0*/  IADD3.X R25, PT, PT, RZ, RZ, RZ, P5, !PT ;  /* 0x000000ffff197210 */ /* 0x000fe20002ffe4ff */
[----:B------:R-:W-:Y:S02]  /*135e0*/  IMAD.IADD R11, R2, 0x1, R21 ;  /* 0x00000001020b7824 */ /* 0x000fe400078e0215 */
[----:B------:R-:W-:-:S02]  /*135f0*/  IMAD R0, R20, R29, RZ ;  /* 0x0000001d14007224 */ /* 0x000fc400078e02ff */
[----:B------:R-:W-:-:S04]  /*13600*/  IMAD.WIDE.U32 R14, R83, R83, R14 ;  /* 0x00000053530e7225 */ /* 0x000fc800078e000e */
[----:B------:R-:W-:Y:S02]  /*13610*/  IMAD.MOV.U32 R21, RZ, RZ, RZ ;  /* 0x000000ffff157224 */ /* 0x000fe400078e00ff */
[----:B------:R-:W-:-:S04]  /*13620*/  IMAD.WIDE.U32 R16, R81, R84, R22 ;  /* 0x0000005451107225 */ /* 0x000fc800078e0016 */
[----:B------:R-:W-:Y:S01]  /*13630*/  IMAD.HI.U32 R3, R0, R52, R20 ;  /* 0x0000003400037227 */ /* 0x000fe200078e0014 */
[----:B------:R-:W-:Y:S02]  /*13640*/  IADD3 R20, P2, PT, R13, R15, RZ ;  /* 0x0000000f0d147210 */ /* 0x000fe40007f5e0ff */
[----:B------:R-:W-:Y:S01]  /*13650*/  IADD3 R14, P0, PT, R14, R17, RZ ;  /* 0x000000110e0e7210 */ /* 0x000fe20007f1e0ff */
[----:B------:R-:W-:Y:S01]  /*13660*/  IMAD.X R26, RZ, RZ, RZ, P1 ;  /* 0x000000ffff1a7224 */ /* 0x000fe200008e06ff */
[----:B------:R-:W-:Y:S01]  /*13670*/  IADD3 R13, P1, PT, R16, R19, RZ ;  /* 0x00000013100d7210 */ /* 0x000fe20007f3e0ff */
[----:B------:R-:W-:Y:S02]  /*13680*/  IMAD.X R19, RZ, RZ, RZ, P3 ;  /* 0x000000ffff137224 */ /* 0x000fe400018e06ff */
[----:B------:R-:W-:Y:S01]  /*13690*/  IMAD.WIDE.U32 R22, R7, R55, R24 ;  /* 0x0000003707167225 */ /* 0x000fe200078e0018 */
[----:B------:R-:W-:Y:S02]  /*136a0*/  IADD3 R26, P3, PT, R26, R13, RZ ;  /* 0x0000000d1a1a7210 */ /* 0x000fe40007f7e0ff */
[----:B------:R-:W-:Y:S01]  /*136b0*/  IADD3.X R13, PT, PT, RZ, RZ, RZ, P4, !PT ;  /* 0x000000ffff0d7210 */ /* 0x000fe200027fe4ff */
        /* <DEDUP_REMOVED lines=10> */
[----:B------:R-:W-:Y:S01]  /*13760*/  IADD3 R5, P4, PT, R13, R31, RZ ;  /* 0x0000001f0d057210 */ /* 0x000fe20007f9e0ff */
[----:B------:R-:W-:Y:S01]  /*13770*/  IMAD.X R19, RZ, RZ, RZ, P6 ;  /* 0x000000ffff137224 */ /* 0x000fe200030e06ff */
[----:B------:R-:W-:Y:S01]  /*13780*/  IADD3 R23, PT, PT, R4, R23, RZ ;  /* 0x0000001704177210 */ /* 0x000fe20007ffe0ff */
[----:B------:R-:W-:Y:S01]  /*13790*/  IMAD.X R15, RZ, RZ, RZ, P0 ;  /* 0x000000ffff0f7224 */ /* 0x000fe200000e06ff */
[----:B------:R-:W-:Y:S01]  /*137a0*/  IADD3 R22, P0, PT, R3, R22, RZ ;  /* 0x0000001603167210 */ /* 0x000fe20007f1e0ff */
[----:B------:R-:W-:Y:S02]  /*137b0*/  IMAD.X R21, RZ, RZ, RZ, P2 ;  /* 0x000000ffff157224 */ /* 0x000fe400010e06ff */
        /* <DEDUP_REMOVED lines=8> */
[----:B------:R-:W-:Y:S01]  /*13840*/  IADD3.X R21, PT, PT, RZ, RZ, RZ, P5, !PT ;  /* 0x000000ffff157210 */ /* 0x000fe20002ffe4ff */
[----:B------:R-:W-:Y:S01]  /*13850*/  IMAD.WIDE.U32 R16, R6, R58, R16 ;  /* 0x0000003a06107225 */ /* 0x000fe200078e0010 */
[----:B------:R-:W-:Y:S02]  /*13860*/  IADD3 R27, P0, PT, R27, R12, RZ ;  /* 0x0000000c1b1b7210 */ /* 0x000fe40007f1e0ff */
[----:B------:R-:W-:Y:S01]  /*13870*/  IADD3 R18, P2, PT, R14, R13, RZ ;  /* 0x0000000d0e127210 */ /* 0x000fe20007f5e0ff */
[----:B------:R-:W-:Y:S01]  /*13880*/  IMAD.WIDE.U32 R22, R0, R53, R22 ;  /* 0x0000003500167225 */ /* 0x000fe200078e0016 */
[----:B------:R-:W-:Y:S02]  /*13890*/  IADD3 R16, P5, PT, R16, R19, RZ ;  /* 0x0000001310107210 */ /* 0x000fe40007fbe0ff */
[----:B------:R-:W-:Y:S01]  /*138a0*/  IADD3 R12, P3, PT, R17, R5, RZ ;  /* 0x00000005110c7210 */ /* 0x000fe20007f7e0ff */
[----:B------:R-:W-:Y:S01]  /*138b0*/  IMAD.WIDE.U32 R20, R10, R55, R20 ;  /* 0x000000370a147225 */ /* 0x000fe200078e0014 */
[----:B------:R-:W-:-:S02]  /*138c0*/  IADD3.X R17, PT, PT, RZ, RZ, RZ, P5, !PT ;  /* 0x000000ffff117210 */ /* 0x000fc40002ffe4ff */
[----:B------:R-:W-:Y:S01]  /*138d0*/  IADD3.X R19, PT, PT, RZ, RZ, RZ, P2, !PT ;  /* 0x000000ffff137210 */ /* 0x000fe200017fe4ff */
[----:B------:R-:W-:Y:S02]  /*138e0*/  IMAD.IADD R25, R2, 0x1, R23 ;  /* 0x0000000102197824 */ /* 0x000fe400078e0217 */
[----:B------:R-:W-:Y:S02]  /*138f0*/  IMAD.X R13, RZ, RZ, RZ, P3 ;  /* 0x000000ffff0d7224 */ /* 0x000fe400018e06ff */
[----:B------:R-:W-:Y:S01]  /*13900*/  IMAD.WIDE.U32 R16, R7, R57, R16 ;  /* 0x0000003907107225 */ /* 0x000fe200078e0010 */
[----:B------:R-:W-:-:S03]  /*13910*/  IADD3 R24, P3, PT, R25, R20, RZ ;  /* 0x0000001419187210 */ /* 0x000fc60007f7e0ff */
[----:B------:R-:W-:Y:S01]  /*13920*/  IMAD.IADD R21, R9, 0x1, R21 ;  /* 0x0000000109157824 */ /* 0x000fe200078e0215 */
[----:B------:R-:W-:Y:S01]  /*13930*/  IADD3.X R25, PT, PT, RZ, RZ, RZ, P3, !PT ;  /* 0x000000ffff197210 */ /* 0x000fe20001ffe4ff */
[----:B------:R-:W-:Y:S02]  /*13940*/  IMAD R3, R22, R29, RZ ;  /* 0x0000001d16037224 */ /* 0x000fe400078e02ff */
[----:B------:R-:W-:Y:S02]  /*13950*/  IMAD.MOV.U32 R23, RZ, RZ, RZ ;  /* 0x000000ffff177224 */ /* 0x000fe400078e00ff */
[----:B------:R-:W-:-:S04]  /*13960*/  IMAD.WIDE.U32 R12, R6, R85, R12 ;  /* 0x00000055060c7225 */ /* 0x000fc800078e000c */
[----:B------:R-:W-:Y:S02]  /*13970*/  IMAD.IADD R5, R8, 0x1, R17 ;  /* 0x0000000108057824 */ /* 0x000fe400078e0211 */
[----:B------:R-:W-:Y:S01]  /*13980*/  IMAD.X R11, RZ, RZ, RZ, P4 ;  /* 0x000000ffff0b7224 */ /* 0x000fe200020e06ff */
[----:B------:R-:W-:Y:S01]  /*13990*/  IADD3 R20, P4, PT, R21, R16, RZ ;  /* 0x0000001015147210 */ /* 0x000fe20007f9e0ff */
        /* <DEDUP_REMOVED lines=8> */
[----:B------:R-:W-:-:S04]  /*13a20*/  IMAD.WIDE.U32 R20, R10, R56, R20 ;  /* 0x000000380a147225 */ /* 0x000fc800078e0014 */
[----:B------:R-:W-:-:S04]  /*13a30*/  IMAD.WIDE.U32 R16, R83, R84, R18 ;  /* 0x0000005453107225 */ /* 0x000fc800078e0012 */
[----:B------:R-:W-:Y:S01]  /*13a40*/  IMAD.WIDE.U32 R18, R7, R58, R22 ;  /* 0x0000003a07127225 */ /* 0x000fe200078e0016 */
[----:B------:R-:W-:-:S03]  /*13a50*/  IADD3 R14, P5, PT, R15, R17, RZ ;  /* 0x000000110f0e7210 */ /* 0x000fc60007fbe0ff */
[----:B------:R-:W-:Y:S01]  /*13a60*/  IMAD.X R26, RZ, RZ, RZ, P3 ;  /* 0x000000ffff1a7224 */ /* 0x000fe200018e06ff */
[----:B------:R-:W-:Y:S01]  /*13a70*/  IADD3 R22, P3, PT, R20, R5, RZ ;  /* 0x0000000514167210 */ /* 0x000fe20007f7e0ff */
[----:B------:R-:W-:Y:S01]  /*13a80*/  IMAD.X R25, RZ, RZ, RZ, P4 ;  /* 0x000000ffff197224 */ /* 0x000fe200020e06ff */
[----:B------:R-:W-:Y:S02]  /*13a90*/  IADD3 R20, P4, PT, R18, R21, RZ ;  /* 0x0000001512147210 */ /* 0x000fe40007f9e0ff */
        /* <DEDUP_REMOVED lines=42> */
[----:B------:R-:W-:Y:S01]  /*13d40*/  IMAD.X R19, RZ, RZ, RZ, P3 ;  /* 0x000000ffff137224 */ /* 0x000fe200018e06ff */
[----:B------:R-:W-:Y:S01]  /*13d50*/  IADD3 R11, PT, PT, R9, R17, RZ ;  /* 0x00000011090b7210 */ /* 0x000fe20007ffe0ff */
[----:B------:R-:W-:Y:S01]  /*13d60*/  IMAD.WIDE.U32 R20, R0, R57, R20 ;  /* 0x0000003900147225 */ /* 0x000fe200078e0014 */
[----:B------:R-:W-:-:S03]  /*13d70*/  IADD3 R22, P3, PT, R5, R24, RZ ;  /* 0x0000001805167210 */ /* 0x000fc60007f7e0ff */
        /* <DEDUP_REMOVED lines=9> */
[----:B------:R-:W-:Y:S02]  /*13e10*/  IADD3 R14, P4, PT, R14, R23, RZ ;  /* 0x000000170e0e7210 */ /* 0x000fe40007f9e0ff */
[----:B------:R-:W-:Y:S01]  /*13e20*/  IADD3 R19, P0, PT, R19, R5, RZ ;  /* 0x0000000513137210 */ /* 0x000fe20007f1e0ff */
[----:B------:R-:W-:-:S02]  /*13e30*/  IMAD.X R21, RZ, RZ, RZ, P6 ;  /* 0x000000ffff157224 */ /* 0x000fc400030e06ff */
[----:B------:R-:W-:Y:S02]  /*13e40*/  IMAD.X R5, RZ, RZ, RZ, P2 ;  /* 0x000000ffff057224 */ /* 0x000fe400010e06ff */
[----:B------:R-:W-:-:S04]  /*13e50*/  IMAD.WIDE.U32 R20, R0, R58, R20 ;  /* 0x0000003a00147225 */ /* 0x000fc800078e0014 */
[----:B------:R-:W-:Y:S01]  /*13e60*/  IMAD.MOV.U32 R22, RZ, RZ, R6 ;  /* 0x000000ffff167224 */ /* 0x000fe200078e0006 */
[----:B------:R-:W-:Y:S02]  /*13e70*/  IADD3 R24, P6, PT, R20, R11, RZ ;  /* 0x0000000b14187210 */ /* 0x000fe40007fde0ff */
[----:B------:R-:W-:Y:S02]  /*13e80*/  IADD3 R18, P2, PT, R21, R19, RZ ;  /* 0x0000001315127210 */ /* 0x000fe40007f5e0ff */
[----:B------:R-:W-:Y:S02]  /*13e90*/  IADD3.X R25, PT, PT, RZ, RZ, RZ, P6, !PT ;  /* 0x000000ffff197210 */ /* 0x000fe400037fe4ff */
[----:B------:R-:W-:Y:S01]  /*13ea0*/  IADD3 R20, P1, PT, R13, R14, RZ ;  /* 0x0000000e0d147210 */ /* 0x000fe20007f3e0ff */
[----:B------:R-:W-:Y:S02]  /*13eb0*/  IMAD.X R14, RZ, RZ, RZ, P3 ;  /* 0x000000ffff0e7224 */ /* 0x000fe400018e06ff */
        /* <DEDUP_REMOVED lines=8> */
[----:B------:R-:W-:Y:S01]  /*13f40*/  IMAD.X R5, RZ, RZ, RZ, P0 ;  /* 0x000000ffff057224 */ /* 0x000fe200000e06ff */
[----:B------:R-:W-:Y:S01]  /*13f50*/  IADD3.X R14, PT, PT, RZ, RZ, RZ, P4, !PT ;  /* 0x000000ffff0e7210 */ /* 0x000fe200027fe4ff */
[----:B------:R-:W-:Y:S01]  /*13f60*/  IMAD.X R13, RZ, RZ, RZ, P1 ;  /* 0x000000ffff0d7224 */ /* 0x000fe200008e06ff */
[----:B------:R-:W-:Y:S02]  /*13f70*/  IADD3 R20, P6, PT, R18, R21, RZ ;  /* 0x0000001512147210 */ /* 0x000fe40007fde0ff */
[----:B------:R-:W-:Y:S01]  /*13f80*/  IADD3 R5, P0, PT, R5, R0, RZ ;  /* 0x0000000005057210 */ /* 0x000fe20007f1e0ff */
[----:B------:R-:W-:Y:S01]  /*13f90*/  IMAD.X R0, RZ, RZ, RZ, P2 ;  /* 0x000000ffff007224 */ /* 0x000fe200010e06ff */
[----:B------:R-:W-:Y:S01]  /*13fa0*/  IADD3 R15, PT, PT, R13, R15, R14 ;  /* 0x0000000f0d0f7210 */ /* 0x000fe20007ffe00e */
[----:B------:R-:W-:Y:S01]  /*13fb0*/  IMAD.X R21, RZ, RZ, RZ, P6 ;  /* 0x000000ffff157224 */ /* 0x000fe200030e06ff */
[----:B------:R-:W-:Y:S01]  /*13fc0*/  IADD3 R19, P1, PT, R19, R5, RZ ;  /* 0x0000000513137210 */ /* 0x000fe20007f3e0ff */
[----:B------:R-:W-:Y:S01]  /*13fd0*/  IMAD.X R13, RZ, RZ, RZ, P5 ;  /* 0x000000ffff0d7224 */ /* 0x000fe200028e06ff */
[----:B------:R-:W-:Y:S01]  /*13fe0*/  IADD3.X R5, PT, PT, RZ, RZ, RZ, P3, !PT ;  /* 0x000000ffff057210 */ /* 0x000fe20001ffe4ff */
[----:B------:R-:W-:Y:S01]  /*13ff0*/  IMAD.WIDE.U32 R26, R3, R58, R20 ;  /* 0x0000003a031a7225 */ /* 0x000fe200078e0014 */
[----:B------:R-:W-:-:S02]  /*14000*/  MOV R20, R10 ;  /* 0x0000000a00147202 */ /* 0x000fc40000000f00 */
[----:B------:R-:W-:Y:S01]  /*14010*/  IADD3 R0, PT, PT, R0, R15, R5 ;  /* 0x0000000f00007210 */ /* 0x000fe20007ffe005 */
[----:B------:R-:W-:Y:S01]  /*14020*/  IMAD.MOV.U32 R21, RZ, RZ, R16 ;  /* 0x000000ffff157224 */ /* 0x000fe200078e0010 */
[----:B------:R-:W-:Y:S02]  /*14030*/  IADD3 R14, P2, PT, R27, R19, RZ ;  /* 0x000000131b0e7210 */ /* 0x000fe40007f5e0ff */
[----:B------:R-:W-:Y:S02]  /*14040*/  IADD3.X R5, PT, PT, RZ, RZ, RZ, P0, !PT ;  /* 0x000000ffff057210 */ /* 0x000fe400007fe4ff */
[----:B------:R-:W-:Y:S01]  /*14050*/  MOV R19, R12 ;  /* 0x0000000c00137202 */ /* 0x000fe20000000f00 */
[----:B------:R-:W-:Y:S01]  /*14060*/  IMAD.X R15, RZ, RZ, RZ, P2 ;  /* 0x000000ffff0f7224 */ /* 0x000fe200010e06ff */
[----:B------:R-:W-:Y:S01]  /*14070*/  IADD3 R5, PT, PT, R5, R0, R13 ;  /* 0x0000000005057210 */ /* 0x000fe20007ffe00d */
[----:B------:R-:W-:Y:S02]  /*14080*/  IMAD.X R0, RZ, RZ, RZ, P1 ;  /* 0x000000ffff007224 */ /* 0x000fe400008e06ff */
[----:B------:R-:W-:-:S04]  /*14090*/  IMAD.WIDE.U32 R30, R3, R85, R14 ;  /* 0x00000055031e7225 */ /* 0x000fc800078e000e */
        /* <DEDUP_REMOVED lines=31> */
.L_x_293:
        /* <DEDUP_REMOVED lines=23> */
.L_x_294:
[----:B------:R-:W-:Y:S02]  /*14400*/  HFMA2 R23, -RZ, RZ, 0, 0 ;  /* 0x00000000ff177431 */ /* 0x000fe400000001ff */
[----:B------:R-:W-:Y:S01]  /*14410*/  IMAD.WIDE.U32 R6, R19, R47, RZ ;  /* 0x0000002f13067225 */ /* 0x000fe200078e00ff */
[----:B------:R-:W-:-:S03]  /*14420*/  CS2R R10, SRZ ;  /* 0x00000000000a7805 */ /* 0x000fc6000001ff00 */
[----:B------:R-:W-:Y:S02]  /*14430*/  IMAD.MOV.U32 R13, RZ, RZ, RZ ;  /* 0x000000ffff0d7224 */ /* 0x000fe400078e00ff */
[----:B------:R-:W-:Y:S02]  /*14440*/  IMAD.MOV.U32 R17, RZ, RZ, RZ ;  /* 0x000000ffff117224 */ /* 0x000fe400078e00ff */
[----:B------:R-:W-:Y:S02]  /*14450*/  IMAD R18, R6, R29, RZ ;  /* 0x0000001d06127224 */ /* 0x000fe400078e02ff */
[----:B------:R-:W-:Y:S02]  /*14460*/  IMAD.IADD R12, R7, 0x1, R23 ;  /* 0x00000001070c7824 */ /* 0x000fe400078e0217 */
[----:B------:R-:W-:Y:S02]  /*14470*/  IMAD.MOV.U32 R7, RZ, RZ, RZ ;  /* 0x000000ffff077224 */ /* 0x000fe400078e00ff */
[----:B------:R-:W-:-:S04]  /*14480*/  IMAD.WIDE.U32 R12, R47, R22, R12 ;  /* 0x000000162f0c7225 */ /* 0x000fc800078e000c */
[----:B------:R-:W-:Y:S01]  /*14490*/  IMAD.HI.U32 R7, R18, R52, R6 ;  /* 0x0000003412077227 */ /* 0x000fe200078e0006 */
[----:B------:R-:W-:-:S03]  /*144a0*/  IADD3 R16, PT, PT, R13, R11, RZ ;  /* 0x0000000b0d107210 */ /* 0x000fc60007ffe0ff */
[----:B------:R-:W-:Y:S02]  /*144b0*/  IMAD.MOV.U32 R13, RZ, RZ, RZ ;  /* 0x000000ffff0d7224 */ /* 0x000fe400078e00ff */
[----:B------:R-:W-:-:S04]  /*144c0*/  IMAD.WIDE.U32 R16, R47, R21, R16 ;  /* 0x000000152f107225 */ /* 0x000fc800078e0010 */
[----:B------:R-:W-:-:S04]  /*144d0*/  IMAD.WIDE.U32 R12, R48, R19, R12 ;  /* 0x00000013300c7225 */ /* 0x000fc800078e000c */
[----:B------:R-:W-:Y:S01]  /*144e0*/  IMAD.MOV.U32 R6, RZ, RZ, RZ ;  /* 0x000000ffff067224 */ /* 0x000fe200078e00ff */
[----:B------:R-:W-:Y:S01]  /*144f0*/  IADD3 R25, PT, PT, R23, R13, RZ ;  /* 0x0000000d17197210 */ /* 0x000fe20007ffe0ff */
[----:B------:R-:W-:Y:S01]  /*14500*/  IMAD.MOV.U32 R31, RZ, RZ, RZ ;  /* 0x000000ffff1f7224 */ /* 0x000fe200078e00ff */
[----:B------:R-:W-:Y:S01]  /*14510*/  MOV R13, RZ ;  /* 0x000000ff000d7202 */ /* 0x000fe20000000f00 */
[----:B------:R-:W-:Y:S01]  /*14520*/  IMAD.IADD R33, R7, 0x1, R6 ;  /* 0x0000000107217824 */ /* 0x000fe200078e0206 */
[----:B------:R-:W-:Y:S01]  /*14530*/  IADD3 R24, P0, PT, R25, R16, RZ ;  /* 0x0000001019187210 */ /* 0x000fe20007f1e0ff */
[----:B------:R-:W-:Y:S01]  /*14540*/  IMAD.MOV.U32 R7, RZ, RZ, RZ ;  /* 0x000000ffff077224 */ /* 0x000fe200078e00ff */
[----:B------:R-:W-:Y:S01]  /*14550*/  IADD3 R16, PT, PT, R17, R13, RZ ;  /* 0x0000000d11107210 */ /* 0x000fe20007ffe0ff */
[----:B------:R-:W-:Y:S02]  /*14560*/  IMAD.MOV.U32 R17, RZ, RZ, RZ ;  /* 0x000000ffff117224 */ /* 0x000fe400078e00ff */
[----:B------:R-:W-:Y:S01]  /*14570*/  IMAD.X R25, RZ, RZ, RZ, P0 ;  /* 0x000000ffff197224 */ /* 0x000fe200000e06ff */
[----:B------:R-:W-:Y:S01]  /*14580*/  IADD3 R32, P0, PT, R33, R12, RZ ;  /* 0x0000000c21207210 */ /* 0x000fe20007f1e0ff */
[----:B------:R-:W-:Y:S01]  /*14590*/  IMAD.WIDE.U32 R16, R47, R20, R16 ;  /* 0x000000142f107225 */ /* 0x000fe200078e0010 */
[----:B------:R-:W-:-:S03]  /*145a0*/  MOV R12, RZ ;  /* 0x000000ff000c7202 */ /* 0x000fc60000000f00 */
[----:B------:R-:W-:-:S04]  /*145b0*/  IMAD.WIDE.U32 R24, R48, R22, R24 ;  /* 0x0000001630187225 */ /* 0x000fc800078e0018 */
[----:B------:R-:W-:Y:S01]  /*145c0*/  IMAD.X R33, RZ, RZ, RZ, P0 ;  /* 0x000000ffff217224 */ /* 0x000fe200000e06ff */
[----:B------:R-:W-:Y:S01]  /*145d0*/  IADD3 R27, PT, PT, R11, R25, RZ ;  /* 0x000000190b1b7210 */ /* 0x000fe20007ffe0ff */
[----:B------:R-:W-:Y:S02]  /*145e0*/  IMAD.MOV.U32 R30, RZ, RZ, R24 ;  /* 0x000000ffff1e7224 */ /* 0x000fe400078e0018 */
[----:B------:R-:W-:Y:S01]  /*145f0*/  IMAD.WIDE.U32 R32, R18, R53, R32 ;  /* 0x0000003512207225 */ /* 0x000fe200078e0020 */
[----:B------:R-:W-:-:S03]  /*14600*/  IADD3 R26, P0, PT, R27, R16, RZ ;  /* 0x000000101b1a7210 */ /* 0x000fc60007f1e0ff */
[----:B------:R-:W-:Y:S01]  /*14610*/  IMAD.WIDE.U32 R30, R49, R19, R30 ;  /* 0x00000013311e7225 */ /* 0x000fe200078e001e */
[----:B------:R-:W-:Y:S02]  /*14620*/  IADD3.X R27, PT, PT, RZ, RZ, RZ, P0, !PT ;  /* 0x000000ffff1b7210 */ /* 0x000fe400007fe4ff */
[----:B------:R-:W-:Y:S01]  /*14630*/  IADD3 R15, PT, PT, R2, R33, RZ ;  /* 0x00000021020f7210 */ /* 0x000fe20007ffe0ff */
[----:B------:R-:W-:Y:S02]  /*14640*/  IMAD.IADD R16, R17, 0x1, R7 ;  /* 0x0000000111107824 */ /* 0x000fe400078e0207 */
[----:B------:R-:W-:Y:S01]  /*14650*/  IMAD.WIDE.U32 R24, R48, R21, R26 ;  /* 0x0000001530187225 */ /* 0x000fe200078e001a */
[----:B------:R-:W-:-:S03]  /*14660*/  IADD3 R26, P0, PT, R15, R30, RZ ;  /* 0x0000001e0f1a7210 */ /* 0x000fc60007f1e0ff */
[----:B------:R-:W-:Y:S02]  /*14670*/  HFMA2 R15, -RZ, RZ, 0, 0 ;  /* 0x00000000ff0f7431 */ /* 0x000fe400000001ff */
[----:B------:R-:W-:Y:S02]  /*14680*/  IMAD R28, R32, R29, RZ ;  /* 0x0000001d201c7224 */ /* 0x000fe400078e02ff */
[----:B------:R-:W-:Y:S02]  /*14690*/  IMAD.IADD R31, R23, 0x1, R31 ;  /* 0x00000001171f7824 */ /* 0x000fe400078e021f */
[----:B------:R-:W-:Y:S02]  /*146a0*/  IMAD.MOV.U32 R33, RZ, RZ, RZ ;  /* 0x000000ffff217224 */ /* 0x000fe400078e00ff */
[----:B------:R-:W-:Y:S01]  /*146b0*/  IMAD.MOV.U32 R17, RZ, RZ, RZ ;  /* 0x000000ffff117224 */ /* 0x000fe200078e00ff */
[----:B------:R-:W-:Y:S01]  /*146c0*/  IADD3 R30, P1, PT, R31, R24, RZ ;  /* 0x000000181f1e7210 */ /* 0x000fe20007f3e0ff */
[----:B------:R-:W-:Y:S01]  /*146d0*/  IMAD.HI.U32 R33, R28, R52, R32 ;  /* 0x000000341c217227 */ /* 0x000fe200078e0020 */
[----:B------:R-:W-:-:S03]  /*146e0*/  IADD3 R31, PT, PT, R13, R25, RZ ;  /* 0x000000190d1f7210 */ /* 0x000fc60007ffe0ff */
[----:B------:R-:W-:Y:S02]  /*146f0*/  IMAD.X R27, RZ, RZ, RZ, P0 ;  /* 0x000000ffff1b7224 */ /* 0x000fe400000e06ff */
[----:B------:R-:W-:-:S04]  /*14700*/  IMAD.WIDE.U32 R16, R47, R3, R16 ;  /* 0x000000032f107225 */ /* 0x000fc800078e0010 */
[----:B------:R-:W-:Y:S02]  /*14710*/  IMAD.IADD R37, R6, 0x1, R33 ;  /* 0x0000000106257824 */ /* 0x000fe400078e0221 */
[----:B------:R-:W-:Y:S01]  /*14720*/  IMAD.WIDE.U32 R24, R18, R54, R26 ;  /* 0x0000003612187225 */ /* 0x000fe200078e001a */
[----:B------:R-:W-:Y:S02]  /*14730*/  IADD3 R26, P0, PT, R31, R16, RZ ;  /* 0x000000101f1a7210 */ /* 0x000fe40007f1e0ff */
[----:B------:R-:W-:Y:S01]  /*14740*/  IADD3 R16, PT, PT, R17, R15, RZ ;  /* 0x0000000f11107210 */ /* 0x000fe20007ffe0ff */
[----:B------:R-:W-:Y:S01]  /*14750*/  IMAD.X R31, RZ, RZ, RZ, P1 ;  /* 0x000000ffff1f7224 */ /* 0x000fe200008e06ff */
[----:B------:R-:W-:Y:S01]  /*14760*/  IADD3 R36, P1, PT, R37, R24, RZ ;  /* 0x0000001825247210 */ /* 0x000fe20007f3e0ff */
[----:B------:R-:W-:Y:S01]  /*14770*/  IMAD.X R27, RZ, RZ, RZ, P0 ;  /* 0x000000ffff1b7224 */ /* 0x000fe200000e06ff */
[----:B------:R-:W-:Y:S01]  /*14780*/  MOV R17, RZ ;  /* 0x000000ff00117202 */ /* 0x000fe20000000f00 */
[----:B------:R-:W-:Y:S01]  /*14790*/  IMAD.WIDE.U32 R30, R49, R22, R30 ;  /* 0x00000016311e7225 */ /* 0x000fe200078e001e */
[----:B------:R-:W-:-:S03]  /*147a0*/  IADD3.X R37, PT, PT, RZ, RZ, RZ, P1, !PT ;  /* 0x000000ffff257210 */ /* 0x000fc60000ffe4ff */
[----:B------:R-:W-:Y:S01]  /*147b0*/  IMAD.WIDE.U32 R26, R48, R20, R26 ;  /* 0x00000014301a7225 */ /* 0x000fe200078e001a */
[----:B------:R-:W-:-:S03]  /*147c0*/  MOV R34, R30 ;  /* 0x0000001e00227202 */ /* 0x000fc60000000f00 */
[----:B------:R-:W-:Y:S02]  /*147d0*/  IMAD.IADD R33, R11, 0x1, R31 ;  /* 0x000000010b217824 */ /* 0x000fe400078e021f */
[----:B------:R-:W-:-:S03]  /*147e0*/  IMAD.WIDE.U32 R36, R28, R53, R36 ;  /* 0x000000351c247225 */ /* 0x000fc600078e0024 */
[----:B------:R-:W-:Y:S01]  /*147f0*/  IADD3 R32, P0, PT, R33, R26, RZ ;  /* 0x0000001a21207210 */ /* 0x000fe20007f1e0ff */
[----:B------:R-:W-:Y:S02]  /*14800*/  IMAD.IADD R39, R4, 0x1, R25 ;  /* 0x0000000104277824 */ /* 0x000fe400078e0219 */
[----:B------:R-:W-:-:S04]  /*14810*/  IMAD.WIDE.U32 R24, R47, R14, R16 ;  /* 0x0000000e2f187225 */ /* 0x000fc800078e0010 */
[----:B------:R-:W-:Y:S02]  /*14820*/  IMAD.IADD R27, R7, 0x1, R27 ;  /* 0x00000001071b7824 */ /* 0x000fe400078e021b */
[----:B------:R-:W-:Y:S02]  /*14830*/  IMAD.MOV.U32 R35, RZ, RZ, RZ ;  /* 0x000000ffff237224 */ /* 0x000fe400078e00ff */
[----:B------:R-:W-:Y:S02]  /*14840*/  IMAD.IADD R41, R2, 0x1, R37 ;  /* 0x0000000102297824 */ /* 0x000fe400078e0225 */
[----:B------:R-:W-:Y:S02]  /*14850*/  HFMA2 R37, -RZ, RZ, 0, 0 ;  /* 0x00000000ff257431 */ /* 0x000fe400000001ff */
[----:B------:R-:W-:Y:S02]  /*14860*/  IMAD.MOV.U32 R16, RZ, RZ, RZ ;  /* 0x000000ffff107224 */ /* 0x000fe400078e00ff */
[----:B------:R-:W-:-:S04]  /*14870*/  IMAD.WIDE.U32 R34, R50, R19, R34 ;  /* 0x0000001332227225 */ /* 0x000fc800078e0022 */
[----:B------:R-:W-:Y:S01]  /*14880*/  IMAD.X R33, RZ, RZ, RZ, P0 ;  /* 0x000000ffff217224 */ /* 0x000fe200000e06ff */
[----:B------:R-:W-:Y:S01]  /*14890*/  IADD3 R30, P0, PT, R27, R24, RZ ;  /* 0x000000181b1e7210 */ /* 0x000fe20007f1e0ff */
[----:B------:R-:W-:Y:S01]  /*148a0*/  IMAD.IADD R26, R25, 0x1, R16 ;  /* 0x00000001191a7824 */ /* 0x000fe200078e0210 */
[----:B------:R-:W-:Y:S01]  /*148b0*/  IADD3 R35, PT, PT, R23, R35, RZ ;  /* 0x0000002317237210 */ /* 0x000fe20007ffe0ff */
[----:B------:R-:W-:Y:S01]  /*148c0*/  IMAD R25, R36, R29, RZ ;  /* 0x0000001d24197224 */ /* 0x000fe200078e02ff */
[----:B------:R-:W-:Y:S01]  /*148d0*/  IADD3 R38, P2, PT, R39, R34, RZ ;  /* 0x0000002227267210 */ /* 0x000fe20007f5e0ff */
[----:B------:R-:W-:Y:S01]  /*148e0*/  IMAD.WIDE.U32 R32, R49, R21, R32 ;  /* 0x0000001531207225 */ /* 0x000fe200078e0020 */
[----:B------:R-:W-:-:S03]  /*148f0*/  MOV R27, RZ ;  /* 0x000000ff001b7202 */ /* 0x000fc60000000f00 */
        /* <DEDUP_REMOVED lines=13> */
[----:B------:R-:W-:Y:S01]  /*149d0*/  IMAD.X R35, RZ, RZ, RZ, P0 ;  /* 0x000000ffff237224 */ /* 0x000fe200000e06ff */
[----:B------:R-:W-:Y:S01]  /*149e0*/  IADD3 R32, P0, PT, R27, R32, RZ ;  /* 0x000000201b207210 */ /* 0x000fe20007f1e0ff */
[----:B------:R-:W-:Y:S01]  /*149f0*/  IMAD.MOV.U32 R17, RZ, RZ, RZ ;  /* 0x000000ffff117224 */ /* 0x000fe200078e00ff */
[----:B------:R-:W-:Y:S01]  /*14a00*/  IADD3 R37, PT, PT, R11, R31, RZ ;  /* 0x0000001f0b257210 */ /* 0x000fe20007ffe0ff */
[----:B------:R-:W-:-:S04]  /*14a10*/  IMAD.WIDE.U32 R34, R49, R20, R34 ;  /* 0x0000001431227225 */ /* 0x000fc800078e0022 */
[----:B------:R-:W-:Y:S01]  /*14a20*/  IMAD.IADD R31, R9, 0x1, R39 ;  /* 0x00000001091f7824 */ /* 0x000fe200078e0227 */
[----:B------:R-:W-:Y:S01]  /*14a30*/  IADD3.X R39, PT, PT, RZ, RZ, RZ, P1, !PT ;  /* 0x000000ffff277210 */ /* 0x000fe20000ffe4ff */
[----:B------:R-:W-:Y:S01]  /*14a40*/  IMAD.IADD R26, R33, 0x1, R17 ;  /* 0x00000001211a7824 */ /* 0x000fe200078e0211 */
[----:B------:R-:W-:Y:S01]  /*14a50*/  IADD3 R36, P1, PT, R37, R34, RZ ;  /* 0x0000002225247210 */ /* 0x000fe20007f3e0ff */
[----:B------:R-:W-:Y:S02]  /*14a60*/  IMAD.X R33, RZ, RZ, RZ, P0 ;  /* 0x000000ffff217224 */ /* 0x000fe400000e06ff */
[----:B------:R-:W-:Y:S02]  /*14a70*/  IMAD.IADD R37, R7, 0x1, R35 ;  /* 0x0000000107257824 */ /* 0x000fe400078e0223 */
[----:B------:R-:W-:Y:S01]  /*14a80*/  IMAD.WIDE.U32 R34, R28, R54, R38 ;  /* 0x000000361c227225 */ /* 0x000fe200078e0026 */
[----:B------:R-:W-:-:S03]  /*14a90*/  MOV R38, R30 ;  /* 0x0000001e00267202 */ /* 0x000fc60000000f00 */
[----:B------:R-:W-:-:S04]  /*14aa0*/  IMAD.WIDE.U32 R32, R48, R14, R32 ;  /* 0x0000000e30207225 */ /* 0x000fc800078e0020 */
[----:B------:R-:W-:Y:S01]  /*14ab0*/  IMAD.MOV.U32 R39, RZ, RZ, RZ ;  /* 0x000000ffff277224 */ /* 0x000fe200078e00ff */
[----:B------:R-:W-:Y:S01]  /*14ac0*/  IADD3 R30, P0, PT, R37, R32, RZ ;  /* 0x00000020251e7210 */ /* 0x000fe20007f1e0ff */
[----:B------:R-:W-:Y:S01]  /*14ad0*/  IMAD.IADD R27, R6, 0x1, R43 ;  /* 0x00000001061b7824 */ /* 0x000fe200078e022b */
[----:B------:R-:W-:Y:S01]  /*14ae0*/  IADD3 R41, PT, PT, R16, R33, RZ ;  /* 0x0000002110297210 */ /* 0x000fe20007ffe0ff */
[----:B------:R-:W-:Y:S01]  /*14af0*/  IMAD.WIDE.U32 R38, R51, R19, R38 ;  /* 0x0000001333267225 */ /* 0x000fe200078e0026 */
[----:B------:R-:W-:Y:S02]  /*14b00*/  IADD3 R43, PT, PT, R4, R35, RZ ;  /* 0x00000023042b7210 */ /* 0x000fe40007ffe0ff */
[----:B------:R-:W-:Y:S01]  /*14b10*/  IADD3 R34, P3, PT, R27, R34, RZ ;  /* 0x000000221b227210 */ /* 0x000fe20007f7e0ff */
[----:B------:R-:W-:Y:S01]  /*14b20*/  IMAD.X R37, RZ, RZ, RZ, P1 ;  /* 0x000000ffff257224 */ /* 0x000fe200008e06ff */
[----:B------:R-:W-:Y:S01]  /*14b30*/  IADD3 R38, P2, PT, R31, R38, RZ ;  /* 0x000000261f267210 */ /* 0x000fe20007f5e0ff */
[----:B------:R-:W-:-:S02]  /*14b40*/  IMAD.MOV.U32 R27, RZ, RZ, RZ ;  /* 0x000000ffff1b7224 */ /* 0x000fc400078e00ff */
[----:B------:R-:W-:Y:S02]  /*14b50*/  IMAD.X R31, RZ, RZ, RZ, P0 ;  /* 0x000000ffff1f7224 */ /* 0x000fe400000e06ff */
[----:B------:R-:W-:-:S04]  /*14b60*/  IMAD.WIDE.U32 R36, R50, R21, R36 ;  /* 0x0000001532247225 */ /* 0x000fc800078e0024 */
[----:B------:R-:W-:Y:S02]  /*14b70*/  IMAD.IADD R39, R23, 0x1, R39 ;  /* 0x0000000117277824 */ /* 0x000fe400078e0227 */
[----:B------:R-:W-:-:S04]  /*14b80*/  IMAD.WIDE.U32 R26, R0, R47, R26 ;  /* 0x0000002f001a7225 */ /* 0x000fc800078e001a */
[----:B------:R-:W-:Y:S01]  /*14b90*/  IMAD.WIDE.U32 R32, R49, R3, R30 ;  /* 0x0000000331207225 */ /* 0x000fe200078e001e */
[----:B------:R-:W-:Y:S02]  /*14ba0*/  IADD3 R30, P1, PT, R39, R36, RZ ;  /* 0x00000024271e7210 */ /* 0x000fe40007f3e0ff */
[----:B------:R-:W-:Y:S01]  /*14bb0*/  IADD3 R36, P0, PT, R26, R41, RZ ;  /* 0x000000291a247210 */ /* 0x000fe20007f1e0ff */
[----:B------:R-:W-:Y:S01]  /*14bc0*/  IMAD.IADD R37, R13, 0x1, R37 ;  /* 0x000000010d257824 */ /* 0x000fe200078e0225 */
[----:B------:R-:W-:Y:S01]  /*14bd0*/  IADD3.X R39, PT, PT, RZ, RZ, RZ, P2, !PT ;  /* 0x000000ffff277210 */ /* 0x000fe200017fe4ff */
        /* <DEDUP_REMOVED lines=10> */
[----:B------:R-:W-:Y:S01]  /*14c80*/  IMAD.IADD R26, R17, 0x1, R37 ;  /* 0x00000001111a7824 */ /* 0x000fe200078e0225 */
[----:B------:R-:W-:Y:S01]  /*14c90*/  IADD3.X R33, PT, PT, RZ, RZ, RZ, P2, !PT ;  /* 0x000000ffff217210 */ /* 0x000fe200017fe4ff */
[----:B------:R-:W-:-:S03]  /*14ca0*/  IMAD.WIDE.U32 R30, R51, R22, R30 ;  /* 0x00000016331e7225 */ /* 0x000fc600078e001e */
[----:B------:R-:W-:Y:S01]  /*14cb0*/  IADD3 R26, P0, PT, R27, R26, RZ ;  /* 0x0000001a1b1a7210 */ /* 0x000fe20007f1e0ff */
[----:B------:R-:W-:Y:S01]  /*14cc0*/  IMAD.IADD R45, R39, 0x1, R10 ;  /* 0x00000001272d7824 */ /* 0x000fe200078e020a */
[----:B------:R-:W-:Y:S01]  /*14cd0*/  IADD3.X R39, PT, PT, RZ, RZ, RZ, P1, !PT ;  /* 0x000000ffff277210 */ /* 0x000fe20000ffe4ff */
[----:B------:R-:W-:-:S04]  /*14ce0*/  IMAD.WIDE.U32 R32, R50, R20, R32 ;  /* 0x0000001432207225 */ /* 0x000fc800078e0020 */
[----:B------:R-:W-:Y:S02]  /*14cf0*/  IMAD.IADD R37, R11, 0x1, R31 ;  /* 0x000000010b257824 */ /* 0x000fe400078e021f */
[----:B------:R-:W-:Y:S02]  /*14d00*/  IMAD.X R35, RZ, RZ, RZ, P3 ;  /* 0x000000ffff237224 */ /* 0x000fe400018e06ff */
[----:B------:R-:W-:Y:S01]  /*14d10*/  IMAD.IADD R31, R7, 0x1, R33 ;  /* 0x00000001071f7824 */ /* 0x000fe200078e0221 */
[----:B------:R-:W-:Y:S01]  /*14d20*/  IADD3 R36, P1, PT, R37, R32, RZ ;  /* 0x0000002025247210 */ /* 0x000fe20007f3e0ff */
[----:B------:R-:W-:Y:S01]  /*14d30*/  IMAD.WIDE.U32 R32, R49, R14, R38 ;  /* 0x0000000e31207225 */ /* 0x000fe200078e0026 */
[----:B------:R-:W-:-:S03]  /*14d40*/  MOV R38, R30 ;  /* 0x0000001e00267202 */ /* 0x000fc60000000f00 */
[----:B------:R-:W-:Y:S02]  /*14d50*/  IMAD.IADD R43, R2, 0x1, R41 ;  /* 0x00000001022b7824 */ /* 0x000fe400078e0229 */
[----:B------:R-:W-:Y:S02]  /*14d60*/  HFMA2 R41, -RZ, RZ, 0, 0 ;  /* 0x00000000ff297431 */ /* 0x000fe400000001ff */
[----:B------:R-:W-:Y:S01]  /*14d70*/  IMAD.WIDE.U32 R34, R28, R55, R34 ;  /* 0x000000371c227225 */ /* 0x000fe200078e0022 */
[----:B------:R-:W-:-:S03]  /*14d80*/  IADD3 R33, PT, PT, R16, R33, RZ ;  /* 0x0000002110217210 */ /* 0x000fc60007ffe0ff */
[----:B------:R-:W-:Y:S01]  /*14d90*/  IMAD.MOV.U32 R39, RZ, RZ, RZ ;  /* 0x000000ffff277224 */ /* 0x000fe200078e00ff */
[----:B------:R-:W-:Y:S01]  /*14da0*/  IADD3 R34, P2, PT, R43, R34, RZ ;  /* 0x000000222b227210 */ /* 0x000fe20007f5e0ff */
[----:B------:R-:W-:Y:S01]  /*14db0*/  IMAD.X R37, RZ, RZ, RZ, P1 ;  /* 0x000000ffff257224 */ /* 0x000fe200008e06ff */
[----:B------:R-:W-:Y:S01]  /*14dc0*/  IADD3 R30, P1, PT, R31, R32, RZ ;  /* 0x000000201f1e7210 */ /* 0x000fe20007f3e0ff */
[----:B------:R-:W-:-:S03]  /*14dd0*/  IMAD.WIDE.U32 R38, R74, R19, R38 ;  /* 0x000000134a267225 */ /* 0x000fc600078e0026 */
[----:B------:R-:W-:Y:S01]  /*14de0*/  IADD3.X R31, PT, PT, RZ, RZ, RZ, P1, !PT ;  /* 0x000000ffff1f7210 */ /* 0x000fe20000ffe4ff */
[----:B------:R-:W-:Y:S01]  /*14df0*/  IMAD.X R27, RZ, RZ, RZ, P0 ;  /* 0x000000ffff1b7224 */ /* 0x000fe200000e06ff */
[----:B------:R-:W-:Y:S01]  /*14e00*/  IADD3 R32, P3, PT, R45, R38, RZ ;  /* 0x000000262d207210 */ /* 0x000fe20007f7e0ff */
[----:B------:R-:W-:Y:S02]  /*14e10*/  IMAD R24, R40, R29, RZ ;  /* 0x0000001d28187224 */ /* 0x000fe400078e02ff */
[----:B------:R-:W-:Y:S01]  /*14e20*/  IMAD.IADD R43, R9, 0x1, R35 ;  /* 0x00000001092b7824 */ /* 0x000fe200078e0223 */
[----:B------:R-:W-:Y:S01]  /*14e30*/  IADD3.X R35, PT, PT, RZ, RZ, RZ, P2, !PT ;  /* 0x000000ffff237210 */ /* 0x000fe200017fe4ff */
[----:B------:R-:W-:-:S04]  /*14e40*/  IMAD.WIDE.U32 R36, R51, R21, R36 ;  /* 0x0000001533247225 */ /* 0x000fc800078e0024 */
[----:B------:R-:W-:Y:S02]  /*14e50*/  IMAD.IADD R39, R23, 0x1, R39 ;  /* 0x0000000117277824 */ /* 0x000fe400078e0227 */
[----:B------:R-:W-:-:S03]  /*14e60*/  IMAD.WIDE.U32 R26, R0, R48, R26 ;  /* 0x00000030001a7225 */ /* 0x000fc600078e001a */
[----:B------:R-:W-:Y:S01]  /*14e70*/  IADD3 R36, P2, PT, R39, R36, RZ ;  /* 0x0000002427247210 */ /* 0x000fe20007f5e0ff */
[----:B------:R-:W-:-:S04]  /*14e80*/  IMAD.HI.U32 R41, R24, R52, R40 ;  /* 0x0000003418297227 */ /* 0x000fc800078e0028 */
[----:B------:R-:W-:Y:S01]  /*14e90*/  IMAD.WIDE.U32 R38, R25, R54, R34 ;  /* 0x0000003619267225 */ /* 0x000fe200078e0022 */
[----:B------:R-:W-:-:S03]  /*14ea0*/  IADD3 R34, P0, PT, R26, R33, RZ ;  /* 0x000000211a227210 */ /* 0x000fc60007f1e0ff */
[----:B------:R-:W-:Y:S02]  /*14eb0*/  IMAD.IADD R35, R6, 0x1, R41 ;  /* 0x0000000106237824 */ /* 0x000fe400078e0229 */
[----:B------:R-:W-:Y:S02]  /*14ec0*/  IMAD.X R33, RZ, RZ, RZ, P3 ;  /* 0x000000ffff217224 */ /* 0x000fe400018e06ff */
[----:B------:R-:W-:Y:S01]  /*14ed0*/  IMAD.IADD R45, R4, 0x1, R39 ;  /* 0x00000001042d7824 */ /* 0x000fe200078e0227 */
[----:B------:R-:W-:Y:S01]  /*14ee0*/  IADD3 R26, P4, PT, R35, R38, RZ ;  /* 0x00000026231a7210 */ /* 0x000fe20007f9e0ff */
[----:B------:R-:W-:Y:S01]  /*14ef0*/  IMAD.WIDE.U32 R40, R18, R57, R32 ;  /* 0x0000003912287225 */ /* 0x000fe200078e0020 */
[----:B------:R-:W-:-:S03]  /*14f00*/  IADD3.X R35, PT, PT, RZ, RZ, RZ, P0, !PT ;  /* 0x000000ffff237210 */ /* 0x000fc600007fe4ff */
        /* <DEDUP_REMOVED lines=12> */
[----:B------:R-:W-:Y:S01]  /*14fd0*/  IMAD.WIDE.U32 R36, R74, R22, R36 ;  /* 0x000000164a247225 */ /* 0x000fe200078e0024 */
[----:B------:R-:W-:-:S03]  /*14fe0*/  IADD3 R30, P0, PT, R27, R31, RZ ;  /* 0x0000001f1b1e7210 */ /* 0x000fc60007f1e0ff */
[----:B------:R-:W-:-:S04]  /*14ff0*/  IMAD.WIDE.U32 R40, R28, R56, R40 ;  /* 0x000000381c287225 */ /* 0x000fc800078e0028 */
[----:B------:R-:W-:Y:S02]  /*15000*/  IMAD.X R27, RZ, RZ, RZ, P4 ;  /* 0x000000ffff1b7224 */ /* 0x000fe400020e06ff */
[----:B------:R-:W-:-:S04]  /*15010*/  IMAD.WIDE.U32 R32, R51, R20, R32 ;  /* 0x0000001433207225 */ /* 0x000fc800078e0020 */
[----:B------:R-:W-:Y:S01]  /*15020*/  IMAD.IADD R35, R11, 0x1, R37 ;  /* 0x000000010b237824 */ /* 0x000fe200078e0225 */
[----:B------:R-:W-:Y:S01]  /*15030*/  IADD3 R33, PT, PT, R7, R33, RZ ;  /* 0x0000002107217210 */ /* 0x000fe20007ffe0ff */
[----:B------:R-:W-:Y:S02]  /*15040*/  IMAD.X R39, RZ, RZ, RZ, P1 ;  /* 0x000000ffff277224 */ /* 0x000fe400008e06ff */
[----:B------:R-:W-:Y:S02]  /*15050*/  IMAD.IADD R61, R10, 0x1, R41 ;  /* 0x000000010a3d7824 */ /* 0x000fe400078e0229 */
[----:B------:R-:W-:Y:S02]  /*15060*/  HFMA2 R41, -RZ, RZ, 0, 0 ;  /* 0x00000000ff297431 */ /* 0x000fe400000001ff */
[----:B------:R-:W-:Y:S01]  /*15070*/  IMAD.WIDE.U32 R42, R24, R53, R26 ;  /* 0x00000035182a7225 */ /* 0x000fe200078e001a */
[----:B------:R-:W-:Y:S02]  /*15080*/  IADD3 R34, P3, PT, R35, R32, RZ ;  /* 0x0000002023227210 */ /* 0x000fe40007f7e0ff */
[----:B------:R-:W-:Y:S01]  /*15090*/  IADD3 R32, P1, PT, R45, R40, RZ ;  /* 0x000000282d207210 */ /* 0x000fe20007f3e0ff */
[----:B------:R-:W-:Y:S01]  /*150a0*/  IMAD.WIDE.U32 R38, R50, R14, R38 ;  /* 0x0000000e32267225 */ /* 0x000fe200078e0026 */
[----:B------:R-:W-:-:S02]  /*150b0*/  IADD3 R27, PT, PT, R2, R43, RZ ;  /* 0x0000002b021b7210 */ /* 0x000fc40007ffe0ff */
[----:B------:R-:W-:Y:S01]  /*150c0*/  IADD3.X R35, PT, PT, RZ, RZ, RZ, P3, !PT ;  /* 0x000000ffff237210 */ /* 0x000fe20001ffe4ff */
[----:B------:R-:W-:Y:S02]  /*150d0*/  IMAD.X R31, RZ, RZ, RZ, P0 ;  /* 0x000000ffff1f7224 */ /* 0x000fe400000e06ff */
[----:B------:R-:W-:Y:S01]  /*150e0*/  IMAD.MOV.U32 R40, RZ, RZ, R36 ;  /* 0x000000ffff287224 */ /* 0x000fe200078e0024 */
[----:B------:R-:W-:Y:S01]  /*150f0*/  IADD3 R36, P2, PT, R33, R38, RZ ;  /* 0x0000002621247210 */ /* 0x000fe20007f5e0ff */
[----:B------:R-:W-:Y:S02]  /*15100*/  IMAD R26, R42, R29, RZ ;  /* 0x0000001d2a1a7224 */ /* 0x000fe400078e02ff */
[----:B------:R-:W-:Y:S02]  /*15110*/  IMAD.MOV.U32 R43, RZ, RZ, RZ ;  /* 0x000000ffff2b7224 */ /* 0x000fe400078e00ff */
[----:B------:R-:W-:Y:S02]  /*15120*/  IMAD.IADD R39, R16, 0x1, R39 ;  /* 0x0000000110277824 */ /* 0x000fe400078e0227 */
[----:B------:R-:W-:-:S04]  /*15130*/  IMAD.WIDE.U32 R30, R0, R49, R30 ;  /* 0x00000031001e7225 */ /* 0x000fc800078e001e */
[----:B------:R-:W-:Y:S02]  /*15140*/  IMAD.X R33, RZ, RZ, RZ, P1 ;  /* 0x000000ffff217224 */ /* 0x000fe400008e06ff */
[----:B------:R-:W-:-:S04]  /*15150*/  IMAD.WIDE.U32 R40, R75, R19, R40 ;  /* 0x000000134b287225 */ /* 0x000fc800078e0028 */
[----:B------:R-:W-:Y:S01]  /*15160*/  IMAD.HI.U32 R63, R26, R52, R42 ;  /* 0x000000341a3f7227 */ /* 0x000fe200078e002a */
[----:B------:R-:W-:Y:S02]  /*15170*/  IADD3 R42, P0, PT, R30, R39, RZ ;  /* 0x000000271e2a7210 */ /* 0x000fe40007f1e0ff */
[----:B------:R-:W-:Y:S01]  /*15180*/  IADD3 R40, P3, PT, R59, R40, RZ ;  /* 0x000000283b287210 */ /* 0x000fe20007f7e0ff */
[----:B------:R-:W-:Y:S01]  /*15190*/  IMAD.WIDE.U32 R32, R25, R55, R32 ;  /* 0x0000003719207225 */ /* 0x000fe200078e0020 */
[----:B------:R-:W-:-:S03]  /*151a0*/  IADD3.X R43, PT, PT, RZ, RZ, RZ, P0, !PT ;  /* 0x000000ffff2b7210 */ /* 0x000fc600007fe4ff */
[----:B------:R-:W-:Y:S01]  /*151b0*/  IMAD.WIDE.U32 R34, R74, R21, R34 ;  /* 0x000000154a227225 */ /* 0x000fe200078e0022 */
[----:B------:R-:W-:-:S03]  /*151c0*/  IADD3 R38, P0, PT, R27, R32, RZ ;  /* 0x000000201b267210 */ /* 0x000fc60007f1e0ff */
[----:B------:R-:W-:Y:S01]  /*151d0*/  IMAD.IADD R41, R23, 0x1, R41 ;  /* 0x0000000117297824 */ /* 0x000fe200078e0229 */
[----:B------:R-:W-:Y:S01]  /*151e0*/  IADD3 R35, PT, PT, R13, R35, RZ ;  /* 0x000000230d237210 */ /* 0x000fe20007ffe0ff */
[----:B------:R-:W-:Y:S02]  /*151f0*/  IMAD.X R37, RZ, RZ, RZ, P2 ;  /* 0x000000ffff257224 */ /* 0x000fe400010e06ff */
[----:B------:R-:W-:Y:S01]  /*15200*/  IMAD.IADD R59, R9, 0x1, R33 ;  /* 0x00000001093b7824 */ /* 0x000fe200078e0221 */
[----:B------:R-:W-:Y:S01]  /*15210*/  IADD3 R34, P1, PT, R41, R34, RZ ;  /* 0x0000002229227210 */ /* 0x000fe20007f3e0ff */
[----:B------:R-:W-:Y:S02]  /*15220*/  IMAD.X R41, RZ, RZ, RZ, P3 ;  /* 0x000000ffff297224 */ /* 0x000fe400018e06ff */
[----:B------:R-:W-:-:S04]  /*15230*/  IMAD.WIDE.U32 R44, R51, R3, R36 ;  /* 0x00000003332c7225 */ /* 0x000fc800078e0024 */
[----:B------:R-:W-:-:S04]  /*15240*/  IMAD.WIDE.U32 R36, R50, R5, R42 ;  /* 0x0000000532247225 */ /* 0x000fc800078e002a */
[----:B------:R-:W-:Y:S02]  /*15250*/  IMAD.X R39, RZ, RZ, RZ, P0 ;  /* 0x000000ffff277224 */ /* 0x000fe400000e06ff */
[----:B------:R-:W-:Y:S01]  /*15260*/  IMAD.WIDE.U32 R32, R18, R58, R40 ;  /* 0x0000003a12207225 */ /* 0x000fe200078e0028 */
[----:B------:R-:W-:-:S03]  /*15270*/  IADD3 R40, P3, PT, R35, R44, RZ ;  /* 0x0000002c23287210 */ /* 0x000fc60007f7e0ff */
[----:B------:R-:W-:Y:S01]  /*15280*/  IMAD.IADD R27, R17, 0x1, R37 ;  /* 0x00000001111b7824 */ /* 0x000fe200078e0225 */
[----:B------:R-:W-:Y:S01]  /*15290*/  IADD3 R42, P4, PT, R61, R32, RZ ;  /* 0x000000203d2a7210 */ /* 0x000fe20007f9e0ff */
[----:B------:R-:W-:Y:S01]  /*152a0*/  IMAD.WIDE.U32 R38, R24, R54, R38 ;  /* 0x0000003618267225 */ /* 0x000fe200078e0026 */
[----:B------:R-:W-:Y:S02]  /*152b0*/  IADD3.X R41, PT, PT, RZ, RZ, RZ, P3, !PT ;  /* 0x000000ffff297210 */ /* 0x000fe40001ffe4ff */
[----:B------:R-:W-:Y:S01]  /*152c0*/  IADD3 R32, P0, PT, R31, R27, RZ ;  /* 0x0000001b1f207210 */ /* 0x000fe20007f1e0ff */
[----:B------:R-:W-:Y:S01]  /*152d0*/  IMAD.IADD R45, R15, 0x1, R45 ;  /* 0x000000010f2d7824 */ /* 0x000fe200078e022d */
[----:B------:R-:W-:Y:S01]  /*152e0*/  IADD3 R33, PT, PT, R33, R12, RZ ;  /* 0x0000000c21217210 */ /* 0x000fe20007ffe0ff */
[----:B------:R-:W-:Y:S02]  /*152f0*/  IMAD.X R35, RZ, RZ, RZ, P1 ;  /* 0x000000ffff237224 */ /* 0x000fe400008e06ff */
[----:B------:R-:W-:-:S02]  /*15300*/  IMAD.IADD R27, R4, 0x1, R39 ;  /* 0x00000001041b7824 */ /* 0x000fc400078e0227 */
[----:B------:R-:W-:Y:S02]  /*15310*/  HFMA2 R39, -RZ, RZ, 0, 0 ;  /* 0x00000000ff277431 */ /* 0x000fe400000001ff */
[----:B------:R-:W-:Y:S01]  /*15320*/  IMAD.IADD R31, R6, 0x1, R63 ;  /* 0x00000001061f7824 */ /* 0x000fe200078e023f */
[----:B------:R-:W-:Y:S01]  /*15330*/  IADD3 R36, P2, PT, R45, R36, RZ ;  /* 0x000000242d247210 */ /* 0x000fe20007f5e0ff */
[----:B------:R-:W-:-:S03]  /*15340*/  IMAD.WIDE.U32 R34, R75, R22, R34 ;  /* 0x000000164b227225 */ /* 0x000fc600078e0022 */
[----:B------:R-:W-:Y:S01]  /*15350*/  IADD3 R30, P1, PT, R31, R38, RZ ;  /* 0x000000261f1e7210 */ /* 0x000fe20007f3e0ff */
[----:B------:R-:W-:Y:S01]  /*15360*/  IMAD.X R43, RZ, RZ, RZ, P4 ;  /* 0x000000ffff2b7224 */ /* 0x000fe200020e06ff */
[----:B------:R-:W-:Y:S01]  /*15370*/  IADD3.X R37, PT, PT, RZ, RZ, RZ, P2, !PT ;  /* 0x000000ffff257210 */ /* 0x000fe200017fe4ff */
[----:B------:R-:W-:-:S04]  /*15380*/  IMAD.WIDE.U32 R40, R74, R20, R40 ;  /* 0x000000144a287225 */ /* 0x000fc800078e0028 */
[----:B------:R-:W-:Y:S02]  /*15390*/  IMAD.IADD R35, R11, 0x1, R35 ;  /* 0x000000010b237824 */ /* 0x000fe400078e0223 */
[----:B------:R-:W-:Y:S02]  /*153a0*/  IMAD.MOV.U32 R38, RZ, RZ, R34 ;  /* 0x000000ffff267224 */ /* 0x000fe400078e0022 */
[----:B------:R-:W-:Y:S01]  /*153b0*/  IMAD.WIDE.U32 R42, R28, R57, R42 ;  /* 0x000000391c2a7225 */ /* 0x000fe200078e002a */
[----:B------:R-:W-:-:S03]  /*153c0*/  IADD3 R34, P2, PT, R35, R40, RZ ;  /* 0x0000002823227210 */ /* 0x000fc60007f5e0ff */
        /* <DEDUP_REMOVED lines=8> */
[----:B------:R-:W-:Y:S01]  /*15450*/  IMAD.X R41, RZ, RZ, RZ, P4 ;  /* 0x000000ffff297224 */ /* 0x000fe200020e06ff */
[----:B------:R-:W-:Y:S01]  /*15460*/  IADD3 R45, PT, PT, R16, R37, RZ ;  /* 0x00000025102d7210 */ /* 0x000fe20007ffe0ff */
[----:B------:R-:W-:Y:S02]  /*15470*/  IMAD.IADD R59, R8, 0x1, R43 ;  /* 0x00000001083b7824 */ /* 0x000fe400078e022b */
[----:B------:R-:W-:Y:S02]  /*15480*/  IMAD.IADD R39, R23, 0x1, R39 ;  /* 0x0000000117277824 */ /* 0x000fe400078e0227 */
        /* <DEDUP_REMOVED lines=8> */
[----:B------:R-:W-:-:S04]  /*15510*/  IMAD.WIDE.U32 R36, R18, R85, R42 ;  /* 0x0000005512247225 */ /* 0x000fc800078e002a */
[----:B------:R-:W-:Y:S02]  /*15520*/  IMAD.X R39, RZ, RZ, RZ, P2 ;  /* 0x000000ffff277224 */ /* 0x000fe400010e06ff */
[----:B------:R-:W-:Y:S01]  /*15530*/  IMAD.WIDE.U32 R42, R26, R53, R30 ;  /* 0x000000351a2a7225 */ /* 0x000fe200078e001e */
[----:B------:R-:W-:Y:S02]  /*15540*/  IADD3 R30, P1, PT, R27, R40, RZ ;  /* 0x000000281b1e7210 */ /* 0x000fe40007f3e0ff */
[----:B------:R-:W-:Y:S01]  /*15550*/  IADD3 R40, P0, PT, R32, R45, RZ ;  /* 0x0000002d20287210 */ /* 0x000fe20007f1e0ff */
[----:B------:R-:W-:-:S03]  /*15560*/  IMAD.WIDE.U32 R38, R74, R3, R38 ;  /* 0x000000034a267225 */ /* 0x000fc600078e0026 */
[----:B------:R-:W-:Y:S01]  /*15570*/  IADD3.X R41, PT, PT, RZ, RZ, RZ, P0, !PT ;  /* 0x000000ffff297210 */ /* 0x000fe200007fe4ff */
[----:B------:R-:W-:Y:S01]  /*15580*/  IMAD.IADD R45, R2, 0x1, R43 ;  /* 0x00000001022d7824 */ /* 0x000fe200078e022b */
[----:B------:R-:W-:Y:S01]  /*15590*/  IADD3 R38, P3, PT, R35, R38, RZ ;  /* 0x0000002623267210 */ /* 0x000fe20007f7e0ff */
[----:B------:R-:W-:Y:S01]  /*155a0*/  IMAD R27, R42, R29, RZ ;  /* 0x0000001d2a1b7224 */ /* 0x000fe200078e02ff */
[----:B------:R-:W-:Y:S01]  /*155b0*/  IADD3.X R35, PT, PT, RZ, RZ, RZ, P4, !PT ;  /* 0x000000ffff237210 */ /* 0x000fe200027fe4ff */
[----:B------:R-:W-:Y:S01]  /*155c0*/  IMAD.MOV.U32 R43, RZ, RZ, RZ ;  /* 0x000000ffff2b7224 */ /* 0x000fe200078e00ff */
[----:B------:R-:W-:Y:S01]  /*155d0*/  IADD3 R36, P4, PT, R59, R36, RZ ;  /* 0x000000243b247210 */ /* 0x000fe20007f9e0ff */
[----:B------:R-:W-:Y:S02]  /*155e0*/  IMAD.IADD R39, R15, 0x1, R39 ;  /* 0x000000010f277824 */ /* 0x000fe400078e0227 */
[----:B------:R-:W-:-:S04]  /*155f0*/  IMAD.HI.U32 R63, R27, R52, R42 ;  /* 0x000000341b3f7227 */ /* 0x000fc800078e002a */
[----:B------:R-:W-:-:S04]  /*15600*/  IMAD.WIDE.U32 R42, R51, R5, R40 ;  /* 0x00000005332a7225 */ /* 0x000fc800078e0028 */
[----:B------:R-:W-:Y:S01]  /*15610*/  IMAD.MOV.U32 R18, RZ, RZ, RZ ;  /* 0x000000ffff127224 */ /* 0x000fe200078e00ff */
[----:B------:R-:W-:Y:S01]  /*15620*/  IADD3 R32, PT, PT, R17, R43, RZ ;  /* 0x0000002b11207210 */ /* 0x000fe20007ffe0ff */
[----:B------:R-:W-:Y:S02]  /*15630*/  IMAD.X R31, RZ, RZ, RZ, P1 ;  /* 0x000000ffff1f7224 */ /* 0x000fe400008e06ff */
[----:B------:R-:W-:Y:S01]  /*15640*/  IMAD.WIDE.U32 R40, R76, R22, R34 ;  /* 0x000000164c287225 */ /* 0x000fe200078e0022 */
[----:B------:R-:W-:Y:S02]  /*15650*/  IADD3 R34, P2, PT, R39, R42, RZ ;  /* 0x0000002a27227210 */ /* 0x000fe40007f5e0ff */
[----:B------:R-:W-:Y:S01]  /*15660*/  IADD3 R32, P1, PT, R33, R32, RZ ;  /* 0x0000002021207210 */ /* 0x000fe20007f3e0ff */
[----:B------:R-:W-:Y:S02]  /*15670*/  IMAD.X R39, RZ, RZ, RZ, P3 ;  /* 0x000000ffff277224 */ /* 0x000fe400018e06ff */
[----:B------:R-:W-:-:S02]  /*15680*/  IMAD.IADD R37, R37, 0x1, R18 ;  /* 0x0000000125257824 */ /* 0x000fc400078e0212 */
[----:B------:R-:W-:-:S03]  /*15690*/  IMAD.WIDE.U32 R30, R24, R55, R30 ;  /* 0x00000037181e7225 */ /* 0x000fc600078e001e */
[----:B------:R-:W-:Y:S01]  /*156a0*/  IADD3 R42, P0, PT, R37, R40, RZ ;  /* 0x00000028252a7210 */ /* 0x000fe20007f1e0ff */
[----:B------:R-:W-:Y:S01]  /*156b0*/  IMAD.IADD R41, R11, 0x1, R41 ;  /* 0x000000010b297824 */ /* 0x000fe200078e0229 */
        /* <DEDUP_REMOVED lines=13> */
[----:B------:R-:W-:Y:S01]  /*15790*/  IMAD.X R33, RZ, RZ, RZ, P1 ;  /* 0x000000ffff217224 */ /* 0x000fe200008e06ff */
        /* <DEDUP_REMOVED lines=9> */
[----:B------:R-:W-:Y:S01]  /*15830*/  IMAD.WIDE.U32 R32, R0, R51, R32 ;  /* 0x0000003300207225 */ /* 0x000fe200078e0020 */
[----:B------:R-:W-:-:S03]  /*15840*/  IADD3.X R39, PT, PT, RZ, RZ, RZ, P3, !PT ;  /* 0x000000ffff277210 */ /* 0x000fc60001ffe4ff */
[----:B------:R-:W-:Y:S01]  /*15850*/  IMAD.X R35, RZ, RZ, RZ, P2 ;  /* 0x000000ffff237224 */ /* 0x000fe200010e06ff */
[----:B------:R-:W-:Y:S01]  /*15860*/  IADD3 R61, P2, PT, R61, R40, RZ ;  /* 0x000000283d3d7210 */ /* 0x000fe20007f5e0ff */
[----:B------:R-:W-:Y:S01]  /*15870*/  IMAD.IADD R45, R4, 0x1, R31 ;  /* 0x00000001042d7824 */ /* 0x000fe200078e021f */
[----:B------:R-:W-:Y:S01]  /*15880*/  IADD3 R40, P0, PT, R32, R43, RZ ;  /* 0x0000002b20287210 */ /* 0x000fe20007f1e0ff */
[----:B------:R-:W-:Y:S02]  /*15890*/  IMAD.IADD R31, R13, 0x1, R41 ;  /* 0x000000010d1f7824 */ /* 0x000fe400078e0229 */
[----:B------:R-:W-:-:S04]  /*158a0*/  IMAD.WIDE.U32 R42, R25, R57, R36 ;  /* 0x00000039192a7225 */ /* 0x000fc800078e0024 */
        /* <DEDUP_REMOVED lines=8> */
[----:B------:R-:W-:Y:S01]  /*15930*/  IMAD.IADD R43, R8, 0x1, R43 ;  /* 0x00000001082b7824 */ /* 0x000fe200078e022b */
[----:B------:R-:W-:Y:S01]  /*15940*/  IADD3 R36, P6, PT, R37, R40, RZ ;  /* 0x0000002825247210 */ /* 0x000fe20007fde0ff */
[----:B------:R-:W-:Y:S02]  /*15950*/  IMAD.IADD R37, R17, 0x1, R41 ;  /* 0x0000000111257824 */ /* 0x000fe400078e0229 */
[----:B------:R-:W-:Y:S01]  /*15960*/  IMAD.X R35, RZ, RZ, RZ, P0 ;  /* 0x000000ffff237224 */ /* 0x000fe200000e06ff */
[----:B------:R-:W-:Y:S01]  /*15970*/  IADD3 R38, P3, PT, R43, R38, RZ ;  /* 0x000000262b267210 */ /* 0x000fe20007f7e0ff */
[----:B------:R-:W-:Y:S02]  /*15980*/  IMAD.IADD R42, R18, 0x1, R39 ;  /* 0x00000001122a7824 */ /* 0x000fe400078e0227 */
[----:B------:R-:W-:Y:S01]  /*15990*/  IMAD.WIDE.U32 R40, R27, R53, R30 ;  /* 0x000000351b287225 */ /* 0x000fe200078e001e */
[----:B------:R-:W-:Y:S02]  /*159a0*/  IADD3 R30, P0, PT, R33, R37, RZ ;  /* 0x00000025211e7210 */ /* 0x000fe40007f1e0ff */
[----:B------:R-:W-:Y:S01]  /*159b0*/  IADD3.X R39, PT, PT, RZ, RZ, RZ, P3, !PT ;  /* 0x000000ffff277210 */ /* 0x000fe20001ffe4ff */
[----:B------:R-:W-:Y:S01]  /*159c0*/  IMAD.WIDE.U32 R34, R24, R56, R34 ;  /* 0x0000003818227225 */ /* 0x000fe200078e0022 */
[----:B------:R-:W-:-:S02]  /*159d0*/  IADD3.X R33, PT, PT, RZ, RZ, RZ, P4, !PT ;  /* 0x000000ffff217210 */ /* 0x000fc400027fe4ff */
[----:B------:R-:W-:Y:S01]  /*159e0*/  IADD3 R42, P1, PT, R42, R61, RZ ;  /* 0x0000003d2a2a7210 */ /* 0x000fe20007f3e0ff */
[----:B------:R-:W-:Y:S01]  /*159f0*/  IMAD.WIDE.U32 R38, R25, R58, R38 ;  /* 0x0000003a19267225 */ /* 0x000fe200078e0026 */
[----:B------:R-:W-:Y:S02]  /*15a00*/  IADD3 R34, P5, PT, R45, R34, RZ ;  /* 0x000000222d227210 */ /* 0x000fe40007fbe0ff */
[----:B------:R-:W-:Y:S01]  /*15a10*/  IADD3.X R45, PT, PT, RZ, RZ, RZ, P1, !PT ;  /* 0x000000ffff2d7210 */ /* 0x000fe20000ffe4ff */
[----:B------:R-:W-:Y:S02]  /*15a20*/  IMAD.IADD R31, R10, 0x1, R35 ;  /* 0x000000010a1f7824 */ /* 0x000fe400078e0223 */
[----:B------:R-:W-:-:S03]  /*15a30*/  IMAD.WIDE.U32 R32, R76, R20, R32 ;  /* 0x000000144c207225 */ /* 0x000fc600078e0020 */
[----:B------:R-:W-:Y:S01]  /*15a40*/  IADD3 R38, P3, PT, R31, R38, RZ ;  /* 0x000000261f267210 */ /* 0x000fe20007f7e0ff */
[----:B------:R-:W-:Y:S01]  /*15a50*/  IMAD.X R37, RZ, RZ, RZ, P6 ;  /* 0x000000ffff257224 */ /* 0x000fe200030e06ff */
[----:B------:R-:W-:Y:S01]  /*15a60*/  IADD3 R33, PT, PT, R7, R33, RZ ;  /* 0x0000002107217210 */ /* 0x000fe20007ffe0ff */
[----:B------:R-:W-:Y:S02]  /*15a70*/  IMAD.X R35, RZ, RZ, RZ, P2 ;  /* 0x000000ffff237224 */ /* 0x000fe400010e06ff */
[----:B------:R-:W-:Y:S02]  /*15a80*/  IMAD.IADD R43, R2, 0x1, R41 ;  /* 0x00000001022b7824 */ /* 0x000fe400078e0229 */
[----:B------:R-:W-:Y:S01]  /*15a90*/  IMAD R28, R40, R29, RZ ;  /* 0x0000001d281c7224 */ /* 0x000fe200078e02ff */
[----:B------:R-:W-:Y:S01]  /*15aa0*/  IADD3 R32, P2, PT, R35, R32, RZ ;  /* 0x0000002023207210 */ /* 0x000fe20007f5e0ff */
[----:B------:R-:W-:Y:S02]  /*15ab0*/  IMAD.MOV.U32 R41, RZ, RZ, RZ ;  /* 0x000000ffff297224 */ /* 0x000fe400078e00ff */
[----:B------:R-:W-:Y:S01]  /*15ac0*/  IMAD.IADD R39, R12, 0x1, R39 ;  /* 0x000000010c277824 */ /* 0x000fe200078e0227 */
[----:B------:R-:W-:Y:S01]  /*15ad0*/  IADD3 R45, P1, PT, R45, R32, RZ ;  /* 0x000000202d2d7210 */ /* 0x000fe20007f3e0ff */
[----:B------:R-:W-:-:S04]  /*15ae0*/  IMAD.WIDE.U32 R36, R75, R14, R36 ;  /* 0x0000000e4b247225 */ /* 0x000fc800078e0024 */
[----:B------:R-:W-:Y:S01]  /*15af0*/  IMAD.X R31, RZ, RZ, RZ, P0 ;  /* 0x000000ffff1f7224 */ /* 0x000fe200000e06ff */
[----:B------:R-:W-:Y:S01]  /*15b00*/  IADD3 R36, P4, PT, R33, R36, RZ ;  /* 0x0000002421247210 */ /* 0x000fe20007f9e0ff */
[----:B------:R-:W-:-:S04]  /*15b10*/  IMAD.HI.U32 R59, R28, R52, R40 ;  /* 0x000000341c3b7227 */ /* 0x000fc800078e0028 */
        /* <DEDUP_REMOVED lines=15> */
[----:B------:R-:W-:Y:S01]  /*15c10*/  IMAD.WIDE.U32 R36, R76, R3, R36 ;  /* 0x000000034c247225 */ /* 0x000fe200078e0024 */
[----:B------:R-:W-:-:S03]  /*15c20*/  IADD3 R38, P6, PT, R39, R40, RZ ;  /* 0x0000002827267210 */ /* 0x000fc60007fde0ff */
[----:B------:R-:W-:Y:S02]  /*15c30*/  IMAD.X R25, RZ, RZ, RZ, P2 ;  /* 0x000000ffff197224 */ /* 0x000fe400010e06ff */
[----:B------:R-:W-:Y:S02]  /*15c40*/  IMAD.X R43, RZ, RZ, RZ, P3 ;  /* 0x000000ffff2b7224 */ /* 0x000fe400018e06ff */
[----:B------:R-:W-:Y:S01]  /*15c50*/  IMAD.IADD R40, R18, 0x1, R41 ;  /* 0x0000000112287824 */ /* 0x000fe200078e0229 */
[----:B------:R-:W-:Y:S01]  /*15c60*/  IADD3 R30, P5, PT, R25, R36, RZ ;  /* 0x00000024191e7210 */ /* 0x000fe20007fbe0ff */
[----:B------:R-:W-:Y:S01]  /*15c70*/  IMAD.IADD R25, R15, 0x1, R37 ;  /* 0x000000010f197824 */ /* 0x000fe200078e0225 */
        /* <DEDUP_REMOVED lines=8> */
[----:B------:R-:W-:Y:S02]  /*15d00*/  IADD3 R25, PT, PT, R6, R59, RZ ;  /* 0x0000003b06197210 */ /* 0x000fe40007ffe0ff */
[----:B------:R-:W-:Y:S01]  /*15d10*/  IADD3.X R40, PT, PT, RZ, RZ, RZ, P1, !PT ;  /* 0x000000ffff287210 */ /* 0x000fe20000ffe4ff */
[----:B------:R-:W-:Y:S01]  /*15d20*/  IMAD.IADD R43, R17, 0x1, R43 ;  /* 0x00000001112b7824 */ /* 0x000fe200078e022b */
        /* <DEDUP_REMOVED lines=17> */
[----:B------:R-:W-:Y:S02]  /*15e40*/  IMAD.IADD R39, R12, 0x1, R39 ;  /* 0x000000010c277824 */ /* 0x000fe400078e0227 */
[----:B------:R-:W-:-:S03]  /*15e50*/  IMAD.WIDE.U32 R32, R28, R53, R32 ;  /* 0x000000351c207225 */ /* 0x000fc600078e0020 */
[----:B------:R-:W-:Y:S01]  /*15e60*/  IADD3 R36, P4, PT, R39, R42, RZ ;  /* 0x0000002a27247210 */ /* 0x000fe20007f9e0ff */
[----:B------:R-:W-:Y:S01]  /*15e70*/  IMAD.WIDE.U32 R34, R27, R55, R34 ;  /* 0x000000371b227225 */ /* 0x000fe200078e0022 */
[----:B------:R-:W-:Y:S02]  /*15e80*/  IADD3 R42, P2, PT, R25, R44, RZ ;  /* 0x0000002c192a7210 */ /* 0x000fe40007f5e0ff */
[----:B------:R-:W-:Y:S01]  /*15e90*/  IADD3 R25, PT, PT, R2, R33, RZ ;  /* 0x0000002102197210 */ /* 0x000fe20007ffe0ff */
[----:B------:R-:W-:Y:S02]  /*15ea0*/  IMAD.X R39, RZ, RZ, RZ, P5 ;  /* 0x000000ffff277224 */ /* 0x000fe400028e06ff */
[----:B------:R-:W-:Y:S02]  /*15eb0*/  IMAD.IADD R45, R16, 0x1, R37 ;  /* 0x00000001102d7824 */ /* 0x000fe400078e0225 */
[----:B------:R-:W-:Y:S01]  /*15ec0*/  IMAD.X R37, RZ, RZ, RZ, P4 ;  /* 0x000000ffff257224 */ /* 0x000fe200020e06ff */
[----:B------:R-:W-:Y:S01]  /*15ed0*/  IADD3 R34, P4, PT, R25, R34, RZ ;  /* 0x0000002219227210 */ /* 0x000fe20007f9e0ff */
[----:B------:R-:W-:-:S04]  /*15ee0*/  IMAD.WIDE.U32 R38, R26, R57, R38 ;  /* 0x000000391a267225 */ /* 0x000fc800078e0026 */
[----:B------:R-:W-:Y:S01]  /*15ef0*/  IMAD.IADD R25, R9, 0x1, R35 ;  /* 0x0000000109197824 */ /* 0x000fe200078e0223 */
[----:B------:R-:W-:Y:S01]  /*15f00*/  IADD3 R39, PT, PT, R8, R39, RZ ;  /* 0x0000002708277210 */ /* 0x000fe20007ffe0ff */
[----:B------:R-:W-:Y:S02]  /*15f10*/  IMAD.X R43, RZ, RZ, RZ, P1 ;  /* 0x000000ffff2b7224 */ /* 0x000fe400008e06ff */
[----:B------:R-:W-:Y:S01]  /*15f20*/  IMAD.WIDE.U32 R36, R24, R85, R36 ;  /* 0x0000005518247225 */ /* 0x000fe200078e0024 */
[----:B------:R-:W-:Y:S02]  /*15f30*/  IADD3 R24, P1, PT, R25, R38, RZ ;  /* 0x0000002619187210 */ /* 0x000fe40007f3e0ff */
[----:B------:R-:W-:Y:S01]  /*15f40*/  IADD3 R43, P5, PT, R43, R42, RZ ;  /* 0x0000002a2b2b7210 */ /* 0x000fe20007fbe0ff */
[----:B------:R-:W-:Y:S01]  /*15f50*/  IMAD R38, R32, R29, RZ ;  /* 0x0000001d20267224 */ /* 0x000fe200078e02ff */
[----:B------:R-:W-:Y:S01]  /*15f60*/  IADD3 R41, PT, PT, R18, R37, RZ ;  /* 0x0000002512297210 */ /* 0x000fe20007ffe0ff */
[----:B------:R-:W-:-:S02]  /*15f70*/  IMAD.MOV.U32 R33, RZ, RZ, RZ ;  /* 0x000000ffff217224 */ /* 0x000fc400078e00ff */
[----:B------:R-:W-:Y:S02]  /*15f80*/  IMAD.X R35, RZ, RZ, RZ, P4 ;  /* 0x000000ffff237224 */ /* 0x000fe400020e06ff */
[----:B------:R-:W-:Y:S01]  /*15f90*/  IMAD.HI.U32 R31, R38, R52, R32 ;  /* 0x00000034261f7227 */ /* 0x000fe200078e0020 */
        /* <DEDUP_REMOVED lines=16> */
[----:B------:R-:W-:Y:S01]  /*160a0*/  IMAD.IADD R40, R12, 0x1, R35 ;  /* 0x000000010c287824 */ /* 0x000fe200078e0223 */
[----:B------:R-:W-:Y:S01]  /*160b0*/  IADD3 R44, P4, PT, R44, R43, RZ ;  /* 0x0000002b2c2c7210 */ /* 0x000fe20007f9e0ff */
[----:B------:R-:W-:-:S02]  /*160c0*/  IMAD.X R33, RZ, RZ, RZ, P1 ;  /* 0x000000ffff217224 */ /* 0x000fc400008e06ff */
[----:B------:R-:W-:Y:S01]  /*160d0*/  IMAD.WIDE.U32 R24, R38, R53, R24 ;  /* 0x0000003526187225 */ /* 0x000fe200078e0018 */
[----:B------:R-:W-:-:S03]  /*160e0*/  IADD3 R40, P1, PT, R40, R41, RZ ;  /* 0x0000002928287210 */ /* 0x000fc60007f3e0ff */
[----:B------:R-:W-:Y:S01]  /*160f0*/  IMAD.WIDE.U32 R34, R0, R75, R30 ;  /* 0x0000004b00227225 */ /* 0x000fe200078e001e */
[----:B------:R-:W-:-:S03]  /*16100*/  IADD3.X R41, PT, PT, RZ, RZ, RZ, P1, !PT ;  /* 0x000000ffff297210 */ /* 0x000fc60000ffe4ff */
[----:B------:R-:W-:Y:S02]  /*16110*/  IMAD.X R37, RZ, RZ, RZ, P0 ;  /* 0x000000ffff257224 */ /* 0x000fe400000e06ff */
[----:B------:R-:W-:-:S04]  /*16120*/  IMAD.WIDE.U32 R30, R28, R55, R32 ;  /* 0x000000371c1e7225 */ /* 0x000fc800078e0020 */
[----:B------:R-:W-:Y:S02]  /*16130*/  IMAD.IADD R39, R2, 0x1, R25 ;  /* 0x0000000102277824 */ /* 0x000fe400078e0219 */
        /* <DEDUP_REMOVED lines=13> */
[----:B------:R-:W-:Y:S01]  /*16210*/  IADD3.X R34, PT, PT, RZ, RZ, RZ, P4, !PT ;  /* 0x000000ffff227210 */ /* 0x000fe200027fe4ff */
[----:B------:R-:W-:-:S04]  /*16220*/  IMAD.WIDE.U32 R30, R38, R54, R30 ;  /* 0x00000036261e7225 */ /* 0x000fc800078e001e */
[----:B------:R-:W-:Y:S02]  /*16230*/  IMAD.X R43, RZ, RZ, RZ, P0 ;  /* 0x000000ffff2b7224 */ /* 0x000fe400000e06ff */
[----:B------:R-:W-:-:S04]  /*16240*/  IMAD.WIDE.U32 R32, R28, R56, R32 ;  /* 0x000000381c207225 */ /* 0x000fc800078e0020 */
[----:B------:R-:W-:Y:S01]  /*16250*/  IMAD.IADD R45, R18, 0x1, R41 ;  /* 0x00000001122d7824 */ /* 0x000fe200078e0229 */
[----:B------:R-:W-:Y:S01]  /*16260*/  IADD3 R33, PT, PT, R10, R33, RZ ;  /* 0x000000210a217210 */ /* 0x000fe20007ffe0ff */
[----:B------:R-:W-:-:S03]  /*16270*/  IMAD.WIDE.U32 R36, R76, R5, R36 ;  /* 0x000000054c247225 */ /* 0x000fc600078e0024 */
[----:B------:R-:W-:Y:S01]  /*16280*/  IADD3 R45, P3, PT, R45, R44, RZ ;  /* 0x0000002c2d2d7210 */ /* 0x000fe20007f7e0ff */
[----:B------:R-:W-:Y:S01]  /*16290*/  IMAD.IADD R40, R4, 0x1, R31 ;  /* 0x0000000104287824 */ /* 0x000fe200078e021f */
[----:B------:R-:W-:Y:S01]  /*162a0*/  IADD3 R39, P2, PT, R39, R36, RZ ;  /* 0x0000002427277210 */ /* 0x000fe20007f5e0ff */
[----:B------:R-:W-:-:S03]  /*162b0*/  IMAD.WIDE.U32 R42, R27, R58, R42 ;  /* 0x0000003a1b2a7225 */ /* 0x000fc600078e002a */
[----:B------:R-:W-:Y:S01]  /*162c0*/  IADD3 R32, P1, PT, R40, R32, RZ ;  /* 0x0000002028207210 */ /* 0x000fe20007f3e0ff */
[----:B------:R-:W-:Y:S01]  /*162d0*/  IMAD.IADD R44, R12, 0x1, R43 ;  /* 0x000000010c2c7824 */ /* 0x000fe200078e022b */
[----:B------:R-:W-:Y:S01]  /*162e0*/  IADD3 R42, P6, PT, R33, R42, RZ ;  /* 0x0000002a212a7210 */ /* 0x000fe20007fde0ff */
[----:B------:R-:W-:Y:S01]  /*162f0*/  IMAD.MOV.U32 R46, RZ, RZ, R30 ;  /* 0x000000ffff2e7224 */ /* 0x000fe200078e001e */
[----:B------:R-:W-:Y:S01]  /*16300*/  IADD3 R26, P0, PT, R26, R39, RZ ;  /* 0x000000271a1a7210 */ /* 0x000fe20007f1e0ff */
[----:B------:R-:W-:Y:S01]  /*16310*/  IMAD.X R39, RZ, RZ, RZ, P5 ;  /* 0x000000ffff277224 */ /* 0x000fe200028e06ff */
[----:B------:R-:W-:Y:S01]  /*16320*/  IADD3.X R33, PT, PT, RZ, RZ, RZ, P1, !PT ;  /* 0x000000ffff217210 */ /* 0x000fe20000ffe4ff */
[----:B------:R-:W-:Y:S01]  /*16330*/  IMAD.X R43, RZ, RZ, RZ, P6 ;  /* 0x000000ffff2b7224 */ /* 0x000fe200030e06ff */
[----:B------:R-:W-:Y:S02]  /*16340*/  IADD3 R44, P5, PT, R44, R45, RZ ;  /* 0x0000002d2c2c7210 */ /* 0x000fe40007fbe0ff */
[----:B------:R-:W-:Y:S01]  /*16350*/  IADD3 R39, P1, PT, R39, R26, RZ ;  /* 0x0000001a27277210 */ /* 0x000fe20007f3e0ff */
[----:B------:R-:W-:-:S04]  /*16360*/  IMAD.WIDE.U32 R32, R38, R55, R32 ;  /* 0x0000003726207225 */ /* 0x000fc800078e0020 */
[----:B------:R-:W-:Y:S02]  /*16370*/  IMAD.X R45, RZ, RZ, RZ, P5 ;  /* 0x000000ffff2d7224 */ /* 0x000fe400028e06ff */
[----:B------:R-:W-:-:S04]  /*16380*/  IMAD.WIDE.U32 R42, R28, R57, R42 ;  /* 0x000000391c2a7225 */ /* 0x000fc800078e002a */
[----:B------:R-:W-:Y:S02]  /*16390*/  IMAD.IADD R41, R9, 0x1, R33 ;  /* 0x0000000109297824 */ /* 0x000fe400078e0221 */
[----:B------:R-:W-:-:S03]  /*163a0*/  IMAD.WIDE.U32 R26, R27, R85, R44 ;  /* 0x000000551b1a7225 */ /* 0x000fc600078e002c */
[----:B------:R-:W-:Y:S01]  /*163b0*/  IADD3 R42, P6, PT, R41, R42, RZ ;  /* 0x0000002a292a7210 */ /* 0x000fe20007fde0ff */
[----:B------:R-:W-:Y:S01]  /*163c0*/  IMAD.IADD R9, R8, 0x1, R43 ;  /* 0x0000000108097824 */ /* 0x000fe200078e022b */
[----:B------:R-:W-:Y:S01]  /*163d0*/  IADD3 R43, PT, PT, R17, R37, RZ ;  /* 0x00000025112b7210 */ /* 0x000fe20007ffe0ff */
[----:B------:R-:W-:Y:S01]  /*163e0*/  IMAD.X R44, RZ, RZ, RZ, P3 ;  /* 0x000000ffff2c7224 */ /* 0x000fe200018e06ff */
[----:B------:R-:W-:Y:S02]  /*163f0*/  IADD3 R37, P4, PT, R34, R39, RZ ;  /* 0x0000002722257210 */ /* 0x000fe40007f9e0ff */
[----:B------:R-:W-:Y:S01]  /*16400*/  IADD3 R34, P5, PT, R9, R26, RZ ;  /* 0x0000001a09227210 */ /* 0x000fe20007fbe0ff */
[----:B------:R-:W-:Y:S01]  /*16410*/  IMAD.IADD R9, R18, 0x1, R27 ;  /* 0x0000000112097824 */ /* 0x000fe200078e021b */
[----:B------:R-:W-:Y:S01]  /*16420*/  IADD3 R36, P3, PT, R35, R43, RZ ;  /* 0x0000002b23247210 */ /* 0x000fe20007f7e0ff */
[----:B------:R-:W-:Y:S01]  /*16430*/  IMAD.X R43, RZ, RZ, RZ, P6 ;  /* 0x000000ffff2b7224 */ /* 0x000fe200030e06ff */
[----:B------:R-:W-:-:S02]  /*16440*/  IADD3.X R35, PT, PT, RZ, RZ, RZ, P5, !PT ;  /* 0x000000ffff237210 */ /* 0x000fc40002ffe4ff */
[----:B------:R-:W-:Y:S01]  /*16450*/  IADD3 R44, P5, PT, R44, R37, RZ ;  /* 0x000000252c2c7210 */ /* 0x000fe20007fbe0ff */
[----:B------:R-:W-:-:S04]  /*16460*/  IMAD.WIDE.U32 R26, R38, R56, R42 ;  /* 0x00000038261a7225 */ /* 0x000fc800078e002a */
[----:B------:R-:W-:Y:S01]  /*16470*/  IMAD.WIDE.U32 R34, R28, R58, R34 ;  /* 0x0000003a1c227225 */ /* 0x000fe200078e0022 */
[----:B------:R-:W-:-:S03]  /*16480*/  IADD3 R59, PT, PT, R10, R27, RZ ;  /* 0x0000001b0a3b7210 */ /* 0x000fc60007ffe0ff */
        /* <DEDUP_REMOVED lines=9> */
[----:B------:R-:W-:Y:S01]  /*16520*/  IMAD.X R39, RZ, RZ, RZ, P3 ;  /* 0x000000ffff277224 */ /* 0x000fe200018e06ff */
[----:B------:R-:W-:Y:S01]  /*16530*/  IADD3 R36, P0, PT, R36, R35, RZ ;  /* 0x0000002324247210 */ /* 0x000fe20007f1e0ff */
[----:B------:R-:W-:Y:S01]  /*16540*/  IMAD.X R35, RZ, RZ, RZ, P6 ;  /* 0x000000ffff237224 */ /* 0x000fe200030e06ff */
[----:B------:R-:W-:Y:S01]  /*16550*/  IADD3.X R43, PT, PT, RZ, RZ, RZ, P2, !PT ;  /* 0x000000ffff2b7210 */ /* 0x000fe200017fe4ff */
[----:B------:R-:W-:Y:S01]  /*16560*/  IMAD.MOV.U32 R44, RZ, RZ, R26 ;  /* 0x000000ffff2c7224 */ /* 0x000fe200078e001a */
[----:B------:R-:W-:Y:S01]  /*16570*/  IADD3 R9, P1, PT, R9, R36, RZ ;  /* 0x0000002409097210 */ /* 0x000fe20007f3e0ff */
[----:B------:R-:W-:-:S03]  /*16580*/  IMAD.WIDE.U32 R34, R38, R57, R34 ;  /* 0x0000003926227225 */ /* 0x000fc600078e0022 */
[----:B------:R-:W-:Y:S01]  /*16590*/  IADD3 R10, P2, PT, R10, R9, RZ ;  /* 0x000000090a0a7210 */ /* 0x000fe20007f5e0ff */
[----:B------:R-:W-:Y:S02]  /*165a0*/  IMAD.X R9, RZ, RZ, RZ, P4 ;  /* 0x000000ffff097224 */ /* 0x000fe400020e06ff */
[----:B------:R-:W-:Y:S01]  /*165b0*/  IMAD.WIDE.U32 R42, R28, R85, R42 ;  /* 0x000000551c2a7225 */ /* 0x000fe200078e002a */
[----:B------:R-:W-:Y:S02]  /*165c0*/  MOV R28, R32 ;  /* 0x00000020001c7202 */ /* 0x000fe40000000f00 */
[----:B------:R-:W-:Y:S01]  /*165d0*/  IADD3 R9, P4, PT, R9, R10, RZ ;  /* 0x0000000a09097210 */ /* 0x000fe20007f9e0ff */
[----:B------:R-:W-:Y:S01]  /*165e0*/  IMAD.IADD R45, R8, 0x1, R35 ;  /* 0x00000001082d7824 */ /* 0x000fe200078e0223 */
[----:B------:R-:W-:Y:S02]  /*165f0*/  IADD3.X R10, PT, PT, RZ, RZ, RZ, P5, !PT ;  /* 0x000000ffff0a7210 */ /* 0x000fe40002ffe4ff */
[----:B------:R-:W-:-:S02]  /*16600*/  IADD3 R36, PT, PT, R18, R43, RZ ;  /* 0x0000002b12247210 */ /* 0x000fc40007ffe0ff */
[----:B------:R-:W-:Y:S02]  /*16610*/  IADD3 R8, P6, PT, R45, R42, RZ ;  /* 0x0000002a2d087210 */ /* 0x000fe40007fde0ff */
[----:B------:R-:W-:-:S03]  /*16620*/  IADD3 R10, P5, PT, R10, R9, RZ ;  /* 0x000000090a0a7210 */ /* 0x000fc60007fbe0ff */
[----:B------:R-:W-:Y:S01]  /*16630*/  IMAD.X R9, RZ, RZ, RZ, P6 ;  /* 0x000000ffff097224 */ /* 0x000fe200030e06ff */
[----:B------:R-:W-:Y:S01]  /*16640*/  IADD3 R39, P3, PT, R39, R10, RZ ;  /* 0x0000000a27277210 */ /* 0x000fe20007f7e0ff */
[----:B------:R-:W-:Y:S02]  /*16650*/  IMAD.X R10, RZ, RZ, RZ, P0 ;  /* 0x000000ffff0a7224 */ /* 0x000fe400000e06ff */
[----:B------:R-:W-:Y:S01]  /*16660*/  IMAD.WIDE.U32 R8, R38, R58, R8 ;  /* 0x0000003a26087225 */ /* 0x000fe200078e0008 */
[----:B------:R-:W-:-:S03]  /*16670*/  IADD3 R36, P0, PT, R36, R39, RZ ;  /* 0x0000002724247210 */ /* 0x000fc60007f1e0ff */
[----:B------:R-:W-:Y:S01]  /*16680*/  IMAD.X R39, RZ, RZ, RZ, P1 ;  /* 0x000000ffff277224 */ /* 0x000fe200008e06ff */
[----:B------:R-:W-:Y:S01]  /*16690*/  IADD3 R43, PT, PT, R12, R9, RZ ;  /* 0x000000090c2b7210 */ /* 0x000fe20007ffe0ff */
[----:B------:R-:W-:Y:S01]  /*166a0*/  IMAD.X R12, RZ, RZ, RZ, P2 ;  /* 0x000000ffff0c7224 */ /* 0x000fe200010e06ff */
[----:B------:R-:W-:Y:S01]  /*166b0*/  MOV R42, R8 ;  /* 0x00000008002a7202 */ /* 0x000fe20000000f00 */
[----:B------:R-:W-:Y:S01]  /*166c0*/  IMAD.X R61, RZ, RZ, RZ, P3 ;  /* 0x000000ffff3d7224 */ /* 0x000fe200018e06ff */
[----:B------:R-:W-:Y:S02]  /*166d0*/  IADD3 R36, P1, PT, R43, R36, RZ ;  /* 0x000000242b247210 */ /* 0x000fe40007f3e0ff */
[----:B------:R-:W-:Y:S01]  /*166e0*/  IADD3 R10, PT, PT, R39, R37, R10 ;  /* 0x00000025270a7210 */ /* 0x000fe20007ffe00a */
[----:B------:R-:W-:Y:S01]  /*166f0*/  IMAD.X R39, RZ, RZ, RZ, P4 ;  /* 0x000000ffff277224 */ /* 0x000fe200020e06ff */
[----:B------:R-:W-:-:S04]  /*16700*/  IADD3.X R37, PT, PT, RZ, RZ, RZ, P1, !PT ;  /* 0x000000ffff257210 */ /* 0x000fc80000ffe4ff */
[----:B------:R-:W-:Y:S01]  /*16710*/  IADD3 R10, PT, PT, R39, R10, R12 ;  /* 0x0000000a270a7210 */ /* 0x000fe20007ffe00c */
[----:B------:R-:W-:Y:S02]  /*16720*/  IMAD.X R12, RZ, RZ, RZ, P5 ;  /* 0x000000ffff0c7224 */ /* 0x000fe400028e06ff */
[----:B------:R-:W-:-:S03]  /*16730*/  IMAD.WIDE.U32 R38, R38, R85, R36 ;  /* 0x0000005526267225 */ /* 0x000fc600078e0024 */
[----:B------:R-:W-:Y:S01]  /*16740*/  IADD3 R10, PT, PT, R61, R10, R12 ;  /* 0x0000000a3d0a7210 */ /* 0x000fe20007ffe00c */
[----:B------:R-:W-:Y:S01]  /*16750*/  IMAD.IADD R37, R18, 0x1, R39 ;  /* 0x0000000112257824 */ /* 0x000fe200078e0227 */
[----:B------:R-:W-:Y:S01]  /*16760*/  IADD3.X R12, PT, PT, RZ, RZ, RZ, P0, !PT ;  /* 0x000000ffff0c7210 */ /* 0x000fe200007fe4ff */
[----:B------:R-:W-:Y:S02]  /*16770*/  IMAD.MOV.U32 R18, RZ, RZ, R34 ;  /* 0x000000ffff127224 */ /* 0x000fe400078e0022 */
[----:B------:R-:W-:Y:S01]  /*16780*/  IMAD.MOV.U32 R36, RZ, RZ, R38 ;  /* 0x000000ffff247224 */ /* 0x000fe200078e0026 */
        /* <DEDUP_REMOVED lines=31> */
.L_x_295:
        /* <DEDUP_REMOVED lines=23> */
.L_x_296:
[----:B------:R-:W-:Y:S01]  /*16af0*/  IMAD.SHL.U32 R12, R46, 0x2, RZ ;  /* 0x000000022e0c7824 */ /* 0x000fe200078e00ff */
[----:B------:R-:W-:Y:S01]  /*16b00*/  SHF.L.U64.HI R8, R36, 0x1, R41 ;  /* 0x0000000124087819 */ /* 0x000fe20000010229 */
[----:B------:R-:W-:Y:S01]  /*16b10*/  IMAD.SHL.U32 R26, R44, 0x2, RZ ;  /* 0x000000022c1a7824 */ /* 0x000fe200078e00ff */
[----:B------:R-:W-:Y:S01]  /*16b20*/  SHF.R.U32.HI R9, RZ, 0x1f, R37 ;  /* 0x0000001fff097819 */ /* 0x000fe20000011625 */
[----:B------:R-:W-:Y:S01]  /*16b30*/  IMAD.SHL.U32 R37, R37, 0x2, RZ ;  /* 0x0000000225257824 */ /* 0x000fe200078e00ff */
[----:B------:R-:W-:Y:S02]  /*16b40*/  LOP3.LUT R8, R8, 0x1, RZ, 0xc0, !PT ;  /* 0x0000000108087812 */ /* 0x000fe400078ec0ff */
[----:B------:R-:W-:Y:S01]  /*16b50*/  LOP3.LUT R33, R9, 0xfffffffe, R12, 0xf8, !PT ;  /* 0xfffffffe09217812 */ /* 0x000fe200078ef80c */
[----:B------:R-:W-:Y:S01]  /*16b60*/  IMAD.MOV.U32 R9, RZ, RZ, RZ ;  /* 0x000000ffff097224 */ /* 0x000fe200078e00ff */
[----:B------:R-:W-:Y:S02]  /*16b70*/  SHF.L.U64.HI R31, R28, 0x1, R61 ;  /* 0x000000011c1f7819 */ /* 0x000fe4000001023d */
[----:B------:R-:W-:Y:S01]  /*16b80*/  SHF.L.U64.HI R35, R46, 0x1, R40 ;  /* 0x000000012e237819 */ /* 0x000fe20000010228 */
[----:B------:R-:W-:Y:S01]  /*16b90*/  IMAD.WIDE.U32 R24, R10, 0x2, R8 ;  /* 0x000000020a187825 */ /* 0x000fe200078e0008 */
[----:B------:R-:W-:-:S02]  /*16ba0*/  SHF.L.U64.HI R27, R44, 0x1, R59 ;  /* 0x000000012c1b7819 */ /* 0x000fc4000001023b */
[----:B------:R-:W-:Y:S01]  /*16bb0*/  SHF.L.U64.HI R39, R42, 0x1, R43 ;  /* 0x000000012a277819 */ /* 0x000fe2000001022b */
[----:B------:R-:W-:Y:S01]  /*16bc0*/  IMAD.SHL.U32 R10, R36, 0x2, RZ ;  /* 0x00000002240a7824 */ /* 0x000fe200078e00ff */
[C---:B------:R-:W-:Y:S02]  /*16bd0*/  ISETP.LE.U32.AND P0, PT, R24.reuse, R85, PT ;  /* 0x000000551800720c */ /* 0x040fe40003f03070 */
[----:B------:R-:W-:Y:S02]  /*16be0*/  ISETP.GT.U32.AND P1, PT, R24, -0x1, PT ;  /* 0xffffffff1800780c */ /* 0x000fe40003f24070 */
[----:B------:R-:W-:Y:S02]  /*16bf0*/  LOP3.LUT R31, R31, 0x1, RZ, 0xc0, !PT ;  /* 0x000000011f1f7812 */ /* 0x000fe400078ec0ff */
[----:B------:R-:W-:Y:S02]  /*16c00*/  ISETP.GT.U32.OR.EX P0, PT, R25, RZ, !P0, P1 ;  /* 0x000000ff1900720c */ /* 0x000fe40004704510 */
[----:B------:R-:W-:-:S02]  /*16c10*/  SHF.L.U32 R28, R28, 0x1, RZ ;  /* 0x000000011c1c7819 */ /* 0x000fc400000006ff */
[C---:B------:R-:W-:Y:S01]  /*16c20*/  SHF.L.U64.HI R41, R18.reuse, 0x1, R45 ;  /* 0x0000000112297819 */ /* 0x040fe2000001022d */
[----:B------:R-:W-:Y:S01]  /*16c30*/  IMAD.SHL.U32 R18, R18, 0x2, RZ ;  /* 0x0000000212127824 */ /* 0x000fe200078e00ff */
[----:B------:R-:W-:Y:S02]  /*16c40*/  LOP3.LUT R35, R35, 0x1, RZ, 0xc0, !PT ;  /* 0x0000000123237812 */ /* 0x000fe400078ec0ff */
[----:B------:R-:W-:Y:S02]  /*16c50*/  LOP3.LUT R27, R27, 0x1, RZ, 0xc0, !PT ;  /* 0x000000011b1b7812 */ /* 0x000fe400078ec0ff */
[----:B------:R-:W-:Y:S02]  /*16c60*/  LOP3.LUT R39, R39, 0x1, RZ, 0xc0, !PT ;  /* 0x0000000127277812 */ /* 0x000fe400078ec0ff */
[----:B------:R-:W-:Y:S01]  /*16c70*/  LOP3.LUT R34, R31, 0xfffffffe, R26, 0xf8, !PT ;  /* 0xfffffffe1f227812 */ /* 0x000fe200078ef81a */
[----:B------:R-:W-:Y:S01]  /*16c80*/  IMAD.MOV.U32 R26, RZ, RZ, R24 ;  /* 0x000000ffff1a7224 */ /* 0x000fe200078e0018 */
[----:B------:R-:W-:-:S02]  /*16c90*/  SHF.L.U32 R12, R42, 0x1, RZ ;  /* 0x000000012a0c7819 */ /* 0x000fc400000006ff */
[----:B------:R-:W-:Y:S02]  /*16ca0*/  LOP3.LUT R41, R41, 0x1, RZ, 0xc0, !PT ;  /* 0x0000000129297812 */ /* 0x000fe400078ec0ff */
[----:B------:R-:W-:Y:S02]  /*16cb0*/  LOP3.LUT R43, R35, 0xfffffffe, R28, 0xf8, !PT ;  /* 0xfffffffe232b7812 */ /* 0x000fe400078ef81c */
[----:B------:R-:W-:Y:S01]  /*16cc0*/  LOP3.LUT R32, R27, 0xfffffffe, R18, 0xf8, !PT ;  /* 0xfffffffe1b207812 */ /* 0x000fe200078ef812 */
[----:B------:R-:W-:Y:S01]  /*16cd0*/  IMAD.MOV.U32 R18, RZ, RZ, R34 ;  /* 0x000000ffff127224 */ /* 0x000fe200078e0022 */
[----:B------:R-:W-:Y:S02]  /*16ce0*/  LOP3.LUT R28, R39, 0xfffffffe, R10, 0xf8, !PT ;  /* 0xfffffffe271c7812 */ /* 0x000fe400078ef80a */
[----:B------:R-:W-:Y:S02]  /*16cf0*/  LOP3.LUT R30, R41, 0xfffffffe, R12, 0xf8, !PT ;  /* 0xfffffffe291e7812 */ /* 0x000fe400078ef80c */
        /* <DEDUP_REMOVED lines=31> */
.L_x_297:
        /* <DEDUP_REMOVED lines=24> */
.L_x_298:
[----:B------:R-:W-:Y:S01]  /*17070*/  SHF.L.U64.HI R31, R33, 0x1, R12 ;  /* 0x00000001211f7819 */ /* 0x000fe2000001020c */
[----:B------:R-:W-:Y:S01]  /*17080*/  IMAD.SHL.U32 R24, R10, 0x2, RZ ;  /* 0x000000020a187824 */ /* 0x000fe200078e00ff */
[----:B------:R-:W-:Y:S01]  /*17090*/  SHF.L.U64.HI R12, R28, 0x1, R35 ;  /* 0x000000011c0c7819 */ /* 0x000fe20000010223 */
[----:B------:R-:W-:Y:S01]  /*170a0*/  IMAD.SHL.U32 R67, R37, 0x2, RZ ;  /* 0x0000000225437824 */ /* 0x000fe200078e00ff */
[----:B------:R-:W-:Y:S02]  /*170b0*/  SHF.L.U64.HI R25, R10, 0x1, R25 ;  /* 0x000000010a197819 */ /* 0x000fe40000010219 */
[C---:B------:R-:W-:Y:S02]  /*170c0*/  SHF.L.U64.HI R10, R26.reuse, 0x1, R9 ;  /* 0x000000011a0a7819 */ /* 0x040fe40000010209 */
[----:B------:R-:W-:Y:S02]  /*170d0*/  SHF.L.U32 R9, R26, 0x1, RZ ;  /* 0x000000011a097819 */ /* 0x000fe400000006ff */
[----:B------:R-:W-:-:S02]  /*170e0*/  LOP3.LUT R12, R12, 0x1, RZ, 0xc0, !PT ;  /* 0x000000010c0c7812 */ /* 0x000fc400078ec0ff */
[----:B------:R-:W-:Y:S02]  /*170f0*/  SHF.L.U32 R33, R33, 0x1, RZ ;  /* 0x0000000121217819 */ /* 0x000fe400000006ff */
[----:B------:R-:W-:Y:S02]  /*17100*/  SHF.R.U32.HI R8, RZ, 0x1f, R37 ;  /* 0x0000001fff087819 */ /* 0x000fe40000011625 */
[----:B------:R-:W-:Y:S02]  /*17110*/  LOP3.LUT R38, R12, 0xfffffffe, R9, 0xf8, !PT ;  /* 0xfffffffe0c267812 */ /* 0x000fe400078ef809 */
[----:B------:R-:W-:Y:S02]  /*17120*/  LOP3.LUT R26, R8, 0xfffffffe, R33, 0xf8, !PT ;  /* 0xfffffffe081a7812 */ /* 0x000fe400078ef821 */
[----:B------:R-:W-:Y:S02]  /*17130*/  LOP3.LUT R8, R10, 0x1, RZ, 0xc0, !PT ;  /* 0x000000010a087812 */ /* 0x000fe400078ec0ff */
[----:B------:R-:W-:-:S02]  /*17140*/  ISETP.LE.U32.AND P0, PT, R38, R85, PT ;  /* 0x000000552600720c */ /* 0x000fc40003f03070 */
[----:B------:R-:W-:Y:S02]  /*17150*/  ISETP.GT.U32.AND P1, PT, R38, -0x1, PT ;  /* 0xffffffff2600780c */ /* 0x000fe40003f24070 */
[C---:B------:R-:W-:Y:S01]  /*17160*/  SHF.L.U64.HI R27, R18.reuse, 0x1, R27 ;  /* 0x00000001121b7819 */ /* 0x040fe2000001021b */
[----:B------:R-:W-:Y:S01]  /*17170*/  IMAD.SHL.U32 R18, R18, 0x2, RZ ;  /* 0x0000000212127824 */ /* 0x000fe200078e00ff */
[----:B------:R-:W-:Y:S02]  /*17180*/  ISETP.GT.U32.OR.EX P0, PT, R8, RZ, !P0, P1 ;  /* 0x000000ff0800720c */ /* 0x000fe40004704510 */
[----:B------:R-:W-:Y:S02]  /*17190*/  LOP3.LUT R25, R25, 0x1, RZ, 0xc0, !PT ;  /* 0x0000000119197812 */ /* 0x000fe400078ec0ff */
[----:B------:R-:W-:Y:S02]  /*171a0*/  LOP3.LUT R31, R31, 0x1, RZ, 0xc0, !PT ;  /* 0x000000011f1f7812 */ /* 0x000fe400078ec0ff */
[----:B------:R-:W-:Y:S01]  /*171b0*/  LOP3.LUT R34, R25, 0xfffffffe, R18, 0xf8, !PT ;  /* 0xfffffffe19227812 */ /* 0x000fe200078ef812 */
[----:B------:R-:W-:Y:S01]  /*171c0*/  IMAD.SHL.U32 R18, R30, 0x2, RZ ;  /* 0x000000021e127824 */ /* 0x000fe200078e00ff */
[----:B------:R-:W-:Y:S01]  /*171d0*/  SHF.L.U64.HI R25, R32, 0x1, R41 ;  /* 0x0000000120197819 */ /* 0x000fe20000010229 */
[----:B------:R-:W-:Y:S01]  /*171e0*/  IMAD.MOV.U32 R41, RZ, RZ, R26 ;  /* 0x000000ffff297224 */ /* 0x000fe200078e001a */
[----:B------:R-:W-:-:S02]  /*171f0*/  SHF.L.U64.HI R12, R30, 0x1, R39 ;  /* 0x000000011e0c7819 */ /* 0x000fc40000010227 */
[----:B------:R-:W-:Y:S01]  /*17200*/  LOP3.LUT R43, R31, 0xfffffffe, R24, 0xf8, !PT ;  /* 0xfffffffe1f2b7812 */ /* 0x000fe200078ef818 */
[----:B------:R-:W-:Y:S01]  /*17210*/  IMAD.SHL.U32 R24, R32, 0x2, RZ ;  /* 0x0000000220187824 */ /* 0x000fe200078e00ff */
[----:B------:R-:W-:Y:S02]  /*17220*/  LOP3.LUT R27, R27, 0x1, RZ, 0xc0, !PT ;  /* 0x000000011b1b7812 */ /* 0x000fe400078ec0ff */
[----:B------:R-:W-:Y:S02]  /*17230*/  SHF.L.U32 R9, R28, 0x1, RZ ;  /* 0x000000011c097819 */ /* 0x000fe400000006ff */
        /* <DEDUP_REMOVED lines=32> */
.L_x_299:
        /* <DEDUP_REMOVED lines=23> */
.L_x_300:
[----:B------:R-:W-:Y:S01]  /*175b0*/  IMAD.WIDE.U32 R8, R19, R19, RZ ;  /* 0x0000001313087225 */ /* 0x000fe200078e00ff */
[----:B------:R-:W-:-:S03]  /*175c0*/  MOV R31, RZ ;  /* 0x000000ff001f7202 */ /* 0x000fc60000000f00 */
[----:B------:R-:W-:Y:S02]  /*175d0*/  HFMA2 R37, -RZ, RZ, 0, 0 ;  /* 0x00000000ff257431 */ /* 0x000fe400000001ff */
[----:B------:R-:W-:Y:S01]  /*175e0*/  IMAD.MOV.U32 R25, RZ, RZ, RZ ;  /* 0x000000ffff197224 */ /* 0x000fe200078e00ff */
[----:B------:R-:W-:Y:S01]  /*175f0*/  IADD3 R24, PT, PT, R23, R9, RZ ;  /* 0x0000000917187210 */ /* 0x000fe20007ffe0ff */
[----:B------:R-:W-:Y:S02]  /*17600*/  IMAD R33, R8, R29, RZ ;  /* 0x0000001d08217224 */ /* 0x000fe400078e02ff */
[----:B------:R-:W-:Y:S02]  /*17610*/  IMAD.MOV.U32 R34, RZ, RZ, R8 ;  /* 0x000000ffff227224 */ /* 0x000fe400078e0008 */
[----:B------:R-:W-:-:S04]  /*17620*/  IMAD.WIDE.U32 R24, R19, R22, R24 ;  /* 0x0000001613187225 */ /* 0x000fc800078e0018 */
[----:B------:R-:W-:Y:S02]  /*17630*/  IMAD.IADD R30, R11, 0x1, R25 ;  /* 0x000000010b1e7824 */ /* 0x000fe400078e0219 */
[----:B------:R-:W-:Y:S02]  /*17640*/  HFMA2 R25, -RZ, RZ, 0, 0 ;  /* 0x00000000ff197431 */ /* 0x000fe400000001ff */
[----:B------:R-:W-:Y:S02]  /*17650*/  IMAD.MOV.U32 R35, RZ, RZ, RZ ;  /* 0x000000ffff237224 */ /* 0x000fe400078e00ff */
[----:B------:R-:W-:-:S04]  /*17660*/  IMAD.WIDE.U32 R8, R19, R21, R30 ;  /* 0x0000001513087225 */ /* 0x000fc800078e001e */
[----:B------:R-:W-:-:S04]  /*17670*/  IMAD.HI.U32 R35, R33, R52, R34 ;  /* 0x0000003421237227 */ /* 0x000fc800078e0022 */
[----:B------:R-:W-:-:S04]  /*17680*/  IMAD.WIDE.U32 R24, R19, R22, R24 ;  /* 0x0000001613187225 */ /* 0x000fc800078e0018 */
[----:B------:R-:W-:Y:S01]  /*17690*/  IMAD.IADD R31, R11, 0x1, R25 ;  /* 0x000000010b1f7824 */ /* 0x000fe200078e0219 */
[----:B------:R-:W-:Y:S01]  /*176a0*/  IADD3 R34, P1, PT, R35, R24, RZ ;  /* 0x0000001823227210 */ /* 0x000fe20007f3e0ff */
[----:B------:R-:W-:Y:S02]  /*176b0*/  IMAD.IADD R24, R13, 0x1, R9 ;  /* 0x000000010d187824 */ /* 0x000fe400078e0209 */
[----:B------:R-:W-:Y:S01]  /*176c0*/  IMAD.MOV.U32 R25, RZ, RZ, RZ ;  /* 0x000000ffff197224 */ /* 0x000fe200078e00ff */
[----:B------:R-:W-:Y:S02]  /*176d0*/  IADD3 R30, P0, PT, R31, R8, RZ ;  /* 0x000000081f1e7210 */ /* 0x000fe40007f1e0ff */
[----:B------:R-:W-:Y:S01]  /*176e0*/  IADD3.X R35, PT, PT, RZ, RZ, RZ, P1, !PT ;  /* 0x000000ffff237210 */ /* 0x000fe20000ffe4ff */
[----:B------:R-:W-:-:S04]  /*176f0*/  IMAD.WIDE.U32 R24, R19, R20, R24 ;  /* 0x0000001413187225 */ /* 0x000fc800078e0018 */
[----:B------:R-:W-:Y:S02]  /*17700*/  IMAD.X R31, RZ, RZ, RZ, P0 ;  /* 0x000000ffff1f7224 */ /* 0x000fe400000e06ff */
[----:B------:R-:W-:-:S04]  /*17710*/  IMAD.WIDE.U32 R8, R33, R53, R34 ;  /* 0x0000003521087225 */ /* 0x000fc800078e0022 */
[----:B------:R-:W-:-:S04]  /*17720*/  IMAD.WIDE.U32 R30, R22, R22, R30 ;  /* 0x00000016161e7225 */ /* 0x000fc800078e001e */
[----:B------:R-:W-:Y:S01]  /*17730*/  IMAD.MOV.U32 R36, RZ, RZ, R30 ;  /* 0x000000ffff247224 */ /* 0x000fe200078e001e */
[----:B------:R-:W-:Y:S01]  /*17740*/  IADD3 R35, PT, PT, R11, R31, RZ ;  /* 0x0000001f0b237210 */ /* 0x000fe20007ffe0ff */
[----:B------:R-:W-:Y:S01]  /*17750*/  IMAD.IADD R59, R2, 0x1, R9 ;  /* 0x00000001023b7824 */ /* 0x000fe200078e0209 */
[----:B------:R-:W-:Y:S01]  /*17760*/  MOV R9, RZ ;  /* 0x000000ff00097202 */ /* 0x000fe20000000f00 */
[----:B------:R-:W-:Y:S01]  /*17770*/  IMAD.WIDE.U32 R36, R19, R21, R36 ;  /* 0x0000001513247225 */ /* 0x000fe200078e0024 */
[----:B------:R-:W-:-:S03]  /*17780*/  IADD3 R34, P0, PT, R35, R24, RZ ;  /* 0x0000001823227210 */ /* 0x000fc60007f1e0ff */
[----:B------:R-:W-:Y:S01]  /*17790*/  IMAD.IADD R30, R7, 0x1, R25 ;  /* 0x00000001071e7824 */ /* 0x000fe200078e0219 */
[----:B------:R-:W-:Y:S01]  /*177a0*/  IADD3 R37, PT, PT, R13, R37, RZ ;  /* 0x000000250d257210 */ /* 0x000fe20007ffe0ff */
[----:B------:R-:W-:Y:S01]  /*177b0*/  IMAD.X R35, RZ, RZ, RZ, P0 ;  /* 0x000000ffff237224 */ /* 0x000fe200000e06ff */
[----:B------:R-:W-:Y:S01]  /*177c0*/  IADD3 R58, P0, PT, R59, R36, RZ ;  /* 0x000000243b3a7210 */ /* 0x000fe20007f1e0ff */
[----:B------:R-:W-:Y:S02]  /*177d0*/  IMAD.MOV.U32 R31, RZ, RZ, RZ ;  /* 0x000000ffff1f7224 */ /* 0x000fe400078e00ff */
[----:B------:R-:W-:-:S04]  /*177e0*/  IMAD.WIDE.U32 R34, R22, R21, R34 ;  /* 0x0000001516227225 */ /* 0x000fc800078e0022 */
[----:B------:R-:W-:Y:S01]  /*177f0*/  IMAD R25, R8, R29, RZ ;  /* 0x0000001d08197224 */ /* 0x000fe200078e02ff */
[----:B------:R-:W-:Y:S01]  /*17800*/  IADD3 R36, P1, PT, R37, R34, RZ ;  /* 0x0000002225247210 */ /* 0x000fe20007f3e0ff */
[----:B------:R-:W-:-:S04]  /*17810*/  IMAD.WIDE.U32 R30, R19, R3, R30 ;  /* 0x00000003131e7225 */ /* 0x000fc800078e001e */
[----:B------:R-:W-:Y:S02]  /*17820*/  IMAD.IADD R35, R13, 0x1, R35 ;  /* 0x000000010d237824 */ /* 0x000fe400078e0223 */
[----:B------:R-:W-:Y:S02]  /*17830*/  IMAD.X R59, RZ, RZ, RZ, P0 ;  /* 0x000000ffff3b7224 */ /* 0x000fe400000e06ff */
[----:B------:R-:W-:Y:S01]  /*17840*/  IMAD.HI.U32 R61, R25, R52, R8 ;  /* 0x00000034193d7227 */ /* 0x000fe200078e0008 */
[----:B------:R-:W-:Y:S02]  /*17850*/  IADD3 R8, P0, PT, R35, R30, RZ ;  /* 0x0000001e23087210 */ /* 0x000fe40007f1e0ff */
[----:B------:R-:W-:Y:S01]  /*17860*/  IADD3 R30, PT, PT, R15, R31, RZ ;  /* 0x0000001f0f1e7210 */ /* 0x000fe20007ffe0ff */
[----:B------:R-:W-:Y:S02]  /*17870*/  IMAD.X R37, RZ, RZ, RZ, P1 ;  /* 0x000000ffff257224 */ /* 0x000fe400008e06ff */
[----:B------:R-:W-:-:S04]  /*17880*/  IMAD.WIDE.U32 R58, R33, R54, R58 ;  /* 0x00000036213a7225 */ /* 0x000fc800078e003a */
[----:B------:R-:W-:Y:S01]  /*17890*/  IMAD.X R9, RZ, RZ, RZ, P0 ;  /* 0x000000ffff097224 */ /* 0x000fe200000e06ff */
[----:B------:R-:W-:Y:S01]  /*178a0*/  IADD3 R60, P0, PT, R61, R58, RZ ;  /* 0x0000003a3d3c7210 */ /* 0x000fe20007f1e0ff */
[----:B------:R-:W-:-:S04]  /*178b0*/  IMAD.WIDE.U32 R36, R22, R21, R36 ;  /* 0x0000001516247225 */ /* 0x000fc800078e0024 */
[----:B------:R-:W-:Y:S01]  /*178c0*/  IMAD.MOV.U32 R31, RZ, RZ, RZ ;  /* 0x000000ffff1f7224 */ /* 0x000fe200078e00ff */
[----:B------:R-:W-:Y:S01]  /*178d0*/  IADD3 R45, PT, PT, R13, R37, RZ ;  /* 0x000000250d2d7210 */ /* 0x000fe20007ffe0ff */
[----:B------:R-:W-:-:S04]  /*178e0*/  IMAD.WIDE.U32 R8, R22, R20, R8 ;  /* 0x0000001416087225 */ /* 0x000fc800078e0008 */
[----:B------:R-:W-:Y:S01]  /*178f0*/  IMAD.WIDE.U32 R34, R19, R14, R30 ;  /* 0x0000000e13227225 */ /* 0x000fe200078e001e */
[----:B------:R-:W-:-:S03]  /*17900*/  IADD3 R9, PT, PT, R7, R9, RZ ;  /* 0x0000000907097210 */ /* 0x000fc60007ffe0ff */
[----:B------:R-:W-:Y:S01]  /*17910*/  IMAD.X R61, RZ, RZ, RZ, P0 ;  /* 0x000000ffff3d7224 */ /* 0x000fe200000e06ff */
[----:B------:R-:W-:Y:S01]  /*17920*/  IADD3 R58, P0, PT, R45, R8, RZ ;  /* 0x000000082d3a7210 */ /* 0x000fe20007f1e0ff */
[----:B------:R-:W-:Y:S02]  /*17930*/  IMAD.MOV.U32 R30, RZ, RZ, R36 ;  /* 0x000000ffff1e7224 */ /* 0x000fe400078e0024 */
[----:B------:R-:W-:Y:S01]  /*17940*/  IMAD.IADD R37, R4, 0x1, R59 ;  /* 0x0000000104257824 */ /* 0x000fe200078e023b */
[----:B------:R-:W-:Y:S01]  /*17950*/  IADD3.X R59, PT, PT, RZ, RZ, RZ, P0, !PT ;  /* 0x000000ffff3b7210 */ /* 0x000fe200007fe4ff */
[----:B------:R-:W-:Y:S01]  /*17960*/  IMAD.WIDE.U32 R30, R19, R20, R30 ;  /* 0x00000014131e7225 */ /* 0x000fe200078e001e */
[----:B------:R-:W-:-:S03]  /*17970*/  IADD3 R34, P0, PT, R9, R34, RZ ;  /* 0x0000002209227210 */ /* 0x000fc60007f1e0ff */
[----:B------:R-:W-:Y:S01]  /*17980*/  IMAD.IADD R31, R7, 0x1, R31 ;  /* 0x00000001071f7824 */ /* 0x000fe200078e021f */
[----:B------:R-:W-:Y:S01]  /*17990*/  IADD3 R30, P2, PT, R37, R30, RZ ;  /* 0x0000001e251e7210 */ /* 0x000fe20007f5e0ff */
[----:B------:R-:W-:-:S04]  /*179a0*/  IMAD.WIDE.U32 R36, R21, R21, R58 ;  /* 0x0000001515247225 */ /* 0x000fc800078e003a */
[----:B------:R-:W-:Y:S01]  /*179b0*/  IMAD.IADD R8, R16, 0x1, R35 ;  /* 0x0000000110087824 */ /* 0x000fe200078e0223 */
[----:B------:R-:W-:Y:S01]  /*179c0*/  IADD3 R58, P1, PT, R31, R36, RZ ;  /* 0x000000241f3a7210 */ /* 0x000fe20007f3e0ff */
[----:B------:R-:W-:Y:S01]  /*179d0*/  IMAD.WIDE.U32 R60, R25, R53, R60 ;  /* 0x00000035193c7225 */ /* 0x000fe200078e003c */
[----:B------:R-:W-:-:S03]  /*179e0*/  IADD3.X R31, PT, PT, RZ, RZ, RZ, P2, !PT ;  /* 0x000000ffff1f7210 */ /* 0x000fc600017fe4ff */
[----:B------:R-:W-:Y:S02]  /*179f0*/  IMAD.X R35, RZ, RZ, RZ, P0 ;  /* 0x000000ffff237224 */ /* 0x000fe400000e06ff */
[----:B------:R-:W-:Y:S02]  /*17a00*/  IMAD.IADD R63, R2, 0x1, R61 ;  /* 0x00000001023f7824 */ /* 0x000fe400078e023d */
[----:B------:R-:W-:Y:S02]  /*17a10*/  HFMA2 R61, -RZ, RZ, 0, 0 ;  /* 0x00000000ff3d7431 */ /* 0x000fe400000001ff */
[----:B------:R-:W-:Y:S02]  /*17a20*/  IMAD.IADD R57, R13, 0x1, R37 ;  /* 0x000000010d397824 */ /* 0x000fe400078e0225 */
[----:B------:R-:W-:Y:S02]  /*17a30*/  IMAD.MOV.U32 R9, RZ, RZ, RZ ;  /* 0x000000ffff097224 */ /* 0x000fe400078e00ff */
[----:B------:R-:W-:-:S04]  /*17a40*/  IMAD.WIDE.U32 R36, R22, R3, R34 ;  /* 0x0000000316247225 */ /* 0x000fc800078e0022 */
[----:B------:R-:W-:Y:S01]  /*17a50*/  IMAD.WIDE.U32 R34, R19, R5, R8 ;  /* 0x0000000513227225 */ /* 0x000fe200078e0008 */
[----:B------:R-:W-:-:S03]  /*17a60*/  IADD3 R37, PT, PT, R15, R37, RZ ;  /* 0x000000250f257210 */ /* 0x000fc60007ffe0ff */
[----:B------:R-:W-:Y:S01]  /*17a70*/  IMAD.WIDE.U32 R8, R33, R55, R30 ;  /* 0x0000003721087225 */ /* 0x000fe200078e001e */
[----:B------:R-:W-:-:S03]  /*17a80*/  IADD3 R30, P0, PT, R57, R36, RZ ;  /* 0x00000024391e7210 */ /* 0x000fc60007f1e0ff */
[----:B------:R-:W-:Y:S02]  /*17a90*/  IMAD R24, R60, R29, RZ ;  /* 0x0000001d3c187224 */ /* 0x000fe400078e02ff */
        /* <DEDUP_REMOVED lines=9> */
[----:B------:R-:W-:-:S04]  /*17b30*/  IMAD.WIDE.U32 R30, R21, R20, R30 ;  /* 0x00000014151e7225 */ /* 0x000fc800078e001e */
[C---:B------:R-:W-:Y:S01]  /*17b40*/  IMAD.IADD R35, R7.reuse, 0x1, R59 ;  /* 0x0000000107237824 */ /* 0x040fe200078e023b */
[----:B------:R-:W-:Y:S01]  /*17b50*/  MOV R59, RZ ;  /* 0x000000ff003b7202 */ /* 0x000fe20000000f00 */
[----:B------:R-:W-:Y:S01]  /*17b60*/  IMAD.WIDE.U32 R60, R22, R14, R60 ;  /* 0x0000000e163c7225 */ /* 0x000fe200078e003c */
[----:B------:R-:W-:Y:S02]  /*17b70*/  IADD3 R31, PT, PT, R7, R31, RZ ;  /* 0x0000001f071f7210 */ /* 0x000fe40007ffe0ff */
[----:B------:R-:W-:Y:S01]  /*17b80*/  IADD3 R34, P0, PT, R35, R30, RZ ;  /* 0x0000001e23227210 */ /* 0x000fe20007f1e0ff */
[----:B------:R-:W-:Y:S01]  /*17b90*/  IMAD.MOV.U32 R37, RZ, RZ, RZ ;  /* 0x000000ffff257224 */ /* 0x000fe200078e00ff */
[----:B------:R-:W-:Y:S01]  /*17ba0*/  IADD3 R60, P2, PT, R31, R60, RZ ;  /* 0x0000003c1f3c7210 */ /* 0x000fe20007f5e0ff */
[----:B------:R-:W-:Y:S02]  /*17bb0*/  IMAD.IADD R35, R16, 0x1, R61 ;  /* 0x0000000110237824 */ /* 0x000fe400078e023d */
[----:B------:R-:W-:-:S04]  /*17bc0*/  IMAD.WIDE.U32 R36, R0, R19, R36 ;  /* 0x0000001300247225 */ /* 0x000fc800078e0024 */
[----:B------:R-:W-:Y:S01]  /*17bd0*/  IMAD.WIDE.U32 R58, R19, R3, R58 ;  /* 0x00000003133a7225 */ /* 0x000fe200078e003a */
[----:B------:R-:W-:Y:S02]  /*17be0*/  IADD3 R36, P1, PT, R35, R36, RZ ;  /* 0x0000002423247210 */ /* 0x000fe40007f3e0ff */
[----:B------:R-:W-:Y:S01]  /*17bf0*/  IADD3.X R35, PT, PT, RZ, RZ, RZ, P0, !PT ;  /* 0x000000ffff237210 */ /* 0x000fe200007fe4ff */
[----:B------:R-:W-:Y:S01]  /*17c00*/  IMAD.WIDE.U32 R62, R25, R54, R62 ;  /* 0x00000036193e7225 */ /* 0x000fe200078e003e */
[----:B------:R-:W-:-:S03]  /*17c10*/  IADD3 R8, P0, PT, R9, R58, RZ ;  /* 0x0000003a09087210 */ /* 0x000fc60007f1e0ff */
[----:B------:R-:W-:Y:S01]  /*17c20*/  IMAD.IADD R9, R15, 0x1, R59 ;  /* 0x000000010f097824 */ /* 0x000fe200078e023b */
[----:B------:R-:W-:Y:S01]  /*17c30*/  IADD3 R30, P3, PT, R45, R62, RZ ;  /* 0x0000003e2d1e7210 */ /* 0x000fe20007f7e0ff */
[----:B------:R-:W-:Y:S02]  /*17c40*/  IMAD.X R61, RZ, RZ, RZ, P2 ;  /* 0x000000ffff3d7224 */ /* 0x000fe400010e06ff */
[----:B------:R-:W-:-:S04]  /*17c50*/  IMAD.WIDE.U32 R58, R21, R20, R34 ;  /* 0x00000014153a7225 */ /* 0x000fc800078e0022 */
[----:B------:R-:W-:Y:S01]  /*17c60*/  IMAD.IADD R45, R23, 0x1, R37 ;  /* 0x00000001172d7824 */ /* 0x000fe200078e0225 */
[----:B------:R-:W-:Y:S01]  /*17c70*/  IADD3.X R37, PT, PT, RZ, RZ, RZ, P1, !PT ;  /* 0x000000ffff257210 */ /* 0x000fe20000ffe4ff */
        /* <DEDUP_REMOVED lines=15> */
[----:B------:R-:W-:Y:S01]  /*17d70*/  IMAD R26, R36, R29, RZ ;  /* 0x0000001d241a7224 */ /* 0x000fe200078e02ff */
[----:B------:R-:W-:Y:S01]  /*17d80*/  IADD3 R9, PT, PT, R15, R59, RZ ;  /* 0x0000003b0f097210 */ /* 0x000fe20007ffe0ff */
[----:B------:R-:W-:Y:S02]  /*17d90*/  IMAD.MOV.U32 R37, RZ, RZ, RZ ;  /* 0x000000ffff257224 */ /* 0x000fe400078e00ff */
[----:B------:R-:W-:-:S04]  /*17da0*/  IMAD.WIDE.U32 R60, R20, R20, R60 ;  /* 0x00000014143c7225 */ /* 0x000fc800078e003c */
[----:B------:R-:W-:Y:S02]  /*17db0*/  IMAD.X R35, RZ, RZ, RZ, P2 ;  /* 0x000000ffff237224 */ /* 0x000fe400010e06ff */
[----:B------:R-:W-:-:S04]  /*17dc0*/  IMAD.HI.U32 R28, R26, R52, R36 ;  /* 0x000000341a1c7227 */ /* 0x000fc800078e0024 */
[----:B------:R-:W-:Y:S01]  /*17dd0*/  IMAD.X R31, RZ, RZ, RZ, P1 ;  /* 0x000000ffff1f7224 */ /* 0x000fe200008e06ff */
[----:B------:R-:W-:Y:S01]  /*17de0*/  IADD3 R36, P1, PT, R9, R60, RZ ;  /* 0x0000003c09247210 */ /* 0x000fe20007f3e0ff */
[----:B------:R-:W-:Y:S01]  /*17df0*/  IMAD.MOV.U32 R60, RZ, RZ, R58 ;  /* 0x000000ffff3c7224 */ /* 0x000fe200078e003a */
[----:B------:R-:W-:Y:S01]  /*17e00*/  IADD3 R9, PT, PT, R7, R61, RZ ;  /* 0x0000003d07097210 */ /* 0x000fe20007ffe0ff */
[----:B------:R-:W-:Y:S01]  /*17e10*/  IMAD.MOV.U32 R61, RZ, RZ, RZ ;  /* 0x000000ffff3d7224 */ /* 0x000fe200078e00ff */
[----:B------:R-:W-:Y:S01]  /*17e20*/  IADD3.X R37, PT, PT, RZ, RZ, RZ, P1, !PT ;  /* 0x000000ffff257210 */ /* 0x000fe20000ffe4ff */
[----:B------:R-:W-:-:S04]  /*17e30*/  IMAD.WIDE.U32 R58, R21, R14, R34 ;  /* 0x0000000e153a7225 */ /* 0x000fc800078e0022 */
[----:B------:R-:W-:Y:S01]  /*17e40*/  IMAD.WIDE.U32 R34, R19, R14, R60 ;  /* 0x0000000e13227225 */ /* 0x000fe200078e003c */
[----:B------:R-:W-:-:S03]  /*17e50*/  IADD3 R58, P2, PT, R9, R58, RZ ;  /* 0x0000003a093a7210 */ /* 0x000fc60007f5e0ff */
[----:B------:R-:W-:-:S04]  /*17e60*/  IMAD.WIDE.U32 R30, R0, R22, R30 ;  /* 0x00000016001e7225 */ /* 0x000fc800078e001e */
[C---:B------:R-:W-:Y:S01]  /*17e70*/  IMAD.IADD R59, R16.reuse, 0x1, R59 ;  /* 0x00000001103b7824 */ /* 0x040fe200078e023b */
[----:B------:R-:W-:Y:S01]  /*17e80*/  IADD3 R45, PT, PT, R11, R31, RZ ;  /* 0x0000001f0b2d7210 */ /* 0x000fe20007ffe0ff */
[----:B------:R-:W-:Y:S02]  /*17e90*/  IMAD.IADD R35, R16, 0x1, R35 ;  /* 0x0000000110237824 */ /* 0x000fe400078e0223 */
[----:B------:R-:W-:Y:S01]  /*17ea0*/  IMAD.WIDE.U32 R60, R21, R3, R36 ;  /* 0x00000003153c7225 */ /* 0x000fe200078e0024 */
[----:B------:R-:W-:-:S03]  /*17eb0*/  IADD3 R36, P1, PT, R59, R30, RZ ;  /* 0x0000001e3b247210 */ /* 0x000fc60007f3e0ff */
[----:B------:R-:W-:Y:S01]  /*17ec0*/  IMAD.X R59, RZ, RZ, RZ, P2 ;  /* 0x000000ffff3b7224 */ /* 0x000fe200010e06ff */
[----:B------:R-:W-:Y:S01]  /*17ed0*/  IADD3 R31, PT, PT, R15, R61, RZ ;  /* 0x0000003d0f1f7210 */ /* 0x000fe20007ffe0ff */
[----:B------:R-:W-:Y:S01]  /*17ee0*/  IMAD.X R9, RZ, RZ, RZ, P0 ;  /* 0x000000ffff097224 */ /* 0x000fe200000e06ff */
[----:B------:R-:W-:Y:S01]  /*17ef0*/  IADD3 R30, P0, PT, R35, R60, RZ ;  /* 0x0000003c231e7210 */ /* 0x000fe20007f1e0ff */
[----:B------:R-:W-:Y:S02]  /*17f00*/  IMAD.X R37, RZ, RZ, RZ, P1 ;  /* 0x000000ffff257224 */ /* 0x000fe400008e06ff */
[----:B------:R-:W-:-:S04]  /*17f10*/  IMAD.WIDE.U32 R60, R20, R3, R58 ;  /* 0x00000003143c7225 */ /* 0x000fc800078e003a */
[----:B------:R-:W-:Y:S02]  /*17f20*/  IMAD.IADD R10, R4, 0x1, R63 ;  /* 0x00000001040a7824 */ /* 0x000fe400078e023f */
[----:B------:R-:W-:Y:S01]  /*17f30*/  IMAD.WIDE.U32 R58, R33, R56, R8 ;  /* 0x00000038213a7225 */ /* 0x000fe200078e0008 */
[----:B------:R-:W-:Y:S02]  /*17f40*/  IADD3 R8, P2, PT, R31, R60, RZ ;  /* 0x0000003c1f087210 */ /* 0x000fe40007f5e0ff */
[----:B------:R-:W-:Y:S01]  /*17f50*/  IADD3.X R31, PT, PT, RZ, RZ, RZ, P0, !PT ;  /* 0x000000ffff1f7210 */ /* 0x000fe200007fe4ff */
[----:B------:R-:W-:Y:S01]  /*17f60*/  IMAD.WIDE.U32 R36, R21, R5, R36 ;  /* 0x0000000515247225 */ /* 0x000fe200078e0024 */
[----:B------:R-:W-:Y:S02]  /*17f70*/  IADD3 R10, P1, PT, R58, R10, RZ ;  /* 0x0000000a3a0a7210 */ /* 0x000fe40007f3e0ff */
[----:B------:R-:W-:Y:S01]  /*17f80*/  IADD3 R12, P0, PT, R59, R34, RZ ;  /* 0x000000223b0c7210 */ /* 0x000fe20007f1e0ff */
[----:B------:R-:W-:-:S02]  /*17f90*/  IMAD.IADD R61, R15, 0x1, R61 ;  /* 0x000000010f3d7824 */ /* 0x000fc400078e023d */
[----:B------:R-:W-:Y:S02]  /*17fa0*/  IMAD.IADD R58, R17, 0x1, R37 ;  /* 0x00000001113a7824 */ /* 0x000fe400078e0225 */
[----:B------:R-:W-:Y:S01]  /*17fb0*/  IMAD.X R9, RZ, RZ, RZ, P2 ;  /* 0x000000ffff097224 */ /* 0x000fe200010e06ff */
[----:B------:R-:W-:Y:S01]  /*17fc0*/  IADD3 R36, P3, PT, R61, R36, RZ ;  /* 0x000000243d247210 */ /* 0x000fe20007f7e0ff */
[----:B------:R-:W-:Y:S01]  /*17fd0*/  IMAD.WIDE.U32 R34, R22, R14, R30 ;  /* 0x0000000e16227225 */ /* 0x000fe200078e001e */
[----:B------:R-:W-:Y:S02]  /*17fe0*/  IADD3 R58, P2, PT, R58, R45, RZ ;  /* 0x0000002d3a3a7210 */ /* 0x000fe40007f5e0ff */
[----:B------:R-:W-:Y:S01]  /*17ff0*/  IADD3.X R37, PT, PT, RZ, RZ, RZ, P3, !PT ;  /* 0x000000ffff257210 */ /* 0x000fe20001ffe4ff */
[----:B------:R-:W-:Y:S01]  /*18000*/  IMAD.WIDE.U32 R30, R20, R3, R8 ;  /* 0x00000003141e7225 */ /* 0x000fe200078e0008 */
[----:B------:R-:W0:Y:S03]  /*18010*/  LDC R45, c[0x3][0x14] ;  /* 0x00c00500ff2d7b82 */ /* 0x000e260000000800 */
[----:B------:R-:W-:-:S02]  /*18020*/  IMAD.IADD R35, R16, 0x1, R35 ;  /* 0x0000000110237824 */ /* 0x000fc400078e0223 */
[----:B------:R-:W-:Y:S02]  /*18030*/  IMAD.X R59, RZ, RZ, RZ, P2 ;  /* 0x000000ffff3b7224 */ /* 0x000fe400010e06ff */
[----:B------:R-:W-:Y:S01]  /*18040*/  IMAD.WIDE.U32 R8, R20, R14, R36 ;  /* 0x0000000e14087225 */ /* 0x000fe200078e0024 */
[----:B------:R-:W-:Y:S02]  /*18050*/  IADD3 R37, PT, PT, R15, R31, RZ ;  /* 0x0000001f0f257210 */ /* 0x000fe40007ffe0ff */
[----:B------:R-:W-:Y:S01]  /*18060*/  IADD3 R36, P2, PT, R35, R30, RZ ;  /* 0x0000001e23247210 */ /* 0x000fe20007f5e0ff */
[----:B------:R-:W-:Y:S01]  /*18070*/  IMAD.WIDE.U32 R30, R0, R21, R58 ;  /* 0x00000015001e7225 */ /* 0x000fe200078e003a */
[----:B------:R-:W-:Y:S02]  /*18080*/  IADD3 R58, P3, PT, R37, R8, RZ ;  /* 0x00000008253a7210 */ /* 0x000fe40007f7e0ff */
[----:B------:R-:W-:Y:S01]  /*18090*/  MOV R8, R34 ;  /* 0x0000002200087202 */ /* 0x000fe20000000f00 */
[----:B------:R-:W-:-:S02]  /*180a0*/  IMAD.IADD R35, R16, 0x1, R9 ;  /* 0x0000000110237824 */ /* 0x000fc400078e0209 */
[----:B------:R-:W-:Y:S02]  /*180b0*/  IMAD.MOV.U32 R9, RZ, RZ, RZ ;  /* 0x000000ffff097224 */ /* 0x000fe400078e00ff */
[----:B------:R-:W-:Y:S01]  /*180c0*/  IMAD.X R37, RZ, RZ, RZ, P2 ;  /* 0x000000ffff257224 */ /* 0x000fe200010e06ff */
[----:B------:R-:W-:Y:S01]  /*180d0*/  IADD3 R34, P2, PT, R35, R30, RZ ;  /* 0x0000001e23227210 */ /* 0x000fe20007f5e0ff */
[----:B------:R-:W-:-:S04]  /*180e0*/  IMAD.WIDE.U32 R8, R19, R5, R8 ;  /* 0x0000000513087225 */ /* 0x000fc800078e0008 */
[----:B------:R-:W-:Y:S01]  /*180f0*/  IMAD.X R59, RZ, RZ, RZ, P3 ;  /* 0x000000ffff3b7224 */ /* 0x000fe200018e06ff */
[----:B------:R-:W-:Y:S01]  /*18100*/  IADD3 R9, PT, PT, R17, R9, RZ ;  /* 0x0000000911097210 */ /* 0x000fe20007ffe0ff */
        /* <DEDUP_REMOVED lines=17> */
[----:B------:R-:W-:-:S04]  /*18220*/  IMAD.WIDE.U32 R60, R20, R14, R58 ;  /* 0x0000000e143c7225 */ /* 0x000fc800078e003a */
[----:B------:R-:W-:Y:S02]  /*18230*/  IMAD.X R31, RZ, RZ, RZ, P2 ;  /* 0x000000ffff1f7224 */ /* 0x000fe400010e06ff */
[----:B------:R-:W-:Y:S01]  /*18240*/  IMAD.WIDE.U32 R58, R3, R14, R34 ;  /* 0x0000000e033a7225 */ /* 0x000fe200078e0022 */
[----:B------:R-:W-:-:S03]  /*18250*/  IADD3 R34, P2, PT, R9, R60, RZ ;  /* 0x0000003c09227210 */ /* 0x000fc60007f5e0ff */
[C---:B------:R-:W-:Y:S01]  /*18260*/  IMAD.IADD R35, R16.reuse, 0x1, R61 ;  /* 0x0000000110237824 */ /* 0x040fe200078e023d */
[----:B------:R-:W-:Y:S01]  /*18270*/  IADD3 R59, PT, PT, R16, R59, RZ ;  /* 0x0000003b103b7210 */ /* 0x000fe20007ffe0ff */
[----:B------:R-:W-:-:S03]  /*18280*/  IMAD.WIDE.U32 R30, R0, R20, R30 ;  /* 0x00000014001e7225 */ /* 0x000fc600078e001e */
[----:B------:R-:W-:Y:S01]  /*18290*/  IADD3 R58, P3, PT, R35, R58, RZ ;  /* 0x0000003a233a7210 */ /* 0x000fe20007f7e0ff */
[----:B------:R-:W-:Y:S01]  /*182a0*/  IMAD.MOV.U32 R37, RZ, RZ, RZ ;  /* 0x000000ffff257224 */ /* 0x000fe200078e00ff */
[----:B------:R-:W-:Y:S01]  /*182b0*/  IADD3 R31, PT, PT, R7, R31, RZ ;  /* 0x0000001f071f7210 */ /* 0x000fe20007ffe0ff */
[----:B------:R-:W-:Y:S02]  /*182c0*/  IMAD.X R35, RZ, RZ, RZ, P2 ;  /* 0x000000ffff237224 */ /* 0x000fe400010e06ff */
        /* <DEDUP_REMOVED lines=15> */
[----:B------:R-:W-:Y:S02]  /*183c0*/  IMAD.IADD R36, R17, 0x1, R37 ;  /* 0x0000000111247824 */ /* 0x000fe400078e0225 */
[----:B------:R-:W-:-:S03]  /*183d0*/  IMAD.WIDE.U32 R22, R0, R22, R34 ;  /* 0x0000001600167225 */ /* 0x000fc600078e0022 */
[----:B------:R-:W-:Y:S01]  /*183e0*/  IADD3 R34, P2, PT, R36, R31, RZ ;  /* 0x0000001f24227210 */ /* 0x000fe20007f5e0ff */
[----:B------:R-:W-:Y:S01]  /*183f0*/  IMAD.WIDE.U32 R58, R20, R5, R58 ;  /* 0x00000005143a7225 */ /* 0x000fe200078e003a */
[----:B------:R-:W-:-:S03]  /*18400*/  IADD3.X R31, PT, PT, RZ, RZ, RZ, P3, !PT ;  /* 0x000000ffff1f7210 */ /* 0x000fc60001ffe4ff */
[----:B------:R-:W-:Y:S01]  /*18410*/  IMAD.IADD R11, R11, 0x1, R23 ;  /* 0x000000010b0b7824 */ /* 0x000fe200078e0217 */
[----:B------:R-:W-:Y:S01]  /*18420*/  IADD3 R59, PT, PT, R17, R59, RZ ;  /* 0x0000003b113b7210 */ /* 0x000fe20007ffe0ff */
[----:B------:R-:W-:Y:S02]  /*18430*/  IMAD.X R35, RZ, RZ, RZ, P2 ;  /* 0x000000ffff237224 */ /* 0x000fe400010e06ff */
[----:B------:R-:W-:Y:S01]  /*18440*/  IMAD.WIDE.U32 R36, R14, R14, R30 ;  /* 0x0000000e0e247225 */ /* 0x000fe200078e001e */
[----:B------:R-:W-:-:S03]  /*18450*/  IADD3 R30, P2, PT, R11, R58, RZ ;  /* 0x0000003a0b1e7210 */ /* 0x000fc60007f5e0ff */
[----:B------:R-:W-:Y:S01]  /*18460*/  IMAD.WIDE.U32 R34, R0, R3, R34 ;  /* 0x0000000300227225 */ /* 0x000fe200078e0022 */
[----:B------:R-:W-:-:S03]  /*18470*/  IADD3 R58, P3, PT, R59, R36, RZ ;  /* 0x000000243b3a7210 */ /* 0x000fc60007f7e0ff */
[----:B------:R-:W-:Y:S01]  /*18480*/  IMAD.X R31, RZ, RZ, RZ, P2 ;  /* 0x000000ffff1f7224 */ /* 0x000fe200010e06ff */
[----:B------:R-:W-:Y:S01]  /*18490*/  IADD3 R40, PT, PT, R15, R35, RZ ;  /* 0x000000230f287210 */ /* 0x000fe20007ffe0ff */
[----:B------:R-:W-:Y:S02]  /*184a0*/  IMAD.IADD R9, R16, 0x1, R37 ;  /* 0x0000000110097824 */ /* 0x000fe400078e0225 */
[----:B------:R-:W-:Y:S02]  /*184b0*/  IMAD.X R59, RZ, RZ, RZ, P3 ;  /* 0x000000ffff3b7224 */ /* 0x000fe400018e06ff */
[----:B------:R-:W-:Y:S01]  /*184c0*/  IMAD.WIDE.U32 R30, R0, R21, R30 ;  /* 0x00000015001e7225 */ /* 0x000fe200078e001e */
[----:B------:R-:W-:-:S03]  /*184d0*/  IADD3 R34, P2, PT, R9, R34, RZ ;  /* 0x0000002209227210 */ /* 0x000fc60007f5e0ff */
[----:B------:R-:W-:Y:S01]  /*184e0*/  IMAD.WIDE.U32 R58, R3, R5, R58 ;  /* 0x00000005033a7225 */ /* 0x000fe200078e003a */
[----:B------:R-:W-:-:S03]  /*184f0*/  IADD3.X R35, PT, PT, RZ, RZ, RZ, P2, !PT ;  /* 0x000000ffff237210 */ /* 0x000fc600017fe4ff */
[----:B------:R-:W-:Y:S02]  /*18500*/  IMAD.IADD R13, R13, 0x1, R31 ;  /* 0x000000010d0d7824 */ /* 0x000fe400078e021f */
[----:B------:R-:W-:Y:S02]  /*18510*/  IMAD.X R11, RZ, RZ, RZ, P1 ;  /* 0x000000ffff0b7224 */ /* 0x000fe400008e06ff */
[----:B------:R-:W-:Y:S01]  /*18520*/  IMAD.WIDE.U32 R34, R14, R5, R34 ;  /* 0x000000050e227225 */ /* 0x000fe200078e0022 */
[----:B------:R-:W-:Y:S02]  /*18530*/  IADD3 R60, P2, PT, R13, R58, RZ ;  /* 0x0000003a0d3c7210 */ /* 0x000fe40007f5e0ff */
[----:B------:R-:W-:Y:S01]  /*18540*/  IADD3.X R13, PT, PT, RZ, RZ, RZ, P0, !PT ;  /* 0x000000ffff0d7210 */ /* 0x000fe200007fe4ff */
[----:B------:R-:W-:-:S04]  /*18550*/  IMAD.WIDE.U32 R36, R25, R55, R10 ;  /* 0x0000003719247225 */ /* 0x000fc800078e000a */
[----:B------:R-:W-:Y:S01]  /*18560*/  IMAD.IADD R9, R17, 0x1, R59 ;  /* 0x0000000111097824 */ /* 0x000fe200078e023b */
[----:B------:R-:W-:Y:S01]  /*18570*/  IADD3 R62, P3, PT, R36, R32, RZ ;  /* 0x00000020243e7210 */ /* 0x000fe20007f7e0ff */
[----:B0-----:R-:W-:-:S03]  /*18580*/  IMAD.WIDE.U32 R10, R33, R45, R12 ;  /* 0x0000002d210a7225 */ /* 0x001fc600078e000c */
[----:B------:R-:W-:Y:S01]  /*18590*/  IADD3 R34, P1, PT, R9, R34, RZ ;  /* 0x0000002209227210 */ /* 0x000fe20007f3e0ff */
[----:B------:R-:W-:Y:S01]  /*185a0*/  IMAD.IADD R35, R17, 0x1, R35 ;  /* 0x0000000111237824 */ /* 0x000fe200078e0223 */
[----:B------:R-:W-:Y:S01]  /*185b0*/  IADD3.X R63, PT, PT, RZ, RZ, RZ, P3, !PT ;  /* 0x000000ffff3f7210 */ /* 0x000fe20001ffe4ff */
[----:B------:R-:W-:Y:S01]  /*185c0*/  IMAD.X R61, RZ, RZ, RZ, P2 ;  /* 0x000000ffff3d7224 */ /* 0x000fe200010e06ff */
[----:B------:R-:W-:Y:S02]  /*185d0*/  IADD3 R12, P2, PT, R10, R37, RZ ;  /* 0x000000250a0c7210 */ /* 0x000fe40007f5e0ff */
[----:B------:R-:W0:Y:S01]  /*185e0*/  LDC.64 R36, c[0x3][0x18] ;  /* 0x00c00600ff247b82 */ /* 0x000e220000000a00 */
[----:B------:R-:W-:Y:S01]  /*185f0*/  IADD3 R58, P0, PT, R35, R40, RZ ;  /* 0x00000028233a7210 */ /* 0x000fe20007f1e0ff */
[----:B------:R-:W-:Y:S01]  /*18600*/  IMAD.WIDE.U32 R20, R0, R20, R60 ;  /* 0x0000001400147225 */ /* 0x000fe200078e003c */
[----:B------:R-:W-:Y:S02]  /*18610*/  IADD3.X R13, PT, PT, RZ, RZ, RZ, P2, !PT ;  /* 0x000000ffff0d7210 */ /* 0x000fe400017fe4ff */
[----:B------:R-:W-:Y:S01]  /*18620*/  IADD3 R64, P2, PT, R11, R8, RZ ;  /* 0x000000080b407210 */ /* 0x000fe20007f5e0ff */
[----:B------:R-:W-:Y:S01]  /*18630*/  IMAD.X R35, RZ, RZ, RZ, P1 ;  /* 0x000000ffff237224 */ /* 0x000fe200008e06ff */
        /* <DEDUP_REMOVED lines=13> */
[----:B------:R-:W-:Y:S02]  /*18710*/  IMAD.X R65, RZ, RZ, RZ, P2 ;  /* 0x000000ffff417224 */ /* 0x000fe400010e06ff */
[----:B------:R-:W-:Y:S01]  /*18720*/  IMAD.X R61, RZ, RZ, RZ, P0 ;  /* 0x000000ffff3d7224 */ /* 0x000fe200000e06ff */
[----:B------:R-:W-:Y:S01]  /*18730*/  IADD3 R34, P0, PT, R58, R7, RZ ;  /* 0x000000073a227210 */ /* 0x000fe20007f1e0ff */
[----:B------:R-:W-:-:S04]  /*18740*/  IMAD.WIDE.U32 R8, R0, R3, R62 ;  /* 0x0000000300087225 */ /* 0x000fc800078e003e */
[----:B0-----:R-:W-:Y:S01]  /*18750*/  IMAD.WIDE.U32 R12, R33, R36, R64 ;  /* 0x00000024210c7225 */ /* 0x001fe200078e0040 */
[----:B------:R-:W-:-:S03]  /*18760*/  IADD3 R15, PT, PT, R15, R9, RZ ;  /* 0x000000090f0f7210 */ /* 0x000fc60007ffe0ff */
[----:B------:R-:W-:-:S04]  /*18770*/  IMAD.WIDE.U32 R60, R5, R5, R60 ;  /* 0x00000005053c7225 */ /* 0x000fc800078e003c */
        /* <DEDUP_REMOVED lines=18> */
[----:B------:R-:W-:Y:S02]  /*188a0*/  IMAD.X R35, RZ, RZ, RZ, P1 ;  /* 0x000000ffff237224 */ /* 0x000fe400008e06ff */
[----:B------:R-:W-:-:S04]  /*188b0*/  IMAD.WIDE.U32 R18, R0, R5, R12 ;  /* 0x0000000500127225 */ /* 0x000fc800078e000c */
[----:B------:R-:W-:Y:S02]  /*188c0*/  IMAD.IADD R7, R16, 0x1, R15 ;  /* 0x0000000110077824 */ /* 0x000fe400078e020f */
[----:B------:R-:W-:-:S03]  /*188d0*/  IMAD.WIDE.U32 R12, R33, R37, R34 ;  /* 0x00000025210c7225 */ /* 0x000fc600078e0022 */
[----:B------:R-:W-:Y:S01]  /*188e0*/  IADD3 R10, P0, PT, R7, R18, RZ ;  /* 0x00000012070a7210 */ /* 0x000fe20007f1e0ff */
[----:B------:R-:W-:Y:S01]  /*188f0*/  IMAD.WIDE.U32 R60, R26, R54, R60 ;  /* 0x000000361a3c7225 */ /* 0x000fe200078e003c */
[----:B------:R-:W-:-:S03]  /*18900*/  IADD3 R18, P1, PT, R12, R11, RZ ;  /* 0x0000000b0c127210 */ /* 0x000fc60007f3e0ff */
[----:B------:R-:W-:Y:S01]  /*18910*/  IMAD.X R59, RZ, RZ, RZ, P2 ;  /* 0x000000ffff3b7224 */ /* 0x000fe200010e06ff */
[----:B------:R-:W-:Y:S01]  /*18920*/  IADD3 R35, PT, PT, R4, R61, RZ ;  /* 0x0000003d04237210 */ /* 0x000fe20007ffe0ff */
[----:B------:R-:W-:Y:S02]  /*18930*/  IMAD R3, R62, R29, RZ ;  /* 0x0000001d3e037224 */ /* 0x000fe400078e02ff */
[----:B------:R-:W-:Y:S02]  /*18940*/  IMAD.MOV.U32 R63, RZ, RZ, RZ ;  /* 0x000000ffff3f7224 */ /* 0x000fe400078e00ff */
[----:B------:R-:W-:-:S04]  /*18950*/  IMAD.WIDE.U32 R32, R24, R56, R58 ;  /* 0x0000003818207225 */ /* 0x000fc800078e003a */
[----:B------:R-:W-:-:S04]  /*18960*/  IMAD.HI.U32 R63, R3, R52, R62 ;  /* 0x00000034033f7227 */ /* 0x000fc800078e003e */
[----:B------:R-:W-:Y:S01]  /*18970*/  IMAD.X R11, RZ, RZ, RZ, P0 ;  /* 0x000000ffff0b7224 */ /* 0x000fe200000e06ff */
[----:B------:R-:W-:Y:S01]  /*18980*/  IADD3 R34, P0, PT, R32, R35, RZ ;  /* 0x0000002320227210 */ /* 0x000fe20007f1e0ff */
[----:B------:R-:W-:Y:S01]  /*18990*/  IMAD.IADD R9, R17, 0x1, R19 ;  /* 0x0000000111097824 */ /* 0x000fe200078e0213 */
[----:B------:R-:W-:Y:S01]  /*189a0*/  IADD3 R60, P2, PT, R63, R60, RZ ;  /* 0x0000003c3f3c7210 */ /* 0x000fe20007f5e0ff */
[----:B------:R-:W-:Y:S02]  /*189b0*/  IMAD.X R19, RZ, RZ, RZ, P1 ;  /* 0x000000ffff137224 */ /* 0x000fe400008e06ff */
[----:B------:R-:W-:Y:S01]  /*189c0*/  IMAD.X R35, RZ, RZ, RZ, P0 ;  /* 0x000000ffff237224 */ /* 0x000fe200000e06ff */
[----:B------:R-:W-:Y:S01]  /*189d0*/  IADD3.X R61, PT, PT, RZ, RZ, RZ, P2, !PT ;  /* 0x000000ffff3d7210 */ /* 0x000fe200017fe4ff */
[----:B------:R-:W-:Y:S01]  /*189e0*/  IMAD.WIDE.U32 R18, R25, R36, R18 ;  /* 0x0000002419127225 */ /* 0x000fe200078e0012 */
[----:B------:R-:W-:-:S03]  /*189f0*/  IADD3 R13, P0, PT, R13, R22, RZ ;  /* 0x000000160d0d7210 */ /* 0x000fc60007f1e0ff */
[----:B------:R-:W-:Y:S01]  /*18a00*/  IMAD.WIDE.U32 R58, R3, R53, R60 ;  /* 0x00000035033a7225 */ /* 0x000fe200078e003c */
[----:B------:R-:W-:Y:S02]  /*18a10*/  IADD3 R18, P2, PT, R18, R33, RZ ;  /* 0x0000002112127210 */ /* 0x000fe40007f5e0ff */
        /* <DEDUP_REMOVED lines=8> */
[----:B------:R-:W-:Y:S01]  /*18aa0*/  IMAD.WIDE.U32 R12, R25, R37, R12 ;  /* 0x00000025190c7225 */ /* 0x000fe200078e000c */
[----:B------:R-:W-:-:S03]  /*18ab0*/  IADD3 R18, P2, PT, R18, R23, RZ ;  /* 0x0000001712127210 */ /* 0x000fc60007f5e0ff */
[----:B------:R-:W-:-:S04]  /*18ac0*/  IMAD.WIDE.U32 R10, R0, R5, R10 ;  /* 0x00000005000a7225 */ /* 0x000fc800078e000a */
[----:B------:R-:W-:Y:S01]  /*18ad0*/  IMAD.X R31, RZ, RZ, RZ, P0 ;  /* 0x000000ffff1f7224 */ /* 0x000fe200000e06ff */
[----:B------:R-:W-:Y:S01]  /*18ae0*/  IADD3 R16, P0, PT, R12, R19, RZ ;  /* 0x000000130c107210 */ /* 0x000fe20007f1e0ff */
[----:B------:R-:W-:Y:S01]  /*18af0*/  IMAD R5, R58, R29, RZ ;  /* 0x0000001d3a057224 */ /* 0x000fe200078e02ff */
[----:B------:R-:W-:Y:S01]  /*18b00*/  IADD3 R12, PT, PT, R17, R11, RZ ;  /* 0x0000000b110c7210 */ /* 0x000fe20007ffe0ff */
[----:B------:R-:W-:Y:S01]  /*18b10*/  IMAD.X R33, RZ, RZ, RZ, P3 ;  /* 0x000000ffff217224 */ /* 0x000fe200018e06ff */
[----:B------:R-:W-:Y:S01]  /*18b20*/  IADD3 R31, P1, PT, R31, R30, RZ ;  /* 0x0000001e1f1f7210 */ /* 0x000fe20007f3e0ff */
[----:B------:R-:W-:-:S04]  /*18b30*/  IMAD.HI.U32 R59, R5, R52, R58 ;  /* 0x00000034053b7227 */ /* 0x000fc800078e003a */
        /* <DEDUP_REMOVED lines=18> */
[----:B------:R-:W-:Y:S02]  /*18c60*/  IMAD.X R23, RZ, RZ, RZ, P3 ;  /* 0x000000ffff177224 */ /* 0x000fe400018e06ff */
[----:B------:R-:W-:Y:S01]  /*18c70*/  IMAD.X R9, RZ, RZ, RZ, P2 ;  /* 0x000000ffff097224 */ /* 0x000fe200010e06ff */
[----:B------:R-:W-:Y:S01]  /*18c80*/  IADD3.X R11, PT, PT, RZ, RZ, RZ, P1, !PT ;  /* 0x000000ffff0b7210 */ /* 0x000fe20000ffe4ff */
[----:B------:R-:W-:Y:S01]  /*18c90*/  IMAD.IADD R21, R2, 0x1, R31 ;  /* 0x0000000102157824 */ /* 0x000fe200078e021f */
[----:B------:R-:W-:Y:S01]  /*18ca0*/  MOV R31, RZ ;  /* 0x000000ff001f7202 */ /* 0x000fe20000000f00 */
[----:B------:R-:W-:Y:S01]  /*18cb0*/  IMAD.WIDE.U32 R18, R3, R55, R18 ;  /* 0x0000003703127225 */ /* 0x000fe200078e0012 */
[----:B------:R-:W-:-:S02]  /*18cc0*/  IADD3 R9, P4, PT, R9, R20, RZ ;  /* 0x0000001409097210 */ /* 0x000fc40007f9e0ff */
        /* <DEDUP_REMOVED lines=8> */
[----:B------:R-:W-:Y:S01]  /*18d50*/  IMAD R7, R30, R29, RZ ;  /* 0x0000001d1e077224 */ /* 0x000fe200078e02ff */
[----:B------:R-:W-:Y:S01]  /*18d60*/  IADD3 R25, P4, PT, R25, R9, RZ ;  /* 0x0000000919197210 */ /* 0x000fe20007f9e0ff */
[----:B------:R-:W-:Y:S02]  /*18d70*/  IMAD.X R19, RZ, RZ, RZ, P3 ;  /* 0x000000ffff137224 */ /* 0x000fe400018e06ff */
[----:B------:R-:W-:Y:S01]  /*18d80*/  IMAD.X R17, RZ, RZ, RZ, P1 ;  /* 0x000000ffff117224 */ /* 0x000fe200008e06ff */
[----:B------:R-:W-:Y:S01]  /*18d90*/  IADD3 R22, P1, PT, R22, R11, RZ ;  /* 0x0000000b16167210 */ /* 0x000fe20007f3e0ff */
[----:B------:R-:W-:-:S02]  /*18da0*/  IMAD.X R11, RZ, RZ, RZ, P4 ;  /* 0x000000ffff0b7224 */ /* 0x000fc400020e06ff */
[----:B------:R-:W-:-:S03]  /*18db0*/  IMAD.WIDE.U32 R8, R26, R36, R16 ;  /* 0x000000241a087225 */ /* 0x000fc600078e0010 */
[----:B------:R-:W-:Y:S01]  /*18dc0*/  IADD3 R11, P6, PT, R11, R22, RZ ;  /* 0x000000160b0b7210 */ /* 0x000fe20007fde0ff */
[----:B------:R-:W-:-:S04]  /*18dd0*/  IMAD.WIDE.U32 R20, R5, R54, R20 ;  /* 0x0000003605147225 */ /* 0x000fc800078e0014 */
[----:B------:R-:W-:Y:S01]  /*18de0*/  IMAD.HI.U32 R31, R7, R52, R30 ;  /* 0x00000034071f7227 */ /* 0x000fe200078e001e */
[----:B------:R-:W-:-:S03]  /*18df0*/  IADD3 R21, PT, PT, R4, R21, RZ ;  /* 0x0000001504157210 */ /* 0x000fc60007ffe0ff */
        /* <DEDUP_REMOVED lines=10> */
[----:B------:R-:W-:-:S02]  /*18ea0*/  IADD3.X R17, PT, PT, RZ, RZ, RZ, P5, !PT ;  /* 0x000000ffff117210 */ /* 0x000fc40002ffe4ff */
[----:B------:R-:W-:Y:S01]  /*18eb0*/  IADD3 R24, P3, PT, R9, R14, RZ ;  /* 0x0000000e09187210 */ /* 0x000fe20007f7e0ff */
[----:B------:R-:W-:-:S03]  /*18ec0*/  IMAD.WIDE.U32 R8, R26, R37, R18 ;  /* 0x000000251a087225 */ /* 0x000fc600078e0012 */
[----:B------:R-:W-:Y:S01]  /*18ed0*/  IADD3 R13, P2, PT, R13, R24, RZ ;  /* 0x000000180d0d7210 */ /* 0x000fe20007f5e0ff */
[----:B------:R-:W-:-:S04]  /*18ee0*/  IMAD.WIDE.U32 R14, R3, R45, R20 ;  /* 0x0000002d030e7225 */ /* 0x000fc800078e0014 */
[----:B------:R-:W-:Y:S01]  /*18ef0*/  IMAD.WIDE.U32 R18, R7, R53, R22 ;  /* 0x0000003507127225 */ /* 0x000fe200078e0016 */
[----:B------:R-:W-:Y:S02]  /*18f00*/  IADD3 R8, P1, PT, R8, R15, RZ ;  /* 0x0000000f08087210 */ /* 0x000fe40007f3e0ff */
[----:B------:R-:W-:Y:S01]  /*18f10*/  IADD3 R23, P4, PT, R9, R11, RZ ;  /* 0x0000000b09177210 */ /* 0x000fe20007f9e0ff */
[----:B------:R-:W-:Y:S01]  /*18f20*/  IMAD.WIDE.U32 R16, R5, R55, R16 ;  /* 0x0000003705107225 */ /* 0x000fe200078e0010 */
[----:B------:R-:W-:-:S03]  /*18f30*/  IADD3.X R9, PT, PT, RZ, RZ, RZ, P1, !PT ;  /* 0x000000ffff097210 */ /* 0x000fc60000ffe4ff */
[----:B------:R-:W-:Y:S01]  /*18f40*/  IMAD.IADD R21, R2, 0x1, R19 ;  /* 0x0000000102157824 */ /* 0x000fe200078e0213 */
[----:B------:R-:W-:Y:S01]  /*18f50*/  IADD3 R14, P5, PT, R14, R17, RZ ;  /* 0x000000110e0e7210 */ /* 0x000fe20007fbe0ff */
[----:B------:R-:W-:Y:S02]  /*18f60*/  IMAD.X R22, RZ, RZ, RZ, P6 ;  /* 0x000000ffff167224 */ /* 0x000fe400030e06ff */
[----:B------:R-:W-:Y:S01]  /*18f70*/  IMAD R11, R18, R29, RZ ;  /* 0x0000001d120b7224 */ /* 0x000fe200078e02ff */
[----:B------:R-:W-:Y:S01]  /*18f80*/  IADD3 R20, P6, PT, R16, R21, RZ ;  /* 0x0000001510147210 */ /* 0x000fe20007fde0ff */
[----:B------:R-:W-:Y:S01]  /*18f90*/  IMAD.X R15, RZ, RZ, RZ, P5 ;  /* 0x000000ffff0f7224 */ /* 0x000fe200028e06ff */
[----:B------:R-:W-:Y:S01]  /*18fa0*/  IADD3 R22, P1, PT, R22, R13, RZ ;  /* 0x0000000d16167210 */ /* 0x000fe20007f3e0ff */
[----:B------:R-:W-:Y:S01]  /*18fb0*/  IMAD.MOV.U32 R19, RZ, RZ, RZ ;  /* 0x000000ffff137224 */ /* 0x000fe200078e00ff */
[----:B------:R-:W-:Y:S01]  /*18fc0*/  IADD3.X R21, PT, PT, RZ, RZ, RZ, P6, !PT ;  /* 0x000000ffff157210 */ /* 0x000fe200037fe4ff */
[----:B------:R-:W-:-:S04]  /*18fd0*/  IMAD.WIDE.U32 R8, R3, R36, R8 ;  /* 0x0000002403087225 */ /* 0x000fc800078e0008 */
[----:B------:R-:W-:Y:S01]  /*18fe0*/  IMAD.WIDE.U32 R14, R5, R56, R14 ;  /* 0x00000038050e7225 */ /* 0x000fe200078e000e */
[----:B------:R-:W-:-:S03]  /*18ff0*/  IADD3 R16, P6, PT, R9, R23, RZ ;  /* 0x0000001709107210 */ /* 0x000fc60007fde0ff */
[----:B------:R-:W-:Y:S01]  /*19000*/  IMAD.HI.U32 R13, R11, R52, R18 ;  /* 0x000000340b0d7227 */ /* 0x000fe200078e0012 */
[----:B------:R-:W-:Y:S02]  /*19010*/  IADD3 R8, P5, PT, R8, R15, RZ ;  /* 0x0000000f08087210 */ /* 0x000fe40007fbe0ff */
[----:B------:R-:W-:Y:S01]  /*19020*/  IADD3.X R17, PT, PT, RZ, RZ, RZ, P6, !PT ;  /* 0x000000ffff117210 */ /* 0x000fe200037fe4ff */
        /* <DEDUP_REMOVED lines=12> */
[----:B------:R-:W-:Y:S02]  /*190f0*/  IMAD.X R19, RZ, RZ, RZ, P5 ;  /* 0x000000ffff137224 */ /* 0x000fe400028e06ff */
[----:B------:R-:W-:Y:S01]  /*19100*/  IMAD.WIDE.U32 R8, R11, R53, R20 ;  /* 0x000000350b087225 */ /* 0x000fe200078e0014 */
[----:B------:R-:W-:-:S03]  /*19110*/  IADD3 R20, P6, PT, R14, R17, RZ ;  /* 0x000000110e147210 */ /* 0x000fc60007fde0ff */
[----:B------:R-:W-:-:S04]  /*19120*/  IMAD.WIDE.U32 R18, R7, R55, R18 ;  /* 0x0000003707127225 */ /* 0x000fc800078e0012 */
[----:B------:R-:W-:Y:S01]  /*19130*/  IMAD.IADD R3, R2, 0x1, R9 ;  /* 0x0000000102037824 */ /* 0x000fe200078e0209 */
[----:B------:R-:W-:Y:S01]  /*19140*/  IADD3 R22, P5, PT, R16, R19, RZ ;  /* 0x0000001310167210 */ /* 0x000fe20007fbe0ff */
[----:B------:R-:W-:Y:S02]  /*19150*/  IMAD.X R21, RZ, RZ, RZ, P6 ;  /* 0x000000ffff157224 */ /* 0x000fe400030e06ff */
        /* <DEDUP_REMOVED lines=12> */
[----:B------:R-:W-:Y:S01]  /*19220*/  IMAD.X R13, RZ, RZ, RZ, P0 ;  /* 0x000000ffff0d7224 */ /* 0x000fe200000e06ff */
[----:B------:R-:W-:Y:S01]  /*19230*/  IADD3 R22, P0, PT, R17, R3, RZ ;  /* 0x0000000311167210 */ /* 0x000fe20007f1e0ff */
[----:B------:R-:W-:Y:S01]  /*19240*/  IMAD.IADD R34, R4, 0x1, R15 ;  /* 0x0000000104227824 */ /* 0x000fe200078e020f */
[----:B------:R-:W-:Y:S01]  /*19250*/  IADD3.X R3, PT, PT, RZ, RZ, RZ, P4, !PT ;  /* 0x000000ffff037210 */ /* 0x000fe200027fe4ff */
[----:B------:R-:W-:Y:S01]  /*19260*/  IMAD.WIDE.U32 R20, R0, R0, R12 ;  /* 0x0000000000147225 */ /* 0x000fe200078e000c */
[----:B------:R-:W-:Y:S02]  /*19270*/  IADD3.X R25, PT, PT, RZ, RZ, RZ, P6, !PT ;  /* 0x000000ffff197210 */ /* 0x000fe400037fe4ff */
[----:B------:R-:W-:Y:S01]  /*19280*/  IADD3 R12, P4, PT, R18, R34, RZ ;  /* 0x00000022120c7210 */ /* 0x000fe20007f9e0ff */
[----:B------:R-:W-:Y:S01]  /*19290*/  IMAD.X R23, RZ, RZ, RZ, P0 ;  /* 0x000000ffff177224 */ /* 0x000fe200000e06ff */
[----:B------:R-:W-:Y:S01]  /*192a0*/  IADD3 R0, P0, PT, R3, R10, RZ ;  /* 0x0000000a03007210 */ /* 0x000fe20007f1e0ff */
[----:B------:R-:W-:-:S04]  /*192b0*/  IMAD.WIDE.U32 R18, R7, R45, R24 ;  /* 0x0000002d07127225 */ /* 0x000fc800078e0018 */
[----:B------:R-:W-:Y:S02]  /*192c0*/  IMAD.X R13, RZ, RZ, RZ, P4 ;  /* 0x000000ffff0d7224 */ /* 0x000fe400020e06ff */
[----:B------:R-:W-:Y:S01]  /*192d0*/  IMAD.WIDE.U32 R16, R5, R37, R22 ;  /* 0x0000002505107225 */ /* 0x000fe200078e0016 */
[----:B------:R-:W-:-:S03]  /*192e0*/  IADD3.X R23, PT, PT, RZ, RZ, RZ, P3, !PT ;  /* 0x000000ffff177210 */ /* 0x000fc60001ffe4ff */
[----:B------:R-:W-:Y:S01]  /*192f0*/  IMAD.WIDE.U32 R12, R11, R55, R12 ;  /* 0x000000370b0c7225 */ /* 0x000fe200078e000c */
[----:B------:R-:W-:-:S03]  /*19300*/  IADD3 R22, P4, PT, R16, R19, RZ ;  /* 0x0000001310167210 */ /* 0x000fc60007f9e0ff */
[----:B------:R-:W-:Y:S02]  /*19310*/  IMAD.X R3, RZ, RZ, RZ, P5 ;  /* 0x000000ffff037224 */ /* 0x000fe400028e06ff */
[----:B------:R-:W-:Y:S01]  /*19320*/  IMAD.X R5, RZ, RZ, RZ, P2 ;  /* 0x000000ffff057224 */ /* 0x000fe200010e06ff */
[----:B------:R-:W-:Y:S01]  /*19330*/  IADD3 R24, P2, PT, R18, R13, RZ ;  /* 0x0000000d12187210 */ /* 0x000fe20007f5e0ff */
[----:B------:R-:W-:Y:S01]  /*19340*/  IMAD.MOV.U32 R32, RZ, RZ, R12 ;  /* 0x000000ffff207224 */ /* 0x000fe200078e000c */
[----:B------:R-:W-:Y:S02]  /*19350*/  IADD3 R3, P3, PT, R3, R0, RZ ;  /* 0x0000000003037210 */ /* 0x000fe40007f7e0ff */
[----:B------:R-:W-:Y:S01]  /*19360*/  IADD3 R0, P5, PT, R20, R23, RZ ;  /* 0x0000001714007210 */ /* 0x000fe20007fbe0ff */
[----:B------:R-:W-:Y:S01]  /*19370*/  IMAD.X R23, RZ, RZ, RZ, P4 ;  /* 0x000000ffff177224 */ /* 0x000fe200020e06ff */
[----:B------:R-:W-:Y:S02]  /*19380*/  IADD3.X R25, PT, PT, RZ, RZ, RZ, P2, !PT ;  /* 0x000000ffff197210 */ /* 0x000fe400017fe4ff */
        /* <DEDUP_REMOVED lines=9> */
[----:B------:R-:W-:Y:S01]  /*19420*/  IMAD.X R20, RZ, RZ, RZ, P5 ;  /* 0x000000ffff147224 */ /* 0x000fe200028e06ff */
[----:B------:R-:W-:Y:S01]  /*19430*/  MOV R30, R16 ;  /* 0x00000010001e7202 */ /* 0x000fe20000000f00 */
[----:B------:R-:W-:Y:S01]  /*19440*/  IMAD.X R19, RZ, RZ, RZ, P0 ;  /* 0x000000ffff137224 */ /* 0x000fe200000e06ff */
[----:B------:R-:W-:Y:S01]  /*19450*/  IADD3 R0, P1, PT, R0, R5, RZ ;  /* 0x0000000500007210 */ /* 0x000fe20007f3e0ff */
[----:B------:R-:W-:-:S03]  /*19460*/  IMAD.WIDE.U32 R22, R7, R37, R22 ;  /* 0x0000002507167225 */ /* 0x000fc600078e0016 */
[----:B------:R-:W-:Y:S01]  /*19470*/  IADD3 R3, P0, PT, R3, R0, RZ ;  /* 0x0000000003037210 */ /* 0x000fe20007f1e0ff */
[----:B------:R-:W-:-:S04]  /*19480*/  IMAD.WIDE.U32 R18, R11, R45, R18 ;  /* 0x0000002d0b127225 */ /* 0x000fc800078e0012 */
[----:B------:R-:W-:Y:S01]  /*19490*/  IMAD.X R0, RZ, RZ, RZ, P3 ;  /* 0x000000ffff007224 */ /* 0x000fe200018e06ff */
[----:B------:R-:W-:Y:S01]  /*194a0*/  IADD3 R24, P6, PT, R22, R19, RZ ;  /* 0x0000001316187210 */ /* 0x000fe20007fde0ff */
[----:B------:R-:W-:Y:S02]  /*194b0*/  IMAD.X R5, RZ, RZ, RZ, P4 ;  /* 0x000000ffff057224 */ /* 0x000fe400020e06ff */
[----:B------:R-:W-:Y:S01]  /*194c0*/  IMAD.MOV.U32 R7, RZ, RZ, R18 ;  /* 0x000000ffff077224 */ /* 0x000fe200078e0012 */
[----:B------:R-:W-:Y:S02]  /*194d0*/  IADD3 R0, P3, PT, R0, R3, RZ ;  /* 0x0000000300007210 */ /* 0x000fe40007f7e0ff */
[----:B------:R-:W-:Y:S02]  /*194e0*/  IADD3.X R3, PT, PT, RZ, RZ, RZ, P2, !PT ;  /* 0x000000ffff037210 */ /* 0x000fe400017fe4ff */
[----:B------:R-:W-:Y:S02]  /*194f0*/  IADD3.X R25, PT, PT, RZ, RZ, RZ, P6, !PT ;  /* 0x000000ffff197210 */ /* 0x000fe400037fe4ff */
[----:B------:R-:W-:-:S02]  /*19500*/  IADD3 R3, P2, PT, R3, R0, RZ ;  /* 0x0000000003037210 */ /* 0x000fc40007f5e0ff */
[----:B------:R-:W-:Y:S01]  /*19510*/  IADD3 R0, PT, PT, R5, R21, R20 ;  /* 0x0000001505007210 */ /* 0x000fe20007ffe014 */
[----:B------:R-:W-:Y:S01]  /*19520*/  IMAD.WIDE.U32 R20, R11, R36, R24 ;  /* 0x000000240b147225 */ /* 0x000fe200078e0018 */
[----:B------:R-:W-:-:S03]  /*19530*/  IADD3 R23, P4, PT, R23, R3, RZ ;  /* 0x0000000317177210 */ /* 0x000fc60007f9e0ff */
[----:B------:R-:W-:Y:S01]  /*19540*/  IMAD.X R5, RZ, RZ, RZ, P1 ;  /* 0x000000ffff057224 */ /* 0x000fe200008e06ff */
[----:B------:R-:W-:Y:S01]  /*19550*/  IADD3.X R10, PT, PT, RZ, RZ, RZ, P4, !PT ;  /* 0x000000ffff0a7210 */ /* 0x000fe200027fe4ff */
[----:B------:R-:W-:Y:S01]  /*19560*/  IMAD.X R3, RZ, RZ, RZ, P0 ;  /* 0x000000ffff037224 */ /* 0x000fe200000e06ff */
[----:B------:R-:W-:Y:S01]  /*19570*/  IADD3 R22, P0, PT, R21, R23, RZ ;  /* 0x0000001715167210 */ /* 0x000fe20007f1e0ff */
[----:B------:R-:W-:-:S03]  /*19580*/  IMAD.MOV.U32 R25, RZ, RZ, R20 ;  /* 0x000000ffff197224 */ /* 0x000fc600078e0014 */
        /* <DEDUP_REMOVED lines=42> */
.L_x_301:
        /* <DEDUP_REMOVED lines=23> */
.L_x_302:
[----:B------:R-:W-:Y:S01]  /*199a0*/  SHF.L.U64.HI R8, R24, 0x1, R5 ;  /* 0x0000000118087819 */ /* 0x000fe20000010205 */
[----:B------:R-:W-:Y:S01]  /*199b0*/  IMAD.MOV.U32 R9, RZ, RZ, RZ ;  /* 0x000000ffff097224 */ /* 0x000fe200078e00ff */
[C---:B------:R-:W-:Y:S01]  /*199c0*/  SHF.L.U32 R5, R11.reuse, 0x1, RZ ;  /* 0x000000010b057819 */ /* 0x040fe200000006ff */
[----:B------:R-:W-:Y:S01]  /*199d0*/  IMAD.SHL.U32 R14, R32, 0x2, RZ ;  /* 0x00000002200e7824 */ /* 0x000fe200078e00ff */
[----:B------:R-:W-:Y:S02]  /*199e0*/  LOP3.LUT R8, R8, 0x1, RZ, 0xc0, !PT ;  /* 0x0000000108087812 */ /* 0x000fe400078ec0ff */
[----:B------:R-:W-:Y:S02]  /*199f0*/  SHF.L.U64.HI R23, R11, 0x1, R34 ;  /* 0x000000010b177819 */ /* 0x000fe40000010222 */
[----:B------:R-:W-:Y:S01]  /*19a00*/  SHF.R.U32.HI R0, RZ, 0x1f, R3 ;  /* 0x0000001fff007819 */ /* 0x000fe20000011603 */
[----:B------:R-:W-:Y:S01]  /*19a10*/  IMAD.WIDE.U32 R10, R10, 0x2, R8 ;  /* 0x000000020a0a7825 */ /* 0x000fe200078e0008 */
[----:B------:R-:W-:-:S02]  /*19a20*/  SHF.L.U64.HI R22, R32, 0x1, R33 ;  /* 0x0000000120167819 */ /* 0x000fc40000010221 */
[----:B------:R-:W-:Y:S01]  /*19a30*/  SHF.L.U64.HI R12, R30, 0x1, R31 ;  /* 0x000000011e0c7819 */ /* 0x000fe2000001021f */
[----:B------:R-:W-:Y:S01]  /*19a40*/  IMAD.SHL.U32 R3, R3, 0x2, RZ ;  /* 0x0000000203037824 */ /* 0x000fe200078e00ff */
[C---:B------:R-:W-:Y:S01]  /*19a50*/  ISETP.LE.U32.AND P0, PT, R10.reuse, R37, PT ;  /* 0x000000250a00720c */ /* 0x040fe20003f03070 */
[----:B------:R-:W-:Y:S01]  /*19a60*/  IMAD.MOV.U32 R15, RZ, RZ, R10 ;  /* 0x000000ffff0f7224 */ /* 0x000fe200078e000a */
[----:B------:R-:W-:Y:S02]  /*19a70*/  ISETP.GT.U32.AND P1, PT, R10, -0x1, PT ;  /* 0xffffffff0a00780c */ /* 0x000fe40003f24070 */
[C---:B------:R-:W-:Y:S01]  /*19a80*/  SHF.L.U64.HI R20, R7.reuse, 0x1, R28 ;  /* 0x0000000107147819 */ /* 0x040fe2000001021c */
[----:B------:R-:W-:Y:S01]  /*19a90*/  IMAD.SHL.U32 R7, R7, 0x2, RZ ;  /* 0x0000000207077824 */ /* 0x000fe200078e00ff */
[----:B------:R-:W-:Y:S02]  /*19aa0*/  ISETP.GT.U32.OR.EX P0, PT, R11, RZ, !P0, P1 ;  /* 0x000000ff0b00720c */ /* 0x000fe40004704510 */
[----:B------:R-:W-:-:S02]  /*19ab0*/  SHF.L.U64.HI R18, R25, 0x1, R26 ;  /* 0x0000000119127819 */ /* 0x000fc4000001021a */
[----:B------:R-:W-:Y:S02]  /*19ac0*/  LOP3.LUT R23, R23, 0x1, RZ, 0xc0, !PT ;  /* 0x0000000117177812 */ /* 0x000fe400078ec0ff */
[----:B------:R-:W-:Y:S01]  /*19ad0*/  LOP3.LUT R34, R0, 0xfffffffe, R5, 0xf8, !PT ;  /* 0xfffffffe00227812 */ /* 0x000fe200078ef805 */
[----:B------:R-:W-:Y:S01]  /*19ae0*/  IMAD.SHL.U32 R5, R25, 0x2, RZ ;  /* 0x0000000219057824 */ /* 0x000fe200078e00ff */
        /* <DEDUP_REMOVED lines=8> */
[----:B------:R-:W-:Y:S02]  /*19b70*/  LOP3.LUT R21, R22, 0xfffffffe, R13, 0xf8, !PT ;  /* 0xfffffffe16157812 */ /* 0x000fe400078ef80d */
[----:B------:R-:W-:Y:S02]  /*19b80*/  LOP3.LUT R19, R12, 0xfffffffe, R7, 0xf8, !PT ;  /* 0xfffffffe0c137812 */ /* 0x000fe400078ef807 */
[----:B------:R-:W-:-:S02]  /*19b90*/  LOP3.LUT R17, R20, 0xfffffffe, R5, 0xf8, !PT ;  /* 0xfffffffe14117812 */ /* 0x000fc400078ef805 */
[----:B------:R-:W-:Y:S02]  /*19ba0*/  LOP3.LUT R7, R18, 0xfffffffe, R0, 0xf8, !PT ;  /* 0xfffffffe12077812 */ /* 0x000fe400078ef800 */
        /* <DEDUP_REMOVED lines=29> */
.L_x_303:
        /* <DEDUP_REMOVED lines=24> */
.L_x_304:
[----:B------:R-:W-:Y:S01]  /*19f00*/  SHF.L.U32 R5, R14, 0x1, RZ ;  /* 0x000000010e057819 */ /* 0x000fe200000006ff */
[----:B------:R-:W-:Y:S01]  /*19f10*/  IMAD.SHL.U32 R11, R21, 0x2, RZ ;  /* 0x00000002150b7824 */ /* 0x000fe200078e00ff */
[----:B------:R-:W-:Y:S01]  /*19f20*/  SHF.R.U32.HI R0, RZ, 0x1f, R3 ;  /* 0x0000001fff007819 */ /* 0x000fe20000011603 */
[----:B------:R-:W-:Y:S01]  /*19f30*/  IMAD.SHL.U32 R3, R3, 0x2, RZ ;  /* 0x0000000203037824 */ /* 0x000fe200078e00ff */
[C---:B------:R-:W-:Y:S01]  /*19f40*/  SHF.L.U64.HI R8, R7.reuse, 0x1, R8 ;  /* 0x0000000107087819 */ /* 0x040fe20000010208 */
[----:B------:R-:W-:Y:S01]  /*19f50*/  IMAD.SHL.U32 R7, R7, 0x2, RZ ;  /* 0x0000000207077824 */ /* 0x000fe200078e00ff */
[----:B------:R-:W-:Y:S02]  /*19f60*/  LOP3.LUT R24, R0, 0xfffffffe, R5, 0xf8, !PT ;  /* 0xfffffffe00187812 */ /* 0x000fe400078ef805 */
[----:B------:R-:W-:Y:S02]  /*19f70*/  SHF.L.U32 R5, R15, 0x1, RZ ;  /* 0x000000010f057819 */ /* 0x000fe400000006ff */
[----:B------:R-:W-:-:S02]  /*19f80*/  LOP3.LUT R8, R8, 0x1, RZ, 0xc0, !PT ;  /* 0x0000000108087812 */ /* 0x000fc400078ec0ff */
[----:B------:R-:W-:Y:S02]  /*19f90*/  SHF.L.U64.HI R0, R15, 0x1, R16 ;  /* 0x000000010f007819 */ /* 0x000fe40000010210 */
[----:B------:R-:W-:Y:S02]  /*19fa0*/  LOP3.LUT R15, R8, 0xfffffffe, R5, 0xf8, !PT ;  /* 0xfffffffe080f7812 */ /* 0x000fe400078ef805 */
[----:B------:R-:W-:Y:S02]  /*19fb0*/  LOP3.LUT R0, R0, 0x1, RZ, 0xc0, !PT ;  /* 0x0000000100007812 */ /* 0x000fe400078ec0ff */
[C---:B------:R-:W-:Y:S02]  /*19fc0*/  ISETP.LE.U32.AND P0, PT, R15.reuse, R37, PT ;  /* 0x000000250f00720c */ /* 0x040fe40003f03070 */
[----:B------:R-:W-:Y:S02]  /*19fd0*/  ISETP.GT.U32.AND P1, PT, R15, -0x1, PT ;  /* 0xffffffff0f00780c */ /* 0x000fe40003f24070 */
[C---:B------:R-:W-:Y:S01]  /*19fe0*/  SHF.L.U64.HI R22, R13.reuse, 0x1, R22 ;  /* 0x000000010d167819 */ /* 0x040fe20000010216 */
[----:B------:R-:W-:Y:S01]  /*19ff0*/  IMAD.SHL.U32 R13, R13, 0x2, RZ ;  /* 0x000000020d0d7824 */ /* 0x000fe200078e00ff */
[----:B------:R-:W-:-:S02]  /*1a000*/  ISETP.GT.U32.OR.EX P0, PT, R0, RZ, !P0, P1 ;  /* 0x000000ff0000720c */ /* 0x000fc40004704510 */
[----:B------:R-:W-:Y:S01]  /*1a010*/  SHF.L.U64.HI R14, R14, 0x1, R9 ;  /* 0x000000010e0e7819 */ /* 0x000fe20000010209 */
[----:B------:R-:W-:Y:S01]  /*1a020*/  IMAD.SHL.U32 R9, R17, 0x2, RZ ;  /* 0x0000000211097824 */ /* 0x000fe200078e00ff */
[----:B------:R-:W-:Y:S02]  /*1a030*/  SHF.L.U64.HI R20, R19, 0x1, R20 ;  /* 0x0000000113147819 */ /* 0x000fe40000010214 */
[----:B------:R-:W-:Y:S02]  /*1a040*/  LOP3.LUT R22, R22, 0x1, RZ, 0xc0, !PT ;  /* 0x0000000116167812 */ /* 0x000fe400078ec0ff */
[----:B------:R-:W-:Y:S02]  /*1a050*/  SHF.L.U64.HI R12, R21, 0x1, R12 ;  /* 0x00000001150c7819 */ /* 0x000fe4000001020c */
[----:B------:R-:W-:Y:S02]  /*1a060*/  SHF.L.U64.HI R18, R17, 0x1, R18 ;  /* 0x0000000111127819 */ /* 0x000fe40000010212 */
[----:B------:R-:W-:-:S02]  /*1a070*/  LOP3.LUT R14, R14, 0x1, RZ, 0xc0, !PT ;  /* 0x000000010e0e7812 */ /* 0x000fc400078ec0ff */
[----:B------:R-:W-:Y:S02]  /*1a080*/  LOP3.LUT R20, R20, 0x1, RZ, 0xc0, !PT ;  /* 0x0000000114147812 */ /* 0x000fe400078ec0ff */
[----:B------:R-:W-:Y:S02]  /*1a090*/  LOP3.LUT R26, R22, 0xfffffffe, R11, 0xf8, !PT ;  /* 0xfffffffe161a7812 */ /* 0x000fe400078ef80b */
[----:B------:R-:W-:Y:S02]  /*1a0a0*/  SHF.L.U32 R10, R19, 0x1, RZ ;  /* 0x00000001130a7819 */ /* 0x000fe400000006ff */
[----:B------:R-:W-:Y:S02]  /*1a0b0*/  LOP3.LUT R12, R12, 0x1, RZ, 0xc0, !PT ;  /* 0x000000010c0c7812 */ /* 0x000fe400078ec0ff */
[----:B------:R-:W-:Y:S02]  /*1a0c0*/  LOP3.LUT R18, R18, 0x1, RZ, 0xc0, !PT ;  /* 0x0000000112127812 */ /* 0x000fe400078ec0ff */
[----:B------:R-:W-:Y:S01]  /*1a0d0*/  LOP3.LUT R21, R14, 0xfffffffe, R13, 0xf8, !PT ;  /* 0xfffffffe0e157812 */ /* 0x000fe200078ef80d */
[----:B------:R-:W-:Y:S01]  /*1a0e0*/  IMAD.MOV.U32 R13, RZ, RZ, R24 ;  /* 0x000000ffff0d7224 */ /* 0x000fe200078e0018 */
[----:B------:R-:W-:Y:S01]  /*1a0f0*/  LOP3.LUT R17, R20, 0xfffffffe, R9, 0xf8, !PT ;  /* 0xfffffffe14117812 */ /* 0x000fe200078ef809 */
[----:B------:R-:W-:Y:S01]  /*1a100*/  IMAD.MOV.U32 R9, RZ, RZ, R26 ;  /* 0x000000ffff097224 */ /* 0x000fe200078e001a */
        /* <DEDUP_REMOVED lines=31> */
.L_x_305:
        /* <DEDUP_REMOVED lines=24> */
.L_x_306:
[----:B------:R-:W-:Y:S02]  /*1a480*/  SHF.L.U64.HI R8, R16, 0x1, R5 ;  /* 0x0000000110087819 */ /* 0x000fe40000010205 */
[----:B------:R-:W-:Y:S02]  /*1a490*/  SHF.L.U32 R5, R15, 0x1, RZ ;  /* 0x000000010f057819 */ /* 0x000fe400000006ff */
[----:B------:R-:W-:Y:S02]  /*1a4a0*/  LOP3.LUT R8, R8, 0x1, RZ, 0xc0, !PT ;  /* 0x0000000108087812 */ /* 0x000fe400078ec0ff */
[----:B------:R-:W-:Y:S02]  /*1a4b0*/  SHF.L.U64.HI R14, R13, 0x1, R14 ;  /* 0x000000010d0e7819 */ /* 0x000fe4000001020e */
[----:B------:R-:W-:Y:S02]  /*1a4c0*/  SHF.L.U64.HI R7, R15, 0x1, R0 ;  /* 0x000000010f077819 */ /* 0x000fe40000010200 */
[----:B------:R-:W-:-:S02]  /*1a4d0*/  SHF.L.U32 R13, R13, 0x1, RZ ;  /* 0x000000010d0d7819 */ /* 0x000fc400000006ff */
[----:B------:R-:W-:Y:S02]  /*1a4e0*/  SHF.R.U32.HI R0, RZ, 0x1f, R3 ;  /* 0x0000001fff007819 */ /* 0x000fe40000011603 */
        /* <DEDUP_REMOVED lines=9> */
[----:B------:R-:W-:Y:S02]  /*1a580*/  ISETP.GT.U32.OR.EX P0, PT, R0, RZ, !P0, P1 ;  /* 0x000000ff0000720c */ /* 0x000fe40004704510 */
[----:B------:R-:W-:Y:S02]  /*1a590*/  LOP3.LUT R10, R10, 0x1, RZ, 0xc0, !PT ;  /* 0x000000010a0a7812 */ /* 0x000fe400078ec0ff */
[----:B------:R-:W-:Y:S02]  /*1a5a0*/  LOP3.LUT R14, R14, 0x1, RZ, 0xc0, !PT ;  /* 0x000000010e0e7812 */ /* 0x000fe400078ec0ff */
[----:B------:R-:W-:Y:S01]  /*1a5b0*/  LOP3.LUT R24, R10, 0xfffffffe, R9, 0xf8, !PT ;  /* 0xfffffffe0a187812 */ /* 0x000fe200078ef809 */
[----:B------:R-:W-:Y:S01]  /*1a5c0*/  IMAD.SHL.U32 R9, R17, 0x2, RZ ;  /* 0x0000000211097824 */ /* 0x000fe200078e00ff */
        /* <DEDUP_REMOVED lines=10> */
[----:B------:R-:W-:Y:S01]  /*1a670*/  LOP3.LUT R15, R8, 0xfffffffe, R5, 0xf8, !PT ;  /* 0xfffffffe080f7812 */ /* 0x000fe200078ef805 */
[----:B------:R-:W-:Y:S01]  /*1a680*/  IMAD.SHL.U32 R5, R3, 0x2, RZ ;  /* 0x0000000203057824 */ /* 0x000fe200078e00ff */
        /* <DEDUP_REMOVED lines=29> */
.L_x_307:
        /* <DEDUP_REMOVED lines=23> */
.L_x_308:
[----:B------:R-:W-:-:S04]  /*1a9d0*/  IMAD.WIDE.U32 R16, R47, R47, RZ ;  /* 0x0000002f2f107225 */ /* 0x000fc800078e00ff */
[----:B------:R-:W-:Y:S02]  /*1a9e0*/  HFMA2 R21, -RZ, RZ, 0, 0 ;  /* 0x00000000ff157431 */ /* 0x000fe400000001ff */
[----:B------:R-:W-:Y:S01]  /*1a9f0*/  IMAD.MOV.U32 R18, RZ, RZ, R17 ;  /* 0x000000ffff127224 */ /* 0x000fe200078e0011 */
[C---:B------:R-:W-:Y:S01]  /*1aa00*/  LOP3.LUT R20, R16.reuse, 0xfffffffd, RZ, 0xc0, !PT ;  /* 0xfffffffd10147812 */ /* 0x040fe200078ec0ff */
[----:B------:R-:W-:Y:S02]  /*1aa10*/  IMAD.MOV.U32 R19, RZ, RZ, RZ ;  /* 0x000000ffff137224 */ /* 0x000fe400078e00ff */
[----:B------:R-:W-:Y:S02]  /*1aa20*/  IMAD R7, R16, R29, RZ ;  /* 0x0000001d10077224 */ /* 0x000fe400078e02ff */
[----:B------:R-:W-:-:S04]  /*1aa30*/  IMAD.WIDE.U32 R18, R47, R48, R18 ;  /* 0x000000302f127225 */ /* 0x000fc800078e0012 */
[----:B------:R-:W-:Y:S01]  /*1aa40*/  IMAD.MOV.U32 R17, RZ, RZ, RZ ;  /* 0x000000ffff117224 */ /* 0x000fe200078e00ff */
[----:B------:R-:W-:Y:S01]  /*1aa50*/  MOV R16, R19 ;  /* 0x0000001300107202 */ /* 0x000fe20000000f00 */
[----:B------:R-:W-:Y:S02]  /*1aa60*/  IMAD.MOV.U32 R19, RZ, RZ, RZ ;  /* 0x000000ffff137224 */ /* 0x000fe400078e00ff */
[----:B------:R-:W-:-:S04]  /*1aa70*/  IMAD.HI.U32 R21, R7, R52, R20 ;  /* 0x0000003407157227 */ /* 0x000fc800078e0014 */
[----:B------:R-:W-:-:S04]  /*1aa80*/  IMAD.WIDE.U32 R16, R47, R49, R16 ;  /* 0x000000312f107225 */ /* 0x000fc800078e0010 */
[----:B------:R-:W-:-:S05]  /*1aa90*/  IMAD.WIDE.U32 R18, R47, R48, R18 ;  /* 0x000000302f127225 */ /* 0x000fca00078e0012 */
[----:B------:R-:W-:Y:S01]  /*1aaa0*/  IADD3 R20, P0, PT, R16, R19, RZ ;  /* 0x0000001310147210 */ /* 0x000fe20007f1e0ff */
[----:B------:R-:W-:Y:S01]  /*1aab0*/  IMAD.MOV.U32 R16, RZ, RZ, R17 ;  /* 0x000000ffff107224 */ /* 0x000fe200078e0011 */
[----:B------:R-:W-:Y:S02]  /*1aac0*/  IADD3 R24, P1, PT, R18, R21, RZ ;  /* 0x0000001512187210 */ /* 0x000fe40007f3e0ff */
[----:B------:R-:W-:Y:S01]  /*1aad0*/  MOV R17, RZ ;  /* 0x000000ff00117202 */ /* 0x000fe20000000f00 */
[----:B------:R-:W-:Y:S02]  /*1aae0*/  IMAD.X R21, RZ, RZ, RZ, P0 ;  /* 0x000000ffff157224 */ /* 0x000fe400000e06ff */
[----:B------:R-:W-:Y:S02]  /*1aaf0*/  IMAD.X R25, RZ, RZ, RZ, P1 ;  /* 0x000000ffff197224 */ /* 0x000fe400008e06ff */
[----:B------:R-:W-:-:S04]  /*1ab00*/  IMAD.WIDE.U32 R16, R47, R50, R16 ;  /* 0x000000322f107225 */ /* 0x000fc800078e0010 */
[----:B------:R-:W-:Y:S01]  /*1ab10*/  IMAD.WIDE.U32 R18, R48, R48, R20 ;  /* 0x0000003030127225 */ /* 0x000fe200078e0014 */
[----:B------:R-:W-:-:S03]  /*1ab20*/  MOV R21, RZ ;  /* 0x000000ff00157202 */ /* 0x000fc60000000f00 */
[----:B------:R-:W-:Y:S01]  /*1ab30*/  IMAD.MOV.U32 R20, RZ, RZ, R18 ;  /* 0x000000ffff147224 */ /* 0x000fe200078e0012 */
[----:B------:R-:W-:Y:S01]  /*1ab40*/  IADD3 R22, P0, PT, R16, R19, RZ ;  /* 0x0000001310167210 */ /* 0x000fe20007f1e0ff */
[----:B------:R-:W-:Y:S02]  /*1ab50*/  IMAD.MOV.U32 R16, RZ, RZ, R17 ;  /* 0x000000ffff107224 */ /* 0x000fe400078e0011 */
[----:B------:R-:W-:Y:S02]  /*1ab60*/  HFMA2 R17, -RZ, RZ, 0, 0 ;  /* 0x00000000ff117431 */ /* 0x000fe400000001ff */
[----:B------:R-:W-:-:S04]  /*1ab70*/  IMAD.WIDE.U32 R24, R7, R53, R24 ;  /* 0x0000003507187225 */ /* 0x000fc800078e0018 */
[----:B------:R-:W-:Y:S02]  /*1ab80*/  IMAD.X R23, RZ, RZ, RZ, P0 ;  /* 0x000000ffff177224 */ /* 0x000fe400000e06ff */
[----:B------:R-:W-:Y:S02]  /*1ab90*/  IMAD.IADD R25, R2, 0x1, R25 ;  /* 0x0000000102197824 */ /* 0x000fe400078e0219 */
[----:B------:R-:W-:-:S04]  /*1aba0*/  IMAD.WIDE.U32 R18, R48, R49, R22 ;  /* 0x0000003130127225 */ /* 0x000fc800078e0016 */
[----:B------:R-:W-:Y:S02]  /*1abb0*/  HFMA2 R23, -RZ, RZ, 0, 0 ;  /* 0x00000000ff177431 */ /* 0x000fe400000001ff */
[----:B------:R-:W-:-:S04]  /*1abc0*/  IMAD.WIDE.U32 R20, R47, R49, R20 ;  /* 0x000000312f147225 */ /* 0x000fc800078e0014 */
[----:B------:R-:W-:-:S04]  /*1abd0*/  IMAD.WIDE.U32 R16, R47, R51, R16 ;  /* 0x000000332f107225 */ /* 0x000fc800078e0010 */
[----:B------:R-:W-:Y:S02]  /*1abe0*/  IMAD R3, R24, R29, RZ ;  /* 0x0000001d18037224 */ /* 0x000fe400078e02ff */
[----:B------:R-:W-:Y:S01]  /*1abf0*/  IMAD.MOV.U32 R22, RZ, RZ, R24 ;  /* 0x000000ffff167224 */ /* 0x000fe200078e0018 */
[----:B------:R-:W-:Y:S02]  /*1ac00*/  IADD3 R24, P2, PT, R20, R25, RZ ;  /* 0x0000001914187210 */ /* 0x000fe40007f5e0ff */
[----:B------:R-:W-:Y:S01]  /*1ac10*/  IADD3 R20, P0, PT, R16, R19, RZ ;  /* 0x0000001310147210 */ /* 0x000fe20007f1e0ff */
[----:B------:R-:W-:Y:S01]  /*1ac20*/  IMAD.HI.U32 R35, R3, R52, R22 ;  /* 0x0000003403237227 */ /* 0x000fe200078e0016 */
[----:B------:R-:W-:-:S03]  /*1ac30*/  IADD3 R22, P1, PT, R18, R21, RZ ;  /* 0x0000001512167210 */ /* 0x000fc60007f3e0ff */
[----:B------:R-:W-:Y:S01]  /*1ac40*/  IMAD.MOV.U32 R16, RZ, RZ, R17 ;  /* 0x000000ffff107224 */ /* 0x000fe200078e0011 */
[----:B------:R-:W-:Y:S01]  /*1ac50*/  MOV R17, RZ ;  /* 0x000000ff00117202 */ /* 0x000fe20000000f00 */
[----:B------:R-:W-:Y:S02]  /*1ac60*/  IMAD.X R25, RZ, RZ, RZ, P2 ;  /* 0x000000ffff197224 */ /* 0x000fe400010e06ff */
[----:B------:R-:W-:Y:S02]  /*1ac70*/  IMAD.X R21, RZ, RZ, RZ, P0 ;  /* 0x000000ffff157224 */ /* 0x000fe400000e06ff */
[----:B------:R-:W-:Y:S02]  /*1ac80*/  IMAD.X R23, RZ, RZ, RZ, P1 ;  /* 0x000000ffff177224 */ /* 0x000fe400008e06ff */
[----:B------:R-:W-:-:S04]  /*1ac90*/  IMAD.WIDE.U32 R24, R7, R54, R24 ;  /* 0x0000003607187225 */ /* 0x000fc800078e0018 */
[----:B------:R-:W-:Y:S01]  /*1aca0*/  IMAD.WIDE.U32 R18, R48, R50, R20 ;  /* 0x0000003230127225 */ /* 0x000fe200078e0014 */
[----:B------:R-:W-:Y:S02]  /*1acb0*/  IADD3 R34, P2, PT, R35, R24, RZ ;  /* 0x0000001823227210 */ /* 0x000fe40007f5e0ff */
[----:B------:R-:W-:Y:S01]  /*1acc0*/  IADD3 R33, PT, PT, R4, R25, RZ ;  /* 0x0000001904217210 */ /* 0x000fe20007ffe0ff */
[----:B------:R-:W-:Y:S01]  /*1acd0*/  IMAD.WIDE.U32 R16, R47, R74, R16 ;  /* 0x0000004a2f107225 */ /* 0x000fe200078e0010 */
[----:B------:R-:W-:-:S03]  /*1ace0*/  IADD3.X R35, PT, PT, RZ, RZ, RZ, P2, !PT ;  /* 0x000000ffff237210 */ /* 0x000fc600017fe4ff */
[----:B------:R-:W-:Y:S01]  /*1acf0*/  IMAD.WIDE.U32 R20, R48, R49, R22 ;  /* 0x0000003130147225 */ /* 0x000fe200078e0016 */
[----:B------:R-:W-:-:S03]  /*1ad00*/  IADD3 R24, P0, PT, R16, R19, RZ ;  /* 0x0000001310187210 */ /* 0x000fc60007f1e0ff */
[----:B------:R-:W-:Y:S01]  /*1ad10*/  IMAD.MOV.U32 R22, RZ, RZ, R20 ;  /* 0x000000ffff167224 */ /* 0x000fe200078e0014 */
[----:B------:R-:W-:Y:S01]  /*1ad20*/  IADD3 R30, P1, PT, R18, R21, RZ ;  /* 0x00000015121e7210 */ /* 0x000fe20007f3e0ff */
[----:B------:R-:W-:Y:S01]  /*1ad30*/  IMAD.MOV.U32 R23, RZ, RZ, RZ ;  /* 0x000000ffff177224 */ /* 0x000fe200078e00ff */
[----:B------:R-:W-:Y:S01]  /*1ad40*/  IADD3.X R25, PT, PT, RZ, RZ, RZ, P0, !PT ;  /* 0x000000ffff197210 */ /* 0x000fe200007fe4ff */
[----:B------:R-:W-:Y:S02]  /*1ad50*/  IMAD.MOV.U32 R16, RZ, RZ, R17 ;  /* 0x000000ffff107224 */ /* 0x000fe400078e0011 */
[----:B------:R-:W-:Y:S02]  /*1ad60*/  IMAD.X R31, RZ, RZ, RZ, P1 ;  /* 0x000000ffff1f7224 */ /* 0x000fe400008e06ff */
[----:B------:R-:W-:-:S04]  /*1ad70*/  IMAD.WIDE.U32 R22, R47, R50, R22 ;  /* 0x000000322f167225 */ /* 0x000fc800078e0016 */
[----:B------:R-:W-:Y:S01]  /*1ad80*/  IMAD.MOV.U32 R17, RZ, RZ, RZ ;  /* 0x000000ffff117224 */ /* 0x000fe200078e00ff */
[----:B------:R-:W-:Y:S01]  /*1ad90*/  IADD3 R32, P0, PT, R22, R33, RZ ;  /* 0x0000002116207210 */ /* 0x000fe20007f1e0ff */
[----:B------:R-:W-:-:S04]  /*1ada0*/  IMAD.WIDE.U32 R18, R48, R51, R24 ;  /* 0x0000003330127225 */ /* 0x000fc800078e0018 */
[----:B------:R-:W-:-:S04]  /*1adb0*/  IMAD.WIDE.U32 R20, R49, R49, R30 ;  /* 0x0000003131147225 */ /* 0x000fc800078e001e */
[----:B------:R-:W-:Y:S01]  /*1adc0*/  IMAD.WIDE.U32 R16, R47, R75, R16 ;  /* 0x0000004b2f107225 */ /* 0x000fe200078e0010 */
[----:B------:R-:W-:Y:S02]  /*1add0*/  IADD3 R22, P1, PT, R18, R21, RZ ;  /* 0x0000001512167210 */ /* 0x000fe40007f3e0ff */
[----:B------:R-:W-:Y:S01]  /*1ade0*/  IADD3 R24, P2, PT, R20, R23, RZ ;  /* 0x0000001714187210 */ /* 0x000fe20007f5e0ff */
[----:B------:R-:W-:Y:S01]  /*1adf0*/  IMAD.X R33, RZ, RZ, RZ, P0 ;  /* 0x000000ffff217224 */ /* 0x000fe200000e06ff */
[----:B------:R-:W-:Y:S01]  /*1ae00*/  IADD3 R18, P0, PT, R16, R19, RZ ;  /* 0x0000001310127210 */ /* 0x000fe20007f1e0ff */
[----:B------:R-:W-:Y:S01]  /*1ae10*/  IMAD.WIDE.U32 R34, R3, R53, R34 ;  /* 0x0000003503227225 */ /* 0x000fe200078e0022 */
[----:B------:R-:W-:Y:S02]  /*1ae20*/  IADD3.X R25, PT, PT, RZ, RZ, RZ, P2, !PT ;  /* 0x000000ffff197210 */ /* 0x000fe400017fe4ff */
[----:B------:R-:W-:Y:S01]  /*1ae30*/  IADD3.X R19, PT, PT, RZ, RZ, RZ, P0, !PT ;  /* 0x000000ffff137210 */ /* 0x000fe200007fe4ff */
[----:B------:R-:W-:-:S02]  /*1ae40*/  IMAD.X R23, RZ, RZ, RZ, P1 ;  /* 0x000000ffff177224 */ /* 0x000fc400008e06ff */
[----:B------:R-:W-:Y:S02]  /*1ae50*/  IMAD.IADD R11, R2, 0x1, R35 ;  /* 0x00000001020b7824 */ /* 0x000fe400078e0223 */
[----:B------:R-:W-:Y:S02]  /*1ae60*/  HFMA2 R35, -RZ, RZ, 0, 0 ;  /* 0x00000000ff237431 */ /* 0x000fe400000001ff */
[----:B------:R-:W-:-:S04]  /*1ae70*/  IMAD.WIDE.U32 R30, R7, R55, R32 ;  /* 0x00000037071e7225 */ /* 0x000fc800078e0020 */
[----:B------:R-:W-:Y:S01]  /*1ae80*/  IMAD.MOV.U32 R16, RZ, RZ, R17 ;  /* 0x000000ffff107224 */ /* 0x000fe200078e0011 */
[----:B------:R-:W-:Y:S01]  /*1ae90*/  IADD3 R32, P0, PT, R30, R11, RZ ;  /* 0x0000000b1e207210 */ /* 0x000fe20007f1e0ff */
[----:B------:R-:W-:Y:S02]  /*1aea0*/  IMAD.MOV.U32 R17, RZ, RZ, RZ ;  /* 0x000000ffff117224 */ /* 0x000fe400078e00ff */
[----:B------:R-:W-:-:S04]  /*1aeb0*/  IMAD.WIDE.U32 R20, R49, R50, R22 ;  /* 0x0000003231147225 */ /* 0x000fc800078e0016 */
[----:B------:R-:W-:Y:S01]  /*1aec0*/  IMAD.WIDE.U32 R22, R48, R50, R24 ;  /* 0x0000003230167225 */ /* 0x000fe200078e0018 */
[----:B------:R-:W-:-:S03]  /*1aed0*/  MOV R25, RZ ;  /* 0x000000ff00197202 */ /* 0x000fc60000000f00 */
[----:B------:R-:W-:Y:S01]  /*1aee0*/  IMAD.WIDE.U32 R18, R48, R74, R18 ;  /* 0x0000004a30127225 */ /* 0x000fe200078e0012 */
[----:B------:R-:W-:-:S03]  /*1aef0*/  IADD3 R30, P2, PT, R20, R23, RZ ;  /* 0x00000017141e7210 */ /* 0x000fc60007f5e0ff */
[----:B------:R-:W-:Y:S01]  /*1af00*/  IMAD.WIDE.U32 R16, R47, R76, R16 ;  /* 0x0000004c2f107225 */ /* 0x000fe200078e0010 */
[----:B------:R-:W-:-:S03]  /*1af10*/  IADD3 R20, P1, PT, R18, R21, RZ ;  /* 0x0000001512147210 */ /* 0x000fc60007f3e0ff */
[----:B------:R-:W-:Y:S02]  /*1af20*/  IMAD.MOV.U32 R24, RZ, RZ, R22 ;  /* 0x000000ffff187224 */ /* 0x000fe400078e0016 */
[----:B------:R-:W-:Y:S01]  /*1af30*/  IMAD.X R33, RZ, RZ, RZ, P0 ;  /* 0x000000ffff217224 */ /* 0x000fe200000e06ff */
[----:B------:R-:W-:Y:S01]  /*1af40*/  IADD3 R18, P0, PT, R16, R19, RZ ;  /* 0x0000001310127210 */ /* 0x000fe20007f1e0ff */
[----:B------:R-:W-:Y:S02]  /*1af50*/  IMAD R0, R34, R29, RZ ;  /* 0x0000001d22007224 */ /* 0x000fe400078e02ff */
[----:B------:R-:W-:-:S04]  /*1af60*/  IMAD.WIDE.U32 R24, R47, R51, R24 ;  /* 0x000000332f187225 */ /* 0x000fc800078e0018 */
[----:B------:R-:W-:Y:S01]  /*1af70*/  IMAD.HI.U32 R35, R0, R52, R34 ;  /* 0x0000003400237227 */ /* 0x000fe200078e0022 */
[----:B------:R-:W-:Y:S02]  /*1af80*/  IADD3 R16, P3, PT, R24, R31, RZ ;  /* 0x0000001f18107210 */ /* 0x000fe40007f7e0ff */
[----:B------:R-:W-:Y:S01]  /*1af90*/  IADD3.X R31, PT, PT, RZ, RZ, RZ, P2, !PT ;  /* 0x000000ffff1f7210 */ /* 0x000fe200017fe4ff */
[----:B------:R-:W-:-:S04]  /*1afa0*/  IMAD.WIDE.U32 R22, R3, R54, R32 ;  /* 0x0000003603167225 */ /* 0x000fc800078e0020 */
        /* <DEDUP_REMOVED lines=20> */
[----:B------:R-:W-:Y:S01]  /*1b0f0*/  MOV R21, RZ ;  /* 0x000000ff00157202 */ /* 0x000fe20000000f00 */
[----:B------:R-:W-:Y:S02]  /*1b100*/  IMAD.X R35, RZ, RZ, RZ, P3 ;  /* 0x000000ffff237224 */ /* 0x000fe400018e06ff */
[----:B------:R-:W-:-:S04]  /*1b110*/  IMAD.WIDE.U32 R22, R50, R50, R32 ;  /* 0x0000003232167225 */ /* 0x000fc800078e0020 */
[----:B------:R-:W-:Y:S01]  /*1b120*/  IMAD.WIDE.U32 R24, R48, R51, R34 ;  /* 0x0000003330187225 */ /* 0x000fe200078e0022 */
[----:B------:R-:W-:Y:S02]  /*1b130*/  IADD3 R34, P2, PT, R16, R61, RZ ;  /* 0x0000003d10227210 */ /* 0x000fe40007f5e0ff */
[----:B------:R-:W-:Y:S01]  /*1b140*/  IADD3 R32, P1, PT, R20, R23, RZ ;  /* 0x0000001714207210 */ /* 0x000fe20007f3e0ff */
[----:B------:R-:W-:Y:S02]  /*1b150*/  IMAD.X R31, RZ, RZ, RZ, P0 ;  /* 0x000000ffff1f7224 */ /* 0x000fe400000e06ff */
[----:B------:R-:W-:Y:S01]  /*1b160*/  IMAD.MOV.U32 R20, RZ, RZ, R24 ;  /* 0x000000ffff147224 */ /* 0x000fe200078e0018 */
[----:B------:R-:W-:Y:S01]  /*1b170*/  IADD3 R24, P0, PT, R22, R25, RZ ;  /* 0x0000001916187210 */ /* 0x000fe20007f1e0ff */
[----:B------:R-:W-:-:S03]  /*1b180*/  IMAD.WIDE.U32 R58, R0, R53, R58 ;  /* 0x00000035003a7225 */ /* 0x000fc600078e003a */
[----:B------:R-:W-:Y:S01]  /*1b190*/  IADD3.X R25, PT, PT, RZ, RZ, RZ, P0, !PT ;  /* 0x000000ffff197210 */ /* 0x000fe200007fe4ff */
[----:B------:R-:W-:Y:S02]  /*1b1a0*/  IMAD.X R35, RZ, RZ, RZ, P2 ;  /* 0x000000ffff237224 */ /* 0x000fe400010e06ff */
[----:B------:R-:W-:-:S04]  /*1b1b0*/  IMAD.WIDE.U32 R22, R49, R75, R30 ;  /* 0x0000004b31167225 */ /* 0x000fc800078e001e */
[----:B------:R-:W-:Y:S02]  /*1b1c0*/  IMAD.IADD R57, R2, 0x1, R59 ;  /* 0x0000000102397824 */ /* 0x000fe400078e023b */
[----:B------:R-:W-:Y:S02]  /*1b1d0*/  HFMA2 R59, -RZ, RZ, 0, 0 ;  /* 0x00000000ff3b7431 */ /* 0x000fe400000001ff */
[----:B------:R-:W-:-:S04]  /*1b1e0*/  IMAD.WIDE.U32 R20, R47, R74, R20 ;  /* 0x0000004a2f147225 */ /* 0x000fc800078e0014 */
[----:B------:R-:W-:Y:S01]  /*1b1f0*/  IMAD.WIDE.U32 R30, R3, R55, R34 ;  /* 0x00000037031e7225 */ /* 0x000fe200078e0022 */
[----:B------:R-:W-:-:S03]  /*1b200*/  IADD3 R18, P2, PT, R20, R17, RZ ;  /* 0x0000001114127210 */ /* 0x000fc60007f5e0ff */
        /* <DEDUP_REMOVED lines=15> */
[----:B------:R-:W-:Y:S01]  /*1b300*/  IADD3 R34, P1, PT, R59, R16, RZ ;  /* 0x000000103b227210 */ /* 0x000fe20007f3e0ff */
[----:B------:R-:W-:Y:S01]  /*1b310*/  IMAD.X R23, RZ, RZ, RZ, P2 ;  /* 0x000000ffff177224 */ /* 0x000fe200010e06ff */
[----:B------:R-:W-:Y:S01]  /*1b320*/  IADD3 R59, PT, PT, R4, R17, RZ ;  /* 0x00000011043b7210 */ /* 0x000fe20007ffe0ff */
[----:B------:R-:W-:-:S04]  /*1b330*/  IMAD.WIDE.U32 R18, R7, R45, R18 ;  /* 0x0000002d07127225 */ /* 0x000fc800078e0012 */
[----:B------:R-:W-:Y:S01]  /*1b340*/  IMAD.WIDE.U32 R32, R48, R74, R32 ;  /* 0x0000004a30207225 */ /* 0x000fe200078e0020 */
[----:B------:R-:W-:-:S03]  /*1b350*/  IADD3 R18, P0, PT, R18, R31, RZ ;  /* 0x0000001f12127210 */ /* 0x000fc60007f1e0ff */
[----:B------:R-:W-:Y:S01]  /*1b360*/  IMAD.WIDE.U32 R20, R49, R76, R20 ;  /* 0x0000004c31147225 */ /* 0x000fe200078e0014 */
[----:B------:R-:W-:-:S03]  /*1b370*/  MOV R16, R32 ;  /* 0x0000002000107202 */ /* 0x000fc60000000f00 */
[----:B------:R-:W-:-:S04]  /*1b380*/  IMAD.WIDE.U32 R22, R50, R74, R22 ;  /* 0x0000004a32167225 */ /* 0x000fc800078e0016 */
[----:B------:R-:W-:Y:S02]  /*1b390*/  IMAD.X R31, RZ, RZ, RZ, P3 ;  /* 0x000000ffff1f7224 */ /* 0x000fe400018e06ff */
[----:B------:R-:W-:Y:S01]  /*1b3a0*/  IMAD.X R35, RZ, RZ, RZ, P1 ;  /* 0x000000ffff237224 */ /* 0x000fe200008e06ff */
[----:B------:R-:W-:Y:S01]  /*1b3b0*/  IADD3 R24, P1, PT, R20, R23, RZ ;  /* 0x0000001714187210 */ /* 0x000fe20007f3e0ff */
[----:B------:R-:W-:Y:S02]  /*1b3c0*/  IMAD.MOV.U32 R17, RZ, RZ, RZ ;  /* 0x000000ffff117224 */ /* 0x000fe400078e00ff */
[----:B------:R-:W-:-:S04]  /*1b3d0*/  IMAD.WIDE.U32 R30, R50, R51, R30 ;  /* 0x00000033321e7225 */ /* 0x000fc800078e001e */
[----:B------:R-:W-:Y:S01]  /*1b3e0*/  IMAD.WIDE.U32 R16, R47, R75, R16 ;  /* 0x0000004b2f107225 */ /* 0x000fe200078e0010 */
[----:B------:R-:W-:Y:S02]  /*1b3f0*/  IADD3 R22, P2, PT, R22, R31, RZ ;  /* 0x0000001f16167210 */ /* 0x000fe40007f5e0ff */
[----:B------:R-:W-:Y:S01]  /*1b400*/  IADD3 R30, P3, PT, R30, R33, RZ ;  /* 0x000000211e1e7210 */ /* 0x000fe20007f7e0ff */
[----:B------:R-:W-:Y:S01]  /*1b410*/  IMAD.WIDE.U32 R34, R11, R53, R34 ;  /* 0x000000350b227225 */ /* 0x000fe200078e0022 */
[----:B------:R-:W-:Y:S02]  /*1b420*/  IADD3 R20, P4, PT, R16, R19, RZ ;  /* 0x0000001310147210 */ /* 0x000fe40007f9e0ff */
[----:B------:R-:W-:Y:S01]  /*1b430*/  IADD3.X R19, PT, PT, RZ, RZ, RZ, P0, !PT ;  /* 0x000000ffff137210 */ /* 0x000fe200007fe4ff */
[----:B------:R-:W-:Y:S01]  /*1b440*/  IMAD.X R25, RZ, RZ, RZ, P1 ;  /* 0x000000ffff197224 */ /* 0x000fe200008e06ff */
[----:B------:R-:W-:Y:S01]  /*1b450*/  IADD3.X R23, PT, PT, RZ, RZ, RZ, P2, !PT ;  /* 0x000000ffff177210 */ /* 0x000fe200017fe4ff */
[----:B------:R-:W-:-:S02]  /*1b460*/  IMAD.IADD R61, R2, 0x1, R35 ;  /* 0x00000001023d7824 */ /* 0x000fc400078e0223 */
[----:B------:R-:W-:Y:S02]  /*1b470*/  IMAD R12, R34, R29, RZ ;  /* 0x0000001d220c7224 */ /* 0x000fe400078e02ff */
[----:B------:R-:W-:Y:S02]  /*1b480*/  IMAD.MOV.U32 R35, RZ, RZ, RZ ;  /* 0x000000ffff237224 */ /* 0x000fe400078e00ff */
[----:B------:R-:W-:-:S04]  /*1b490*/  IMAD.WIDE.U32 R32, R50, R75, R24 ;  /* 0x0000004b32207225 */ /* 0x000fc800078e0018 */
[----:B------:R-:W-:Y:S01]  /*1b4a0*/  IMAD.X R31, RZ, RZ, RZ, P3 ;  /* 0x000000ffff1f7224 */ /* 0x000fe200018e06ff */
[----:B------:R-:W-:Y:S01]  /*1b4b0*/  IADD3 R16, P1, PT, R21, R33, RZ ;  /* 0x0000002115107210 */ /* 0x000fe20007f3e0ff */
[----:B------:R-:W-:-:S04]  /*1b4c0*/  IMAD.HI.U32 R57, R12, R52, R34 ;  /* 0x000000340c397227 */ /* 0x000fc800078e0022 */
        /* <DEDUP_REMOVED lines=24> */
[----:B------:R-:W-:-:S04]  /*1b650*/  IMAD.WIDE.U32 R16, R50, R76, R16 ;  /* 0x0000004c32107225 */ /* 0x000fc800078e0010 */
[----:B------:R-:W-:Y:S01]  /*1b660*/  IMAD.MOV.U32 R30, RZ, RZ, R32 ;  /* 0x000000ffff1e7224 */ /* 0x000fe200078e0020 */
[----:B------:R-:W-:Y:S01]  /*1b670*/  IADD3 R22, P2, PT, R16, R25, RZ ;  /* 0x0000001910167210 */ /* 0x000fe20007f5e0ff */
[----:B------:R-:W-:Y:S01]  /*1b680*/  IMAD.MOV.U32 R31, RZ, RZ, RZ ;  /* 0x000000ffff1f7224 */ /* 0x000fe200078e00ff */
[----:B------:R-:W-:Y:S01]  /*1b690*/  IADD3.X R25, PT, PT, RZ, RZ, RZ, P0, !PT ;  /* 0x000000ffff197210 */ /* 0x000fe200007fe4ff */
[----:B------:R-:W-:-:S04]  /*1b6a0*/  IMAD.WIDE.U32 R32, R11, R54, R34 ;  /* 0x000000360b207225 */ /* 0x000fc800078e0022 */
[----:B------:R-:W-:-:S04]  /*1b6b0*/  IMAD.WIDE.U32 R30, R47, R76, R30 ;  /* 0x0000004c2f1e7225 */ /* 0x000fc800078e001e */
[----:B------:R-:W-:Y:S01]  /*1b6c0*/  IMAD.WIDE.U32 R20, R3, R45, R20 ;  /* 0x0000002d03147225 */ /* 0x000fe200078e0014 */
[----:B------:R-:W-:Y:S02]  /*1b6d0*/  IADD3 R34, P3, PT, R30, R19, RZ ;  /* 0x000000131e227210 */ /* 0x000fe40007f7e0ff */
        /* <DEDUP_REMOVED lines=22> */
[----:B------:R-:W-:Y:S01]  /*1b840*/  IMAD.X R33, RZ, RZ, RZ, P2 ;  /* 0x000000ffff217224 */ /* 0x000fe200010e06ff */
[----:B------:R-:W-:Y:S01]  /*1b850*/  IADD3 R19, P2, PT, R24, R19, RZ ;  /* 0x0000001318137210 */ /* 0x000fe20007f5e0ff */
[----:B------:R-:W-:Y:S02]  /*1b860*/  IMAD.IADD R57, R2, 0x1, R59 ;  /* 0x0000000102397824 */ /* 0x000fe400078e023b */
[----:B------:R-:W-:Y:S02]  /*1b870*/  HFMA2 R59, -RZ, RZ, 0, 0 ;  /* 0x00000000ff3b7431 */ /* 0x000fe400000001ff */
        /* <DEDUP_REMOVED lines=9> */
[----:B------:R-:W-:-:S03]  /*1b910*/  IADD3.X R33, PT, PT, RZ, RZ, RZ, P3, !PT ;  /* 0x000000ffff217210 */ /* 0x000fc60001ffe4ff */
[----:B------:R-:W-:-:S04]  /*1b920*/  IMAD.WIDE.U32 R22, R3, R36, R22 ;  /* 0x0000002403167225 */ /* 0x000fc800078e0016 */
[----:B------:R-:W-:Y:S01]  /*1b930*/  IMAD.HI.U32 R47, R7, R52, R58 ;  /* 0x00000034072f7227 */ /* 0x000fe200078e003a */
[----:B------:R-:W-:Y:S02]  /*1b940*/  IADD3 R30, P5, PT, R22, R17, RZ ;  /* 0x00000011161e7210 */ /* 0x000fe40007fbe0ff */
        /* <DEDUP_REMOVED lines=38> */
[----:B------:R-:W-:-:S04]  /*1bbb0*/  IMAD.WIDE.U32 R24, R0, R36, R34 ;  /* 0x0000002400187225 */ /* 0x000fc800078e0022 */
[----:B------:R-:W-:-:S04]  /*1bbc0*/  IMAD.WIDE.U32 R20, R11, R56, R20 ;  /* 0x000000380b147225 */ /* 0x000fc800078e0014 */
        /* <DEDUP_REMOVED lines=20> */
[----:B------:R-:W-:Y:S02]  /*1bd10*/  IMAD.IADD R47, R2, 0x1, R33 ;  /* 0x00000001022f7824 */ /* 0x000fe400078e0221 */
[----:B------:R-:W-:-:S02]  /*1bd20*/  IMAD.X R25, RZ, RZ, RZ, P4 ;  /* 0x000000ffff197224 */ /* 0x000fc400020e06ff */
[----:B------:R-:W-:Y:S02]  /*1bd30*/  IMAD R3, R32, R29, RZ ;  /* 0x0000001d20037224 */ /* 0x000fe400078e02ff */
[----:B------:R-:W-:Y:S02]  /*1bd40*/  IMAD.MOV.U32 R33, RZ, RZ, RZ ;  /* 0x000000ffff217224 */ /* 0x000fe400078e00ff */
[----:B------:R-:W-:-:S04]  /*1bd50*/  IMAD.WIDE.U32 R20, R12, R55, R20 ;  /* 0x000000370c147225 */ /* 0x000fc800078e0014 */
[----:B------:R-:W-:-:S04]  /*1bd60*/  IMAD.WIDE.U32 R22, R0, R37, R16 ;  /* 0x0000002500167225 */ /* 0x000fc800078e0010 */
[----:B------:R-:W-:Y:S01]  /*1bd70*/  IMAD.WIDE.U32 R16, R74, R76, R24 ;  /* 0x0000004c4a107225 */ /* 0x000fe200078e0018 */
[----:B------:R-:W-:-:S03]  /*1bd80*/  IADD3 R49, P4, PT, R23, R49, RZ ;  /* 0x0000003117317210 */ /* 0x000fc60007f9e0ff */
[----:B------:R-:W-:Y:S01]  /*1bd90*/  IMAD.HI.U32 R35, R3, R52, R32 ;  /* 0x0000003403237227 */ /* 0x000fe200078e0020 */
[----:B------:R-:W-:Y:S02]  /*1bda0*/  IADD3.X R33, PT, PT, RZ, RZ, RZ, P6, !PT ;  /* 0x000000ffff217210 */ /* 0x000fe400037fe4ff */
[----:B------:R-:W-:Y:S01]  /*1bdb0*/  IADD3 R32, P6, PT, R20, R47, RZ ;  /* 0x0000002f14207210 */ /* 0x000fe20007fde0ff */
[----:B------:R-:W-:Y:S01]  /*1bdc0*/  IMAD.X R31, RZ, RZ, RZ, P3 ;  /* 0x000000ffff1f7224 */ /* 0x000fe200018e06ff */
[----:B------:R-:W-:Y:S01]  /*1bdd0*/  IADD3 R0, P2, PT, R16, R33, RZ ;  /* 0x0000002110007210 */ /* 0x000fe20007f5e0ff */
        /* <DEDUP_REMOVED lines=8> */
[----:B------:R-:W-:Y:S02]  /*1be60*/  IMAD.X R25, RZ, RZ, RZ, P1 ;  /* 0x000000ffff197224 */ /* 0x000fe400008e06ff */
[----:B------:R-:W-:-:S04]  /*1be70*/  IMAD.WIDE.U32 R32, R7, R54, R32 ;  /* 0x0000003607207225 */ /* 0x000fc800078e0020 */
[----:B------:R-:W-:Y:S01]  /*1be80*/  IMAD.WIDE.U32 R16, R11, R36, R30 ;  /* 0x000000240b107225 */ /* 0x000fe200078e001e */
[----:B------:R-:W-:-:S03]  /*1be90*/  IADD3 R34, P4, PT, R35, R32, RZ ;  /* 0x0000002023227210 */ /* 0x000fc60007f9e0ff */
[----:B------:R-:W-:-:S04]  /*1bea0*/  IMAD.WIDE.U32 R20, R12, R56, R24 ;  /* 0x000000380c147225 */ /* 0x000fc800078e0018 */
        /* <DEDUP_REMOVED lines=12> */
[----:B------:R-:W-:Y:S01]  /*1bf70*/  IMAD.WIDE.U32 R34, R3, R53, R34 ;  /* 0x0000003503227225 */ /* 0x000fe200078e0022 */
[----:B------:R-:W-:-:S03]  /*1bf80*/  IADD3 R19, P3, PT, R16, R49, RZ ;  /* 0x0000003110137210 */ /* 0x000fc60007f7e0ff */
[----:B------:R-:W-:-:S04]  /*1bf90*/  IMAD.WIDE.U32 R20, R11, R37, R24 ;  /* 0x000000250b147225 */ /* 0x000fc800078e0018 */
[----:B------:R-:W-:-:S04]  /*1bfa0*/  IMAD.WIDE.U32 R22, R12, R45, R30 ;  /* 0x0000002d0c167225 */ /* 0x000fc800078e001e */
[----:B------:R-:W-:Y:S01]  /*1bfb0*/  IMAD.WIDE.U32 R24, R7, R55, R32 ;  /* 0x0000003707187225 */ /* 0x000fe200078e0020 */
[----:B------:R-:W-:-:S03]  /*1bfc0*/  IADD3 R30, P4, PT, R20, R23, RZ ;  /* 0x00000017141e7210 */ /* 0x000fc60007f9e0ff */
[----:B------:R-:W-:Y:S01]  /*1bfd0*/  IMAD.IADD R11, R2, 0x1, R35 ;  /* 0x00000001020b7824 */ /* 0x000fe200078e0223 */
[----:B------:R-:W-:Y:S01]  /*1bfe0*/  IADD3 R20, P5, PT, R22, R25, RZ ;  /* 0x0000001916147210 */ /* 0x000fe20007fbe0ff */
[----:B------:R-:W-:Y:S01]  /*1bff0*/  IMAD.X R51, RZ, RZ, RZ, P0 ;  /* 0x000000ffff337224 */ /* 0x000fe200000e06ff */
[----:B------:R-:W-:Y:S02]  /*1c000*/  IADD3 R47, P0, PT, R47, R26, RZ ;  /* 0x0000001a2f2f7210 */ /* 0x000fe40007f1e0ff */
[----:B------:R-:W-:Y:S02]  /*1c010*/  IADD3 R24, P6, PT, R24, R11, RZ ;  /* 0x0000000b18187210 */ /* 0x000fe40007fde0ff */
[----:B------:R-:W-:Y:S02]  /*1c020*/  IADD3.X R31, PT, PT, RZ, RZ, RZ, P4, !PT ;  /* 0x000000ffff1f7210 */ /* 0x000fe400027fe4ff */
[----:B------:R-:W-:Y:S01]  /*1c030*/  IADD3 R23, P4, PT, R21, R47, RZ ;  /* 0x0000002f15177210 */ /* 0x000fe20007f9e0ff */
[----:B------:R-:W-:Y:S01]  /*1c040*/  IMAD.X R21, RZ, RZ, RZ, P5 ;  /* 0x000000ffff157224 */ /* 0x000fe200028e06ff */
[----:B------:R-:W-:Y:S01]  /*1c050*/  IADD3 R51, P1, PT, R51, R0, RZ ;  /* 0x0000000033337210 */ /* 0x000fe20007f3e0ff */
[----:B------:R-:W-:Y:S01]  /*1c060*/  IMAD.X R25, RZ, RZ, RZ, P6 ;  /* 0x000000ffff197224 */ /* 0x000fe200030e06ff */
[----:B------:R-:W-:Y:S01]  /*1c070*/  MOV R35, RZ ;  /* 0x000000ff00237202 */ /* 0x000fe20000000f00 */
[----:B------:R-:W-:Y:S01]  /*1c080*/  IMAD.WIDE.U32 R16, R12, R36, R30 ;  /* 0x000000240c107225 */ /* 0x000fe200078e001e */
[----:B------:R-:W-:-:S03]  /*1c090*/  IADD3.X R26, PT, PT, RZ, RZ, RZ, P0, !PT ;  /* 0x000000ffff1a7210 */ /* 0x000fc600007fe4ff */
[----:B------:R-:W-:Y:S01]  /*1c0a0*/  IMAD.WIDE.U32 R20, R7, R56, R20 ;  /* 0x0000003807147225 */ /* 0x000fe200078e0014 */
[----:B------:R-:W-:Y:S02]  /*1c0b0*/  IADD3 R22, P6, PT, R17, R23, RZ ;  /* 0x0000001711167210 */ /* 0x000fe40007fde0ff */
[----:B------:R-:W-:Y:S01]  /*1c0c0*/  IADD3 R26, P0, PT, R26, R51, RZ ;  /* 0x000000331a1a7210 */ /* 0x000fe20007f1e0ff */
[----:B------:R-:W-:Y:S01]  /*1c0d0*/  IMAD R0, R34, R29, RZ ;  /* 0x0000001d22007224 */ /* 0x000fe200078e02ff */
[----:B------:R-:W-:Y:S01]  /*1c0e0*/  IADD3 R16, P5, PT, R16, R21, RZ ;  /* 0x0000001510107210 */ /* 0x000fe20007fbe0ff */
[----:B------:R-:W-:-:S04]  /*1c0f0*/  IMAD.WIDE.U32 R24, R3, R54, R24 ;  /* 0x0000003603187225 */ /* 0x000fc800078e0018 */
[----:B------:R-:W-:Y:S01]  /*1c100*/  IMAD.HI.U32 R35, R0, R52, R34 ;  /* 0x0000003400237227 */ /* 0x000fe200078e0022 */
[----:B------:R-:W-:-:S03]  /*1c110*/  IADD3 R25, PT, PT, R4, R25, RZ ;  /* 0x0000001904197210 */ /* 0x000fc60007ffe0ff */
[----:B------:R-:W-:Y:S01]  /*1c120*/  IMAD.X R23, RZ, RZ, RZ, P6 ;  /* 0x000000ffff177224 */ /* 0x000fe200030e06ff */
        /* <DEDUP_REMOVED lines=25> */
[----:B------:R-:W-:Y:S01]  /*1c2c0*/  IMAD.WIDE.U32 R20, R0, R54, R20 ;  /* 0x0000003600147225 */ /* 0x000fe200078e0014 */
[----:B------:R-:W-:-:S03]  /*1c2d0*/  IADD3 R34, P6, PT, R22, R25, RZ ;  /* 0x0000001916227210 */ /* 0x000fc60007fde0ff */
        /* <DEDUP_REMOVED lines=12> */
[----:B------:R-:W-:-:S03]  /*1c3a0*/  MOV R28, R20 ;  /* 0x00000014001c7202 */ /* 0x000fc60000000f00 */
[----:B------:R-:W-:-:S04]  /*1c3b0*/  IMAD.WIDE.U32 R24, R3, R45, R34 ;  /* 0x0000002d03187225 */ /* 0x000fc800078e0022 */
[----:B------:R-:W-:Y:S01]  /*1c3c0*/  IMAD.WIDE.U32 R18, R0, R55, R18 ;  /* 0x0000003700127225 */ /* 0x000fe200078e0012 */
[----:B------:R-:W-:-:S03]  /*1c3d0*/  IADD3 R32, P4, PT, R22, R25, RZ ;  /* 0x0000001916207210 */ /* 0x000fc60007f9e0ff */
[----:B------:R-:W-:Y:S01]  /*1c3e0*/  IMAD.X R7, RZ, RZ, RZ, P5 ;  /* 0x000000ffff077224 */ /* 0x000fe200028e06ff */
[----:B------:R-:W-:Y:S01]  /*1c3f0*/  IADD3 R34, P1, PT, R24, R19, RZ ;  /* 0x0000001318227210 */ /* 0x000fe20007f3e0ff */
[----:B------:R-:W-:-:S03]  /*1c400*/  IMAD.X R33, RZ, RZ, RZ, P3 ;  /* 0x000000ffff217224 */ /* 0x000fc600018e06ff */
        /* <DEDUP_REMOVED lines=9> */
[----:B------:R-:W-:-:S02]  /*1c4a0*/  IADD3.X R30, PT, PT, RZ, RZ, RZ, P5, !PT ;  /* 0x000000ffff1e7210 */ /* 0x000fc40002ffe4ff */
[----:B------:R-:W-:Y:S01]  /*1c4b0*/  IADD3 R12, P0, PT, R12, R11, RZ ;  /* 0x0000000b0c0c7210 */ /* 0x000fe20007f1e0ff */
[----:B------:R-:W-:Y:S01]  /*1c4c0*/  IMAD.MOV.U32 R11, RZ, RZ, R18 ;  /* 0x000000ffff0b7224 */ /* 0x000fe200078e0012 */
[----:B------:R-:W-:Y:S01]  /*1c4d0*/  IADD3 R32, P6, PT, R25, R7, RZ ;  /* 0x0000000719207210 */ /* 0x000fe20007fde0ff */
[----:B------:R-:W-:Y:S01]  /*1c4e0*/  IMAD.X R7, RZ, RZ, RZ, P2 ;  /* 0x000000ffff077224 */ /* 0x000fe200010e06ff */
[----:B------:R-:W-:Y:S01]  /*1c4f0*/  IADD3 R24, P2, PT, R24, R23, RZ ;  /* 0x0000001718187210 */ /* 0x000fe20007f5e0ff */
[----:B------:R-:W-:Y:S02]  /*1c500*/  IMAD.MOV.U32 R26, RZ, RZ, R22 ;  /* 0x000000ffff1a7224 */ /* 0x000fe400078e0016 */
[----:B------:R-:W-:Y:S01]  /*1c510*/  IMAD.X R33, RZ, RZ, RZ, P6 ;  /* 0x000000ffff217224 */ /* 0x000fe200030e06ff */
[----:B------:R-:W-:Y:S02]  /*1c520*/  IADD3.X R25, PT, PT, RZ, RZ, RZ, P2, !PT ;  /* 0x000000ffff197210 */ /* 0x000fe400017fe4ff */
[----:B------:R-:W-:Y:S01]  /*1c530*/  IADD3 R7, P2, PT, R7, R12, RZ ;  /* 0x0000000c07077210 */ /* 0x000fe20007f5e0ff */
[----:B------:R-:W-:-:S04]  /*1c540*/  IMAD.WIDE.U32 R32, R3, R37, R32 ;  /* 0x0000002503207225 */ /* 0x000fc800078e0020 */
[----:B------:R-:W-:Y:S02]  /*1c550*/  IMAD.X R12, RZ, RZ, RZ, P3 ;  /* 0x000000ffff0c7224 */ /* 0x000fe400018e06ff */
[----:B------:R-:W-:-:S03]  /*1c560*/  IMAD.WIDE.U32 R24, R0, R45, R24 ;  /* 0x0000002d00187225 */ /* 0x000fc600078e0018 */
[----:B------:R-:W-:Y:S01]  /*1c570*/  IADD3 R12, P3, PT, R12, R7, RZ ;  /* 0x000000070c0c7210 */ /* 0x000fe20007f7e0ff */
[----:B------:R-:W-:Y:S01]  /*1c580*/  IMAD.X R7, RZ, RZ, RZ, P1 ;  /* 0x000000ffff077224 */ /* 0x000fe200008e06ff */
[----:B------:R-:W-:Y:S01]  /*1c590*/  IADD3 R34, P6, PT, R32, R25, RZ ;  /* 0x0000001920227210 */ /* 0x000fe20007fde0ff */
[----:B------:R-:W-:-:S03]  /*1c5a0*/  IMAD.X R3, RZ, RZ, RZ, P4 ;  /* 0x000000ffff037224 */ /* 0x000fc600020e06ff */
[----:B------:R-:W-:Y:S01]  /*1c5b0*/  IADD3 R7, P1, PT, R7, R12, RZ ;  /* 0x0000000c07077210 */ /* 0x000fe20007f3e0ff */
[----:B------:R-:W-:Y:S01]  /*1c5c0*/  IMAD.X R35, RZ, RZ, RZ, P6 ;  /* 0x000000ffff237224 */ /* 0x000fe200030e06ff */
[----:B------:R-:W-:Y:S01]  /*1c5d0*/  IADD3 R3, PT, PT, R3, R31, R30 ;  /* 0x0000001f03037210 */ /* 0x000fe20007ffe01e */
[----:B------:R-:W-:Y:S01]  /*1c5e0*/  IMAD.X R12, RZ, RZ, RZ, P2 ;  /* 0x000000ffff0c7224 */ /* 0x000fe200010e06ff */
[----:B------:R-:W-:Y:S01]  /*1c5f0*/  IADD3 R33, P4, PT, R33, R7, RZ ;  /* 0x0000000721217210 */ /* 0x000fe20007f9e0ff */
[----:B------:R-:W-:Y:S01]  /*1c600*/  IMAD.WIDE.U32 R30, R0, R36, R34 ;  /* 0x00000024001e7225 */ /* 0x000fe200078e0022 */
[----:B------:R-:W-:-:S04]  /*1c610*/  IADD3.X R7, PT, PT, RZ, RZ, RZ, P0, !PT ;  /* 0x000000ffff077210 */ /* 0x000fc800007fe4ff */
[----:B------:R-:W-:Y:S02]  /*1c620*/  IADD3 R32, P0, PT, R31, R33, RZ ;  /* 0x000000211f207210 */ /* 0x000fe40007f1e0ff */
[----:B------:R-:W-:Y:S01]  /*1c630*/  IADD3 R3, PT, PT, R12, R3, R7 ;  /* 0x000000030c037210 */ /* 0x000fe20007ffe007 */
[----:B------:R-:W-:Y:S01]  /*1c640*/  IMAD.X R7, RZ, RZ, RZ, P3 ;  /* 0x000000ffff077224 */ /* 0x000fe200018e06ff */
[----:B------:R-:W-:Y:S01]  /*1c650*/  IADD3.X R12, PT, PT, RZ, RZ, RZ, P1, !PT ;  /* 0x000000ffff0c7210 */ /* 0x000fe20000ffe4ff */
[----:B------:R-:W-:-:S03]  /*1c660*/  IMAD.X R33, RZ, RZ, RZ, P0 ;  /* 0x000000ffff217224 */ /* 0x000fc600000e06ff */
[----:B------:R-:W-:Y:S01]  /*1c670*/  IADD3 R3, PT, PT, R12, R3, R7 ;  /* 0x000000030c037210 */ /* 0x000fe20007ffe007 */
[----:B------:R-:W-:Y:S01]  /*1c680*/  IMAD.WIDE.U32 R32, R0, R37, R32 ;  /* 0x0000002500207225 */ /* 0x000fe200078e0020 */
[----:B------:R-:W-:-:S03]  /*1c690*/  MOV R7, R24 ;  /* 0x0000001800077202 */ /* 0x000fc60000000f00 */
[----:B------:R-:W-:Y:S02]  /*1c6a0*/  IMAD.X R0, RZ, RZ, RZ, P4 ;  /* 0x000000ffff007224 */ /* 0x000fe400020e06ff */
        /* <DEDUP_REMOVED lines=36> */
.L_x_309:
        /* <DEDUP_REMOVED lines=23> */
.L_x_310:
        /* <DEDUP_REMOVED lines=59> */
.L_x_311:
        /* <DEDUP_REMOVED lines=23> */
.L_x_312:
        /* <DEDUP_REMOVED lines=15> */
[----:B------:R-:W-:Y:S02]  /*1d070*/  IADD3 R24, P2, P3, R0, R3, R19 ;  /* 0x0000000300187210 */ /* 0x000fe40007b5e013 */
[----:B------:R-:W-:Y:S02]  /*1d080*/  MOV R19, R16 ;  /* 0x0000001000137202 */ /* 0x000fe40000000f00 */
        /* <DEDUP_REMOVED lines=30> */
.L_x_313:
        /* <DEDUP_REMOVED lines=23> */
.L_x_314:
[----:B------:R-:W-:-:S04]  /*1d3e0*/  IMAD.WIDE.U32 R16, R59, R59, RZ ;  /* 0x0000003b3b107225 */ /* 0x000fc800078e00ff */
[----:B------:R-:W-:Y:S01]  /*1d3f0*/  HFMA2 R33, -RZ, RZ, 0, 0 ;  /* 0x00000000ff217431 */ /* 0x000fe200000001ff */
[----:B------:R-:W-:Y:S01]  /*1d400*/  MOV R61, RZ ;  /* 0x000000ff003d7202 */ /* 0x000fe20000000f00 */
[----:B------:R-:W-:Y:S02]  /*1d410*/  HFMA2 R25, -RZ, RZ, 0, 0 ;  /* 0x00000000ff197431 */ /* 0x000fe400000001ff */
        /* <DEDUP_REMOVED lines=9> */
[----:B------:R-:W-:Y:S02]  /*1d4b0*/  IMAD.MOV.U32 R22, RZ, RZ, RZ ;  /* 0x000000ffff167224 */ /* 0x000fe400078e00ff */
[----:B------:R-:W-:-:S04]  /*1d4c0*/  IMAD.WIDE.U32 R34, R59, R70, R34 ;  /* 0x000000463b227225 */ /* 0x000fc800078e0022 */
[----:B------:R-:W-:-:S04]  /*1d4d0*/  IMAD.WIDE.U32 R30, R59, R40, R32 ;  /* 0x000000283b1e7225 */ /* 0x000fc800078e0020 */
[----:B------:R-:W-:Y:S02]  /*1d4e0*/  IMAD.IADD R33, R71, 0x1, R35 ;  /* 0x0000000147217824 */ /* 0x000fe400078e0223 */
[C---:B------:R-:W-:Y:S02]  /*1d4f0*/  IMAD R47, R16.reuse, R29, RZ ;  /* 0x0000001d102f7224 */ /* 0x040fe400078e02ff */
[----:B------:R-:W-:Y:S01]  /*1d500*/  IMAD.MOV.U32 R49, RZ, RZ, RZ ;  /* 0x000000ffff317224 */ /* 0x000fe200078e00ff */
[----:B------:R-:W-:Y:S01]  /*1d510*/  IADD3 R32, P0, PT, R33, R30, RZ ;  /* 0x0000001e21207210 */ /* 0x000fe20007f1e0ff */
[----:B------:R-:W-:Y:S01]  /*1d520*/  IMAD.MOV.U32 R65, RZ, RZ, RZ ;  /* 0x000000ffff417224 */ /* 0x000fe200078e00ff */
[----:B------:R-:W-:Y:S01]  /*1d530*/  LOP3.LUT R30, R16, 0xfffffffd, RZ, 0xc0, !PT ;  /* 0xfffffffd101e7812 */ /* 0x000fe200078ec0ff */
[----:B------:R-:W-:Y:S01]  /*1d540*/  IMAD.IADD R16, R31, 0x1, R22 ;  /* 0x000000011f107824 */ /* 0x000fe200078e0216 */
[----:B------:R-:W-:Y:S01]  /*1d550*/  IADD3.X R33, PT, PT, RZ, RZ, RZ, P0, !PT ;  /* 0x000000ffff217210 */ /* 0x000fe200007fe4ff */
[----:B------:R-:W-:-:S02]  /*1d560*/  IMAD.MOV.U32 R31, RZ, RZ, RZ ;  /* 0x000000ffff1f7224 */ /* 0x000fc400078e00ff */
[----:B------:R-:W-:-:S04]  /*1d570*/  IMAD.WIDE.U32 R16, R59, R64, R16 ;  /* 0x000000403b107225 */ /* 0x000fc800078e0010 */
[----:B------:R-:W-:-:S04]  /*1d580*/  IMAD.WIDE.U32 R32, R70, R70, R32 ;  /* 0x0000004646207225 */ /* 0x000fc800078e0020 */
[----:B------:R-:W-:Y:S01]  /*1d590*/  IMAD.HI.U32 R31, R47, R52, R30 ;  /* 0x000000342f1f7227 */ /* 0x000fe200078e001e */
[----:B------:R-:W-:-:S03]  /*1d5a0*/  MOV R48, R32 ;  /* 0x0000002000307202 */ /* 0x000fc60000000f00 */
[----:B------:R-:W-:Y:S01]  /*1d5b0*/  IMAD.IADD R35, R71, 0x1, R33 ;  /* 0x0000000147237824 */ /* 0x000fe200078e0221 */
[----:B------:R-:W-:Y:S01]  /*1d5c0*/  IADD3 R50, P1, PT, R31, R34, RZ ;  /* 0x000000221f327210 */ /* 0x000fe20007f3e0ff */
[----:B------:R-:W-:Y:S02]  /*1d5d0*/  HFMA2 R31, -RZ, RZ, 0, 0 ;  /* 0x00000000ff1f7431 */ /* 0x000fe400000001ff */
[----:B------:R-:W-:Y:S01]  /*1d5e0*/  IMAD.WIDE.U32 R48, R59, R40, R48 ;  /* 0x000000283b307225 */ /* 0x000fe200078e0030 */
[----:B------:R-:W-:Y:S02]  /*1d5f0*/  IADD3 R34, P0, PT, R35, R16, RZ ;  /* 0x0000001023227210 */ /* 0x000fe40007f1e0ff */
[----:B------:R-:W-:Y:S01]  /*1d600*/  IADD3.X R51, PT, PT, RZ, RZ, RZ, P1, !PT ;  /* 0x000000ffff337210 */ /* 0x000fe20000ffe4ff */
[----:B------:R-:W-:Y:S02]  /*1d610*/  IMAD.IADD R30, R17, 0x1, R65 ;  /* 0x00000001111e7824 */ /* 0x000fe400078e0241 */
[----:B------:R-:W-:-:S02]  /*1d620*/  IMAD.X R35, RZ, RZ, RZ, P0 ;  /* 0x000000ffff237224 */ /* 0x000fc400000e06ff */
        /* <DEDUP_REMOVED lines=8> */
[----:B------:R-:W-:Y:S01]  /*1d6b0*/  IMAD R0, R16, R29, RZ ;  /* 0x0000001d10007224 */ /* 0x000fe200078e02ff */
[----:B------:R-:W-:Y:S01]  /*1d6c0*/  IADD3 R32, P0, PT, R33, R30, RZ ;  /* 0x0000001e21207210 */ /* 0x000fe20007f1e0ff */
[----:B------:R-:W-:Y:S02]  /*1d6d0*/  IMAD.MOV.U32 R34, RZ, RZ, R16 ;  /* 0x000000ffff227224 */ /* 0x000fe400078e0010 */
[----:B------:R-:W-:Y:S01]  /*1d6e0*/  IMAD.WIDE.U32 R50, R70, R40, R50 ;  /* 0x0000002846327225 */ /* 0x000fe200078e0032 */
[----:B------:R-:W-:-:S02]  /*1d6f0*/  IADD3.X R33, PT, PT, RZ, RZ, RZ, P0, !PT ;  /* 0x000000ffff217210 */ /* 0x000fc400007fe4ff */
[----:B------:R-:W-:Y:S01]  /*1d700*/  IADD3 R48, P0, PT, R17, R48, RZ ;  /* 0x0000003011307210 */ /* 0x000fe20007f1e0ff */
[----:B------:R-:W-:Y:S02]  /*1d710*/  IMAD.MOV.U32 R35, RZ, RZ, RZ ;  /* 0x000000ffff237224 */ /* 0x000fe400078e00ff */
[----:B------:R-:W-:Y:S01]  /*1d720*/  IMAD.IADD R30, R31, 0x1, R42 ;  /* 0x000000011f1e7824 */ /* 0x000fe200078e022a */
[----:B------:R-:W-:Y:S01]  /*1d730*/  IADD3.X R49, PT, PT, RZ, RZ, RZ, P0, !PT ;  /* 0x000000ffff317210 */ /* 0x000fe200007fe4ff */
[----:B------:R-:W-:Y:S01]  /*1d740*/  IMAD.WIDE.U32 R16, R70, R64, R32 ;  /* 0x0000004046107225 */ /* 0x000fe200078e0020 */
[----:B------:R-:W-:Y:S02]  /*1d750*/  IADD3 R33, PT, PT, R22, R51, RZ ;  /* 0x0000003316217210 */ /* 0x000fe40007ffe0ff */
[----:B------:R-:W-:Y:S01]  /*1d760*/  MOV R51, RZ ;  /* 0x000000ff00337202 */ /* 0x000fe20000000f00 */
[----:B------:R-:W-:Y:S01]  /*1d770*/  IMAD.MOV.U32 R31, RZ, RZ, RZ ;  /* 0x000000ffff1f7224 */ /* 0x000fe200078e00ff */
[----:B------:R-:W-:Y:S01]  /*1d780*/  IADD3 R32, P1, PT, R33, R16, RZ ;  /* 0x0000001021207210 */ /* 0x000fe20007f3e0ff */
[----:B------:R-:W-:-:S04]  /*1d790*/  IMAD.HI.U32 R3, R0, R52, R34 ;  /* 0x0000003400037227 */ /* 0x000fc800078e0022 */
[----:B------:R-:W-:-:S04]  /*1d7a0*/  IMAD.WIDE.U32 R34, R59, R19, R30 ;  /* 0x000000133b227225 */ /* 0x000fc800078e001e */
[----:B------:R-:W-:Y:S02]  /*1d7b0*/  IMAD.IADD R7, R65, 0x1, R17 ;  /* 0x0000000141077824 */ /* 0x000fe400078e0211 */
[----:B------:R-:W-:Y:S02]  /*1d7c0*/  IMAD.MOV.U32 R21, RZ, RZ, RZ ;  /* 0x000000ffff157224 */ /* 0x000fe400078e00ff */
[----:B------:R-:W-:Y:S01]  /*1d7d0*/  IMAD.X R33, RZ, RZ, RZ, P1 ;  /* 0x000000ffff217224 */ /* 0x000fe200008e06ff */
[----:B------:R-:W-:Y:S01]  /*1d7e0*/  IADD3 R34, P0, PT, R7, R34, RZ ;  /* 0x0000002207227210 */ /* 0x000fe20007f1e0ff */
[----:B------:R-:W-:-:S04]  /*1d7f0*/  IMAD.WIDE.U32 R30, R47, R54, R48 ;  /* 0x000000362f1e7225 */ /* 0x000fc800078e0030 */
        /* <DEDUP_REMOVED lines=9> */
[----:B------:R-:W-:Y:S01]  /*1d890*/  IADD3 R32, P2, PT, R7, R32, RZ ;  /* 0x0000002007207210 */ /* 0x000fe20007f5e0ff */
        /* <DEDUP_REMOVED lines=8> */
[----:B------:R-:W-:Y:S02]  /*1d920*/  IMAD.X R51, RZ, RZ, RZ, P1 ;  /* 0x000000ffff337224 */ /* 0x000fe400008e06ff */
[----:B------:R-:W-:-:S04]  /*1d930*/  IMAD.WIDE.U32 R48, R0, R53, R48 ;  /* 0x0000003500307225 */ /* 0x000fc800078e0030 */
[----:B------:R-:W-:Y:S02]  /*1d940*/  IMAD.IADD R16, R35, 0x1, R25 ;  /* 0x0000000123107824 */ /* 0x000fe400078e0219 */
[----:B------:R-:W-:Y:S02]  /*1d950*/  IMAD.X R63, RZ, RZ, RZ, P0 ;  /* 0x000000ffff3f7224 */ /* 0x000fe400000e06ff */
[----:B------:R-:W-:-:S04]  /*1d960*/  IMAD.WIDE.U32 R32, R70, R64, R32 ;  /* 0x0000004046207225 */ /* 0x000fc800078e0020 */
[----:B------:R-:W-:Y:S01]  /*1d970*/  IMAD.WIDE.U32 R50, R40, R64, R50 ;  /* 0x0000004028327225 */ /* 0x000fe200078e0032 */
[----:B------:R-:W-:-:S03]  /*1d980*/  IADD3 R11, PT, PT, R65, R33, RZ ;  /* 0x00000021410b7210 */ /* 0x000fc60007ffe0ff */
[----:B------:R-:W-:Y:S01]  /*1d990*/  IMAD.WIDE.U32 R34, R47, R55, R30 ;  /* 0x000000372f227225 */ /* 0x000fe200078e001e */
[----:B------:R-:W-:-:S03]  /*1d9a0*/  IADD3 R50, P0, PT, R11, R50, RZ ;  /* 0x000000320b327210 */ /* 0x000fc60007f1e0ff */
[----:B------:R-:W-:Y:S01]  /*1d9b0*/  IMAD R3, R48, R29, RZ ;  /* 0x0000001d30037224 */ /* 0x000fe200078e02ff */
[----:B------:R-:W-:Y:S01]  /*1d9c0*/  IADD3 R30, P2, PT, R34, R49, RZ ;  /* 0x00000031221e7210 */ /* 0x000fe20007f5e0ff */
[----:B------:R-:W-:Y:S02]  /*1d9d0*/  IMAD.MOV.U32 R60, RZ, RZ, R48 ;  /* 0x000000ffff3c7224 */ /* 0x000fe400078e0030 */
[----:B------:R-:W-:-:S04]  /*1d9e0*/  IMAD.WIDE.U32 R62, R70, R19, R62 ;  /* 0x00000013463e7225 */ /* 0x000fc800078e003e */
[----:B------:R-:W-:Y:S02]  /*1d9f0*/  IMAD.IADD R17, R65, 0x1, R51 ;  /* 0x0000000141117824 */ /* 0x000fe400078e0233 */
[----:B------:R-:W-:Y:S01]  /*1da00*/  IMAD.HI.U32 R7, R3, R52, R60 ;  /* 0x0000003403077227 */ /* 0x000fe200078e003c */
[----:B------:R-:W-:Y:S02]  /*1da10*/  MOV R60, R32 ;  /* 0x00000020003c7202 */ /* 0x000fe40000000f00 */
[----:B------:R-:W-:Y:S01]  /*1da20*/  IADD3 R48, P1, PT, R17, R62, RZ ;  /* 0x0000003e11307210 */ /* 0x000fe20007f3e0ff */
[----:B------:R-:W-:Y:S02]  /*1da30*/  IMAD.X R31, RZ, RZ, RZ, P2 ;  /* 0x000000ffff1f7224 */ /* 0x000fe400010e06ff */
[----:B------:R-:W-:Y:S02]  /*1da40*/  IMAD.MOV.U32 R17, RZ, RZ, RZ ;  /* 0x000000ffff117224 */ /* 0x000fe400078e00ff */
[----:B------:R-:W-:-:S04]  /*1da50*/  IMAD.WIDE.U32 R60, R59, R23, R60 ;  /* 0x000000173b3c7225 */ /* 0x000fc800078e003c */
[----:B------:R-:W-:Y:S02]  /*1da60*/  IMAD.IADD R63, R21, 0x1, R63 ;  /* 0x00000001153f7824 */ /* 0x000fe400078e023f */
[----:B------:R-:W-:Y:S01]  /*1da70*/  IMAD.WIDE.U32 R32, R59, R24, R16 ;  /* 0x000000183b207225 */ /* 0x000fe200078e0010 */
[----:B------:R-:W-:-:S03]  /*1da80*/  IADD3 R16, P2, PT, R35, R60, RZ ;  /* 0x0000003c23107210 */ /* 0x000fc60007f5e0ff */
[----:B------:R-:W-:Y:S01]  /*1da90*/  IMAD.WIDE.U32 R30, R0, R54, R30 ;  /* 0x00000036001e7225 */ /* 0x000fe200078e001e */
[----:B------:R-:W-:Y:S02]  /*1daa0*/  IADD3.X R17, PT, PT, RZ, RZ, RZ, P2, !PT ;  /* 0x000000ffff117210 */ /* 0x000fe400017fe4ff */
[----:B------:R-:W-:Y:S01]  /*1dab0*/  IADD3 R57, PT, PT, R33, R26, RZ ;  /* 0x0000001a21397210 */ /* 0x000fe20007ffe0ff */
[----:B------:R-:W-:Y:S01]  /*1dac0*/  IMAD.X R51, RZ, RZ, RZ, P0 ;  /* 0x000000ffff337224 */ /* 0x000fe200000e06ff */
[----:B------:R-:W-:Y:S01]  /*1dad0*/  IADD3 R60, P3, PT, R30, R7, RZ ;  /* 0x000000071e3c7210 */ /* 0x000fe20007f7e0ff */
[----:B------:R-:W-:Y:S02]  /*1dae0*/  IMAD.X R49, RZ, RZ, RZ, P1 ;  /* 0x000000ffff317224 */ /* 0x000fe400008e06ff */
[----:B------:R-:W-:Y:S01]  /*1daf0*/  IMAD.WIDE.U32 R34, R40, R64, R50 ;  /* 0x0000004028227225 */ /* 0x000fe200078e0032 */
[----:B------:R-:W-:-:S03]  /*1db00*/  IADD3 R50, P0, PT, R63, R32, RZ ;  /* 0x000000203f327210 */ /* 0x000fc60007f1e0ff */
[----:B------:R-:W-:Y:S02]  /*1db10*/  IMAD.IADD R11, R42, 0x1, R61 ;  /* 0x000000012a0b7824 */ /* 0x000fe400078e023d */
        /* <DEDUP_REMOVED lines=11> */
[----:B------:R-:W-:-:S04]  /*1dbd0*/  IMAD.WIDE.U32 R50, R70, R20, R50 ;  /* 0x0000001446327225 */ /* 0x000fc800078e0032 */
[----:B------:R-:W-:Y:S01]  /*1dbe0*/  IMAD R11, R32, R29, RZ ;  /* 0x0000001d200b7224 */ /* 0x000fe200078e02ff */
[----:B------:R-:W-:Y:S01]  /*1dbf0*/  IADD3 R50, P0, PT, R49, R50, RZ ;  /* 0x0000003231327210 */ /* 0x000fe20007f1e0ff */
[----:B------:R-:W-:Y:S01]  /*1dc00*/  IMAD.MOV.U32 R60, RZ, RZ, R32 ;  /* 0x000000ffff3c7224 */ /* 0x000fe200078e0020 */
[----:B------:R-:W-:Y:S01]  /*1dc10*/  IADD3.X R49, PT, PT, RZ, RZ, RZ, P3, !PT ;  /* 0x000000ffff317210 */ /* 0x000fe20001ffe4ff */
        /* <DEDUP_REMOVED lines=13> */
[----:B------:R-:W-:Y:S01]  /*1dcf0*/  IMAD.MOV.U32 R60, RZ, RZ, R34 ;  /* 0x000000ffff3c7224 */ /* 0x000fe200078e0022 */
[----:B------:R-:W-:Y:S01]  /*1dd00*/  IADD3.X R33, PT, PT, RZ, RZ, RZ, P1, !PT ;  /* 0x000000ffff217210 */ /* 0x000fe20000ffe4ff */
[----:B------:R-:W-:Y:S02]  /*1dd10*/  IMAD.MOV.U32 R61, RZ, RZ, RZ ;  /* 0x000000ffff3d7224 */ /* 0x000fe400078e00ff */
[----:B------:R-:W-:-:S04]  /*1dd20*/  IMAD.WIDE.U32 R50, R40, R19, R50 ;  /* 0x0000001328327225 */ /* 0x000fc800078e0032 */
[----:B------:R-:W-:Y:S01]  /*1dd30*/  IMAD.WIDE.U32 R60, R59, R19, R60 ;  /* 0x000000133b3c7225 */ /* 0x000fe200078e003c */
[----:B------:R-:W-:-:S03]  /*1dd40*/  IADD3 R34, P2, PT, R35, R50, RZ ;  /* 0x0000003223227210 */ /* 0x000fc60007f5e0ff */
[----:B------:R-:W-:Y:S01]  /*1dd50*/  IMAD.X R49, RZ, RZ, RZ, P3 ;  /* 0x000000ffff317224 */ /* 0x000fe200018e06ff */
[----:B------:R-:W-:Y:S01]  /*1dd60*/  IADD3 R50, P3, PT, R17, R60, RZ ;  /* 0x0000003c11327210 */ /* 0x000fe20007f7e0ff */
[C---:B------:R-:W-:Y:S01]  /*1dd70*/  IMAD.IADD R51, R21.reuse, 0x1, R51 ;  /* 0x0000000115337824 */ /* 0x040fe200078e0233 */
[----:B------:R-:W-:Y:S01]  /*1dd80*/  IADD3 R7, PT, PT, R21, R61, RZ ;  /* 0x0000003d15077210 */ /* 0x000fe20007ffe0ff */
[----:B------:R-:W-:-:S04]  /*1dd90*/  IMAD.WIDE.U32 R32, R70, R24, R32 ;  /* 0x0000001846207225 */ /* 0x000fc800078e0020 */
[-C--:B------:R-:W-:Y:S01]  /*1dda0*/  IMAD.WIDE.U32 R60, R40, R23.reuse, R48 ;  /* 0x00000017283c7225 */ /* 0x080fe200078e0030 */
[----:B------:R-:W-:Y:S02]  /*1ddb0*/  IADD3 R48, P1, PT, R51, R32, RZ ;  /* 0x0000002033307210 */ /* 0x000fe40007f3e0ff */
[----:B------:R-:W-:Y:S01]  /*1ddc0*/  IADD3.X R51, PT, PT, RZ, RZ, RZ, P3, !PT ;  /* 0x000000ffff337210 */ /* 0x000fe20001ffe4ff */
[----:B------:R-:W-:Y:S01]  /*1ddd0*/  IMAD.X R35, RZ, RZ, RZ, P2 ;  /* 0x000000ffff237224 */ /* 0x000fe200010e06ff */
[----:B------:R-:W-:Y:S01]  /*1dde0*/  IADD3 R32, P3, PT, R7, R60, RZ ;  /* 0x0000003c07207210 */ /* 0x000fe20007f7e0ff */
[----:B------:R-:W-:Y:S02]  /*1ddf0*/  IMAD.IADD R7, R42, 0x1, R61 ;  /* 0x000000012a077824 */ /* 0x000fe400078e023d */
[----:B------:R-:W-:Y:S02]  /*1de00*/  IMAD.X R49, RZ, RZ, RZ, P1 ;  /* 0x000000ffff317224 */ /* 0x000fe400008e06ff */
[----:B------:R-:W-:-:S04]  /*1de10*/  IMAD.WIDE.U32 R60, R64, R23, R34 ;  /* 0x00000017403c7225 */ /* 0x000fc800078e0022 */
[----:B------:R-:W-:Y:S01]  /*1de20*/  IMAD.IADD R12, R26, 0x1, R33 ;  /* 0x000000011a0c7824 */ /* 0x000fe200078e0221 */
[----:B------:R-:W-:Y:S01]  /*1de30*/  IADD3 R33, PT, PT, R42, R61, RZ ;  /* 0x0000003d2a217210 */ /* 0x000fe20007ffe0ff */
        /* <DEDUP_REMOVED lines=8> */
[----:B------:R-:W-:Y:S02]  /*1dec0*/  IMAD.IADD R49, R25, 0x1, R49 ;  /* 0x0000000119317824 */ /* 0x000fe400078e0231 */
[----:B------:R-:W-:Y:S01]  /*1ded0*/  IMAD.X R31, RZ, RZ, RZ, P2 ;  /* 0x000000ffff1f7224 */ /* 0x000fe200010e06ff */
[----:B------:R-:W-:Y:S01]  /*1dee0*/  IADD3 R68, P2, PT, R50, R69, RZ ;  /* 0x0000004532447210 */ /* 0x000fe20007f5e0ff */
[----:B------:R-:W-:Y:S01]  /*1def0*/  IMAD.WIDE.U32 R32, R70, R19, R32 ;  /* 0x0000001346207225 */ /* 0x000fe200078e0020 */
[----:B------:R-:W-:Y:S02]  /*1df00*/  IADD3 R60, P1, PT, R49, R12, RZ ;  /* 0x0000000c313c7210 */ /* 0x000fe40007f3e0ff */
[----:B------:R-:W-:Y:S01]  /*1df10*/  IADD3.X R49, PT, PT, RZ, RZ, RZ, P0, !PT ;  /* 0x000000ffff317210 */ /* 0x000fe200007fe4ff */
[----:B------:R-:W-:Y:S01]  /*1df20*/  IMAD.X R63, RZ, RZ, RZ, P4 ;  /* 0x000000ffff3f7224 */ /* 0x000fe200020e06ff */
[----:B------:R-:W-:Y:S01]  /*1df30*/  IADD3 R7, PT, PT, R21, R33, RZ ;  /* 0x0000002115077210 */ /* 0x000fe20007ffe0ff */
[----:B------:R-:W-:-:S04]  /*1df40*/  IMAD.WIDE.U32 R30, R64, R23, R30 ;  /* 0x00000017401e7225 */ /* 0x000fc800078e001e */
[----:B------:R-:W-:Y:S01]  /*1df50*/  IMAD.X R69, RZ, RZ, RZ, P2 ;  /* 0x000000ffff457224 */ /* 0x000fe200010e06ff */
[----:B------:R-:W-:Y:S01]  /*1df60*/  IADD3 R50, P2, PT, R7, R30, RZ ;  /* 0x0000001e07327210 */ /* 0x000fe20007f5e0ff */
[----:B------:R-:W-:-:S04]  /*1df70*/  IMAD.WIDE.U32 R16, R0, R56, R62 ;  /* 0x0000003800107225 */ /* 0x000fc800078e003e */
[----:B------:R-:W-:Y:S01]  /*1df80*/  IMAD.IADD R73, R42, 0x1, R31 ;  /* 0x000000012a497824 */ /* 0x000fe200078e021f */
[----:B------:R-:W-:Y:S01]  /*1df90*/  IADD3 R34, P4, PT, R16, R51, RZ ;  /* 0x0000003310227210 */ /* 0x000fe20007f9e0ff */
[----:B------:R-:W-:Y:S02]  /*1dfa0*/  IMAD.MOV.U32 R33, RZ, RZ, RZ ;  /* 0x000000ffff217224 */ /* 0x000fe400078e00ff */
[----:B------:R-:W-:Y:S02]  /*1dfb0*/  IMAD.X R61, RZ, RZ, RZ, P1 ;  /* 0x000000ffff3d7224 */ /* 0x000fe400008e06ff */
[----:B------:R-:W-:-:S04]  /*1dfc0*/  IMAD.WIDE.U32 R48, R64, R19, R48 ;  /* 0x0000001340307225 */ /* 0x000fc800078e0030 */
[----:B------:R-:W-:Y:S01]  /*1dfd0*/  IMAD.WIDE.U32 R32, R59, R20, R32 ;  /* 0x000000143b207225 */ /* 0x000fe200078e0020 */
        /* <DEDUP_REMOVED lines=14> */
[----:B------:R-:W-:Y:S01]  /*1e0c0*/  MOV R62, R30 ;  /* 0x0000001e003e7202 */ /* 0x000fe20000000f00 */
[----:B------:R-:W-:Y:S02]  /*1e0d0*/  IMAD.X R61, RZ, RZ, RZ, P0 ;  /* 0x000000ffff3d7224 */ /* 0x000fe400000e06ff */
[----:B------:R-:W-:-:S04]  /*1e0e0*/  IMAD.WIDE.U32 R48, R23, R23, R48 ;  /* 0x0000001717307225 */ /* 0x000fc800078e0030 */
[----:B------:R-:W-:Y:S01]  /*1e0f0*/  IMAD.WIDE.U32 R60, R64, R20, R60 ;  /* 0x00000014403c7225 */ /* 0x000fe200078e003c */
[----:B------:R-:W-:Y:S02]  /*1e100*/  IADD3 R16, P0, PT, R51, R48, RZ ;  /* 0x0000003033107210 */ /* 0x000fe40007f1e0ff */
[----:B------:R-:W-:Y:S01]  /*1e110*/  IADD3.X R51, PT, PT, RZ, RZ, RZ, P1, !PT ;  /* 0x000000ffff337210 */ /* 0x000fe20000ffe4ff */
[----:B------:R-:W-:Y:S02]  /*1e120*/  IMAD.IADD R49, R42, 0x1, R49 ;  /* 0x000000012a317824 */ /* 0x000fe400078e0231 */
[----:B------:R-:W-:Y:S02]  /*1e130*/  IMAD R7, R30, R29, RZ ;  /* 0x0000001d1e077224 */ /* 0x000fe400078e02ff */
[----:B------:R-:W-:Y:S01]  /*1e140*/  IMAD.MOV.U32 R63, RZ, RZ, RZ ;  /* 0x000000ffff3f7224 */ /* 0x000fe200078e00ff */
[----:B------:R-:W-:Y:S01]  /*1e150*/  IADD3 R48, P2, PT, R49, R60, RZ ;  /* 0x0000003c31307210 */ /* 0x000fe20007f5e0ff */
[----:B------:R-:W-:-:S02]  /*1e160*/  IMAD.X R35, RZ, RZ, RZ, P4 ;  /* 0x000000ffff237224 */ /* 0x000fc400020e06ff */
[----:B------:R-:W-:-:S04]  /*1e170*/  IMAD.WIDE.U32 R32, R47, R36, R32 ;  /* 0x000000242f207225 */ /* 0x000fc800078e0020 */
[----:B------:R-:W-:Y:S01]  /*1e180*/  IMAD.HI.U32 R57, R7, R52, R62 ;  /* 0x0000003407397227 */ /* 0x000fe200078e003e */
[----:B------:R-:W-:-:S03]  /*1e190*/  IADD3 R62, P1, PT, R32, R17, RZ ;  /* 0x00000011203e7210 */ /* 0x000fc60007f3e0ff */
[----:B------:R-:W-:Y:S01]  /*1e1a0*/  IMAD.WIDE.U32 R34, R3, R55, R34 ;  /* 0x0000003703227225 */ /* 0x000fe200078e0022 */
[----:B------:R-:W-:-:S03]  /*1e1b0*/  IADD3.X R63, PT, PT, RZ, RZ, RZ, P1, !PT ;  /* 0x000000ffff3f7210 */ /* 0x000fc60000ffe4ff */
[----:B------:R-:W-:Y:S01]  /*1e1c0*/  IMAD.IADD R60, R25, 0x1, R61 ;  /* 0x00000001193c7824 */ /* 0x000fe200078e023d */
[----:B------:R-:W-:Y:S01]  /*1e1d0*/  IADD3 R30, P3, PT, R34, R31, RZ ;  /* 0x0000001f221e7210 */ /* 0x000fe20007f7e0ff */
[----:B------:R-:W-:-:S03]  /*1e1e0*/  IMAD.WIDE.U32 R50, R70, R20, R50 ;  /* 0x0000001446327225 */ /* 0x000fc600078e0032 */
[----:B------:R-:W-:Y:S01]  /*1e1f0*/  IADD3 R60, P1, PT, R60, R69, RZ ;  /* 0x000000453c3c7210 */ /* 0x000fe20007f3e0ff */
[----:B------:R-:W-:Y:S02]  /*1e200*/  IMAD.X R17, RZ, RZ, RZ, P0 ;  /* 0x000000ffff117224 */ /* 0x000fe400000e06ff */
[----:B------:R-:W-:Y:S02]  /*1e210*/  IMAD.IADD R49, R25, 0x1, R51 ;  /* 0x0000000119317824 */ /* 0x000fe400078e0233 */
[----:B------:R-:W-:Y:S02]  /*1e220*/  HFMA2 R51, -RZ, RZ, 0, 0 ;  /* 0x00000000ff337431 */ /* 0x000fe400000001ff */
[----:B------:R-:W-:-:S04]  /*1e230*/  IMAD.WIDE.U32 R68, R64, R19, R16 ;  /* 0x0000001340447225 */ /* 0x000fc800078e0010 */
        /* <DEDUP_REMOVED lines=20> */
[----:B------:R-:W-:-:S04]  /*1e380*/  IMAD.WIDE.U32 R60, R40, R20, R34 ;  /* 0x00000014283c7225 */ /* 0x000fc800078e0022 */
[----:B------:R-:W-:Y:S01]  /*1e390*/  IMAD.WIDE.U32 R32, R3, R56, R32 ;  /* 0x0000003803207225 */ /* 0x000fe200078e0020 */
[----:B------:R-:W-:-:S03]  /*1e3a0*/  IADD3 R61, PT, PT, R25, R61, RZ ;  /* 0x0000003d193d7210 */ /* 0x000fc60007ffe0ff */
[----:B------:R-:W-:Y:S01]  /*1e3b0*/  IMAD.IADD R69, R26, 0x1, R51 ;  /* 0x000000011a457824 */ /* 0x000fe200078e0233 */
[----:B------:R-:W-:Y:S01]  /*1e3c0*/  IADD3.X R51, PT, PT, RZ, RZ, RZ, P3, !PT ;  /* 0x000000ffff337210 */ /* 0x000fe20001ffe4ff */
[----:B------:R-:W-:Y:S01]  /*1e3d0*/  IMAD.WIDE.U32 R34, R7, R53, R62 ;  /* 0x0000003507227225 */ /* 0x000fe200078e003e */
[----:B------:R-:W-:Y:S02]  /*1e3e0*/  MOV R63, RZ ;  /* 0x000000ff003f7202 */ /* 0x000fe40000000f00 */
[----:B------:R-:W-:Y:S01]  /*1e3f0*/  IADD3 R16, P4, PT, R32, R31, RZ ;  /* 0x0000001f20107210 */ /* 0x000fe20007f9e0ff */
[----:B------:R-:W-:Y:S01]  /*1e400*/  IMAD.X R49, RZ, RZ, RZ, P2 ;  /* 0x000000ffff317224 */ /* 0x000fe200010e06ff */
[----:B------:R-:W-:Y:S01]  /*1e410*/  IADD3 R60, P2, PT, R69, R60, RZ ;  /* 0x0000003c453c7210 */ /* 0x000fe20007f5e0ff */
[----:B------:R-:W-:Y:S02]  /*1e420*/  IMAD R12, R34, R29, RZ ;  /* 0x0000001d220c7224 */ /* 0x000fe400078e02ff */
[----:B------:R-:W-:-:S02]  /*1e430*/  IMAD.MOV.U32 R62, RZ, RZ, R34 ;  /* 0x000000ffff3e7224 */ /* 0x000fc400078e0022 */
[----:B------:R-:W-:Y:S02]  /*1e440*/  IMAD.X R31, RZ, RZ, RZ, P1 ;  /* 0x000000ffff1f7224 */ /* 0x000fe400008e06ff */
[----:B------:R-:W-:-:S04]  /*1e450*/  IMAD.WIDE.U32 R48, R23, R19, R48 ;  /* 0x0000001317307225 */ /* 0x000fc800078e0030 */
[----:B------:R-:W-:-:S04]  /*1e460*/  IMAD.WIDE.U32 R50, R47, R37, R50 ;  /* 0x000000252f327225 */ /* 0x000fc800078e0032 */
[----:B------:R-:W-:-:S04]  /*1e470*/  IMAD.HI.U32 R18, R12, R52, R62 ;  /* 0x000000340c127227 */ /* 0x000fc800078e003e */
        /* <DEDUP_REMOVED lines=30> */
[----:B------:R-:W-:-:S03]  /*1e660*/  IMAD.WIDE.U32 R48, R3, R45, R48 ;  /* 0x0000002d03307225 */ /* 0x000fc600078e0030 */
[----:B------:R-:W-:Y:S01]  /*1e670*/  IADD3 R32, P3, PT, R35, R32, RZ ;  /* 0x0000002023207210 */ /* 0x000fe20007f7e0ff */
[----:B------:R-:W-:-:S04]  /*1e680*/  IMAD.WIDE.U32 R50, R40, R24, R50 ;  /* 0x0000001828327225 */ /* 0x000fc800078e0032 */
[----:B------:R-:W-:Y:S01]  /*1e690*/  IMAD.X R35, RZ, RZ, RZ, P4 ;  /* 0x000000ffff237224 */ /* 0x000fe200020e06ff */
        /* <DEDUP_REMOVED lines=9> */
[----:B------:R-:W-:-:S03]  /*1e730*/  IMAD.WIDE.U32 R30, R0, R37, R30 ;  /* 0x00000025001e7225 */ /* 0x000fc600078e001e */
        /* <DEDUP_REMOVED lines=23> */
[----:B------:R-:W-:Y:S01]  /*1e8b0*/  IMAD.IADD R49, R26, 0x1, R49 ;  /* 0x000000011a317824 */ /* 0x000fe200078e0231 */
[----:B------:R-:W-:Y:S01]  /*1e8c0*/  IADD3.X R33, PT, PT, RZ, RZ, RZ, P2, !PT ;  /* 0x000000ffff217210 */ /* 0x000fe200017fe4ff */
[----:B------:R-:W-:Y:S02]  /*1e8d0*/  IMAD.X R35, RZ, RZ, RZ, P0 ;  /* 0x000000ffff237224 */ /* 0x000fe400000e06ff */
[----:B------:R-:W-:Y:S01]  /*1e8e0*/  IMAD.X R63, RZ, RZ, RZ, P6 ;  /* 0x000000ffff3f7224 */ /* 0x000fe200030e06ff */
[----:B------:R-:W-:Y:S01]  /*1e8f0*/  IADD3 R48, P6, PT, R49, R50, RZ ;  /* 0x0000003231307210 */ /* 0x000fe20007fde0ff */
[----:B------:R-:W-:Y:S01]  /*1e900*/  IMAD.X R17, RZ, RZ, RZ, P1 ;  /* 0x000000ffff117224 */ /* 0x000fe200008e06ff */
[----:B------:R-:W-:Y:S01]  /*1e910*/  IADD3 R49, PT, PT, R25, R51, RZ ;  /* 0x0000003319317210 */ /* 0x000fe20007ffe0ff */
[----:B------:R-:W-:-:S04]  /*1e920*/  IMAD.WIDE.U32 R34, R19, R24, R34 ;  /* 0x0000001813227225 */ /* 0x000fc800078e0022 */
[----:B------:R-:W-:Y:S02]  /*1e930*/  IMAD.X R61, RZ, RZ, RZ, P5 ;  /* 0x000000ffff3d7224 */ /* 0x000fe400028e06ff */
[----:B------:R-:W-:Y:S01]  /*1e940*/  IMAD.WIDE.U32 R50, R7, R55, R16 ;  /* 0x0000003707327225 */ /* 0x000fe200078e0010 */
[----:B------:R-:W-:Y:S02]  /*1e950*/  IADD3 R16, P0, PT, R49, R34, RZ ;  /* 0x0000002231107210 */ /* 0x000fe40007f1e0ff */
[----:B------:R-:W-:Y:S01]  /*1e960*/  IADD3.X R49, PT, PT, RZ, RZ, RZ, P6, !PT ;  /* 0x000000ffff317210 */ /* 0x000fe200037fe4ff */
[----:B------:R-:W-:-:S04]  /*1e970*/  IMAD.WIDE.U32 R60, R3, R37, R60 ;  /* 0x00000025033c7225 */ /* 0x000fc800078e003c */
[----:B------:R-:W-:-:S04]  /*1e980*/  IMAD.WIDE.U32 R32, R11, R45, R32 ;  /* 0x0000002d0b207225 */ /* 0x000fc800078e0020 */
[----:B------:R-:W-:Y:S01]  /*1e990*/  IMAD.X R57, RZ, RZ, RZ, P3 ;  /* 0x000000ffff397224 */ /* 0x000fe200018e06ff */
[----:B------:R-:W-:Y:S01]  /*1e9a0*/  IADD3 R32, P2, PT, R32, R51, RZ ;  /* 0x0000003320207210 */ /* 0x000fe20007f5e0ff */
[----:B------:R-:W-:-:S04]  /*1e9b0*/  IMAD.WIDE.U32 R30, R12, R53, R62 ;  /* 0x000000350c1e7225 */ /* 0x000fc800078e003e */
[----:B------:R-:W-:Y:S01]  /*1e9c0*/  HFMA2 R63, -RZ, RZ, 0, 0 ;  /* 0x00000000ff3f7431 */ /* 0x000fe200000001ff */
[----:B------:R-:W-:Y:S01]  /*1e9d0*/  IADD3 R34, P5, PT, R60, R33, RZ ;  /* 0x000000213c227210 */ /* 0x000fe20007fbe0ff */
[----:B------:R-:W-:Y:S01]  /*1e9e0*/  IMAD.X R17, RZ, RZ, RZ, P0 ;  /* 0x000000ffff117224 */ /* 0x000fe200000e06ff */
[----:B------:R-:W-:Y:S01]  /*1e9f0*/  IADD3 R57, P3, PT, R57, R18, RZ ;  /* 0x0000001239397210 */ /* 0x000fe20007f7e0ff */
[----:B------:R-:W-:Y:S01]  /*1ea00*/  IMAD.WIDE.U32 R48, R23, R24, R48 ;  /* 0x0000001817307225 */ /* 0x000fe200078e0030 */
[----:B------:R-:W-:Y:S02]  /*1ea10*/  IADD3.X R33, PT, PT, RZ, RZ, RZ, P2, !PT ;  /* 0x000000ffff217210 */ /* 0x000fe400017fe4ff */
[----:B------:R-:W-:Y:S01]  /*1ea20*/  IADD3 R51, P0, PT, R61, R57, RZ ;  /* 0x000000393d337210 */ /* 0x000fe20007f1e0ff */
[----:B------:R-:W-:Y:S01]  /*1ea30*/  IMAD.WIDE.U32 R16, R20, R20, R16 ;  /* 0x0000001414107225 */ /* 0x000fe200078e0010 */
[----:B------:R-:W-:-:S03]  /*1ea40*/  IADD3 R49, PT, PT, R26, R49, RZ ;  /* 0x000000311a317210 */ /* 0x000fc60007ffe0ff */
[----:B------:R-:W-:Y:S02]  /*1ea50*/  IMAD R0, R30, R29, RZ ;  /* 0x0000001d1e007224 */ /* 0x000fe400078e02ff */
[----:B------:R-:W-:Y:S01]  /*1ea60*/  IMAD.MOV.U32 R62, RZ, RZ, R30 ;  /* 0x000000ffff3e7224 */ /* 0x000fe200078e001e */
[----:B------:R-:W-:Y:S01]  /*1ea70*/  IADD3 R30, P1, PT, R50, R31, RZ ;  /* 0x0000001f321e7210 */ /* 0x000fe20007f3e0ff */
[----:B------:R-:W-:Y:S02]  /*1ea80*/  IMAD.IADD R28, R26, 0x1, R35 ;  /* 0x000000011a1c7824 */ /* 0x000fe400078e0223 */
[----:B------:R-:W-:Y:S02]  /*1ea90*/  IMAD.X R3, RZ, RZ, RZ, P4 ;  /* 0x000000ffff037224 */ /* 0x000fe400020e06ff */
[----:B------:R-:W-:Y:S02]  /*1eaa0*/  IMAD.X R35, RZ, RZ, RZ, P5 ;  /* 0x000000ffff237224 */ /* 0x000fe400028e06ff */
[----:B------:R-:W-:Y:S01]  /*1eab0*/  IMAD.IADD R17, R25, 0x1, R17 ;  /* 0x0000000119117824 */ /* 0x000fe200078e0211 */
[----:B------:R-:W-:Y:S01]  /*1eac0*/  IADD3 R3, P6, PT, R3, R48, RZ ;  /* 0x0000003003037210 */ /* 0x000fe20007fde0ff */
[----:B------:R-:W-:Y:S01]  /*1ead0*/  IMAD.X R18, RZ, RZ, RZ, P3 ;  /* 0x000000ffff127224 */ /* 0x000fe200018e06ff */
[----:B------:R-:W-:Y:S01]  /*1eae0*/  IADD3 R16, P3, PT, R49, R16, RZ ;  /* 0x0000001031107210 */ /* 0x000fe20007f7e0ff */
[----:B------:R-:W-:Y:S01]  /*1eaf0*/  IMAD.HI.U32 R47, R0, R52, R62 ;  /* 0x00000034002f7227 */ /* 0x000fe200078e003e */
[----:B------:R-:W-:-:S02]  /*1eb00*/  IADD3 R48, P2, PT, R17, R28, RZ ;  /* 0x0000001c11307210 */ /* 0x000fc40007f5e0ff */
        /* <DEDUP_REMOVED lines=19> */
[----:B------:R-:W-:Y:S02]  /*1ec40*/  IMAD.IADD R17, R26, 0x1, R17 ;  /* 0x000000011a117824 */ /* 0x000fe400078e0211 */
        /* <DEDUP_REMOVED lines=11> */
[----:B------:R-:W-:Y:S01]  /*1ed00*/  IMAD.WIDE.U32 R48, R0, R53, R34 ;  /* 0x0000003500307225 */ /* 0x000fe200078e0022 */
[----:B------:R-:W-:Y:S02]  /*1ed10*/  IADD3.X R33, PT, PT, RZ, RZ, RZ, P0, !PT ;  /* 0x000000ffff217210 */ /* 0x000fe400007fe4ff */
[----:B------:R-:W-:Y:S01]  /*1ed20*/  IADD3 R34, P5, PT, R60, R31, RZ ;  /* 0x0000001f3c227210 */ /* 0x000fe20007fbe0ff */
[----:B------:R-:W-:Y:S01]  /*1ed30*/  IMAD.X R18, RZ, RZ, RZ, P6 ;  /* 0x000000ffff127224 */ /* 0x000fe200030e06ff */
[----:B------:R-:W-:Y:S01]  /*1ed40*/  IADD3 R30, P6, PT, R30, R49, RZ ;  /* 0x000000311e1e7210 */ /* 0x000fe20007fde0ff */
[----:B------:R-:W-:Y:S02]  /*1ed50*/  IMAD R3, R48, R29, RZ ;  /* 0x0000001d30037224 */ /* 0x000fe400078e02ff */
[----:B------:R-:W-:Y:S01]  /*1ed60*/  IMAD.MOV.U32 R49, RZ, RZ, RZ ;  /* 0x000000ffff317224 */ /* 0x000fe200078e00ff */
[----:B------:R-:W-:Y:S01]  /*1ed70*/  IADD3 R18, P0, PT, R18, R47, RZ ;  /* 0x0000002f12127210 */ /* 0x000fe20007f1e0ff */
[----:B------:R-:W-:Y:S01]  /*1ed80*/  IMAD.X R35, RZ, RZ, RZ, P5 ;  /* 0x000000ffff237224 */ /* 0x000fe200028e06ff */
[----:B------:R-:W-:Y:S01]  /*1ed90*/  IADD3.X R31, PT, PT, RZ, RZ, RZ, P6, !PT ;  /* 0x000000ffff1f7210 */ /* 0x000fe200037fe4ff */
[----:B------:R-:W-:-:S04]  /*1eda0*/  IMAD.HI.U32 R47, R3, R52, R48 ;  /* 0x00000034032f7227 */ /* 0x000fc800078e0030 */
[----:B------:R-:W-:-:S04]  /*1edb0*/  IMAD.WIDE.U32 R48, R7, R36, R32 ;  /* 0x0000002407307225 */ /* 0x000fc800078e0020 */
[----:B------:R-:W-:Y:S01]  /*1edc0*/  IMAD.WIDE.U32 R50, R12, R56, R34 ;  /* 0x000000380c327225 */ /* 0x000fe200078e0022 */
[----:B------:R-:W-:Y:S02]  /*1edd0*/  IADD3 R32, P5, PT, R49, R17, RZ ;  /* 0x0000001131207210 */ /* 0x000fe40007fbe0ff */
[----:B------:R-:W-:Y:S01]  /*1ede0*/  IADD3.X R17, PT, PT, RZ, RZ, RZ, P3, !PT ;  /* 0x000000ffff117210 */ /* 0x000fe20001ffe4ff */
[----:B------:R-:W-:-:S04]  /*1edf0*/  IMAD.WIDE.U32 R30, R0, R54, R30 ;  /* 0x00000036001e7225 */ /* 0x000fc800078e001e */
[----:B------:R-:W-:Y:S01]  /*1ee00*/  IMAD.X R33, RZ, RZ, RZ, P5 ;  /* 0x000000ffff217224 */ /* 0x000fe200028e06ff */
[----:B------:R-:W-:Y:S01]  /*1ee10*/  IADD3 R34, P5, PT, R48, R51, RZ ;  /* 0x0000003330227210 */ /* 0x000fe20007fbe0ff */
[----:B------:R-:W-:Y:S01]  /*1ee20*/  IMAD.X R57, RZ, RZ, RZ, P1 ;  /* 0x000000ffff397224 */ /* 0x000fe200008e06ff */
[----:B------:R-:W-:Y:S02]  /*1ee30*/  IADD3 R48, P3, PT, R50, R31, RZ ;  /* 0x0000001f32307210 */ /* 0x000fe40007f7e0ff */
[----:B------:R-:W-:Y:S01]  /*1ee40*/  IADD3 R50, P6, PT, R30, R47, RZ ;  /* 0x0000002f1e327210 */ /* 0x000fe20007fde0ff */
[----:B------:R-:W-:Y:S01]  /*1ee50*/  IMAD.X R35, RZ, RZ, RZ, P5 ;  /* 0x000000ffff237224 */ /* 0x000fe200028e06ff */
[----:B------:R-:W-:Y:S01]  /*1ee60*/  IADD3.X R49, PT, PT, RZ, RZ, RZ, P3, !PT ;  /* 0x000000ffff317210 */ /* 0x000fe20001ffe4ff */
[----:B------:R-:W-:Y:S01]  /*1ee70*/  IMAD.WIDE.U32 R30, R7, R37, R32 ;  /* 0x00000025071e7225 */ /* 0x000fe200078e0020 */
[----:B------:R-:W-:-:S03]  /*1ee80*/  IADD3 R57, P1, PT, R57, R18, RZ ;  /* 0x0000001239397210 */ /* 0x000fc60007f3e0ff */
[----:B------:R-:W-:Y:S02]  /*1ee90*/  IMAD.X R51, RZ, RZ, RZ, P6 ;  /* 0x000000ffff337224 */ /* 0x000fe400030e06ff */
[----:B------:R-:W-:-:S04]  /*1eea0*/  IMAD.WIDE.U32 R32, R20, R24, R16 ;  /* 0x0000001814207225 */ /* 0x000fc800078e0010 */
[----:B------:R-:W-:Y:S01]  /*1eeb0*/  IMAD.X R7, RZ, RZ, RZ, P2 ;  /* 0x000000ffff077224 */ /* 0x000fe200010e06ff */
[----:B------:R-:W-:Y:S01]  /*1eec0*/  IADD3 R28, PT, PT, R26, R33, RZ ;  /* 0x000000211a1c7210 */ /* 0x000fe20007ffe0ff */
[----:B------:R-:W-:-:S03]  /*1eed0*/  IMAD.WIDE.U32 R34, R12, R45, R34 ;  /* 0x0000002d0c227225 */ /* 0x000fc600078e0022 */
[----:B------:R-:W-:Y:S01]  /*1eee0*/  IADD3 R7, P3, PT, R7, R32, RZ ;  /* 0x0000002007077210 */ /* 0x000fe20007f7e0ff */
[----:B------:R-:W-:-:S04]  /*1eef0*/  IMAD.WIDE.U32 R48, R0, R55, R48 ;  /* 0x0000003700307225 */ /* 0x000fc800078e0030 */
[----:B------:R-:W-:Y:S01]  /*1ef00*/  IMAD.WIDE.U32 R16, R3, R53, R50 ;  /* 0x0000003503107225 */ /* 0x000fe200078e0032 */
[----:B------:R-:W-:-:S03]  /*1ef10*/  IADD3 R50, P6, PT, R34, R49, RZ ;  /* 0x0000003122327210 */ /* 0x000fc60007fde0ff */
        /* <DEDUP_REMOVED lines=23> */
[----:B------:R-:W-:-:S02]  /*1f090*/  IMAD.X R51, RZ, RZ, RZ, P1 ;  /* 0x000000ffff337224 */ /* 0x000fc400008e06ff */
        /* <DEDUP_REMOVED lines=10> */
[----:B------:R-:W-:Y:S02]  /*1f140*/  IMAD.X R51, RZ, RZ, RZ, P6 ;  /* 0x000000ffff337224 */ /* 0x000fe400030e06ff */
        /* <DEDUP_REMOVED lines=8> */
[----:B------:R-:W-:Y:S01]  /*1f1d0*/  IADD3 R50, P0, PT, R62, R35, RZ ;  /* 0x000000233e327210 */ /* 0x000fe20007f1e0ff */
[----:B------:R-:W-:Y:S01]  /*1f1e0*/  IMAD.MOV.U32 R57, RZ, RZ, R30 ;  /* 0x000000ffff397224 */ /* 0x000fe200078e001e */
[----:B------:R-:W-:Y:S01]  /*1f1f0*/  IADD3 R7, P5, PT, R11, R18, RZ ;  /* 0x000000120b077210 */ /* 0x000fe20007fbe0ff */
[----:B------:R-:W-:Y:S01]  /*1f200*/  IMAD.X R61, RZ, RZ, RZ, P6 ;  /* 0x000000ffff3d7224 */ /* 0x000fe200030e06ff */
[----:B------:R-:W-:Y:S01]  /*1f210*/  IADD3.X R51, PT, PT, RZ, RZ, RZ, P0, !PT ;  /* 0x000000ffff337210 */ /* 0x000fe200007fe4ff */
[----:B------:R-:W-:Y:S01]  /*1f220*/  IMAD.X R11, RZ, RZ, RZ, P2 ;  /* 0x000000ffff0b7224 */ /* 0x000fe200010e06ff */
[----:B------:R-:W-:Y:S01]  /*1f230*/  IADD3 R12, P0, PT, R12, R7, RZ ;  /* 0x000000070c0c7210 */ /* 0x000fe20007f1e0ff */
[----:B------:R-:W-:Y:S01]  /*1f240*/  IMAD.X R7, RZ, RZ, RZ, P1 ;  /* 0x000000ffff077224 */ /* 0x000fe200008e06ff */
[----:B------:R-:W-:Y:S01]  /*1f250*/  MOV R47, R34 ;  /* 0x00000022002f7202 */ /* 0x000fe20000000f00 */
[----:B------:R-:W-:-:S03]  /*1f260*/  IMAD.WIDE.U32 R60, R0, R37, R60 ;  /* 0x00000025003c7225 */ /* 0x000fc600078e003c */
[----:B------:R-:W-:Y:S01]  /*1f270*/  IADD3 R0, P1, PT, R7, R12, RZ ;  /* 0x0000000c07007210 */ /* 0x000fe20007f3e0ff */
[----:B------:R-:W-:Y:S01]  /*1f280*/  IMAD.WIDE.U32 R50, R3, R45, R50 ;  /* 0x0000002d03327225 */ /* 0x000fe200078e0032 */
[----:B------:R-:W-:-:S03]  /*1f290*/  IADD3 R12, PT, PT, R26, R49, RZ ;  /* 0x000000311a0c7210 */ /* 0x000fc60007ffe0ff */
[----:B------:R-:W-:Y:S01]  /*1f2a0*/  IMAD.X R7, RZ, RZ, RZ, P3 ;  /* 0x000000ffff077224 */ /* 0x000fe200018e06ff */
[----:B------:R-:W-:-:S04]  /*1f2b0*/  IADD3 R48, P6, PT, R60, R51, RZ ;  /* 0x000000333c307210 */ /* 0x000fc80007fde0ff */
[----:B------:R-:W-:Y:S02]  /*1f2c0*/  IADD3.X R49, PT, PT, RZ, RZ, RZ, P6, !PT ;  /* 0x000000ffff317210 */ /* 0x000fe400037fe4ff */
[----:B------:R-:W-:Y:S01]  /*1f2d0*/  IADD3 R7, P3, PT, R7, R0, RZ ;  /* 0x0000000007077210 */ /* 0x000fe20007f7e0ff */
[----:B------:R-:W-:Y:S02]  /*1f2e0*/  IMAD.X R0, RZ, RZ, RZ, P4 ;  /* 0x000000ffff007224 */ /* 0x000fe400020e06ff */
[----:B------:R-:W-:Y:S01]  /*1f2f0*/  IMAD.WIDE.U32 R48, R3, R36, R48 ;  /* 0x0000002403307225 */ /* 0x000fe200078e0030 */
[----:B------:R-:W-:Y:S02]  /*1f300*/  IADD3 R61, P2, PT, R61, R7, RZ ;  /* 0x000000073d3d7210 */ /* 0x000fe40007f5e0ff */
[----:B------:R-:W-:Y:S01]  /*1f310*/  IADD3 R0, PT, PT, R0, R12, R11 ;  /* 0x0000000c00007210 */ /* 0x000fe20007ffe00b */
[----:B------:R-:W-:Y:S02]  /*1f320*/  IMAD.X R11, RZ, RZ, RZ, P5 ;  /* 0x000000ffff0b7224 */ /* 0x000fe400028e06ff */
        /* <DEDUP_REMOVED lines=41> */
.L_x_315:
        /* <DEDUP_REMOVED lines=23> */
.L_x_316:
        /* <DEDUP_REMOVED lines=43> */
.L_x_317:
        /* <DEDUP_REMOVED lines=42> */
.L_x_318:
        /* <DEDUP_REMOVED lines=42> */
.L_x_319:
[----:B------:R-:W-:Y:S01]  /*1ff20*/  IMAD.WIDE.U32 R38, R67, R59, RZ ;  /* 0x0000003b43267225 */ /* 0x000fe200078e00ff */
[----:B------:R-:W-:-:S03]  /*1ff30*/  CS2R R68, SRZ ;  /* 0x0000000000447805 */ /* 0x000fc6000001ff00 */
[----:B------:R-:W-:Y:S01]  /*1ff40*/  HFMA2 R45, -RZ, RZ, 0, 0 ;  /* 0x00000000ff2d7431 */ /* 0x000fe200000001ff */
[----:B------:R-:W-:Y:S01]  /*1ff50*/  MOV R32, RZ ;  /* 0x000000ff00207202 */ /* 0x000fe20000000f00 */
[----:B------:R-:W-:Y:S02]  /*1ff60*/  IMAD.MOV.U32 R36, RZ, RZ, R39 ;  /* 0x000000ffff247224 */ /* 0x000fe400078e0027 */
[----:B------:R-:W-:Y:S02]  /*1ff70*/  HFMA2 R51, -RZ, RZ, 0, 0 ;  /* 0x00000000ff337431 */ /* 0x000fe400000001ff */
[----:B------:R-:W-:Y:S02]  /*1ff80*/  IMAD.MOV.U32 R37, RZ, RZ, RZ ;  /* 0x000000ffff257224 */ /* 0x000fe400078e00ff */
[----:B------:R-:W-:Y:S02]  /*1ff90*/  HFMA2 R34, -RZ, RZ, 0, 0 ;  /* 0x00000000ff227431 */ /* 0x000fe400000001ff */
[----:B------:R-:W-:Y:S01]  /*1ffa0*/  IMAD.MOV.U32 R63, RZ, RZ, RZ ;  /* 0x000000ffff3f7224 */ /* 0x000fe200078e00ff */
[----:B------:R-:W-:Y:S01]  /*1ffb0*/  MOV R39, RZ ;  /* 0x000000ff00277202 */ /* 0x000fe20000000f00 */
[----:B------:R-:W-:-:S04]  /*1ffc0*/  IMAD.WIDE.U32 R36, R59, R41, R36 ;  /* 0x000000293b247225 */ /* 0x000fc800078e0024 */
[----:B------:R-:W-:Y:S01]  /*1ffd0*/  IMAD.MOV.U32 R62, RZ, RZ, R36 ;  /* 0x000000ffff3e7224 */ /* 0x000fe200078e0024 */
[----:B------:R-:W-:Y:S01]  /*1ffe0*/  IADD3 R44, PT, PT, R37, R69, RZ ;  /* 0x00000045252c7210 */ /* 0x000fe20007ffe0ff */
[----:B------:R-:W-:Y:S02]  /*1fff0*/  IMAD.MOV.U32 R57, RZ, RZ, RZ ;  /* 0x000000ffff397224 */ /* 0x000fe400078e00ff */
[----:B------:R-:W-:-:S04]  /*20000*/  IMAD.WIDE.U32 R62, R67, R70, R62 ;  /* 0x00000046433e7225 */ /* 0x000fc800078e003e */
[----:B------:R-:W-:-:S04]  /*20010*/  IMAD.WIDE.U32 R36, R59, R43, R44 ;  /* 0x0000002b3b247225 */ /* 0x000fc800078e002c */
[----:B------:R-:W-:Y:S01]  /*20020*/  IMAD.IADD R45, R71, 0x1, R63 ;  /* 0x00000001472d7824 */ /* 0x000fe200078e023f */
[----:B------:R-:W-:Y:S01]  /*20030*/  IADD3 R56, PT, PT, R37, R68, RZ ;  /* 0x0000004425387210 */ /* 0x000fe20007ffe0ff */
[----:B------:R-:W-:-:S03]  /*20040*/  IMAD.MOV.U32 R61, RZ, RZ, RZ ;  /* 0x000000ffff3d7224 */ /* 0x000fc600078e00ff */
[----:B------:R-:W-:Y:S01]  /*20050*/  IADD3 R44, P0, PT, R45, R36, RZ ;  /* 0x000000242d2c7210 */ /* 0x000fe20007f1e0ff */
[----:B------:R-:W-:-:S04]  /*20060*/  IMAD.WIDE.U32 R56, R59, R27, R56 ;  /* 0x0000001b3b387225 */ /* 0x000fc800078e0038 */
[----:B------:R-:W-:Y:S02]  /*20070*/  IMAD.X R45, RZ, RZ, RZ, P0 ;  /* 0x000000ffff2d7224 */ /* 0x000fe400000e06ff */
[----:B------:R-:W-:-:S04]  /*20080*/  IMAD.WIDE.U32 R36, R70, R41, R44 ;  /* 0x0000002946247225 */ /* 0x000fc800078e002c */
[----:B------:R-:W-:Y:S02]  /*20090*/  IMAD.IADD R49, R69, 0x1, R37 ;  /* 0x0000000145317824 */ /* 0x000fe400078e0225 */
[----:B------:R-:W-:Y:S02]  /*200a0*/  IMAD.MOV.U32 R50, RZ, RZ, R36 ;  /* 0x000000ffff327224 */ /* 0x000fe400078e0024 */
[----:B------:R-:W-:Y:S01]  /*200b0*/  IMAD R36, R38, R29, RZ ;  /* 0x0000001d26247224 */ /* 0x000fe200078e02ff */
[----:B------:R-:W-:Y:S01]  /*200c0*/  IADD3 R48, P0, PT, R49, R56, RZ ;  /* 0x0000003831307210 */ /* 0x000fe20007f1e0ff */
[----:B------:R-:W-:-:S04]  /*200d0*/  IMAD.WIDE.U32 R50, R67, R40, R50 ;  /* 0x0000002843327225 */ /* 0x000fc800078e0032 */
[----:B------:R-:W-:Y:S02]  /*200e0*/  IMAD.X R49, RZ, RZ, RZ, P0 ;  /* 0x000000ffff317224 */ /* 0x000fe400000e06ff */
[----:B------:R-:W-:Y:S01]  /*200f0*/  IMAD.IADD R56, R57, 0x1, R32 ;  /* 0x0000000139387824 */ /* 0x000fe200078e0220 */
[----:B------:R-:W-:Y:S01]  /*20100*/  MOV R57, RZ ;  /* 0x000000ff00397202 */ /* 0x000fe20000000f00 */
[----:B------:R-:W-:-:S04]  /*20110*/  IMAD.WIDE.U32 R48, R70, R43, R48 ;  /* 0x0000002b46307225 */ /* 0x000fc800078e0030 */
[----:B------:R-:W-:Y:S02]  /*20120*/  IMAD.IADD R37, R22, 0x1, R51 ;  /* 0x0000000116257824 */ /* 0x000fe400078e0233 */
[----:B------:R-:W-:-:S03]  /*20130*/  IMAD.WIDE.U32 R56, R59, R31, R56 ;  /* 0x0000001f3b387225 */ /* 0x000fc600078e0038 */
[----:B------:R-:W-:Y:S01]  /*20140*/  IADD3 R48, P1, PT, R37, R48, RZ ;  /* 0x0000003025307210 */ /* 0x000fe20007f3e0ff */
[----:B------:R-:W-:Y:S02]  /*20150*/  IMAD.IADD R47, R68, 0x1, R49 ;  /* 0x00000001442f7824 */ /* 0x000fe400078e0231 */
[----:B------:R-:W-:-:S03]  /*20160*/  IMAD.HI.U32 R63, R36, R52, R38 ;  /* 0x00000034243f7227 */ /* 0x000fc600078e0026 */
[----:B------:R-:W-:Y:S01]  /*20170*/  IADD3 R46, P0, PT, R47, R56, RZ ;  /* 0x000000382f2e7210 */ /* 0x000fe20007f1e0ff */
[----:B------:R-:W-:Y:S02]  /*20180*/  IMAD.X R49, RZ, RZ, RZ, P1 ;  /* 0x000000ffff317224 */ /* 0x000fe400008e06ff */
[----:B------:R-:W-:Y:S02]  /*20190*/  IMAD.IADD R56, R57, 0x1, R34 ;  /* 0x0000000139387824 */ /* 0x000fe400078e0222 */
[----:B------:R-:W-:Y:S02]  /*201a0*/  IMAD.X R47, RZ, RZ, RZ, P0 ;  /* 0x000000ffff2f7224 */ /* 0x000fe400000e06ff */
[----:B------:R-:W-:-:S04]  /*201b0*/  IMAD.WIDE.U32 R48, R40, R41, R48 ;  /* 0x0000002928307225 */ /* 0x000fc800078e0030 */
[----:B------:R-:W-:Y:S01]  /*201c0*/  IMAD.WIDE.U32 R46, R70, R27, R46 ;  /* 0x0000001b462e7225 */ /* 0x000fe200078e002e */
[----:B------:R-:W-:-:S03]  /*201d0*/  IADD3 R37, PT, PT, R69, R49, RZ ;  /* 0x0000003145257210 */ /* 0x000fc60007ffe0ff */
[----:B------:R-:W-:Y:S02]  /*201e0*/  HFMA2 R49, -RZ, RZ, 0, 0 ;  /* 0x00000000ff317431 */ /* 0x000fe400000001ff */
[----:B------:R-:W-:Y:S01]  /*201f0*/  IMAD.MOV.U32 R57, RZ, RZ, RZ ;  /* 0x000000ffff397224 */ /* 0x000fe200078e00ff */
[----:B------:R-:W-:Y:S01]  /*20200*/  IADD3 R46, P1, PT, R37, R46, RZ ;  /* 0x0000002e252e7210 */ /* 0x000fe20007f3e0ff */
[----:B------:R-:W-:Y:S02]  /*20210*/  IMAD.IADD R45, R32, 0x1, R47 ;  /* 0x00000001202d7824 */ /* 0x000fe400078e022f */
[----:B------:R-:W-:-:S04]  /*20220*/  IMAD.WIDE.U32 R56, R59, R33, R56 ;  /* 0x000000213b387225 */ /* 0x000fc800078e0038 */
[----:B------:R-:W-:Y:S01]  /*20230*/  IMAD.X R47, RZ, RZ, RZ, P1 ;  /* 0x000000ffff2f7224 */ /* 0x000fe200008e06ff */
[----:B------:R-:W-:Y:S01]  /*20240*/  IADD3 R38, P0, PT, R45, R56, RZ ;  /* 0x000000382d267210 */ /* 0x000fe20007f1e0ff */
[----:B------:R-:W-:-:S04]  /*20250*/  IMAD.WIDE.U32 R48, R67, R64, R48 ;  /* 0x0000004043307225 */ /* 0x000fc800078e0030 */
[----:B------:R-:W-:Y:S01]  /*20260*/  IMAD.X R39, RZ, RZ, RZ, P0 ;  /* 0x000000ffff277224 */ /* 0x000fe200000e06ff */
[----:B------:R-:W-:Y:S01]  /*20270*/  IADD3 R45, PT, PT, R65, R49, RZ ;  /* 0x00000031412d7210 */ /* 0x000fe20007ffe0ff */
[----:B------:R-:W-:-:S04]  /*20280*/  IMAD.WIDE.U32 R46, R40, R43, R46 ;  /* 0x0000002b282e7225 */ /* 0x000fc800078e002e */
[----:B------:R-:W-:Y:S01]  /*20290*/  IMAD.MOV.U32 R37, RZ, RZ, RZ ;  /* 0x000000ffff257224 */ /* 0x000fe200078e00ff */
[----:B------:R-:W-:Y:S01]  /*202a0*/  IADD3 R46, P1, PT, R45, R46, RZ ;  /* 0x0000002e2d2e7210 */ /* 0x000fe20007f3e0ff */
[----:B------:R-:W-:-:S04]  /*202b0*/  IMAD.WIDE.U32 R38, R70, R31, R38 ;  /* 0x0000001f46267225 */ /* 0x000fc800078e0026 */
[----:B------:R-:W-:Y:S01]  /*202c0*/  IMAD.IADD R47, R68, 0x1, R47 ;  /* 0x00000001442f7824 */ /* 0x000fe200078e022f */
[----:B------:R-:W-:Y:S01]  /*202d0*/  IADD3 R39, PT, PT, R34, R39, RZ ;  /* 0x0000002722277210 */ /* 0x000fe20007ffe0ff */
[----:B------:R-:W-:Y:S02]  /*202e0*/  IMAD.IADD R56, R57, 0x1, R37 ;  /* 0x0000000139387824 */ /* 0x000fe400078e0225 */
[----:B------:R-:W-:Y:S01]  /*202f0*/  IMAD.MOV.U32 R57, RZ, RZ, RZ ;  /* 0x000000ffff397224 */ /* 0x000fe200078e00ff */
[----:B------:R-:W-:Y:S01]  /*20300*/  IADD3 R44, P0, PT, R47, R38, RZ ;  /* 0x000000262f2c7210 */ /* 0x000fe20007f1e0ff */
[----:B------:R-:W-:Y:S01]  /*20310*/  IMAD.X R47, RZ, RZ, RZ, P1 ;  /* 0x000000ffff2f7224 */ /* 0x000fe200008e06ff */
[----:B------:R-:W-:Y:S01]  /*20320*/  MOV R38, RZ ;  /* 0x000000ff00267202 */ /* 0x000fe20000000f00 */
[----:B------:R-:W-:-:S04]  /*20330*/  IMAD.WIDE.U32 R56, R59, R35, R56 ;  /* 0x000000233b387225 */ /* 0x000fc800078e0038 */
[----:B------:R-:W-:Y:S01]  /*20340*/  IMAD.X R45, RZ, RZ, RZ, P0 ;  /* 0x000000ffff2d7224 */ /* 0x000fe200000e06ff */
[----:B------:R-:W-:Y:S01]  /*20350*/  IADD3 R56, P0, PT, R39, R56, RZ ;  /* 0x0000003827387210 */ /* 0x000fe20007f1e0ff */
[----:B------:R-:W-:-:S04]  /*20360*/  IMAD.WIDE.U32 R46, R64, R41, R46 ;  /* 0x00000029402e7225 */ /* 0x000fc800078e002e */
[----:B------:R-:W-:Y:S01]  /*20370*/  IMAD.IADD R60, R57, 0x1, R38 ;  /* 0x00000001393c7824 */ /* 0x000fe200078e0226 */
[----:B------:R-:W-:Y:S01]  /*20380*/  IADD3 R39, PT, PT, R69, R47, RZ ;  /* 0x0000002f45277210 */ /* 0x000fe20007ffe0ff */
[----:B------:R-:W-:-:S04]  /*20390*/  IMAD.WIDE.U32 R44, R40, R27, R44 ;  /* 0x0000001b282c7225 */ /* 0x000fc800078e002c */
[----:B------:R-:W-:Y:S01]  /*203a0*/  IMAD.X R57, RZ, RZ, RZ, P0 ;  /* 0x000000ffff397224 */ /* 0x000fe200000e06ff */
[----:B------:R-:W-:Y:S01]  /*203b0*/  IADD3 R44, P0, PT, R39, R44, RZ ;  /* 0x0000002c272c7210 */ /* 0x000fe20007f1e0ff */
[----:B------:R-:W-:Y:S01]  /*203c0*/  IMAD.WIDE.U32 R60, R30, R59, R60 ;  /* 0x0000003b1e3c7225 */ /* 0x000fe200078e003c */
[----:B------:R-:W-:Y:S02]  /*203d0*/  IADD3 R39, PT, PT, R32, R45, RZ ;  /* 0x0000002d20277210 */ /* 0x000fe40007ffe0ff */
[----:B------:R-:W-:Y:S01]  /*203e0*/  IADD3.X R45, PT, PT, RZ, RZ, RZ, P0, !PT ;  /* 0x000000ffff2d7210 */ /* 0x000fe200007fe4ff */
[----:B------:R-:W-:-:S04]  /*203f0*/  IMAD.WIDE.U32 R56, R70, R33, R56 ;  /* 0x0000002146387225 */ /* 0x000fc800078e0038 */
[----:B------:R-:W-:Y:S01]  /*20400*/  IMAD.MOV.U32 R47, RZ, RZ, RZ ;  /* 0x000000ffff2f7224 */ /* 0x000fe200078e00ff */
[----:B------:R-:W-:Y:S01]  /*20410*/  IADD3 R56, P1, PT, R39, R56, RZ ;  /* 0x0000003827387210 */ /* 0x000fe20007f3e0ff */
[----:B------:R-:W-:Y:S02]  /*20420*/  IMAD.IADD R57, R37, 0x1, R57 ;  /* 0x0000000125397824 */ /* 0x000fe400078e0239 */
[----:B------:R-:W-:-:S03]  /*20430*/  IMAD.WIDE.U32 R46, R67, R23, R46 ;  /* 0x00000017432e7225 */ /* 0x000fc600078e002e */
[----:B------:R-:W-:Y:S01]  /*20440*/  IADD3 R58, P0, PT, R60, R57, RZ ;  /* 0x000000393c3a7210 */ /* 0x000fe20007f1e0ff */
[----:B------:R-:W-:Y:S01]  /*20450*/  IMAD.WIDE.U32 R44, R64, R43, R44 ;  /* 0x0000002b402c7225 */ /* 0x000fe200078e002c */
[----:B------:R-:W-:Y:S02]  /*20460*/  IADD3.X R57, PT, PT, RZ, RZ, RZ, P1, !PT ;  /* 0x000000ffff397210 */ /* 0x000fe40000ffe4ff */
[----:B------:R-:W-:Y:S01]  /*20470*/  IADD3.X R59, PT, PT, RZ, RZ, RZ, P0, !PT ;  /* 0x000000ffff3b7210 */ /* 0x000fe200007fe4ff */
        /* <DEDUP_REMOVED lines=10> */
[----:B------:R-:W-:Y:S02]  /*20520*/  IMAD.IADD R63, R6, 0x1, R63 ;  /* 0x00000001063f7824 */ /* 0x000fe400078e023f */
        /* <DEDUP_REMOVED lines=9> */
[----:B------:R-:W-:Y:S01]  /*205c0*/  IMAD.WIDE.U32 R58, R40, R33, R58 ;  /* 0x00000021283a7225 */ /* 0x000fe200078e003a */
[----:B------:R-:W-:-:S03]  /*205d0*/  IADD3 R47, PT, PT, R32, R57, RZ ;  /* 0x00000039202f7210 */ /* 0x000fc60007ffe0ff */
[----:B------:R-:W-:Y:S01]  /*205e0*/  IMAD.X R63, RZ, RZ, RZ, P2 ;  /* 0x000000ffff3f7224 */ /* 0x000fe200010e06ff */
[----:B------:R-:W-:Y:S01]  /*205f0*/  IADD3 R59, PT, PT, R37, R59, RZ ;  /* 0x0000003b253b7210 */ /* 0x000fe20007ffe0ff */
[----:B------:R-:W-:Y:S01]  /*20600*/  IMAD.WIDE.U32 R60, R30, R70, R60 ;  /* 0x000000461e3c7225 */ /* 0x000fe200078e003c */
[----:B------:R-:W-:-:S03]  /*20610*/  IADD3 R58, P1, PT, R47, R58, RZ ;  /* 0x0000003a2f3a7210 */ /* 0x000fc60007f3e0ff */
[----:B------:R-:W-:Y:S02]  /*20620*/  IMAD.MOV.U32 R45, RZ, RZ, RZ ;  /* 0x000000ffff2d7224 */ /* 0x000fe400078e00ff */
        /* <DEDUP_REMOVED lines=9> */
[----:B------:R-:W-:Y:S02]  /*206c0*/  IMAD.IADD R70, R71, 0x1, R61 ;  /* 0x0000000147467824 */ /* 0x000fe400078e023d */
[----:B------:R-:W-:Y:S01]  /*206d0*/  IMAD.IADD R57, R68, 0x1, R57 ;  /* 0x0000000144397824 */ /* 0x000fe200078e0239 */
[----:B------:R-:W-:Y:S01]  /*206e0*/  IADD3 R56, P2, PT, R45, R56, RZ ;  /* 0x000000382d387210 */ /* 0x000fe20007f5e0ff */
[----:B------:R-:W-:Y:S02]  /*206f0*/  IMAD.X R61, RZ, RZ, RZ, P0 ;  /* 0x000000ffff3d7224 */ /* 0x000fe400000e06ff */
[----:B------:R-:W-:-:S04]  /*20700*/  IMAD.WIDE.U32 R58, R64, R31, R58 ;  /* 0x0000001f403a7225 */ /* 0x000fc800078e003a */
[----:B------:R-:W-:Y:S01]  /*20710*/  IMAD R39, R62, R29, RZ ;  /* 0x0000001d3e277224 */ /* 0x000fe200078e02ff */
[----:B------:R-:W-:Y:S01]  /*20720*/  IADD3 R58, P1, PT, R57, R58, RZ ;  /* 0x0000003a393a7210 */ /* 0x000fe20007f3e0ff */
[----:B------:R-:W-:Y:S01]  /*20730*/  IMAD.MOV.U32 R63, RZ, RZ, RZ ;  /* 0x000000ffff3f7224 */ /* 0x000fe200078e00ff */
[----:B------:R-:W-:Y:S01]  /*20740*/  IADD3.X R57, PT, PT, RZ, RZ, RZ, P2, !PT ;  /* 0x000000ffff397210 */ /* 0x000fe200017fe4ff */
[----:B------:R-:W-:-:S04]  /*20750*/  IMAD.WIDE.U32 R60, R40, R35, R60 ;  /* 0x00000023283c7225 */ /* 0x000fc800078e003c */
[----:B------:R-:W-:Y:S02]  /*20760*/  IMAD.IADD R59, R34, 0x1, R59 ;  /* 0x00000001223b7824 */ /* 0x000fe400078e023b */
[----:B------:R-:W-:-:S03]  /*20770*/  IMAD.HI.U32 R63, R39, R52, R62 ;  /* 0x00000034273f7227 */ /* 0x000fc600078e003e */
[----:B------:R-:W-:Y:S01]  /*20780*/  IADD3 R62, P2, PT, R59, R60, RZ ;  /* 0x0000003c3b3e7210 */ /* 0x000fe20007f5e0ff */
[----:B------:R-:W-:Y:S01]  /*20790*/  IMAD.X R51, RZ, RZ, RZ, P3 ;  /* 0x000000ffff337224 */ /* 0x000fe200018e06ff */
[----:B------:R-:W-:Y:S01]  /*207a0*/  IADD3.X R59, PT, PT, RZ, RZ, RZ, P1, !PT ;  /* 0x000000ffff3b7210 */ /* 0x000fe20000ffe4ff */
        /* <DEDUP_REMOVED lines=11> */
[----:B------:R-:W-:-:S04]  /*20860*/  IMAD.WIDE.U32 R62, R64, R33, R62 ;  /* 0x00000021403e7225 */ /* 0x000fc800078e003e */
[----:B------:R-:W-:Y:S01]  /*20870*/  IMAD.IADD R47, R32, 0x1, R59 ;  /* 0x00000001202f7824 */ /* 0x000fe200078e023b */
[----:B------:R-:W-:Y:S01]  /*20880*/  IADD3.X R59, PT, PT, RZ, RZ, RZ, P1, !PT ;  /* 0x000000ffff3b7210 */ /* 0x000fe20000ffe4ff */
[----:B------:R-:W-:Y:S02]  /*20890*/  IMAD.MOV.U32 R57, RZ, RZ, RZ ;  /* 0x000000ffff397224 */ /* 0x000fe400078e00ff */
[----:B------:R-:W-:Y:S01]  /*208a0*/  IMAD.WIDE.U32 R60, R30, R40, R60 ;  /* 0x000000281e3c7225 */ /* 0x000fe200078e003c */
[----:B------:R-:W-:-:S03]  /*208b0*/  IADD3 R62, P2, PT, R47, R62, RZ ;  /* 0x0000003e2f3e7210 */ /* 0x000fc60007f5e0ff */
[----:B------:R-:W-:Y:S02]  /*208c0*/  IMAD.IADD R63, R37, 0x1, R63 ;  /* 0x00000001253f7824 */ /* 0x000fe400078e023f */
[----:B------:R-:W-:-:S03]  /*208d0*/  IMAD.WIDE.U32 R56, R67, R20, R56 ;  /* 0x0000001443387225 */ /* 0x000fc600078e0038 */
[----:B------:R-:W-:Y:S01]  /*208e0*/  IADD3 R70, P1, PT, R63, R60, RZ ;  /* 0x0000003c3f467210 */ /* 0x000fe20007f3e0ff */
[----:B------:R-:W-:Y:S01]  /*208f0*/  IMAD.X R63, RZ, RZ, RZ, P2 ;  /* 0x000000ffff3f7224 */ /* 0x000fe200010e06ff */
[----:B------:R-:W-:Y:S01]  /*20900*/  IADD3 R45, PT, PT, R25, R57, RZ ;  /* 0x00000039192d7210 */ /* 0x000fe20007ffe0ff */
        /* <DEDUP_REMOVED lines=16> */
[----:B------:R-:W-:Y:S01]  /*20a10*/  IADD3.X R63, PT, PT, RZ, RZ, RZ, P2, !PT ;  /* 0x000000ffff3f7210 */ /* 0x000fe200017fe4ff */
[----:B------:R-:W-:-:S04]  /*20a20*/  IMAD.WIDE.U32 R60, R19, R27, R60 ;  /* 0x0000001b133c7225 */ /* 0x000fc800078e003c */
[----:B------:R-:W-:Y:S02]  /*20a30*/  IMAD.IADD R45, R69, 0x1, R59 ;  /* 0x00000001452d7824 */ /* 0x000fe400078e023b */
[----:B------:R-:W-:-:S03]  /*20a40*/  IMAD.WIDE.U32 R70, R23, R33, R70 ;  /* 0x0000002117467225 */ /* 0x000fc600078e0046 */
[----:B------:R-:W-:Y:S01]  /*20a50*/  IADD3 R60, P2, PT, R45, R60, RZ ;  /* 0x0000003c2d3c7210 */ /* 0x000fe20007f5e0ff */
[----:B------:R-:W-:Y:S01]  /*20a60*/  IMAD.IADD R47, R32, 0x1, R61 ;  /* 0x00000001202f7824 */ /* 0x000fe200078e023d */
[----:B------:R-:W-:Y:S01]  /*20a70*/  IADD3 R71, PT, PT, R37, R71, RZ ;  /* 0x0000004725477210 */ /* 0x000fe20007ffe0ff */
[----:B------:R-:W-:Y:S02]  /*20a80*/  IMAD.MOV.U32 R59, RZ, RZ, RZ ;  /* 0x000000ffff3b7224 */ /* 0x000fe400078e00ff */
        /* <DEDUP_REMOVED lines=20> */
[----:B------:R-:W-:-:S04]  /*20bd0*/  IMAD.WIDE.U32 R60, R24, R41, R60 ;  /* 0x00000029183c7225 */ /* 0x000fc800078e003c */
[----:B------:R-:W-:Y:S01]  /*20be0*/  IMAD.IADD R49, R4, 0x1, R51 ;  /* 0x0000000104317824 */ /* 0x000fe200078e0233 */
[----:B------:R-:W-:Y:S01]  /*20bf0*/  IADD3 R69, PT, PT, R69, R61, RZ ;  /* 0x0000003d45457210 */ /* 0x000fe20007ffe0ff */
        /* <DEDUP_REMOVED lines=12> */
[----:B------:R-:W-:Y:S01]  /*20cc0*/  IMAD.X R49, RZ, RZ, RZ, P1 ;  /* 0x000000ffff317224 */ /* 0x000fe200008e06ff */
[----:B------:R-:W-:Y:S01]  /*20cd0*/  IADD3 R40, P1, PT, R63, R40, RZ ;  /* 0x000000283f287210 */ /* 0x000fe20007f3e0ff */
[----:B------:R-:W-:-:S04]  /*20ce0*/  IMAD.WIDE.U32 R64, R30, R23, R64 ;  /* 0x000000171e407225 */ /* 0x000fc800078e0040 */
[----:B------:R-:W-:Y:S01]  /*20cf0*/  IMAD R45, R50, R29, RZ ;  /* 0x0000001d322d7224 */ /* 0x000fe200078e02ff */
[----:B------:R-:W-:Y:S01]  /*20d00*/  IADD3 R65, PT, PT, R42, R65, RZ ;  /* 0x000000412a417210 */ /* 0x000fe20007ffe0ff */
[----:B------:R-:W-:Y:S02]  /*20d10*/  IMAD.MOV.U32 R51, RZ, RZ, RZ ;  /* 0x000000ffff337224 */ /* 0x000fe400078e00ff */
[----:B------:R-:W-:Y:S02]  /*20d20*/  IMAD.X R23, RZ, RZ, RZ, P0 ;  /* 0x000000ffff177224 */ /* 0x000fe400000e06ff */
[----:B------:R-:W-:Y:S01]  /*20d30*/  IMAD.WIDE.U32 R62, R36, R55, R48 ;  /* 0x00000037243e7225 */ /* 0x000fe200078e0030 */
[----:B------:R-:W-:-:S03]  /*20d40*/  IADD3 R48, P0, PT, R41, R64, RZ ;  /* 0x0000004029307210 */ /* 0x000fc60007f1e0ff */
[----:B------:R-:W-:Y:S01]  /*20d50*/  IMAD.HI.U32 R59, R45, R52, R50 ;  /* 0x000000342d3b7227 */ /* 0x000fe200078e0032 */
[----:B------:R-:W-:Y:S02]  /*20d60*/  IADD3.X R49, PT, PT, RZ, RZ, RZ, P0, !PT ;  /* 0x000000ffff317210 */ /* 0x000fe400007fe4ff */
[----:B------:R-:W-:Y:S01]  /*20d70*/  IADD3 R62, P3, PT, R47, R62, RZ ;  /* 0x0000003e2f3e7210 */ /* 0x000fe20007f7e0ff */
[----:B------:R-:W-:Y:S02]  /*20d80*/  IMAD.X R41, RZ, RZ, RZ, P1 ;  /* 0x000000ffff297224 */ /* 0x000fe400008e06ff */
[----:B------:R-:W-:Y:S02]  /*20d90*/  IMAD.WIDE.U32 R50, R24, R43, R22 ;  /* 0x0000002b18327225 */ /* 0x000fe400078e0016 */
[----:B------:R-:W0:Y:S02]  /*20da0*/  LDC.64 R22, c[0x3][0x10] ;  /* 0x00c00400ff167b82 */ /* 0x000e240000000a00 */
[----:B------:R-:W-:-:S02]  /*20db0*/  IMAD.IADD R43, R68, 0x1, R51 ;  /* 0x00000001442b7824 */ /* 0x000fc400078e0233 */
[----:B------:R-:W-:-:S04]  /*20dc0*/  IMAD.WIDE.U32 R40, R20, R31, R40 ;  /* 0x0000001f14287225 */ /* 0x000fc800078e0028 */
[----:B------:R-:W-:Y:S01]  /*20dd0*/  IMAD.WIDE.U32 R48, R19, R35, R48 ;  /* 0x0000002313307225 */ /* 0x000fe200078e0030 */
[----:B------:R-:W-:-:S03]  /*20de0*/  IADD3 R42, P0, PT, R43, R40, RZ ;  /* 0x000000282b2a7210 */ /* 0x000fc60007f1e0ff */
[----:B------:R-:W-:Y:S01]  /*20df0*/  IMAD.IADD R41, R34, 0x1, R41 ;  /* 0x0000000122297824 */ /* 0x000fe200078e0229 */
[----:B------:R-:W-:Y:S01]  /*20e00*/  IADD3.X R43, PT, PT, RZ, RZ, RZ, P0, !PT ;  /* 0x000000ffff2b7210 */ /* 0x000fe200007fe4ff */
[----:B------:R-:W-:Y:S02]  /*20e10*/  IMAD.MOV.U32 R57, RZ, RZ, RZ ;  /* 0x000000ffff397224 */ /* 0x000fe400078e00ff */
[----:B------:R-:W-:Y:S01]  /*20e20*/  IMAD.IADD R40, R38, 0x1, R49 ;  /* 0x0000000126287824 */ /* 0x000fe200078e0231 */
[----:B------:R-:W-:Y:S01]  /*20e30*/  IADD3 R48, P1, PT, R41, R48, RZ ;  /* 0x0000003029307210 */ /* 0x000fe20007f3e0ff */
[----:B------:R-:W-:Y:S02]  /*20e40*/  IMAD.IADD R47, R57, 0x1, R63 ;  /* 0x00000001392f7824 */ /* 0x000fe400078e023f */
[----:B------:R-:W-:Y:S01]  /*20e50*/  IMAD.WIDE.U32 R42, R24, R27, R42 ;  /* 0x0000001b182a7225 */ /* 0x000fe200078e002a */
[----:B------:R-:W-:Y:S02]  /*20e60*/  IADD3 R40, P0, PT, R40, R65, RZ ;  /* 0x0000004128287210 */ /* 0x000fe40007f1e0ff */
[----:B------:R-:W-:Y:S01]  /*20e70*/  IADD3 R46, P2, PT, R47, R46, RZ ;  /* 0x0000002e2f2e7210 */ /* 0x000fe20007f5e0ff */
[----:B------:R-:W-:Y:S01]  /*20e80*/  IMAD.X R49, RZ, RZ, RZ, P1 ;  /* 0x000000ffff317224 */ /* 0x000fe200008e06ff */
[----:B------:R-:W-:Y:S01]  /*20e90*/  IADD3.X R41, PT, PT, RZ, RZ, RZ, P0, !PT ;  /* 0x000000ffff297210 */ /* 0x000fe200007fe4ff */
[----:B------:R-:W-:-:S02]  /*20ea0*/  IMAD.X R63, RZ, RZ, RZ, P3 ;  /* 0x000000ffff3f7224 */ /* 0x000fc400018e06ff */
[----:B------:R-:W-:-:S04]  /*20eb0*/  IMAD.WIDE.U32 R48, R20, R33, R48 ;  /* 0x0000002114307225 */ /* 0x000fc800078e0030 */
[----:B------:R-:W-:Y:S02]  /*20ec0*/  IMAD.IADD R65, R32, 0x1, R43 ;  /* 0x0000000120417824 */ /* 0x000fe400078e022b */
[----:B------:R-:W-:Y:S02]  /*20ed0*/  IMAD.IADD R27, R6, 0x1, R59 ;  /* 0x00000001061b7824 */ /* 0x000fe400078e023b */
[----:B------:R-:W-:Y:S01]  /*20ee0*/  IMAD.WIDE.U32 R62, R39, R54, R62 ;  /* 0x00000036273e7225 */ /* 0x000fe200078e003e */
[----:B------:R-:W-:-:S03]  /*20ef0*/  IADD3 R64, P1, PT, R65, R48, RZ ;  /* 0x0000003041407210 */ /* 0x000fc60007f3e0ff */
[----:B------:R-:W-:Y:S01]  /*20f00*/  IMAD.X R47, RZ, RZ, RZ, P2 ;  /* 0x000000ffff2f7224 */ /* 0x000fe200010e06ff */
[----:B------:R-:W-:Y:S01]  /*20f10*/  IADD3 R62, P3, PT, R27, R62, RZ ;  /* 0x0000003e1b3e7210 */ /* 0x000fe20007f7e0ff */
[----:B------:R-:W-:Y:S01]  /*20f20*/  IMAD.WIDE.U32 R40, R30, R19, R40 ;  /* 0x000000131e287225 */ /* 0x000fe200078e0028 */
[----:B------:R-:W-:Y:S02]  /*20f30*/  IADD3 R27, PT, PT, R4, R63, RZ ;  /* 0x0000003f041b7210 */ /* 0x000fe40007ffe0ff */
[----:B------:R-:W-:Y:S01]  /*20f40*/  IADD3.X R65, PT, PT, RZ, RZ, RZ, P1, !PT ;  /* 0x000000ffff417210 */ /* 0x000fe20000ffe4ff */
[----:B------:R-:W-:Y:S01]  /*20f50*/  IMAD.IADD R19, R37, 0x1, R49 ;  /* 0x0000000125137824 */ /* 0x000fe200078e0231 */
[----:B------:R-:W-:Y:S01]  /*20f60*/  IADD3 R32, PT, PT, R21, R41, RZ ;  /* 0x0000002915207210 */ /* 0x000fe20007ffe0ff */
[----:B0-----:R-:W-:-:S03]  /*20f70*/  IMAD.WIDE.U32 R68, R36, R22, R46 ;  /* 0x0000001624447225 */ /* 0x001fc600078e002e */
[----:B------:R-:W-:Y:S01]  /*20f80*/  IADD3 R40, P0, PT, R19, R40, RZ ;  /* 0x0000002813287210 */ /* 0x000fe20007f1e0ff */
[----:B------:R-:W-:Y:S01]  /*20f90*/  IMAD.MOV.U32 R19, RZ, RZ, RZ ;  /* 0x000000ffff137224 */ /* 0x000fe200078e00ff */
[----:B------:R-:W-:Y:S01]  /*20fa0*/  IADD3 R68, P1, PT, R27, R68, RZ ;  /* 0x000000441b447210 */ /* 0x000fe20007f3e0ff */
[----:B------:R-:W-:Y:S02]  /*20fb0*/  IMAD.X R63, RZ, RZ, RZ, P3 ;  /* 0x000000ffff3f7224 */ /* 0x000fe400018e06ff */
[----:B------:R-:W-:-:S04]  /*20fc0*/  IMAD.WIDE.U32 R46, R24, R31, R64 ;  /* 0x0000001f182e7225 */ /* 0x000fc800078e0040 */
[----:B------:R-:W-:Y:S02]  /*20fd0*/  IMAD.X R41, RZ, RZ, RZ, P0 ;  /* 0x000000ffff297224 */ /* 0x000fe400000e06ff */
[----:B------:R-:W-:Y:S02]  /*20fe0*/  IMAD.IADD R65, R19, 0x1, R69 ;  /* 0x0000000113417824 */ /* 0x000fe400078e0245 */
[----:B------:R-:W-:Y:S01]  /*20ff0*/  IMAD.WIDE.U32 R48, R45, R53, R62 ;  /* 0x000000352d307225 */ /* 0x000fe200078e003e */
[----:B------:R-:W-:Y:S02]  /*21000*/  IADD3 R63, PT, PT, R34, R47, RZ ;  /* 0x0000002f223f7210 */ /* 0x000fe40007ffe0ff */
        /* <DEDUP_REMOVED lines=8> */
[----:B------:R-:W-:Y:S01]  /*21090*/  IMAD R43, R48, R29, RZ ;  /* 0x0000001d302b7224 */ /* 0x000fe200078e02ff */
[----:B------:R-:W0:Y:S01]  /*210a0*/  LDC.64 R40, c[0x3][0x18] ;  /* 0x00c00600ff287b82 */ /* 0x000e220000000a00 */
[----:B------:R-:W-:Y:S01]  /*210b0*/  IMAD.MOV.U32 R49, RZ, RZ, RZ ;  /* 0x000000ffff317224 */ /* 0x000fe200078e00ff */
[----:B------:R-:W-:Y:S01]  /*210c0*/  IADD3 R31, PT, PT, R57, R69, RZ ;  /* 0x00000045391f7210 */ /* 0x000fe20007ffe0ff */
[----:B------:R-:W-:Y:S01]  /*210d0*/  IMAD.X R65, RZ, RZ, RZ, P2 ;  /* 0x000000ffff417224 */ /* 0x000fe200010e06ff */
[----:B------:R-:W-:Y:S01]  /*210e0*/  IADD3.X R63, PT, PT, RZ, RZ, RZ, P1, !PT ;  /* 0x000000ffff3f7210 */ /* 0x000fe20000ffe4ff */
[----:B------:R-:W-:Y:S01]  /*210f0*/  IMAD.HI.U32 R49, R43, R52, R48 ;  /* 0x000000342b317227 */ /* 0x000fe200078e0030 */
[----:B------:R-:W-:-:S03]  /*21100*/  IADD3 R48, P0, PT, R27, R32, RZ ;  /* 0x000000201b307210 */ /* 0x000fc60007f1e0ff */
[----:B------:R-:W-:-:S04]  /*21110*/  IMAD.WIDE.U32 R64, R36, R23, R64 ;  /* 0x0000001724407225 */ /* 0x000fc800078e0040 */
[----:B------:R-:W-:Y:S01]  /*21120*/  IMAD.X R69, RZ, RZ, RZ, P3 ;  /* 0x000000ffff457224 */ /* 0x000fe200018e06ff */
[----:B------:R-:W-:Y:S01]  /*21130*/  IADD3 R64, P1, PT, R31, R64, RZ ;  /* 0x000000401f407210 */ /* 0x000fe20007f3e0ff */
[----:B------:R-:W-:Y:S02]  /*21140*/  IMAD.MOV.U32 R27, RZ, RZ, RZ ;  /* 0x000000ffff1b7224 */ /* 0x000fe400078e00ff */
[----:B------:R-:W-:Y:S02]  /*21150*/  IMAD.IADD R21, R6, 0x1, R49 ;  /* 0x0000000106157824 */ /* 0x000fe400078e0231 */
[----:B------:R-:W-:-:S04]  /*21160*/  IMAD.WIDE.U32 R68, R45, R54, R68 ;  /* 0x000000362d447225 */ /* 0x000fc800078e0044 */
[----:B------:R-:W-:Y:S01]  /*21170*/  IMAD.IADD R31, R27, 0x1, R65 ;  /* 0x000000011b1f7824 */ /* 0x000fe200078e0241 */
[----:B------:R-:W-:Y:S01]  /*21180*/  IADD3.X R65, PT, PT, RZ, RZ, RZ, P1, !PT ;  /* 0x000000ffff417210 */ /* 0x000fe20000ffe4ff */
        /* <DEDUP_REMOVED lines=8> */
[----:B------:R-:W-:Y:S01]  /*21210*/  IMAD.X R69, RZ, RZ, RZ, P0 ;  /* 0x000000ffff457224 */ /* 0x000fe200000e06ff */
[----:B------:R-:W-:Y:S01]  /*21220*/  IADD3 R70, P1, PT, R71, R64, RZ ;  /* 0x0000004047467210 */ /* 0x000fe20007f3e0ff */
[----:B------:R-:W-:-:S04]  /*21230*/  IMAD.WIDE.U32 R20, R30, R20, R48 ;  /* 0x000000141e147225 */ /* 0x000fc800078e0030 */
[----:B------:R-:W-:Y:S02]  /*21240*/  IMAD.IADD R65, R19, 0x1, R65 ;  /* 0x0000000113417824 */ /* 0x000fe400078e0241 */
[----:B0-----:R-:W-:-:S04]  /*21250*/  IMAD.WIDE.U32 R68, R36, R40, R68 ;  /* 0x0000002824447225 */ /* 0x001fc800078e0044 */
[----:B------:R-:W-:Y:S01]  /*21260*/  IMAD.WIDE.U32 R48, R43, R53, R62 ;  /* 0x000000352b307225 */ /* 0x000fe200078e003e */
[----:B------:R-:W-:-:S03]  /*21270*/  IADD3 R62, P0, PT, R37, R20, RZ ;  /* 0x00000014253e7210 */ /* 0x000fc60007f1e0ff */
[----:B------:R-:W-:Y:S02]  /*21280*/  HFMA2 R20, -RZ, RZ, 0, 0 ;  /* 0x00000000ff147431 */ /* 0x000fe400000001ff */
[----:B------:R-:W-:Y:S01]  /*21290*/  IMAD.X R71, RZ, RZ, RZ, P1 ;  /* 0x000000ffff477224 */ /* 0x000fe200008e06ff */
[----:B------:R-:W-:Y:S01]  /*212a0*/  IADD3 R64, P1, PT, R65, R68, RZ ;  /* 0x0000004441407210 */ /* 0x000fe20007f3e0ff */
[----:B------:R-:W-:Y:S01]  /*212b0*/  IMAD.MOV.U32 R31, RZ, RZ, RZ ;  /* 0x000000ffff1f7224 */ /* 0x000fe200078e00ff */
[----:B------:R-:W-:Y:S01]  /*212c0*/  IADD3.X R63, PT, PT, RZ, RZ, RZ, P0, !PT ;  /* 0x000000ffff3f7210 */ /* 0x000fe200007fe4ff */
[----:B------:R-:W-:Y:S02]  /*212d0*/  IMAD.IADD R33, R2, 0x1, R49 ;  /* 0x0000000102217824 */ /* 0x000fe400078e0231 */
[----:B------:R-:W-:Y:S01]  /*212e0*/  IMAD.WIDE.U32 R70, R45, R55, R70 ;  /* 0x000000372d467225 */ /* 0x000fe200078e0046 */
[----:B------:R-:W-:-:S03]  /*212f0*/  IADD3 R69, PT, PT, R31, R69, RZ ;  /* 0x000000451f457210 */ /* 0x000fc60007ffe0ff */
[----:B------:R-:W-:Y:S01]  /*21300*/  IMAD.X R65, RZ, RZ, RZ, P1 ;  /* 0x000000ffff417224 */ /* 0x000fe200008e06ff */
[----:B------:R-:W-:Y:S01]  /*21310*/  IADD3 R68, P0, PT, R69, R58, RZ ;  /* 0x0000003a45447210 */ /* 0x000fe20007f1e0ff */
[----:B------:R-:W-:Y:S01]  /*21320*/  IMAD.WIDE.U32 R34, R24, R35, R62 ;  /* 0x0000002318227225 */ /* 0x000fe200078e003e */
[----:B------:R-:W-:Y:S02]  /*21330*/  IADD3 R62, P2, PT, R33, R70, RZ ;  /* 0x00000046213e7210 */ /* 0x000fe40007f5e0ff */
[----:B------:R-:W-:Y:S01]  /*21340*/  IADD3.X R69, PT, PT, RZ, RZ, RZ, P0, !PT ;  /* 0x000000ffff457210 */ /* 0x000fe200007fe4ff */
[----:B------:R-:W-:-:S04]  /*21350*/  IMAD.WIDE.U32 R64, R39, R23, R64 ;  /* 0x0000001727407225 */ /* 0x000fc800078e0040 */
[----:B------:R-:W-:Y:S02]  /*21360*/  IMAD.IADD R59, R57, 0x1, R71 ;  /* 0x00000001393b7824 */ /* 0x000fe400078e0247 */
[----:B------:R-:W-:Y:S02]  /*21370*/  IMAD R33, R48, R29, RZ ;  /* 0x0000001d30217224 */ /* 0x000fe400078e02ff */
[----:B------:R-:W-:Y:S01]  /*21380*/  IMAD.MOV.U32 R49, RZ, RZ, RZ ;  /* 0x000000ffff317224 */ /* 0x000fe200078e00ff */
[----:B------:R-:W-:Y:S01]  /*21390*/  IADD3 R58, P1, PT, R59, R64, RZ ;  /* 0x000000403b3a7210 */ /* 0x000fe20007f3e0ff */
[----:B------:R-:W-:Y:S02]  /*213a0*/  IMAD.X R63, RZ, RZ, RZ, P2 ;  /* 0x000000ffff3f7224 */ /* 0x000fe400010e06ff */
[----:B------:R-:W-:Y:S01]  /*213b0*/  IMAD.HI.U32 R37, R33, R52, R48 ;  /* 0x0000003421257227 */ /* 0x000fe200078e0030 */
[----:B------:R-:W-:-:S03]  /*213c0*/  IADD3.X R59, PT, PT, RZ, RZ, RZ, P1, !PT ;  /* 0x000000ffff3b7210 */ /* 0x000fc60000ffe4ff */
[----:B------:R-:W-:Y:S02]  /*213d0*/  IMAD.IADD R47, R27, 0x1, R65 ;  /* 0x000000011b2f7824 */ /* 0x000fe400078e0241 */
[----:B------:R-:W-:-:S04]  /*213e0*/  IMAD.WIDE.U32 R48, R36, R41, R68 ;  /* 0x0000002924307225 */ /* 0x000fc800078e0044 */
[----:B------:R-:W-:Y:S01]  /*213f0*/  IMAD.WIDE.U32 R64, R43, R54, R62 ;  /* 0x000000362b407225 */ /* 0x000fe200078e003e */
[----:B------:R-:W-:Y:S02]  /*21400*/  IADD3 R36, P0, PT, R47, R48, RZ ;  /* 0x000000302f247210 */ /* 0x000fe40007f1e0ff */
[----:B------:R-:W-:Y:S01]  /*21410*/  IADD3 R61, PT, PT, R20, R49, RZ ;  /* 0x00000031143d7210 */ /* 0x000fe20007ffe0ff */
        /* <DEDUP_REMOVED lines=15> */
[----:B------:R-:W-:Y:S02]  /*21510*/  IADD3 R36, P1, PT, R36, R61, RZ ;  /* 0x0000003d24247210 */ /* 0x000fe40007f3e0ff */
[----:B------:R-:W-:Y:S01]  /*21520*/  MOV R61, RZ ;  /* 0x000000ff003d7202 */ /* 0x000fe20000000f00 */
[----:B------:R-:W-:Y:S02]  /*21530*/  IMAD.IADD R59, R2, 0x1, R59 ;  /* 0x00000001023b7824 */ /* 0x000fe400078e023b */
[----:B------:R-:W-:Y:S02]  /*21540*/  IMAD R44, R58, R29, RZ ;  /* 0x0000001d3a2c7224 */ /* 0x000fe400078e02ff */
[----:B------:R-:W-:Y:S01]  /*21550*/  IMAD.MOV.U32 R60, RZ, RZ, R58 ;  /* 0x000000ffff3c7224 */ /* 0x000fe200078e003a */
[----:B------:R-:W-:Y:S01]  /*21560*/  IADD3 R58, P3, PT, R59, R62, RZ ;  /* 0x0000003e3b3a7210 */ /* 0x000fe20007f7e0ff */
[----:B------:R-:W-:-:S02]  /*21570*/  IMAD.X R37, RZ, RZ, RZ, P1 ;  /* 0x000000ffff257224 */ /* 0x000fc400008e06ff */
[----:B------:R-:W-:Y:S01]  /*21580*/  IMAD.HI.U32 R47, R44, R52, R60 ;  /* 0x000000342c2f7227 */ /* 0x000fe200078e003c */
[----:B------:R-:W-:-:S03]  /*21590*/  IADD3 R61, PT, PT, R57, R63, RZ ;  /* 0x0000003f393d7210 */ /* 0x000fc60007ffe0ff */
[----:B------:R-:W-:Y:S02]  /*215a0*/  IMAD.X R59, RZ, RZ, RZ, P3 ;  /* 0x000000ffff3b7224 */ /* 0x000fe400018e06ff */
[----:B------:R-:W-:-:S04]  /*215b0*/  IMAD.WIDE.U32 R36, R39, R41, R36 ;  /* 0x0000002927247225 */ /* 0x000fc800078e0024 */
[----:B------:R-:W-:Y:S02]  /*215c0*/  IMAD.X R49, RZ, RZ, RZ, P2 ;  /* 0x000000ffff317224 */ /* 0x000fe400010e06ff */
[----:B------:R-:W-:-:S04]  /*215d0*/  IMAD.WIDE.U32 R58, R33, R54, R58 ;  /* 0x00000036213a7225 */ /* 0x000fc800078e003a */
        /* <DEDUP_REMOVED lines=8> */
[----:B------:R-:W-:Y:S01]  /*21660*/  IADD3.X R61, PT, PT, RZ, RZ, RZ, P1, !PT ;  /* 0x000000ffff3d7210 */ /* 0x000fe20000ffe4ff */
[----:B------:R-:W-:Y:S01]  /*21670*/  IMAD.IADD R51, R20, 0x1, R37 ;  /* 0x0000000114337824 */ /* 0x000fe200078e0225 */
[----:B------:R-:W-:Y:S01]  /*21680*/  IADD3 R48, P2, PT, R49, R36, RZ ;  /* 0x0000002431307210 */ /* 0x000fe20007f5e0ff */
[----:B------:R-:W-:Y:S01]  /*21690*/  IMAD.WIDE.U32 R58, R44, R53, R58 ;  /* 0x000000352c3a7225 */ /* 0x000fe200078e003a */
[----:B------:R-:W-:-:S02]  /*216a0*/  IADD3 R50, P0, PT, R47, R50, RZ ;  /* 0x000000322f327210 */ /* 0x000fc40007f1e0ff */
[----:B------:R-:W-:Y:S01]  /*216b0*/  IADD3.X R49, PT, PT, RZ, RZ, RZ, P2, !PT ;  /* 0x000000ffff317210 */ /* 0x000fe200017fe4ff */
[----:B------:R-:W-:Y:S01]  /*216c0*/  IMAD.WIDE.U32 R60, R43, R22, R60 ;  /* 0x000000162b3c7225 */ /* 0x000fe200078e003c */
[----:B------:R-:W-:-:S03]  /*216d0*/  IADD3 R51, P1, PT, R51, R50, RZ ;  /* 0x0000003233337210 */ /* 0x000fc60007f3e0ff */
[----:B------:R-:W-:Y:S02]  /*216e0*/  IMAD.IADD R47, R2, 0x1, R59 ;  /* 0x00000001022f7824 */ /* 0x000fe400078e023b */
[----:B------:R-:W-:Y:S02]  /*216f0*/  HFMA2 R59, -RZ, RZ, 0, 0 ;  /* 0x00000000ff3b7431 */ /* 0x000fe400000001ff */
[----:B------:R-:W-:Y:S01]  /*21700*/  IMAD.IADD R61, R19, 0x1, R61 ;  /* 0x00000001133d7824 */ /* 0x000fe200078e023d */
[----:B------:R-:W-:Y:S01]  /*21710*/  IADD3 R36, P3, PT, R39, R60, RZ ;  /* 0x0000003c27247210 */ /* 0x000fe20007f7e0ff */
[----:B------:R-:W-:-:S03]  /*21720*/  IMAD.WIDE.U32 R48, R45, R40, R48 ;  /* 0x000000282d307225 */ /* 0x000fc600078e0030 */
[----:B------:R-:W-:Y:S01]  /*21730*/  IADD3.X R37, PT, PT, RZ, RZ, RZ, P3, !PT ;  /* 0x000000ffff257210 */ /* 0x000fe20001ffe4ff */
[----:B------:R-:W-:Y:S01]  /*21740*/  IMAD R39, R58, R29, RZ ;  /* 0x0000001d3a277224 */ /* 0x000fe200078e02ff */
[----:B------:R-:W-:Y:S01]  /*21750*/  IADD3 R48, P2, PT, R61, R48, RZ ;  /* 0x000000303d307210 */ /* 0x000fe20007f5e0ff */
[----:B------:R-:W-:Y:S02]  /*21760*/  IMAD.IADD R50, R31, 0x1, R49 ;  /* 0x000000011f327824 */ /* 0x000fe400078e0231 */
[----:B------:R-:W-:-:S04]  /*21770*/  IMAD.HI.U32 R63, R39, R52, R58 ;  /* 0x00000034273f7227 */ /* 0x000fc800078e003a */
        /* <DEDUP_REMOVED lines=23> */
[----:B------:R-:W-:Y:S02]  /*218f0*/  IMAD.IADD R45, R6, 0x1, R63 ;  /* 0x00000001062d7824 */ /* 0x000fe400078e023f */
        /* <DEDUP_REMOVED lines=18> */
[----:B------:R-:W-:Y:S02]  /*21a20*/  IMAD.X R56, RZ, RZ, RZ, P2 ;  /* 0x000000ffff387224 */ /* 0x000fe400010e06ff */
[----:B------:R-:W-:Y:S01]  /*21a30*/  IMAD.WIDE.U32 R46, R44, R55, R46 ;  /* 0x000000372c2e7225 */ /* 0x000fe200078e002e */
[----:B------:R-:W-:Y:S02]  /*21a40*/  IADD3 R59, P1, PT, R59, R42, RZ ;  /* 0x0000002a3b3b7210 */ /* 0x000fe40007f3e0ff */
        /* <DEDUP_REMOVED lines=10> */
[----:B------:R-:W-:Y:S02]  /*21af0*/  IMAD.IADD R49, R27, 0x1, R49 ;  /* 0x000000011b317824 */ /* 0x000fe400078e0231 */
[----:B------:R-:W-:Y:S02]  /*21b00*/  IMAD.MOV.U32 R37, RZ, RZ, RZ ;  /* 0x000000ffff257224 */ /* 0x000fe400078e00ff */
[----:B------:R-:W-:-:S02]  /*21b10*/  IMAD.X R47, RZ, RZ, RZ, P4 ;  /* 0x000000ffff2f7224 */ /* 0x000fc400020e06ff */
[----:B------:R-:W-:Y:S01]  /*21b20*/  IMAD.HI.U32 R61, R45, R52, R36 ;  /* 0x000000342d3d7227 */ /* 0x000fe200078e0024 */
[----:B------:R-:W-:-:S03]  /*21b30*/  IADD3 R36, P3, PT, R49, R50, RZ ;  /* 0x0000003231247210 */ /* 0x000fc60007f7e0ff */
[----:B------:R-:W-:Y:S01]  /*21b40*/  IMAD.WIDE.U32 R48, R39, R54, R42 ;  /* 0x0000003627307225 */ /* 0x000fe200078e002a */
[----:B------:R-:W-:-:S03]  /*21b50*/  IADD3.X R37, PT, PT, RZ, RZ, RZ, P3, !PT ;  /* 0x000000ffff257210 */ /* 0x000fc60001ffe4ff */
        /* <DEDUP_REMOVED lines=14> */
[----:B------:R-:W-:Y:S01]  /*21c40*/  IMAD.IADD R35, R38, 0x1, R35 ;  /* 0x0000000126237824 */ /* 0x000fe200078e0223 */
[----:B------:R-:W-:Y:S01]  /*21c50*/  IADD3.X R51, PT, PT, RZ, RZ, RZ, P6, !PT ;  /* 0x000000ffff337210 */ /* 0x000fe200037fe4ff */
[----:B------:R-:W-:Y:S01]  /*21c60*/  IMAD.X R49, RZ, RZ, RZ, P4 ;  /* 0x000000ffff317224 */ /* 0x000fe200020e06ff */
[----:B------:R-:W-:Y:S01]  /*21c70*/  IADD3.X R37, PT, PT, RZ, RZ, RZ, P1, !PT ;  /* 0x000000ffff257210 */ /* 0x000fe20000ffe4ff */
[----:B------:R-:W-:Y:S01]  /*21c80*/  IMAD.WIDE.U32 R46, R44, R23, R46 ;  /* 0x000000172c2e7225 */ /* 0x000fe200078e002e */
[----:B------:R-:W-:-:S03]  /*21c90*/  IADD3 R59, P4, PT, R59, R56, RZ ;  /* 0x000000383b3b7210 */ /* 0x000fc60007f9e0ff */
[----:B------:R-:W-:-:S04]  /*21ca0*/  IMAD.WIDE.U32 R42, R45, R53, R50 ;  /* 0x000000352d2a7225 */ /* 0x000fc800078e0032 */
        /* <DEDUP_REMOVED lines=19> */
[----:B------:R-:W-:Y:S01]  /*21de0*/  IMAD.WIDE.U32 R46, R39, R22, R46 ;  /* 0x00000016272e7225 */ /* 0x000fe200078e002e */
[----:B------:R-:W-:Y:S02]  /*21df0*/  IADD3 R59, P0, PT, R59, R34, RZ ;  /* 0x000000223b3b7210 */ /* 0x000fe40007f1e0ff */
[----:B------:R-:W-:Y:S01]  /*21e00*/  IADD3 R34, P6, PT, R43, R50, RZ ;  /* 0x000000322b227210 */ /* 0x000fe20007fde0ff */
[----:B------:R-:W-:Y:S01]  /*21e10*/  IMAD.IADD R51, R4, 0x1, R33 ;  /* 0x0000000104337824 */ /* 0x000fe200078e0221 */
[----:B------:R-:W-:Y:S01]  /*21e20*/  IADD3 R49, PT, PT, R19, R47, RZ ;  /* 0x0000002f13317210 */ /* 0x000fe20007ffe0ff */
[----:B------:R-:W-:Y:S01]  /*21e30*/  IMAD.WIDE.U32 R36, R44, R40, R36 ;  /* 0x000000282c247225 */ /* 0x000fe200078e0024 */
[----:B------:R-:W-:-:S02]  /*21e40*/  IADD3.X R43, PT, PT, RZ, RZ, RZ, P1, !PT ;  /* 0x000000ffff2b7210 */ /* 0x000fc40000ffe4ff */
[----:B------:R-:W-:Y:S01]  /*21e50*/  IADD3 R50, P2, PT, R51, R46, RZ ;  /* 0x0000002e33327210 */ /* 0x000fe20007f5e0ff */
[----:B------:R-:W-:Y:S01]  /*21e60*/  IMAD.IADD R47, R31, 0x1, R37 ;  /* 0x000000011f2f7824 */ /* 0x000fe200078e0225 */
        /* <DEDUP_REMOVED lines=11> */
[----:B------:R-:W-:Y:S01]  /*21f20*/  IMAD.IADD R21, R57, 0x1, R37 ;  /* 0x0000000139157824 */ /* 0x000fe200078e0225 */
[----:B------:R-:W-:Y:S01]  /*21f30*/  IADD3 R49, PT, PT, R27, R49, RZ ;  /* 0x000000311b317210 */ /* 0x000fe20007ffe0ff */
[----:B------:R-:W-:-:S03]  /*21f40*/  IMAD.WIDE.U32 R46, R44, R41, R46 ;  /* 0x000000292c2e7225 */ /* 0x000fc600078e002e */
[----:B------:R-:W-:Y:S01]  /*21f50*/  IADD3 R34, P4, PT, R21, R48, RZ ;  /* 0x0000003015227210 */ /* 0x000fe20007f9e0ff */
[----:B------:R-:W-:Y:S01]  /*21f60*/  IMAD.X R21, RZ, RZ, RZ, P6 ;  /* 0x000000ffff157224 */ /* 0x000fe200030e06ff */
[----:B------:R-:W-:Y:S02]  /*21f70*/  IADD3 R48, P5, PT, R49, R46, RZ ;  /* 0x0000002e31307210 */ /* 0x000fe40007fbe0ff */
[----:B------:R-:W-:Y:S02]  /*21f80*/  IADD3 R46, P6, PT, R35, R56, RZ ;  /* 0x00000038232e7210 */ /* 0x000fe40007fde0ff */
[----:B------:R-:W-:Y:S01]  /*21f90*/  IADD3.X R35, PT, PT, RZ, RZ, RZ, P4, !PT ;  /* 0x000000ffff237210 */ /* 0x000fe200027fe4ff */
[----:B------:R-:W-:Y:S01]  /*21fa0*/  IMAD.X R49, RZ, RZ, RZ, P5 ;  /* 0x000000ffff317224 */ /* 0x000fe200028e06ff */
[----:B------:R-:W-:Y:S01]  /*21fb0*/  IADD3 R21, P4, PT, R21, R38, RZ ;  /* 0x0000002615157210 */ /* 0x000fe20007f9e0ff */
[----:B------:R-:W-:Y:S01]  /*21fc0*/  IMAD.IADD R38, R20, 0x1, R47 ;  /* 0x0000000114267824 */ /* 0x000fe200078e022f */
        /* <DEDUP_REMOVED lines=9> */
[----:B------:R-:W-:Y:S01]  /*22060*/  IMAD.MOV.U32 R60, RZ, RZ, R34 ;  /* 0x000000ffff3c7224 */ /* 0x000fe200078e0022 */
        /* <DEDUP_REMOVED lines=38> */
[----:B------:R-:W-:Y:S01]  /*222d0*/  IMAD.MOV.U32 R25, RZ, RZ, R42 ;  /* 0x000000ffff197224 */ /* 0x000fe200078e002a */
[----:B------:R-:W-:Y:S01]  /*222e0*/  MOV R42, R32 ;  /* 0x00000020002a7202 */ /* 0x000fe20000000f00 */
[----:B------:R-:W-:Y:S01]  /*222f0*/  IMAD.MOV.U32 R20, RZ, RZ, R28 ;  /* 0x000000ffff147224 */ /* 0x000fe200078e001c */
        /* <DEDUP_REMOVED lines=31> */
.L_x_320:
        /* <DEDUP_REMOVED lines=22> */
.L_x_321:
[----:B------:R-:W-:Y:S02]  /*22650*/  HFMA2 R35, -RZ, RZ, 0, 0 ;  /* 0x00000000ff237431 */ /* 0x000fe400000001ff */
[----:B------:R-:W-:Y:S01]  /*22660*/  IMAD.WIDE.U32 R32, R77, UR11, RZ ;  /* 0x0000000b4d207c25 */ /* 0x000fe2000f8e00ff */
[----:B------:R-:W-:-:S03]  /*22670*/  IADD3 R5, P0, PT, -R5, R25, RZ ;  /* 0x0000001905057210 */ /* 0x000fc60007f1e1ff */
[----:B------:R-:W-:Y:S02]  /*22680*/  IMAD.MOV.U32 R34, RZ, RZ, R33 ;  /* 0x000000ffff227224 */ /* 0x000fe400078e0021 */
[----:B------:R-:W-:Y:S02]  /*22690*/  IMAD R21, R32, R29, RZ ;  /* 0x0000001d20157224 */ /* 0x000fe400078e02ff */
[----:B------:R-:W-:Y:S02]  /*226a0*/  IMAD.MOV.U32 R37, RZ, RZ, RZ ;  /* 0x000000ffff257224 */ /* 0x000fe400078e00ff */
[----:B------:R-:W-:-:S04]  /*226b0*/  IMAD.WIDE.U32 R34, R77, UR10, R34 ;  /* 0x0000000a4d227c25 */ /* 0x000fc8000f8e0022 */
[----:B------:R-:W-:Y:S01]  /*226c0*/  IMAD.MOV.U32 R36, RZ, RZ, R35 ;  /* 0x000000ffff247224 */ /* 0x000fe200078e0023 */
[----:B------:R-:W-:Y:S01]  /*226d0*/  MOV R38, R34 ;  /* 0x0000002200267202 */ /* 0x000fe20000000f00 */
[----:B------:R-:W-:Y:S02]  /*226e0*/  IMAD.MOV.U32 R33, RZ, RZ, RZ ;  /* 0x000000ffff217224 */ /* 0x000fe400078e00ff */
[----:B------:R-:W-:Y:S02]  /*226f0*/  IMAD.MOV.U32 R39, RZ, RZ, RZ ;  /* 0x000000ffff277224 */ /* 0x000fe400078e00ff */
[----:B------:R-:W-:-:S04]  /*22700*/  IMAD.WIDE.U32 R34, R77, UR9, R36 ;  /* 0x000000094d227c25 */ /* 0x000fc8000f8e0024 */
[----:B------:R-:W-:-:S04]  /*22710*/  IMAD.HI.U32 R33, R21, R52, R32 ;  /* 0x0000003415217227 */ /* 0x000fc800078e0020 */
[----:B------:R-:W-:-:S04]  /*22720*/  IMAD.WIDE.U32 R36, R78, UR11, R38 ;  /* 0x0000000b4e247c25 */ /* 0x000fc8000f8e0026 */
[----:B------:R-:W-:Y:S02]  /*22730*/  IMAD.IADD R45, R6, 0x1, R33 ;  /* 0x00000001062d7824 */ /* 0x000fe400078e0221 */
[----:B------:R-:W-:Y:S01]  /*22740*/  HFMA2 R33, -RZ, RZ, 0, 0 ;  /* 0x00000000ff217431 */ /* 0x000fe200000001ff */
[----:B------:R-:W-:Y:S01]  /*22750*/  IADD3 R38, P2, PT, R34, R37, RZ ;  /* 0x0000002522267210 */ /* 0x000fe20007f5e0ff */
[----:B------:R-:W-:Y:S02]  /*22760*/  IMAD.X R25, RZ, RZ, -0x1, P0 ;  /* 0xffffffffff197424 */ /* 0x000fe400000e06ff */
[----:B------:R-:W-:Y:S01]  /*22770*/  IMAD.MOV.U32 R32, RZ, RZ, R35 ;  /* 0x000000ffff207224 */ /* 0x000fe200078e0023 */
[----:B------:R-:W-:Y:S02]  /*22780*/  IADD3.X R39, PT, PT, RZ, RZ, RZ, P2, !PT ;  /* 0x000000ffff277210 */ /* 0x000fe400017fe4ff */
[----:B------:R-:W-:Y:S02]  /*22790*/  SHF.R.U32.HI R25, RZ, 0x1f, R25 ;  /* 0x0000001fff197819 */ /* 0x000fe40000011619 */
[----:B------:R-:W-:Y:S01]  /*227a0*/  IADD3 R44, P3, PT, R36, R45, RZ ;  /* 0x0000002d242c7210 */ /* 0x000fe20007f7e0ff */
[----:B------:R-:W-:Y:S01]  /*227b0*/  IMAD.WIDE.U32 R32, R77, UR8, R32 ;  /* 0x000000084d207c25 */ /* 0x000fe2000f8e0020 */
[----:B------:R-:W-:-:S03]  /*227c0*/  IADD3 R8, P0, P1, R42, -R25, -R8 ;  /* 0x800000192a087210 */ /* 0x000fc6000791e808 */
[----:B------:R-:W-:Y:S01]  /*227d0*/  IMAD.WIDE.U32 R34, R78, UR10, R38 ;  /* 0x0000000a4e227c25 */ /* 0x000fe2000f8e0026 */
[----:B------:R-:W-:-:S03]  /*227e0*/  IADD3.X R42, PT, PT, RZ, -0x1, R17, P0, P1 ;  /* 0xffffffffff2a7810 */ /* 0x000fc600007e2411 */
[----:B------:R-:W-:Y:S02]  /*227f0*/  HFMA2 R39, -RZ, RZ, 0, 0 ;  /* 0x00000000ff277431 */ /* 0x000fe400000001ff */
[----:B------:R-:W-:Y:S01]  /*22800*/  IMAD.MOV.U32 R38, RZ, RZ, R34 ;  /* 0x000000ffff267224 */ /* 0x000fe200078e0022 */
[----:B------:R-:W-:Y:S01]  /*22810*/  IADD3 R36, P2, PT, R32, R35, RZ ;  /* 0x0000002320247210 */ /* 0x000fe20007f5e0ff */
[----:B------:R-:W-:Y:S01]  /*22820*/  IMAD.X R45, RZ, RZ, RZ, P3 ;  /* 0x000000ffff2d7224 */ /* 0x000fe200018e06ff */
[----:B------:R-:W-:Y:S01]  /*22830*/  MOV R32, R33 ;  /* 0x0000002100207202 */ /* 0x000fe20000000f00 */
[----:B------:R-:W-:Y:S01]  /*22840*/  IMAD.MOV.U32 R33, RZ, RZ, RZ ;  /* 0x000000ffff217224 */ /* 0x000fe200078e00ff */
[----:B------:R-:W-:Y:S01]  /*22850*/  SHF.R.U32.HI R42, RZ, 0x1f, R42 ;  /* 0x0000001fff2a7819 */ /* 0x000fe2000001162a */
[----:B------:R-:W-:Y:S02]  /*22860*/  IMAD.X R37, RZ, RZ, RZ, P2 ;  /* 0x000000ffff257224 */ /* 0x000fe400010e06ff */
[----:B------:R-:W-:Y:S01]  /*22870*/  IMAD.WIDE.U32 R32, R77, UR7, R32 ;  /* 0x000000074d207c25 */ /* 0x000fe2000f8e0020 */
[----:B------:R-:W-:-:S03]  /*22880*/  IADD3 R9, P0, P1, R43, -R42, -R9 ;  /* 0x8000002a2b097210 */ /* 0x000fc6000791e809 */
[----:B------:R-:W-:Y:S01]  /*22890*/  IMAD.WIDE.U32 R34, R78, UR9, R36 ;  /* 0x000000094e227c25 */ /* 0x000fe2000f8e0024 */
[----:B------:R-:W-:-:S03]  /*228a0*/  IADD3.X R25, PT, PT, RZ, -0x1, R17, P0, P1 ;  /* 0xffffffffff197810 */ /* 0x000fc600007e2411 */
[----:B------:R-:W-:Y:S01]  /*228b0*/  IMAD.WIDE.U32 R36, R79, UR11, R38 ;  /* 0x0000000b4f247c25 */ /* 0x000fe2000f8e0026 */
[----:B------:R-:W-:Y:S02]  /*228c0*/  IADD3 R38, P0, PT, R32, R35, RZ ;  /* 0x0000002320267210 */ /* 0x000fe40007f1e0ff */
[----:B------:R-:W-:Y:S01]  /*228d0*/  SHF.R.U32.HI R25, RZ, 0x1f, R25 ;  /* 0x0000001fff197819 */ /* 0x000fe20000011619 */
[----:B------:R-:W-:Y:S01]  /*228e0*/  IMAD.WIDE.U32 R44, R21, R53, R44 ;  /* 0x00000035152c7225 */ /* 0x000fe200078e002c */
[----:B------:R-:W-:Y:S02]  /*228f0*/  IADD3 R42, P1, PT, R34, R37, RZ ;  /* 0x00000025222a7210 */ /* 0x000fe40007f3e0ff */
[----:B------:R-:W-:Y:S01]  /*22900*/  IADD3 R60, P6, P5, R60, -R25, -R10 ;  /* 0x800000193c3c7210 */ /* 0x000fe20007dde80a */
[----:B------:R-:W-:Y:S01]  /*22910*/  IMAD.MOV.U32 R34, RZ, RZ, R33 ;  /* 0x000000ffff227224 */ /* 0x000fe200078e0021 */
[----:B------:R-:W-:Y:S01]  /*22920*/  IADD3 R47, PT, PT, R2, R45, RZ ;  /* 0x0000002d022f7210 */ /* 0x000fe20007ffe0ff */
[----:B------:R-:W-:Y:S01]  /*22930*/  IMAD.MOV.U32 R35, RZ, RZ, RZ ;  /* 0x000000ffff237224 */ /* 0x000fe200078e00ff */
[----:B------:R-:W-:Y:S01]  /*22940*/  IADD3.X R43, PT, PT, RZ, RZ, RZ, P1, !PT ;  /* 0x000000ffff2b7210 */ /* 0x000fe20000ffe4ff */
[----:B------:R-:W-:Y:S01]  /*22950*/  IMAD.X R39, RZ, RZ, RZ, P0 ;  /* 0x000000ffff277224 */ /* 0x000fe200000e06ff */
[----:B------:R-:W-:Y:S01]  /*22960*/  IADD3 R46, P2, PT, R36, R47, RZ ;  /* 0x0000002f242e7210 */ /* 0x000fe20007f5e0ff */
[----:B------:R-:W-:Y:S01]  /*22970*/  IMAD.WIDE.U32 R34, R77, UR6, R34 ;  /* 0x000000064d227c25 */ /* 0x000fe2000f8e0022 */
[----:B------:R-:W0:Y:S02]  /*22980*/  LDC R10, c[0x3][0x1c] ;  /* 0x00c00700ff0a7b82 */ /* 0x000e240000000800 */
[----:B------:R-:W-:Y:S01]  /*22990*/  IADD3.X R47, PT, PT, RZ, RZ, RZ, P2, !PT ;  /* 0x000000ffff2f7210 */ /* 0x000fe200017fe4ff */
[----:B------:R-:W-:-:S04]  /*229a0*/  IMAD.WIDE.U32 R36, R78, UR8, R38 ;  /* 0x000000084e247c25 */ /* 0x000fc8000f8e0026 */
[----:B------:R-:W-:Y:S01]  /*229b0*/  IMAD.WIDE.U32 R38, R79, UR10, R42 ;  /* 0x0000000a4f267c25 */ /* 0x000fe2000f8e002a */
[----:B------:R-:W-:-:S03]  /*229c0*/  IADD3 R42, P0, PT, R34, R37, RZ ;  /* 0x00000025222a7210 */ /* 0x000fc60007f1e0ff */
[----:B------:R-:W-:Y:S02]  /*229d0*/  IMAD R25, R44, R29, RZ ;  /* 0x0000001d2c197224 */ /* 0x000fe400078e02ff */
[----:B------:R-:W-:Y:S02]  /*229e0*/  IMAD.MOV.U32 R45, RZ, RZ, RZ ;  /* 0x000000ffff2d7224 */ /* 0x000fe400078e00ff */
[----:B------:R-:W-:Y:S02]  /*229f0*/  IMAD.X R43, RZ, RZ, RZ, P0 ;  /* 0x000000ffff2b7224 */ /* 0x000fe400000e06ff */
[----:B------:R-:W-:Y:S01]  /*22a00*/  IMAD.HI.U32 R45, R25, R52, R44 ;  /* 0x00000034192d7227 */ /* 0x000fe200078e002c */
[----:B------:R-:W-:-:S03]  /*22a10*/  IADD3 R44, P1, PT, R36, R39, RZ ;  /* 0x00000027242c7210 */ /* 0x000fc60007f3e0ff */
[----:B------:R-:W-:-:S04]  /*22a20*/  IMAD.WIDE.U32 R36, R78, UR7, R42 ;  /* 0x000000074e247c25 */ /* 0x000fc8000f8e002a */
[----:B------:R-:W-:Y:S02]  /*22a30*/  HFMA2 R43, -RZ, RZ, 0, 0 ;  /* 0x00000000ff2b7431 */ /* 0x000fe400000001ff */
[----:B------:R-:W-:-:S04]  /*22a40*/  IMAD.WIDE.U32 R46, R21, R54, R46 ;  /* 0x00000036152e7225 */ /* 0x000fc800078e002e */
[----:B------:R-:W-:Y:S01]  /*22a50*/  IMAD.IADD R51, R6, 0x1, R45 ;  /* 0x0000000106337824 */ /* 0x000fe200078e022d */
[----:B------:R-:W-:Y:S01]  /*22a60*/  IADD3.X R45, PT, PT, RZ, RZ, RZ, P1, !PT ;  /* 0x000000ffff2d7210 */ /* 0x000fe20000ffe4ff */
[----:B------:R-:W-:Y:S02]  /*22a70*/  IMAD.MOV.U32 R42, RZ, RZ, R38 ;  /* 0x000000ffff2a7224 */ /* 0x000fe400078e0026 */
[----:B------:R-:W-:Y:S01]  /*22a80*/  IMAD.MOV.U32 R32, RZ, RZ, R35 ;  /* 0x000000ffff207224 */ /* 0x000fe200078e0023 */
[----:B------:R-:W-:Y:S01]  /*22a90*/  IADD3 R50, P2, PT, R51, R46, RZ ;  /* 0x0000002e33327210 */ /* 0x000fe20007f5e0ff */
[----:B------:R-:W-:Y:S01]  /*22aa0*/  IMAD.MOV.U32 R33, RZ, RZ, RZ ;  /* 0x000000ffff217224 */ /* 0x000fe200078e00ff */
[----:B------:R-:W-:Y:S01]  /*22ab0*/  MOV R35, RZ ;  /* 0x000000ff00237202 */ /* 0x000fe20000000f00 */
[----:B------:R-:W-:Y:S02]  /*22ac0*/  IMAD.IADD R47, R4, 0x1, R47 ;  /* 0x00000001042f7824 */ /* 0x000fe400078e022f */
[----:B------:R-:W-:-:S04]  /*22ad0*/  IMAD.WIDE.U32 R42, R80, UR11, R42 ;  /* 0x0000000b502a7c25 */ /* 0x000fc8000f8e002a */
[----:B------:R-:W-:Y:S01]  /*22ae0*/  IMAD.WIDE.U32 R32, R77, UR5, R32 ;  /* 0x000000054d207c25 */ /* 0x000fe2000f8e0020 */
[----:B------:R-:W-:-:S03]  /*22af0*/  IADD3 R48, P3, PT, R42, R47, RZ ;  /* 0x0000002f2a307210 */ /* 0x000fc60007f7e0ff */
[----:B------:R-:W-:Y:S01]  /*22b00*/  IMAD.X R51, RZ, RZ, RZ, P2 ;  /* 0x000000ffff337224 */ /* 0x000fe200010e06ff */
[----:B------:R-:W-:Y:S01]  /*22b10*/  IADD3.X R49, PT, PT, RZ, RZ, RZ, P3, !PT ;  /* 0x000000ffff317210 */ /* 0x000fe20001ffe4ff */
[----:B------:R-:W-:Y:S01]  /*22b20*/  IMAD.WIDE.U32 R38, R79, UR9, R44 ;  /* 0x000000094f267c25 */ /* 0x000fe2000f8e002c */
[----:B------:R-:W-:-:S03]  /*22b30*/  IADD3 R44, P0, PT, R32, R37, RZ ;  /* 0x00000025202c7210 */ /* 0x000fc60007f1e0ff */
[----:B------:R-:W-:Y:S01]  /*22b40*/  IMAD.WIDE.U32 R50, R25, R53, R50 ;  /* 0x0000003519327225 */ /* 0x000fe200078e0032 */
[----:B------:R-:W-:Y:S02]  /*22b50*/  IADD3 R46, P1, PT, R36, R39, RZ ;  /* 0x00000027242e7210 */ /* 0x000fe40007f3e0ff */
[----:B------:R-:W-:Y:S01]  /*22b60*/  IADD3 R42, P2, PT, R38, R43, RZ ;  /* 0x0000002b262a7210 */ /* 0x000fe20007f5e0ff */
[----:B------:R-:W-:Y:S02]  /*22b70*/  IMAD.MOV.U32 R34, RZ, RZ, R33 ;  /* 0x000000ffff227224 */ /* 0x000fe400078e0021 */
[----:B------:R-:W-:Y:S01]  /*22b80*/  IMAD.IADD R59, R2, 0x1, R51 ;  /* 0x00000001023b7824 */ /* 0x000fe200078e0233 */
[----:B------:R-:W-:Y:S01]  /*22b90*/  IADD3.X R43, PT, PT, RZ, RZ, RZ, P2, !PT ;  /* 0x000000ffff2b7210 */ /* 0x000fe200017fe4ff */
[----:B------:R-:W-:Y:S02]  /*22ba0*/  IMAD.X R45, RZ, RZ, RZ, P0 ;  /* 0x000000ffff2d7224 */ /* 0x000fe400000e06ff */
[----:B------:R-:W-:-:S04]  /*22bb0*/  IMAD.WIDE.U32 R48, R21, R55, R48 ;  /* 0x0000003715307225 */ /* 0x000fc800078e0030 */
[----:B------:R-:W-:Y:S01]  /*22bc0*/  IMAD.X R47, RZ, RZ, RZ, P1 ;  /* 0x000000ffff2f7224 */ /* 0x000fe200008e06ff */
[----:B------:R-:W-:Y:S01]  /*22bd0*/  IADD3 R48, P2, PT, R59, R48, RZ ;  /* 0x000000303b307210 */ /* 0x000fe20007f5e0ff */
[----:B------:R-:W-:-:S04]  /*22be0*/  IMAD.WIDE.U32 R34, R77, UR4, R34 ;  /* 0x000000044d227c25 */ /* 0x000fc8000f8e0022 */
[----:B------:R-:W-:Y:S02]  /*22bf0*/  IMAD R33, R50, R29, RZ ;  /* 0x0000001d32217224 */ /* 0x000fe400078e02ff */
[----:B------:R-:W-:Y:S02]  /*22c00*/  IMAD.MOV.U32 R51, RZ, RZ, RZ ;  /* 0x000000ffff337224 */ /* 0x000fe400078e00ff */
[----:B------:R-:W-:-:S04]  /*22c10*/  IMAD.WIDE.U32 R36, R78, UR6, R44 ;  /* 0x000000064e247c25 */ /* 0x000fc8000f8e002c */
[----:B------:R-:W-:Y:S01]  /*22c20*/  IMAD.WIDE.U32 R38, R79, UR8, R46 ;  /* 0x000000084f267c25 */ /* 0x000fe2000f8e002e */
[----:B------:R-:W-:-:S03]  /*22c30*/  IADD3 R44, P0, PT, R34, R37, RZ ;  /* 0x00000025222c7210 */ /* 0x000fc60007f1e0ff */
[----:B------:R-:W-:Y:S01]  /*22c40*/  IMAD.WIDE.U32 R42, R80, UR10, R42 ;  /* 0x0000000a502a7c25 */ /* 0x000fe2000f8e002a */
[----:B------:R-:W-:-:S03]  /*22c50*/  IADD3 R46, P1, PT, R36, R39, RZ ;  /* 0x00000027242e7210 */ /* 0x000fc60007f3e0ff */
[----:B------:R-:W-:Y:S01]  /*22c60*/  IMAD.HI.U32 R61, R33, R52, R50 ;  /* 0x00000034213d7227 */ /* 0x000fe200078e0032 */
[----:B------:R-:W-:-:S03]  /*22c70*/  IADD3.X R47, PT, PT, RZ, RZ, RZ, P1, !PT ;  /* 0x000000ffff2f7210 */ /* 0x000fc60000ffe4ff */
[----:B------:R-:W-:Y:S01]  /*22c80*/  IMAD.IADD R51, R57, 0x1, R49 ;  /* 0x0000000139337824 */ /* 0x000fe200078e0231 */
[----:B------:R-:W-:Y:S01]  /*22c90*/  IADD3 R59, PT, PT, R6, R61, RZ ;  /* 0x0000003d063b7210 */ /* 0x000fe20007ffe0ff */
[----:B------:R-:W-:Y:S01]  /*22ca0*/  IMAD.X R49, RZ, RZ, RZ, P2 ;  /* 0x000000ffff317224 */ /* 0x000fe200010e06ff */
[----:B------:R-:W-:Y:S01]  /*22cb0*/  IADD3 R38, P2, PT, R38, R43, RZ ;  /* 0x0000002b26267210 */ /* 0x000fe20007f5e0ff */
[----:B------:R-:W-:Y:S02]  /*22cc0*/  IMAD.MOV.U32 R43, RZ, RZ, RZ ;  /* 0x000000ffff2b7224 */ /* 0x000fe400078e00ff */
[----:B------:R-:W-:Y:S02]  /*22cd0*/  IMAD.X R45, RZ, RZ, RZ, P0 ;  /* 0x000000ffff2d7224 */ /* 0x000fe400000e06ff */
[----:B------:R-:W-:-:S04]  /*22ce0*/  IMAD.WIDE.U32 R42, R81, UR11, R42 ;  /* 0x0000000b512a7c25 */ /* 0x000fc8000f8e002a */
[----:B------:R-:W-:Y:S01]  /*22cf0*/  IMAD.WIDE.U32 R36, R78, UR5, R44 ;  /* 0x000000054e247c25 */ /* 0x000fe2000f8e002c */
[----:B------:R-:W-:-:S03]  /*22d00*/  IADD3 R50, P1, PT, R42, R51, RZ ;  /* 0x000000332a327210 */ /* 0x000fc60007f3e0ff */
[----:B------:R-:W-:Y:S01]  /*22d10*/  IMAD.WIDE.U32 R48, R25, R54, R48 ;  /* 0x0000003619307225 */ /* 0x000fe200078e0030 */
[----:B------:R-:W-:Y:S02]  /*22d20*/  IADD3 R42, P0, PT, R35, R37, RZ ;  /* 0x00000025232a7210 */ /* 0x000fe40007f1e0ff */
[----:B------:R-:W-:Y:S01]  /*22d30*/  IADD3.X R51, PT, PT, RZ, RZ, RZ, P1, !PT ;  /* 0x000000ffff337210 */ /* 0x000fe20000ffe4ff */
[----:B------:R-:W-:Y:S01]  /*22d40*/  IMAD.X R39, RZ, RZ, RZ, P2 ;  /* 0x000000ffff277224 */ /* 0x000fe200010e06ff */
[----:B------:R-:W-:Y:S01]  /*22d50*/  IADD3 R58, P3, PT, R59, R48, RZ ;  /* 0x000000303b3a7210 */ /* 0x000fe20007f7e0ff */
[----:B------:R-:W-:-:S04]  /*22d60*/  IMAD.WIDE.U32 R34, R79, UR7, R46 ;  /* 0x000000074f227c25 */ /* 0x000fc8000f8e002e */
[----:B------:R-:W-:Y:S01]  /*22d70*/  IMAD.WIDE.U32 R38, R80, UR9, R38 ;  /* 0x0000000950267c25 */ /* 0x000fe2000f8e0026 */
[----:B------:R-:W-:-:S03]  /*22d80*/  IADD3 R44, P1, PT, R36, R35, RZ ;  /* 0x00000023242c7210 */ /* 0x000fc60007f3e0ff */
        /* <DEDUP_REMOVED lines=11> */
[----:B------:R-:W-:-:S04]  /*22e40*/  IMAD.WIDE.U32 R36, R78, UR4, R42 ;  /* 0x000000044e247c25 */ /* 0x000fc8000f8e002a */
[----:B------:R-:W-:-:S04]  /*22e50*/  IMAD.WIDE.U32 R42, R80, UR8, R46 ;  /* 0x00000008502a7c25 */ /* 0x000fc8000f8e002e */
[----:B------:R-:W-:Y:S02]  /*22e60*/  HFMA2 R47, -RZ, RZ, 0, 0 ;  /* 0x00000000ff2f7431 */ /* 0x000fe400000001ff */
[----:B------:R-:W-:-:S04]  /*22e70*/  IMAD.WIDE.U32 R38, R79, UR6, R44 ;  /* 0x000000064f267c25 */ /* 0x000fc8000f8e002c */
[----:B------:R-:W-:Y:S01]  /*22e80*/  IMAD.IADD R67, R19, 0x1, R51 ;  /* 0x0000000113437824 */ /* 0x000fe200078e0233 */
[----:B------:R-:W-:Y:S01]  /*22e90*/  MOV R51, RZ ;  /* 0x000000ff00337202 */ /* 0x000fe20000000f00 */
[----:B------:R-:W-:Y:S01]  /*22ea0*/  IMAD.WIDE.U32 R44, R81, UR10, R48 ;  /* 0x0000000a512c7c25 */ /* 0x000fe2000f8e0030 */
[----:B------:R-:W-:-:S03]  /*22eb0*/  IADD3 R48, P0, PT, R36, R39, RZ ;  /* 0x0000002724307210 */ /* 0x000fc60007f1e0ff */
[----:B------:R-:W-:Y:S01]  /*22ec0*/  IMAD.IADD R65, R2, 0x1, R35 ;  /* 0x0000000102417824 */ /* 0x000fe200078e0223 */
[----:B------:R-:W-:Y:S01]  /*22ed0*/  IADD3 R58, P2, PT, R42, R45, RZ ;  /* 0x0000002d2a3a7210 */ /* 0x000fe20007f5e0ff */
[----:B------:R-:W-:Y:S02]  /*22ee0*/  IMAD R35, R34, R29, RZ ;  /* 0x0000001d22237224 */ /* 0x000fe400078e02ff */
[----:B------:R-:W-:Y:S02]  /*22ef0*/  IMAD.MOV.U32 R50, RZ, RZ, R34 ;  /* 0x000000ffff327224 */ /* 0x000fe400078e0022 */
[----:B------:R-:W-:Y:S02]  /*22f00*/  IMAD.MOV.U32 R46, RZ, RZ, R44 ;  /* 0x000000ffff2e7224 */ /* 0x000fe400078e002c */
[----:B------:R-:W-:Y:S02]  /*22f10*/  IMAD.X R63, RZ, RZ, RZ, P4 ;  /* 0x000000ffff3f7224 */ /* 0x000fe400020e06ff */
[----:B------:R-:W-:Y:S01]  /*22f20*/  IMAD.HI.U32 R69, R35, R52, R50 ;  /* 0x0000003423457227 */ /* 0x000fe200078e0032 */
[----:B------:R-:W-:-:S03]  /*22f30*/  IADD3 R50, P1, PT, R38, R43, RZ ;  /* 0x0000002b26327210 */ /* 0x000fc60007f3e0ff */
[----:B------:R-:W-:-:S04]  /*22f40*/  IMAD.WIDE.U32 R46, R82, UR11, R46 ;  /* 0x0000000b522e7c25 */ /* 0x000fc8000f8e002e */
[----:B------:R-:W-:-:S04]  /*22f50*/  IMAD.WIDE.U32 R38, R25, R55, R62 ;  /* 0x0000003719267225 */ /* 0x000fc800078e003e */
[----:B------:R-:W-:Y:S01]  /*22f60*/  IMAD.X R49, RZ, RZ, RZ, P0 ;  /* 0x000000ffff317224 */ /* 0x000fe200000e06ff */
[----:B------:R-:W-:Y:S01]  /*22f70*/  IADD3 R62, P0, PT, R46, R67, RZ ;  /* 0x000000432e3e7210 */ /* 0x000fe20007f1e0ff */
[----:B------:R-:W-:Y:S01]  /*22f80*/  IMAD.X R51, RZ, RZ, RZ, P1 ;  /* 0x000000ffff337224 */ /* 0x000fe200008e06ff */
[----:B------:R-:W-:Y:S01]  /*22f90*/  IADD3 R64, P1, PT, R65, R38, RZ ;  /* 0x0000002641407210 */ /* 0x000fe20007f3e0ff */
[----:B------:R-:W-:Y:S01]  /*22fa0*/  IMAD.X R59, RZ, RZ, RZ, P2 ;  /* 0x000000ffff3b7224 */ /* 0x000fe200010e06ff */
[----:B------:R-:W-:Y:S01]  /*22fb0*/  IADD3 R61, PT, PT, R57, R39, RZ ;  /* 0x00000027393d7210 */ /* 0x000fe20007ffe0ff */
[----:B------:R-:W-:Y:S01]  /*22fc0*/  IMAD.WIDE.U32 R38, R79, UR5, R48 ;  /* 0x000000054f267c25 */ /* 0x000fe2000f8e0030 */
[----:B------:R-:W-:-:S03]  /*22fd0*/  IADD3.X R65, PT, PT, RZ, RZ, RZ, P1, !PT ;  /* 0x000000ffff417210 */ /* 0x000fc60000ffe4ff */
[----:B------:R-:W-:Y:S01]  /*22fe0*/  IMAD.WIDE.U32 R42, R80, UR7, R50 ;  /* 0x00000007502a7c25 */ /* 0x000fe2000f8e0032 */
[----:B------:R-:W-:-:S03]  /*22ff0*/  IADD3 R36, P4, PT, R37, R39, RZ ;  /* 0x0000002725247210 */ /* 0x000fc60007f9e0ff */
[----:B------:R-:W-:Y:S01]  /*23000*/  IMAD.X R63, RZ, RZ, RZ, P0 ;  /* 0x000000ffff3f7224 */ /* 0x000fe200000e06ff */
[----:B------:R-:W-:Y:S01]  /*23010*/  IADD3 R46, P0, PT, R38, R43, RZ ;  /* 0x0000002b262e7210 */ /* 0x000fe20007f1e0ff */
[----:B------:R-:W-:Y:S01]  /*23020*/  IMAD.WIDE.U32 R44, R81, UR9, R58 ;  /* 0x00000009512c7c25 */ /* 0x000fe2000f8e003a */
[----:B------:R-:W-:-:S03]  /*23030*/  IADD3.X R37, PT, PT, RZ, RZ, RZ, P4, !PT ;  /* 0x000000ffff257210 */ /* 0x000fc600027fe4ff */
        /* <DEDUP_REMOVED lines=8> */
[----:B------:R-:W-:Y:S01]  /*230c0*/  IMAD.X R59, RZ, RZ, RZ, P3 ;  /* 0x000000ffff3b7224 */ /* 0x000fe200018e06ff */
[----:B------:R-:W-:Y:S01]  /*230d0*/  IADD3 R62, P4, PT, R63, R42, RZ ;  /* 0x0000002a3f3e7210 */ /* 0x000fe20007f9e0ff */
[----:B------:R-:W-:Y:S02]  /*230e0*/  IMAD.IADD R67, R27, 0x1, R39 ;  /* 0x000000011b437824 */ /* 0x000fe400078e0227 */
[----:B------:R-:W-:Y:S01]  /*230f0*/  IMAD.IADD R61, R4, 0x1, R43 ;  /* 0x00000001043d7824 */ /* 0x000fe200078e022b */
[----:B------:R-:W-:Y:S01]  /*23100*/  IADD3.X R63, PT, PT, RZ, RZ, RZ, P4, !PT ;  /* 0x000000ffff3f7210 */ /* 0x000fe200027fe4ff */
[----:B------:R-:W-:Y:S02]  /*23110*/  IMAD.X R51, RZ, RZ, RZ, P2 ;  /* 0x000000ffff337224 */ /* 0x000fe400010e06ff */
[----:B------:R-:W-:-:S04]  /*23120*/  IMAD.WIDE.U32 R38, R79, UR4, R36 ;  /* 0x000000044f267c25 */ /* 0x000fc8000f8e0024 */
[----:B------:R-:W-:-:S04]  /*23130*/  IMAD.WIDE.U32 R42, R80, UR6, R46 ;  /* 0x00000006502a7c25 */ /* 0x000fc8000f8e002e */
[----:B------:R-:W-:-:S04]  /*23140*/  IMAD.WIDE.U32 R46, R25, R22, R58 ;  /* 0x00000016192e7225 */ /* 0x000fc800078e003a */
[----:B------:R-:W-:Y:S01]  /*23150*/  IMAD.WIDE.U32 R44, R81, UR8, R48 ;  /* 0x00000008512c7c25 */ /* 0x000fe2000f8e0030 */
[----:B------:R-:W-:Y:S02]  /*23160*/  IADD3 R48, P1, PT, R38, R43, RZ ;  /* 0x0000002b26307210 */ /* 0x000fe40007f3e0ff */
[----:B------:R-:W-:Y:S01]  /*23170*/  IADD3 R38, P0, PT, R61, R46, RZ ;  /* 0x0000002e3d267210 */ /* 0x000fe20007f1e0ff */
[----:B------:R-:W-:Y:S01]  /*23180*/  IMAD.WIDE.U32 R36, R82, UR10, R50 ;  /* 0x0000000a52247c25 */ /* 0x000fe2000f8e0032 */
[----:B------:R-:W-:-:S03]  /*23190*/  IADD3 R42, P2, PT, R42, R45, RZ ;  /* 0x0000002d2a2a7210 */ /* 0x000fc60007f5e0ff */
[----:B------:R-:W-:Y:S01]  /*231a0*/  IMAD.IADD R65, R19, 0x1, R47 ;  /* 0x0000000113417824 */ /* 0x000fe200078e022f */
[----:B------:R-:W-:Y:S01]  /*231b0*/  MOV R47, RZ ;  /* 0x000000ff002f7202 */ /* 0x000fe20000000f00 */
[----:B------:R-:W-:Y:S01]  /*231c0*/  IMAD.MOV.U32 R46, RZ, RZ, R36 ;  /* 0x000000ffff2e7224 */ /* 0x000fe200078e0024 */
[----:B------:R-:W-:Y:S01]  /*231d0*/  IADD3 R44, P3, PT, R44, R37, RZ ;  /* 0x000000252c2c7210 */ /* 0x000fe20007f7e0ff */
[----:B------:R-:W-:Y:S02]  /*231e0*/  IMAD.X R49, RZ, RZ, RZ, P1 ;  /* 0x000000ffff317224 */ /* 0x000fe400008e06ff */
[----:B------:R-:W-:-:S04]  /*231f0*/  IMAD.WIDE.U32 R46, R83, UR11, R46 ;  /* 0x0000000b532e7c25 */ /* 0x000fc8000f8e002e */
[----:B------:R-:W-:Y:S01]  /*23200*/  IMAD.WIDE.U32 R50, R35, R53, R62 ;  /* 0x0000003523327225 */ /* 0x000fe200078e003e */
[----:B------:R-:W-:-:S03]  /*23210*/  IADD3 R58, P1, PT, R46, R67, RZ ;  /* 0x000000432e3a7210 */ /* 0x000fc60007f3e0ff */
[----:B------:R-:W-:Y:S01]  /*23220*/  IMAD.X R43, RZ, RZ, RZ, P2 ;  /* 0x000000ffff2b7224 */ /* 0x000fe200010e06ff */
[----:B------:R-:W-:Y:S01]  /*23230*/  IADD3 R61, PT, PT, R2, R51, RZ ;  /* 0x00000033023d7210 */ /* 0x000fe20007ffe0ff */
[----:B------:R-:W-:Y:S01]  /*23240*/  IMAD.WIDE.U32 R48, R80, UR5, R48 ;  /* 0x0000000550307c25 */ /* 0x000fe2000f8e0030 */
[----:B------:R-:W-:-:S03]  /*23250*/  IADD3.X R59, PT, PT, RZ, RZ, RZ, P1, !PT ;  /* 0x000000ffff3b7210 */ /* 0x000fc60000ffe4ff */
[----:B------:R-:W-:Y:S01]  /*23260*/  IMAD.X R45, RZ, RZ, RZ, P3 ;  /* 0x000000ffff2d7224 */ /* 0x000fe200018e06ff */
[----:B------:R-:W-:Y:S01]  /*23270*/  IADD3 R46, P4, PT, R39, R49, RZ ;  /* 0x00000031272e7210 */ /* 0x000fe20007f9e0ff */
[----:B------:R-:W-:-:S04]  /*23280*/  IMAD.WIDE.U32 R42, R81, UR7, R42 ;  /* 0x00000007512a7c25 */ /* 0x000fc8000f8e002a */
[----:B------:R-:W-:Y:S01]  /*23290*/  IMAD R37, R50, R29, RZ ;  /* 0x0000001d32257224 */ /* 0x000fe200078e02ff */
[----:B------:R-:W-:Y:S01]  /*232a0*/  IADD3 R48, P3, PT, R48, R43, RZ ;  /* 0x0000002b30307210 */ /* 0x000fe20007f7e0ff */
[----:B------:R-:W-:Y:S02]  /*232b0*/  IMAD.MOV.U32 R51, RZ, RZ, RZ ;  /* 0x000000ffff337224 */ /* 0x000fe400078e00ff */
[----:B------:R-:W-:-:S04]  /*232c0*/  IMAD.WIDE.U32 R44, R82, UR9, R44 ;  /* 0x00000009522c7c25 */ /* 0x000fc8000f8e002c */
[----:B------:R-:W-:Y:S02]  /*232d0*/  IMAD.X R39, RZ, RZ, RZ, P0 ;  /* 0x000000ffff277224 */ /* 0x000fe400000e06ff */
[----:B------:R-:W-:Y:S01]  /*232e0*/  IMAD.HI.U32 R63, R37, R52, R50 ;  /* 0x00000034253f7227 */ /* 0x000fe200078e0032 */
[----:B------:R-:W-:-:S03]  /*232f0*/  IADD3 R50, P2, PT, R42, R45, RZ ;  /* 0x0000002d2a327210 */ /* 0x000fc60007f5e0ff */
        /* <DEDUP_REMOVED lines=8> */
[----:B------:R-:W-:-:S04]  /*23380*/  IMAD.WIDE.U32 R46, R80, UR4, R46 ;  /* 0x00000004502e7c25 */ /* 0x000fc8000f8e002e */
[----:B------:R-:W-:-:S04]  /*23390*/  IMAD.WIDE.U32 R44, R81, UR6, R48 ;  /* 0x00000006512c7c25 */ /* 0x000fc8000f8e0030 */
[----:B------:R-:W-:Y:S02]  /*233a0*/  IMAD.X R39, RZ, RZ, RZ, P1 ;  /* 0x000000ffff277224 */ /* 0x000fe400008e06ff */
[----:B------:R-:W-:Y:S02]  /*233b0*/  IMAD.X R65, RZ, RZ, RZ, P0 ;  /* 0x000000ffff417224 */ /* 0x000fe400000e06ff */
[----:B------:R-:W-:Y:S01]  /*233c0*/  IMAD.WIDE.U32 R48, R82, UR8, R50 ;  /* 0x0000000852307c25 */ /* 0x000fe2000f8e0032 */
[----:B------:R-:W-:-:S03]  /*233d0*/  IADD3 R50, P0, PT, R46, R45, RZ ;  /* 0x0000002d2e327210 */ /* 0x000fc60007f1e0ff */
[----:B------:R-:W-:Y:S01]  /*233e0*/  IMAD.WIDE.U32 R38, R83, UR10, R38 ;  /* 0x0000000a53267c25 */ /* 0x000fe2000f8e0026 */
[----:B------:R-:W-:-:S03]  /*233f0*/  IADD3 R58, P1, PT, R44, R49, RZ ;  /* 0x000000312c3a7210 */ /* 0x000fc60007f3e0ff */
[----:B------:R-:W-:Y:S01]  /*23400*/  IMAD.IADD R67, R31, 0x1, R59 ;  /* 0x000000011f437824 */ /* 0x000fe200078e023b */
[----:B------:R-:W-:Y:S01]  /*23410*/  IADD3 R62, P2, PT, R48, R39, RZ ;  /* 0x00000027303e7210 */ /* 0x000fe20007f5e0ff */
[----:B------:R-:W-:Y:S01]  /*23420*/  IMAD.IADD R59, R57, 0x1, R43 ;  /* 0x00000001393b7824 */ /* 0x000fe200078e022b */
[----:B------:R-:W-:Y:S01]  /*23430*/  IADD3.X R43, PT, PT, RZ, RZ, RZ, P4, !PT ;  /* 0x000000ffff2b7210 */ /* 0x000fe200027fe4ff */
[----:B------:R-:W-:Y:S01]  /*23440*/  IMAD.WIDE.U32 R64, R25, R23, R64 ;  /* 0x0000001719407225 */ /* 0x000fe200078e0040 */
[----:B------:R-:W-:-:S03]  /*23450*/  IADD3 R39, PT, PT, R6, R63, RZ ;  /* 0x0000003f06277210 */ /* 0x000fc60007ffe0ff */
[----:B------:R-:W-:Y:S01]  /*23460*/  IMAD.X R51, RZ, RZ, RZ, P0 ;  /* 0x000000ffff337224 */ /* 0x000fe200000e06ff */
[----:B------:R-:W-:Y:S01]  /*23470*/  IADD3 R44, P0, PT, R59, R64, RZ ;  /* 0x000000403b2c7210 */ /* 0x000fe20007f1e0ff */
[----:B------:R-:W-:Y:S02]  /*23480*/  IMAD.X R59, RZ, RZ, RZ, P1 ;  /* 0x000000ffff3b7224 */ /* 0x000fe400008e06ff */
[----:B------:R-:W-:-:S04]  /*23490*/  IMAD.WIDE.U32 R50, R81, UR5, R50 ;  /* 0x0000000551327c25 */ /* 0x000fc8000f8e0032 */
[----:B------:R-:W-:Y:S01]  /*234a0*/  IMAD.X R63, RZ, RZ, RZ, P2 ;  /* 0x000000ffff3f7224 */ /* 0x000fe200010e06ff */
[----:B------:R-:W-:Y:S01]  /*234b0*/  IADD3 R48, P1, PT, R47, R51, RZ ;  /* 0x000000332f307210 */ /* 0x000fe20007f3e0ff */
[----:B------:R-:W-:-:S03]  /*234c0*/  IMAD.WIDE.U32 R42, R35, R54, R42 ;  /* 0x00000036232a7225 */ /* 0x000fc600078e002a */
[----:B------:R-:W-:Y:S01]  /*234d0*/  IADD3.X R49, PT, PT, RZ, RZ, RZ, P1, !PT ;  /* 0x000000ffff317210 */ /* 0x000fe20000ffe4ff */
[----:B------:R-:W-:Y:S01]  /*234e0*/  IMAD.WIDE.U32 R46, R82, UR7, R58 ;  /* 0x00000007522e7c25 */ /* 0x000fe2000f8e003a */
[----:B------:R-:W-:Y:S02]  /*234f0*/  IADD3 R42, P2, PT, R39, R42, RZ ;  /* 0x0000002a272a7210 */ /* 0x000fe40007f5e0ff */
[----:B------:R-:W-:Y:S01]  /*23500*/  IADD3 R43, PT, PT, R4, R43, RZ ;  /* 0x0000002b042b7210 */ /* 0x000fe20007ffe0ff */
[----:B------:R-:W-:Y:S01]  /*23510*/  IMAD.WIDE.U32 R58, R83, UR9, R62 ;  /* 0x00000009533a7c25 */ /* 0x000fe2000f8e003e */
[----:B------:R-:W-:-:S03]  /*23520*/  IADD3 R50, P4, PT, R50, R47, RZ ;  /* 0x0000002f32327210 */ /* 0x000fc60007f9e0ff */
[----:B------:R-:W-:Y:S01]  /*23530*/  IMAD.X R45, RZ, RZ, RZ, P0 ;  /* 0x000000ffff2d7224 */ /* 0x000fe200000e06ff */
[----:B------:R-:W-:Y:S01]  /*23540*/  IADD3 R62, P3, PT, R46, R59, RZ ;  /* 0x0000003b2e3e7210 */ /* 0x000fe20007f7e0ff */
[----:B------:R-:W-:Y:S02]  /*23550*/  IMAD.MOV.U32 R39, RZ, RZ, RZ ;  /* 0x000000ffff277224 */ /* 0x000fe400078e00ff */
[----:B------:R-:W-:Y:S01]  /*23560*/  IMAD.WIDE.U32 R46, R33, R22, R44 ;  /* 0x00000016212e7225 */ /* 0x000fe200078e002c */
[----:B------:R-:W-:-:S03]  /*23570*/  IADD3.X R63, PT, PT, RZ, RZ, RZ, P3, !PT ;  /* 0x000000ffff3f7210 */ /* 0x000fc60001ffe4ff */
[----:B------:R-:W-:-:S04]  /*23580*/  IMAD.WIDE.U32 R38, R84, UR11, R38 ;  /* 0x0000000b54267c25 */ /* 0x000fc8000f8e0026 */
[----:B------:R-:W-:Y:S01]  /*23590*/  IMAD.X R51, RZ, RZ, RZ, P4 ;  /* 0x000000ffff337224 */ /* 0x000fe200020e06ff */
[----:B------:R-:W-:Y:S01]  /*235a0*/  IADD3 R64, P4, PT, R43, R46, RZ ;  /* 0x0000002e2b407210 */ /* 0x000fe20007f9e0ff */
[----:B------:R-:W-:Y:S01]  /*235b0*/  IMAD.X R43, RZ, RZ, RZ, P2 ;  /* 0x000000ffff2b7224 */ /* 0x000fe200010e06ff */
[----:B------:R-:W-:Y:S01]  /*235c0*/  IADD3 R44, P1, PT, R58, R39, RZ ;  /* 0x000000273a2c7210 */ /* 0x000fe20007f3e0ff */
[----:B------:R-:W-:Y:S01]  /*235d0*/  IMAD.IADD R34, R19, 0x1, R47 ;  /* 0x0000000113227824 */ /* 0x000fe200078e022f */
[----:B------:R-:W-:Y:S01]  /*235e0*/  IADD3 R38, P0, PT, R38, R67, RZ ;  /* 0x0000004326267210 */ /* 0x000fe20007f1e0ff */
[----:B------:R-:W-:-:S04]  /*235f0*/  IMAD.WIDE.U32 R46, R82, UR6, R50 ;  /* 0x00000006522e7c25 */ /* 0x000fc8000f8e0032 */
[----:B------:R-:W-:-:S04]  /*23600*/  IMAD.WIDE.U32 R48, R81, UR4, R48 ;  /* 0x0000000451307c25 */ /* 0x000fc8000f8e0030 */
[----:B------:R-:W-:-:S04]  /*23610*/  IMAD.WIDE.U32 R50, R83, UR8, R62 ;  /* 0x0000000853327c25 */ /* 0x000fc8000f8e003e */
[----:B------:R-:W-:Y:S01]  /*23620*/  IMAD.IADD R32, R27, 0x1, R65 ;  /* 0x000000011b207824 */ /* 0x000fe200078e0241 */
[----:B------:R-:W-:Y:S01]  /*23630*/  IADD3.X R65, PT, PT, RZ, RZ, RZ, P4, !PT ;  /* 0x000000ffff417210 */ /* 0x000fe200027fe4ff */
[----:B------:R-:W-:Y:S01]  /*23640*/  IMAD.WIDE.U32 R62, R37, R53, R42 ;  /* 0x00000035253e7225 */ /* 0x000fe200078e002a */
[----:B------:R-:W-:-:S03]  /*23650*/  IADD3 R58, P2, PT, R46, R51, RZ ;  /* 0x000000332e3a7210 */ /* 0x000fc60007f5e0ff */
[----:B------:R-:W-:Y:S01]  /*23660*/  IMAD.X R45, RZ, RZ, RZ, P1 ;  /* 0x000000ffff2d7224 */ /* 0x000fe200008e06ff */
[----:B------:R-:W-:Y:S01]  /*23670*/  IADD3 R42, P1, PT, R48, R47, RZ ;  /* 0x0000002f302a7210 */ /* 0x000fe20007f3e0ff */
[----:B------:R-:W-:Y:S02]  /*23680*/  IMAD.IADD R39, R2, 0x1, R63 ;  /* 0x0000000102277824 */ /* 0x000fe400078e023f */
[----:B------:R-:W-:Y:S01]  /*23690*/  IMAD R47, R62, R29, RZ ;  /* 0x0000001d3e2f7224 */ /* 0x000fe200078e02ff */
[----:B------:R-:W-:Y:S01]  /*236a0*/  IADD3.X R43, PT, PT, RZ, RZ, RZ, P1, !PT ;  /* 0x000000ffff2b7210 */ /* 0x000fe20000ffe4ff */
[----:B------:R-:W-:Y:S02]  /*236b0*/  IMAD.MOV.U32 R63, RZ, RZ, RZ ;  /* 0x000000ffff3f7224 */ /* 0x000fe400078e00ff */
[----:B------:R-:W-:-:S04]  /*236c0*/  IMAD.WIDE.U32 R44, R84, UR10, R44 ;  /* 0x0000000a542c7c25 */ /* 0x000fc8000f8e002c */
[----:B------:R-:W-:-:S04]  /*236d0*/  IMAD.WIDE.U32 R64, R35, R55, R64 ;  /* 0x0000003723407225 */ /* 0x000fc800078e0040 */
[----:B------:R-:W-:Y:S01]  /*236e0*/  IMAD.HI.U32 R61, R47, R52, R62 ;  /* 0x000000342f3d7227 */ /* 0x000fe200078e003e */
[----:B------:R-:W-:-:S03]  /*236f0*/  IADD3 R62, P1, PT, R50, R45, RZ ;  /* 0x0000002d323e7210 */ /* 0x000fc60007f3e0ff */
[----:B------:R-:W-:Y:S01]  /*23700*/  IMAD.X R59, RZ, RZ, RZ, P2 ;  /* 0x000000ffff3b7224 */ /* 0x000fe200010e06ff */
[----:B------:R-:W-:Y:S01]  /*23710*/  IADD3 R64, P2, PT, R39, R64, RZ ;  /* 0x0000004027407210 */ /* 0x000fe20007f5e0ff */
[----:B------:R-:W-:Y:S01]  /*23720*/  IMAD.WIDE.U32 R50, R82, UR5, R42 ;  /* 0x0000000552327c25 */ /* 0x000fe2000f8e002a */
[----:B------:R-:W-:-:S03]  /*23730*/  IADD3.X R39, PT, PT, RZ, RZ, RZ, P0, !PT ;  /* 0x000000ffff277210 */ /* 0x000fc600007fe4ff */
[----:B------:R-:W-:Y:S01]  /*23740*/  IMAD.IADD R69, R57, 0x1, R65 ;  /* 0x0000000139457824 */ /* 0x000fe200078e0241 */
[----:B------:R-:W-:Y:S01]  /*23750*/  IADD3 R48, P0, PT, R49, R51, RZ ;  /* 0x0000003331307210 */ /* 0x000fe20007f1e0ff */
[----:B------:R-:W-:-:S04]  /*23760*/  IMAD.WIDE.U32 R58, R83, UR7, R58 ;  /* 0x00000007533a7c25 */ /* 0x000fc8000f8e003a */
[----:B------:R-:W-:Y:S01]  /*23770*/  IMAD.X R63, RZ, RZ, RZ, P1 ;  /* 0x000000ffff3f7224 */ /* 0x000fe200008e06ff */
[----:B------:R-:W-:Y:S01]  /*23780*/  IADD3 R50, P1, PT, R50, R59, RZ ;  /* 0x0000003b32327210 */ /* 0x000fe20007f3e0ff */
[----:B------:R-:W-:Y:S01]  /*23790*/  IMAD.X R65, RZ, RZ, RZ, P2 ;  /* 0x000000ffff417224 */ /* 0x000fe200010e06ff */
[----:B------:R-:W-:Y:S01]  /*237a0*/  IADD3 R59, PT, PT, R6, R61, RZ ;  /* 0x0000003d063b7210 */ /* 0x000fe20007ffe0ff */
[----:B------:R-:W-:Y:S01]  /*237b0*/  IMAD.WIDE.U32 R42, R84, UR9, R62 ;  /* 0x00000009542a7c25 */ /* 0x000fe2000f8e003e */
[----:B------:R-:W-:-:S03]  /*237c0*/  IADD3.X R51, PT, PT, RZ, RZ, RZ, P1, !PT ;  /* 0x000000ffff337210 */ /* 0x000fc60000ffe4ff */
[----:B------:R-:W-:-:S04]  /*237d0*/  IMAD.WIDE.U32 R64, R37, R54, R64 ;  /* 0x0000003625407225 */ /* 0x000fc800078e0040 */
[----:B0-----:R-:W-:Y:S01]  /*237e0*/  IMAD.WIDE.U32 R62, R21, R10, R38 ;  /* 0x0000000a153e7225 */ /* 0x001fe200078e0026 */
[----:B------:R-:W-:-:S03]  /*237f0*/  IADD3 R38, P2, PT, R58, R43, RZ ;  /* 0x0000002b3a267210 */ /* 0x000fc60007f5e0ff */
[----:B------:R-:W-:Y:S01]  /*23800*/  IMAD.X R49, RZ, RZ, RZ, P0 ;  /* 0x000000ffff317224 */ /* 0x000fe200000e06ff */
[----:B------:R-:W-:Y:S01]  /*23810*/  IADD3 R58, P0, PT, R59, R64, RZ ;  /* 0x000000403b3a7210 */ /* 0x000fe20007f1e0ff */
[----:B------:R-:W-:Y:S01]  /*23820*/  IMAD.IADD R67, R4, 0x1, R65 ;  /* 0x0000000104437824 */ /* 0x000fe200078e0241 */
[----:B------:R-:W-:Y:S01]  /*23830*/  IADD3 R64, P3, PT, R32, R62, RZ ;  /* 0x0000003e20407210 */ /* 0x000fe20007f7e0ff */
[----:B------:R-:W-:-:S03]  /*23840*/  IMAD.WIDE.U32 R48, R82, UR4, R48 ;  /* 0x0000000452307c25 */ /* 0x000fc6000f8e0030 */
[----:B------:R-:W-:Y:S01]  /*23850*/  IADD3.X R65, PT, PT, RZ, RZ, RZ, P3, !PT ;  /* 0x000000ffff417210 */ /* 0x000fe20001ffe4ff */
[----:B------:R-:W-:Y:S02]  /*23860*/  IMAD.MOV.U32 R21, RZ, RZ, RZ ;  /* 0x000000ffff157224 */ /* 0x000fe400078e00ff */
[----:B------:R-:W-:-:S04]  /*23870*/  IMAD.WIDE.U32 R50, R83, UR6, R50 ;  /* 0x0000000653327c25 */ /* 0x000fc8000f8e0032 */
[----:B------:R-:W-:Y:S01]  /*23880*/  IMAD.X R39, RZ, RZ, RZ, P2 ;  /* 0x000000ffff277224 */ /* 0x000fe200010e06ff */
[----:B------:R-:W-:Y:S01]  /*23890*/  IADD3 R62, P2, PT, R48, R51, RZ ;  /* 0x00000033303e7210 */ /* 0x000fe20007f5e0ff */
[----:B------:R-:W-:Y:S02]  /*238a0*/  IMAD.IADD R45, R21, 0x1, R63 ;  /* 0x00000001152d7824 */ /* 0x000fe400078e023f */
[----:B------:R-:W-:-:S04]  /*238b0*/  IMAD.WIDE.U32 R64, R25, R40, R64 ;  /* 0x0000002819407225 */ /* 0x000fc800078e0040 */
[----:B------:R-:W-:Y:S01]  /*238c0*/  IMAD.X R59, RZ, RZ, RZ, P0 ;  /* 0x000000ffff3b7224 */ /* 0x000fe200000e06ff */
[----:B------:R-:W-:Y:S01]  /*238d0*/  IADD3 R45, P0, PT, R44, R45, RZ ;  /* 0x0000002d2c2d7210 */ /* 0x000fe20007f1e0ff */
[----:B------:R-:W-:Y:S01]  /*238e0*/  IMAD.WIDE.U32 R38, R84, UR8, R38 ;  /* 0x0000000854267c25 */ /* 0x000fe2000f8e0026 */
[----:B------:R-:W-:Y:S02]  /*238f0*/  IADD3 R44, PT, PT, R31, R65, RZ ;  /* 0x000000411f2c7210 */ /* 0x000fe40007ffe0ff */
[----:B------:R-:W-:Y:S01]  /*23900*/  IADD3 R64, P3, PT, R34, R64, RZ ;  /* 0x0000004022407210 */ /* 0x000fe20007f7e0ff */
[----:B------:R-:W-:Y:S01]  /*23910*/  IMAD.WIDE.U32 R58, R47, R53, R58 ;  /* 0x000000352f3a7225 */ /* 0x000fe200078e003a */
[----:B------:R-:W-:-:S03]  /*23920*/  IADD3 R48, P1, PT, R50, R39, RZ ;  /* 0x0000002732307210 */ /* 0x000fc60007f3e0ff */
[----:B------:R-:W-:Y:S01]  /*23930*/  IMAD.X R63, RZ, RZ, RZ, P2 ;  /* 0x000000ffff3f7224 */ /* 0x000fe200010e06ff */
[----:B------:R-:W-:Y:S01]  /*23940*/  IADD3 R44, P2, PT, R44, R45, RZ ;  /* 0x0000002d2c2c7210 */ /* 0x000fe20007f5e0ff */
[----:B------:R-:W-:Y:S02]  /*23950*/  IMAD.IADD R61, R2, 0x1, R59 ;  /* 0x00000001023d7824 */ /* 0x000fe400078e023b */
[----:B------:R-:W-:Y:S01]  /*23960*/  IMAD R39, R58, R29, RZ ;  /* 0x0000001d3a277224 */ /* 0x000fe200078e02ff */
[----:B------:R-:W-:Y:S01]  /*23970*/  IADD3.X R45, PT, PT, RZ, RZ, RZ, P2, !PT ;  /* 0x000000ffff2d7210 */ /* 0x000fe200017fe4ff */
[----:B------:R-:W-:-:S04]  /*23980*/  IMAD.WIDE.U32 R50, R83, UR5, R62 ;  /* 0x0000000553327c25 */ /* 0x000fc8000f8e003e */
[----:B------:R-:W-:Y:S02]  /*23990*/  IMAD.MOV.U32 R59, RZ, RZ, RZ ;  /* 0x000000ffff3b7224 */ /* 0x000fe400078e00ff */
[----:B------:R-:W-:Y:S02]  /*239a0*/  IMAD.X R65, RZ, RZ, RZ, P3 ;  /* 0x000000ffff417224 */ /* 0x000fe400018e06ff */
[----:B------:R-:W-:Y:S01]  /*239b0*/  IMAD.HI.U32 R71, R39, R52, R58 ;  /* 0x0000003427477227 */ /* 0x000fe200078e003a */
[----:B------:R-:W-:Y:S02]  /*239c0*/  IADD3 R58, P2, PT, R49, R51, RZ ;  /* 0x00000033313a7210 */ /* 0x000fe40007f5e0ff */
[----:B------:R-:W-:Y:S01]  /*239d0*/  IADD3.X R49, PT, PT, RZ, RZ, RZ, P1, !PT ;  /* 0x000000ffff317210 */ /* 0x000fe20000ffe4ff */
[----:B------:R-:W-:Y:S01]  /*239e0*/  IMAD.WIDE.U32 R64, R33, R23, R64 ;  /* 0x0000001721407225 */ /* 0x000fe200078e0040 */
[----:B------:R-:W-:-:S03]  /*239f0*/  IADD3.X R59, PT, PT, RZ, RZ, RZ, P2, !PT ;  /* 0x000000ffff3b7210 */ /* 0x000fc600017fe4ff */
[----:B------:R-:W-:Y:S01]  /*23a00*/  IMAD.WIDE.U32 R62, R25, R10, R44 ;  /* 0x0000000a193e7225 */ /* 0x000fe200078e002c */
[----:B------:R-:W-:-:S03]  /*23a10*/  IADD3 R64, P3, PT, R69, R64, RZ ;  /* 0x0000004045407210 */ /* 0x000fc60007f7e0ff */
[----:B------:R-:W-:-:S04]  /*23a20*/  IMAD.WIDE.U32 R44, R84, UR7, R48 ;  /* 0x00000007542c7c25 */ /* 0x000fc8000f8e0030 */
        /* <DEDUP_REMOVED lines=10> */
[----:B------:R-:W-:-:S02]  /*23ad0*/  IMAD.IADD R51, R19, 0x1, R51 ;  /* 0x0000000113337824 */ /* 0x000fc400078e0233 */
[----:B------:R-:W-:Y:S01]  /*23ae0*/  IMAD.WIDE.U32 R48, R33, R40, R48 ;  /* 0x0000002821307225 */ /* 0x000fe200078e0030 */
[----:B------:R-:W-:-:S03]  /*23af0*/  IADD3.X R25, PT, PT, RZ, RZ, RZ, P3, !PT ;  /* 0x000000ffff197210 */ /* 0x000fc60001ffe4ff */
[----:B------:R-:W-:Y:S02]  /*23b00*/  IMAD.X R45, RZ, RZ, RZ, P1 ;  /* 0x000000ffff2d7224 */ /* 0x000fe400008e06ff */
[----:B------:R-:W-:Y:S01]  /*23b10*/  IMAD.WIDE.U32 R42, R83, UR4, R58 ;  /* 0x00000004532a7c25 */ /* 0x000fe2000f8e003a */
[----:B------:R-:W-:Y:S02]  /*23b20*/  IADD3 R58, P1, PT, R67, R50, RZ ;  /* 0x00000032433a7210 */ /* 0x000fe40007f3e0ff */
        /* <DEDUP_REMOVED lines=9> */
[----:B------:R-:W-:-:S02]  /*23bc0*/  IADD3.X R49, PT, PT, RZ, RZ, RZ, P4, !PT ;  /* 0x000000ffff317210 */ /* 0x000fc400027fe4ff */
        /* <DEDUP_REMOVED lines=15> */
[----:B------:R-:W-:Y:S01]  /*23cc0*/  IADD3 R34, P0, PT, R34, R25, RZ ;  /* 0x0000001922227210 */ /* 0x000fe20007f1e0ff */
[----:B------:R-:W-:Y:S01]  /*23cd0*/  IMAD.IADD R63, R6, 0x1, R71 ;  /* 0x00000001063f7824 */ /* 0x000fe200078e0247 */
[----:B------:R-:W-:Y:S01]  /*23ce0*/  IADD3 R59, PT, PT, R4, R45, RZ ;  /* 0x0000002d043b7210 */ /* 0x000fe20007ffe0ff */
[----:B------:R-:W-:Y:S01]  /*23cf0*/  IMAD.X R51, RZ, RZ, RZ, P4 ;  /* 0x000000ffff337224 */ /* 0x000fe200020e06ff */
[----:B------:R-:W-:Y:S01]  /*23d00*/  IADD3.X R61, PT, PT, RZ, RZ, RZ, P2, !PT ;  /* 0x000000ffff3d7210 */ /* 0x000fe200017fe4ff */
[----:B------:R-:W-:Y:S01]  /*23d10*/  IMAD.WIDE.U32 R48, R35, R40, R48 ;  /* 0x0000002823307225 */ /* 0x000fe200078e0030 */
[----:B------:R-:W-:-:S03]  /*23d20*/  IADD3 R62, P1, PT, R63, R44, RZ ;  /* 0x0000002c3f3e7210 */ /* 0x000fc60007f3e0ff */
[----:B------:R-:W-:-:S04]  /*23d30*/  IMAD.WIDE.U32 R50, R37, R22, R50 ;  /* 0x0000001625327225 */ /* 0x000fc800078e0032 */
[----:B------:R-:W-:Y:S01]  /*23d40*/  IMAD.IADD R25, R31, 0x1, R49 ;  /* 0x000000011f197824 */ /* 0x000fe200078e0231 */
[----:B------:R-:W-:Y:S01]  /*23d50*/  IADD3 R58, P4, PT, R59, R50, RZ ;  /* 0x000000323b3a7210 */ /* 0x000fe20007f9e0ff */
[----:B------:R-:W-:-:S04]  /*23d60*/  IMAD.WIDE.U32 R44, R84, UR6, R32 ;  /* 0x00000006542c7c25 */ /* 0x000fc8000f8e0020 */
        /* <DEDUP_REMOVED lines=10> */
[----:B------:R-:W-:-:S02]  /*23e10*/  IADD3.X R62, PT, PT, RZ, -0x1, R17, P6, P5 ;  /* 0xffffffffff3e7810 */ /* 0x000fc400037ea411 */
[----:B------:R-:W-:Y:S01]  /*23e20*/  IADD3.X R45, PT, PT, RZ, RZ, RZ, P4, !PT ;  /* 0x000000ffff2d7210 */ /* 0x000fe200027fe4ff */
[----:B------:R-:W-:Y:S01]  /*23e30*/  IMAD.IADD R25, R2, 0x1, R51 ;  /* 0x0000000102197824 */ /* 0x000fe200078e0233 */
[----:B------:R-:W-:Y:S01]  /*23e40*/  SHF.R.U32.HI R62, RZ, 0x1f, R62 ;  /* 0x0000001fff3e7819 */ /* 0x000fe2000001163e */
[----:B------:R-:W-:Y:S01]  /*23e50*/  IMAD.X R33, RZ, RZ, RZ, P3 ;  /* 0x000000ffff217224 */ /* 0x000fe200018e06ff */
[----:B------:R-:W-:Y:S01]  /*23e60*/  IADD3 R61, P3, PT, R61, R38, RZ ;  /* 0x000000263d3d7210 */ /* 0x000fe20007f7e0ff */
[----:B------:R-:W-:Y:S02]  /*23e70*/  IMAD R29, R50, R29, RZ ;  /* 0x0000001d321d7224 */ /* 0x000fe400078e02ff */
[----:B------:R-:W-:Y:S02]  /*23e80*/  IMAD.MOV.U32 R51, RZ, RZ, RZ ;  /* 0x000000ffff337224 */ /* 0x000fe400078e00ff */
[----:B------:R-:W-:Y:S02]  /*23e90*/  IMAD.IADD R49, R57, 0x1, R49 ;  /* 0x0000000139317824 */ /* 0x000fe400078e0231 */
[----:B------:R-:W-:-:S04]  /*23ea0*/  IMAD.WIDE.U32 R44, R37, R23, R44 ;  /* 0x00000017252c7225 */ /* 0x000fc800078e002c */
[----:B------:R-:W-:Y:S01]  /*23eb0*/  IMAD.HI.U32 R63, R29, R52, R50 ;  /* 0x000000341d3f7227 */ /* 0x000fe200078e0032 */
[----:B------:R-:W-:-:S03]  /*23ec0*/  IADD3 R50, P4, PT, R25, R48, RZ ;  /* 0x0000003019327210 */ /* 0x000fc60007f9e0ff */
        /* <DEDUP_REMOVED lines=8> */
[----:B------:R-:W-:Y:S01]  /*23f50*/  IMAD.IADD R25, R6, 0x1, R63 ;  /* 0x0000000106197824 */ /* 0x000fe200078e023f */
[----:B------:R-:W-:Y:S01]  /*23f60*/  IADD3 R6, PT, PT, R21, R33, RZ ;  /* 0x0000002115067210 */ /* 0x000fe20007ffe0ff */
[----:B------:R-:W-:Y:S01]  /*23f70*/  IMAD.WIDE.U32 R50, R39, R54, R50 ;  /* 0x0000003627327225 */ /* 0x000fe200078e0032 */
[----:B------:R-:W-:-:S03]  /*23f80*/  IADD3 R59, P0, PT, R59, R36, RZ ;  /* 0x000000243b3b7210 */ /* 0x000fc60007f1e0ff */
[----:B------:R-:W-:Y:S01]  /*23f90*/  IMAD.X R45, RZ, RZ, RZ, P1 ;  /* 0x000000ffff2d7224 */ /* 0x000fe200008e06ff */
        /* <DEDUP_REMOVED lines=23> */
[----:B------:R-:W-:-:S04]  /*24110*/  IMAD.WIDE.U32 R36, R84, UR5, R34 ;  /* 0x0000000554247c25 */ /* 0x000fc8000f8e0022 */
[----:B------:R-:W-:Y:S02]  /*24120*/  IMAD.IADD R51, R57, 0x1, R51 ;  /* 0x0000000139337824 */ /* 0x000fe400078e0233 */
[----:B------:R-:W-:Y:S02]  /*24130*/  IMAD.IADD R49, R27, 0x1, R49 ;  /* 0x000000011b317824 */ /* 0x000fe400078e0231 */
[----:B------:R-:W-:Y:S01]  /*24140*/  IMAD.X R61, RZ, RZ, RZ, P3 ;  /* 0x000000ffff3d7224 */ /* 0x000fe200018e06ff */
[----:B------:R-:W-:Y:S01]  /*24150*/  IADD3 R6, P3, PT, R36, R25, RZ ;  /* 0x0000001924067210 */ /* 0x000fe20007f7e0ff */
[----:B------:R-:W-:Y:S01]  /*24160*/  IMAD.X R59, RZ, RZ, RZ, P0 ;  /* 0x000000ffff3b7224 */ /* 0x000fe200000e06ff */
[----:B------:R-:W-:Y:S02]  /*24170*/  IADD3 R50, P2, PT, R51, R48, RZ ;  /* 0x0000003033327210 */ /* 0x000fe40007f5e0ff */
[----:B------:R-:W-:Y:S01]  /*24180*/  IADD3.X R25, PT, PT, RZ, RZ, RZ, P1, !PT ;  /* 0x000000ffff197210 */ /* 0x000fe20000ffe4ff */
[----:B------:R-:W-:Y:S01]  /*24190*/  IMAD.WIDE.U32 R34, R29, R54, R58 ;  /* 0x000000361d227225 */ /* 0x000fe200078e003a */
[----:B------:R-:W-:-:S02]  /*241a0*/  IADD3 R48, P1, PT, R49, R44, RZ ;  /* 0x0000002c31307210 */ /* 0x000fc40007f3e0ff */
[----:B------:R-:W-:Y:S01]  /*241b0*/  IADD3 R61, P0, PT, R61, R6, RZ ;  /* 0x000000063d3d7210 */ /* 0x000fe20007f1e0ff */
[----:B------:R-:W-:Y:S01]  /*241c0*/  IMAD.X R51, RZ, RZ, RZ, P2 ;  /* 0x000000ffff337224 */ /* 0x000fe200010e06ff */
[----:B------:R-:W-:Y:S01]  /*241d0*/  IADD3.X R49, PT, PT, RZ, RZ, RZ, P1, !PT ;  /* 0x000000ffff317210 */ /* 0x000fe20000ffe4ff */
[----:B------:R-:W-:Y:S01]  /*241e0*/  IMAD.IADD R4, R4, 0x1, R35 ;  /* 0x0000000104047824 */ /* 0x000fe200078e0223 */
[----:B------:R-:W-:Y:S01]  /*241f0*/  IADD3 R25, P1, PT, R25, R2, RZ ;  /* 0x0000000219197210 */ /* 0x000fe20007f3e0ff */
[----:B------:R-:W-:Y:S02]  /*24200*/  IMAD.IADD R2, R21, 0x1, R45 ;  /* 0x0000000115027824 */ /* 0x000fe400078e022d */
[----:B------:R-:W-:-:S04]  /*24210*/  IMAD.WIDE.U32 R50, R39, R22, R50 ;  /* 0x0000001627327225 */ /* 0x000fc800078e0032 */
[----:B------:R-:W-:Y:S01]  /*24220*/  IMAD.WIDE.U32 R44, R47, R40, R48 ;  /* 0x000000282f2c7225 */ /* 0x000fe200078e0030 */
[----:B------:R-:W-:Y:S02]  /*24230*/  IADD3 R51, PT, PT, R19, R51, RZ ;  /* 0x0000003313337210 */ /* 0x000fe40007ffe0ff */
[----:B------:R-:W-:Y:S01]  /*24240*/  IADD3 R49, P2, PT, R2, R25, RZ ;  /* 0x0000001902317210 */ /* 0x000fe20007f5e0ff */
[----:B------:R-:W-:Y:S01]  /*24250*/  IMAD.IADD R48, R31, 0x1, R45 ;  /* 0x000000011f307824 */ /* 0x000fe200078e022d */
[----:B------:R-:W-:Y:S01]  /*24260*/  IADD3 R58, P5, PT, R4, R50, RZ ;  /* 0x00000032043a7210 */ /* 0x000fe20007fbe0ff */
[----:B------:R-:W-:Y:S01]  /*24270*/  IMAD.X R6, RZ, RZ, RZ, P4 ;  /* 0x000000ffff067224 */ /* 0x000fe200020e06ff */
[----:B------:R-:W-:Y:S02]  /*24280*/  IADD3 R50, P6, PT, R51, R44, RZ ;  /* 0x0000002c33327210 */ /* 0x000fe40007fde0ff */
[----:B------:R-:W-:Y:S01]  /*24290*/  IADD3 R48, P4, PT, R48, R49, RZ ;  /* 0x0000003130307210 */ /* 0x000fe20007f9e0ff */
[----:B------:R-:W-:Y:S01]  /*242a0*/  IMAD.X R59, RZ, RZ, RZ, P5 ;  /* 0x000000ffff3b7224 */ /* 0x000fe200028e06ff */
[----:B------:R-:W-:Y:S01]  /*242b0*/  IADD3.X R2, PT, PT, RZ, RZ, RZ, P1, !PT ;  /* 0x000000ffff027210 */ /* 0x000fe20000ffe4ff */
[----:B------:R-:W-:Y:S01]  /*242c0*/  IMAD.X R51, RZ, RZ, RZ, P6 ;  /* 0x000000ffff337224 */ /* 0x000fe200030e06ff */
[----:B------:R-:W-:-:S02]  /*242d0*/  IADD3.X R49, PT, PT, RZ, RZ, RZ, P4, !PT ;  /* 0x000000ffff317210 */ /* 0x000fc400027fe4ff */
[----:B------:R-:W-:Y:S01]  /*242e0*/  IADD3 R44, P4, PT, R43, R37, RZ ;  /* 0x000000252b2c7210 */ /* 0x000fe20007f9e0ff */
[----:B------:R-:W-:Y:S01]  /*242f0*/  IMAD.WIDE.U32 R36, R29, R55, R58 ;  /* 0x000000371d247225 */ /* 0x000fe200078e003a */
[----:B------:R-:W-:Y:S02]  /*24300*/  IADD3 R62, P1, P6, R30, -R62, -R13 ;  /* 0x8000003e1e3e7210 */ /* 0x000fe40007e3e80d */
[----:B------:R-:W-:Y:S01]  /*24310*/  IADD3 R13, P5, PT, R6, R61, RZ ;  /* 0x0000003d060d7210 */ /* 0x000fe20007fbe0ff */
[----:B------:R-:W-:Y:S01]  /*24320*/  IMAD.WIDE.U32 R50, R39, R23, R50 ;  /* 0x0000001727327225 */ /* 0x000fe200078e0032 */
[----:B------:R-:W-:Y:S02]  /*24330*/  IADD3.X R63, PT, PT, RZ, -0x1, R17, P1, P6 ;  /* 0xffffffffff3f7810 */ /* 0x000fe40000fec411 */
[----:B------:R-:W-:Y:S01]  /*24340*/  IADD3 R13, P1, PT, R2, R13, RZ ;  /* 0x0000000d020d7210 */ /* 0x000fe20007f3e0ff */
[----:B------:R-:W-:Y:S01]  /*24350*/  IMAD.IADD R57, R57, 0x1, R37 ;  /* 0x0000000139397824 */ /* 0x000fe200078e0225 */
[----:B------:R-:W-:Y:S01]  /*24360*/  IADD3.X R45, PT, PT, RZ, RZ, RZ, P4, !PT ;  /* 0x000000ffff2d7210 */ /* 0x000fe200027fe4ff */
[----:B------:R-:W-:Y:S01]  /*24370*/  IMAD.WIDE.U32 R42, R47, R10, R48 ;  /* 0x0000000a2f2a7225 */ /* 0x000fe200078e0030 */
[----:B------:R-:W-:-:S02]  /*24380*/  SHF.R.U32.HI R63, RZ, 0x1f, R63 ;  /* 0x0000001fff3f7819 */ /* 0x000fc4000001163f */
[----:B------:R-:W-:Y:S01]  /*24390*/  IADD3 R50, P6, PT, R57, R50, RZ ;  /* 0x0000003239327210 */ /* 0x000fe20007fde0ff */
[----:B------:R-:W-:Y:S02]  /*243a0*/  IMAD.IADD R47, R27, 0x1, R51 ;  /* 0x000000011b2f7824 */ /* 0x000fe400078e0233 */
[----:B------:R-:W-:Y:S02]  /*243b0*/  IMAD.X R2, RZ, RZ, RZ, P2 ;  /* 0x000000ffff027224 */ /* 0x000fe400010e06ff */
[----:B------:R-:W-:Y:S01]  /*243c0*/  IMAD.X R51, RZ, RZ, RZ, P6 ;  /* 0x000000ffff337224 */ /* 0x000fe200030e06ff */
[----:B------:R-:W-:Y:S01]  /*243d0*/  IADD3 R46, P4, PT, R47, R42, RZ ;  /* 0x0000002a2f2e7210 */ /* 0x000fe20007f9e0ff */
[----:B------:R-:W-:Y:S01]  /*243e0*/  IMAD.WIDE.U32 R84, R84, UR4, R44 ;  /* 0x0000000454547c25 */ /* 0x000fe2000f8e002c */
[----:B------:R-:W-:Y:S02]  /*243f0*/  IADD3 R63, P2, P6, R28, -R63, -R14 ;  /* 0x8000003f1c3f7210 */ /* 0x000fe40007e5e80e */
[----:B------:R-:W-:Y:S01]  /*24400*/  IADD3.X R47, PT, PT, RZ, RZ, RZ, P4, !PT ;  /* 0x000000ffff2f7210 */ /* 0x000fe200027fe4ff */
[----:B------:R-:W-:Y:S01]  /*24410*/  IMAD.X R6, RZ, RZ, RZ, P0 ;  /* 0x000000ffff067224 */ /* 0x000fe200000e06ff */
[----:B------:R-:W-:Y:S01]  /*24420*/  IADD3 R2, P4, PT, R2, R13, RZ ;  /* 0x0000000d02027210 */ /* 0x000fe20007f9e0ff */
[----:B------:R-:W-:Y:S01]  /*24430*/  IMAD.IADD R13, R21, 0x1, R43 ;  /* 0x00000001150d7824 */ /* 0x000fe200078e022b */
[----:B------:R-:W-:Y:S01]  /*24440*/  IADD3.X R65, PT, PT, RZ, -0x1, R17, P2, P6 ;  /* 0xffffffffff417810 */ /* 0x000fe200017ec411 */
[----:B------:R-:W-:-:S03]  /*24450*/  IMAD.WIDE.U32 R42, R29, R22, R50 ;  /* 0x000000161d2a7225 */ /* 0x000fc600078e0032 */
[----:B------:R-:W-:Y:S01]  /*24460*/  IADD3 R13, P2, PT, R13, R2, RZ ;  /* 0x000000020d0d7210 */ /* 0x000fe20007f5e0ff */
[----:B------:R-:W-:Y:S01]  /*24470*/  IMAD.WIDE.U32 R46, R39, R40, R46 ;  /* 0x00000028272e7225 */ /* 0x000fe200078e002e */
[----:B------:R-:W-:-:S03]  /*24480*/  SHF.R.U32.HI R65, RZ, 0x1f, R65 ;  /* 0x0000001fff417819 */ /* 0x000fc60000011641 */
        /* <DEDUP_REMOVED lines=8> */
[----:B------:R-:W-:Y:S02]  /*24510*/  IADD3.X R19, PT, PT, RZ, RZ, RZ, P5, !PT ;  /* 0x000000ffff137210 */ /* 0x000fe40002ffe4ff */
[----:B------:R-:W-:Y:S01]  /*24520*/  IADD3 R6, P5, PT, R6, R13, RZ ;  /* 0x0000000d06067210 */ /* 0x000fe20007fbe0ff */
[----:B------:R-:W-:Y:S01]  /*24530*/  IMAD.X R13, RZ, RZ, RZ, P4 ;  /* 0x000000ffff0d7224 */ /* 0x000fe200020e06ff */
[----:B------:R-:W-:-:S02]  /*24540*/  IADD3.X R45, PT, PT, RZ, RZ, RZ, P3, !PT ;  /* 0x000000ffff2d7210 */ /* 0x000fc40001ffe4ff */
[----:B------:R-:W-:Y:S01]  /*24550*/  IADD3 R65, P1, P6, R26, -R65, -R15 ;  /* 0x800000411a417210 */ /* 0x000fe20007e3e80f */
[----:B------:R-:W-:Y:S01]  /*24560*/  IMAD.WIDE.U32 R14, R29, R23, R46 ;  /* 0x000000171d0e7225 */ /* 0x000fe200078e002e */
[----:B------:R-:W-:-:S03]  /*24570*/  IADD3 R19, P3, PT, R19, R6, RZ ;  /* 0x0000000613137210 */ /* 0x000fc60007f7e0ff */
[----:B------:R-:W-:Y:S01]  /*24580*/  IMAD.WIDE.U32 R38, R39, R10, R44 ;  /* 0x0000000a27267225 */ /* 0x000fe200078e002c */
[----:B------:R-:W-:Y:S02]  /*24590*/  IADD3 R2, P4, PT, R2, R19, RZ ;  /* 0x0000001302027210 */ /* 0x000fe40007f9e0ff */
[----:B------:R-:W-:Y:S01]  /*245a0*/  IADD3.X R19, PT, PT, RZ, -0x1, R17, P1, P6 ;  /* 0xffffffffff137810 */ /* 0x000fe20000fec411 */
[----:B------:R-:W-:Y:S01]  /*245b0*/  IMAD.IADD R45, R27, 0x1, R15 ;  /* 0x000000011b2d7824 */ /* 0x000fe200078e020f */
[----:B------:R-:W-:Y:S01]  /*245c0*/  IADD3 R13, P1, PT, R13, R2, RZ ;  /* 0x000000020d0d7210 */ /* 0x000fe20007f3e0ff */
[----:B------:R-:W-:Y:S01]  /*245d0*/  IMAD.IADD R25, R21, 0x1, R39 ;  /* 0x0000000115197824 */ /* 0x000fe200078e0227 */
[----:B------:R-:W-:Y:S01]  /*245e0*/  IADD3.X R2, PT, PT, RZ, RZ, RZ, P2, !PT ;  /* 0x000000ffff027210 */ /* 0x000fe200017fe4ff */
[----:B------:R-:W-:Y:S01]  /*245f0*/  IMAD.X R84, RZ, RZ, RZ, P5 ;  /* 0x000000ffff547224 */ /* 0x000fe200028e06ff */
[----:B------:R-:W-:Y:S02]  /*24600*/  IADD3 R26, P6, PT, R45, R38, RZ ;  /* 0x000000262d1a7210 */ /* 0x000fe40007fde0ff */
[----:B------:R-:W-:-:S02]  /*24610*/  SHF.R.U32.HI R19, RZ, 0x1f, R19 ;  /* 0x0000001fff137819 */ /* 0x000fc40000011613 */
[----:B------:R-:W-:Y:S01]  /*24620*/  IADD3 R2, P2, PT, R2, R13, RZ ;  /* 0x0000000d02027210 */ /* 0x000fe20007f5e0ff */
[----:B------:R-:W-:Y:S01]  /*24630*/  IMAD.X R27, RZ, RZ, RZ, P6 ;  /* 0x000000ffff1b7224 */ /* 0x000fe200030e06ff */
[----:B------:R-:W-:Y:S02]  /*24640*/  IADD3.X R13, PT, PT, RZ, RZ, RZ, P0, !PT ;  /* 0x000000ffff0d7210 */ /* 0x000fe400007fe4ff */
[----:B------:R-:W-:Y:S01]  /*24650*/  IADD3 R66, P0, P6, R24, -R19, -R66 ;  /* 0x8000001318427210 */ /* 0x000fe20007e1e842 */
[----:B------:R-:W-:Y:S01]  /*24660*/  IMAD.WIDE.U32 R26, R29, R40, R26 ;  /* 0x000000281d1a7225 */ /* 0x000fe200078e001a */
[----:B------:R-:W-:Y:S02]  /*24670*/  IADD3 R25, P5, PT, R25, R2, RZ ;  /* 0x0000000219197210 */ /* 0x000fe40007fbe0ff */
[----:B------:R-:W-:Y:S01]  /*24680*/  IADD3.X R6, PT, PT, RZ, -0x1, R17, P0, P6 ;  /* 0xffffffffff067810 */ /* 0x000fe200007ec411 */
[----:B------:R-:W-:Y:S01]  /*24690*/  IMAD.IADD R30, R31, 0x1, R27 ;  /* 0x000000011f1e7824 */ /* 0x000fe200078e021b */
[----:B------:R-:W-:-:S02]  /*246a0*/  ISETP.GT.U32.AND P0, PT, R66, -0x1, PT ;  /* 0xffffffff4200780c */ /* 0x000fc40003f04070 */
[----:B------:R-:W-:Y:S01]  /*246b0*/  IADD3 R84, PT, PT, R84, R85, R13 ;  /* 0x0000005554547210 */ /* 0x000fe20007ffe00d */
[----:B------:R-:W-:Y:S01]  /*246c0*/  IMAD.X R13, RZ, RZ, RZ, P4 ;  /* 0x000000ffff0d7224 */ /* 0x000fe200020e06ff */
[----:B------:R-:W-:Y:S02]  /*246d0*/  ISETP.GT.AND.EX P0, PT, R6, -0x1, PT, P0 ;  /* 0xffffffff0600780c */ /* 0x000fe40003f04300 */
        /* <DEDUP_REMOVED lines=27> */
.L_x_322:
[----:B------:R-:W-:Y:S01]  /*24890*/  IADD3 R13, PT, PT, R21, R84, R13 ;  /* 0x00000054150d7210 */ /* 0x000fe20007ffe00d */
[----:B------:R-:W-:Y:S01]  /*248a0*/  IMAD.MOV.U32 R19, RZ, RZ, R34 ;  /* 0x000000ffff137224 */ /* 0x000fe200078e0022 */
[----:B------:R-:W-:Y:S01]  /*248b0*/  MOV R41, R36 ;  /* 0x0000002400297202 */ /* 0x000fe20000000f00 */
[----:B------:R-:W-:Y:S01]  /*248c0*/  IMAD.MOV.U32 R38, RZ, RZ, R42 ;  /* 0x000000ffff267224 */ /* 0x000fe200078e002a */
[----:B------:R-:W-:Y:S01]  /*248d0*/  ISETP.GT.U32.AND P0, PT, R13, R10, PT ;  /* 0x0000000a0d00720c */ /* 0x000fe20003f04070 */
[----:B------:R-:W-:Y:S01]  /*248e0*/  IMAD.MOV.U32 R6, RZ, RZ, R14 ;  /* 0x000000ffff067224 */ /* 0x000fe200078e000e */
[----:B------:R-:W-:Y:S01]  /*248f0*/  MOV R29, R26 ;  /* 0x0000001a001d7202 */ /* 0x000fe20000000f00 */
[----:B------:R-:W-:-:S10]  /*24900*/  IMAD.MOV.U32 R28, RZ, RZ, R24 ;  /* 0x000000ffff1c7224 */ /* 0x000fd400078e0018 */
        /* <DEDUP_REMOVED lines=29> */
.L_x_323:
        /* <DEDUP_REMOVED lines=22> */
.L_x_324:
[----:B------:R-:W-:Y:S01]  /*24c40*/  SHF.L.U64.HI R24, R28, 0x1, R21 ;  /* 0x000000011c187819 */ /* 0x000fe20000010215 */
[----:B------:R-:W-:Y:S01]  /*24c50*/  IMAD.MOV.U32 R25, RZ, RZ, RZ ;  /* 0x000000ffff197224 */ /* 0x000fe200078e00ff */
[----:B------:R-:W-:Y:S01]  /*24c60*/  SHF.L.U64.HI R15, R19, 0x1, R4 ;  /* 0x00000001130f7819 */ /* 0x000fe20000010204 */
[----:B------:R-:W-:Y:S01]  /*24c70*/  IMAD.SHL.U32 R4, R41, 0x2, RZ ;  /* 0x0000000229047824 */ /* 0x000fe200078e00ff */
[----:B------:R-:W-:Y:S02]  /*24c80*/  LOP3.LUT R24, R24, 0x1, RZ, 0xc0, !PT ;  /* 0x0000000118187812 */ /* 0x000fe400078ec0ff */
[----:B------:R-:W-:Y:S02]  /*24c90*/  SHF.L.U32 R19, R19, 0x1, RZ ;  /* 0x0000000113137819 */ /* 0x000fe400000006ff */
[----:B------:R-:W-:Y:S01]  /*24ca0*/  SHF.R.U32.HI R2, RZ, 0x1f, R67 ;  /* 0x0000001fff027819 */ /* 0x000fe20000011643 */
[----:B------:R-:W-:Y:S01]  /*24cb0*/  IMAD.WIDE.U32 R24, R13, 0x2, R24 ;  /* 0x000000020d187825 */ /* 0x000fe200078e0018 */
[----:B------:R-:W-:-:S02]  /*24cc0*/  LOP3.LUT R15, R15, 0x1, RZ, 0xc0, !PT ;  /* 0x000000010f0f7812 */ /* 0x000fc400078ec0ff */
[----:B------:R-:W-:Y:S01]  /*24cd0*/  LOP3.LUT R26, R2, 0xfffffffe, R19, 0xf8, !PT ;  /* 0xfffffffe021a7812 */ /* 0x000fe200078ef813 */
[----:B------:R-:W-:Y:S01]  /*24ce0*/  IMAD.SHL.U32 R67, R67, 0x2, RZ ;  /* 0x0000000243437824 */ /* 0x000fe200078e00ff */
[C---:B------:R-:W-:Y:S02]  /*24cf0*/  ISETP.LE.U32.AND P0, PT, R24.reuse, R10, PT ;  /* 0x0000000a1800720c */ /* 0x040fe40003f03070 */
[----:B------:R-:W-:Y:S02]  /*24d00*/  ISETP.GT.U32.AND P1, PT, R24, -0x1, PT ;  /* 0xffffffff1800780c */ /* 0x000fe40003f24070 */
[----:B------:R-:W-:Y:S01]  /*24d10*/  LOP3.LUT R27, R15, 0xfffffffe, R4, 0xf8, !PT ;  /* 0xfffffffe0f1b7812 */ /* 0x000fe200078ef804 */
[----:B------:R-:W-:Y:S01]  /*24d20*/  IMAD.SHL.U32 R4, R29, 0x2, RZ ;  /* 0x000000021d047824 */ /* 0x000fe200078e00ff */
[----:B------:R-:W-:Y:S02]  /*24d30*/  ISETP.GT.U32.OR.EX P0, PT, R25, RZ, !P0, P1 ;  /* 0x000000ff1900720c */ /* 0x000fe40004704510 */
[----:B------:R-:W-:-:S02]  /*24d40*/  SHF.L.U64.HI R21, R41, 0x1, R57 ;  /* 0x0000000129157819 */ /* 0x000fc40000010239 */
[----:B------:R-:W-:Y:S02]  /*24d50*/  SHF.L.U64.HI R19, R38, 0x1, R39 ;  /* 0x0000000126137819 */ /* 0x000fe40000010227 */
[C---:B------:R-:W-:Y:S01]  /*24d60*/  SHF.L.U64.HI R15, R6.reuse, 0x1, R31 ;  /* 0x00000001060f7819 */ /* 0x040fe2000001021f */
[----:B------:R-:W-:Y:S01]  /*24d70*/  IMAD.SHL.U32 R6, R6, 0x2, RZ ;  /* 0x0000000206067824 */ /* 0x000fe200078e00ff */
[----:B------:R-:W-:Y:S02]  /*24d80*/  SHF.L.U64.HI R13, R29, 0x1, R30 ;  /* 0x000000011d0d7819 */ /* 0x000fe4000001021e */
[----:B------:R-:W-:Y:S02]  /*24d90*/  SHF.L.U32 R14, R38, 0x1, RZ ;  /* 0x00000001260e7819 */ /* 0x000fe400000006ff */
[----:B------:R-:W-:Y:S02]  /*24da0*/  SHF.L.U32 R2, R28, 0x1, RZ ;  /* 0x000000011c027819 */ /* 0x000fe400000006ff */
[----:B------:R-:W-:-:S02]  /*24db0*/  LOP3.LUT R21, R21, 0x1, RZ, 0xc0, !PT ;  /* 0x0000000115157812 */ /* 0x000fc400078ec0ff */
[----:B------:R-:W-:Y:S02]  /*24dc0*/  LOP3.LUT R19, R19, 0x1, RZ, 0xc0, !PT ;  /* 0x0000000113137812 */ /* 0x000fe400078ec0ff */
[----:B------:R-:W-:Y:S02]  /*24dd0*/  LOP3.LUT R15, R15, 0x1, RZ, 0xc0, !PT ;  /* 0x000000010f0f7812 */ /* 0x000fe400078ec0ff */
[----:B------:R-:W-:Y:S02]  /*24de0*/  LOP3.LUT R13, R13, 0x1, RZ, 0xc0, !PT ;  /* 0x000000010d0d7812 */ /* 0x000fe400078ec0ff */
[----:B------:R-:W-:Y:S02]  /*24df0*/  LOP3.LUT R29, R21, 0xfffffffe, R14, 0xf8, !PT ;  /* 0xfffffffe151d7812 */ /* 0x000fe400078ef80e */
[----:B------:R-:W-:Y:S02]  /*24e00*/  LOP3.LUT R30, R19, 0xfffffffe, R6, 0xf8, !PT ;  /* 0xfffffffe131e7812 */ /* 0x000fe400078ef806 */
[----:B------:R-:W-:-:S02]  /*24e10*/  LOP3.LUT R4, R15, 0xfffffffe, R4, 0xf8, !PT ;  /* 0xfffffffe0f047812 */ /* 0x000fc400078ef804 */
[----:B------:R-:W-:Y:S01]  /*24e20*/  LOP3.LUT R2, R13, 0xfffffffe, R2, 0xf8, !PT ;  /* 0xfffffffe0d027812 */ /* 0x000fe200078ef802 */
[----:B------:R-:W-:Y:S06]  /*24e30*/  @P0 BRA `(.L_x_325) ;  /* 0x0000000000840947 */ /* 0x000fec0003800000 */
[----:B------:R-:W-:Y:S02]  /*24e40*/  IMAD.MOV.U32 R19, RZ, RZ, R24 ;  /* 0x000000ffff137224 */ /* 0x000fe400078e0018 */
[----:B------:R-:W-:Y:S01]  /*24e50*/  HFMA2 R34, -RZ, RZ, 0, 0 ;  /* 0x00000000ff227431 */ /* 0x000fe200000001ff */
        /* <DEDUP_REMOVED lines=31> */
.L_x_325:
[----:B------:R-:W-:Y:S01]  /*25050*/  IADD3 R67, P0, PT, R67, -R52, RZ ;  /* 0x8000003443437210 */ /* 0x000fe20007f1e0ff */
[----:B------:R-:W-:-:S04]  /*25060*/  IMAD.MOV.U32 R34, RZ, RZ, RZ ;  /* 0x000000ffff227224 */ /* 0x000fc800078e00ff */
        /* <DEDUP_REMOVED lines=22> */
.L_x_292:
        /* <DEDUP_REMOVED lines=43> */
.L_x_326:
        /* <DEDUP_REMOVED lines=8> */
[----:B------:R-:W-:Y:S01]  /*25500*/  IMAD.MOV.U32 R75, RZ, RZ, RZ ;  /* 0x000000ffff4b7224 */ /* 0x000fe200078e00ff */
[----:B------:R-:W-:Y:S01]  /*25510*/  IADD3 R78, PT, PT, R67, R63, RZ ;  /* 0x0000003f434e7210 */ /* 0x000fe20007ffe0ff */
[----:B------:R-:W-:Y:S02]  /*25520*/  IMAD.MOV.U32 R67, RZ, RZ, RZ ;  /* 0x000000ffff437224 */ /* 0x000fe400078e00ff */
[----:B------:R-:W-:Y:S02]  /*25530*/  IMAD R91, R62, R29, RZ ;  /* 0x0000001d3e5b7224 */ /* 0x000fe400078e02ff */
[----:B------:R-:W-:-:S04]  /*25540*/  IMAD.WIDE.U32 R66, R41, R2, R66 ;  /* 0x0000000229427225 */ /* 0x000fc800078e0042 */
[----:B------:R-:W-:Y:S01]  /*25550*/  IMAD.WIDE.U32 R78, R41, R43, R78 ;  /* 0x0000002b294e7225 */ /* 0x000fe200078e004e */
[----:B------:R-:W-:-:S03]  /*25560*/  IADD3 R65, PT, PT, R63, R67, RZ ;  /* 0x000000433f417210 */ /* 0x000fc60007ffe0ff */
[----:B------:R-:W-:Y:S01]  /*25570*/  IMAD.MOV.U32 R49, RZ, RZ, RZ ;  /* 0x000000ffff317224 */ /* 0x000fe200078e00ff */
[----:B------:R-:W-:Y:S01]  /*25580*/  IADD3 R64, P0, PT, R65, R78, RZ ;  /* 0x0000004e41407210 */ /* 0x000fe20007f1e0ff */
[----:B------:R-:W-:Y:S01]  /*25590*/  IMAD.MOV.U32 R73, RZ, RZ, RZ ;  /* 0x000000ffff497224 */ /* 0x000fe200078e00ff */
[----:B------:R-:W-:Y:S01]  /*255a0*/  IADD3 R78, PT, PT, R79, R75, RZ ;  /* 0x0000004b4f4e7210 */ /* 0x000fe20007ffe0ff */
[----:B------:R-:W-:-:S04]  /*255b0*/  IMAD.HI.U32 R49, R91, R52, R48 ;  /* 0x000000345b317227 */ /* 0x000fc800078e0030 */
[----:B------:R-:W-:Y:S01]  /*255c0*/  IMAD.X R65, RZ, RZ, RZ, P0 ;  /* 0x000000ffff417224 */ /* 0x000fe200000e06ff */
[----:B------:R-:W-:Y:S01]  /*255d0*/  IADD3 R66, P1, PT, R49, R66, RZ ;  /* 0x0000004231427210 */ /* 0x000fe20007f3e0ff */
[----:B------:R-:W-:Y:S01]  /*255e0*/  IMAD.MOV.U32 R79, RZ, RZ, RZ ;  /* 0x000000ffff4f7224 */ /* 0x000fe200078e00ff */
[----:B------:R-:W-:Y:S01]  /*255f0*/  CS2R R48, SRZ ;  /* 0x0000000000307805 */ /* 0x000fe2000001ff00 */
[----:B------:R-:W-:-:S04]  /*25600*/  IMAD.WIDE.U32 R64, R2, R2, R64 ;  /* 0x0000000202407225 */ /* 0x000fc800078e0040 */
[----:B------:R-:W-:Y:S01]  /*25610*/  IMAD.WIDE.U32 R78, R41, R6, R78 ;  /* 0x00000006294e7225 */ /* 0x000fe200078e004e */
[----:B------:R-:W-:-:S03]  /*25620*/  IADD3 R77, PT, PT, R63, R65, RZ ;  /* 0x000000413f4d7210 */ /* 0x000fc60007ffe0ff */
[----:B------:R-:W-:Y:S01]  /*25630*/  IMAD.MOV.U32 R65, RZ, RZ, RZ ;  /* 0x000000ffff417224 */ /* 0x000fe200078e00ff */
[----:B------:R-:W-:Y:S01]  /*25640*/  IADD3 R76, P0, PT, R77, R78, RZ ;  /* 0x0000004e4d4c7210 */ /* 0x000fe20007f1e0ff */
[----:B------:R-:W-:Y:S01]  /*25650*/  IMAD.X R67, RZ, RZ, RZ, P1 ;  /* 0x000000ffff437224 */ /* 0x000fe200008e06ff */
[----:B------:R-:W-:Y:S01]  /*25660*/  IADD3 R78, PT, PT, R79, R49, RZ ;  /* 0x000000314f4e7210 */ /* 0x000fe20007ffe0ff */
[----:B------:R-:W-:Y:S02]  /*25670*/  HFMA2 R79, -RZ, RZ, 0, 0 ;  /* 0x00000000ff4f7431 */ /* 0x000fe400000001ff */
[----:B------:R-:W-:-:S04]  /*25680*/  IMAD.WIDE.U32 R64, R41, R43, R64 ;  /* 0x0000002b29407225 */ /* 0x000fc800078e0040 */
[----:B------:R-:W-:Y:S02]  /*25690*/  IMAD.X R77, RZ, RZ, RZ, P0 ;  /* 0x000000ffff4d7224 */ /* 0x000fe400000e06ff */
[----:B------:R-:W-:Y:S02]  /*256a0*/  IMAD.IADD R51, R75, 0x1, R65 ;  /* 0x000000014b337824 */ /* 0x000fe400078e0241 */
[----:B------:R-:W-:-:S04]  /*256b0*/  IMAD.WIDE.U32 R76, R2, R43, R76 ;  /* 0x0000002b024c7225 */ /* 0x000fc800078e004c */
[----:B------:R-:W-:Y:S01]  /*256c0*/  IMAD.WIDE.U32 R78, R41, R45, R78 ;  /* 0x0000002d294e7225 */ /* 0x000fe200078e004e */
[----:B------:R-:W-:-:S03]  /*256d0*/  IADD3 R76, P1, PT, R51, R76, RZ ;  /* 0x0000004c334c7210 */ /* 0x000fc60007f3e0ff */
[----:B------:R-:W-:Y:S02]  /*256e0*/  IMAD.IADD R71, R75, 0x1, R77 ;  /* 0x000000014b477824 */ /* 0x000fe400078e024d */
[----:B------:R-:W-:Y:S02]  /*256f0*/  IMAD.X R77, RZ, RZ, RZ, P1 ;  /* 0x000000ffff4d7224 */ /* 0x000fe400008e06ff */
[----:B------:R-:W-:Y:S01]  /*25700*/  IMAD.WIDE.U32 R66, R91, R53, R66 ;  /* 0x000000355b427225 */ /* 0x000fe200078e0042 */
[----:B------:R-:W-:Y:S02]  /*25710*/  IADD3 R70, P0, PT, R71, R78, RZ ;  /* 0x0000004e47467210 */ /* 0x000fe40007f1e0ff */
[----:B------:R-:W-:Y:S01]  /*25720*/  IADD3 R78, PT, PT, R79, R48, RZ ;  /* 0x000000304f4e7210 */ /* 0x000fe20007ffe0ff */
[----:B------:R-:W-:Y:S01]  /*25730*/  IMAD.WIDE.U32 R76, R2, R43, R76 ;  /* 0x0000002b024c7225 */ /* 0x000fe200078e004c */
[----:B------:R-:W-:-:S03]  /*25740*/  MOV R72, R66 ;  /* 0x0000004200487202 */ /* 0x000fc60000000f00 */
[----:B------:R-:W-:Y:S01]  /*25750*/  IMAD.X R71, RZ, RZ, RZ, P0 ;  /* 0x000000ffff477224 */ /* 0x000fe200000e06ff */
[----:B------:R-:W-:Y:S01]  /*25760*/  IADD3 R64, P0, PT, R67, R64, RZ ;  /* 0x0000004043407210 */ /* 0x000fe20007f1e0ff */
[----:B------:R-:W-:Y:S02]  /*25770*/  IMAD.MOV.U32 R79, RZ, RZ, RZ ;  /* 0x000000ffff4f7224 */ /* 0x000fe400078e00ff */
[----:B------:R-:W-:-:S04]  /*25780*/  IMAD.WIDE.U32 R70, R2, R6, R70 ;  /* 0x0000000602467225 */ /* 0x000fc800078e0046 */
[----:B------:R-:W-:Y:S02]  /*25790*/  IMAD.IADD R65, R75, 0x1, R77 ;  /* 0x000000014b417824 */ /* 0x000fe400078e024d */
[----:B------:R-:W-:-:S03]  /*257a0*/  IMAD.WIDE.U32 R78, R41, R10, R78 ;  /* 0x0000000a294e7225 */ /* 0x000fc600078e004e */
[----:B------:R-:W-:Y:S01]  /*257b0*/  IADD3 R70, P1, PT, R65, R70, RZ ;  /* 0x0000004641467210 */ /* 0x000fe20007f3e0ff */
[----:B------:R-:W-:Y:S02]  /*257c0*/  IMAD.IADD R67, R49, 0x1, R71 ;  /* 0x0000000131437824 */ /* 0x000fe400078e0247 */
[----:B------:R-:W-:Y:S01]  /*257d0*/  IMAD R51, R66, R29, RZ ;  /* 0x0000001d42337224 */ /* 0x000fe200078e02ff */
[----:B------:R-:W-:Y:S01]  /*257e0*/  IADD3 R66, PT, PT, R79, R46, RZ ;  /* 0x0000002e4f427210 */ /* 0x000fe20007ffe0ff */
[----:B------:R-:W-:Y:S01]  /*257f0*/  IMAD.X R65, RZ, RZ, RZ, P0 ;  /* 0x000000ffff417224 */ /* 0x000fe200000e06ff */
[----:B------:R-:W-:Y:S01]  /*25800*/  IADD3 R78, P0, PT, R67, R78, RZ ;  /* 0x0000004e434e7210 */ /* 0x000fe20007f1e0ff */
[----:B------:R-:W-:Y:S02]  /*25810*/  IMAD.MOV.U32 R77, RZ, RZ, RZ ;  /* 0x000000ffff4d7224 */ /* 0x000fe400078e00ff */
[----:B------:R-:W-:-:S04]  /*25820*/  IMAD.HI.U32 R73, R51, R52, R72 ;  /* 0x0000003433497227 */ /* 0x000fc800078e0048 */
        /* <DEDUP_REMOVED lines=8> */
[----:B------:R-:W-:Y:S01]  /*258b0*/  IMAD.IADD R71, R75, 0x1, R71 ;  /* 0x000000014b477824 */ /* 0x000fe200078e0247 */
[----:B------:R-:W-:Y:S01]  /*258c0*/  IADD3 R72, P2, PT, R67, R70, RZ ;  /* 0x0000004643487210 */ /* 0x000fe20007f5e0ff */
[----:B------:R-:W-:Y:S01]  /*258d0*/  IMAD.WIDE.U32 R78, R2, R45, R78 ;  /* 0x0000002d024e7225 */ /* 0x000fe200078e004e */
[----:B------:R-:W-:Y:S02]  /*258e0*/  MOV R67, RZ ;  /* 0x000000ff00437202 */ /* 0x000fe40000000f00 */
[----:B------:R-:W-:Y:S01]  /*258f0*/  IADD3.X R73, PT, PT, RZ, RZ, RZ, P2, !PT ;  /* 0x000000ffff497210 */ /* 0x000fe200017fe4ff */
[----:B------:R-:W-:Y:S01]  /*25900*/  IMAD.X R65, RZ, RZ, RZ, P1 ;  /* 0x000000ffff417224 */ /* 0x000fe200008e06ff */
[----:B------:R-:W-:Y:S01]  /*25910*/  IADD3 R78, P1, PT, R71, R78, RZ ;  /* 0x0000004e474e7210 */ /* 0x000fe20007f3e0ff */
[----:B------:R-:W-:Y:S01]  /*25920*/  IMAD.X R77, RZ, RZ, RZ, P0 ;  /* 0x000000ffff4d7224 */ /* 0x000fe200000e06ff */
[----:B------:R-:W-:Y:S01]  /*25930*/  IADD3 R69, PT, PT, R48, R79, RZ ;  /* 0x0000004f30457210 */ /* 0x000fe20007ffe0ff */
[----:B------:R-:W-:-:S04]  /*25940*/  IMAD.WIDE.U32 R64, R51, R53, R64 ;  /* 0x0000003533407225 */ /* 0x000fc800078e0040 */
[----:B------:R-:W-:-:S04]  /*25950*/  IMAD.WIDE.U32 R76, R91, R55, R76 ;  /* 0x000000375b4c7225 */ /* 0x000fc800078e004c */
[----:B------:R-:W-:-:S04]  /*25960*/  IMAD.WIDE.U32 R66, R41, R47, R66 ;  /* 0x0000002f29427225 */ /* 0x000fc800078e0042 */
[----:B------:R-:W-:Y:S01]  /*25970*/  IMAD.X R79, RZ, RZ, RZ, P1 ;  /* 0x000000ffff4f7224 */ /* 0x000fe200008e06ff */
[----:B------:R-:W-:Y:S01]  /*25980*/  IADD3 R82, P1, PT, R76, R65, RZ ;  /* 0x000000414c527210 */ /* 0x000fe20007f3e0ff */
[----:B------:R-:W-:Y:S01]  /*25990*/  IMAD.WIDE.U32 R72, R2, R6, R72 ;  /* 0x0000000602487225 */ /* 0x000fe200078e0048 */
[----:B------:R-:W-:-:S03]  /*259a0*/  IADD3 R66, P0, PT, R69, R66, RZ ;  /* 0x0000004245427210 */ /* 0x000fc60007f1e0ff */
[----:B------:R-:W-:Y:S01]  /*259b0*/  IMAD R69, R64, R29, RZ ;  /* 0x0000001d40457224 */ /* 0x000fe200078e02ff */
[----:B------:R-:W-:Y:S01]  /*259c0*/  IADD3 R73, PT, PT, R49, R73, RZ ;  /* 0x0000004931497210 */ /* 0x000fe20007ffe0ff */
[----:B------:R-:W-:Y:S02]  /*259d0*/  IMAD.MOV.U32 R65, RZ, RZ, RZ ;  /* 0x000000ffff417224 */ /* 0x000fe400078e00ff */
[----:B------:R-:W-:-:S04]  /*259e0*/  IMAD.WIDE.U32 R78, R43, R6, R78 ;  /* 0x000000062b4e7225 */ /* 0x000fc800078e004e */
[----:B------:R-:W-:Y:S01]  /*259f0*/  IMAD.MOV.U32 R14, RZ, RZ, RZ ;  /* 0x000000ffff0e7224 */ /* 0x000fe200078e00ff */
[----:B------:R-:W-:Y:S01]  /*25a00*/  IADD3 R79, PT, PT, R49, R79, RZ ;  /* 0x0000004f314f7210 */ /* 0x000fe20007ffe0ff */
[----:B------:R-:W-:Y:S02]  /*25a10*/  IMAD.X R83, RZ, RZ, RZ, P1 ;  /* 0x000000ffff537224 */ /* 0x000fe400008e06ff */
[----:B------:R-:W-:Y:S01]  /*25a20*/  IMAD.HI.U32 R71, R69, R52, R64 ;  /* 0x0000003445477227 */ /* 0x000fe200078e0040 */
[----:B------:R-:W-:-:S03]  /*25a30*/  IADD3 R64, P1, PT, R73, R78, RZ ;  /* 0x0000004e49407210 */ /* 0x000fc60007f3e0ff */
[----:B------:R-:W-:Y:S02]  /*25a40*/  IMAD.IADD R70, R67, 0x1, R14 ;  /* 0x0000000143467824 */ /* 0x000fe400078e020e */
[----:B------:R-:W-:Y:S02]  /*25a50*/  IMAD.X R67, RZ, RZ, RZ, P0 ;  /* 0x000000ffff437224 */ /* 0x000fe400000e06ff */
[----:B------:R-:W-:-:S04]  /*25a60*/  IMAD.WIDE.U32 R82, R51, R54, R82 ;  /* 0x0000003633527225 */ /* 0x000fc800078e0052 */
[----:B------:R-:W-:Y:S02]  /*25a70*/  IMAD.MOV.U32 R73, RZ, RZ, RZ ;  /* 0x000000ffff497224 */ /* 0x000fe400078e00ff */
[----:B------:R-:W-:-:S04]  /*25a80*/  IMAD.WIDE.U32 R66, R2, R10, R66 ;  /* 0x0000000a02427225 */ /* 0x000fc800078e0042 */
[----:B------:R-:W-:Y:S01]  /*25a90*/  IMAD.X R65, RZ, RZ, RZ, P1 ;  /* 0x000000ffff417224 */ /* 0x000fe200008e06ff */
[----:B------:R-:W-:Y:S01]  /*25aa0*/  IADD3 R78, P1, PT, R82, R71, RZ ;  /* 0x00000047524e7210 */ /* 0x000fe20007f3e0ff */
[----:B------:R-:W-:Y:S01]  /*25ab0*/  IMAD.WIDE.U32 R72, R41, R45, R72 ;  /* 0x0000002d29487225 */ /* 0x000fe200078e0048 */
[----:B------:R-:W-:Y:S02]  /*25ac0*/  IADD3 R66, P0, PT, R79, R66, RZ ;  /* 0x000000424f427210 */ /* 0x000fe40007f1e0ff */
[----:B------:R-:W-:Y:S01]  /*25ad0*/  IADD3 R81, PT, PT, R46, R67, RZ ;  /* 0x000000432e517210 */ /* 0x000fe20007ffe0ff */
[----:B------:R-:W-:Y:S01]  /*25ae0*/  IMAD.MOV.U32 R71, RZ, RZ, RZ ;  /* 0x000000ffff477224 */ /* 0x000fe200078e00ff */
[----:B------:R-:W-:Y:S01]  /*25af0*/  IADD3 R76, P2, PT, R77, R72, RZ ;  /* 0x000000484d4c7210 */ /* 0x000fe20007f5e0ff */
[----:B------:R-:W-:Y:S01]  /*25b00*/  IMAD.IADD R73, R48, 0x1, R73 ;  /* 0x0000000130497824 */ /* 0x000fe200078e0249 */
[----:B------:R-:W-:Y:S01]  /*25b10*/  IADD3.X R79, PT, PT, RZ, RZ, RZ, P1, !PT ;  /* 0x000000ffff4f7210 */ /* 0x000fe20000ffe4ff */
        /* <DEDUP_REMOVED lines=19> */
[----:B------:R-:W-:-:S03]  /*25c50*/  IADD3 R71, PT, PT, R48, R73, RZ ;  /* 0x0000004930477210 */ /* 0x000fc60007ffe0ff */
[----:B------:R-:W-:Y:S01]  /*25c60*/  IMAD.WIDE.U32 R66, R6, R6, R66 ;  /* 0x0000000606427225 */ /* 0x000fe200078e0042 */
[----:B------:R-:W-:-:S03]  /*25c70*/  IADD3 R82, P2, PT, R76, R83, RZ ;  /* 0x000000534c527210 */ /* 0x000fc60007f5e0ff */
[----:B------:R-:W-:Y:S01]  /*25c80*/  IMAD.X R65, RZ, RZ, RZ, P1 ;  /* 0x000000ffff417224 */ /* 0x000fe200008e06ff */
[----:B------:R-:W-:Y:S01]  /*25c90*/  IADD3 R66, P1, PT, R71, R66, RZ ;  /* 0x0000004247427210 */ /* 0x000fe20007f3e0ff */
[----:B------:R-:W-:Y:S01]  /*25ca0*/  IMAD.MOV.U32 R73, RZ, RZ, RZ ;  /* 0x000000ffff497224 */ /* 0x000fe200078e00ff */
[----:B------:R-:W-:Y:S01]  /*25cb0*/  IADD3.X R71, PT, PT, RZ, RZ, RZ, P0, !PT ;  /* 0x000000ffff477210 */ /* 0x000fe200007fe4ff */
        /* <DEDUP_REMOVED lines=9> */
[----:B------:R-:W-:-:S03]  /*25d50*/  MOV R80, R78 ;  /* 0x0000004e00507202 */ /* 0x000fc60000000f00 */
[----:B------:R-:W-:Y:S01]  /*25d60*/  IMAD.WIDE.U32 R70, R50, R2, R70 ;  /* 0x0000000232467225 */ /* 0x000fe200078e0046 */
[----:B------:R-:W-:-:S03]  /*25d70*/  IADD3 R76, P3, PT, R82, R79, RZ ;  /* 0x0000004f524c7210 */ /* 0x000fc60007f7e0ff */
[C---:B------:R-:W-:Y:S01]  /*25d80*/  IMAD.IADD R65, R46.reuse, 0x1, R65 ;  /* 0x000000012e417824 */ /* 0x040fe200078e0241 */
[----:B------:R-:W-:Y:S01]  /*25d90*/  IADD3.X R77, PT, PT, RZ, RZ, RZ, P3, !PT ;  /* 0x000000ffff4d7210 */ /* 0x000fe20001ffe4ff */
[----:B------:R-:W-:Y:S02]  /*25da0*/  IMAD.IADD R79, R46, 0x1, R73 ;  /* 0x000000012e4f7824 */ /* 0x000fe400078e0249 */
[----:B------:R-:W-:Y:S01]  /*25db0*/  IMAD.WIDE.U32 R66, R43, R45, R66 ;  /* 0x0000002d2b427225 */ /* 0x000fe200078e0042 */
[----:B------:R-:W-:-:S03]  /*25dc0*/  IADD3 R70, P0, PT, R65, R70, RZ ;  /* 0x0000004641467210 */ /* 0x000fc60007f1e0ff */
[----:B------:R-:W-:Y:S01]  /*25dd0*/  IMAD.X R65, RZ, RZ, RZ, P1 ;  /* 0x000000ffff417224 */ /* 0x000fe200008e06ff */
[----:B------:R-:W-:Y:S01]  /*25de0*/  IADD3 R66, P3, PT, R79, R66, RZ ;  /* 0x000000424f427210 */ /* 0x000fe20007f7e0ff */
[----:B------:R-:W-:Y:S01]  /*25df0*/  IMAD.X R73, RZ, RZ, RZ, P2 ;  /* 0x000000ffff497224 */ /* 0x000fe200010e06ff */
[----:B------:R-:W-:Y:S01]  /*25e00*/  IADD3 R67, PT, PT, R48, R67, RZ ;  /* 0x0000004330437210 */ /* 0x000fe20007ffe0ff */
[----:B------:R-:W-:Y:S02]  /*25e10*/  IMAD.IADD R87, R63, 0x1, R71 ;  /* 0x000000013f577824 */ /* 0x000fe400078e0247 */
[----:B------:R-:W-:Y:S02]  /*25e20*/  HFMA2 R79, -RZ, RZ, 0, 0 ;  /* 0x00000000ff4f7431 */ /* 0x000fe400000001ff */
        /* <DEDUP_REMOVED lines=8> */
[----:B------:R-:W-:Y:S02]  /*25eb0*/  IMAD R89, R78, R29, RZ ;  /* 0x0000001d4e597224 */ /* 0x000fe400078e02ff */
[----:B------:R-:W-:Y:S01]  /*25ec0*/  IMAD.MOV.U32 R81, RZ, RZ, RZ ;  /* 0x000000ffff517224 */ /* 0x000fe200078e00ff */
[----:B------:R-:W-:Y:S01]  /*25ed0*/  IADD3 R70, P1, PT, R65, R70, RZ ;  /* 0x0000004641467210 */ /* 0x000fe20007f3e0ff */
[----:B------:R-:W-:Y:S01]  /*25ee0*/  IMAD.X R67, RZ, RZ, RZ, P3 ;  /* 0x000000ffff437224 */ /* 0x000fe200018e06ff */
[----:B------:R-:W-:Y:S01]  /*25ef0*/  IADD3.X R65, PT, PT, RZ, RZ, RZ, P2, !PT ;  /* 0x000000ffff417210 */ /* 0x000fe200017fe4ff */
[----:B------:R-:W-:Y:S01]  /*25f00*/  IMAD.HI.U32 R81, R89, R52, R80 ;  /* 0x0000003459517227 */ /* 0x000fe200078e0050 */
[----:B------:R-:W-:-:S03]  /*25f10*/  IADD3.X R71, PT, PT, RZ, RZ, RZ, P1, !PT ;  /* 0x000000ffff477210 */ /* 0x000fc60000ffe4ff */
[----:B------:R-:W-:-:S04]  /*25f20*/  IMAD.WIDE.U32 R76, R69, R54, R76 ;  /* 0x00000036454c7225 */ /* 0x000fc800078e004c */
[----:B------:R-:W-:Y:S01]  /*25f30*/  IMAD.X R83, RZ, RZ, RZ, P4 ;  /* 0x000000ffff537224 */ /* 0x000fe200020e06ff */
[----:B------:R-:W-:Y:S01]  /*25f40*/  IADD3 R80, P5, PT, R76, R81, RZ ;  /* 0x000000514c507210 */ /* 0x000fe20007fbe0ff */
[----:B------:R-:W-:Y:S01]  /*25f50*/  IMAD.WIDE.U32 R66, R2, R10, R66 ;  /* 0x0000000a02427225 */ /* 0x000fe200078e0042 */
[----:B------:R-:W-:-:S03]  /*25f60*/  IADD3 R76, P0, PT, R0, R87, RZ ;  /* 0x00000057004c7210 */ /* 0x000fc60007f1e0ff */
[----:B------:R-:W-:-:S04]  /*25f70*/  IMAD.WIDE.U32 R64, R6, R45, R64 ;  /* 0x0000002d06407225 */ /* 0x000fc800078e0040 */
[----:B------:R-:W-:Y:S02]  /*25f80*/  IMAD.IADD R67, R46, 0x1, R67 ;  /* 0x000000012e437824 */ /* 0x000fe400078e0243 */
[----:B------:R-:W-:-:S03]  /*25f90*/  IMAD.WIDE.U32 R82, R51, R56, R82 ;  /* 0x0000003833527225 */ /* 0x000fc600078e0052 */
[----:B------:R-:W-:Y:S01]  /*25fa0*/  IADD3 R64, P1, PT, R67, R64, RZ ;  /* 0x0000004043407210 */ /* 0x000fe20007f3e0ff */
[----:B------:R-:W-:Y:S01]  /*25fb0*/  IMAD.IADD R65, R48, 0x1, R65 ;  /* 0x0000000130417824 */ /* 0x000fe200078e0241 */
[----:B------:R-:W-:Y:S01]  /*25fc0*/  IADD3 R72, P2, PT, R82, R77, RZ ;  /* 0x0000004d52487210 */ /* 0x000fe20007f5e0ff */
[----:B------:R-:W-:-:S04]  /*25fd0*/  IMAD.WIDE.U32 R70, R6, R10, R70 ;  /* 0x0000000a06467225 */ /* 0x000fc800078e0046 */
[----:B------:R-:W-:Y:S01]  /*25fe0*/  IMAD.X R77, RZ, RZ, RZ, P0 ;  /* 0x000000ffff4d7224 */ /* 0x000fe200000e06ff */
[----:B------:R-:W-:Y:S01]  /*25ff0*/  IADD3 R70, P0, PT, R65, R70, RZ ;  /* 0x0000004641467210 */ /* 0x000fe20007f1e0ff */
[----:B------:R-:W-:Y:S01]  /*26000*/  IMAD.MOV.U32 R67, RZ, RZ, RZ ;  /* 0x000000ffff437224 */ /* 0x000fe200078e00ff */
[----:B------:R-:W-:Y:S01]  /*26010*/  IADD3 R71, PT, PT, R46, R71, RZ ;  /* 0x000000472e477210 */ /* 0x000fe20007ffe0ff */
[----:B------:R-:W-:Y:S02]  /*26020*/  IMAD.X R81, RZ, RZ, RZ, P5 ;  /* 0x000000ffff517224 */ /* 0x000fe400028e06ff */
        /* <DEDUP_REMOVED lines=8> */
[----:B------:R-:W-:-:S04]  /*260b0*/  IMAD.WIDE.U32 R64, R43, R10, R64 ;  /* 0x0000000a2b407225 */ /* 0x000fc800078e0040 */
[----:B------:R-:W-:Y:S01]  /*260c0*/  IMAD R87, R80, R29, RZ ;  /* 0x0000001d50577224 */ /* 0x000fe200078e02ff */
[----:B------:R-:W-:Y:S01]  /*260d0*/  IADD3 R64, P2, PT, R67, R64, RZ ;  /* 0x0000004043407210 */ /* 0x000fe20007f5e0ff */
[----:B------:R-:W-:Y:S02]  /*260e0*/  IMAD.MOV.U32 R78, RZ, RZ, R80 ;  /* 0x000000ffff4e7224 */ /* 0x000fe400078e0050 */
[----:B------:R-:W-:Y:S02]  /*260f0*/  IMAD.X R71, RZ, RZ, RZ, P0 ;  /* 0x000000ffff477224 */ /* 0x000fe400000e06ff */
[----:B------:R-:W-:Y:S01]  /*26100*/  IMAD.HI.U32 R93, R87, R52, R78 ;  /* 0x00000034575d7227 */ /* 0x000fe200078e004e */
[----:B------:R-:W-:Y:S02]  /*26110*/  IADD3 R79, PT, PT, R46, R65, RZ ;  /* 0x000000412e4f7210 */ /* 0x000fe40007ffe0ff */
[----:B------:R-:W-:Y:S01]  /*26120*/  IADD3.X R65, PT, PT, RZ, RZ, RZ, P2, !PT ;  /* 0x000000ffff417210 */ /* 0x000fe200017fe4ff */
[----:B------:R-:W-:-:S02]  /*26130*/  IMAD.X R67, RZ, RZ, RZ, P3 ;  /* 0x000000ffff437224 */ /* 0x000fc400018e06ff */
[----:B------:R-:W-:-:S04]  /*26140*/  IMAD.WIDE.U32 R70, R45, R45, R70 ;  /* 0x0000002d2d467225 */ /* 0x000fc800078e0046 */
[----:B------:R-:W-:Y:S02]  /*26150*/  IMAD.IADD R78, R75, 0x1, R77 ;  /* 0x000000014b4e7824 */ /* 0x000fe400078e024d */
[----:B------:R-:W-:Y:S01]  /*26160*/  IMAD.X R77, RZ, RZ, RZ, P1 ;  /* 0x000000ffff4d7224 */ /* 0x000fe200008e06ff */
[----:B------:R-:W-:Y:S01]  /*26170*/  IADD3 R70, P1, PT, R79, R70, RZ ;  /* 0x000000464f467210 */ /* 0x000fe20007f3e0ff */
[----:B------:R-:W-:-:S04]  /*26180*/  IMAD.WIDE.U32 R66, R91, R58, R66 ;  /* 0x0000003a5b427225 */ /* 0x000fc800078e0042 */
[----:B------:R-:W-:Y:S01]  /*26190*/  IMAD.WIDE.U32 R72, R69, R55, R72 ;  /* 0x0000003745487225 */ /* 0x000fe200078e0048 */
[----:B------:R-:W-:-:S03]  /*261a0*/  IADD3 R82, P2, PT, R66, R83, RZ ;  /* 0x0000005342527210 */ /* 0x000fc60007f5e0ff */
        /* <DEDUP_REMOVED lines=9> */
[----:B------:R-:W-:Y:S01]  /*26240*/  IMAD.IADD R65, R14, 0x1, R65 ;  /* 0x000000010e417824 */ /* 0x000fe200078e0241 */
[----:B------:R-:W-:Y:S01]  /*26250*/  IADD3 R78, P2, PT, R77, R78, RZ ;  /* 0x0000004e4d4e7210 */ /* 0x000fe20007f5e0ff */
[----:B------:R-:W-:Y:S02]  /*26260*/  IMAD.X R81, RZ, RZ, RZ, P0 ;  /* 0x000000ffff517224 */ /* 0x000fe400000e06ff */
[----:B------:R-:W-:Y:S01]  /*26270*/  IMAD.WIDE.U32 R82, R51, R57, R82 ;  /* 0x0000003933527225 */ /* 0x000fe200078e0052 */
[----:B------:R-:W-:Y:S02]  /*26280*/  IADD3 R72, P3, PT, R65, R70, RZ ;  /* 0x0000004641487210 */ /* 0x000fe40007f7e0ff */
[----:B------:R-:W-:Y:S01]  /*26290*/  IADD3 R65, PT, PT, R46, R71, RZ ;  /* 0x000000472e417210 */ /* 0x000fe20007ffe0ff */
[----:B------:R-:W-:Y:S01]  /*262a0*/  IMAD.X R77, RZ, RZ, RZ, P1 ;  /* 0x000000ffff4d7224 */ /* 0x000fe200008e06ff */
[----:B------:R-:W-:Y:S01]  /*262b0*/  MOV R71, RZ ;  /* 0x000000ff00477202 */ /* 0x000fe20000000f00 */
[----:B------:R-:W-:Y:S01]  /*262c0*/  IMAD.WIDE.U32 R80, R89, R54, R80 ;  /* 0x0000003659507225 */ /* 0x000fe200078e0050 */
[----:B------:R-:W-:-:S02]  /*262d0*/  IADD3 R66, P0, PT, R82, R73, RZ ;  /* 0x0000004952427210 */ /* 0x000fc40007f1e0ff */
[----:B------:R-:W-:Y:S01]  /*262e0*/  IADD3.X R73, PT, PT, RZ, RZ, RZ, P3, !PT ;  /* 0x000000ffff497210 */ /* 0x000fe20001ffe4ff */
[----:B------:R-:W-:Y:S02]  /*262f0*/  IMAD.MOV.U32 R70, RZ, RZ, R64 ;  /* 0x000000ffff467224 */ /* 0x000fe400078e0040 */
[----:B------:R-:W-:Y:S01]  /*26300*/  IMAD.X R79, RZ, RZ, RZ, P2 ;  /* 0x000000ffff4f7224 */ /* 0x000fe200010e06ff */
[----:B------:R-:W-:Y:S01]  /*26310*/  IADD3 R64, P2, PT, R80, R93, RZ ;  /* 0x0000005d50407210 */ /* 0x000fe20007f5e0ff */
[----:B------:R-:W-:-:S04]  /*26320*/  IMAD.WIDE.U32 R76, R45, R10, R76 ;  /* 0x0000000a2d4c7225 */ /* 0x000fc800078e004c */
[----:B------:R-:W-:Y:S01]  /*26330*/  IMAD.WIDE.U32 R70, R50, R41, R70 ;  /* 0x0000002932467225 */ /* 0x000fe200078e0046 */
[----:B------:R-:W-:-:S03]  /*26340*/  IADD3 R76, P3, PT, R65, R76, RZ ;  /* 0x0000004c414c7210 */ /* 0x000fc60007f7e0ff */
        /* <DEDUP_REMOVED lines=11> */
[----:B------:R-:W-:Y:S02]  /*26400*/  IMAD.X R67, RZ, RZ, RZ, P0 ;  /* 0x000000ffff437224 */ /* 0x000fe400000e06ff */
[----:B------:R-:W-:Y:S01]  /*26410*/  IMAD.WIDE.U32 R106, R45, R10, R76 ;  /* 0x0000000a2d6a7225 */ /* 0x000fe200078e004c */
[----:B------:R-:W-:-:S03]  /*26420*/  MOV R76, R64 ;  /* 0x00000040004c7202 */ /* 0x000fc60000000f00 */
[----:B------:R-:W-:-:S04]  /*26430*/  IMAD.WIDE.U32 R66, R69, R56, R66 ;  /* 0x0000003845427225 */ /* 0x000fc800078e0042 */
[----:B------:R-:W-:Y:S01]  /*26440*/  IMAD.WIDE.U32 R70, R91, R85, R70 ;  /* 0x000000555b467225 */ /* 0x000fe200078e0046 */
[----:B------:R-:W-:-:S03]  /*26450*/  IADD3 R80, P5, PT, R66, R81, RZ ;  /* 0x0000005142507210 */ /* 0x000fc60007fbe0ff */
[----:B------:R-:W-:Y:S01]  /*26460*/  IMAD.IADD R73, R14, 0x1, R73 ;  /* 0x000000010e497824 */ /* 0x000fe200078e0249 */
[----:B------:R-:W-:Y:S01]  /*26470*/  IADD3 R82, P1, PT, R70, R83, RZ ;  /* 0x0000005346527210 */ /* 0x000fe20007f3e0ff */
[----:B------:R-:W-:Y:S02]  /*26480*/  IMAD R91, R64, R29, RZ ;  /* 0x0000001d405b7224 */ /* 0x000fe400078e02ff */
[----:B------:R-:W-:Y:S01]  /*26490*/  IMAD.MOV.U32 R77, RZ, RZ, RZ ;  /* 0x000000ffff4d7224 */ /* 0x000fe200078e00ff */
[----:B------:R-:W-:Y:S01]  /*264a0*/  IADD3.X R83, PT, PT, RZ, RZ, RZ, P1, !PT ;  /* 0x000000ffff537210 */ /* 0x000fe20000ffe4ff */
[----:B------:R-:W-:Y:S02]  /*264b0*/  IMAD.X R79, RZ, RZ, RZ, P2 ;  /* 0x000000ffff4f7224 */ /* 0x000fe400010e06ff */
[----:B------:R-:W-:Y:S01]  /*264c0*/  IMAD.HI.U32 R0, R91, R52, R76 ;  /* 0x000000345b007227 */ /* 0x000fe200078e004c */
[----:B------:R-:W-:Y:S02]  /*264d0*/  IADD3 R76, P0, PT, R73, R106, RZ ;  /* 0x0000006a494c7210 */ /* 0x000fe40007f1e0ff */
[----:B------:R-:W-:Y:S01]  /*264e0*/  IADD3.X R73, PT, PT, RZ, RZ, RZ, P4, !PT ;  /* 0x000000ffff497210 */ /* 0x000fe200027fe4ff */
[----:B------:R-:W-:-:S04]  /*264f0*/  IMAD.WIDE.U32 R78, R45, R47, R78 ;  /* 0x0000002f2d4e7225 */ /* 0x000fc800078e004e */
[----:B------:R-:W-:Y:S02]  /*26500*/  IMAD.IADD R107, R46, 0x1, R107 ;  /* 0x000000012e6b7824 */ /* 0x000fe400078e026b */
[----:B------:R-:W-:Y:S02]  /*26510*/  IMAD.IADD R64, R14, 0x1, R79 ;  /* 0x000000010e407824 */ /* 0x000fe400078e024f */
[----:B------:R-:W-:Y:S01]  /*26520*/  IMAD.X R81, RZ, RZ, RZ, P5 ;  /* 0x000000ffff517224 */ /* 0x000fe200028e06ff */
[----:B------:R-:W-:Y:S01]  /*26530*/  IADD3 R78, P3, PT, R107, R78, RZ ;  /* 0x0000004e6b4e7210 */ /* 0x000fe20007f7e0ff */
[----:B------:R-:W-:Y:S01]  /*26540*/  IMAD.WIDE.U32 R72, R50, R2, R72 ;  /* 0x0000000232487225 */ /* 0x000fe200078e0048 */
[----:B------:R-:W-:Y:S02]  /*26550*/  IADD3 R64, P4, PT, R64, R93, RZ ;  /* 0x0000005d40407210 */ /* 0x000fe40007f9e0ff */
        /* <DEDUP_REMOVED lines=17> */
[----:B------:R-:W-:Y:S01]  /*26670*/  IMAD.X R73, RZ, RZ, RZ, P3 ;  /* 0x000000ffff497224 */ /* 0x000fe200018e06ff */
[----:B------:R-:W-:Y:S01]  /*26680*/  IADD3 R4, PT, PT, R48, R65, RZ ;  /* 0x0000004130047210 */ /* 0x000fe20007ffe0ff */
[----:B------:R-:W-:Y:S01]  /*26690*/  IMAD.X R71, RZ, RZ, RZ, P2 ;  /* 0x000000ffff477224 */ /* 0x000fe200010e06ff */
[----:B------:R-:W-:Y:S01]  /*266a0*/  IADD3 R64, P3, PT, R67, R64, RZ ;  /* 0x0000004043407210 */ /* 0x000fe20007f7e0ff */
[----:B------:R-:W-:Y:S01]  /*266b0*/  IMAD.X R83, RZ, RZ, RZ, P5 ;  /* 0x000000ffff537224 */ /* 0x000fe200028e06ff */
[----:B------:R-:W-:Y:S01]  /*266c0*/  IADD3.X R79, PT, PT, RZ, RZ, RZ, P4, !PT ;  /* 0x000000ffff4f7210 */ /* 0x000fe200027fe4ff */
        /* <DEDUP_REMOVED lines=10> */
[----:B------:R-:W-:Y:S01]  /*26770*/  IMAD.X R65, RZ, RZ, RZ, P3 ;  /* 0x000000ffff417224 */ /* 0x000fe200018e06ff */
[----:B------:R-:W-:Y:S01]  /*26780*/  IADD3.X R71, PT, PT, RZ, RZ, RZ, P1, !PT ;  /* 0x000000ffff477210 */ /* 0x000fe20000ffe4ff */
[----:B------:R-:W-:-:S02]  /*26790*/  IMAD.IADD R73, R75, 0x1, R73 ;  /* 0x000000014b497824 */ /* 0x000fc400078e0249 */
[----:B------:R-:W-:Y:S02]  /*267a0*/  IMAD.IADD R79, R14, 0x1, R79 ;  /* 0x000000010e4f7824 */ /* 0x000fe400078e024f */
        /* <DEDUP_REMOVED lines=16> */
[----:B------:R-:W-:-:S02]  /*268b0*/  IMAD.X R65, RZ, RZ, RZ, P0 ;  /* 0x000000ffff417224 */ /* 0x000fc400000e06ff */
[----:B------:R-:W-:Y:S01]  /*268c0*/  IMAD.WIDE.U32 R82, R50, R6, R72 ;  /* 0x0000000632527225 */ /* 0x000fe200078e0048 */
[----:B------:R-:W-:-:S03]  /*268d0*/  IADD3.X R81, PT, PT, RZ, RZ, RZ, P1, !PT ;  /* 0x000000ffff517210 */ /* 0x000fc60000ffe4ff */
[----:B------:R-:W-:Y:S01]  /*268e0*/  IMAD.WIDE.U32 R66, R91, R53, R66 ;  /* 0x000000355b427225 */ /* 0x000fe200078e0042 */
[----:B------:R-:W-:-:S03]  /*268f0*/  IADD3 R82, P0, PT, R71, R82, RZ ;  /* 0x0000005247527210 */ /* 0x000fc60007f1e0ff */
[----:B------:R-:W-:Y:S01]  /*26900*/  IMAD.WIDE.U32 R64, R10, R47, R64 ;  /* 0x0000002f0a407225 */ /* 0x000fe200078e0040 */
[----:B------:R-:W-:-:S03]  /*26910*/  MOV R72, R66 ;  /* 0x0000004200487202 */ /* 0x000fc60000000f00 */
[----:B------:R-:W-:Y:S02]  /*26920*/  IMAD.IADD R77, R49, 0x1, R83 ;  /* 0x00000001314d7824 */ /* 0x000fe400078e0253 */
[----:B------:R-:W-:Y:S02]  /*26930*/  IMAD.IADD R65, R14, 0x1, R65 ;  /* 0x000000010e417824 */ /* 0x000fe400078e0241 */
[----:B------:R-:W-:Y:S01]  /*26940*/  IMAD.X R71, RZ, RZ, RZ, P3 ;  /* 0x000000ffff477224 */ /* 0x000fe200018e06ff */
[----:B------:R-:W-:Y:S01]  /*26950*/  IADD3 R64, P6, PT, R77, R64, RZ ;  /* 0x000000404d407210 */ /* 0x000fe20007fde0ff */
[----:B------:R-:W-:-:S04]  /*26960*/  IMAD.WIDE.U32 R80, R50, R10, R80 ;  /* 0x0000000a32507225 */ /* 0x000fc800078e0050 */
[----:B------:R-:W-:Y:S01]  /*26970*/  IMAD R51, R66, R29, RZ ;  /* 0x0000001d42337224 */ /* 0x000fe200078e02ff */
[----:B------:R-:W-:Y:S01]  /*26980*/  IADD3 R66, P1, PT, R65, R80, RZ ;  /* 0x0000005041427210 */ /* 0x000fe20007f3e0ff */
[----:B------:R-:W-:Y:S01]  /*26990*/  IMAD.MOV.U32 R73, RZ, RZ, RZ ;  /* 0x000000ffff497224 */ /* 0x000fe200078e00ff */
[----:B------:R-:W-:Y:S01]  /*269a0*/  IADD3 R81, PT, PT, R46, R81, RZ ;  /* 0x000000512e517210 */ /* 0x000fe20007ffe0ff */
[----:B------:R-:W-:Y:S02]  /*269b0*/  IMAD.X R77, RZ, RZ, RZ, P4 ;  /* 0x000000ffff4d7224 */ /* 0x000fe400020e06ff */
[----:B------:R-:W-:Y:S02]  /*269c0*/  IMAD.X R79, RZ, RZ, RZ, P5 ;  /* 0x000000ffff4f7224 */ /* 0x000fe400028e06ff */
[----:B------:R-:W-:-:S04]  /*269d0*/  IMAD.WIDE.U32 R70, R87, R55, R70 ;  /* 0x0000003757467225 */ /* 0x000fc800078e0046 */
[----:B------:R-:W-:Y:S01]  /*269e0*/  IMAD.HI.U32 R83, R51, R52, R72 ;  /* 0x0000003433537227 */ /* 0x000fe200078e0048 */
        /* <DEDUP_REMOVED lines=40> */
[----:B------:R-:W-:-:S02]  /*26c70*/  IADD3 R67, PT, PT, R46, R65, RZ ;  /* 0x000000412e437210 */ /* 0x000fc40007ffe0ff */
[----:B------:R-:W-:Y:S01]  /*26c80*/  IADD3.X R83, PT, PT, RZ, RZ, RZ, P4, !PT ;  /* 0x000000ffff537210 */ /* 0x000fe200027fe4ff */
        /* <DEDUP_REMOVED lines=9> */
[----:B------:R-:W-:-:S03]  /*26d20*/  IMAD.WIDE.U32 R76, R91, R55, R76 ;  /* 0x000000375b4c7225 */ /* 0x000fc600078e004c */
[----:B------:R-:W-:Y:S01]  /*26d30*/  IADD3 R4, P0, PT, R4, R65, RZ ;  /* 0x0000004104047210 */ /* 0x000fe20007f1e0ff */
[----:B------:R-:W-:Y:S01]  /*26d40*/  IMAD.WIDE.U32 R78, R51, R53, R78 ;  /* 0x00000035334e7225 */ /* 0x000fe200078e004e */
[----:B------:R-:W-:-:S03]  /*26d50*/  IADD3 R66, P6, PT, R66, R77, RZ ;  /* 0x0000004d42427210 */ /* 0x000fc60007fde0ff */
[----:B------:R-:W-:Y:S01]  /*26d60*/  IMAD.X R65, RZ, RZ, RZ, P5 ;  /* 0x000000ffff417224 */ /* 0x000fe200028e06ff */
[----:B------:R-:W-:Y:S01]  /*26d70*/  IADD3 R76, P5, PT, R76, R79, RZ ;  /* 0x0000004f4c4c7210 */ /* 0x000fe20007fbe0ff */
[----:B------:R-:W-:Y:S01]  /*26d80*/  IMAD.IADD R0, R14, 0x1, R73 ;  /* 0x000000010e007824 */ /* 0x000fe200078e0249 */
[----:B------:R-:W-:Y:S01]  /*26d90*/  IADD3 R73, P1, PT, R71, R69, RZ ;  /* 0x0000004547497210 */ /* 0x000fe20007f3e0ff */
[----:B------:R-:W-:Y:S02]  /*26da0*/  HFMA2 R79, -RZ, RZ, 0, 0 ;  /* 0x00000000ff4f7431 */ /* 0x000fe400000001ff */
[----:B------:R-:W-:Y:S02]  /*26db0*/  IMAD.X R71, RZ, RZ, RZ, P3 ;  /* 0x000000ffff477224 */ /* 0x000fe400018e06ff */
[----:B------:R-:W-:Y:S02]  /*26dc0*/  IMAD.X R67, RZ, RZ, RZ, P6 ;  /* 0x000000ffff437224 */ /* 0x000fe400030e06ff */
[----:B------:R-:W-:-:S04]  /*26dd0*/  IMAD.WIDE.U32 R70, R87, R58, R70 ;  /* 0x0000003a57467225 */ /* 0x000fc800078e0046 */
[----:B------:R-:W-:Y:S02]  /*26de0*/  IMAD R69, R78, R29, RZ ;  /* 0x0000001d4e457224 */ /* 0x000fe400078e02ff */
[----:B------:R-:W-:Y:S01]  /*26df0*/  IMAD.X R77, RZ, RZ, RZ, P5 ;  /* 0x000000ffff4d7224 */ /* 0x000fe200028e06ff */
[----:B------:R-:W-:Y:S01]  /*26e00*/  IADD3 R72, P5, PT, R71, R73, RZ ;  /* 0x0000004947487210 */ /* 0x000fe20007fbe0ff */
[----:B------:R-:W-:-:S03]  /*26e10*/  IMAD.WIDE.U32 R66, R91, R56, R66 ;  /* 0x000000385b427225 */ /* 0x000fc600078e0042 */
[----:B------:R-:W-:Y:S01]  /*26e20*/  IADD3.X R73, PT, PT, RZ, RZ, RZ, P5, !PT ;  /* 0x000000ffff497210 */ /* 0x000fe20002ffe4ff */
[----:B------:R-:W-:Y:S01]  /*26e30*/  IMAD.HI.U32 R79, R69, R52, R78 ;  /* 0x00000034454f7227 */ /* 0x000fe200078e004e */
[----:B------:R-:W-:-:S03]  /*26e40*/  IADD3 R70, P4, PT, R70, R67, RZ ;  /* 0x0000004346467210 */ /* 0x000fc60007f9e0ff */
[----:B------:R-:W-:-:S04]  /*26e50*/  IMAD.WIDE.U32 R76, R51, R54, R76 ;  /* 0x00000036334c7225 */ /* 0x000fc800078e004c */
[----:B------:R-:W-:Y:S01]  /*26e60*/  IMAD.WIDE.U32 R64, R50, R47, R64 ;  /* 0x0000002f32407225 */ /* 0x000fe200078e0040 */
[----:B------:R-:W-:Y:S02]  /*26e70*/  IADD3 R66, P5, PT, R66, R77, RZ ;  /* 0x0000004d42427210 */ /* 0x000fe40007fbe0ff */
[----:B------:R-:W-:Y:S01]  /*26e80*/  IADD3 R76, P6, PT, R76, R79, RZ ;  /* 0x0000004f4c4c7210 */ /* 0x000fe20007fde0ff */
[----:B------:R-:W-:Y:S02]  /*26e90*/  IMAD.X R71, RZ, RZ, RZ, P4 ;  /* 0x000000ffff477224 */ /* 0x000fe400020e06ff */
[----:B------:R-:W-:Y:S02]  /*26ea0*/  IMAD.X R81, RZ, RZ, RZ, P1 ;  /* 0x000000ffff517224 */ /* 0x000fe400008e06ff */
        /* <DEDUP_REMOVED lines=8> */
[----:B------:R-:W-:Y:S01]  /*26f30*/  IMAD.WIDE.U32 R70, R91, R57, R70 ;  /* 0x000000395b467225 */ /* 0x000fe200078e0046 */
        /* <DEDUP_REMOVED lines=14> */
[----:B------:R-:W-:Y:S02]  /*27020*/  IADD3.X R0, PT, PT, RZ, RZ, RZ, P1, !PT ;  /* 0x000000ffff007210 */ /* 0x000fe40000ffe4ff */
        /* <DEDUP_REMOVED lines=38> */
[----:B------:R-:W-:Y:S01]  /*27290*/  IMAD.WIDE.U32 R66, R51, R85, R66 ;  /* 0x0000005533427225 */ /* 0x000fe200078e0042 */
[----:B------:R-:W-:-:S03]  /*272a0*/  IADD3.X R51, PT, PT, RZ, RZ, RZ, P2, !PT ;  /* 0x000000ffff337210 */ /* 0x000fc600017fe4ff */
[----:B------:R-:W-:-:S04]  /*272b0*/  IMAD.WIDE.U32 R82, R69, R57, R70 ;  /* 0x0000003945527225 */ /* 0x000fc800078e0046 */
        /* <DEDUP_REMOVED lines=10> */
[----:B------:R-:W-:Y:S02]  /*27360*/  IADD3 R67, P4, PT, R67, R51, RZ ;  /* 0x0000003343437210 */ /* 0x000fe40007f9e0ff */
[----:B------:R-:W-:Y:S01]  /*27370*/  IADD3 R0, PT, PT, R0, R65, R4 ;  /* 0x0000004100007210 */ /* 0x000fe20007ffe004 */
[----:B------:R-:W-:Y:S01]  /*27380*/  IMAD.X R51, RZ, RZ, RZ, P2 ;  /* 0x000000ffff337224 */ /* 0x000fe200010e06ff */
[----:B------:R-:W-:Y:S01]  /*27390*/  IADD3 R64, P0, PT, R71, R67, RZ ;  /* 0x0000004347407210 */ /* 0x000fe20007f1e0ff */
[----:B------:R-:W-:Y:S01]  /*273a0*/  IMAD.MOV.U32 R87, RZ, RZ, R82 ;  /* 0x000000ffff577224 */ /* 0x000fe200078e0052 */
[----:B------:R-:W-:Y:S01]  /*273b0*/  IADD3.X R4, PT, PT, RZ, RZ, RZ, P3, !PT ;  /* 0x000000ffff047210 */ /* 0x000fe20001ffe4ff */
[----:B------:R-:W-:-:S02]  /*273c0*/  IMAD.MOV.U32 R60, RZ, RZ, R70 ;  /* 0x000000ffff3c7224 */ /* 0x000fc400078e0046 */
[----:B------:R-:W-:Y:S01]  /*273d0*/  IMAD.X R65, RZ, RZ, RZ, P0 ;  /* 0x000000ffff417224 */ /* 0x000fe200000e06ff */
[----:B------:R-:W-:Y:S02]  /*273e0*/  IADD3 R51, PT, PT, R51, R0, R4 ;  /* 0x0000000033337210 */ /* 0x000fe40007ffe004 */
[----:B------:R-:W-:Y:S01]  /*273f0*/  IADD3.X R0, PT, PT, RZ, RZ, RZ, P4, !PT ;  /* 0x000000ffff007210 */ /* 0x000fe200027fe4ff */
[----:B------:R-:W-:-:S05]  /*27400*/  IMAD.WIDE.U32 R64, R69, R85, R64 ;  /* 0x0000005545407225 */ /* 0x000fca00078e0040 */
        /* <DEDUP_REMOVED lines=30> */
[----:B------:R-:W-:Y:S02]  /*275f0*/  ISETP.GE.U32.AND P0, PT, R76, R52, PT ;  /* 0x000000344c00720c */ /* 0x000fe40003f06070 */
[----:B------:R-:W-:Y:S02]  /*27600*/  MOV R8, R76 ;  /* 0x0000004c00087202 */ /* 0x000fe40000000f00 */
[----:B------:R-:W-:-:S13]  /*27610*/  ISETP.GT.U32.OR P0, PT, R53, R62, !P0 ;  /* 0x0000003e3500720c */ /* 0x000fda0004704470 */
[----:B------:R-:W-:Y:S05]  /*27620*/  @P0 BRA `(.L_x_328) ;  /* 0x0000000000580947 */ /* 0x000fea0003800000 */
.L_x_327:
        /* <DEDUP_REMOVED lines=22> */
.L_x_328:
[----:B------:R-:W-:Y:S01]  /*27790*/  SHF.L.U64.HI R67, R51, 0x1, R65 ;  /* 0x0000000133437819 */ /* 0x000fe20000010241 */
[----:B------:R-:W-:Y:S01]  /*277a0*/  IMAD.WIDE.U32 R64, R0, 0x2, RZ ;  /* 0x0000000200407825 */ /* 0x000fe200078e00ff */
[----:B------:R-:W-:Y:S02]  /*277b0*/  SHF.L.U64.HI R77, R12, 0x1, R73 ;  /* 0x000000010c4d7819 */ /* 0x000fe40000010249 */
[----:B------:R-:W-:Y:S01]  /*277c0*/  LOP3.LUT R67, R67, 0x1, RZ, 0xc0, !PT ;  /* 0x0000000143437812 */ /* 0x000fe200078ec0ff */
[C---:B------:R-:W-:Y:S01]  /*277d0*/  IMAD.SHL.U32 R69, R62.reuse, 0x2, RZ ;  /* 0x000000023e457824 */ /* 0x040fe200078e00ff */
[----:B------:R-:W-:Y:S01]  /*277e0*/  SHF.L.U64.HI R81, R62, 0x1, R79 ;  /* 0x000000013e517819 */ /* 0x000fe2000001024f */
[----:B------:R-:W-:Y:S01]  /*277f0*/  IMAD.SHL.U32 R80, R12, 0x2, RZ ;  /* 0x000000020c507824 */ /* 0x000fe200078e00ff */
[----:B------:R-:W-:Y:S01]  /*27800*/  IADD3 R4, P2, PT, R64, R67, RZ ;  /* 0x0000004340047210 */ /* 0x000fe20007f5e0ff */
[C---:B------:R-:W-:Y:S01]  /*27810*/  IMAD.SHL.U32 R79, R89.reuse, 0x2, RZ ;  /* 0x00000002594f7824 */ /* 0x040fe200078e00ff */
[----:B------:R-:W-:Y:S01]  /*27820*/  SHF.L.U64.HI R70, R89, 0x1, R70 ;  /* 0x0000000159467819 */ /* 0x000fe20000010246 */
[----:B------:R-:W-:Y:S01]  /*27830*/  IMAD.SHL.U32 R12, R51, 0x2, RZ ;  /* 0x00000002330c7824 */ /* 0x000fe200078e00ff */
[----:B------:R-:W-:-:S02]  /*27840*/  ISETP.GT.U32.AND P0, PT, R4, R85, PT ;  /* 0x000000550400720c */ /* 0x000fc40003f04070 */
[----:B------:R-:W-:Y:S02]  /*27850*/  ISETP.GT.U32.AND P1, PT, R4, -0x1, PT ;  /* 0xffffffff0400780c */ /* 0x000fe40003f24070 */
[----:B------:R-:W-:Y:S02]  /*27860*/  IADD3.X R66, PT, PT, RZ, R65, RZ, P2, !PT ;  /* 0x00000041ff427210 */ /* 0x000fe400017fe4ff */
[----:B------:R-:W-:Y:S02]  /*27870*/  SHF.R.U32.HI R4, RZ, 0x1f, R8 ;  /* 0x0000001fff047819 */ /* 0x000fe40000011608 */
[----:B------:R-:W-:Y:S02]  /*27880*/  ISETP.GT.U32.OR.EX P0, PT, R66, RZ, P0, P1 ;  /* 0x000000ff4200720c */ /* 0x000fe40000704510 */
[----:B------:R-:W-:Y:S02]  /*27890*/  SHF.L.U64.HI R66, R87, 0x1, R83 ;  /* 0x0000000157427819 */ /* 0x000fe40000010253 */
[C---:B------:R-:W-:Y:S01]  /*278a0*/  SHF.L.U64.HI R73, R60.reuse, 0x1, R71 ;  /* 0x000000013c497819 */ /* 0x040fe20000010247 */
[----:B------:R-:W-:Y:S01]  /*278b0*/  IMAD.SHL.U32 R60, R60, 0x2, RZ ;  /* 0x000000023c3c7824 */ /* 0x000fe200078e00ff */
[----:B------:R-:W-:-:S02]  /*278c0*/  LOP3.LUT R4, R4, 0xfffffffe, R69, 0xf8, !PT ;  /* 0xfffffffe04047812 */ /* 0x000fc400078ef845 */
[----:B------:R-:W-:Y:S02]  /*278d0*/  SHF.L.U32 R69, R87, 0x1, RZ ;  /* 0x0000000157457819 */ /* 0x000fe400000006ff */
[----:B------:R-:W-:Y:S02]  /*278e0*/  LOP3.LUT R81, R81, 0x1, RZ, 0xc0, !PT ;  /* 0x0000000151517812 */ /* 0x000fe400078ec0ff */
[----:B------:R-:W-:Y:S02]  /*278f0*/  LOP3.LUT R70, R70, 0x1, RZ, 0xc0, !PT ;  /* 0x0000000146467812 */ /* 0x000fe400078ec0ff */
[----:B------:R-:W-:Y:S02]  /*27900*/  LOP3.LUT R77, R77, 0x1, RZ, 0xc0, !PT ;  /* 0x000000014d4d7812 */ /* 0x000fe400078ec0ff */
[----:B------:R-:W-:Y:S02]  /*27910*/  LOP3.LUT R66, R66, 0x1, RZ, 0xc0, !PT ;  /* 0x0000000142427812 */ /* 0x000fe400078ec0ff */
[----:B------:R-:W-:-:S02]  /*27920*/  LOP3.LUT R73, R73, 0x1, RZ, 0xc0, !PT ;  /* 0x0000000149497812 */ /* 0x000fc400078ec0ff */
[----:B------:R-:W-:Y:S02]  /*27930*/  SHF.L.U32 R51, R8, 0x1, RZ ;  /* 0x0000000108337819 */ /* 0x000fe400000006ff */
[----:B------:R-:W-:Y:S02]  /*27940*/  LOP3.LUT R79, R81, 0xfffffffe, R79, 0xf8, !PT ;  /* 0xfffffffe514f7812 */ /* 0x000fe400078ef84f */
[----:B------:R-:W-:Y:S02]  /*27950*/  LOP3.LUT R80, R70, 0xfffffffe, R80, 0xf8, !PT ;  /* 0xfffffffe46507812 */ /* 0x000fe400078ef850 */
[----:B------:R-:W-:Y:S02]  /*27960*/  LOP3.LUT R69, R77, 0xfffffffe, R69, 0xf8, !PT ;  /* 0xfffffffe4d457812 */ /* 0x000fe400078ef845 */
[----:B------:R-:W-:Y:S02]  /*27970*/  LOP3.LUT R8, R66, 0xfffffffe, R60, 0xf8, !PT ;  /* 0xfffffffe42087812 */ /* 0x000fe400078ef83c */
[----:B------:R-:W-:Y:S01]  /*27980*/  LOP3.LUT R83, R73, 0xfffffffe, R12, 0xf8, !PT ;  /* 0xfffffffe49537812 */ /* 0x000fe200078ef80c */
[----:B------:R-:W-:Y:S06]  /*27990*/  @P0 BRA `(.L_x_329) ;  /* 0x0000000000ac0947 */ /* 0x000fec0003800000 */
[----:B------:R-:W-:Y:S01]  /*279a0*/  LOP3.LUT R12, R67, R64, RZ, 0xfc, !PT ;  /* 0x00000040430c7212 */ /* 0x000fe200078efcff */
[----:B------:R-:W-:Y:S01]  /*279b0*/  IMAD.MOV.U32 R71, RZ, RZ, R65 ;  /* 0x000000ffff477224 */ /* 0x000fe200078e0041 */
[----:B------:R-:W-:Y:S01]  /*279c0*/  MOV R65, R67 ;  /* 0x0000004300417202 */ /* 0x000fe20000000f00 */
[----:B------:R-:W-:Y:S01]  /*279d0*/  IMAD.MOV.U32 R64, RZ, RZ, R83 ;  /* 0x000000ffff407224 */ /* 0x000fe200078e0053 */
[----:B------:R-:W-:-:S13]  /*279e0*/  ISETP.GE.U32.AND P0, PT, R12, R85, PT ;  /* 0x000000550c00720c */ /* 0x000fda0003f06070 */
[----:B------:R-:W-:Y:S05]  /*279f0*/  @!P0 BRA `(.L_x_330) ;  /* 0x0000000000f88947 */ /* 0x000fea0003800000 */
[----:B------:R-:W-:-:S13]  /*27a00*/  ISETP.GT.U32.AND P0, PT, R83, R58, PT ;  /* 0x0000003a5300720c */ /* 0x000fda0003f04070 */
[----:B------:R-:W-:Y:S05]  /*27a10*/  @P0 BRA `(.L_x_329) ;  /* 0x00000000008c0947 */ /* 0x000fea0003800000 */
[----:B------:R-:W-:Y:S01]  /*27a20*/  ISETP.LT.U32.AND P0, PT, R83, R58, PT ;  /* 0x0000003a5300720c */ /* 0x000fe20003f01070 */
[----:B------:R-:W-:Y:S02]  /*27a30*/  IMAD.MOV.U32 R64, RZ, RZ, R83 ;  /* 0x000000ffff407224 */ /* 0x000fe400078e0053 */
[----:B------:R-:W-:-:S10]  /*27a40*/  IMAD.MOV.U32 R65, RZ, RZ, R67 ;  /* 0x000000ffff417224 */ /* 0x000fd400078e0043 */
[----:B------:R-:W-:Y:S05]  /*27a50*/  @P0 BRA `(.L_x_330) ;  /* 0x0000000000e00947 */ /* 0x000fea0003800000 */
[----:B------:R-:W-:-:S13]  /*27a60*/  ISETP.LE.U32.AND P0, PT, R8, R57, PT ;  /* 0x000000390800720c */ /* 0x000fda0003f03070 */
[----:B------:R-:W-:Y:S05]  /*27a70*/  @!P0 BRA `(.L_x_329) ;  /* 0x0000000000748947 */ /* 0x000fea0003800000 */
[----:B------:R-:W-:Y:S01]  /*27a80*/  ISETP.LT.U32.AND P0, PT, R8, R57, PT ;  /* 0x000000390800720c */ /* 0x000fe20003f01070 */
[----:B------:R-:W-:Y:S01]  /*27a90*/  IMAD.MOV.U32 R65, RZ, RZ, R67 ;  /* 0x000000ffff417224 */ /* 0x000fe200078e0043 */
[----:B------:R-:W-:-:S11]  /*27aa0*/  MOV R64, R83 ;  /* 0x0000005300407202 */ /* 0x000fd60000000f00 */
[----:B------:R-:W-:Y:S05]  /*27ab0*/  @P0 BRA `(.L_x_330) ;  /* 0x0000000000c80947 */ /* 0x000fea0003800000 */
[----:B------:R-:W-:-:S13]  /*27ac0*/  ISETP.GT.U32.AND P0, PT, R69, R56, PT ;  /* 0x000000384500720c */ /* 0x000fda0003f04070 */
[----:B------:R-:W-:Y:S05]  /*27ad0*/  @P0 BRA `(.L_x_329) ;  /* 0x00000000005c0947 */ /* 0x000fea0003800000 */
[----:B------:R-:W-:Y:S01]  /*27ae0*/  ISETP.LT.U32.AND P0, PT, R69, R56, PT ;  /* 0x000000384500720c */ /* 0x000fe20003f01070 */
[----:B------:R-:W-:Y:S01]  /*27af0*/  IMAD.MOV.U32 R64, RZ, RZ, R83 ;  /* 0x000000ffff407224 */ /* 0x000fe200078e0053 */
[----:B------:R-:W-:-:S11]  /*27b00*/  MOV R65, R67 ;  /* 0x0000004300417202 */ /* 0x000fd60000000f00 */
[----:B------:R-:W-:Y:S05]  /*27b10*/  @P0 BRA `(.L_x_330) ;  /* 0x0000000000b00947 */ /* 0x000fea0003800000 */
[----:B------:R-:W-:-:S13]  /*27b20*/  ISETP.LE.U32.AND P0, PT, R80, R55, PT ;  /* 0x000000375000720c */ /* 0x000fda0003f03070 */
[----:B------:R-:W-:Y:S05]  /*27b30*/  @!P0 BRA `(.L_x_329) ;  /* 0x0000000000448947 */ /* 0x000fea0003800000 */
        /* <DEDUP_REMOVED lines=10> */
[----:B------:R-:W-:-:S13]  /*27be0*/  ISETP.LE.U32.AND P0, PT, R4, R53, PT ;  /* 0x000000350400720c */ /* 0x000fda0003f03070 */
[----:B------:R-:W-:Y:S05]  /*27bf0*/  @!P0 BRA `(.L_x_329) ;  /* 0x0000000000148947 */ /* 0x000fea0003800000 */
[----:B------:R-:W-:Y:S01]  /*27c00*/  ISETP.GE.U32.AND P0, PT, R51, R52, PT ;  /* 0x000000343300720c */ /* 0x000fe20003f06070 */
[----:B------:R-:W-:Y:S01]  /*27c10*/  IMAD.MOV.U32 R64, RZ, RZ, R83 ;  /* 0x000000ffff407224 */ /* 0x000fe200078e0053 */
[----:B------:R-:W-:Y:S02]  /*27c20*/  MOV R65, R67 ;  /* 0x0000004300417202 */ /* 0x000fe40000000f00 */
[----:B------:R-:W-:-:S13]  /*27c30*/  ISETP.GT.U32.OR P0, PT, R53, R4, !P0 ;  /* 0x000000043500720c */ /* 0x000fda0004704470 */
[----:B------:R-:W-:Y:S05]  /*27c40*/  @P0 BRA `(.L_x_330) ;  /* 0x0000000000640947 */ /* 0x000fea0003800000 */
.L_x_329:
[----:B------:R-:W-:Y:S01]  /*27c50*/  IADD3 R51, P0, PT, R51, -R52, RZ ;  /* 0x8000003433337210 */ /* 0x000fe20007f1e0ff */
[----:B------:R-:W-:-:S04]  /*27c60*/  IMAD.SHL.U32 R0, R0, 0x2, RZ ;  /* 0x0000000200007824 */ /* 0x000fc800078e00ff */
[----:B------:R-:W-:Y:S01]  /*27c70*/  IMAD.X R12, RZ, RZ, -0x1, P0 ;  /* 0xffffffffff0c7424 */ /* 0x000fe200000e06ff */
[----:B------:R-:W-:-:S04]  /*27c80*/  LOP3.LUT R0, R67, R0, RZ, 0xfc, !PT ;  /* 0x0000000043007212 */ /* 0x000fc800078efcff */
        /* <DEDUP_REMOVED lines=21> */
.L_x_330:
[----:B------:R-:W-:Y:S01]  /*27de0*/  SHF.L.U64.HI R65, R64, 0x1, R65 ;  /* 0x0000000140417819 */ /* 0x000fe20000010241 */
[----:B------:R-:W-:Y:S01]  /*27df0*/  IMAD.SHL.U32 R103, R79, 0x2, RZ ;  /* 0x000000024f677824 */ /* 0x000fe200078e00ff */
[C---:B------:R-:W-:Y:S01]  /*27e00*/  SHF.L.U32 R0, R12.reuse, 0x1, RZ ;  /* 0x000000010c007819 */ /* 0x040fe200000006ff */
[----:B------:R-:W-:Y:S01]  /*27e10*/  IMAD.SHL.U32 R109, R69, 0x2, RZ ;  /* 0x00000002456d7824 */ /* 0x000fe200078e00ff */
[----:B------:R-:W-:Y:S02]  /*27e20*/  LOP3.LUT R65, R65, 0x1, RZ, 0xc0, !PT ;  /* 0x0000000141417812 */ /* 0x000fe400078ec0ff */
[----:B------:R-:W-:Y:S02]  /*27e30*/  SHF.L.U64.HI R12, R12, 0x1, R71 ;  /* 0x000000010c0c7819 */ /* 0x000fe40000010247 */
[----:B------:R-:W-:Y:S01]  /*27e40*/  LOP3.LUT R72, R65, 0xfffffffe, R0, 0xf8, !PT ;  /* 0xfffffffe41487812 */ /* 0x000fe200078ef800 */
[----:B------:R-:W-:Y:S01]  /*27e50*/  IMAD.SHL.U32 R65, R4, 0x2, RZ ;  /* 0x0000000204417824 */ /* 0x000fe200078e00ff */
[----:B------:R-:W-:-:S02]  /*27e60*/  LOP3.LUT R0, R12, 0x1, RZ, 0xc0, !PT ;  /* 0x000000010c007812 */ /* 0x000fc400078ec0ff */
[C---:B------:R-:W-:Y:S02]  /*27e70*/  ISETP.GT.U32.AND P0, PT, R72.reuse, R85, PT ;  /* 0x000000554800720c */ /* 0x040fe40003f04070 */
[----:B------:R-:W-:Y:S02]  /*27e80*/  ISETP.GT.U32.AND P1, PT, R72, -0x1, PT ;  /* 0xffffffff4800780c */ /* 0x000fe40003f24070 */
[----:B------:R-:W-:Y:S02]  /*27e90*/  SHF.L.U64.HI R60, R4, 0x1, R81 ;  /* 0x00000001043c7819 */ /* 0x000fe40000010251 */
[----:B------:R-:W-:Y:S02]  /*27ea0*/  ISETP.GT.U32.OR.EX P0, PT, R0, RZ, P0, P1 ;  /* 0x000000ff0000720c */ /* 0x000fe40000704510 */
[----:B------:R-:W-:Y:S02]  /*27eb0*/  SHF.R.U32.HI R62, RZ, 0x1f, R51 ;  /* 0x0000001fff3e7819 */ /* 0x000fe40000011633 */
[----:B------:R-:W-:Y:S01]  /*27ec0*/  LOP3.LUT R4, R60, 0x1, RZ, 0xc0, !PT ;  /* 0x000000013c047812 */ /* 0x000fe200078ec0ff */
[----:B------:R-:W-:Y:S01]  /*27ed0*/  IMAD.MOV.U32 R60, RZ, RZ, R72 ;  /* 0x000000ffff3c7224 */ /* 0x000fe200078e0048 */
[----:B------:R-:W-:-:S02]  /*27ee0*/  LOP3.LUT R62, R62, 0xfffffffe, R65, 0xf8, !PT ;  /* 0xfffffffe3e3e7812 */ /* 0x000fc400078ef841 */
[----:B------:R-:W-:Y:S02]  /*27ef0*/  LOP3.LUT R103, R4, 0xfffffffe, R103, 0xf8, !PT ;  /* 0xfffffffe04677812 */ /* 0x000fe400078ef867 */
[----:B------:R-:W-:Y:S02]  /*27f00*/  SHF.L.U64.HI R67, R79, 0x1, R70 ;  /* 0x000000014f437819 */ /* 0x000fe40000010246 */
[----:B------:R-:W-:Y:S02]  /*27f10*/  SHF.L.U64.HI R4, R80, 0x1, R77 ;  /* 0x0000000150047819 */ /* 0x000fe4000001024d */
[----:B------:R-:W-:Y:S02]  /*27f20*/  SHF.L.U64.HI R65, R69, 0x1, R66 ;  /* 0x0000000145417819 */ /* 0x000fe40000010242 */
[C---:B------:R-:W-:Y:S01]  /*27f30*/  SHF.L.U64.HI R0, R8.reuse, 0x1, R73 ;  /* 0x0000000108007819 */ /* 0x040fe20000010249 */
[----:B------:R-:W-:Y:S01]  /*27f40*/  IMAD.SHL.U32 R8, R8, 0x2, RZ ;  /* 0x0000000208087824 */ /* 0x000fe200078e00ff */
[----:B------:R-:W-:-:S02]  /*27f50*/  SHF.L.U32 R80, R80, 0x1, RZ ;  /* 0x0000000150507819 */ /* 0x000fc400000006ff */
[----:B------:R-:W-:Y:S01]  /*27f60*/  SHF.L.U32 R69, R64, 0x1, RZ ;  /* 0x0000000140457819 */ /* 0x000fe200000006ff */
[----:B------:R-:W-:Y:S01]  /*27f70*/  IMAD.SHL.U32 R64, R51, 0x2, RZ ;  /* 0x0000000233407824 */ /* 0x000fe200078e00ff */
[----:B------:R-:W-:Y:S02]  /*27f80*/  LOP3.LUT R67, R67, 0x1, RZ, 0xc0, !PT ;  /* 0x0000000143437812 */ /* 0x000fe400078ec0ff */
[----:B------:R-:W-:Y:S02]  /*27f90*/  LOP3.LUT R4, R4, 0x1, RZ, 0xc0, !PT ;  /* 0x0000000104047812 */ /* 0x000fe400078ec0ff */
[----:B------:R-:W-:Y:S02]  /*27fa0*/  LOP3.LUT R65, R65, 0x1, RZ, 0xc0, !PT ;  /* 0x0000000141417812 */ /* 0x000fe400078ec0ff */
[----:B------:R-:W-:Y:S02]  /*27fb0*/  LOP3.LUT R0, R0, 0x1, RZ, 0xc0, !PT ;  /* 0x0000000100007812 */ /* 0x000fe400078ec0ff */
[----:B------:R-:W-:-:S02]  /*27fc0*/  LOP3.LUT R80, R67, 0xfffffffe, R80, 0xf8, !PT ;  /* 0xfffffffe43507812 */ /* 0x000fc400078ef850 */
[----:B------:R-:W-:Y:S02]  /*27fd0*/  LOP3.LUT R109, R4, 0xfffffffe, R109, 0xf8, !PT ;  /* 0xfffffffe046d7812 */ /* 0x000fe400078ef86d */
[----:B------:R-:W-:Y:S02]  /*27fe0*/  LOP3.LUT R82, R65, 0xfffffffe, R8, 0xf8, !PT ;  /* 0xfffffffe41527812 */ /* 0x000fe400078ef808 */
[----:B------:R-:W-:Y:S01]  /*27ff0*/  LOP3.LUT R69, R0, 0xfffffffe, R69, 0xf8, !PT ;  /* 0xfffffffe00457812 */ /* 0x000fe200078ef845 */
[----:B------:R-:W-:Y:S06]  /*28000*/  @P0 BRA `(.L_x_331) ;  /* 0x0000000000680947 */ /* 0x000fec0003800000 */
[----:B------:R-:W-:-:S13]  /*28010*/  ISETP.GE.U32.AND P0, PT, R72, R85, PT ;  /* 0x000000554800720c */ /* 0x000fda0003f06070 */
        /* <DEDUP_REMOVED lines=9> */
[----:B------:R-:W-:-:S13]  /*280b0*/  ISETP.GT.U32.AND P0, PT, R109, R56, PT ;  /* 0x000000386d00720c */ /* 0x000fda0003f04070 */
        /* <DEDUP_REMOVED lines=11> */
[----:B------:R-:W-:Y:S02]  /*28170*/  ISETP.GE.U32.AND P0, PT, R64, R52, PT ;  /* 0x000000344000720c */ /* 0x000fe40003f06070 */
[----:B------:R-:W-:Y:S02]  /*28180*/  ISETP.LE.U32.AND P1, PT, R62, R53, PT ;  /* 0x000000353e00720c */ /* 0x000fe40003f23070 */
[----:B------:R-:W-:-:S13]  /*28190*/  ISETP.GT.U32.OR P0, PT, R53, R62, !P0 ;  /* 0x0000003e3500720c */ /* 0x000fda0004704470 */
[----:B------:R-:W-:Y:S05]  /*281a0*/  @P0 BRA P1, `(.L_x_332) ;  /* 0x0000000000580947 */ /* 0x000fea0000800000 */
.L_x_331:
        /* <DEDUP_REMOVED lines=22> */
.L_x_332:
[----:B------:R-:W-:-:S04]  /*28310*/  IMAD.WIDE.U32 R70, R64, R41, RZ ;  /* 0x0000002940467225 */ /* 0x000fc800078e00ff */
[----:B------:R-:W-:Y:S01]  /*28320*/  HFMA2 R105, -RZ, RZ, 0, 0 ;  /* 0x00000000ff697431 */ /* 0x000fe200000001ff */
[----:B------:R-:W-:Y:S01]  /*28330*/  MOV R107, RZ ;  /* 0x000000ff006b7202 */ /* 0x000fe20000000f00 */
[----:B------:R-:W-:Y:S02]  /*28340*/  IMAD.MOV.U32 R66, RZ, RZ, R71 ;  /* 0x000000ffff427224 */ /* 0x000fe400078e0047 */
[----:B------:R-:W-:Y:S02]  /*28350*/  IMAD.MOV.U32 R67, RZ, RZ, RZ ;  /* 0x000000ffff437224 */ /* 0x000fe400078e00ff */
        /* <DEDUP_REMOVED lines=11> */
[----:B------:R-:W-:Y:S02]  /*28410*/  HFMA2 R107, -RZ, RZ, 0, 0 ;  /* 0x00000000ff6b7431 */ /* 0x000fe400000001ff */
[----:B------:R-:W-:Y:S01]  /*28420*/  IMAD.HI.U32 R71, R65, R52, R70 ;  /* 0x0000003441477227 */ /* 0x000fe200078e0046 */
[----:B------:R-:W-:-:S03]  /*28430*/  IADD3.X R73, PT, PT, RZ, RZ, RZ, P0, !PT ;  /* 0x000000ffff497210 */ /* 0x000fc600007fe4ff */
        /* <DEDUP_REMOVED lines=9> */
[----:B------:R-:W-:Y:S01]  /*284d0*/  IMAD.WIDE.U32 R72, R64, R43, R72 ;  /* 0x0000002b40487225 */ /* 0x000fe200078e0048 */
[----:B------:R-:W-:-:S03]  /*284e0*/  MOV R78, R66 ;  /* 0x00000042004e7202 */ /* 0x000fc60000000f00 */
[----:B------:R-:W-:Y:S02]  /*284f0*/  IMAD.X R77, RZ, RZ, RZ, P0 ;  /* 0x000000ffff4d7224 */ /* 0x000fe400000e06ff */
[----:B------:R-:W-:Y:S02]  /*28500*/  IMAD.IADD R106, R107, 0x1, R97 ;  /* 0x000000016b6a7824 */ /* 0x000fe400078e0261 */
[----:B------:R-:W-:-:S04]  /*28510*/  IMAD.WIDE.U32 R76, R2, R103, R76 ;  /* 0x00000067024c7225 */ /* 0x000fc800078e004c */
[----:B------:R-:W-:Y:S01]  /*28520*/  IMAD.IADD R51, R75, 0x1, R73 ;  /* 0x000000014b337824 */ /* 0x000fe200078e0249 */
[----:B------:R-:W-:Y:S01]  /*28530*/  IADD3 R71, PT, PT, R63, R77, RZ ;  /* 0x0000004d3f477210 */ /* 0x000fe20007ffe0ff */
[----:B------:R-:W-:Y:S02]  /*28540*/  IMAD.MOV.U32 R107, RZ, RZ, RZ ;  /* 0x000000ffff6b7224 */ /* 0x000fe400078e00ff */
[----:B------:R-:W-:Y:S01]  /*28550*/  IMAD.MOV.U32 R74, RZ, RZ, RZ ;  /* 0x000000ffff4a7224 */ /* 0x000fe200078e00ff */
[----:B------:R-:W-:Y:S01]  /*28560*/  IADD3 R76, P1, PT, R51, R76, RZ ;  /* 0x0000004c334c7210 */ /* 0x000fe20007f3e0ff */
[----:B------:R-:W-:-:S04]  /*28570*/  IMAD.WIDE.U32 R106, R41, R109, R106 ;  /* 0x0000006d296a7225 */ /* 0x000fc800078e006a */
[----:B------:R-:W-:Y:S01]  /*28580*/  IMAD.X R77, RZ, RZ, RZ, P1 ;  /* 0x000000ffff4d7224 */ /* 0x000fe200008e06ff */
[----:B------:R-:W-:Y:S01]  /*28590*/  IADD3 R70, P0, PT, R71, R106, RZ ;  /* 0x0000006a47467210 */ /* 0x000fe20007f1e0ff */
[----:B------:R-:W-:Y:S01]  /*285a0*/  IMAD R4, R66, R29, RZ ;  /* 0x0000001d42047224 */ /* 0x000fe200078e02ff */
[----:B------:R-:W-:Y:S01]  /*285b0*/  IADD3 R66, PT, PT, R107, R74, RZ ;  /* 0x0000004a6b427210 */ /* 0x000fe20007ffe0ff */
[----:B------:R-:W-:-:S04]  /*285c0*/  IMAD.WIDE.U32 R76, R43, R62, R76 ;  /* 0x0000003e2b4c7225 */ /* 0x000fc800078e004c */
[----:B------:R-:W-:Y:S02]  /*285d0*/  HFMA2 R107, -RZ, RZ, 0, 0 ;  /* 0x00000000ff6b7431 */ /* 0x000fe400000001ff */
        /* <DEDUP_REMOVED lines=8> */
[----:B------:R-:W-:Y:S02]  /*28660*/  IMAD.MOV.U32 R77, RZ, RZ, RZ ;  /* 0x000000ffff4d7224 */ /* 0x000fe400078e00ff */
[----:B------:R-:W-:Y:S02]  /*28670*/  IMAD.MOV.U32 R79, RZ, RZ, RZ ;  /* 0x000000ffff4f7224 */ /* 0x000fe400078e00ff */
[----:B------:R-:W-:Y:S01]  /*28680*/  IMAD.X R73, RZ, RZ, RZ, P0 ;  /* 0x000000ffff497224 */ /* 0x000fe200000e06ff */
[----:B------:R-:W-:Y:S01]  /*28690*/  IADD3 R66, P0, PT, R71, R66, RZ ;  /* 0x0000004247427210 */ /* 0x000fe20007f1e0ff */
[----:B------:R-:W-:Y:S02]  /*286a0*/  IMAD.X R71, RZ, RZ, RZ, P1 ;  /* 0x000000ffff477224 */ /* 0x000fe400008e06ff */
[----:B------:R-:W-:-:S04]  /*286b0*/  IMAD.WIDE.U32 R76, R64, R6, R76 ;  /* 0x00000006404c7225 */ /* 0x000fc800078e004c */
[----:B------:R-:W-:Y:S01]  /*286c0*/  IMAD.HI.U32 R79, R4, R52, R78 ;  /* 0x00000034044f7227 */ /* 0x000fe200078e004e */
[----:B------:R-:W-:Y:S02]  /*286d0*/  IADD3 R78, PT, PT, R67, R107, RZ ;  /* 0x0000006b434e7210 */ /* 0x000fe40007ffe0ff */
[----:B------:R-:W-:Y:S01]  /*286e0*/  IADD3 R51, PT, PT, R49, R77, RZ ;  /* 0x0000004d31337210 */ /* 0x000fe20007ffe0ff */
[----:B------:R-:W-:-:S04]  /*286f0*/  IMAD.WIDE.U32 R72, R65, R54, R72 ;  /* 0x0000003641487225 */ /* 0x000fc800078e0048 */
[----:B------:R-:W-:Y:S01]  /*28700*/  IMAD.WIDE.U32 R70, R43, R103, R70 ;  /* 0x000000672b467225 */ /* 0x000fe200078e0046 */
[----:B------:R-:W-:-:S03]  /*28710*/  IADD3 R76, P3, PT, R73, R76, RZ ;  /* 0x0000004c494c7210 */ /* 0x000fc60007f7e0ff */
[----:B------:R-:W-:Y:S01]  /*28720*/  IMAD.X R67, RZ, RZ, RZ, P0 ;  /* 0x000000ffff437224 */ /* 0x000fe200000e06ff */
[----:B------:R-:W-:Y:S01]  /*28730*/  IADD3 R118, P0, PT, R72, R79, RZ ;  /* 0x0000004f48767210 */ /* 0x000fe20007f1e0ff */
[----:B------:R-:W-:Y:S01]  /*28740*/  IMAD.IADD R71, R75, 0x1, R71 ;  /* 0x000000014b477824 */ /* 0x000fe200078e0247 */
[----:B------:R-:W-:Y:S01]  /*28750*/  MOV R79, RZ ;  /* 0x000000ff004f7202 */ /* 0x000fe20000000f00 */
[----:B------:R-:W-:Y:S01]  /*28760*/  IMAD.WIDE.U32 R66, R2, R109, R66 ;  /* 0x0000006d02427225 */ /* 0x000fe200078e0042 */
[----:B------:R-:W-:-:S03]  /*28770*/  IADD3 R72, P2, PT, R51, R70, RZ ;  /* 0x0000004633487210 */ /* 0x000fc60007f5e0ff */
[----:B------:R-:W-:Y:S01]  /*28780*/  IMAD.X R119, RZ, RZ, RZ, P0 ;  /* 0x000000ffff777224 */ /* 0x000fe200000e06ff */
[----:B------:R-:W-:Y:S01]  /*28790*/  IADD3 R70, P1, PT, R71, R66, RZ ;  /* 0x0000004247467210 */ /* 0x000fe20007f3e0ff */
[----:B------:R-:W-:Y:S01]  /*287a0*/  IMAD.WIDE.U32 R78, R41, R69, R78 ;  /* 0x00000045294e7225 */ /* 0x000fe200078e004e */
[----:B------:R-:W-:Y:S02]  /*287b0*/  IADD3.X R73, PT, PT, RZ, RZ, RZ, P2, !PT ;  /* 0x000000ffff497210 */ /* 0x000fe400017fe4ff */
[----:B------:R-:W-:Y:S01]  /*287c0*/  IADD3 R67, PT, PT, R63, R67, RZ ;  /* 0x000000433f437210 */ /* 0x000fe20007ffe0ff */
[----:B------:R-:W-:Y:S01]  /*287d0*/  IMAD.X R77, RZ, RZ, RZ, P3 ;  /* 0x000000ffff4d7224 */ /* 0x000fe200018e06ff */
[----:B------:R-:W-:Y:S01]  /*287e0*/  IADD3.X R71, PT, PT, RZ, RZ, RZ, P1, !PT ;  /* 0x000000ffff477210 */ /* 0x000fe20000ffe4ff */
[----:B------:R-:W-:Y:S01]  /*287f0*/  IMAD.WIDE.U32 R118, R4, R53, R118 ;  /* 0x0000003504767225 */ /* 0x000fe200078e0076 */
[----:B------:R-:W-:-:S03]  /*28800*/  IADD3 R78, P0, PT, R67, R78, RZ ;  /* 0x0000004e434e7210 */ /* 0x000fc60007f1e0ff */
[----:B------:R-:W-:-:S04]  /*28810*/  IMAD.WIDE.U32 R76, R65, R55, R76 ;  /* 0x00000037414c7225 */ /* 0x000fc800078e004c */
[----:B------:R-:W-:Y:S02]  /*28820*/  IMAD.MOV.U32 R0, RZ, RZ, RZ ;  /* 0x000000ffff007224 */ /* 0x000fe400078e00ff */
[----:B------:R-:W-:-:S04]  /*28830*/  IMAD.WIDE.U32 R72, R6, R62, R72 ;  /* 0x0000003e06487225 */ /* 0x000fc800078e0048 */
[----:B------:R-:W-:Y:S02]  /*28840*/  IMAD R51, R118, R29, RZ ;  /* 0x0000001d76337224 */ /* 0x000fe400078e02ff */
[----:B------:R-:W-:Y:S01]  /*28850*/  IMAD.MOV.U32 R114, RZ, RZ, R118 ;  /* 0x000000ffff727224 */ /* 0x000fe200078e0076 */
[----:B------:R-:W-:Y:S01]  /*28860*/  IADD3 R118, P2, PT, R76, R119, RZ ;  /* 0x000000774c767210 */ /* 0x000fe20007f5e0ff */
[----:B------:R-:W-:Y:S02]  /*28870*/  IMAD.IADD R66, R79, 0x1, R0 ;  /* 0x000000014f427824 */ /* 0x000fe400078e0200 */
[----:B------:R-:W-:Y:S01]  /*28880*/  IMAD.WIDE.U32 R70, R43, R80, R70 ;  /* 0x000000502b467225 */ /* 0x000fe200078e0046 */
[----:B------:R-:W-:-:S03]  /*28890*/  IADD3.X R119, PT, PT, RZ, RZ, RZ, P2, !PT ;  /* 0x000000ffff777210 */ /* 0x000fc600017fe4ff */
[----:B------:R-:W-:Y:S01]  /*288a0*/  IMAD.IADD R67, R49, 0x1, R73 ;  /* 0x0000000131437824 */ /* 0x000fe200078e0249 */
[----:B------:R-:W-:Y:S01]  /*288b0*/  IADD3 R71, PT, PT, R75, R71, RZ ;  /* 0x000000474b477210 */ /* 0x000fe20007ffe0ff */
[----:B------:R-:W-:Y:S02]  /*288c0*/  IMAD.X R79, RZ, RZ, RZ, P0 ;  /* 0x000000ffff4f7224 */ /* 0x000fe400000e06ff */
[----:B------:R-:W-:Y:S01]  /*288d0*/  IMAD.MOV.U32 R115, RZ, RZ, RZ ;  /* 0x000000ffff737224 */ /* 0x000fe200078e00ff */
[----:B------:R-:W-:Y:S01]  /*288e0*/  IADD3 R70, P0, PT, R67, R70, RZ ;  /* 0x0000004643467210 */ /* 0x000fe20007f1e0ff */
[----:B------:R-:W-:-:S04]  /*288f0*/  IMAD.WIDE.U32 R78, R2, R82, R78 ;  /* 0x00000052024e7225 */ /* 0x000fc800078e004e */
[----:B------:R-:W-:Y:S01]  /*28900*/  IMAD.MOV.U32 R67, RZ, RZ, RZ ;  /* 0x000000ffff437224 */ /* 0x000fe200078e00ff */
[----:B------:R-:W-:Y:S01]  /*28910*/  IADD3 R76, P1, PT, R71, R78, RZ ;  /* 0x0000004e474c7210 */ /* 0x000fe20007f3e0ff */
[----:B------:R-:W-:Y:S01]  /*28920*/  IMAD.MOV.U32 R73, RZ, RZ, RZ ;  /* 0x000000ffff497224 */ /* 0x000fe200078e00ff */
[----:B------:R-:W-:Y:S01]  /*28930*/  IADD3.X R71, PT, PT, RZ, RZ, RZ, P0, !PT ;  /* 0x000000ffff477210 */ /* 0x000fe200007fe4ff */
[----:B------:R-:W-:-:S04]  /*28940*/  IMAD.HI.U32 R115, R51, R52, R114 ;  /* 0x0000003433737227 */ /* 0x000fc800078e0072 */
[----:B------:R-:W-:-:S04]  /*28950*/  IMAD.WIDE.U32 R118, R4, R54, R118 ;  /* 0x0000003604767225 */ /* 0x000fc800078e0076 */
[----:B------:R-:W-:Y:S01]  /*28960*/  IMAD.IADD R81, R63, 0x1, R79 ;  /* 0x000000013f517824 */ /* 0x000fe200078e024f */
[----:B------:R-:W-:Y:S01]  /*28970*/  IADD3 R114, P3, PT, R118, R115, RZ ;  /* 0x0000007376727210 */ /* 0x000fe20007f7e0ff */
[----:B------:R-:W-:-:S03]  /*28980*/  IMAD.WIDE.U32 R72, R64, R45, R72 ;  /* 0x0000002d40487225 */ /* 0x000fc600078e0048 */
[----:B------:R-:W-:Y:S01]  /*28990*/  IADD3.X R115, PT, PT, RZ, RZ, RZ, P3, !PT ;  /* 0x000000ffff737210 */ /* 0x000fe20001ffe4ff */
[----:B------:R-:W-:Y:S01]  /*289a0*/  IMAD.WIDE.U32 R66, R41, R60, R66 ;  /* 0x0000003c29427225 */ /* 0x000fe200078e0042 */
[----:B------:R-:W-:-:S03]  /*289b0*/  IADD3 R72, P2, PT, R77, R72, RZ ;  /* 0x000000484d487210 */ /* 0x000fc60007f5e0ff */
[----:B------:R-:W-:Y:S01]  /*289c0*/  IMAD.MOV.U32 R95, RZ, RZ, RZ ;  /* 0x000000ffff5f7224 */ /* 0x000fe200078e00ff */
[----:B------:R-:W-:Y:S01]  /*289d0*/  IADD3 R66, P0, PT, R81, R66, RZ ;  /* 0x0000004251427210 */ /* 0x000fe20007f1e0ff */
[----:B------:R-:W-:Y:S02]  /*289e0*/  IMAD.IADD R79, R48, 0x1, R73 ;  /* 0x00000001304f7824 */ /* 0x000fe400078e0249 */
        /* <DEDUP_REMOVED lines=11> */
[----:B------:R-:W-:Y:S01]  /*28aa0*/  MOV R78, R114 ;  /* 0x00000072004e7202 */ /* 0x000fe20000000f00 */
[----:B------:R-:W-:-:S04]  /*28ab0*/  IMAD.WIDE.U32 R66, R2, R69, R66 ;  /* 0x0000004502427225 */ /* 0x000fc800078e0042 */
[----:B------:R-:W-:Y:S01]  /*28ac0*/  IMAD.X R71, RZ, RZ, RZ, P1 ;  /* 0x000000ffff477224 */ /* 0x000fe200008e06ff */
[----:B------:R-:W-:Y:S01]  /*28ad0*/  IADD3 R66, P1, PT, R77, R66, RZ ;  /* 0x000000424d427210 */ /* 0x000fe20007f3e0ff */
[----:B------:R-:W-:Y:S01]  /*28ae0*/  IMAD.WIDE.U32 R72, R65, R56, R72 ;  /* 0x0000003841487225 */ /* 0x000fe200078e0048 */
[----:B------:R-:W-:-:S03]  /*28af0*/  IADD3 R67, PT, PT, R63, R67, RZ ;  /* 0x000000433f437210 */ /* 0x000fc60007ffe0ff */
[----:B------:R-:W-:Y:S01]  /*28b00*/  IMAD R8, R114, R29, RZ ;  /* 0x0000001d72087224 */ /* 0x000fe200078e02ff */
[----:B------:R-:W-:Y:S01]  /*28b10*/  IADD3 R118, P2, PT, R72, R119, RZ ;  /* 0x0000007748767210 */ /* 0x000fe20007f5e0ff */
[----:B------:R-:W-:Y:S02]  /*28b20*/  IMAD.MOV.U32 R79, RZ, RZ, RZ ;  /* 0x000000ffff4f7224 */ /* 0x000fe400078e00ff */
[----:B------:R-:W-:Y:S02]  /*28b30*/  IMAD.X R77, RZ, RZ, RZ, P0 ;  /* 0x000000ffff4d7224 */ /* 0x000fe400000e06ff */
[----:B------:R-:W-:-:S04]  /*28b40*/  IMAD.WIDE.U32 R70, R45, R62, R70 ;  /* 0x0000003e2d467225 */ /* 0x000fc800078e0046 */
[----:B------:R-:W-:Y:S01]  /*28b50*/  IMAD.HI.U32 R117, R8, R52, R78 ;  /* 0x0000003408757227 */ /* 0x000fe200078e004e */
[----:B------:R-:W-:Y:S02]  /*28b60*/  IADD3 R78, P0, PT, R67, R12, RZ ;  /* 0x0000000c434e7210 */ /* 0x000fe40007f1e0ff */
[----:B------:R-:W-:Y:S01]  /*28b70*/  IADD3 R71, PT, PT, R48, R71, RZ ;  /* 0x0000004730477210 */ /* 0x000fe20007ffe0ff */
[----:B------:R-:W-:Y:S01]  /*28b80*/  IMAD.WIDE.U32 R76, R6, R80, R76 ;  /* 0x00000050064c7225 */ /* 0x000fe200078e004c */
[----:B------:R-:W-:-:S03]  /*28b90*/  IADD3.X R79, PT, PT, RZ, RZ, RZ, P0, !PT ;  /* 0x000000ffff4f7210 */ /* 0x000fc600007fe4ff */
[----:B------:R-:W-:Y:S02]  /*28ba0*/  IMAD.X R67, RZ, RZ, RZ, P1 ;  /* 0x000000ffff437224 */ /* 0x000fe400008e06ff */
[----:B------:R-:W-:Y:S01]  /*28bb0*/  IMAD.X R119, RZ, RZ, RZ, P2 ;  /* 0x000000ffff777224 */ /* 0x000fe200010e06ff */
[----:B------:R-:W-:Y:S01]  /*28bc0*/  IADD3 R76, P2, PT, R71, R76, RZ ;  /* 0x0000004c474c7210 */ /* 0x000fe20007f5e0ff */
[----:B------:R-:W-:Y:S02]  /*28bd0*/  IMAD.IADD R77, R49, 0x1, R77 ;  /* 0x00000001314d7824 */ /* 0x000fe400078e024d */
[----:B------:R-:W-:-:S04]  /*28be0*/  IMAD.WIDE.U32 R66, R43, R82, R66 ;  /* 0x000000522b427225 */ /* 0x000fc800078e0042 */
[----:B------:R-:W-:Y:S01]  /*28bf0*/  IMAD.MOV.U32 R71, RZ, RZ, RZ ;  /* 0x000000ffff477224 */ /* 0x000fe200078e00ff */
        /* <DEDUP_REMOVED lines=11> */
[----:B------:R-:W-:Y:S02]  /*28cb0*/  IMAD.IADD R81, R46, 0x1, R71 ;  /* 0x000000012e517824 */ /* 0x000fe400078e0247 */
[----:B------:R-:W-:-:S04]  /*28cc0*/  IMAD.WIDE.U32 R76, R45, R103, R76 ;  /* 0x000000672d4c7225 */ /* 0x000fc800078e004c */
[----:B------:R-:W-:Y:S01]  /*28cd0*/  IMAD.IADD R114, R63, 0x1, R79 ;  /* 0x000000013f727824 */ /* 0x000fe200078e024f */
[----:B------:R-:W-:Y:S01]  /*28ce0*/  IADD3 R76, P1, PT, R81, R76, RZ ;  /* 0x0000004c514c7210 */ /* 0x000fe20007f3e0ff */
        /* <DEDUP_REMOVED lines=24> */
[----:B------:R-:W-:Y:S01]  /*28e70*/  MOV R66, R116 ;  /* 0x0000007400427202 */ /* 0x000fe20000000f00 */
[----:B------:R-:W-:Y:S02]  /*28e80*/  IMAD.X R119, RZ, RZ, RZ, P3 ;  /* 0x000000ffff777224 */ /* 0x000fe400018e06ff */
[----:B------:R-:W-:Y:S02]  /*28e90*/  IMAD R63, R116, R29, RZ ;  /* 0x0000001d743f7224 */ /* 0x000fe400078e02ff */
[----:B------:R-:W-:Y:S02]  /*28ea0*/  IMAD.MOV.U32 R67, RZ, RZ, RZ ;  /* 0x000000ffff437224 */ /* 0x000fe400078e00ff */
[----:B------:R-:W-:-:S04]  /*28eb0*/  IMAD.WIDE.U32 R78, R6, R82, R78 ;  /* 0x00000052064e7225 */ /* 0x000fc800078e004e */
[----:B------:R-:W-:-:S04]  /*28ec0*/  IMAD.WIDE.U32 R118, R4, R56, R118 ;  /* 0x0000003804767225 */ /* 0x000fc800078e0076 */
[----:B------:R-:W-:Y:S01]  /*28ed0*/  IMAD.X R115, RZ, RZ, RZ, P0 ;  /* 0x000000ffff737224 */ /* 0x000fe200000e06ff */
[----:B------:R-:W-:Y:S01]  /*28ee0*/  IADD3 R70, P3, PT, R118, R73, RZ ;  /* 0x0000004976467210 */ /* 0x000fe20007f7e0ff */
[----:B------:R-:W-:Y:S01]  /*28ef0*/  IMAD.HI.U32 R12, R63, R52, R66 ;  /* 0x000000343f0c7227 */ /* 0x000fe200078e0042 */
[----:B------:R-:W-:-:S03]  /*28f00*/  IADD3.X R73, PT, PT, RZ, RZ, RZ, P2, !PT ;  /* 0x000000ffff497210 */ /* 0x000fc600017fe4ff */
[----:B------:R-:W-:Y:S01]  /*28f10*/  IMAD.MOV.U32 R66, RZ, RZ, R76 ;  /* 0x000000ffff427224 */ /* 0x000fe200078e004c */
        /* <DEDUP_REMOVED lines=39> */
[----:B------:R-:W-:Y:S02]  /*29190*/  IADD3 R75, PT, PT, R48, R115, RZ ;  /* 0x00000073304b7210 */ /* 0x000fe40007ffe0ff */
[----:B------:R-:W-:Y:S01]  /*291a0*/  IADD3 R78, P0, PT, R79, R114, RZ ;  /* 0x000000724f4e7210 */ /* 0x000fe20007f1e0ff */
[----:B------:R-:W-:Y:S01]  /*291b0*/  IMAD.MOV.U32 R73, RZ, RZ, RZ ;  /* 0x000000ffff497224 */ /* 0x000fe200078e00ff */
[----:B------:R-:W-:Y:S01]  /*291c0*/  IADD3 R66, P4, PT, R118, R71, RZ ;  /* 0x0000004776427210 */ /* 0x000fe20007f9e0ff */
[----:B------:R-:W-:Y:S01]  /*291d0*/  IMAD.WIDE.U32 R116, R8, R54, R116 ;  /* 0x0000003608747225 */ /* 0x000fe200078e0074 */
[----:B------:R-:W-:-:S03]  /*291e0*/  IADD3.X R79, PT, PT, RZ, RZ, RZ, P0, !PT ;  /* 0x000000ffff4f7210 */ /* 0x000fc600007fe4ff */
        /* <DEDUP_REMOVED lines=11> */
[----:B------:R-:W-:Y:S02]  /*292a0*/  HFMA2 R79, -RZ, RZ, 0, 0 ;  /* 0x00000000ff4f7431 */ /* 0x000fe400000001ff */
[----:B------:R-:W-:Y:S02]  /*292b0*/  IMAD.X R73, RZ, RZ, RZ, P3 ;  /* 0x000000ffff497224 */ /* 0x000fe400018e06ff */
[----:B------:R-:W-:-:S04]  /*292c0*/  IMAD.WIDE.U32 R114, R63, R53, R114 ;  /* 0x000000353f727225 */ /* 0x000fc800078e0072 */
[----:B------:R-:W-:-:S04]  /*292d0*/  IMAD.WIDE.U32 R72, R65, R85, R72 ;  /* 0x0000005541487225 */ /* 0x000fc800078e0048 */
[----:B------:R-:W-:Y:S02]  /*292e0*/  IMAD.IADD R77, R14, 0x1, R77 ;  /* 0x000000010e4d7824 */ /* 0x000fe400078e024d */
[----:B------:R-:W-:Y:S02]  /*292f0*/  IMAD R65, R114, R29, RZ ;  /* 0x0000001d72417224 */ /* 0x000fe400078e02ff */
[----:B------:R-:W-:Y:S02]  /*29300*/  IMAD.MOV.U32 R78, RZ, RZ, R114 ;  /* 0x000000ffff4e7224 */ /* 0x000fe400078e0072 */
[----:B------:R-:W-:Y:S02]  /*29310*/  IMAD.IADD R49, R49, 0x1, R71 ;  /* 0x0000000131317824 */ /* 0x000fe400078e0247 */
[----:B------:R-:W-:Y:S01]  /*29320*/  IMAD.X R71, RZ, RZ, RZ, P1 ;  /* 0x000000ffff477224 */ /* 0x000fe200008e06ff */
[----:B------:R-:W-:Y:S01]  /*29330*/  IADD3 R118, P1, PT, R72, R119, RZ ;  /* 0x0000007748767210 */ /* 0x000fe20007f3e0ff */
[----:B------:R-:W-:-:S04]  /*29340*/  IMAD.WIDE.U32 R66, R51, R56, R66 ;  /* 0x0000003833427225 */ /* 0x000fc800078e0042 */
[----:B------:R-:W-:Y:S01]  /*29350*/  IMAD.HI.U32 R12, R65, R52, R78 ;  /* 0x00000034410c7227 */ /* 0x000fe200078e004e */
[----:B------:R-:W-:Y:S02]  /*29360*/  IADD3 R78, P0, PT, R77, R120, RZ ;  /* 0x000000784d4e7210 */ /* 0x000fe40007f1e0ff */
[----:B------:R-:W-:Y:S01]  /*29370*/  IADD3 R116, P4, PT, R66, R117, RZ ;  /* 0x0000007542747210 */ /* 0x000fe20007f9e0ff */
[----:B------:R-:W-:Y:S01]  /*29380*/  IMAD.WIDE.U32 R70, R45, R69, R70 ;  /* 0x000000452d467225 */ /* 0x000fe200078e0046 */
[----:B------:R-:W-:-:S03]  /*29390*/  IADD3.X R79, PT, PT, RZ, RZ, RZ, P0, !PT ;  /* 0x000000ffff4f7210 */ /* 0x000fc600007fe4ff */
[----:B------:R-:W-:Y:S01]  /*293a0*/  IMAD.IADD R121, R46, 0x1, R121 ;  /* 0x000000012e797824 */ /* 0x000fe200078e0279 */
[----:B------:R-:W-:Y:S01]  /*293b0*/  IADD3 R66, PT, PT, R48, R71, RZ ;  /* 0x0000004730427210 */ /* 0x000fe20007ffe0ff */
[----:B------:R-:W-:Y:S02]  /*293c0*/  IMAD.X R77, RZ, RZ, RZ, P2 ;  /* 0x000000ffff4d7224 */ /* 0x000fe400010e06ff */
        /* <DEDUP_REMOVED lines=12> */
[----:B------:R-:W-:Y:S01]  /*29490*/  IMAD.IADD R77, R105, 0x1, R77 ;  /* 0x00000001694d7824 */ /* 0x000fe200078e024d */
[----:B------:R-:W-:Y:S01]  /*294a0*/  IADD3.X R73, PT, PT, RZ, RZ, RZ, P2, !PT ;  /* 0x000000ffff497210 */ /* 0x000fe200017fe4ff */
[----:B------:R-:W-:-:S03]  /*294b0*/  IMAD.WIDE.U32 R70, R10, R82, R70 ;  /* 0x000000520a467225 */ /* 0x000fc600078e0046 */
[----:B------:R-:W-:Y:S01]  /*294c0*/  IADD3 R76, P3, PT, R77, R78, RZ ;  /* 0x0000004e4d4c7210 */ /* 0x000fe20007f7e0ff */
[----:B------:R-:W-:Y:S02]  /*294d0*/  IMAD.IADD R79, R14, 0x1, R79 ;  /* 0x000000010e4f7824 */ /* 0x000fe400078e024f */
[----:B------:R-:W-:Y:S01]  /*294e0*/  IMAD.WIDE.U32 R116, R8, R55, R116 ;  /* 0x0000003708747225 */ /* 0x000fe200078e0074 */
[----:B------:R-:W-:Y:S02]  /*294f0*/  IADD3.X R77, PT, PT, RZ, RZ, RZ, P3, !PT ;  /* 0x000000ffff4d7210 */ /* 0x000fe40001ffe4ff */
[----:B------:R-:W-:Y:S01]  /*29500*/  IADD3 R70, P4, PT, R79, R70, RZ ;  /* 0x000000464f467210 */ /* 0x000fe20007f9e0ff */
[----:B------:R-:W-:Y:S01]  /*29510*/  IMAD.WIDE.U32 R66, R45, R60, R66 ;  /* 0x0000003c2d427225 */ /* 0x000fe200078e0042 */
[----:B------:R-:W-:-:S03]  /*29520*/  IADD3 R114, P0, PT, R116, R115, RZ ;  /* 0x0000007374727210 */ /* 0x000fc60007f1e0ff */
[----:B------:R-:W-:Y:S02]  /*29530*/  IMAD.IADD R49, R46, 0x1, R71 ;  /* 0x000000012e317824 */ /* 0x000fe400078e0247 */
[----:B------:R-:W-:Y:S02]  /*29540*/  IMAD.X R119, RZ, RZ, RZ, P5 ;  /* 0x000000ffff777224 */ /* 0x000fe400028e06ff */
        /* <DEDUP_REMOVED lines=8> */
[----:B------:R-:W-:Y:S01]  /*295d0*/  IMAD.IADD R49, R48, 0x1, R67 ;  /* 0x0000000130317824 */ /* 0x000fe200078e0243 */
[----:B------:R-:W-:Y:S01]  /*295e0*/  IADD3 R77, PT, PT, R99, R77, RZ ;  /* 0x0000004d634d7210 */ /* 0x000fe20007ffe0ff */
        /* <DEDUP_REMOVED lines=26> */
[----:B------:R-:W-:-:S03]  /*29790*/  MOV R71, RZ ;  /* 0x000000ff00477202 */ /* 0x000fc60000000f00 */
[----:B------:R-:W-:Y:S01]  /*297a0*/  IMAD.WIDE.U32 R76, R65, R53, R76 ;  /* 0x00000035414c7225 */ /* 0x000fe200078e004c */
[----:B------:R-:W-:-:S03]  /*297b0*/  IADD3 R118, P4, PT, R75, R118, RZ ;  /* 0x000000764b767210 */ /* 0x000fc60007f9e0ff */
[----:B------:R-:W-:-:S04]  /*297c0*/  IMAD.WIDE.U32 R66, R47, R82, R66 ;  /* 0x000000522f427225 */ /* 0x000fc800078e0042 */
[----:B------:R-:W-:Y:S01]  /*297d0*/  IMAD.X R79, RZ, RZ, RZ, P0 ;  /* 0x000000ffff4f7224 */ /* 0x000fe200000e06ff */
[----:B------:R-:W-:Y:S01]  /*297e0*/  IADD3 R67, PT, PT, R14, R67, RZ ;  /* 0x000000430e437210 */ /* 0x000fe20007ffe0ff */
[----:B------:R-:W-:Y:S02]  /*297f0*/  IMAD.IADD R73, R97, 0x1, R119 ;  /* 0x0000000161497824 */ /* 0x000fe400078e0277 */
[----:B------:R-:W-:Y:S02]  /*29800*/  IMAD R49, R76, R29, RZ ;  /* 0x0000001d4c317224 */ /* 0x000fe400078e02ff */
[----:B------:R-:W-:Y:S01]  /*29810*/  IMAD.MOV.U32 R70, RZ, RZ, R76 ;  /* 0x000000ffff467224 */ /* 0x000fe200078e004c */
[----:B------:R-:W-:Y:S01]  /*29820*/  IADD3 R66, P6, PT, R73, R66, RZ ;  /* 0x0000004249427210 */ /* 0x000fe20007fde0ff */
[----:B------:R-:W-:-:S04]  /*29830*/  IMAD.WIDE.U32 R78, R10, R60, R78 ;  /* 0x0000003c0a4e7225 */ /* 0x000fc800078e004e */
[----:B------:R-:W-:Y:S01]  /*29840*/  IMAD.HI.U32 R4, R49, R52, R70 ;  /* 0x0000003431047227 */ /* 0x000fe200078e0046 */
[----:B------:R-:W-:Y:S02]  /*29850*/  IADD3 R70, P0, PT, R67, R78, RZ ;  /* 0x0000004e43467210 */ /* 0x000fe40007f1e0ff */
[----:B------:R-:W-:Y:S01]  /*29860*/  IADD3.X R67, PT, PT, RZ, RZ, RZ, P6, !PT ;  /* 0x000000ffff437210 */ /* 0x000fe200037fe4ff */
[----:B------:R-:W-:Y:S02]  /*29870*/  IMAD.X R115, RZ, RZ, RZ, P1 ;  /* 0x000000ffff737224 */ /* 0x000fe400008e06ff */
[----:B------:R-:W-:Y:S02]  /*29880*/  IMAD.X R73, RZ, RZ, RZ, P5 ;  /* 0x000000ffff497224 */ /* 0x000fe400028e06ff */
[----:B------:R-:W-:Y:S02]  /*29890*/  IMAD.X R75, RZ, RZ, RZ, P3 ;  /* 0x000000ffff4b7224 */ /* 0x000fe400018e06ff */
[----:B------:R-:W-:-:S03]  /*298a0*/  IMAD.WIDE.U32 R114, R63, R55, R114 ;  /* 0x000000373f727225 */ /* 0x000fc600078e0072 */
[----:B------:R-:W-:Y:S01]  /*298b0*/  IADD3 R75, P3, PT, R75, R118, RZ ;  /* 0x000000764b4b7210 */ /* 0x000fe20007f7e0ff */
[----:B------:R-:W-:Y:S01]  /*298c0*/  IMAD.WIDE.U32 R116, R8, R57, R116 ;  /* 0x0000003908747225 */ /* 0x000fe200078e0074 */
[----:B------:R-:W-:-:S03]  /*298d0*/  IADD3 R76, P1, PT, R114, R77, RZ ;  /* 0x0000004d724c7210 */ /* 0x000fc60007f3e0ff */
        /* <DEDUP_REMOVED lines=8> */
[----:B------:R-:W-:Y:S01]  /*29960*/  IMAD.WIDE.U32 R70, R47, R69, R70 ;  /* 0x000000452f467225 */ /* 0x000fe200078e0046 */
[----:B------:R-:W-:Y:S02]  /*29970*/  IADD3 R73, P0, PT, R73, R75, RZ ;  /* 0x0000004b49497210 */ /* 0x000fe40007f1e0ff */
[----:B------:R-:W-:Y:S01]  /*29980*/  IADD3 R51, P6, PT, R51, R66, RZ ;  /* 0x0000004233337210 */ /* 0x000fe20007fde0ff */
[----:B------:R-:W-:Y:S01]  /*29990*/  IMAD.X R84, RZ, RZ, RZ, P3 ;  /* 0x000000ffff547224 */ /* 0x000fe200018e06ff */
[----:B------:R-:W-:Y:S01]  /*299a0*/  IADD3 R66, P3, PT, R67, R70, RZ ;  /* 0x0000004643427210 */ /* 0x000fe20007f7e0ff */
[----:B------:R-:W-:Y:S02]  /*299b0*/  IMAD.IADD R12, R46, 0x1, R79 ;  /* 0x000000012e0c7824 */ /* 0x000fe400078e024f */
[----:B------:R-:W-:-:S02]  /*299c0*/  IMAD.IADD R67, R14, 0x1, R71 ;  /* 0x000000010e437824 */ /* 0x000fc400078e0247 */
[----:B------:R-:W-:Y:S01]  /*299d0*/  IMAD.X R77, RZ, RZ, RZ, P1 ;  /* 0x000000ffff4d7224 */ /* 0x000fe200008e06ff */
[----:B------:R-:W-:Y:S01]  /*299e0*/  IADD3 R84, P1, PT, R84, R51, RZ ;  /* 0x0000003354547210 */ /* 0x000fe20007f3e0ff */
[----:B------:R-:W-:Y:S02]  /*299f0*/  IMAD.X R117, RZ, RZ, RZ, P5 ;  /* 0x000000ffff757224 */ /* 0x000fe400028e06ff */
[----:B------:R-:W-:Y:S01]  /*29a00*/  IMAD.WIDE.U32 R78, R65, R54, R76 ;  /* 0x00000036414e7225 */ /* 0x000fe200078e004c */
[----:B------:R-:W-:Y:S02]  /*29a10*/  IADD3 R76, P2, PT, R67, R12, RZ ;  /* 0x0000000c434c7210 */ /* 0x000fe40007f5e0ff */
[----:B------:R-:W-:Y:S01]  /*29a20*/  IADD3.X R67, PT, PT, RZ, RZ, RZ, P3, !PT ;  /* 0x000000ffff437210 */ /* 0x000fe20001ffe4ff */
[----:B------:R-:W-:Y:S01]  /*29a30*/  IMAD.WIDE.U32 R70, R8, R58, R116 ;  /* 0x0000003a08467225 */ /* 0x000fe200078e0074 */
[----:B------:R-:W-:Y:S02]  /*29a40*/  IADD3.X R77, PT, PT, RZ, RZ, RZ, P2, !PT ;  /* 0x000000ffff4d7210 */ /* 0x000fe400017fe4ff */
[----:B------:R-:W-:Y:S01]  /*29a50*/  IADD3.X R75, PT, PT, RZ, RZ, RZ, P1, !PT ;  /* 0x000000ffff4b7210 */ /* 0x000fe20000ffe4ff */
[----:B------:R-:W-:Y:S01]  /*29a60*/  IMAD.WIDE.U32 R114, R63, R56, R114 ;  /* 0x000000383f727225 */ /* 0x000fe200078e0072 */
[----:B------:R-:W-:-:S03]  /*29a70*/  IADD3 R72, P5, PT, R71, R73, RZ ;  /* 0x0000004947487210 */ /* 0x000fc60007fbe0ff */
[----:B------:R-:W-:Y:S01]  /*29a80*/  IMAD.X R71, RZ, RZ, RZ, P6 ;  /* 0x000000ffff477224 */ /* 0x000fe200030e06ff */
[----:B------:R-:W-:Y:S01]  /*29a90*/  IADD3 R70, P3, PT, R70, R115, RZ ;  /* 0x0000007346467210 */ /* 0x000fe20007f7e0ff */
        /* <DEDUP_REMOVED lines=27> */
[----:B------:R-:W-:-:S02]  /*29c50*/  IADD3.X R115, PT, PT, RZ, RZ, RZ, P6, !PT ;  /* 0x000000ffff737210 */ /* 0x000fc400037fe4ff */
[----:B------:R-:W-:Y:S01]  /*29c60*/  IADD3 R8, P0, PT, R8, R75, RZ ;  /* 0x0000004b08087210 */ /* 0x000fe20007f1e0ff */
[----:B------:R-:W-:Y:S02]  /*29c70*/  IMAD R51, R78, R29, RZ ;  /* 0x0000001d4e337224 */ /* 0x000fe400078e02ff */
[----:B------:R-:W-:Y:S02]  /*29c80*/  IMAD.MOV.U32 R79, RZ, RZ, RZ ;  /* 0x000000ffff4f7224 */ /* 0x000fe400078e00ff */
[----:B------:R-:W-:Y:S01]  /*29c90*/  IMAD.WIDE.U32 R76, R65, R56, R70 ;  /* 0x00000038414c7225 */ /* 0x000fe200078e0046 */
[----:B------:R-:W-:Y:S02]  /*29ca0*/  IADD3 R70, P5, PT, R73, R67, RZ ;  /* 0x0000004349467210 */ /* 0x000fe40007fbe0ff */
[----:B------:R-:W-:Y:S01]  /*29cb0*/  IADD3.X R67, PT, PT, RZ, RZ, RZ, P3, !PT ;  /* 0x000000ffff437210 */ /* 0x000fe20001ffe4ff */
[----:B------:R-:W-:-:S04]  /*29cc0*/  IMAD.HI.U32 R79, R51, R52, R78 ;  /* 0x00000034334f7227 */ /* 0x000fc800078e004e */
        /* <DEDUP_REMOVED lines=54> */
[----:B------:R-:W-:Y:S01]  /*2a030*/  MOV R87, R78 ;  /* 0x0000004e00577202 */ /* 0x000fe20000000f00 */
[----:B------:R-:W-:Y:S01]  /*2a040*/  IMAD.X R77, RZ, RZ, RZ, P6 ;  /* 0x000000ffff4d7224 */ /* 0x000fe200030e06ff */
[----:B------:R-:W-:Y:S01]  /*2a050*/  IADD3 R8, PT, PT, R95, R67, RZ ;  /* 0x000000435f087210 */ /* 0x000fe20007ffe0ff */
        /* <DEDUP_REMOVED lines=15> */
[----:B------:R-:W-:-:S02]  /*2a150*/  IMAD.X R4, RZ, RZ, RZ, P1 ;  /* 0x000000ffff047224 */ /* 0x000fc400008e06ff */
[----:B------:R-:W-:-:S03]  /*2a160*/  IMAD.WIDE.U32 R70, R49, R85, R70 ;  /* 0x0000005531467225 */ /* 0x000fc600078e0046 */
[----:B------:R-:W-:Y:S01]  /*2a170*/  IADD3 R4, P1, PT, R4, R63, RZ ;  /* 0x0000003f04047210 */ /* 0x000fe20007f3e0ff */
[----:B------:R-:W-:-:S04]  /*2a180*/  IMAD.WIDE.U32 R72, R51, R57, R72 ;  /* 0x0000003933487225 */ /* 0x000fc800078e0048 */
[----:B------:R-:W-:Y:S01]  /*2a190*/  IMAD.X R49, RZ, RZ, RZ, P3 ;  /* 0x000000ffff317224 */ /* 0x000fe200018e06ff */
[----:B------:R-:W-:Y:S01]  /*2a1a0*/  IADD3 R66, P6, PT, R70, R73, RZ ;  /* 0x0000004946427210 */ /* 0x000fe20007fde0ff */
[----:B------:R-:W-:Y:S02]  /*2a1b0*/  IMAD.X R63, RZ, RZ, RZ, P2 ;  /* 0x000000ffff3f7224 */ /* 0x000fe400010e06ff */
[----:B------:R-:W-:Y:S01]  /*2a1c0*/  IMAD.MOV.U32 R81, RZ, RZ, R72 ;  /* 0x000000ffff517224 */ /* 0x000fe200078e0048 */
[----:B------:R-:W-:Y:S01]  /*2a1d0*/  IADD3 R49, P3, PT, R49, R4, RZ ;  /* 0x0000000431317210 */ /* 0x000fe20007f7e0ff */
[----:B------:R-:W-:Y:S01]  /*2a1e0*/  IMAD.X R4, RZ, RZ, RZ, P4 ;  /* 0x000000ffff047224 */ /* 0x000fe200020e06ff */
[----:B------:R-:W-:Y:S02]  /*2a1f0*/  IADD3.X R67, PT, PT, RZ, RZ, RZ, P6, !PT ;  /* 0x000000ffff437210 */ /* 0x000fe400037fe4ff */
[----:B------:R-:W-:Y:S01]  /*2a200*/  IADD3 R49, P2, PT, R71, R49, RZ ;  /* 0x0000003147317210 */ /* 0x000fe20007f5e0ff */
[----:B------:R-:W-:Y:S01]  /*2a210*/  IMAD.X R93, RZ, RZ, RZ, P3 ;  /* 0x000000ffff5d7224 */ /* 0x000fe200018e06ff */
[----:B------:R-:W-:Y:S01]  /*2a220*/  IADD3 R4, PT, PT, R4, R8, R63 ;  /* 0x0000000804047210 */ /* 0x000fe20007ffe03f */
[----:B------:R-:W-:-:S04]  /*2a230*/  IMAD.WIDE.U32 R70, R51, R58, R66 ;  /* 0x0000003a33467225 */ /* 0x000fc800078e0042 */
[----:B------:R-:W-:Y:S01]  /*2a240*/  IMAD.X R8, RZ, RZ, RZ, P5 ;  /* 0x000000ffff087224 */ /* 0x000fe200028e06ff */
[----:B------:R-:W-:Y:S01]  /*2a250*/  MOV R65, R70 ;  /* 0x0000004600417202 */ /* 0x000fe20000000f00 */
[----:B------:R-:W-:Y:S01]  /*2a260*/  IMAD.X R63, RZ, RZ, RZ, P0 ;  /* 0x000000ffff3f7224 */ /* 0x000fe200000e06ff */
[----:B------:R-:W-:-:S04]  /*2a270*/  IADD3 R66, P0, PT, R71, R49, RZ ;  /* 0x0000003147427210 */ /* 0x000fc80007f1e0ff */
[----:B------:R-:W-:Y:S01]  /*2a280*/  IADD3 R4, PT, PT, R63, R4, R8 ;  /* 0x000000043f047210 */ /* 0x000fe20007ffe008 */
[----:B------:R-:W-:Y:S01]  /*2a290*/  IMAD.X R67, RZ, RZ, RZ, P0 ;  /* 0x000000ffff437224 */ /* 0x000fe200000e06ff */
[----:B------:R-:W-:Y:S01]  /*2a2a0*/  IADD3.X R8, PT, PT, RZ, RZ, RZ, P1, !PT ;  /* 0x000000ffff087210 */ /* 0x000fe20000ffe4ff */
[----:B------:R-:W-:-:S03]  /*2a2b0*/  IMAD.WIDE.U32 R66, R51, R85, R66 ;  /* 0x0000005533427225 */ /* 0x000fc600078e0042 */
[----:B------:R-:W-:Y:S02]  /*2a2c0*/  IADD3 R93, PT, PT, R93, R4, R8 ;  /* 0x000000045d5d7210 */ /* 0x000fe40007ffe008 */
[----:B------:R-:W-:Y:S01]  /*2a2d0*/  IADD3.X R4, PT, PT, RZ, RZ, RZ, P2, !PT ;  /* 0x000000ffff047210 */ /* 0x000fe200017fe4ff */
        /* <DEDUP_REMOVED lines=30> */
.L_x_333:
        /* <DEDUP_REMOVED lines=22> */
.L_x_334:
        /* <DEDUP_REMOVED lines=26> */
[----:B------:R-:W-:Y:S01]  /*2a7c0*/  SHF.R.U32.HI R4, RZ, 0x1f, R71 ;  /* 0x0000001fff047819 */ /* 0x000fe20000011647 */
[----:B------:R-:W-:-:S03]  /*2a7d0*/  IMAD.IADD R75, R75, 0x1, R52 ;  /* 0x000000014b4b7824 */ /* 0x000fc600078e0234 */
[----:B------:R-:W-:Y:S02]  /*2a7e0*/  IADD3 R111, P1, P2, R111, -R4, -R94 ;  /* 0x800000046f6f7210 */ /* 0x000fe40007a3e85e */
[----:B------:R-:W-:Y:S02]  /*2a7f0*/  ISETP.GE.U32.AND P0, PT, R75, R52, PT ;  /* 0x000000344b00720c */ /* 0x000fe40003f06070 */
[----:B------:R-:W-:Y:S02]  /*2a800*/  IADD3.X R49, PT, PT, RZ, -0x1, R39, P1, P2 ;  /* 0xffffffffff317810 */ /* 0x000fe40000fe4427 */
[----:B------:R-:W-:Y:S02]  /*2a810*/  SEL R4, RZ, 0x1, P0 ;  /* 0x00000001ff047807 */ /* 0x000fe40000000000 */
[----:B------:R-:W-:Y:S02]  /*2a820*/  SHF.R.U32.HI R49, RZ, 0x1f, R49 ;  /* 0x0000001fff317819 */ /* 0x000fe40000011631 */
[----:B------:R-:W-:-:S02]  /*2a830*/  IADD3 R102, P0, P1, R53, R102, R4 ;  /* 0x0000006635667210 */ /* 0x000fc4000791e004 */
[----:B------:R-:W-:Y:S02]  /*2a840*/  IADD3 R4, P2, P3, R100, -R49, -R92 ;  /* 0x8000003164047210 */ /* 0x000fe40007b5e85c */
[----:B------:R-:W-:Y:S02]  /*2a850*/  IADD3.X R66, PT, PT, RZ, RZ, RZ, P0, P1 ;  /* 0x000000ffff427210 */ /* 0x000fe400007e24ff */
[----:B------:R-:W-:Y:S02]  /*2a860*/  IADD3.X R8, PT, PT, RZ, -0x1, R39, P2, P3 ;  /* 0xffffffffff087810 */ /* 0x000fe400017e6427 */
[----:B------:R-:W-:Y:S01]  /*2a870*/  IADD3 R49, P0, P1, R54, R66, R111 ;  /* 0x0000004236317210 */ /* 0x000fe2000791e06f */
[----:B------:R-:W-:Y:S01]  /*2a880*/  IMAD.MOV.U32 R71, RZ, RZ, R66 ;  /* 0x000000ffff477224 */ /* 0x000fe200078e0042 */
[----:B------:R-:W-:Y:S02]  /*2a890*/  SHF.R.U32.HI R8, RZ, 0x1f, R8 ;  /* 0x0000001fff087819 */ /* 0x000fe40000011608 */
[----:B------:R-:W-:-:S02]  /*2a8a0*/  IADD3.X R76, PT, PT, RZ, RZ, RZ, P0, P1 ;  /* 0x000000ffff4c7210 */ /* 0x000fc400007e24ff */
[----:B------:R-:W-:Y:S02]  /*2a8b0*/  IADD3 R8, P2, P3, R101, -R8, -R88 ;  /* 0x8000000865087210 */ /* 0x000fe40007b5e858 */
[----:B------:R-:W-:Y:S02]  /*2a8c0*/  IADD3 R4, P0, P1, R55, R76, R4 ;  /* 0x0000004c37047210 */ /* 0x000fe4000791e004 */
[----:B------:R-:W-:Y:S02]  /*2a8d0*/  IADD3.X R12, PT, PT, RZ, -0x1, R39, P2, P3 ;  /* 0xffffffffff0c7810 */ /* 0x000fe400017e6427 */
[----:B------:R-:W-:Y:S02]  /*2a8e0*/  IADD3.X R51, PT, PT, RZ, RZ, RZ, P0, P1 ;  /* 0x000000ffff337210 */ /* 0x000fe400007e24ff */
[----:B------:R-:W-:Y:S02]  /*2a8f0*/  SHF.R.U32.HI R12, RZ, 0x1f, R12 ;  /* 0x0000001fff0c7819 */ /* 0x000fe4000001160c */
[----:B------:R-:W-:-:S02]  /*2a900*/  IADD3 R8, P0, P1, R56, R51, R8 ;  /* 0x0000003338087210 */ /* 0x000fc4000791e008 */
[----:B------:R-:W-:Y:S02]  /*2a910*/  IADD3 R12, P2, P3, R61, -R12, -R90 ;  /* 0x8000000c3d0c7210 */ /* 0x000fe40007b5e85a */
[----:B------:R-:W-:Y:S02]  /*2a920*/  IADD3.X R73, PT, PT, RZ, RZ, RZ, P0, P1 ;  /* 0x000000ffff497210 */ /* 0x000fe400007e24ff */
[----:B------:R-:W-:Y:S02]  /*2a930*/  IADD3.X R78, PT, PT, RZ, -0x1, R39, P2, P3 ;  /* 0xffffffffff4e7810 */ /* 0x000fe400017e6427 */
[----:B------:R-:W-:Y:S02]  /*2a940*/  IADD3 R12, P0, P1, R57, R73, R12 ;  /* 0x00000049390c7210 */ /* 0x000fe4000791e00c */
[----:B------:R-:W-:Y:S02]  /*2a950*/  SHF.R.U32.HI R78, RZ, 0x1f, R78 ;  /* 0x0000001fff4e7819 */ /* 0x000fe4000001164e */
[----:B------:R-:W-:-:S02]  /*2a960*/  IADD3.X R77, PT, PT, RZ, RZ, RZ, P0, P1 ;  /* 0x000000ffff4d7210 */ /* 0x000fc400007e24ff */
[----:B------:R-:W-:-:S04]  /*2a970*/  IADD3 R78, PT, PT, R113, -R78, -R86 ;  /* 0x8000004e714e7210 */ /* 0x000fc80007ffe856 */
[----:B------:R-:W-:-:S04]  /*2a980*/  IADD3 R78, P0, P1, R58, R77, R78 ;  /* 0x0000004d3a4e7210 */ /* 0x000fc8000791e04e */
[----:B------:R-:W-:-:S04]  /*2a990*/  IADD3.X R67, PT, PT, RZ, RZ, RZ, P0, P1 ;  /* 0x000000ffff437210 */ /* 0x000fc800007e24ff */
[----:B------:R-:W-:-:S07]  /*2a9a0*/  IADD3 R72, PT, PT, R72, R85, R67 ;  /* 0x0000005548487210 */ /* 0x000fce0007ffe043 */
.L_x_335:
[----:B------:R-:W-:Y:S01]  /*2a9b0*/  SHF.L.U64.HI R66, R78, 0x1, R67 ;  /* 0x000000014e427819 */ /* 0x000fe20000010243 */
[----:B------:R-:W-:Y:S01]  /*2a9c0*/  HFMA2 R67, -RZ, RZ, 0, 0 ;  /* 0x00000000ff437431 */ /* 0x000fe200000001ff */
[----:B------:R-:W-:Y:S01]  /*2a9d0*/  SHF.L.U64.HI R84, R102, 0x1, R71 ;  /* 0x0000000166547819 */ /* 0x000fe20000010247 */
[C---:B------:R-:W-:Y:S01]  /*2a9e0*/  IMAD.SHL.U32 R61, R49.reuse, 0x2, RZ ;  /* 0x00000002313d7824 */ /* 0x040fe200078e00ff */
[----:B------:R-:W-:Y:S01]  /*2a9f0*/  LOP3.LUT R66, R66, 0x1, RZ, 0xc0, !PT ;  /* 0x0000000142427812 */ /* 0x000fe200078ec0ff */
[----:B------:R-:W-:Y:S01]  /*2aa00*/  IMAD.SHL.U32 R101, R102, 0x2, RZ ;  /* 0x0000000266657824 */ /* 0x000fe200078e00ff */
[----:B------:R-:W-:Y:S02]  /*2aa10*/  SHF.L.U64.HI R79, R49, 0x1, R76 ;  /* 0x00000001314f7819 */ /* 0x000fe4000001024c */
[----:B------:R-:W-:Y:S01]  /*2aa20*/  SHF.L.U64.HI R76, R4, 0x1, R51 ;  /* 0x00000001044c7819 */ /* 0x000fe20000010233 */
[----:B------:R-:W-:Y:S01]  /*2aa30*/  IMAD.SHL.U32 R51, R8, 0x2, RZ ;  /* 0x0000000208337824 */ /* 0x000fe200078e00ff */
[----:B------:R-:W-:Y:S01]  /*2aa40*/  SHF.L.U64.HI R49, R12, 0x1, R77 ;  /* 0x000000010c317819 */ /* 0x000fe2000001024d */
[----:B------:R-:W-:Y:S01]  /*2aa50*/  IMAD.WIDE.U32 R70, R72, 0x2, R66 ;  /* 0x0000000248467825 */ /* 0x000fe200078e0042 */
[----:B------:R-:W-:-:S02]  /*2aa60*/  SHF.R.U32.HI R68, RZ, 0x1f, R75 ;  /* 0x0000001fff447819 */ /* 0x000fc4000001164b */
[----:B------:R-:W-:Y:S01]  /*2aa70*/  LOP3.LUT R84, R84, 0x1, RZ, 0xc0, !PT ;  /* 0x0000000154547812 */ /* 0x000fe200078ec0ff */
[----:B------:R-:W-:Y:S01]  /*2aa80*/  IMAD.SHL.U32 R75, R75, 0x2, RZ ;  /* 0x000000024b4b7824 */ /* 0x000fe200078e00ff */
[C---:B------:R-:W-:Y:S02]  /*2aa90*/  ISETP.GT.U32.AND P0, PT, R70.reuse, R85, PT ;  /* 0x000000554600720c */ /* 0x040fe40003f04070 */
[----:B------:R-:W-:Y:S02]  /*2aaa0*/  ISETP.GT.U32.AND P1, PT, R70, -0x1, PT ;  /* 0xffffffff4600780c */ /* 0x000fe40003f24070 */
[----:B------:R-:W-:Y:S02]  /*2aab0*/  SHF.L.U32 R70, R4, 0x1, RZ ;  /* 0x0000000104467819 */ /* 0x000fe400000006ff */
[----:B------:R-:W-:Y:S02]  /*2aac0*/  ISETP.GT.U32.OR.EX P0, PT, R71, RZ, P0, P1 ;  /* 0x000000ff4700720c */ /* 0x000fe40000704510 */
[----:B------:R-:W-:Y:S01]  /*2aad0*/  SHF.L.U64.HI R71, R8, 0x1, R73 ;  /* 0x0000000108477819 */ /* 0x000fe20000010249 */
[----:B------:R-:W-:Y:S01]  /*2aae0*/  IMAD.SHL.U32 R8, R12, 0x2, RZ ;  /* 0x000000020c087824 */ /* 0x000fe200078e00ff */
[----:B------:R-:W-:-:S02]  /*2aaf0*/  SHF.L.U32 R78, R78, 0x1, RZ ;  /* 0x000000014e4e7819 */ /* 0x000fc400000006ff */
[----:B------:R-:W-:Y:S02]  /*2ab00*/  LOP3.LUT R71, R71, 0x1, RZ, 0xc0, !PT ;  /* 0x0000000147477812 */ /* 0x000fe400078ec0ff */
[----:B------:R-:W-:Y:S02]  /*2ab10*/  LOP3.LUT R73, R79, 0x1, RZ, 0xc0, !PT ;  /* 0x000000014f497812 */ /* 0x000fe400078ec0ff */
[----:B------:R-:W-:Y:S02]  /*2ab20*/  LOP3.LUT R4, R76, 0x1, RZ, 0xc0, !PT ;  /* 0x000000014c047812 */ /* 0x000fe400078ec0ff */
[----:B------:R-:W-:Y:S02]  /*2ab30*/  LOP3.LUT R49, R49, 0x1, RZ, 0xc0, !PT ;  /* 0x0000000131317812 */ /* 0x000fe400078ec0ff */
[----:B------:R-:W-:Y:S02]  /*2ab40*/  LOP3.LUT R8, R71, 0xfffffffe, R8, 0xf8, !PT ;  /* 0xfffffffe47087812 */ /* 0x000fe400078ef808 */
[----:B------:R-:W-:-:S02]  /*2ab50*/  LOP3.LUT R68, R68, 0xfffffffe, R101, 0xf8, !PT ;  /* 0xfffffffe44447812 */ /* 0x000fc400078ef865 */
[----:B------:R-:W-:Y:S02]  /*2ab60*/  LOP3.LUT R61, R84, 0xfffffffe, R61, 0xf8, !PT ;  /* 0xfffffffe543d7812 */ /* 0x000fe400078ef83d */
[----:B------:R-:W-:Y:S02]  /*2ab70*/  LOP3.LUT R12, R73, 0xfffffffe, R70, 0xf8, !PT ;  /* 0xfffffffe490c7812 */ /* 0x000fe400078ef846 */
[----:B------:R-:W-:Y:S02]  /*2ab80*/  LOP3.LUT R51, R4, 0xfffffffe, R51, 0xf8, !PT ;  /* 0xfffffffe04337812 */ /* 0x000fe400078ef833 */
[----:B------:R-:W-:Y:S01]  /*2ab90*/  LOP3.LUT R71, R49, 0xfffffffe, R78, 0xf8, !PT ;  /* 0xfffffffe31477812 */ /* 0x000fe200078ef84e */
[----:B------:R-:W-:Y:S06]  /*2aba0*/  @P0 BRA `(.L_x_336) ;  /* 0x0000000000900947 */ /* 0x000fec0003800000 */
[----:B------:R-:W-:-:S05]  /*2abb0*/  IMAD.SHL.U32 R49, R72, 0x2, RZ ;  /* 0x0000000248317824 */ /* 0x000fca00078e00ff */
[----:B------:R-:W-:Y:S02]  /*2abc0*/  LOP3.LUT R4, R66, R49, RZ, 0xfc, !PT ;  /* 0x0000003142047212 */ /* 0x000fe400078efcff */
[----:B------:R-:W-:Y:S02]  /*2abd0*/  MOV R49, R71 ;  /* 0x0000004700317202 */ /* 0x000fe40000000f00 */
[----:B------:R-:W-:-:S13]  /*2abe0*/  ISETP.GE.U32.AND P0, PT, R4, R85, PT ;  /* 0x000000550400720c */ /* 0x000fda0003f06070 */
[----:B------:R-:W-:Y:S05]  /*2abf0*/  @!P0 BRA `(.L_x_337) ;  /* 0x0000000000dc8947 */ /* 0x000fea0003800000 */
[----:B------:R-:W-:-:S13]  /*2ac00*/  ISETP.GT.U32.AND P0, PT, R71, R58, PT ;  /* 0x0000003a4700720c */ /* 0x000fda0003f04070 */
[----:B------:R-:W-:Y:S05]  /*2ac10*/  @P0 BRA `(.L_x_336) ;  /* 0x0000000000740947 */ /* 0x000fea0003800000 */
[----:B------:R-:W-:Y:S01]  /*2ac20*/  ISETP.GE.U32.AND P0, PT, R71, R58, PT ;  /* 0x0000003a4700720c */ /* 0x000fe20003f06070 */
[----:B------:R-:W-:-:S12]  /*2ac30*/  IMAD.MOV.U32 R49, RZ, RZ, R71 ;  /* 0x000000ffff317224 */ /* 0x000fd800078e0047 */
        /* <DEDUP_REMOVED lines=8> */
[----:B------:R-:W-:Y:S02]  /*2acc0*/  ISETP.GE.U32.AND P0, PT, R51, R56, PT ;  /* 0x000000383300720c */ /* 0x000fe40003f06070 */
[----:B------:R-:W-:-:S11]  /*2acd0*/  MOV R49, R71 ;  /* 0x0000004700317202 */ /* 0x000fd60000000f00 */
        /* <DEDUP_REMOVED lines=14> */
[----:B------:R-:W-:Y:S02]  /*2adc0*/  MOV R49, R71 ;  /* 0x0000004700317202 */ /* 0x000fe40000000f00 */
[----:B------:R-:W-:-:S13]  /*2add0*/  ISETP.LT.U32.OR P0, PT, R68, R53, !P0 ;  /* 0x000000354400720c */ /* 0x000fda0004701470 */
[----:B------:R-:W-:Y:S05]  /*2ade0*/  @P0 BRA `(.L_x_337) ;  /* 0x0000000000600947 */ /* 0x000fea0003800000 */
.L_x_336:
[----:B------:R-:W-:Y:S01]  /*2adf0*/  IADD3 R75, P0, PT, R75, -R52, RZ ;  /* 0x800000344b4b7210 */ /* 0x000fe20007f1e0ff */
[----:B------:R-:W-:-:S04]  /*2ae00*/  IMAD.SHL.U32 R67, R72, 0x2, RZ ;  /* 0x0000000248437824 */ /* 0x000fc800078e00ff */
        /* <DEDUP_REMOVED lines=14> */
[----:B------:R-:W-:Y:S02]  /*2aef0*/  IADD3 R8, P0, P1, R8, -R4, -R57 ;  /* 0x8000000408087210 */ /* 0x000fe4000791e839 */
[----:B------:R-:W-:Y:S02]  /*2af00*/  LOP3.LUT R4, R66, R67, RZ, 0xfc, !PT ;  /* 0x0000004342047212 */ /* 0x000fe400078efcff */
[----:B------:R-:W-:-:S04]  /*2af10*/  IADD3.X R49, PT, PT, RZ, -0x1, R39, P0, P1 ;  /* 0xffffffffff317810 */ /* 0x000fc800007e2427 */
[----:B------:R-:W-:-:S04]  /*2af20*/  SHF.R.U32.HI R49, RZ, 0x1f, R49 ;  /* 0x0000001fff317819 */ /* 0x000fc80000011631 */
[----:B------:R-:W-:-:S04]  /*2af30*/  IADD3 R49, P0, P1, R71, -R49, -R58 ;  /* 0x8000003147317210 */ /* 0x000fc8000791e83a */
[----:B------:R-:W-:-:S04]  /*2af40*/  IADD3.X R70, PT, PT, RZ, -0x1, R39, P0, P1 ;  /* 0xffffffffff467810 */ /* 0x000fc800007e2427 */
[----:B------:R-:W-:-:S04]  /*2af50*/  SHF.R.U32.HI R66, RZ, 0x1f, R70 ;  /* 0x0000001fff427819 */ /* 0x000fc80000011646 */
[----:B------:R-:W-:-:S07]  /*2af60*/  IADD3 R4, PT, PT, R4, -R66, -R85 ;  /* 0x8000004204047210 */ /* 0x000fce0007ffe855 */
.L_x_337:
[----:B------:R-:W-:-:S04]  /*2af70*/  IMAD.WIDE.U32 R66, R64, R3, RZ ;  /* 0x0000000340427225 */ /* 0x000fc800078e00ff */
[----:B------:R-:W-:Y:S02]  /*2af80*/  HFMA2 R85, -RZ, RZ, 0, 0 ;  /* 0x00000000ff557431 */ /* 0x000fe400000001ff */
[----:B------:R-:W-:Y:S01]  /*2af90*/  IMAD.MOV.U32 R71, RZ, RZ, RZ ;  /* 0x000000ffff477224 */ /* 0x000fe200078e00ff */
[----:B------:R-:W-:Y:S01]  /*2afa0*/  MOV R70, R67 ;  /* 0x0000004300467202 */ /* 0x000fe20000000f00 */
[----:B------:R-:W-:Y:S01]  /*2afb0*/  IMAD.MOV.U32 R77, RZ, RZ, RZ ;  /* 0x000000ffff4d7224 */ /* 0x000fe200078e00ff */
[----:B------:R-:W-:Y:S01]  /*2afc0*/  MOV R67, RZ ;  /* 0x000000ff00437202 */ /* 0x000fe20000000f00 */
[----:B------:R-:W-:Y:S02]  /*2afd0*/  IMAD R113, R66, R29, RZ ;  /* 0x0000001d42717224 */ /* 0x000fe400078e02ff */
[----:B------:R-:W-:-:S04]  /*2afe0*/  IMAD.WIDE.U32 R70, R3, R62, R70 ;  /* 0x0000003e03467225 */ /* 0x000fc800078e0046 */
[----:B------:R-:W-:Y:S02]  /*2aff0*/  IMAD.IADD R76, R105, 0x1, R71 ;  /* 0x00000001694c7824 */ /* 0x000fe400078e0247 */
[----:B------:R-:W-:Y:S02]  /*2b000*/  HFMA2 R71, -RZ, RZ, 0, 0 ;  /* 0x00000000ff477431 */ /* 0x000fe400000001ff */
[----:B------:R-:W-:-:S04]  /*2b010*/  IMAD.HI.U32 R67, R113, R52, R66 ;  /* 0x0000003471437227 */ /* 0x000fc800078e0042 */
[----:B------:R-:W-:-:S04]  /*2b020*/  IMAD.WIDE.U32 R76, R3, R103, R76 ;  /* 0x00000067034c7225 */ /* 0x000fc800078e004c */
[----:B------:R-:W-:Y:S01]  /*2b030*/  IMAD.IADD R66, R99, 0x1, R77 ;  /* 0x0000000163427824 */ /* 0x000fe200078e024d */
[----:B------:R-:W-:Y:S01]  /*2b040*/  MOV R77, RZ ;  /* 0x000000ff004d7202 */ /* 0x000fe20000000f00 */
[----:B------:R-:W-:-:S04]  /*2b050*/  IMAD.WIDE.U32 R70, R64, R16, R70 ;  /* 0x0000001040467225 */ /* 0x000fc800078e0046 */
[----:B------:R-:W-:Y:S01]  /*2b060*/  IMAD.MOV.U32 R79, RZ, RZ, RZ ;  /* 0x000000ffff4f7224 */ /* 0x000fe200078e00ff */
[----:B------:R-:W-:-:S05]  /*2b070*/  IADD3 R72, P0, PT, R71, R76, RZ ;  /* 0x0000004c47487210 */ /* 0x000fca0007f1e0ff */
[----:B------:R-:W-:Y:S01]  /*2b080*/  IMAD.X R73, RZ, RZ, RZ, P0 ;  /* 0x000000ffff497224 */ /* 0x000fe200000e06ff */
[----:B------:R-:W-:Y:S01]  /*2b090*/  IADD3 R70, P0, PT, R70, R67, RZ ;  /* 0x0000004346467210 */ /* 0x000fe20007f1e0ff */
[----:B------:R-:W-:Y:S02]  /*2b0a0*/  IMAD.MOV.U32 R67, RZ, RZ, RZ ;  /* 0x000000ffff437224 */ /* 0x000fe400078e00ff */
[----:B------:R-:W-:-:S04]  /*2b0b0*/  IMAD.WIDE.U32 R72, R16, R62, R72 ;  /* 0x0000003e10487225 */ /* 0x000fc800078e0048 */
[----:B------:R-:W-:Y:S01]  /*2b0c0*/  IMAD.WIDE.U32 R66, R3, R80, R66 ;  /* 0x0000005003427225 */ /* 0x000fe200078e0042 */
[----:B------:R-:W-:-:S03]  /*2b0d0*/  IADD3 R73, PT, PT, R105, R73, RZ ;  /* 0x0000004969497210 */ /* 0x000fc60007ffe0ff */
        /* <DEDUP_REMOVED lines=15> */
[----:B------:R-:W-:Y:S01]  /*2b1d0*/  IMAD.X R79, RZ, RZ, RZ, P0 ;  /* 0x000000ffff4f7224 */ /* 0x000fe200000e06ff */
[----:B------:R-:W-:Y:S01]  /*2b1e0*/  IADD3.X R101, PT, PT, RZ, RZ, RZ, P2, !PT ;  /* 0x000000ffff657210 */ /* 0x000fe200017fe4ff */
[----:B------:R-:W-:-:S04]  /*2b1f0*/  IMAD.WIDE.U32 R66, R5, R62, R66 ;  /* 0x0000003e05427225 */ /* 0x000fc800078e0042 */
[----:B------:R-:W-:Y:S01]  /*2b200*/  IMAD.WIDE.U32 R84, R3, R82, R84 ;  /* 0x0000005203547225 */ /* 0x000fe200078e0054 */
[----:B------:R-:W-:-:S03]  /*2b210*/  IADD3 R67, PT, PT, R105, R67, RZ ;  /* 0x0000004369437210 */ /* 0x000fc60007ffe0ff */
[----:B------:R-:W-:-:S04]  /*2b220*/  IMAD.WIDE.U32 R78, R16, R80, R78 ;  /* 0x00000050104e7225 */ /* 0x000fc800078e004e */
[----:B------:R-:W-:Y:S01]  /*2b230*/  IMAD.IADD R72, R107, 0x1, R85 ;  /* 0x000000016b487824 */ /* 0x000fe200078e0255 */
[----:B------:R-:W-:Y:S01]  /*2b240*/  IADD3 R78, P1, PT, R67, R78, RZ ;  /* 0x0000004e434e7210 */ /* 0x000fe20007f3e0ff */
[----:B------:R-:W-:Y:S02]  /*2b250*/  IMAD R111, R70, R29, RZ ;  /* 0x0000001d466f7224 */ /* 0x000fe400078e02ff */
[----:B------:R-:W-:Y:S02]  /*2b260*/  IMAD.MOV.U32 R71, RZ, RZ, RZ ;  /* 0x000000ffff477224 */ /* 0x000fe400078e00ff */
[----:B------:R-:W-:Y:S01]  /*2b270*/  IMAD.IADD R85, R97, 0x1, R79 ;  /* 0x0000000161557824 */ /* 0x000fe200078e024f */
[----:B------:R-:W-:Y:S01]  /*2b280*/  IADD3.X R79, PT, PT, RZ, RZ, RZ, P1, !PT ;  /* 0x000000ffff4f7210 */ /* 0x000fe20000ffe4ff */
[----:B------:R-:W-:Y:S02]  /*2b290*/  IMAD.MOV.U32 R73, RZ, RZ, RZ ;  /* 0x000000ffff497224 */ /* 0x000fe400078e00ff */
[----:B------:R-:W-:Y:S01]  /*2b2a0*/  IMAD.HI.U32 R71, R111, R52, R70 ;  /* 0x000000346f477227 */ /* 0x000fe200078e0046 */
[----:B------:R-:W-:-:S03]  /*2b2b0*/  IADD3 R84, P0, PT, R85, R84, RZ ;  /* 0x0000005455547210 */ /* 0x000fc60007f1e0ff */
[----:B------:R-:W-:-:S04]  /*2b2c0*/  IMAD.WIDE.U32 R100, R113, R54, R100 ;  /* 0x0000003671647225 */ /* 0x000fc800078e0064 */
[----:B------:R-:W-:Y:S01]  /*2b2d0*/  IMAD.MOV.U32 R67, RZ, RZ, RZ ;  /* 0x000000ffff437224 */ /* 0x000fe200078e00ff */
[----:B------:R-:W-:Y:S01]  /*2b2e0*/  IADD3 R70, P2, PT, R100, R71, RZ ;  /* 0x0000004764467210 */ /* 0x000fe20007f5e0ff */
[----:B------:R-:W-:-:S04]  /*2b2f0*/  IMAD.WIDE.U32 R72, R3, R69, R72 ;  /* 0x0000004503487225 */ /* 0x000fc800078e0048 */
[----:B------:R-:W-:-:S04]  /*2b300*/  IMAD.WIDE.U32 R66, R64, R18, R66 ;  /* 0x0000001240427225 */ /* 0x000fc800078e0042 */
[----:B------:R-:W-:Y:S02]  /*2b310*/  IMAD.IADD R76, R0, 0x1, R73 ;  /* 0x00000001004c7824 */ /* 0x000fe400078e0249 */
[----:B------:R-:W-:Y:S01]  /*2b320*/  IMAD.X R85, RZ, RZ, RZ, P0 ;  /* 0x000000ffff557224 */ /* 0x000fe200000e06ff */
[----:B------:R-:W-:Y:S01]  /*2b330*/  IADD3 R100, P0, PT, R66, R101, RZ ;  /* 0x0000006542647210 */ /* 0x000fe20007f1e0ff */
[----:B------:R-:W-:-:S04]  /*2b340*/  IMAD.WIDE.U32 R78, R5, R103, R78 ;  /* 0x00000067054e7225 */ /* 0x000fc800078e004e */
[----:B------:R-:W-:-:S04]  /*2b350*/  IMAD.WIDE.U32 R76, R3, R60, R76 ;  /* 0x0000003c034c7225 */ /* 0x000fc800078e004c */
[----:B------:R-:W-:Y:S01]  /*2b360*/  IMAD.WIDE.U32 R84, R16, R109, R84 ;  /* 0x0000006d10547225 */ /* 0x000fe200078e0054 */
[----:B------:R-:W-:-:S03]  /*2b370*/  IADD3 R102, PT, PT, R95, R77, RZ ;  /* 0x0000004d5f667210 */ /* 0x000fc60007ffe0ff */
        /* <DEDUP_REMOVED lines=10> */
[----:B------:R-:W-:-:S04]  /*2b420*/  IMAD.WIDE.U32 R100, R113, R55, R100 ;  /* 0x0000003771647225 */ /* 0x000fc800078e0064 */
[----:B------:R-:W-:Y:S01]  /*2b430*/  IMAD.WIDE.U32 R78, R18, R62, R78 ;  /* 0x0000003e124e7225 */ /* 0x000fe200078e004e */
[----:B------:R-:W-:-:S03]  /*2b440*/  IADD3 R66, P1, PT, R100, R71, RZ ;  /* 0x0000004764427210 */ /* 0x000fc60007f3e0ff */
[----:B------:R-:W-:Y:S01]  /*2b450*/  IMAD R115, R70, R29, RZ ;  /* 0x0000001d46737224 */ /* 0x000fe200078e02ff */
[----:B------:R-:W-:Y:S01]  /*2b460*/  IADD3.X R67, PT, PT, RZ, RZ, RZ, P1, !PT ;  /* 0x000000ffff437210 */ /* 0x000fe20000ffe4ff */
[----:B------:R-:W-:Y:S02]  /*2b470*/  IMAD.MOV.U32 R71, RZ, RZ, RZ ;  /* 0x000000ffff477224 */ /* 0x000fe400078e00ff */
[----:B------:R-:W-:-:S04]  /*2b480*/  IMAD.WIDE.U32 R84, R5, R80, R84 ;  /* 0x0000005005547225 */ /* 0x000fc800078e0054 */
[----:B------:R-:W-:Y:S02]  /*2b490*/  IMAD.IADD R79, R105, 0x1, R79 ;  /* 0x00000001694f7824 */ /* 0x000fe400078e024f */
[----:B------:R-:W-:Y:S02]  /*2b4a0*/  IMAD.X R73, RZ, RZ, RZ, P0 ;  /* 0x000000ffff497224 */ /* 0x000fe400000e06ff */
[----:B------:R-:W-:Y:S01]  /*2b4b0*/  IMAD.HI.U32 R3, R115, R52, R70 ;  /* 0x0000003473037227 */ /* 0x000fe200078e0046 */
[----:B------:R-:W-:-:S03]  /*2b4c0*/  IADD3 R70, P0, PT, R79, R84, RZ ;  /* 0x000000544f467210 */ /* 0x000fc60007f1e0ff */
[----:B------:R-:W-:Y:S02]  /*2b4d0*/  HFMA2 R79, -RZ, RZ, 0, 0 ;  /* 0x00000000ff4f7431 */ /* 0x000fe400000001ff */
[----:B------:R-:W-:Y:S02]  /*2b4e0*/  IMAD.IADD R85, R97, 0x1, R85 ;  /* 0x0000000161557824 */ /* 0x000fe400078e0255 */
[----:B------:R-:W-:-:S04]  /*2b4f0*/  IMAD.WIDE.U32 R72, R16, R82, R72 ;  /* 0x0000005210487225 */ /* 0x000fc800078e0048 */
[----:B------:R-:W-:Y:S01]  /*2b500*/  IMAD.IADD R73, R107, 0x1, R73 ;  /* 0x000000016b497824 */ /* 0x000fe200078e0249 */
[----:B------:R-:W-:Y:S01]  /*2b510*/  IADD3 R72, P1, PT, R85, R72, RZ ;  /* 0x0000004855487210 */ /* 0x000fe20007f3e0ff */
        /* <DEDUP_REMOVED lines=21> */
[----:B------:R-:W-:Y:S01]  /*2b670*/  IMAD R3, R84, R29, RZ ;  /* 0x0000001d54037224 */ /* 0x000fe200078e02ff */
[----:B------:R-:W-:Y:S01]  /*2b680*/  IADD3 R66, P2, PT, R100, R67, RZ ;  /* 0x0000004364427210 */ /* 0x000fe20007f5e0ff */
[----:B------:R-:W-:Y:S02]  /*2b690*/  IMAD.MOV.U32 R78, RZ, RZ, R84 ;  /* 0x000000ffff4e7224 */ /* 0x000fe400078e0054 */
[----:B------:R-:W-:Y:S01]  /*2b6a0*/  IMAD.MOV.U32 R79, RZ, RZ, RZ ;  /* 0x000000ffff4f7224 */ /* 0x000fe200078e00ff */
[----:B------:R-:W-:Y:S01]  /*2b6b0*/  IADD3.X R67, PT, PT, RZ, RZ, RZ, P2, !PT ;  /* 0x000000ffff437210 */ /* 0x000fe200017fe4ff */
[----:B------:R-:W-:Y:S02]  /*2b6c0*/  IMAD.IADD R77, R0, 0x1, R77 ;  /* 0x00000001004d7824 */ /* 0x000fe400078e024d */
[----:B------:R-:W-:Y:S02]  /*2b6d0*/  IMAD.X R73, RZ, RZ, RZ, P0 ;  /* 0x000000ffff497224 */ /* 0x000fe400000e06ff */
[----:B------:R-:W-:-:S04]  /*2b6e0*/  IMAD.WIDE.U32 R70, R7, R62, R70 ;  /* 0x0000003e07467225 */ /* 0x000fc800078e0046 */
[----:B------:R-:W-:Y:S01]  /*2b6f0*/  IMAD.HI.U32 R100, R3, R52, R78 ;  /* 0x0000003403647227 */ /* 0x000fe200078e004e */
[----:B------:R-:W-:-:S03]  /*2b700*/  IADD3 R78, P0, PT, R77, R102, RZ ;  /* 0x000000664d4e7210 */ /* 0x000fc60007f1e0ff */
[----:B------:R-:W-:Y:S01]  /*2b710*/  IMAD.WIDE.U32 R72, R18, R80, R72 ;  /* 0x0000005012487225 */ /* 0x000fe200078e0048 */
[----:B------:R-:W-:-:S03]  /*2b720*/  IADD3.X R79, PT, PT, RZ, RZ, RZ, P0, !PT ;  /* 0x000000ffff4f7210 */ /* 0x000fc600007fe4ff */
[----:B------:R-:W-:Y:S02]  /*2b730*/  IMAD.IADD R71, R105, 0x1, R71 ;  /* 0x0000000169477824 */ /* 0x000fe400078e0247 */
[----:B------:R-:W-:Y:S02]  /*2b740*/  IMAD.X R77, RZ, RZ, RZ, P1 ;  /* 0x000000ffff4d7224 */ /* 0x000fe400008e06ff */
[----:B------:R-:W-:Y:S01]  /*2b750*/  IMAD.IADD R117, R97, 0x1, R73 ;  /* 0x0000000161757824 */ /* 0x000fe200078e0249 */
[----:B------:R-:W-:Y:S01]  /*2b760*/  IADD3 R72, P0, PT, R71, R72, RZ ;  /* 0x0000004847487210 */ /* 0x000fe20007f1e0ff */
[----:B------:R-:W-:Y:S01]  /*2b770*/  IMAD.WIDE.U32 R76, R5, R82, R76 ;  /* 0x00000052054c7225 */ /* 0x000fe200078e004c */
[----:B------:R-:W-:-:S03]  /*2b780*/  MOV R71, RZ ;  /* 0x000000ff00477202 */ /* 0x000fc60000000f00 */
        /* <DEDUP_REMOVED lines=13> */
[----:B------:R-:W-:Y:S01]  /*2b860*/  IMAD.X R71, RZ, RZ, RZ, P3 ;  /* 0x000000ffff477224 */ /* 0x000fe200018e06ff */
[----:B------:R-:W-:Y:S01]  /*2b870*/  IADD3 R73, PT, PT, R99, R73, RZ ;  /* 0x0000004963497210 */ /* 0x000fe20007ffe0ff */
[----:B------:R-:W-:Y:S02]  /*2b880*/  IMAD.IADD R16, R95, 0x1, R79 ;  /* 0x000000015f107824 */ /* 0x000fe400078e024f */
[----:B------:R-:W-:Y:S02]  /*2b890*/  IMAD.X R79, RZ, RZ, RZ, P1 ;  /* 0x000000ffff4f7224 */ /* 0x000fe400008e06ff */
[----:B------:R-:W-:-:S04]  /*2b8a0*/  IMAD.WIDE.U32 R76, R18, R109, R76 ;  /* 0x0000006d124c7225 */ /* 0x000fc800078e004c */
[----:B------:R-:W-:Y:S01]  /*2b8b0*/  IMAD.WIDE.U32 R70, R113, R57, R70 ;  /* 0x0000003971467225 */ /* 0x000fe200078e0046 */
[----:B------:R-:W-:-:S03]  /*2b8c0*/  IADD3 R76, P2, PT, R73, R76, RZ ;  /* 0x0000004c494c7210 */ /* 0x000fc60007f5e0ff */
        /* <DEDUP_REMOVED lines=10> */
[----:B------:R-:W-:Y:S02]  /*2b970*/  IADD3.X R77, PT, PT, RZ, RZ, RZ, P2, !PT ;  /* 0x000000ffff4d7210 */ /* 0x000fe400017fe4ff */
[----:B------:R-:W-:Y:S01]  /*2b980*/  IADD3 R116, P0, PT, R117, R16, RZ ;  /* 0x0000001075747210 */ /* 0x000fe20007f1e0ff */
[----:B------:R-:W-:-:S02]  /*2b990*/  IMAD.IADD R119, R105, 0x1, R67 ;  /* 0x0000000169777824 */ /* 0x000fc400078e0243 */
[----:B------:R-:W-:Y:S02]  /*2b9a0*/  HFMA2 R67, -RZ, RZ, 0, 0 ;  /* 0x00000000ff437431 */ /* 0x000fe400000001ff */
[----:B------:R-:W-:-:S04]  /*2b9b0*/  IMAD.WIDE.U32 R76, R7, R80, R76 ;  /* 0x00000050074c7225 */ /* 0x000fc800078e004c */
[----:B------:R-:W-:Y:S01]  /*2b9c0*/  IMAD.WIDE.U32 R100, R3, R53, R100 ;  /* 0x0000003503647225 */ /* 0x000fe200078e0064 */
[----:B------:R-:W-:Y:S02]  /*2b9d0*/  IADD3 R118, P2, PT, R119, R76, RZ ;  /* 0x0000004c77767210 */ /* 0x000fe40007f5e0ff */
[----:B------:R-:W-:Y:S01]  /*2b9e0*/  IADD3 R123, PT, PT, R97, R77, RZ ;  /* 0x0000004d617b7210 */ /* 0x000fe20007ffe0ff */
[----:B------:R-:W-:Y:S01]  /*2b9f0*/  IMAD.X R73, RZ, RZ, RZ, P3 ;  /* 0x000000ffff497224 */ /* 0x000fe200018e06ff */
[----:B------:R-:W-:Y:S01]  /*2ba00*/  MOV R76, R100 ;  /* 0x00000064004c7202 */ /* 0x000fe20000000f00 */
[----:B------:R-:W-:Y:S02]  /*2ba10*/  IMAD.X R79, RZ, RZ, RZ, P1 ;  /* 0x000000ffff4f7224 */ /* 0x000fe400008e06ff */
[----:B------:R-:W-:-:S04]  /*2ba20*/  IMAD.WIDE.U32 R72, R111, R56, R72 ;  /* 0x000000386f487225 */ /* 0x000fc800078e0048 */
[----:B------:R-:W-:Y:S02]  /*2ba30*/  IMAD R121, R100, R29, RZ ;  /* 0x0000001d64797224 */ /* 0x000fe400078e02ff */
[----:B------:R-:W-:Y:S02]  /*2ba40*/  IMAD.MOV.U32 R77, RZ, RZ, RZ ;  /* 0x000000ffff4d7224 */ /* 0x000fe400078e00ff */
[----:B------:R-:W-:Y:S01]  /*2ba50*/  IMAD.X R117, RZ, RZ, RZ, P0 ;  /* 0x000000ffff757224 */ /* 0x000fe200000e06ff */
[----:B------:R-:W-:Y:S01]  /*2ba60*/  IADD3 R84, P0, PT, R72, R85, RZ ;  /* 0x0000005548547210 */ /* 0x000fe20007f1e0ff */
[----:B------:R-:W-:-:S04]  /*2ba70*/  IMAD.WIDE.U32 R78, R18, R82, R78 ;  /* 0x00000052124e7225 */ /* 0x000fc800078e004e */
[----:B------:R-:W-:Y:S01]  /*2ba80*/  IMAD.HI.U32 R16, R121, R52, R76 ;  /* 0x0000003479107227 */ /* 0x000fe200078e004c */
[----:B------:R-:W-:-:S03]  /*2ba90*/  IADD3 R70, P1, PT, R123, R78, RZ ;  /* 0x0000004e7b467210 */ /* 0x000fc60007f3e0ff */
[----:B------:R-:W-:-:S04]  /*2baa0*/  IMAD.WIDE.U32 R116, R5, R60, R116 ;  /* 0x0000003c05747225 */ /* 0x000fc800078e0074 */
[----:B------:R-:W-:Y:S02]  /*2bab0*/  IMAD.X R119, RZ, RZ, RZ, P2 ;  /* 0x000000ffff777224 */ /* 0x000fe400010e06ff */
[----:B------:R-:W-:-:S04]  /*2bac0*/  IMAD.WIDE.U32 R66, R64, R9, R66 ;  /* 0x0000000940427225 */ /* 0x000fc800078e0042 */
        /* <DEDUP_REMOVED lines=8> */
[----:B------:R-:W-:Y:S01]  /*2bb50*/  IADD3 R119, PT, PT, R99, R119, RZ ;  /* 0x0000007763777210 */ /* 0x000fe20007ffe0ff */
        /* <DEDUP_REMOVED lines=17> */
[----:B------:R-:W-:Y:S02]  /*2bc70*/  IMAD.IADD R5, R105, 0x1, R79 ;  /* 0x0000000169057824 */ /* 0x000fe400078e024f */
[----:B------:R-:W-:Y:S01]  /*2bc80*/  IMAD.WIDE.U32 R70, R20, R80, R70 ;  /* 0x0000005014467225 */ /* 0x000fe200078e0046 */
[----:B------:R-:W-:-:S03]  /*2bc90*/  IADD3 R116, P0, PT, R117, R116, RZ ;  /* 0x0000007475747210 */ /* 0x000fc60007f1e0ff */
[----:B------:R-:W-:Y:S01]  /*2bca0*/  IMAD.X R77, RZ, RZ, RZ, P1 ;  /* 0x000000ffff4d7224 */ /* 0x000fe200008e06ff */
[----:B------:R-:W-:Y:S01]  /*2bcb0*/  IADD3 R70, P1, PT, R5, R70, RZ ;  /* 0x0000004605467210 */ /* 0x000fe20007f3e0ff */
[----:B------:R-:W-:Y:S01]  /*2bcc0*/  IMAD.WIDE.U32 R72, R111, R57, R72 ;  /* 0x000000396f487225 */ /* 0x000fe200078e0048 */
[----:B------:R-:W-:-:S03]  /*2bcd0*/  IADD3.X R117, PT, PT, RZ, RZ, RZ, P0, !PT ;  /* 0x000000ffff757210 */ /* 0x000fc600007fe4ff */
[----:B------:R-:W-:Y:S01]  /*2bce0*/  IMAD.MOV.U32 R79, RZ, RZ, RZ ;  /* 0x000000ffff4f7224 */ /* 0x000fe200078e00ff */
[----:B------:R-:W-:Y:S01]  /*2bcf0*/  IADD3 R84, P3, PT, R72, R85, RZ ;  /* 0x0000005548547210 */ /* 0x000fe20007f7e0ff */
[----:B------:R-:W-:Y:S02]  /*2bd00*/  IMAD.IADD R5, R97, 0x1, R71 ;  /* 0x0000000161057824 */ /* 0x000fe400078e0247 */
        /* <DEDUP_REMOVED lines=9> */
[----:B------:R-:W-:Y:S01]  /*2bda0*/  IMAD.IADD R5, R107, 0x1, R77 ;  /* 0x000000016b057824 */ /* 0x000fe200078e024d */
[----:B------:R-:W-:Y:S01]  /*2bdb0*/  IADD3.X R77, PT, PT, RZ, RZ, RZ, P1, !PT ;  /* 0x000000ffff4d7210 */ /* 0x000fe20000ffe4ff */
[----:B------:R-:W-:Y:S02]  /*2bdc0*/  IMAD.X R85, RZ, RZ, RZ, P3 ;  /* 0x000000ffff557224 */ /* 0x000fe400018e06ff */
[----:B------:R-:W-:Y:S01]  /*2bdd0*/  IMAD.WIDE.U32 R70, R9, R103, R70 ;  /* 0x0000006709467225 */ /* 0x000fe200078e0046 */
[----:B------:R-:W-:-:S03]  /*2bde0*/  IADD3 R100, P1, PT, R5, R116, RZ ;  /* 0x0000007405647210 */ /* 0x000fc60007f3e0ff */
[----:B------:R-:W-:Y:S01]  /*2bdf0*/  IMAD.WIDE.U32 R84, R115, R56, R84 ;  /* 0x0000003873547225 */ /* 0x000fe200078e0054 */
[----:B------:R-:W-:-:S03]  /*2be00*/  IADD3 R70, P3, PT, R79, R70, RZ ;  /* 0x000000464f467210 */ /* 0x000fc60007f7e0ff */
[----:B------:R-:W-:Y:S01]  /*2be10*/  IMAD.IADD R71, R99, 0x1, R71 ;  /* 0x0000000163477824 */ /* 0x000fe200078e0247 */
[----:B------:R-:W-:Y:S01]  /*2be20*/  IADD3 R104, P4, PT, R84, R101, RZ ;  /* 0x0000006554687210 */ /* 0x000fe20007f9e0ff */
[----:B------:R-:W-:-:S04]  /*2be30*/  IMAD.WIDE.U32 R66, R20, R109, R66 ;  /* 0x0000006d14427225 */ /* 0x000fc800078e0042 */
[----:B------:R-:W-:Y:S01]  /*2be40*/  IMAD.WIDE.U32 R76, R121, R53, R76 ;  /* 0x00000035794c7225 */ /* 0x000fe200078e004c */
[----:B------:R-:W-:-:S03]  /*2be50*/  IADD3 R79, PT, PT, R74, R67, RZ ;  /* 0x000000434a4f7210 */ /* 0x000fc60007ffe0ff */
[----:B------:R-:W-:Y:S01]  /*2be60*/  IMAD.X R101, RZ, RZ, RZ, P1 ;  /* 0x000000ffff657224 */ /* 0x000fe200008e06ff */
[----:B------:R-:W-:Y:S01]  /*2be70*/  IADD3 R66, P1, PT, R71, R66, RZ ;  /* 0x0000004247427210 */ /* 0x000fe20007f3e0ff */
[----:B------:R-:W-:Y:S01]  /*2be80*/  IMAD.X R71, RZ, RZ, RZ, P3 ;  /* 0x000000ffff477224 */ /* 0x000fe200018e06ff */
[----:B------:R-:W-:Y:S01]  /*2be90*/  MOV R116, R76 ;  /* 0x0000004c00747202 */ /* 0x000fe20000000f00 */
[----:B------:R-:W-:Y:S02]  /*2bea0*/  IMAD.IADD R5, R95, 0x1, R117 ;  /* 0x000000015f057824 */ /* 0x000fe400078e0275 */
[----:B------:R-:W-:Y:S02]  /*2beb0*/  IMAD R119, R76, R29, RZ ;  /* 0x0000001d4c777224 */ /* 0x000fe400078e02ff */
[----:B------:R-:W-:Y:S02]  /*2bec0*/  IMAD.MOV.U32 R117, RZ, RZ, RZ ;  /* 0x000000ffff757224 */ /* 0x000fe400078e00ff */
[----:B------:R-:W-:-:S04]  /*2bed0*/  IMAD.WIDE.U32 R100, R7, R69, R100 ;  /* 0x0000004507647225 */ /* 0x000fc800078e0064 */
[----:B------:R-:W-:Y:S01]  /*2bee0*/  IMAD.X R67, RZ, RZ, RZ, P1 ;  /* 0x000000ffff437224 */ /* 0x000fe200008e06ff */
[----:B------:R-:W-:Y:S01]  /*2bef0*/  IADD3 R100, P2, PT, R79, R100, RZ ;  /* 0x000000644f647210 */ /* 0x000fe20007f5e0ff */
[----:B------:R-:W-:Y:S01]  /*2bf00*/  IMAD.WIDE.U32 R70, R11, R62, R70 ;  /* 0x0000003e0b467225 */ /* 0x000fe200078e0046 */
[----:B------:R-:W-:-:S03]  /*2bf10*/  IADD3.X R79, PT, PT, RZ, RZ, RZ, P0, !PT ;  /* 0x000000ffff4f7210 */ /* 0x000fc600007fe4ff */
[----:B------:R-:W-:Y:S01]  /*2bf20*/  IMAD.HI.U32 R16, R119, R52, R116 ;  /* 0x0000003477107227 */ /* 0x000fe200078e0074 */
[----:B------:R-:W-:-:S03]  /*2bf30*/  IADD3 R71, PT, PT, R105, R71, RZ ;  /* 0x0000004769477210 */ /* 0x000fc60007ffe0ff */
[----:B------:R-:W-:Y:S02]  /*2bf40*/  IMAD.IADD R116, R0, 0x1, R101 ;  /* 0x0000000100747824 */ /* 0x000fe400078e0265 */
[----:B------:R-:W-:-:S03]  /*2bf50*/  IMAD.WIDE.U32 R66, R9, R80, R66 ;  /* 0x0000005009427225 */ /* 0x000fc600078e0042 */
[----:B------:R-:W-:Y:S01]  /*2bf60*/  IADD3 R116, P1, PT, R116, R5, RZ ;  /* 0x0000000574747210 */ /* 0x000fe20007f3e0ff */
[----:B------:R-:W-:Y:S01]  /*2bf70*/  IMAD.X R105, RZ, RZ, RZ, P4 ;  /* 0x000000ffff697224 */ /* 0x000fe200020e06ff */
[----:B------:R-:W-:Y:S01]  /*2bf80*/  IADD3 R76, P3, PT, R71, R66, RZ ;  /* 0x00000042474c7210 */ /* 0x000fe20007f7e0ff */
[----:B------:R-:W-:Y:S01]  /*2bf90*/  IMAD.X R101, RZ, RZ, RZ, P2 ;  /* 0x000000ffff657224 */ /* 0x000fe200010e06ff */
[----:B------:R-:W0:Y:S01]  /*2bfa0*/  LDC R66, c[0x3][0x1c] ;  /* 0x00c00700ff427b82 */ /* 0x000e220000000800 */
[----:B------:R-:W-:Y:S01]  /*2bfb0*/  IMAD.WIDE.U32 R104, R3, R55, R104 ;  /* 0x0000003703687225 */ /* 0x000fe200078e0068 */
[----:B------:R-:W-:-:S03]  /*2bfc0*/  IADD3 R67, PT, PT, R97, R67, RZ ;  /* 0x0000004361437210 */ /* 0x000fc60007ffe0ff */
[----:B------:R-:W-:Y:S01]  /*2bfd0*/  IMAD.X R117, RZ, RZ, RZ, P1 ;  /* 0x000000ffff757224 */ /* 0x000fe200008e06ff */
[----:B------:R-:W-:Y:S01]  /*2bfe0*/  IADD3 R122, P4, PT, R104, R77, RZ ;  /* 0x0000004d687a7210 */ /* 0x000fe20007f9e0ff */
        /* <DEDUP_REMOVED lines=18> */
[----:B0-----:R-:W-:-:S04]  /*2c110*/  IMAD.WIDE.U32 R78, R113, R66, R78 ;  /* 0x00000042714e7225 */ /* 0x001fc800078e004e */
        /* <DEDUP_REMOVED lines=20> */
[----:B------:R-:W-:Y:S01]  /*2c260*/  IMAD.X R77, RZ, RZ, RZ, P1 ;  /* 0x000000ffff4d7224 */ /* 0x000fe200008e06ff */
[----:B------:R-:W-:Y:S01]  /*2c270*/  IADD3.X R73, PT, PT, RZ, RZ, RZ, P3, !PT ;  /* 0x000000ffff497210 */ /* 0x000fe20001ffe4ff */
[----:B------:R-:W-:Y:S01]  /*2c280*/  IMAD.X R71, RZ, RZ, RZ, P2 ;  /* 0x000000ffff477224 */ /* 0x000fe200010e06ff */
[----:B------:R-:W-:Y:S01]  /*2c290*/  IADD3 R84, P0, PT, R103, R116, RZ ;  /* 0x0000007467547210 */ /* 0x000fe20007f1e0ff */
        /* <DEDUP_REMOVED lines=24> */
[----:B------:R-:W-:Y:S01]  /*2c420*/  IADD3 R104, P4, PT, R104, R123, RZ ;  /* 0x0000007b68687210 */ /* 0x000fe20007f9e0ff */
[----:B------:R-:W-:Y:S01]  /*2c430*/  IMAD.WIDE.U32 R70, R9, R60, R70 ;  /* 0x0000003c09467225 */ /* 0x000fe200078e0046 */
[----:B------:R-:W-:-:S03]  /*2c440*/  IADD3 R107, PT, PT, R107, R85, RZ ;  /* 0x000000556b6b7210 */ /* 0x000fc60007ffe0ff */
        /* <DEDUP_REMOVED lines=17> */
[----:B------:R-:W-:Y:S01]  /*2c560*/  IMAD.X R73, RZ, RZ, RZ, P3 ;  /* 0x000000ffff497224 */ /* 0x000fe200018e06ff */
[----:B------:R-:W-:Y:S01]  /*2c570*/  IADD3.X R77, PT, PT, RZ, RZ, RZ, P1, !PT ;  /* 0x000000ffff4d7210 */ /* 0x000fe20000ffe4ff */
[----:B------:R-:W-:Y:S01]  /*2c580*/  IMAD R5, R112, R29, RZ ;  /* 0x0000001d70057224 */ /* 0x000fe200078e02ff */
[----:B------:R-:W-:Y:S01]  /*2c590*/  IADD3 R104, P4, PT, R104, R113, RZ ;  /* 0x0000007168687210 */ /* 0x000fe20007f9e0ff */
[----:B------:R-:W-:Y:S01]  /*2c5a0*/  IMAD.WIDE.U32 R72, R121, R56, R72 ;  /* 0x0000003879487225 */ /* 0x000fe200078e0048 */
[----:B------:R-:W-:Y:S02]  /*2c5b0*/  IADD3 R9, P1, PT, R9, R78, RZ ;  /* 0x0000004e09097210 */ /* 0x000fe40007f3e0ff */
[----:B------:R-:W-:Y:S01]  /*2c5c0*/  IADD3.X R105, PT, PT, RZ, RZ, RZ, P4, !PT ;  /* 0x000000ffff697210 */ /* 0x000fe200027fe4ff */
[----:B------:R-:W-:-:S04]  /*2c5d0*/  IMAD.WIDE.U32 R76, R3, R58, R76 ;  /* 0x0000003a034c7225 */ /* 0x000fc800078e004c */
[----:B------:R-:W-:Y:S01]  /*2c5e0*/  IMAD.MOV.U32 R100, RZ, RZ, R112 ;  /* 0x000000ffff647224 */ /* 0x000fe200078e0070 */
[----:B------:R-:W-:Y:S01]  /*2c5f0*/  IADD3 R76, P4, PT, R76, R73, RZ ;  /* 0x000000494c4c7210 */ /* 0x000fe20007f9e0ff */
[----:B------:R-:W-:Y:S02]  /*2c600*/  IMAD.MOV.U32 R101, RZ, RZ, RZ ;  /* 0x000000ffff657224 */ /* 0x000fe400078e00ff */
[----:B------:R-:W-:Y:S01]  /*2c610*/  IMAD.X R16, RZ, RZ, RZ, P2 ;  /* 0x000000ffff107224 */ /* 0x000fe200010e06ff */
[----:B------:R-:W-:Y:S01]  /*2c620*/  IADD3 R78, P2, PT, R77, R79, RZ ;  /* 0x0000004f4d4e7210 */ /* 0x000fe20007f5e0ff */
[----:B------:R-:W-:-:S03]  /*2c630*/  IMAD.WIDE.U32 R104, R119, R54, R104 ;  /* 0x0000003677687225 */ /* 0x000fc600078e0068 */
[----:B------:R-:W-:Y:S01]  /*2c640*/  IADD3.X R79, PT, PT, RZ, RZ, RZ, P2, !PT ;  /* 0x000000ffff4f7210 */ /* 0x000fe200017fe4ff */
[----:B------:R-:W-:Y:S01]  /*2c650*/  IMAD.HI.U32 R100, R5, R52, R100 ;  /* 0x0000003405647227 */ /* 0x000fe200078e0064 */
[----:B------:R-:W-:Y:S02]  /*2c660*/  IADD3 R72, P5, PT, R72, R105, RZ ;  /* 0x0000006948487210 */ /* 0x000fe40007fbe0ff */
[----:B------:R-:W-:Y:S01]  /*2c670*/  IADD3 R16, P3, PT, R16, R9, RZ ;  /* 0x0000000910107210 */ /* 0x000fe20007f7e0ff */
[----:B------:R-:W-:Y:S01]  /*2c680*/  IMAD.X R77, RZ, RZ, RZ, P4 ;  /* 0x000000ffff4d7224 */ /* 0x000fe200020e06ff */
[----:B------:R-:W-:Y:S01]  /*2c690*/  IADD3 R100, P6, PT, R104, R100, RZ ;  /* 0x0000006468647210 */ /* 0x000fe20007fde0ff */
[----:B------:R-:W-:Y:S01]  /*2c6a0*/  IMAD.X R9, RZ, RZ, RZ, P1 ;  /* 0x000000ffff097224 */ /* 0x000fe200008e06ff */
[----:B------:R-:W-:Y:S01]  /*2c6b0*/  IADD3.X R73, PT, PT, RZ, RZ, RZ, P5, !PT ;  /* 0x000000ffff497210 */ /* 0x000fe20002ffe4ff */
[----:B------:R-:W-:Y:S02]  /*2c6c0*/  IMAD.X R85, RZ, RZ, RZ, P0 ;  /* 0x000000ffff557224 */ /* 0x000fe400000e06ff */
[----:B------:R-:W-:Y:S01]  /*2c6d0*/  IMAD.WIDE.U32 R78, R3, R66, R78 ;  /* 0x00000042034e7225 */ /* 0x000fe200078e004e */
[----:B------:R-:W-:-:S02]  /*2c6e0*/  IADD3 R84, P1, PT, R9, R84, RZ ;  /* 0x0000005409547210 */ /* 0x000fc40007f3e0ff */
[----:B------:R-:W-:Y:S01]  /*2c6f0*/  IADD3 R85, P0, PT, R85, R16, RZ ;  /* 0x0000001055557210 */ /* 0x000fe20007f1e0ff */
[----:B------:R-:W-:-:S03]  /*2c700*/  IMAD.WIDE.U32 R76, R121, R57, R76 ;  /* 0x00000039794c7225 */ /* 0x000fc600078e004c */
[----:B------:R-:W-:Y:S01]  /*2c710*/  IADD3 R85, P4, PT, R79, R85, RZ ;  /* 0x000000554f557210 */ /* 0x000fe20007f9e0ff */
[----:B------:R-:W-:Y:S02]  /*2c720*/  IMAD.X R101, RZ, RZ, RZ, P6 ;  /* 0x000000ffff657224 */ /* 0x000fe400030e06ff */
[----:B------:R-:W-:Y:S01]  /*2c730*/  IMAD.X R9, RZ, RZ, RZ, P3 ;  /* 0x000000ffff097224 */ /* 0x000fe200018e06ff */
[----:B------:R-:W-:Y:S01]  /*2c740*/  IADD3 R78, P3, PT, R78, R77, RZ ;  /* 0x0000004d4e4e7210 */ /* 0x000fe20007f7e0ff */
[----:B------:R-:W-:-:S03]  /*2c750*/  IMAD.WIDE.U32 R72, R119, R55, R72 ;  /* 0x0000003777487225 */ /* 0x000fc600078e0048 */
[----:B------:R-:W-:Y:S01]  /*2c760*/  IADD3.X R79, PT, PT, RZ, RZ, RZ, P3, !PT ;  /* 0x000000ffff4f7210 */ /* 0x000fe20001ffe4ff */
        /* <DEDUP_REMOVED lines=10> */
[----:B------:R-:W-:-:S02]  /*2c810*/  IMAD R3, R100, R29, RZ ;  /* 0x0000001d64037224 */ /* 0x000fc400078e02ff */
[----:B------:R-:W-:Y:S02]  /*2c820*/  IMAD.MOV.U32 R101, RZ, RZ, RZ ;  /* 0x000000ffff657224 */ /* 0x000fe400078e00ff */
[----:B------:R-:W-:Y:S01]  /*2c830*/  IMAD.X R9, RZ, RZ, RZ, P1 ;  /* 0x000000ffff097224 */ /* 0x000fe200008e06ff */
[----:B------:R-:W-:Y:S01]  /*2c840*/  IADD3 R84, P1, PT, R79, R85, RZ ;  /* 0x000000554f547210 */ /* 0x000fe20007f3e0ff */
[----:B------:R-:W-:-:S03]  /*2c850*/  IMAD.WIDE.U32 R76, R119, R56, R76 ;  /* 0x00000038774c7225 */ /* 0x000fc600078e004c */
[----:B------:R-:W-:Y:S01]  /*2c860*/  IADD3.X R85, PT, PT, RZ, RZ, RZ, P1, !PT ;  /* 0x000000ffff557210 */ /* 0x000fe20000ffe4ff */
[----:B------:R-:W-:Y:S01]  /*2c870*/  IMAD.WIDE.U32 R72, R5, R54, R72 ;  /* 0x0000003605487225 */ /* 0x000fe200078e0048 */
[----:B------:R-:W-:-:S03]  /*2c880*/  IADD3 R78, P1, PT, R78, R77, RZ ;  /* 0x0000004d4e4e7210 */ /* 0x000fc60007f3e0ff */
[----:B------:R-:W-:Y:S01]  /*2c890*/  IMAD.HI.U32 R101, R3, R52, R100 ;  /* 0x0000003403657227 */ /* 0x000fe200078e0064 */
        /* <DEDUP_REMOVED lines=8> */
[----:B------:R-:W-:Y:S02]  /*2c920*/  IMAD.IADD R0, R0, 0x1, R71 ;  /* 0x0000000100007824 */ /* 0x000fe400078e0247 */
        /* <DEDUP_REMOVED lines=11> */
[----:B------:R-:W-:Y:S01]  /*2c9e0*/  IMAD.X R16, RZ, RZ, RZ, P0 ;  /* 0x000000ffff107224 */ /* 0x000fe200000e06ff */
[----:B------:R-:W-:Y:S01]  /*2c9f0*/  IADD3.X R77, PT, PT, RZ, RZ, RZ, P2, !PT ;  /* 0x000000ffff4d7210 */ /* 0x000fe200017fe4ff */
[----:B------:R-:W-:Y:S01]  /*2ca00*/  IMAD.WIDE.U32 R72, R119, R58, R72 ;  /* 0x0000003a77487225 */ /* 0x000fe200078e0048 */
[----:B------:R-:W-:-:S02]  /*2ca10*/  IADD3 R9, P4, PT, R85, R9, RZ ;  /* 0x0000000955097210 */ /* 0x000fc40007f9e0ff */
        /* <DEDUP_REMOVED lines=9> */
[----:B------:R-:W-:Y:S01]  /*2cab0*/  IMAD.MOV.U32 R64, RZ, RZ, R70 ;  /* 0x000000ffff407224 */ /* 0x000fe200078e0046 */
[----:B------:R-:W-:Y:S01]  /*2cac0*/  IADD3.X R73, PT, PT, RZ, RZ, RZ, P0, !PT ;  /* 0x000000ffff497210 */ /* 0x000fe200007fe4ff */
[----:B------:R-:W-:Y:S01]  /*2cad0*/  IMAD.X R85, RZ, RZ, RZ, P5 ;  /* 0x000000ffff557224 */ /* 0x000fe200028e06ff */
[----:B------:R-:W-:Y:S01]  /*2cae0*/  IADD3 R7, P0, PT, R9, R16, RZ ;  /* 0x0000001009077210 */ /* 0x000fe20007f1e0ff */
[----:B------:R-:W-:Y:S01]  /*2caf0*/  IMAD.WIDE.U32 R102, R119, R66, R76 ;  /* 0x0000004277667225 */ /* 0x000fe200078e004c */
[----:B------:R-:W-:-:S03]  /*2cb00*/  IADD3.X R0, PT, PT, RZ, RZ, RZ, P4, !PT ;  /* 0x000000ffff007210 */ /* 0x000fc600027fe4ff */
[----:B------:R-:W-:Y:S02]  /*2cb10*/  IMAD.X R101, RZ, RZ, RZ, P6 ;  /* 0x000000ffff657224 */ /* 0x000fe400030e06ff */
[----:B------:R-:W-:-:S04]  /*2cb20*/  IMAD.WIDE.U32 R72, R5, R57, R72 ;  /* 0x0000003905487225 */ /* 0x000fc800078e0048 */
[----:B------:R-:W-:Y:S01]  /*2cb30*/  IMAD.WIDE.U32 R76, R3, R55, R84 ;  /* 0x00000037034c7225 */ /* 0x000fe200078e0054 */
[----:B------:R-:W-:Y:S02]  /*2cb40*/  IADD3 R84, P5, PT, R102, R73, RZ ;  /* 0x0000004966547210 */ /* 0x000fe40007fbe0ff */
[----:B------:R-:W-:Y:S01]  /*2cb50*/  IADD3 R73, P4, PT, R0, R7, RZ ;  /* 0x0000000700497210 */ /* 0x000fe20007f9e0ff */
[----:B------:R-:W-:Y:S01]  /*2cb60*/  IMAD.WIDE.U32 R104, R11, R60, R100 ;  /* 0x0000003c0b687225 */ /* 0x000fe200078e0064 */
[----:B------:R-:W-:-:S03]  /*2cb70*/  IADD3 R100, P6, PT, R72, R77, RZ ;  /* 0x0000004d48647210 */ /* 0x000fc60007fde0ff */
[----:B------:R-:W-:Y:S01]  /*2cb80*/  IMAD.X R7, RZ, RZ, RZ, P3 ;  /* 0x000000ffff077224 */ /* 0x000fe200018e06ff */
        /* <DEDUP_REMOVED lines=13> */
[----:B------:R-:W-:Y:S01]  /*2cc60*/  MOV R101, R78 ;  /* 0x0000004e00657202 */ /* 0x000fe20000000f00 */
[----:B------:R-:W-:Y:S01]  /*2cc70*/  IMAD.IADD R95, R95, 0x1, R105 ;  /* 0x000000015f5f7824 */ /* 0x000fe200078e0269 */
[----:B------:R-:W-:Y:S01]  /*2cc80*/  IADD3 R0, P0, PT, R0, R9, RZ ;  /* 0x0000000900007210 */ /* 0x000fe20007f1e0ff */
[----:B------:R-:W-:Y:S01]  /*2cc90*/  IMAD.X R85, RZ, RZ, RZ, P2 ;  /* 0x000000ffff557224 */ /* 0x000fe200010e06ff */
[----:B------:R-:W-:Y:S01]  /*2cca0*/  MOV R60, R100 ;  /* 0x00000064003c7202 */ /* 0x000fe20000000f00 */
[----:B------:R-:W-:Y:S01]  /*2ccb0*/  IMAD.WIDE.U32 R72, R5, R66, R72 ;  /* 0x0000004205487225 */ /* 0x000fe200078e0048 */
[----:B------:R-:W-:Y:S02]  /*2ccc0*/  IADD3 R7, P2, PT, R7, R0, RZ ;  /* 0x0000000007077210 */ /* 0x000fe40007f5e0ff */
[----:B------:R-:W-:Y:S01]  /*2ccd0*/  IADD3.X R0, PT, PT, RZ, RZ, RZ, P4, !PT ;  /* 0x000000ffff007210 */ /* 0x000fe200027fe4ff */
[----:B------:R-:W-:-:S03]  /*2cce0*/  IMAD.WIDE.U32 R84, R3, R57, R84 ;  /* 0x0000003903547225 */ /* 0x000fc600078e0054 */
[----:B------:R-:W-:Y:S01]  /*2ccf0*/  IADD3 R0, P4, PT, R0, R7, RZ ;  /* 0x0000000700007210 */ /* 0x000fe20007f9e0ff */
[----:B------:R-:W-:Y:S01]  /*2cd00*/  IMAD.X R5, RZ, RZ, RZ, P3 ;  /* 0x000000ffff057224 */ /* 0x000fe200018e06ff */
[----:B------:R-:W-:Y:S01]  /*2cd10*/  IADD3 R104, P6, PT, R72, R85, RZ ;  /* 0x0000005548687210 */ /* 0x000fe20007fde0ff */
[----:B------:R-:W-:Y:S01]  /*2cd20*/  IMAD.MOV.U32 R113, RZ, RZ, R76 ;  /* 0x000000ffff717224 */ /* 0x000fe200078e004c */
[----:B------:R-:W-:Y:S01]  /*2cd30*/  IADD3.X R7, PT, PT, RZ, RZ, RZ, P1, !PT ;  /* 0x000000ffff077210 */ /* 0x000fe20000ffe4ff */
[----:B------:R-:W-:Y:S01]  /*2cd40*/  IMAD.MOV.U32 R109, RZ, RZ, R84 ;  /* 0x000000ffff6d7224 */ /* 0x000fe200078e0054 */
[----:B------:R-:W-:Y:S01]  /*2cd50*/  IADD3 R5, P3, PT, R5, R0, RZ ;  /* 0x0000000005057210 */ /* 0x000fe20007f7e0ff */
[----:B------:R-:W-:Y:S02]  /*2cd60*/  IMAD.X R105, RZ, RZ, RZ, P6 ;  /* 0x000000ffff697224 */ /* 0x000fe400030e06ff */
[----:B------:R-:W-:Y:S01]  /*2cd70*/  IMAD.X R0, RZ, RZ, RZ, P5 ;  /* 0x000000ffff007224 */ /* 0x000fe200028e06ff */
[----:B------:R-:W-:Y:S01]  /*2cd80*/  IADD3 R73, P1, PT, R73, R5, RZ ;  /* 0x0000000549497210 */ /* 0x000fe20007f3e0ff */
[----:B------:R-:W-:Y:S01]  /*2cd90*/  IMAD.WIDE.U32 R104, R3, R58, R104 ;  /* 0x0000003a03687225 */ /* 0x000fe200078e0068 */
[----:B------:R-:W-:-:S02]  /*2cda0*/  IADD3.X R11, PT, PT, RZ, RZ, RZ, P3, !PT ;  /* 0x000000ffff0b7210 */ /* 0x000fc40001ffe4ff */
[----:B------:R-:W-:Y:S01]  /*2cdb0*/  IADD3 R0, PT, PT, R0, R95, R7 ;  /* 0x0000005f00007210 */ /* 0x000fe20007ffe007 */
[----:B------:R-:W-:Y:S01]  /*2cdc0*/  IMAD.X R5, RZ, RZ, RZ, P2 ;  /* 0x000000ffff057224 */ /* 0x000fe200010e06ff */
[----:B------:R-:W-:Y:S02]  /*2cdd0*/  IADD3.X R7, PT, PT, RZ, RZ, RZ, P0, !PT ;  /* 0x000000ffff077210 */ /* 0x000fe400007fe4ff */
[----:B------:R-:W-:Y:S02]  /*2cde0*/  IADD3 R72, P0, PT, R105, R73, RZ ;  /* 0x0000004969487210 */ /* 0x000fe40007f1e0ff */
[----:B------:R-:W-:Y:S01]  /*2cdf0*/  IADD3 R0, PT, PT, R5, R0, R7 ;  /* 0x0000000005007210 */ /* 0x000fe20007ffe007 */
[----:B------:R-:W-:Y:S02]  /*2ce00*/  IMAD.X R5, RZ, RZ, RZ, P4 ;  /* 0x000000ffff057224 */ /* 0x000fe400020e06ff */
[----:B------:R-:W-:-:S03]  /*2ce10*/  IMAD.X R73, RZ, RZ, RZ, P0 ;  /* 0x000000ffff497224 */ /* 0x000fc600000e06ff */
[----:B------:R-:W-:Y:S01]  /*2ce20*/  IADD3 R11, PT, PT, R11, R0, R5 ;  /* 0x000000000b0b7210 */ /* 0x000fe20007ffe005 */
[----:B------:R-:W-:-:S04]  /*2ce30*/  IMAD.WIDE.U32 R72, R3, R66, R72 ;  /* 0x0000004203487225 */ /* 0x000fc800078e0048 */
[----:B------:R-:W-:Y:S02]  /*2ce40*/  IMAD.X R0, RZ, RZ, RZ, P1 ;  /* 0x000000ffff007224 */ /* 0x000fe400008e06ff */
        /* <DEDUP_REMOVED lines=30> */
.L_x_338:
        /* <DEDUP_REMOVED lines=22> */
.L_x_339:
[----:B------:R-:W-:-:S04]  /*2d190*/  IMAD.WIDE.U32 R76, R75, R75, RZ ;  /* 0x0000004b4b4c7225 */ /* 0x000fc800078e00ff */
[----:B------:R-:W-:Y:S01]  /*2d1a0*/  HFMA2 R69, -RZ, RZ, 0, 0 ;  /* 0x00000000ff457431 */ /* 0x000fe200000001ff */
[----:B------:R-:W-:Y:S01]  /*2d1b0*/  MOV R85, RZ ;  /* 0x000000ff00557202 */ /* 0x000fe20000000f00 */
[----:B------:R-:W-:Y:S01]  /*2d1c0*/  IMAD.MOV.U32 R70, RZ, RZ, R77 ;  /* 0x000000ffff467224 */ /* 0x000fe200078e004d */
[----:B------:R-:W-:Y:S01]  /*2d1d0*/  LOP3.LUT R72, R76, 0xfffffffd, RZ, 0xc0, !PT ;  /* 0xfffffffd4c487812 */ /* 0x000fe200078ec0ff */
        /* <DEDUP_REMOVED lines=13> */
[----:B------:R-:W-:Y:S01]  /*2d2b0*/  IMAD.MOV.U32 R108, RZ, RZ, RZ ;  /* 0x000000ffff6c7224 */ /* 0x000fe200078e00ff */
[----:B------:R-:W-:Y:S01]  /*2d2c0*/  IADD3.X R79, PT, PT, RZ, RZ, RZ, P0, !PT ;  /* 0x000000ffff4f7210 */ /* 0x000fe200007fe4ff */
[----:B------:R-:W-:-:S04]  /*2d2d0*/  IMAD.HI.U32 R71, R97, R52, R72 ;  /* 0x0000003461477227 */ /* 0x000fc800078e0048 */
[----:B------:R-:W-:Y:S01]  /*2d2e0*/  IMAD.WIDE.U32 R78, R68, R68, R78 ;  /* 0x00000044444e7225 */ /* 0x000fe200078e004e */
[----:B------:R-:W-:-:S03]  /*2d2f0*/  IADD3 R70, P1, PT, R71, R70, RZ ;  /* 0x0000004647467210 */ /* 0x000fc60007f3e0ff */
[----:B------:R-:W-:Y:S01]  /*2d300*/  IMAD.WIDE.U32 R84, R75, R12, R84 ;  /* 0x0000000c4b547225 */ /* 0x000fe200078e0054 */
[----:B------:R-:W-:-:S03]  /*2d310*/  IADD3.X R71, PT, PT, RZ, RZ, RZ, P1, !PT ;  /* 0x000000ffff477210 */ /* 0x000fc60000ffe4ff */
[----:B------:R-:W-:Y:S01]  /*2d320*/  IMAD.IADD R107, R69, 0x1, R79 ;  /* 0x00000001456b7824 */ /* 0x000fe200078e024f */
[----:B------:R-:W-:Y:S01]  /*2d330*/  MOV R79, RZ ;  /* 0x000000ff004f7202 */ /* 0x000fe20000000f00 */
[----:B------:R-:W-:-:S03]  /*2d340*/  IMAD.WIDE.U32 R70, R97, R53, R70 ;  /* 0x0000003561467225 */ /* 0x000fc600078e0046 */
[----:B------:R-:W-:Y:S01]  /*2d350*/  IADD3 R106, P0, PT, R107, R84, RZ ;  /* 0x000000546b6a7210 */ /* 0x000fe20007f1e0ff */
[----:B------:R-:W-:Y:S01]  /*2d360*/  IMAD.IADD R84, R85, 0x1, R108 ;  /* 0x0000000155547824 */ /* 0x000fe200078e026c */
[----:B------:R-:W-:Y:S01]  /*2d370*/  MOV R72, R70 ;  /* 0x0000004600487202 */ /* 0x000fe20000000f00 */
[----:B------:R-:W-:-:S04]  /*2d380*/  IMAD.WIDE.U32 R78, R75, R61, R78 ;  /* 0x0000003d4b4e7225 */ /* 0x000fc800078e004e */
[----:B------:R-:W-:Y:S02]  /*2d390*/  IMAD.X R107, RZ, RZ, RZ, P0 ;  /* 0x000000ffff6b7224 */ /* 0x000fe400000e06ff */
[----:B------:R-:W-:Y:S02]  /*2d3a0*/  IMAD.MOV.U32 R85, RZ, RZ, RZ ;  /* 0x000000ffff557224 */ /* 0x000fe400078e00ff */
[----:B------:R-:W-:-:S04]  /*2d3b0*/  IMAD.WIDE.U32 R106, R68, R61, R106 ;  /* 0x0000003d446a7225 */ /* 0x000fc800078e006a */
[C---:B------:R-:W-:Y:S01]  /*2d3c0*/  IMAD.IADD R3, R105.reuse, 0x1, R79 ;  /* 0x0000000169037824 */ /* 0x040fe200078e024f */
[----:B------:R-:W-:Y:S01]  /*2d3d0*/  IADD3 R77, PT, PT, R105, R107, RZ ;  /* 0x0000006b694d7210 */ /* 0x000fe20007ffe0ff */
[----:B------:R-:W-:-:S03]  /*2d3e0*/  IMAD.WIDE.U32 R84, R75, R51, R84 ;  /* 0x000000334b547225 */ /* 0x000fc600078e0054 */
[----:B------:R-:W-:Y:S01]  /*2d3f0*/  IADD3 R106, P1, PT, R3, R106, RZ ;  /* 0x0000006a036a7210 */ /* 0x000fe20007f3e0ff */
[----:B------:R-:W-:Y:S01]  /*2d400*/  IMAD.MOV.U32 R100, RZ, RZ, RZ ;  /* 0x000000ffff647224 */ /* 0x000fe200078e00ff */
[----:B------:R-:W-:Y:S01]  /*2d410*/  IADD3 R76, P0, PT, R77, R84, RZ ;  /* 0x000000544d4c7210 */ /* 0x000fe20007f1e0ff */
[----:B------:R-:W-:Y:S02]  /*2d420*/  IMAD R3, R70, R29, RZ ;  /* 0x0000001d46037224 */ /* 0x000fe400078e02ff */
[----:B------:R-:W-:Y:S02]  /*2d430*/  IMAD.X R107, RZ, RZ, RZ, P1 ;  /* 0x000000ffff6b7224 */ /* 0x000fe400008e06ff */
[----:B------:R-:W-:Y:S01]  /*2d440*/  IMAD.X R77, RZ, RZ, RZ, P0 ;  /* 0x000000ffff4d7224 */ /* 0x000fe200000e06ff */
[----:B------:R-:W-:Y:S01]  /*2d450*/  IADD3 R78, P0, PT, R71, R78, RZ ;  /* 0x0000004e474e7210 */ /* 0x000fe20007f1e0ff */
[----:B------:R-:W-:Y:S02]  /*2d460*/  HFMA2 R71, -RZ, RZ, 0, 0 ;  /* 0x00000000ff477431 */ /* 0x000fe400000001ff */
[----:B------:R-:W-:-:S04]  /*2d470*/  IMAD.WIDE.U32 R106, R68, R61, R106 ;  /* 0x0000003d446a7225 */ /* 0x000fc800078e006a */
[----:B------:R-:W-:Y:S02]  /*2d480*/  IMAD.IADD R70, R85, 0x1, R100 ;  /* 0x0000000155467824 */ /* 0x000fe400078e0264 */
[----:B------:R-:W-:Y:S02]  /*2d490*/  HFMA2 R85, -RZ, RZ, 0, 0 ;  /* 0x00000000ff557431 */ /* 0x000fe400000001ff */
[----:B------:R-:W-:-:S04]  /*2d4a0*/  IMAD.WIDE.U32 R76, R68, R12, R76 ;  /* 0x0000000c444c7225 */ /* 0x000fc800078e004c */
[----:B------:R-:W-:Y:S01]  /*2d4b0*/  IMAD.IADD R5, R105, 0x1, R107 ;  /* 0x0000000169057824 */ /* 0x000fe200078e026b */
[----:B------:R-:W-:Y:S01]  /*2d4c0*/  IADD3 R7, PT, PT, R108, R77, RZ ;  /* 0x0000004d6c077210 */ /* 0x000fe20007ffe0ff */
[----:B------:R-:W-:-:S03]  /*2d4d0*/  IMAD.WIDE.U32 R70, R75, R8, R70 ;  /* 0x000000084b467225 */ /* 0x000fc600078e0046 */
[----:B------:R-:W-:Y:S01]  /*2d4e0*/  IADD3 R76, P1, PT, R5, R76, RZ ;  /* 0x0000004c054c7210 */ /* 0x000fe20007f3e0ff */
[----:B------:R-:W-:Y:S02]  /*2d4f0*/  IMAD.MOV.U32 R107, RZ, RZ, RZ ;  /* 0x000000ffff6b7224 */ /* 0x000fe400078e00ff */
[----:B------:R-:W-:Y:S01]  /*2d500*/  IMAD.MOV.U32 R99, RZ, RZ, RZ ;  /* 0x000000ffff637224 */ /* 0x000fe200078e00ff */
[----:B------:R-:W-:Y:S01]  /*2d510*/  IADD3.X R77, PT, PT, RZ, RZ, RZ, P1, !PT ;  /* 0x000000ffff4d7210 */ /* 0x000fe20000ffe4ff */
[----:B------:R-:W-:Y:S01]  /*2d520*/  IMAD.X R79, RZ, RZ, RZ, P0 ;  /* 0x000000ffff4f7224 */ /* 0x000fe200000e06ff */
[----:B------:R-:W-:Y:S01]  /*2d530*/  IADD3 R70, P0, PT, R7, R70, RZ ;  /* 0x0000004607467210 */ /* 0x000fe20007f1e0ff */
[----:B------:R-:W-:-:S04]  /*2d540*/  IMAD.WIDE.U32 R106, R75, R12, R106 ;  /* 0x0000000c4b6a7225 */ /* 0x000fc800078e006a */
[----:B------:R-:W-:-:S04]  /*2d550*/  IMAD.HI.U32 R73, R3, R52, R72 ;  /* 0x0000003403497227 */ /* 0x000fc800078e0048 */
[----:B------:R-:W-:Y:S01]  /*2d560*/  IMAD.IADD R72, R71, 0x1, R99 ;  /* 0x0000000147487824 */ /* 0x000fe200078e0263 */
[----:B------:R-:W-:Y:S01]  /*2d570*/  IADD3.X R71, PT, PT, RZ, RZ, RZ, P0, !PT ;  /* 0x000000ffff477210 */ /* 0x000fe200007fe4ff */
[----:B------:R-:W-:-:S04]  /*2d580*/  IMAD.WIDE.U32 R78, R97, R54, R78 ;  /* 0x00000036614e7225 */ /* 0x000fc800078e004e */
[----:B------:R-:W-:Y:S01]  /*2d590*/  IMAD.WIDE.U32 R76, R61, R61, R76 ;  /* 0x0000003d3d4c7225 */ /* 0x000fe200078e004c */
[----:B------:R-:W-:Y:S02]  /*2d5a0*/  IADD3 R110, P0, PT, R78, R73, RZ ;  /* 0x000000494e6e7210 */ /* 0x000fe40007f1e0ff */
        /* <DEDUP_REMOVED lines=12> */
[----:B------:R-:W-:Y:S02]  /*2d670*/  IMAD.MOV.U32 R102, RZ, RZ, RZ ;  /* 0x000000ffff667224 */ /* 0x000fe400078e00ff */
[----:B------:R-:W-:Y:S02]  /*2d680*/  IMAD.X R107, RZ, RZ, RZ, P3 ;  /* 0x000000ffff6b7224 */ /* 0x000fe400018e06ff */
[----:B------:R-:W-:Y:S01]  /*2d690*/  IMAD.WIDE.U32 R76, R68, R12, R76 ;  /* 0x0000000c444c7225 */ /* 0x000fe200078e004c */
[----:B------:R-:W-:Y:S02]  /*2d6a0*/  IADD3 R84, PT, PT, R73, R102, RZ ;  /* 0x0000006649547210 */ /* 0x000fe40007ffe0ff */
[----:B------:R-:W-:Y:S01]  /*2d6b0*/  IADD3.X R73, PT, PT, RZ, RZ, RZ, P0, !PT ;  /* 0x000000ffff497210 */ /* 0x000fe200007fe4ff */
[----:B------:R-:W-:-:S02]  /*2d6c0*/  IMAD.X R71, RZ, RZ, RZ, P1 ;  /* 0x000000ffff477224 */ /* 0x000fc400008e06ff */
[----:B------:R-:W-:-:S04]  /*2d6d0*/  IMAD.WIDE.U32 R110, R3, R53, R110 ;  /* 0x00000035036e7225 */ /* 0x000fc800078e006e */
[----:B------:R-:W-:Y:S01]  /*2d6e0*/  IMAD.WIDE.U32 R106, R97, R55, R106 ;  /* 0x00000037616a7225 */ /* 0x000fe200078e006a */
[----:B------:R-:W-:-:S03]  /*2d6f0*/  MOV R78, R110 ;  /* 0x0000006e004e7202 */ /* 0x000fc60000000f00 */
[----:B------:R-:W-:Y:S02]  /*2d700*/  IMAD.IADD R7, R108, 0x1, R77 ;  /* 0x000000016c077824 */ /* 0x000fe400078e024d */
[----:B------:R-:W-:-:S04]  /*2d710*/  IMAD.WIDE.U32 R70, R61, R12, R70 ;  /* 0x0000000c3d467225 */ /* 0x000fc800078e0046 */
[----:B------:R-:W-:Y:S01]  /*2d720*/  IMAD.MOV.U32 R77, RZ, RZ, RZ ;  /* 0x000000ffff4d7224 */ /* 0x000fe200078e00ff */
[----:B------:R-:W-:Y:S01]  /*2d730*/  IADD3 R70, P0, PT, R7, R70, RZ ;  /* 0x0000004607467210 */ /* 0x000fe20007f1e0ff */
[----:B------:R-:W-:Y:S01]  /*2d740*/  IMAD R5, R110, R29, RZ ;  /* 0x0000001d6e057224 */ /* 0x000fe200078e02ff */
[----:B------:R-:W-:Y:S01]  /*2d750*/  IADD3 R110, P2, PT, R106, R111, RZ ;  /* 0x0000006f6a6e7210 */ /* 0x000fe20007f5e0ff */
[----:B------:R-:W-:-:S04]  /*2d760*/  IMAD.WIDE.U32 R72, R68, R8, R72 ;  /* 0x0000000844487225 */ /* 0x000fc800078e0048 */
[----:B------:R-:W-:Y:S01]  /*2d770*/  IMAD.IADD R9, R108, 0x1, R71 ;  /* 0x000000016c097824 */ /* 0x000fe200078e0247 */
[----:B------:R-:W-:Y:S01]  /*2d780*/  IADD3 R73, PT, PT, R99, R73, RZ ;  /* 0x0000004963497210 */ /* 0x000fe20007ffe0ff */
[----:B------:R-:W-:-:S03]  /*2d790*/  IMAD.WIDE.U32 R76, R75, R51, R76 ;  /* 0x000000334b4c7225 */ /* 0x000fc600078e004c */
[----:B------:R-:W-:Y:S01]  /*2d7a0*/  IADD3 R72, P1, PT, R9, R72, RZ ;  /* 0x0000004809487210 */ /* 0x000fe20007f3e0ff */
[----:B------:R-:W-:Y:S01]  /*2d7b0*/  IMAD.WIDE.U32 R84, R75, R4, R84 ;  /* 0x000000044b547225 */ /* 0x000fe200078e0054 */
[----:B------:R-:W-:-:S03]  /*2d7c0*/  IADD3 R7, PT, PT, R100, R77, RZ ;  /* 0x0000004d64077210 */ /* 0x000fc60007ffe0ff */
[----:B------:R-:W-:Y:S02]  /*2d7d0*/  IMAD.MOV.U32 R79, RZ, RZ, RZ ;  /* 0x000000ffff4f7224 */ /* 0x000fe400078e00ff */
[----:B------:R-:W-:Y:S01]  /*2d7e0*/  IMAD.X R111, RZ, RZ, RZ, P2 ;  /* 0x000000ffff6f7224 */ /* 0x000fe200010e06ff */
[----:B------:R-:W-:Y:S01]  /*2d7f0*/  IADD3 R106, P2, PT, R107, R76, RZ ;  /* 0x0000004c6b6a7210 */ /* 0x000fe20007f5e0ff */
[----:B------:R-:W-:Y:S01]  /*2d800*/  IMAD.X R71, RZ, RZ, RZ, P0 ;  /* 0x000000ffff477224 */ /* 0x000fe200000e06ff */
[----:B------:R-:W-:Y:S01]  /*2d810*/  IADD3 R84, P0, PT, R73, R84, RZ ;  /* 0x0000005449547210 */ /* 0x000fe20007f1e0ff */
[----:B------:R-:W-:Y:S01]  /*2d820*/  IMAD.HI.U32 R79, R5, R52, R78 ;  /* 0x00000034054f7227 */ /* 0x000fe200078e004e */
[----:B------:R-:W-:-:S03]  /*2d830*/  IADD3.X R73, PT, PT, RZ, RZ, RZ, P1, !PT ;  /* 0x000000ffff497210 */ /* 0x000fc60000ffe4ff */
[----:B------:R-:W-:Y:S02]  /*2d840*/  IMAD.MOV.U32 R62, RZ, RZ, RZ ;  /* 0x000000ffff3e7224 */ /* 0x000fe400078e00ff */
[----:B------:R-:W-:-:S04]  /*2d850*/  IMAD.WIDE.U32 R110, R3, R54, R110 ;  /* 0x00000036036e7225 */ /* 0x000fc800078e006e */
[----:B------:R-:W-:Y:S01]  /*2d860*/  IMAD.X R107, RZ, RZ, RZ, P2 ;  /* 0x000000ffff6b7224 */ /* 0x000fe200010e06ff */
[----:B------:R-:W-:Y:S01]  /*2d870*/  IADD3 R76, P3, PT, R110, R79, RZ ;  /* 0x0000004f6e4c7210 */ /* 0x000fe20007f7e0ff */
[----:B------:R-:W-:Y:S01]  /*2d880*/  IMAD.WIDE.U32 R70, R61, R12, R70 ;  /* 0x0000000c3d467225 */ /* 0x000fe200078e0046 */
[----:B------:R-:W-:-:S03]  /*2d890*/  MOV R79, RZ ;  /* 0x000000ff004f7202 */ /* 0x000fc60000000f00 */
[----:B------:R-:W-:Y:S01]  /*2d8a0*/  IMAD.IADD R0, R85, 0x1, R62 ;  /* 0x0000000155007824 */ /* 0x000fe200078e023e */
[----:B------:R-:W-:Y:S01]  /*2d8b0*/  IADD3.X R85, PT, PT, RZ, RZ, RZ, P0, !PT ;  /* 0x000000ffff557210 */ /* 0x000fe200007fe4ff */
[----:B------:R-:W-:Y:S01]  /*2d8c0*/  IMAD.WIDE.U32 R72, R61, R51, R72 ;  /* 0x000000333d487225 */ /* 0x000fe200078e0048 */
[----:B------:R-:W-:-:S03]  /*2d8d0*/  IADD3 R70, P2, PT, R7, R70, RZ ;  /* 0x0000004607467210 */ /* 0x000fc60007f5e0ff */
[----:B------:R-:W-:-:S04]  /*2d8e0*/  IMAD.WIDE.U32 R106, R97, R56, R106 ;  /* 0x00000038616a7225 */ /* 0x000fc800078e006a */
        /* <DEDUP_REMOVED lines=8> */
[----:B------:R-:W-:Y:S01]  /*2d970*/  IMAD.WIDE.U32 R76, R5, R53, R76 ;  /* 0x00000035054c7225 */ /* 0x000fe200078e004c */
[----:B------:R-:W-:-:S03]  /*2d980*/  IADD3.X R73, PT, PT, RZ, RZ, RZ, P1, !PT ;  /* 0x000000ffff497210 */ /* 0x000fc60000ffe4ff */
[----:B------:R-:W-:Y:S02]  /*2d990*/  IMAD.IADD R85, R102, 0x1, R85 ;  /* 0x0000000166557824 */ /* 0x000fe400078e0255 */
[----:B------:R-:W-:Y:S02]  /*2d9a0*/  IMAD.X R111, RZ, RZ, RZ, P3 ;  /* 0x000000ffff6f7224 */ /* 0x000fe400018e06ff */
[----:B------:R-:W-:-:S04]  /*2d9b0*/  IMAD.WIDE.U32 R70, R68, R51, R70 ;  /* 0x0000003344467225 */ /* 0x000fc800078e0046 */
[----:B------:R-:W-:Y:S02]  /*2d9c0*/  IMAD R9, R76, R29, RZ ;  /* 0x0000001d4c097224 */ /* 0x000fe400078e02ff */
[----:B------:R-:W-:Y:S01]  /*2d9d0*/  IMAD.MOV.U32 R78, RZ, RZ, R76 ;  /* 0x000000ffff4e7224 */ /* 0x000fe200078e004c */
        /* <DEDUP_REMOVED lines=27> */
[----:B------:R-:W-:Y:S01]  /*2db90*/  IMAD.X R77, RZ, RZ, RZ, P1 ;  /* 0x000000ffff4d7224 */ /* 0x000fe200008e06ff */
[----:B------:R-:W-:Y:S01]  /*2dba0*/  IADD3.X R73, PT, PT, RZ, RZ, RZ, P3, !PT ;  /* 0x000000ffff497210 */ /* 0x000fe20001ffe4ff */
[----:B------:R-:W-:Y:S01]  /*2dbb0*/  IMAD.WIDE.U32 R70, R97, R57, R70 ;  /* 0x0000003961467225 */ /* 0x000fe200078e0046 */
[----:B------:R-:W-:-:S03]  /*2dbc0*/  IADD3 R7, PT, PT, R100, R115, RZ ;  /* 0x0000007364077210 */ /* 0x000fc60007ffe0ff */
[----:B------:R-:W-:Y:S01]  /*2dbd0*/  IMAD.WIDE.U32 R76, R61, R49, R76 ;  /* 0x000000313d4c7225 */ /* 0x000fe200078e004c */
[----:B------:R-:W-:-:S03]  /*2dbe0*/  IADD3 R110, P4, PT, R70, R111, RZ ;  /* 0x0000006f466e7210 */ /* 0x000fc60007f9e0ff */
[----:B------:R-:W-:Y:S01]  /*2dbf0*/  IMAD.X R107, RZ, RZ, RZ, P0 ;  /* 0x000000ffff6b7224 */ /* 0x000fe200000e06ff */
[----:B------:R-:W-:Y:S01]  /*2dc00*/  IADD3 R76, P0, PT, R7, R76, RZ ;  /* 0x0000004c074c7210 */ /* 0x000fe20007f1e0ff */
[----:B------:R-:W-:Y:S02]  /*2dc10*/  IMAD.IADD R77, R102, 0x1, R77 ;  /* 0x00000001664d7824 */ /* 0x000fe400078e024d */
[----:B------:R-:W-:-:S03]  /*2dc20*/  IMAD.HI.U32 R79, R9, R52, R78 ;  /* 0x00000034094f7227 */ /* 0x000fc600078e004e */
        /* <DEDUP_REMOVED lines=8> */
[----:B------:R-:W-:-:S04]  /*2dcb0*/  IMAD.WIDE.U32 R114, R12, R51, R114 ;  /* 0x000000330c727225 */ /* 0x000fc800078e0072 */
[----:B------:R-:W-:Y:S02]  /*2dcc0*/  IMAD.MOV.U32 R73, RZ, RZ, RZ ;  /* 0x000000ffff497224 */ /* 0x000fe400078e00ff */
        /* <DEDUP_REMOVED lines=8> */
[----:B------:R-:W-:-:S03]  /*2dd50*/  IADD3 R72, P3, PT, R71, R72, RZ ;  /* 0x0000004847487210 */ /* 0x000fc60007f7e0ff */
[----:B------:R-:W-:Y:S01]  /*2dd60*/  IMAD.WIDE.U32 R84, R61, R4, R84 ;  /* 0x000000043d547225 */ /* 0x000fe200078e0054 */
[----:B------:R-:W-:Y:S02]  /*2dd70*/  IADD3 R76, P1, PT, R103, R76, RZ ;  /* 0x0000004c674c7210 */ /* 0x000fe40007f3e0ff */
[----:B------:R-:W-:Y:S01]  /*2dd80*/  IADD3 R77, PT, PT, R99, R77, RZ ;  /* 0x0000004d634d7210 */ /* 0x000fe20007ffe0ff */
[----:B------:R-:W-:Y:S01]  /*2dd90*/  IMAD.X R71, RZ, RZ, RZ, P2 ;  /* 0x000000ffff477224 */ /* 0x000fe200010e06ff */
[----:B------:R-:W-:Y:S01]  /*2dda0*/  IADD3 R0, PT, PT, R62, R85, RZ ;  /* 0x000000553e007210 */ /* 0x000fe20007ffe0ff */
[----:B------:R-:W-:Y:S01]  /*2ddb0*/  IMAD.WIDE.U32 R78, R9, R53, R78 ;  /* 0x00000035094e7225 */ /* 0x000fe200078e004e */
[----:B------:R-:W-:-:S03]  /*2ddc0*/  IADD3 R84, P0, PT, R77, R84, RZ ;  /* 0x000000544d547210 */ /* 0x000fc60007f1e0ff */
[----:B------:R-:W-:Y:S01]  /*2ddd0*/  IMAD.X R107, RZ, RZ, RZ, P4 ;  /* 0x000000ffff6b7224 */ /* 0x000fe200020e06ff */
[----:B------:R-:W-:Y:S01]  /*2dde0*/  MOV R114, R78 ;  /* 0x0000004e00727202 */ /* 0x000fe20000000f00 */
[----:B------:R-:W-:Y:S02]  /*2ddf0*/  IMAD.IADD R73, R102, 0x1, R73 ;  /* 0x0000000166497824 */ /* 0x000fe400078e0249 */
[----:B------:R-:W-:-:S04]  /*2de00*/  IMAD.WIDE.U32 R70, R61, R8, R70 ;  /* 0x000000083d467225 */ /* 0x000fc800078e0046 */
[----:B------:R-:W-:Y:S02]  /*2de10*/  IMAD.X R77, RZ, RZ, RZ, P1 ;  /* 0x000000ffff4d7224 */ /* 0x000fe400008e06ff */
[----:B------:R-:W-:-:S04]  /*2de20*/  IMAD.WIDE.U32 R106, R5, R55, R106 ;  /* 0x00000037056a7225 */ /* 0x000fc800078e006a */
[----:B------:R-:W-:Y:S01]  /*2de30*/  IMAD R7, R78, R29, RZ ;  /* 0x0000001d4e077224 */ /* 0x000fe200078e02ff */
[----:B------:R-:W-:Y:S01]  /*2de40*/  IADD3 R78, P1, PT, R73, R70, RZ ;  /* 0x00000046494e7210 */ /* 0x000fe20007f3e0ff */
        /* <DEDUP_REMOVED lines=11> */
[----:B------:R-:W-:Y:S02]  /*2df00*/  IMAD.X R77, RZ, RZ, RZ, P0 ;  /* 0x000000ffff4d7224 */ /* 0x000fe400000e06ff */
[----:B------:R-:W-:-:S04]  /*2df10*/  IMAD.WIDE.U32 R72, R97, R58, R72 ;  /* 0x0000003a61487225 */ /* 0x000fc800078e0048 */
[----:B------:R-:W-:Y:S01]  /*2df20*/  IMAD.WIDE.U32 R76, R12, R8, R76 ;  /* 0x000000080c4c7225 */ /* 0x000fe200078e004c */
[----:B------:R-:W-:-:S03]  /*2df30*/  IADD3 R110, P1, PT, R72, R111, RZ ;  /* 0x0000006f486e7210 */ /* 0x000fc60007f3e0ff */
[C---:B------:R-:W-:Y:S01]  /*2df40*/  IMAD.IADD R79, R102.reuse, 0x1, R79 ;  /* 0x00000001664f7824 */ /* 0x040fe200078e024f */
[----:B------:R-:W-:Y:S01]  /*2df50*/  IADD3.X R111, PT, PT, RZ, RZ, RZ, P1, !PT ;  /* 0x000000ffff6f7210 */ /* 0x000fe20000ffe4ff */
[----:B------:R-:W-:Y:S01]  /*2df60*/  IMAD.IADD R85, R102, 0x1, R85 ;  /* 0x0000000166557824 */ /* 0x000fe200078e0255 */
[----:B------:R-:W-:Y:S01]  /*2df70*/  IADD3 R77, PT, PT, R99, R77, RZ ;  /* 0x0000004d634d7210 */ /* 0x000fe20007ffe0ff */
[----:B------:R-:W-:Y:S01]  /*2df80*/  IMAD.MOV.U32 R115, RZ, RZ, RZ ;  /* 0x000000ffff737224 */ /* 0x000fe200078e00ff */
[----:B------:R-:W-:Y:S01]  /*2df90*/  IADD3 R76, P0, PT, R79, R76, RZ ;  /* 0x0000004c4f4c7210 */ /* 0x000fe20007f1e0ff */
[----:B------:R-:W-:Y:S01]  /*2dfa0*/  HFMA2 R79, -RZ, RZ, 0, 0 ;  /* 0x00000000ff4f7431 */ /* 0x000fe200000001ff */
[----:B------:R-:W-:Y:S01]  /*2dfb0*/  IADD3 R106, P1, PT, R85, R0, RZ ;  /* 0x00000000556a7210 */ /* 0x000fe20007f3e0ff */
[----:B------:R-:W-:Y:S02]  /*2dfc0*/  IMAD.X R71, RZ, RZ, RZ, P3 ;  /* 0x000000ffff477224 */ /* 0x000fe400018e06ff */
[----:B------:R-:W-:-:S02]  /*2dfd0*/  IMAD.X R85, RZ, RZ, RZ, P2 ;  /* 0x000000ffff557224 */ /* 0x000fc400010e06ff */
[----:B------:R-:W-:-:S04]  /*2dfe0*/  IMAD.WIDE.U32 R110, R3, R57, R110 ;  /* 0x00000039036e7225 */ /* 0x000fc800078e006e */
[----:B------:R-:W-:Y:S01]  /*2dff0*/  IMAD.HI.U32 R95, R7, R52, R114 ;  /* 0x00000034075f7227 */ /* 0x000fe200078e0072 */
[----:B------:R-:W-:-:S03]  /*2e000*/  IADD3 R72, P4, PT, R110, R107, RZ ;  /* 0x0000006b6e487210 */ /* 0x000fc60007f9e0ff */
        /* <DEDUP_REMOVED lines=22> */
[----:B------:R-:W-:Y:S02]  /*2e170*/  IADD3 R97, PT, PT, R102, R77, RZ ;  /* 0x0000004d66617210 */ /* 0x000fe40007ffe0ff */
[----:B------:R-:W-:Y:S01]  /*2e180*/  MOV R77, RZ ;  /* 0x000000ff004d7202 */ /* 0x000fe20000000f00 */
[----:B------:R-:W-:Y:S02]  /*2e190*/  IMAD.X R71, RZ, RZ, RZ, P1 ;  /* 0x000000ffff477224 */ /* 0x000fe400008e06ff */
[----:B------:R-:W-:Y:S02]  /*2e1a0*/  IMAD R95, R114, R29, RZ ;  /* 0x0000001d725f7224 */ /* 0x000fe400078e02ff */
[----:B------:R-:W-:-:S04]  /*2e1b0*/  IMAD.WIDE.U32 R84, R51, R8, R84 ;  /* 0x0000000833547225 */ /* 0x000fc800078e0054 */
[----:B------:R-:W-:Y:S01]  /*2e1c0*/  IMAD.MOV.U32 R76, RZ, RZ, R114 ;  /* 0x000000ffff4c7224 */ /* 0x000fe200078e0072 */
[----:B------:R-:W-:Y:S01]  /*2e1d0*/  IADD3 R84, P0, PT, R97, R84, RZ ;  /* 0x0000005461547210 */ /* 0x000fe20007f1e0ff */
[----:B------:R-:W-:-:S04]  /*2e1e0*/  IMAD.WIDE.U32 R70, R51, R49, R70 ;  /* 0x0000003133467225 */ /* 0x000fc800078e0046 */
[----:B------:R-:W-:Y:S01]  /*2e1f0*/  IMAD.HI.U32 R16, R95, R52, R76 ;  /* 0x000000345f107227 */ /* 0x000fe200078e004c */
[----:B------:R-:W-:Y:S02]  /*2e200*/  IADD3 R76, P1, PT, R78, R111, RZ ;  /* 0x0000006f4e4c7210 */ /* 0x000fe40007f3e0ff */
[----:B------:R-:W-:Y:S01]  /*2e210*/  IADD3 R71, PT, PT, R102, R71, RZ ;  /* 0x0000004766477210 */ /* 0x000fe20007ffe0ff */
[----:B------:R-:W-:Y:S02]  /*2e220*/  IMAD.IADD R85, R99, 0x1, R85 ;  /* 0x0000000163557824 */ /* 0x000fe400078e0255 */
[----:B------:R-:W-:Y:S02]  /*2e230*/  IMAD.X R111, RZ, RZ, RZ, P2 ;  /* 0x000000ffff6f7224 */ /* 0x000fe400010e06ff */
[----:B------:R-:W-:Y:S01]  /*2e240*/  IMAD.IADD R0, R62, 0x1, R107 ;  /* 0x000000013e007824 */ /* 0x000fe200078e026b */
[----:B------:R-:W-:Y:S01]  /*2e250*/  IADD3 R70, P3, PT, R85, R70, RZ ;  /* 0x0000004655467210 */ /* 0x000fe20007f7e0ff */
[----:B------:R-:W-:Y:S01]  /*2e260*/  IMAD.X R77, RZ, RZ, RZ, P1 ;  /* 0x000000ffff4d7224 */ /* 0x000fe200008e06ff */
[----:B------:R-:W-:Y:S01]  /*2e270*/  IADD3.X R85, PT, PT, RZ, RZ, RZ, P0, !PT ;  /* 0x000000ffff557210 */ /* 0x000fe200007fe4ff */
        /* <DEDUP_REMOVED lines=24> */
[----:B------:R-:W-:Y:S02]  /*2e400*/  IMAD.X R73, RZ, RZ, RZ, P1 ;  /* 0x000000ffff497224 */ /* 0x000fe400008e06ff */
[----:B------:R-:W-:-:S04]  /*2e410*/  IMAD.WIDE.U32 R84, R61, R4, R84 ;  /* 0x000000043d547225 */ /* 0x000fc800078e0054 */
[----:B------:R-:W-:Y:S01]  /*2e420*/  IMAD.X R71, RZ, RZ, RZ, P4 ;  /* 0x000000ffff477224 */ /* 0x000fe200020e06ff */
[----:B------:R-:W-:Y:S01]  /*2e430*/  IADD3 R85, PT, PT, R62, R85, RZ ;  /* 0x000000553e557210 */ /* 0x000fe20007ffe0ff */
[----:B------:R-:W-:-:S04]  /*2e440*/  IMAD.WIDE.U32 R76, R5, R57, R76 ;  /* 0x00000039054c7225 */ /* 0x000fc800078e004c */
[----:B------:R-:W-:Y:S01]  /*2e450*/  IMAD.WIDE.U32 R78, R3, R66, R78 ;  /* 0x00000042034e7225 */ /* 0x000fe200078e004e */
[----:B------:R-:W-:Y:S02]  /*2e460*/  IADD3 R3, P2, PT, R73, R84, RZ ;  /* 0x0000005449037210 */ /* 0x000fe40007f5e0ff */
[----:B------:R-:W-:Y:S01]  /*2e470*/  IADD3 R106, P4, PT, R76, R107, RZ ;  /* 0x0000006b4c6a7210 */ /* 0x000fe20007f9e0ff */
[----:B------:R-:W-:Y:S01]  /*2e480*/  IMAD.WIDE.U32 R70, R51, R49, R70 ;  /* 0x0000003133467225 */ /* 0x000fe200078e0046 */
[----:B------:R-:W-:-:S03]  /*2e490*/  IADD3 R76, P1, PT, R78, R77, RZ ;  /* 0x0000004d4e4c7210 */ /* 0x000fc60007f3e0ff */
[----:B------:R-:W-:Y:S01]  /*2e4a0*/  IMAD.X R73, RZ, RZ, RZ, P3 ;  /* 0x000000ffff497224 */ /* 0x000fe200018e06ff */
[----:B------:R-:W-:Y:S01]  /*2e4b0*/  IADD3 R71, PT, PT, R102, R71, RZ ;  /* 0x0000004766477210 */ /* 0x000fe20007ffe0ff */
[----:B------:R-:W-:Y:S01]  /*2e4c0*/  IMAD.X R115, RZ, RZ, RZ, P0 ;  /* 0x000000ffff737224 */ /* 0x000fe200000e06ff */
        /* <DEDUP_REMOVED lines=14> */
[----:B------:R-:W-:-:S04]  /*2e5b0*/  IMAD.WIDE.U32 R76, R5, R58, R76 ;  /* 0x0000003a054c7225 */ /* 0x000fc800078e004c */
[----:B------:R-:W-:-:S04]  /*2e5c0*/  IMAD.WIDE.U32 R110, R12, R4, R70 ;  /* 0x000000040c6e7225 */ /* 0x000fc800078e0046 */
[----:B------:R-:W-:Y:S02]  /*2e5d0*/  HFMA2 R71, -RZ, RZ, 0, 0 ;  /* 0x00000000ff477431 */ /* 0x000fe400000001ff */
[----:B------:R-:W-:Y:S01]  /*2e5e0*/  IMAD.X R85, RZ, RZ, RZ, P2 ;  /* 0x000000ffff557224 */ /* 0x000fe200010e06ff */
[----:B------:R-:W-:Y:S01]  /*2e5f0*/  IADD3 R106, P2, PT, R76, R107, RZ ;  /* 0x0000006b4c6a7210 */ /* 0x000fe20007f5e0ff */
[----:B------:R-:W-:Y:S01]  /*2e600*/  IMAD.WIDE.U32 R78, R95, R53, R78 ;  /* 0x000000355f4e7225 */ /* 0x000fe200078e004e */
[----:B------:R-:W-:Y:S02]  /*2e610*/  IADD3 R76, P5, PT, R77, R3, RZ ;  /* 0x000000034d4c7210 */ /* 0x000fe40007fbe0ff */
[----:B------:R-:W-:Y:S01]  /*2e620*/  IADD3.X R107, PT, PT, RZ, RZ, RZ, P2, !PT ;  /* 0x000000ffff6b7210 */ /* 0x000fe200017fe4ff */
[----:B------:R-:W-:Y:S01]  /*2e630*/  IMAD.X R73, RZ, RZ, RZ, P4 ;  /* 0x000000ffff497224 */ /* 0x000fe200020e06ff */
[----:B------:R-:W-:Y:S01]  /*2e640*/  IADD3 R110, P4, PT, R85, R110, RZ ;  /* 0x0000006e556e7210 */ /* 0x000fe20007f9e0ff */
[----:B------:R-:W-:-:S02]  /*2e650*/  IMAD R3, R78, R29, RZ ;  /* 0x0000001d4e037224 */ /* 0x000fc400078e02ff */
[----:B------:R-:W-:Y:S02]  /*2e660*/  IMAD.MOV.U32 R70, RZ, RZ, R78 ;  /* 0x000000ffff467224 */ /* 0x000fe400078e004e */
[----:B------:R-:W-:-:S04]  /*2e670*/  IMAD.WIDE.U32 R72, R8, R49, R72 ;  /* 0x0000003108487225 */ /* 0x000fc800078e0048 */
[----:B------:R-:W-:Y:S01]  /*2e680*/  IMAD.IADD R77, R62, 0x1, R111 ;  /* 0x000000013e4d7824 */ /* 0x000fe200078e026f */
[----:B------:R-:W-:Y:S01]  /*2e690*/  IADD3 R73, PT, PT, R102, R73, RZ ;  /* 0x0000004966497210 */ /* 0x000fe20007ffe0ff */
[----:B------:R-:W-:Y:S02]  /*2e6a0*/  IMAD.X R85, RZ, RZ, RZ, P0 ;  /* 0x000000ffff557224 */ /* 0x000fe400000e06ff */
[----:B------:R-:W-:Y:S01]  /*2e6b0*/  IMAD.HI.U32 R0, R3, R52, R70 ;  /* 0x0000003403007227 */ /* 0x000fe200078e0046 */
[----:B------:R-:W-:-:S03]  /*2e6c0*/  IADD3 R70, P6, PT, R77, R72, RZ ;  /* 0x000000484d467210 */ /* 0x000fc60007fde0ff */
[----:B------:R-:W-:Y:S01]  /*2e6d0*/  IMAD.WIDE.U32 R84, R8, R4, R84 ;  /* 0x0000000408547225 */ /* 0x000fe200078e0054 */
[----:B------:R-:W-:-:S03]  /*2e6e0*/  IADD3.X R71, PT, PT, RZ, RZ, RZ, P6, !PT ;  /* 0x000000ffff477210 */ /* 0x000fc600037fe4ff */
[----:B------:R-:W-:Y:S01]  /*2e6f0*/  IMAD.X R115, RZ, RZ, RZ, P1 ;  /* 0x000000ffff737224 */ /* 0x000fe200008e06ff */
[----:B------:R-:W-:Y:S01]  /*2e700*/  IADD3 R72, P0, PT, R73, R84, RZ ;  /* 0x0000005449487210 */ /* 0x000fe20007f1e0ff */
[----:B------:R-:W-:Y:S02]  /*2e710*/  IMAD.X R77, RZ, RZ, RZ, P5 ;  /* 0x000000ffff4d7224 */ /* 0x000fe400028e06ff */
[----:B------:R-:W-:Y:S02]  /*2e720*/  IMAD.X R97, RZ, RZ, RZ, P3 ;  /* 0x000000ffff617224 */ /* 0x000fe400018e06ff */
[----:B------:R-:W-:-:S03]  /*2e730*/  IMAD.WIDE.U32 R114, R7, R55, R114 ;  /* 0x0000003707727225 */ /* 0x000fc600078e0072 */
[----:B------:R-:W-:Y:S01]  /*2e740*/  IADD3 R97, P3, PT, R97, R110, RZ ;  /* 0x0000006e61617210 */ /* 0x000fe20007f7e0ff */
        /* <DEDUP_REMOVED lines=9> */
[C---:B------:R-:W-:Y:S01]  /*2e7e0*/  IMAD.IADD R5, R62.reuse, 0x1, R85 ;  /* 0x000000013e057824 */ /* 0x040fe200078e0255 */
[----:B------:R-:W-:Y:S01]  /*2e7f0*/  IADD3 R71, PT, PT, R62, R71, RZ ;  /* 0x000000473e477210 */ /* 0x000fe20007ffe0ff */
[----:B------:R-:W-:Y:S02]  /*2e800*/  IMAD.X R85, RZ, RZ, RZ, P4 ;  /* 0x000000ffff557224 */ /* 0x000fe400020e06ff */
[----:B------:R-:W-:-:S03]  /*2e810*/  IMAD.WIDE.U32 R72, R49, R49, R72 ;  /* 0x0000003131487225 */ /* 0x000fc600078e0048 */
[----:B------:R-:W-:Y:S01]  /*2e820*/  IADD3 R85, P6, PT, R85, R70, RZ ;  /* 0x0000004655557210 */ /* 0x000fe20007fde0ff */
[----:B------:R-:W-:Y:S01]  /*2e830*/  IMAD.X R16, RZ, RZ, RZ, P3 ;  /* 0x000000ffff107224 */ /* 0x000fe200018e06ff */
[----:B------:R-:W-:Y:S01]  /*2e840*/  IADD3 R70, P3, PT, R71, R72, RZ ;  /* 0x0000004847467210 */ /* 0x000fe20007f7e0ff */
[----:B------:R-:W-:Y:S02]  /*2e850*/  IMAD.X R107, RZ, RZ, RZ, P5 ;  /* 0x000000ffff6b7224 */ /* 0x000fe400028e06ff */
[----:B------:R-:W-:Y:S01]  /*2e860*/  IMAD.X R79, RZ, RZ, RZ, P1 ;  /* 0x000000ffff4f7224 */ /* 0x000fe200008e06ff */
[----:B------:R-:W-:Y:S01]  /*2e870*/  IADD3 R16, P1, PT, R16, R85, RZ ;  /* 0x0000005510107210 */ /* 0x000fe20007f3e0ff */
[----:B------:R-:W-:Y:S01]  /*2e880*/  IMAD.IADD R18, R102, 0x1, R73 ;  /* 0x0000000166127824 */ /* 0x000fe200078e0249 */
        /* <DEDUP_REMOVED lines=31> */
[----:B------:R-:W-:Y:S01]  /*2ea80*/  IMAD.WIDE.U32 R84, R3, R53, R84 ;  /* 0x0000003503547225 */ /* 0x000fe200078e0054 */
[----:B------:R-:W-:-:S03]  /*2ea90*/  IADD3 R72, P5, PT, R72, R115, RZ ;  /* 0x0000007348487210 */ /* 0x000fc60007fbe0ff */
[----:B------:R-:W-:Y:S01]  /*2eaa0*/  IMAD.X R71, RZ, RZ, RZ, P6 ;  /* 0x000000ffff477224 */ /* 0x000fe200030e06ff */
[----:B------:R-:W-:Y:S01]  /*2eab0*/  IADD3 R114, P6, PT, R114, R85, RZ ;  /* 0x0000005572727210 */ /* 0x000fe20007fde0ff */
[----:B------:R-:W-:Y:S02]  /*2eac0*/  IMAD.X R73, RZ, RZ, RZ, P5 ;  /* 0x000000ffff497224 */ /* 0x000fe400028e06ff */
[----:B------:R-:W-:Y:S01]  /*2ead0*/  IMAD.WIDE.U32 R76, R7, R58, R76 ;  /* 0x0000003a074c7225 */ /* 0x000fe200078e004c */
[----:B------:R-:W-:Y:S02]  /*2eae0*/  IADD3.X R115, PT, PT, RZ, RZ, RZ, P6, !PT ;  /* 0x000000ffff737210 */ /* 0x000fe400037fe4ff */
[----:B------:R-:W-:Y:S01]  /*2eaf0*/  IADD3 R71, P0, PT, R71, R16, RZ ;  /* 0x0000001047477210 */ /* 0x000fe20007f1e0ff */
[----:B------:R-:W-:Y:S02]  /*2eb00*/  IMAD R5, R84, R29, RZ ;  /* 0x0000001d54057224 */ /* 0x000fe400078e02ff */
[----:B------:R-:W-:-:S02]  /*2eb10*/  IMAD.MOV.U32 R85, RZ, RZ, RZ ;  /* 0x000000ffff557224 */ /* 0x000fc400078e00ff */
[----:B------:R-:W-:Y:S02]  /*2eb20*/  IMAD.X R16, RZ, RZ, RZ, P1 ;  /* 0x000000ffff107224 */ /* 0x000fe400008e06ff */
[----:B------:R-:W-:Y:S01]  /*2eb30*/  IMAD.WIDE.U32 R78, R95, R56, R72 ;  /* 0x000000385f4e7225 */ /* 0x000fe200078e0048 */
[----:B------:R-:W-:Y:S02]  /*2eb40*/  IADD3 R72, P5, PT, R77, R9, RZ ;  /* 0x000000094d487210 */ /* 0x000fe40007fbe0ff */
[----:B------:R-:W-:Y:S01]  /*2eb50*/  IADD3 R9, P1, PT, R16, R71, RZ ;  /* 0x0000004710097210 */ /* 0x000fe20007f3e0ff */
[----:B------:R-:W-:Y:S01]  /*2eb60*/  IMAD.HI.U32 R85, R5, R52, R84 ;  /* 0x0000003405557227 */ /* 0x000fe200078e0054 */
[----:B------:R-:W-:-:S03]  /*2eb70*/  IADD3.X R71, PT, PT, RZ, RZ, RZ, P3, !PT ;  /* 0x000000ffff477210 */ /* 0x000fc60001ffe4ff */
        /* <DEDUP_REMOVED lines=9> */
[----:B------:R-:W-:-:S02]  /*2ec10*/  IMAD.X R115, RZ, RZ, RZ, P6 ;  /* 0x000000ffff737224 */ /* 0x000fc400030e06ff */
[----:B------:R-:W-:Y:S01]  /*2ec20*/  IMAD.WIDE.U32 R72, R7, R66, R72 ;  /* 0x0000004207487225 */ /* 0x000fe200078e0048 */
[----:B------:R-:W-:Y:S02]  /*2ec30*/  IADD3 R16, P3, PT, R85, R70, RZ ;  /* 0x0000004655107210 */ /* 0x000fe40007f7e0ff */
[----:B------:R-:W-:Y:S01]  /*2ec40*/  IADD3 R85, PT, PT, R62, R71, RZ ;  /* 0x000000473e557210 */ /* 0x000fe20007ffe0ff */
        /* <DEDUP_REMOVED lines=47> */
[----:B------:R-:W-:Y:S02]  /*2ef40*/  IADD3 R76, P0, PT, R76, R73, RZ ;  /* 0x000000494c4c7210 */ /* 0x000fe40007f1e0ff */
[----:B------:R-:W-:Y:S01]  /*2ef50*/  IADD3 R0, P5, PT, R0, R9, RZ ;  /* 0x0000000900007210 */ /* 0x000fe20007fbe0ff */
[----:B------:R-:W-:Y:S01]  /*2ef60*/  IMAD.X R71, RZ, RZ, RZ, P6 ;  /* 0x000000ffff477224 */ /* 0x000fe200030e06ff */
[----:B------:R-:W-:-:S02]  /*2ef70*/  IADD3.X R77, PT, PT, RZ, RZ, RZ, P0, !PT ;  /* 0x000000ffff4d7210 */ /* 0x000fc400007fe4ff */
[----:B------:R-:W-:Y:S01]  /*2ef80*/  IADD3 R7, P0, PT, R7, R0, RZ ;  /* 0x0000000007077210 */ /* 0x000fe20007f1e0ff */
[----:B------:R-:W-:Y:S01]  /*2ef90*/  IMAD.WIDE.U32 R70, R3, R66, R70 ;  /* 0x0000004203467225 */ /* 0x000fe200078e0046 */
[----:B------:R-:W-:-:S03]  /*2efa0*/  IADD3 R9, PT, PT, R62, R85, RZ ;  /* 0x000000553e097210 */ /* 0x000fc60007ffe0ff */
[----:B------:R-:W-:-:S04]  /*2efb0*/  IMAD.WIDE.U32 R76, R5, R57, R76 ;  /* 0x00000039054c7225 */ /* 0x000fc800078e004c */
[----:B------:R-:W-:Y:S01]  /*2efc0*/  IMAD.X R0, RZ, RZ, RZ, P1 ;  /* 0x000000ffff007224 */ /* 0x000fe200008e06ff */
[----:B------:R-:W-:Y:S01]  /*2efd0*/  IADD3 R84, P6, PT, R70, R77, RZ ;  /* 0x0000004d46547210 */ /* 0x000fe20007fde0ff */
[----:B------:R-:W-:-:S03]  /*2efe0*/  IMAD.X R3, RZ, RZ, RZ, P3 ;  /* 0x000000ffff037224 */ /* 0x000fc600018e06ff */
[----:B------:R-:W-:Y:S01]  /*2eff0*/  IADD3 R0, P1, PT, R0, R7, RZ ;  /* 0x0000000700007210 */ /* 0x000fe20007f3e0ff */
[----:B------:R-:W-:Y:S01]  /*2f000*/  IMAD.X R7, RZ, RZ, RZ, P2 ;  /* 0x000000ffff077224 */ /* 0x000fe200010e06ff */
[----:B------:R-:W-:Y:S02]  /*2f010*/  IADD3.X R85, PT, PT, RZ, RZ, RZ, P6, !PT ;  /* 0x000000ffff557210 */ /* 0x000fe400037fe4ff */
[----:B------:R-:W-:Y:S01]  /*2f020*/  IADD3 R3, P3, PT, R3, R0, RZ ;  /* 0x0000000003037210 */ /* 0x000fe20007f7e0ff */
[----:B------:R-:W-:Y:S02]  /*2f030*/  IMAD.X R0, RZ, RZ, RZ, P4 ;  /* 0x000000ffff007224 */ /* 0x000fe400020e06ff */
[----:B------:R-:W-:Y:S01]  /*2f040*/  IMAD.WIDE.U32 R84, R5, R58, R84 ;  /* 0x0000003a05547225 */ /* 0x000fe200078e0054 */
[----:B------:R-:W-:Y:S02]  /*2f050*/  IADD3 R71, P2, PT, R71, R3, RZ ;  /* 0x0000000347477210 */ /* 0x000fe40007f5e0ff */
[----:B------:R-:W-:Y:S01]  /*2f060*/  IADD3 R0, PT, PT, R0, R9, R7 ;  /* 0x0000000900007210 */ /* 0x000fe20007ffe007 */
[----:B------:R-:W-:-:S02]  /*2f070*/  IMAD.X R7, RZ, RZ, RZ, P5 ;  /* 0x000000ffff077224 */ /* 0x000fc400028e06ff */
[----:B------:R-:W-:Y:S01]  /*2f080*/  IMAD.X R3, RZ, RZ, RZ, P0 ;  /* 0x000000ffff037224 */ /* 0x000fe200000e06ff */
[----:B------:R-:W-:-:S04]  /*2f090*/  IADD3 R70, P0, PT, R85, R71, RZ ;  /* 0x0000004755467210 */ /* 0x000fc80007f1e0ff */
        /* <DEDUP_REMOVED lines=31> */
[----:B------:R-:W-:-:S04]  /*2f290*/  ISETP.GE.U32.AND P0, PT, R114, R52, PT ;  /* 0x000000347200720c */ /* 0x000fc80003f06070 */
[----:B------:R-:W-:-:S04]  /*2f2a0*/  ISETP.LT.U32.OR P0, PT, R78, R53, !P0 ;  /* 0x000000354e00720c */ /* 0x000fc80004701470 */
[----:B------:R-:W-:-:S04]  /*2f2b0*/  ISETP.LE.U32.AND P0, PT, R78, R53, P0 ;  /* 0x000000354e00720c */ /* 0x000fc80000703070 */
[----:B------:R-:W-:-:S13]  /*2f2c0*/  ISETP.LT.U32.OR P0, PT, R106, R54, P0 ;  /* 0x000000366a00720c */ /* 0x000fda0000701470 */
[----:B------:R-:W-:Y:S05]  /*2f2d0*/  @P0 BRA `(.L_x_341) ;  /* 0x0000000000580947 */ /* 0x000fea0003800000 */
.L_x_340:
        /* <DEDUP_REMOVED lines=22> */
.L_x_341:
        /* <DEDUP_REMOVED lines=42> */
.L_x_342:
        /* <DEDUP_REMOVED lines=42> */
.L_x_343:
        /* <DEDUP_REMOVED lines=42> */
.L_x_344:
        /* <DEDUP_REMOVED lines=42> */
.L_x_345:
[----:B------:R-:W-:Y:S01]  /*2fec0*/  IMAD.WIDE.U32 R72, R101, R75, RZ ;  /* 0x0000004b65487225 */ /* 0x000fe200078e00ff */
[----:B------:R-:W-:-:S03]  /*2fed0*/  MOV R115, RZ ;  /* 0x000000ff00737202 */ /* 0x000fc60000000f00 */
[----:B------:R-:W-:Y:S01]  /*2fee0*/  HFMA2 R60, -RZ, RZ, 0, 0 ;  /* 0x00000000ff3c7431 */ /* 0x000fe200000001ff */
[----:B------:R-:W-:Y:S01]  /*2fef0*/  MOV R97, RZ ;  /* 0x000000ff00617202 */ /* 0x000fe20000000f00 */
[----:B------:R-:W-:Y:S01]  /*2ff00*/  IMAD.MOV.U32 R114, RZ, RZ, R73 ;  /* 0x000000ffff727224 */ /* 0x000fe200078e0049 */
[----:B------:R-:W-:Y:S01]  /*2ff10*/  MOV R84, RZ ;  /* 0x000000ff00547202 */ /* 0x000fe20000000f00 */
[----:B------:R-:W-:Y:S02]  /*2ff20*/  IMAD.MOV.U32 R112, RZ, RZ, RZ ;  /* 0x000000ffff707224 */ /* 0x000fe400078e00ff */
[----:B------:R-:W-:-:S04]  /*2ff30*/  IMAD.WIDE.U32 R114, R75, R64, R114 ;  /* 0x000000404b727225 */ /* 0x000fc800078e0072 */
[----:B------:R-:W-:Y:S02]  /*2ff40*/  IMAD.IADD R76, R115, 0x1, R112 ;  /* 0x00000001734c7824 */ /* 0x000fe400078e0270 */
[----:B------:R-:W-:Y:S02]  /*2ff50*/  HFMA2 R115, -RZ, RZ, 0, 0 ;  /* 0x00000000ff737431 */ /* 0x000fe400000001ff */
[----:B------:R-:W-:Y:S02]  /*2ff60*/  IMAD.MOV.U32 R77, RZ, RZ, RZ ;  /* 0x000000ffff4d7224 */ /* 0x000fe400078e00ff */
[----:B------:R-:W-:Y:S02]  /*2ff70*/  IMAD.MOV.U32 R80, RZ, RZ, RZ ;  /* 0x000000ffff507224 */ /* 0x000fe400078e00ff */
[----:B------:R-:W-:-:S04]  /*2ff80*/  IMAD.WIDE.U32 R76, R75, R113, R76 ;  /* 0x000000714b4c7225 */ /* 0x000fc800078e004c */
[----:B------:R-:W-:-:S04]  /*2ff90*/  IMAD.WIDE.U32 R114, R101, R68, R114 ;  /* 0x0000004465727225 */ /* 0x000fc800078e0072 */
[----:B------:R-:W-:-:S05]  /*2ffa0*/  IMAD.IADD R71, R69, 0x1, R115 ;  /* 0x0000000145477824 */ /* 0x000fca00078e0273 */
[----:B------:R-:W-:Y:S01]  /*2ffb0*/  IADD3 R70, P0, PT, R71, R76, RZ ;  /* 0x0000004c47467210 */ /* 0x000fe20007f1e0ff */
[----:B------:R-:W-:Y:S02]  /*2ffc0*/  IMAD.IADD R76, R77, 0x1, R97 ;  /* 0x000000014d4c7824 */ /* 0x000fe400078e0261 */
[----:B------:R-:W-:Y:S02]  /*2ffd0*/  HFMA2 R77, -RZ, RZ, 0, 0 ;  /* 0x00000000ff4d7431 */ /* 0x000fe400000001ff */
[----:B------:R-:W-:Y:S02]  /*2ffe0*/  IMAD.X R71, RZ, RZ, RZ, P0 ;  /* 0x000000ffff477224 */ /* 0x000fe400000e06ff */
[----:B------:R-:W-:-:S04]  /*2fff0*/  IMAD.WIDE.U32 R70, R68, R64, R70 ;  /* 0x0000004044467225 */ /* 0x000fc800078e0046 */
[----:B------:R-:W-:-:S04]  /*30000*/  IMAD.WIDE.U32 R76, R75, R106, R76 ;  /* 0x0000006a4b4c7225 */ /* 0x000fc800078e004c */
[----:B------:R-:W-:Y:S02]  /*30010*/  IMAD.IADD R111, R112, 0x1, R71 ;  /* 0x00000001706f7824 */ /* 0x000fe400078e0247 */
[----:B------:R-:W-:-:S03]  /*30020*/  IMAD.MOV.U32 R71, RZ, RZ, RZ ;  /* 0x000000ffff477224 */ /* 0x000fc600078e00ff */
[----:B------:R-:W-:Y:S01]  /*30030*/  IADD3 R110, P0, PT, R111, R76, RZ ;  /* 0x0000004c6f6e7210 */ /* 0x000fe20007f1e0ff */
[----:B------:R-:W-:Y:S01]  /*30040*/  IMAD.IADD R76, R77, 0x1, R80 ;  /* 0x000000014d4c7824 */ /* 0x000fe200078e0250 */
[----:B------:R-:W-:Y:S01]  /*30050*/  MOV R77, RZ ;  /* 0x000000ff004d7202 */ /* 0x000fe20000000f00 */
[----:B------:R-:W-:Y:S01]  /*30060*/  IMAD.WIDE.U32 R70, R101, R61, R70 ;  /* 0x0000003d65467225 */ /* 0x000fe200078e0046 */
[----:B------:R-:W-:-:S03]  /*30070*/  IADD3.X R111, PT, PT, RZ, RZ, RZ, P0, !PT ;  /* 0x000000ffff6f7210 */ /* 0x000fc600007fe4ff */
[----:B------:R-:W-:-:S04]  /*30080*/  IMAD.WIDE.U32 R76, R75, R109, R76 ;  /* 0x0000006d4b4c7225 */ /* 0x000fc800078e004c */
[----:B------:R-:W-:-:S04]  /*30090*/  IMAD.WIDE.U32 R110, R68, R113, R110 ;  /* 0x00000071446e7225 */ /* 0x000fc800078e006e */
[----:B------:R-:W-:Y:S02]  /*300a0*/  IMAD.IADD R79, R97, 0x1, R111 ;  /* 0x00000001614f7824 */ /* 0x000fe400078e026f */
[----:B------:R-:W-:-:S03]  /*300b0*/  IMAD.IADD R111, R105, 0x1, R71 ;  /* 0x00000001696f7824 */ /* 0x000fc600078e0247 */
        /* <DEDUP_REMOVED lines=15> */
[----:B------:R-:W-:Y:S01]  /*301b0*/  IMAD.WIDE.U32 R110, R101, R12, R110 ;  /* 0x0000000c656e7225 */ /* 0x000fe200078e006e */
[----:B------:R-:W-:Y:S02]  /*301c0*/  IADD3.X R117, PT, PT, RZ, RZ, RZ, P0, !PT ;  /* 0x000000ffff757210 */ /* 0x000fe400007fe4ff */
[----:B------:R-:W-:Y:S01]  /*301d0*/  IADD3.X R79, PT, PT, RZ, RZ, RZ, P1, !PT ;  /* 0x000000ffff4f7210 */ /* 0x000fe20000ffe4ff */
[----:B------:R-:W-:-:S02]  /*301e0*/  IMAD.MOV.U32 R77, RZ, RZ, RZ ;  /* 0x000000ffff4d7224 */ /* 0x000fc400078e00ff */
[----:B------:R-:W-:-:S04]  /*301f0*/  IMAD.WIDE.U32 R116, R68, R109, R116 ;  /* 0x0000006d44747225 */ /* 0x000fc800078e0074 */
[----:B------:R-:W-:-:S04]  /*30200*/  IMAD.WIDE.U32 R78, R61, R113, R78 ;  /* 0x000000713d4e7225 */ /* 0x000fc800078e004e */
[----:B------:R-:W-:Y:S01]  /*30210*/  IMAD.IADD R11, R108, 0x1, R111 ;  /* 0x000000016c0b7824 */ /* 0x000fe200078e026f */
[----:B------:R-:W-:Y:S01]  /*30220*/  IADD3 R79, PT, PT, R97, R79, RZ ;  /* 0x0000004f614f7210 */ /* 0x000fe20007ffe0ff */
[----:B------:R-:W-:-:S03]  /*30230*/  IMAD.WIDE.U32 R76, R75, R85, R76 ;  /* 0x000000554b4c7225 */ /* 0x000fc600078e004c */
[----:B------:R-:W-:Y:S01]  /*30240*/  IADD3 R78, P1, PT, R11, R78, RZ ;  /* 0x0000004e0b4e7210 */ /* 0x000fe20007f3e0ff */
[----:B------:R-:W-:Y:S02]  /*30250*/  IMAD.IADD R67, R60, 0x1, R117 ;  /* 0x000000013c437824 */ /* 0x000fe400078e0275 */
[----:B------:R-:W-:Y:S02]  /*30260*/  IMAD.MOV.U32 R11, RZ, RZ, RZ ;  /* 0x000000ffff0b7224 */ /* 0x000fe400078e00ff */
[----:B------:R-:W-:Y:S01]  /*30270*/  IMAD R111, R72, R29, RZ ;  /* 0x0000001d486f7224 */ /* 0x000fe200078e02ff */
[----:B------:R-:W-:Y:S02]  /*30280*/  IADD3 R66, P0, PT, R67, R76, RZ ;  /* 0x0000004c43427210 */ /* 0x000fe40007f1e0ff */
[----:B------:R-:W-:Y:S01]  /*30290*/  IADD3 R76, PT, PT, R77, R11, RZ ;  /* 0x0000000b4d4c7210 */ /* 0x000fe20007ffe0ff */
[----:B------:R-:W-:Y:S02]  /*302a0*/  IMAD.MOV.U32 R77, RZ, RZ, RZ ;  /* 0x000000ffff4d7224 */ /* 0x000fe400078e00ff */
[----:B------:R-:W-:Y:S01]  /*302b0*/  IMAD.X R67, RZ, RZ, RZ, P0 ;  /* 0x000000ffff437224 */ /* 0x000fe200000e06ff */
[----:B------:R-:W-:Y:S01]  /*302c0*/  IADD3 R74, P0, PT, R79, R116, RZ ;  /* 0x000000744f4a7210 */ /* 0x000fe20007f1e0ff */
[----:B------:R-:W-:-:S02]  /*302d0*/  IMAD.X R79, RZ, RZ, RZ, P1 ;  /* 0x000000ffff4f7224 */ /* 0x000fc400008e06ff */
[----:B------:R-:W-:Y:S01]  /*302e0*/  IMAD.WIDE.U32 R76, R82, R75, R76 ;  /* 0x0000004b524c7225 */ /* 0x000fe200078e004c */
[----:B------:R-:W-:-:S03]  /*302f0*/  IADD3.X R75, PT, PT, RZ, RZ, RZ, P0, !PT ;  /* 0x000000ffff4b7210 */ /* 0x000fc600007fe4ff */
[----:B------:R-:W-:-:S04]  /*30300*/  IMAD.WIDE.U32 R66, R68, R104, R66 ;  /* 0x0000006844427225 */ /* 0x000fc800078e0042 */
[----:B------:R-:W-:-:S04]  /*30310*/  IMAD.WIDE.U32 R78, R12, R64, R78 ;  /* 0x000000400c4e7225 */ /* 0x000fc800078e004e */
[----:B------:R-:W-:Y:S02]  /*30320*/  IMAD.IADD R117, R84, 0x1, R67 ;  /* 0x0000000154757824 */ /* 0x000fe400078e0243 */
[----:B------:R-:W-:-:S03]  /*30330*/  IMAD.WIDE.U32 R74, R61, R106, R74 ;  /* 0x0000006a3d4a7225 */ /* 0x000fc600078e004a */
[----:B------:R-:W-:Y:S01]  /*30340*/  IADD3 R116, P0, PT, R76, R117, RZ ;  /* 0x000000754c747210 */ /* 0x000fe20007f1e0ff */
[----:B------:R-:W-:Y:S02]  /*30350*/  IMAD.IADD R67, R112, 0x1, R79 ;  /* 0x0000000170437824 */ /* 0x000fe400078e024f */
[----:B------:R-:W-:Y:S01]  /*30360*/  IMAD.MOV.U32 R79, RZ, RZ, RZ ;  /* 0x000000ffff4f7224 */ /* 0x000fe200078e00ff */
[----:B------:R-:W-:Y:S02]  /*30370*/  IADD3.X R117, PT, PT, RZ, RZ, RZ, P0, !PT ;  /* 0x000000ffff757210 */ /* 0x000fe400007fe4ff */
[----:B------:R-:W-:Y:S01]  /*30380*/  IADD3 R74, P2, PT, R67, R74, RZ ;  /* 0x0000004a434a7210 */ /* 0x000fe20007f5e0ff */
[----:B------:R-:W-:Y:S02]  /*30390*/  IMAD.IADD R67, R80, 0x1, R75 ;  /* 0x0000000150437824 */ /* 0x000fe400078e024b */
[----:B------:R-:W-:Y:S01]  /*303a0*/  IMAD.WIDE.U32 R78, R101, R51, R78 ;  /* 0x00000033654e7225 */ /* 0x000fe200078e004e */
[----:B------:R-:W-:-:S02]  /*303b0*/  IADD3.X R75, PT, PT, RZ, RZ, RZ, P2, !PT ;  /* 0x000000ffff4b7210 */ /* 0x000fc400017fe4ff */
[----:B------:R-:W-:Y:S01]  /*303c0*/  IADD3 R66, P1, PT, R67, R66, RZ ;  /* 0x0000004243427210 */ /* 0x000fe20007f3e0ff */
[----:B------:R-:W-:Y:S01]  /*303d0*/  IMAD.WIDE.U32 R116, R68, R85, R116 ;  /* 0x0000005544747225 */ /* 0x000fe200078e0074 */
[----:B------:R-:W-:-:S03]  /*303e0*/  IADD3 R71, PT, PT, R100, R79, RZ ;  /* 0x0000004f64477210 */ /* 0x000fc60007ffe0ff */
[----:B------:R-:W-:Y:S02]  /*303f0*/  IMAD.X R67, RZ, RZ, RZ, P1 ;  /* 0x000000ffff437224 */ /* 0x000fe400008e06ff */
[----:B------:R-:W-:-:S04]  /*30400*/  IMAD.WIDE.U32 R74, R12, R113, R74 ;  /* 0x000000710c4a7225 */ /* 0x000fc800078e004a */
[----:B------:R-:W-:Y:S01]  /*30410*/  IMAD.WIDE.U32 R66, R61, R109, R66 ;  /* 0x0000006d3d427225 */ /* 0x000fe200078e0042 */
[----:B------:R-:W-:-:S03]  /*30420*/  IADD3 R74, P2, PT, R71, R74, RZ ;  /* 0x0000004a474a7210 */ /* 0x000fc60007f5e0ff */
[----:B------:R-:W-:Y:S02]  /*30430*/  IMAD.IADD R73, R97, 0x1, R75 ;  /* 0x0000000161497824 */ /* 0x000fe400078e024b */
[----:B------:R-:W-:Y:S02]  /*30440*/  IMAD.IADD R76, R11, 0x1, R117 ;  /* 0x000000010b4c7824 */ /* 0x000fe400078e0275 */
[----:B------:R-:W-:Y:S01]  /*30450*/  IMAD.X R75, RZ, RZ, RZ, P2 ;  /* 0x000000ffff4b7224 */ /* 0x000fe200010e06ff */
[----:B------:R-:W-:Y:S01]  /*30460*/  IADD3 R66, P1, PT, R73, R66, RZ ;  /* 0x0000004249427210 */ /* 0x000fe20007f3e0ff */
[----:B------:R-:W-:Y:S01]  /*30470*/  IMAD.MOV.U32 R73, RZ, RZ, RZ ;  /* 0x000000ffff497224 */ /* 0x000fe200078e00ff */
[----:B------:R-:W-:Y:S01]  /*30480*/  IADD3 R76, P0, PT, R77, R76, RZ ;  /* 0x0000004c4d4c7210 */ /* 0x000fe20007f1e0ff */
[----:B------:R-:W-:Y:S02]  /*30490*/  IMAD.IADD R67, R60, 0x1, R67 ;  /* 0x000000013c437824 */ /* 0x000fe400078e0243 */
[----:B------:R-:W-:Y:S01]  /*304a0*/  IMAD.HI.U32 R73, R111, R52, R72 ;  /* 0x000000346f497227 */ /* 0x000fe200078e0048 */
[----:B------:R-:W-:-:S02]  /*304b0*/  IADD3.X R77, PT, PT, RZ, RZ, RZ, P0, !PT ;  /* 0x000000ffff4d7210 */ /* 0x000fc400007fe4ff */
[----:B------:R-:W-:Y:S01]  /*304c0*/  IADD3 R116, P0, PT, R67, R116, RZ ;  /* 0x0000007443747210 */ /* 0x000fe20007f1e0ff */
[----:B------:R-:W-:Y:S01]  /*304d0*/  IMAD.X R67, RZ, RZ, RZ, P1 ;  /* 0x000000ffff437224 */ /* 0x000fe200008e06ff */
[----:B------:R-:W-:Y:S01]  /*304e0*/  IADD3 R72, P2, PT, R73, R114, RZ ;  /* 0x0000007249487210 */ /* 0x000fe20007f5e0ff */
[----:B------:R-:W-:Y:S01]  /*304f0*/  IMAD.WIDE.U32 R74, R51, R64, R74 ;  /* 0x00000040334a7225 */ /* 0x000fe200078e004a */
[----:B------:R-:W-:-:S03]  /*30500*/  IADD3.X R117, PT, PT, RZ, RZ, RZ, P0, !PT ;  /* 0x000000ffff757210 */ /* 0x000fc600007fe4ff */
[----:B------:R-:W-:Y:S02]  /*30510*/  IMAD.X R73, RZ, RZ, RZ, P2 ;  /* 0x000000ffff497224 */ /* 0x000fe400010e06ff */
[----:B------:R-:W-:-:S04]  /*30520*/  IMAD.WIDE.U32 R66, R12, R106, R66 ;  /* 0x0000006a0c427225 */ /* 0x000fc800078e0042 */
[----:B------:R-:W-:-:S04]  /*30530*/  IMAD.WIDE.U32 R72, R111, R53, R72 ;  /* 0x000000356f487225 */ /* 0x000fc800078e0048 */
[----:B------:R-:W-:Y:S01]  /*30540*/  IMAD.IADD R71, R112, 0x1, R75 ;  /* 0x0000000170477824 */ /* 0x000fe200078e024b */
[----:B------:R-:W-:Y:S01]  /*30550*/  IADD3 R70, P2, PT, R73, R70, RZ ;  /* 0x0000004649467210 */ /* 0x000fe20007f5e0ff */
[----:B------:R-:W-:Y:S02]  /*30560*/  IMAD R107, R72, R29, RZ ;  /* 0x0000001d486b7224 */ /* 0x000fe400078e02ff */
[----:B------:R-:W-:Y:S02]  /*30570*/  HFMA2 R75, -RZ, RZ, 0, 0 ;  /* 0x00000000ff4b7431 */ /* 0x000fe400000001ff */
[----:B------:R-:W-:Y:S01]  /*30580*/  IMAD.MOV.U32 R73, RZ, RZ, RZ ;  /* 0x000000ffff497224 */ /* 0x000fe200078e00ff */
[----:B------:R-:W-:Y:S01]  /*30590*/  IADD3 R66, P1, PT, R71, R66, RZ ;  /* 0x0000004247427210 */ /* 0x000fe20007f3e0ff */
[----:B------:R-:W-:Y:S01]  /*305a0*/  IMAD.WIDE.U32 R116, R61, R104, R116 ;  /* 0x000000683d747225 */ /* 0x000fe200078e0074 */
[----:B------:R-:W-:-:S03]  /*305b0*/  IADD3.X R71, PT, PT, RZ, RZ, RZ, P2, !PT ;  /* 0x000000ffff477210 */ /* 0x000fc600017fe4ff */
[----:B------:R-:W-:-:S04]  /*305c0*/  IMAD.HI.U32 R73, R107, R52, R72 ;  /* 0x000000346b497227 */ /* 0x000fc800078e0048 */
[----:B------:R-:W-:-:S04]  /*305d0*/  IMAD.WIDE.U32 R70, R111, R54, R70 ;  /* 0x000000366f467225 */ /* 0x000fc800078e0046 */
[----:B------:R-:W-:Y:S01]  /*305e0*/  IMAD.IADD R67, R80, 0x1, R67 ;  /* 0x0000000150437824 */ /* 0x000fe200078e0243 */
[----:B------:R-:W-:Y:S01]  /*305f0*/  IADD3 R72, P2, PT, R71, R110, RZ ;  /* 0x0000006e47487210 */ /* 0x000fe20007f5e0ff */
[----:B------:R-:W-:Y:S01]  /*30600*/  IMAD.WIDE.U32 R76, R82, R68, R76 ;  /* 0x00000044524c7225 */ /* 0x000fe200078e004c */
[----:B------:R-:W-:Y:S02]  /*30610*/  IADD3 R70, P3, PT, R70, R73, RZ ;  /* 0x0000004946467210 */ /* 0x000fe40007f7e0ff */
[----:B------:R-:W-:Y:S01]  /*30620*/  IADD3.X R73, PT, PT, RZ, RZ, RZ, P2, !PT ;  /* 0x000000ffff497210 */ /* 0x000fe200017fe4ff */
[----:B------:R-:W-:Y:S01]  /*30630*/  IMAD.WIDE.U32 R74, R101, R8, R74 ;  /* 0x00000008654a7225 */ /* 0x000fe200078e004a */
[----:B------:R-:W-:Y:S02]  /*30640*/  IADD3 R68, P0, PT, R67, R116, RZ ;  /* 0x0000007443447210 */ /* 0x000fe40007f1e0ff */
[----:B------:R-:W-:Y:S01]  /*30650*/  IADD3 R67, PT, PT, R84, R117, RZ ;  /* 0x0000007554437210 */ /* 0x000fe20007ffe0ff */
[----:B------:R-:W-:-:S02]  /*30660*/  IMAD.X R71, RZ, RZ, RZ, P3 ;  /* 0x000000ffff477224 */ /* 0x000fc400018e06ff */
[----:B------:R-:W-:-:S04]  /*30670*/  IMAD.WIDE.U32 R72, R111, R55, R72 ;  /* 0x000000376f487225 */ /* 0x000fc800078e0048 */
[----:B------:R-:W-:Y:S01]  /*30680*/  IMAD.WIDE.U32 R70, R107, R53, R70 ;  /* 0x000000356b467225 */ /* 0x000fe200078e0046 */
[----:B------:R-:W-:-:S03]  /*30690*/  IADD3 R78, P2, PT, R73, R78, RZ ;  /* 0x0000004e494e7210 */ /* 0x000fc60007f5e0ff */
[----:B------:R-:W-:Y:S01]  /*306a0*/  IMAD R103, R70, R29, RZ ;  /* 0x0000001d46677224 */ /* 0x000fe200078e02ff */
[----:B------:R-:W-:Y:S01]  /*306b0*/  IADD3 R72, P3, PT, R72, R71, RZ ;  /* 0x0000004748487210 */ /* 0x000fe20007f7e0ff */
[----:B------:R-:W-:Y:S01]  /*306c0*/  IMAD.MOV.U32 R71, RZ, RZ, RZ ;  /* 0x000000ffff477224 */ /* 0x000fe200078e00ff */
[----:B------:R-:W-:Y:S01]  /*306d0*/  IADD3.X R79, PT, PT, RZ, RZ, RZ, P2, !PT ;  /* 0x000000ffff4f7210 */ /* 0x000fe200017fe4ff */
[----:B------:R-:W-:Y:S01]  /*306e0*/  IMAD.IADD R110, R69, 0x1, R77 ;  /* 0x00000001456e7824 */ /* 0x000fe200078e024d */
[----:B------:R-:W-:Y:S01]  /*306f0*/  IADD3.X R69, PT, PT, RZ, RZ, RZ, P0, !PT ;  /* 0x000000ffff457210 */ /* 0x000fe200007fe4ff */
[----:B------:R-:W-:Y:S01]  /*30700*/  IMAD.X R73, RZ, RZ, RZ, P3 ;  /* 0x000000ffff497224 */ /* 0x000fe200018e06ff */
[----:B------:R-:W-:Y:S01]  /*30710*/  MOV R77, RZ ;  /* 0x000000ff004d7202 */ /* 0x000fe20000000f00 */
[----:B------:R-:W-:-:S04]  /*30720*/  IMAD.HI.U32 R71, R103, R52, R70 ;  /* 0x0000003467477227 */ /* 0x000fc800078e0046 */
[----:B------:R-:W-:-:S04]  /*30730*/  IMAD.WIDE.U32 R72, R107, R54, R72 ;  /* 0x000000366b487225 */ /* 0x000fc800078e0048 */
[----:B------:R-:W-:Y:S01]  /*30740*/  IMAD.WIDE.U32 R78, R111, R56, R78 ;  /* 0x000000386f4e7225 */ /* 0x000fe200078e004e */
[----:B------:R-:W-:-:S03]  /*30750*/  IADD3 R70, P3, PT, R72, R71, RZ ;  /* 0x0000004748467210 */ /* 0x000fc60007f7e0ff */
[----:B------:R-:W-:Y:S02]  /*30760*/  IMAD.IADD R75, R99, 0x1, R75 ;  /* 0x00000001634b7824 */ /* 0x000fe400078e024b */
[----:B------:R-:W-:Y:S01]  /*30770*/  IMAD.X R71, RZ, RZ, RZ, P3 ;  /* 0x000000ffff477224 */ /* 0x000fe200018e06ff */
[----:B------:R-:W-:Y:S01]  /*30780*/  IADD3 R72, P3, PT, R78, R73, RZ ;  /* 0x000000494e487210 */ /* 0x000fe20007f7e0ff */
[----:B------:R-:W-:Y:S01]  /*30790*/  IMAD.WIDE.U32 R68, R12, R109, R68 ;  /* 0x0000006d0c447225 */ /* 0x000fe200078e0044 */
[----:B------:R-:W-:-:S03]  /*307a0*/  IADD3 R78, P2, PT, R67, R76, RZ ;  /* 0x0000004c434e7210 */ /* 0x000fc60007f5e0ff */
[----:B------:R-:W-:Y:S02]  /*307b0*/  IMAD.X R67, RZ, RZ, RZ, P1 ;  /* 0x000000ffff437224 */ /* 0x000fe400008e06ff */
[----:B------:R-:W-:Y:S01]  /*307c0*/  IMAD.X R73, RZ, RZ, RZ, P3 ;  /* 0x000000ffff497224 */ /* 0x000fe200018e06ff */
[----:B------:R-:W-:Y:S01]  /*307d0*/  IADD3 R74, P3, PT, R79, R74, RZ ;  /* 0x0000004a4f4a7210 */ /* 0x000fe20007f7e0ff */
[----:B------:R-:W-:Y:S01]  /*307e0*/  IMAD.WIDE.U32 R66, R51, R113, R66 ;  /* 0x0000007133427225 */ /* 0x000fe200078e0042 */
[----:B------:R-:W-:-:S03]  /*307f0*/  IADD3.X R79, PT, PT, RZ, RZ, RZ, P2, !PT ;  /* 0x000000ffff4f7210 */ /* 0x000fc600017fe4ff */
[----:B------:R-:W-:Y:S01]  /*30800*/  IMAD.WIDE.U32 R70, R103, R53, R70 ;  /* 0x0000003567467225 */ /* 0x000fe200078e0046 */
[----:B------:R-:W-:-:S03]  /*30810*/  IADD3 R66, P1, PT, R75, R66, RZ ;  /* 0x000000424b427210 */ /* 0x000fc60007f3e0ff */
[----:B------:R-:W-:-:S04]  /*30820*/  IMAD.WIDE.U32 R72, R107, R55, R72 ;  /* 0x000000376b487225 */ /* 0x000fc800078e0048 */
[----:B------:R-:W-:Y:S02]  /*30830*/  IMAD.IADD R67, R97, 0x1, R67 ;  /* 0x0000000161437824 */ /* 0x000fe400078e0243 */
[----:B------:R-:W-:Y:S02]  /*30840*/  IMAD R95, R70, R29, RZ ;  /* 0x0000001d465f7224 */ /* 0x000fe400078e02ff */
[----:B------:R-:W-:Y:S01]  /*30850*/  IMAD.MOV.U32 R76, RZ, RZ, R70 ;  /* 0x000000ffff4c7224 */ /* 0x000fe200078e0046 */
        /* <DEDUP_REMOVED lines=15> */
[----:B------:R-:W-:Y:S01]  /*30950*/  IMAD.IADD R67, R112, 0x1, R67 ;  /* 0x0000000170437824 */ /* 0x000fe200078e0243 */
[----:B------:R-:W-:Y:S01]  /*30960*/  IADD3.X R73, PT, PT, RZ, RZ, RZ, P3, !PT ;  /* 0x000000ffff497210 */ /* 0x000fe20001ffe4ff */
[----:B------:R-:W-:Y:S02]  /*30970*/  IMAD.X R79, RZ, RZ, RZ, P0 ;  /* 0x000000ffff4f7224 */ /* 0x000fe400000e06ff */
[----:B------:R-:W-:Y:S01]  /*30980*/  IMAD.HI.U32 R76, R95, R52, R76 ;  /* 0x000000345f4c7227 */ /* 0x000fe200078e004c */
[----:B------:R-:W-:-:S03]  /*30990*/  IADD3 R68, P2, PT, R67, R68, RZ ;  /* 0x0000004443447210 */ /* 0x000fc60007f5e0ff */
[----:B------:R-:W-:Y:S02]  /*309a0*/  HFMA2 R67, -RZ, RZ, 0, 0 ;  /* 0x00000000ff437431 */ /* 0x000fe400000001ff */
[----:B------:R-:W-:-:S04]  /*309b0*/  IMAD.WIDE.U32 R70, R103, R54, R70 ;  /* 0x0000003667467225 */ /* 0x000fc800078e0046 */
        /* <DEDUP_REMOVED lines=22> */
[----:B------:R-:W-:-:S04]  /*30b20*/  IMAD.WIDE.U32 R76, R95, R53, R76 ;  /* 0x000000355f4c7225 */ /* 0x000fc800078e004c */
[----:B------:R-:W-:Y:S02]  /*30b30*/  IMAD.IADD R105, R105, 0x1, R115 ;  /* 0x0000000169697824 */ /* 0x000fe400078e0273 */
[----:B------:R-:W-:-:S04]  /*30b40*/  IMAD.WIDE.U32 R70, R103, R55, R70 ;  /* 0x0000003767467225 */ /* 0x000fc800078e0046 */
[----:B------:R-:W-:Y:S01]  /*30b50*/  IMAD.X R115, RZ, RZ, RZ, P0 ;  /* 0x000000ffff737224 */ /* 0x000fe200000e06ff */
[----:B------:R-:W-:Y:S01]  /*30b60*/  IADD3 R74, P0, PT, R69, R74, RZ ;  /* 0x0000004a454a7210 */ /* 0x000fe20007f1e0ff */
[----:B------:R-:W-:Y:S02]  /*30b70*/  IMAD.X R69, RZ, RZ, RZ, P1 ;  /* 0x000000ffff457224 */ /* 0x000fe400008e06ff */
[----:B------:R-:W-:Y:S02]  /*30b80*/  IMAD R61, R76, R29, RZ ;  /* 0x0000001d4c3d7224 */ /* 0x000fe400078e02ff */
[----:B------:R-:W-:Y:S01]  /*30b90*/  IMAD.MOV.U32 R78, RZ, RZ, R76 ;  /* 0x000000ffff4e7224 */ /* 0x000fe200078e004c */
        /* <DEDUP_REMOVED lines=19> */
[----:B------:R-:W-:Y:S01]  /*30cd0*/  IMAD.MOV.U32 R69, RZ, RZ, RZ ;  /* 0x000000ffff457224 */ /* 0x000fe200078e00ff */
[----:B------:R-:W-:Y:S01]  /*30ce0*/  IADD3 R78, P4, PT, R76, R78, RZ ;  /* 0x0000004e4c4e7210 */ /* 0x000fe20007f9e0ff */
[----:B------:R-:W-:Y:S02]  /*30cf0*/  IMAD.X R115, RZ, RZ, RZ, P3 ;  /* 0x000000ffff737224 */ /* 0x000fe400018e06ff */
[----:B------:R-:W-:Y:S02]  /*30d00*/  IMAD.X R117, RZ, RZ, RZ, P0 ;  /* 0x000000ffff757224 */ /* 0x000fe400000e06ff */
[----:B------:R-:W-:-:S04]  /*30d10*/  IMAD.WIDE.U32 R72, R51, R104, R72 ;  /* 0x0000006833487225 */ /* 0x000fc800078e0048 */
[----:B------:R-:W-:Y:S01]  /*30d20*/  IMAD.WIDE.U32 R68, R101, R4, R68 ;  /* 0x0000000465447225 */ /* 0x000fe200078e0044 */
[----:B------:R-:W-:-:S03]  /*30d30*/  IADD3 R72, P2, PT, R75, R72, RZ ;  /* 0x000000484b487210 */ /* 0x000fc60007f5e0ff */
[----:B------:R-:W-:Y:S02]  /*30d40*/  HFMA2 R75, -RZ, RZ, 0, 0 ;  /* 0x00000000ff4b7431 */ /* 0x000fe400000001ff */
[----:B------:R-:W-:Y:S01]  /*30d50*/  IMAD.WIDE.U32 R114, R107, R57, R114 ;  /* 0x000000396b727225 */ /* 0x000fe200078e0072 */
[----:B------:R-:W-:Y:S02]  /*30d60*/  IADD3 R68, P0, PT, R67, R68, RZ ;  /* 0x0000004443447210 */ /* 0x000fe40007f1e0ff */
[----:B------:R-:W-:Y:S01]  /*30d70*/  IADD3 R69, PT, PT, R62, R69, RZ ;  /* 0x000000453e457210 */ /* 0x000fe20007ffe0ff */
[----:B------:R-:W-:Y:S01]  /*30d80*/  IMAD.WIDE.U32 R116, R82, R12, R116 ;  /* 0x0000000c52747225 */ /* 0x000fe200078e0074 */
[----:B------:R-:W-:-:S03]  /*30d90*/  IADD3 R70, P3, PT, R114, R71, RZ ;  /* 0x0000004772467210 */ /* 0x000fc60007f7e0ff */
[----:B------:R-:W-:Y:S01]  /*30da0*/  IMAD.IADD R73, R84, 0x1, R73 ;  /* 0x0000000154497824 */ /* 0x000fe200078e0249 */
[----:B------:R-:W-:Y:S01]  /*30db0*/  IADD3.X R71, PT, PT, RZ, RZ, RZ, P3, !PT ;  /* 0x000000ffff477210 */ /* 0x000fe20001ffe4ff */
[----:B------:R-:W-:Y:S02]  /*30dc0*/  IMAD.X R79, RZ, RZ, RZ, P4 ;  /* 0x000000ffff4f7224 */ /* 0x000fe400020e06ff */
[----:B------:R-:W-:Y:S01]  /*30dd0*/  IMAD.X R67, RZ, RZ, RZ, P1 ;  /* 0x000000ffff437224 */ /* 0x000fe200008e06ff */
[----:B------:R-:W-:Y:S01]  /*30de0*/  IADD3 R116, P1, PT, R73, R116, RZ ;  /* 0x0000007449747210 */ /* 0x000fe20007f3e0ff */
[----:B------:R-:W-:-:S04]  /*30df0*/  IMAD.WIDE.U32 R78, R61, R53, R78 ;  /* 0x000000353d4e7225 */ /* 0x000fc800078e004e */
[----:B------:R-:W-:-:S04]  /*30e00*/  IMAD.WIDE.U32 R66, R49, R113, R66 ;  /* 0x0000007131427225 */ /* 0x000fc800078e0042 */
[----:B------:R-:W-:Y:S01]  /*30e10*/  IMAD.X R73, RZ, RZ, RZ, P2 ;  /* 0x000000ffff497224 */ /* 0x000fe200010e06ff */
[----:B------:R-:W-:Y:S01]  /*30e20*/  IADD3 R66, P2, PT, R69, R66, RZ ;  /* 0x0000004245427210 */ /* 0x000fe20007f5e0ff */
[----:B------:R-:W-:Y:S01]  /*30e30*/  IMAD.IADD R108, R108, 0x1, R117 ;  /* 0x000000016c6c7824 */ /* 0x000fe200078e0275 */
[----:B------:R-:W-:Y:S01]  /*30e40*/  IADD3 R67, PT, PT, R97, R67, RZ ;  /* 0x0000004361437210 */ /* 0x000fe20007ffe0ff */
[----:B------:R-:W-:Y:S02]  /*30e50*/  IMAD R101, R78, R29, RZ ;  /* 0x0000001d4e657224 */ /* 0x000fe400078e02ff */
[----:B------:R-:W-:Y:S02]  /*30e60*/  IMAD.X R117, RZ, RZ, RZ, P1 ;  /* 0x000000ffff757224 */ /* 0x000fe400008e06ff */
[----:B------:R-:W-:Y:S02]  /*30e70*/  IMAD.MOV.U32 R74, RZ, RZ, R78 ;  /* 0x000000ffff4a7224 */ /* 0x000fe400078e004e */
[----:B------:R-:W-:-:S04]  /*30e80*/  IMAD.WIDE.U32 R72, R8, R109, R72 ;  /* 0x0000006d08487225 */ /* 0x000fc800078e0048 */
[----:B------:R-:W-:Y:S01]  /*30e90*/  IMAD.WIDE.U32 R70, R103, R56, R70 ;  /* 0x0000003867467225 */ /* 0x000fe200078e0046 */
[----:B------:R-:W-:-:S03]  /*30ea0*/  IADD3 R72, P1, PT, R67, R72, RZ ;  /* 0x0000004843487210 */ /* 0x000fc60007f3e0ff */
[----:B------:R-:W-:Y:S01]  /*30eb0*/  IMAD.HI.U32 R12, R101, R52, R74 ;  /* 0x00000034650c7227 */ /* 0x000fe200078e004a */
[----:B------:R-:W-:-:S03]  /*30ec0*/  IADD3 R76, P3, PT, R70, R77, RZ ;  /* 0x0000004d464c7210 */ /* 0x000fc60007f7e0ff */
[----:B------:R-:W-:Y:S01]  /*30ed0*/  IMAD.WIDE.U32 R116, R51, R85, R116 ;  /* 0x0000005533747225 */ /* 0x000fe200078e0074 */
[----:B------:R-:W-:-:S03]  /*30ee0*/  IADD3.X R77, PT, PT, RZ, RZ, RZ, P3, !PT ;  /* 0x000000ffff4d7210 */ /* 0x000fc60001ffe4ff */
[----:B------:R-:W-:Y:S01]  /*30ef0*/  IMAD.IADD R75, R60, 0x1, R73 ;  /* 0x000000013c4b7824 */ /* 0x000fe200078e0249 */
[----:B------:R-:W-:Y:S01]  /*30f00*/  IADD3.X R73, PT, PT, RZ, RZ, RZ, P1, !PT ;  /* 0x000000ffff497210 */ /* 0x000fe20000ffe4ff */
[----:B------:R-:W-:Y:S02]  /*30f10*/  IMAD.X R67, RZ, RZ, RZ, P2 ;  /* 0x000000ffff437224 */ /* 0x000fe400010e06ff */
[----:B------:R-:W-:Y:S01]  /*30f20*/  IMAD.IADD R117, R11, 0x1, R117 ;  /* 0x000000010b757824 */ /* 0x000fe200078e0275 */
[----:B------:R-:W-:Y:S01]  /*30f30*/  IADD3 R74, P2, PT, R75, R116, RZ ;  /* 0x000000744b4a7210 */ /* 0x000fe20007f5e0ff */
[----:B------:R-:W-:Y:S02]  /*30f40*/  IMAD.WIDE.U32 R66, R4, R64, R66 ;  /* 0x0000004004427225 */ /* 0x000fe400078e0042 */
[----:B------:R-:W0:Y:S01]  /*30f50*/  LDC R64, c[0x3][0x1c] ;  /* 0x00c00700ff407b82 */ /* 0x000e220000000800 */
        /* <DEDUP_REMOVED lines=8> */
[----:B------:R-:W-:Y:S01]  /*30fe0*/  IADD3 R78, P4, PT, R76, R79, RZ ;  /* 0x0000004f4c4e7210 */ /* 0x000fe20007f9e0ff */
[----:B------:R-:W-:-:S04]  /*30ff0*/  IMAD.WIDE.U32 R74, R8, R104, R74 ;  /* 0x00000068084a7225 */ /* 0x000fc800078e004a */
[----:B------:R-:W-:Y:S01]  /*31000*/  IMAD.WIDE.U32 R116, R82, R51, R116 ;  /* 0x0000003352747225 */ /* 0x000fe200078e0074 */
[----:B------:R-:W-:-:S03]  /*31010*/  IADD3 R74, P2, PT, R73, R74, RZ ;  /* 0x0000004a494a7210 */ /* 0x000fc60007f5e0ff */
[----:B------:R-:W-:Y:S01]  /*31020*/  IMAD.IADD R51, R84, 0x1, R75 ;  /* 0x0000000154337824 */ /* 0x000fe200078e024b */
        /* <DEDUP_REMOVED lines=15> */
[----:B0-----:R-:W-:Y:S01]  /*31120*/  IMAD.WIDE.U32 R68, R111, R64, R68 ;  /* 0x000000406f447225 */ /* 0x001fe200078e0044 */
[----:B------:R-:W-:-:S03]  /*31130*/  IADD3.X R75, PT, PT, RZ, RZ, RZ, P0, !PT ;  /* 0x000000ffff4b7210 */ /* 0x000fc600007fe4ff */
[----:B------:R-:W-:Y:S01]  /*31140*/  IMAD.X R111, RZ, RZ, RZ, P1 ;  /* 0x000000ffff6f7224 */ /* 0x000fe200008e06ff */
[----:B------:R-:W-:Y:S01]  /*31150*/  IADD3 R112, P1, PT, R113, R116, RZ ;  /* 0x0000007471707210 */ /* 0x000fe20007f3e0ff */
[----:B------:R-:W-:Y:S01]  /*31160*/  IMAD.IADD R117, R11, 0x1, R117 ;  /* 0x000000010b757824 */ /* 0x000fe200078e0275 */
[----:B------:R-:W-:Y:S01]  /*31170*/  IADD3 R114, P2, PT, R68, R115, RZ ;  /* 0x0000007344727210 */ /* 0x000fe20007f5e0ff */
[----:B------:R-:W-:-:S03]  /*31180*/  IMAD.WIDE.U32 R118, R4, R106, R74 ;  /* 0x0000006a04767225 */ /* 0x000fc600078e004a */
[----:B------:R-:W-:Y:S01]  /*31190*/  IADD3 R116, P0, PT, R117, R100, RZ ;  /* 0x0000006475747210 */ /* 0x000fe20007f1e0ff */
        /* <DEDUP_REMOVED lines=10> */
[----:B------:R-:W-:Y:S01]  /*31240*/  IMAD.WIDE.U32 R116, R82, R8, R116 ;  /* 0x0000000852747225 */ /* 0x000fe200078e0074 */
[----:B------:R-:W-:-:S03]  /*31250*/  IADD3 R66, P2, PT, R115, R67, RZ ;  /* 0x0000004373427210 */ /* 0x000fc60007f5e0ff */
[----:B------:R-:W-:Y:S01]  /*31260*/  IMAD.X R69, RZ, RZ, RZ, P0 ;  /* 0x000000ffff457224 */ /* 0x000fe200000e06ff */
[----:B------:R-:W-:Y:S01]  /*31270*/  IADD3.X R67, PT, PT, RZ, RZ, RZ, P2, !PT ;  /* 0x000000ffff437210 */ /* 0x000fe200017fe4ff */
[----:B------:R-:W-:Y:S01]  /*31280*/  IMAD.X R71, RZ, RZ, RZ, P3 ;  /* 0x000000ffff477224 */ /* 0x000fe200018e06ff */
[----:B------:R-:W-:Y:S01]  /*31290*/  IADD3 R116, P0, PT, R113, R116, RZ ;  /* 0x0000007471747210 */ /* 0x000fe20007f1e0ff */
[----:B------:R-:W-:Y:S02]  /*312a0*/  IMAD.IADD R99, R99, 0x1, R117 ;  /* 0x0000000163637824 */ /* 0x000fe400078e0275 */
[----:B------:R-:W-:Y:S01]  /*312b0*/  IMAD.WIDE.U32 R70, R103, R57, R70 ;  /* 0x0000003967467225 */ /* 0x000fe200078e0046 */
[----:B------:R-:W-:-:S03]  /*312c0*/  IADD3.X R117, PT, PT, RZ, RZ, RZ, P0, !PT ;  /* 0x000000ffff757210 */ /* 0x000fc600007fe4ff */
[----:B------:R-:W-:Y:S01]  /*312d0*/  IMAD.WIDE.U32 R68, R4, R109, R68 ;  /* 0x0000006d04447225 */ /* 0x000fe200078e0044 */
[----:B------:R-:W-:-:S03]  /*312e0*/  IADD3 R76, P2, PT, R70, R77, RZ ;  /* 0x0000004d464c7210 */ /* 0x000fc60007f5e0ff */
[----:B------:R-:W-:-:S04]  /*312f0*/  IMAD.WIDE.U32 R66, R107, R64, R66 ;  /* 0x000000406b427225 */ /* 0x000fc800078e0042 */
[----:B------:R-:W-:Y:S01]  /*31300*/  IMAD.X R73, RZ, RZ, RZ, P1 ;  /* 0x000000ffff497224 */ /* 0x000fe200008e06ff */
[----:B------:R-:W-:Y:S01]  /*31310*/  IADD3 R70, P1, PT, R66, R71, RZ ;  /* 0x0000004742467210 */ /* 0x000fe20007f3e0ff */
        /* <DEDUP_REMOVED lines=18> */
[----:B------:R-:W-:Y:S02]  /*31440*/  IADD3.X R71, PT, PT, RZ, RZ, RZ, P3, !PT ;  /* 0x000000ffff477210 */ /* 0x000fe40001ffe4ff */
[----:B------:R-:W-:Y:S01]  /*31450*/  IADD3.X R49, PT, PT, RZ, RZ, RZ, P0, !PT ;  /* 0x000000ffff317210 */ /* 0x000fe200007fe4ff */
[----:B------:R-:W-:-:S02]  /*31460*/  IMAD.IADD R69, R84, 0x1, R117 ;  /* 0x0000000154457824 */ /* 0x000fc400078e0275 */
[----:B------:R-:W-:Y:S01]  /*31470*/  IMAD.X R73, RZ, RZ, RZ, P2 ;  /* 0x000000ffff497224 */ /* 0x000fe200010e06ff */
[----:B------:R-:W-:Y:S01]  /*31480*/  IADD3 R118, P0, PT, R49, R118, RZ ;  /* 0x0000007631767210 */ /* 0x000fe20007f1e0ff */
[----:B------:R-:W-:Y:S01]  /*31490*/  IMAD.X R77, RZ, RZ, RZ, P4 ;  /* 0x000000ffff4d7224 */ /* 0x000fe200020e06ff */
[----:B------:R-:W-:Y:S01]  /*314a0*/  IADD3 R66, P2, PT, R69, R66, RZ ;  /* 0x0000004245427210 */ /* 0x000fe20007f5e0ff */
[----:B------:R-:W-:-:S04]  /*314b0*/  IMAD.WIDE.U32 R72, R103, R64, R72 ;  /* 0x0000004067487225 */ /* 0x000fc800078e0048 */
        /* <DEDUP_REMOVED lines=16> */
[----:B------:R-:W-:Y:S01]  /*315c0*/  IMAD.X R77, RZ, RZ, RZ, P4 ;  /* 0x000000ffff4d7224 */ /* 0x000fe200020e06ff */
[----:B------:R-:W-:Y:S01]  /*315d0*/  MOV R74, R110 ;  /* 0x0000006e004a7202 */ /* 0x000fe20000000f00 */
[----:B------:R-:W-:Y:S01]  /*315e0*/  IMAD.WIDE.U32 R72, R95, R58, R72 ;  /* 0x0000003a5f487225 */ /* 0x000fe200078e0048 */
[----:B------:R-:W-:-:S02]  /*315f0*/  IADD3 R49, P1, PT, R49, R68, RZ ;  /* 0x0000004431317210 */ /* 0x000fc40007f3e0ff */
[----:B------:R-:W-:Y:S01]  /*31600*/  IADD3.X R79, PT, PT, RZ, RZ, RZ, P0, !PT ;  /* 0x000000ffff4f7210 */ /* 0x000fe200007fe4ff */
        /* <DEDUP_REMOVED lines=20> */
[----:B------:R-:W-:Y:S02]  /*31750*/  IADD3 R79, P4, PT, R69, R79, RZ ;  /* 0x0000004f454f7210 */ /* 0x000fe40007f9e0ff */
        /* <DEDUP_REMOVED lines=8> */
[----:B------:R-:W-:Y:S02]  /*317e0*/  HFMA2 R75, -RZ, RZ, 0, 0 ;  /* 0x00000000ff4b7431 */ /* 0x000fe400000001ff */
[----:B------:R-:W-:Y:S02]  /*317f0*/  IMAD.X R8, RZ, RZ, RZ, P0 ;  /* 0x000000ffff087224 */ /* 0x000fe400000e06ff */
[----:B------:R-:W-:Y:S02]  /*31800*/  IMAD R77, R74, R29, RZ ;  /* 0x0000001d4a4d7224 */ /* 0x000fe400078e02ff */
[----:B------:R-:W-:Y:S01]  /*31810*/  IMAD.WIDE.U32 R68, R61, R58, R68 ;  /* 0x0000003a3d447225 */ /* 0x000fe200078e0044 */
[----:B------:R-:W-:-:S03]  /*31820*/  IADD3 R8, P0, PT, R8, R49, RZ ;  /* 0x0000003108087210 */ /* 0x000fc60007f1e0ff */
[----:B------:R-:W-:Y:S02]  /*31830*/  IMAD.X R73, RZ, RZ, RZ, P5 ;  /* 0x000000ffff497224 */ /* 0x000fe400028e06ff */
[----:B------:R-:W-:Y:S02]  /*31840*/  IMAD.X R71, RZ, RZ, RZ, P6 ;  /* 0x000000ffff477224 */ /* 0x000fe400030e06ff */
[----:B------:R-:W-:Y:S01]  /*31850*/  IMAD.HI.U32 R49, R77, R52, R74 ;  /* 0x000000344d317227 */ /* 0x000fe200078e004a */
[----:B------:R-:W-:Y:S02]  /*31860*/  IADD3 R74, P1, PT, R69, R79, RZ ;  /* 0x0000004f454a7210 */ /* 0x000fe40007f3e0ff */
        /* <DEDUP_REMOVED lines=11> */
[----:B------:R-:W-:Y:S01]  /*31920*/  IADD3.X R67, PT, PT, RZ, RZ, RZ, P4, !PT ;  /* 0x000000ffff437210 */ /* 0x000fe200027fe4ff */
[----:B------:R-:W-:-:S02]  /*31930*/  IMAD.X R71, RZ, RZ, RZ, P6 ;  /* 0x000000ffff477224 */ /* 0x000fc400030e06ff */
        /* <DEDUP_REMOVED lines=18> */
[----:B------:R-:W-:-:S02]  /*31a60*/  IADD3 R66, P6, PT, R61, R67, RZ ;  /* 0x000000433d427210 */ /* 0x000fc40007fde0ff */
[----:B------:R-:W-:Y:S01]  /*31a70*/  MOV R12, R9 ;  /* 0x00000009000c7202 */ /* 0x000fe20000000f00 */
        /* <DEDUP_REMOVED lines=33> */
[----:B------:R-:W-:Y:S02]  /*31c90*/  IMAD.X R67, RZ, RZ, RZ, P2 ;  /* 0x000000ffff437224 */ /* 0x000fe400010e06ff */
[----:B------:R-:W-:Y:S01]  /*31ca0*/  IMAD.WIDE.U32 R60, R51, R64, R60 ;  /* 0x00000040333c7225 */ /* 0x000fe200078e003c */
[----:B------:R-:W-:-:S03]  /*31cb0*/  IADD3 R11, P2, PT, R11, R4, RZ ;  /* 0x000000040b0b7210 */ /* 0x000fc60007f5e0ff */
[----:B------:R-:W-:Y:S02]  /*31cc0*/  IMAD.X R4, RZ, RZ, RZ, P4 ;  /* 0x000000ffff047224 */ /* 0x000fe400020e06ff */
[----:B------:R-:W-:-:S03]  /*31cd0*/  IMAD.WIDE.U32 R66, R77, R57, R66 ;  /* 0x000000394d427225 */ /* 0x000fc600078e0042 */
[----:B------:R-:W-:Y:S01]  /*31ce0*/  IADD3 R4, P4, PT, R4, R11, RZ ;  /* 0x0000000b04047210 */ /* 0x000fe20007f9e0ff */
[----:B------:R-:W-:Y:S01]  /*31cf0*/  IMAD.X R49, RZ, RZ, RZ, P1 ;  /* 0x000000ffff317224 */ /* 0x000fe200008e06ff */
[----:B------:R-:W-:Y:S01]  /*31d00*/  IADD3.X R11, PT, PT, RZ, RZ, RZ, P3, !PT ;  /* 0x000000ffff0b7210 */ /* 0x000fe20001ffe4ff */
[----:B------:R-:W-:Y:S01]  /*31d10*/  IMAD.X R8, RZ, RZ, RZ, P0 ;  /* 0x000000ffff087224 */ /* 0x000fe200000e06ff */
[----:B------:R-:W-:Y:S01]  /*31d20*/  IADD3 R78, P6, PT, R60, R67, RZ ;  /* 0x000000433c4e7210 */ /* 0x000fe20007fde0ff */
[----:B------:R-:W-:Y:S01]  /*31d30*/  IMAD.MOV.U32 R51, RZ, RZ, R68 ;  /* 0x000000ffff337224 */ /* 0x000fe200078e0044 */
[----:B------:R-:W-:Y:S02]  /*31d40*/  IADD3 R11, P3, PT, R11, R4, RZ ;  /* 0x000000040b0b7210 */ /* 0x000fe40007f7e0ff */
[----:B------:R-:W-:Y:S01]  /*31d50*/  IADD3.X R4, PT, PT, RZ, RZ, RZ, P5, !PT ;  /* 0x000000ffff047210 */ /* 0x000fe20002ffe4ff */
[----:B------:R-:W-:Y:S01]  /*31d60*/  IMAD.X R79, RZ, RZ, RZ, P6 ;  /* 0x000000ffff4f7224 */ /* 0x000fe200030e06ff */
[----:B------:R-:W-:Y:S01]  /*31d70*/  IADD3 R11, P1, PT, R61, R11, RZ ;  /* 0x0000000b3d0b7210 */ /* 0x000fe20007f3e0ff */
[----:B------:R-:W-:Y:S01]  /*31d80*/  IMAD.X R75, RZ, RZ, RZ, P3 ;  /* 0x000000ffff4b7224 */ /* 0x000fe200018e06ff */
[----:B------:R-:W-:Y:S01]  /*31d90*/  IADD3 R4, PT, PT, R4, R62, R49 ;  /* 0x0000003e04047210 */ /* 0x000fe20007ffe031 */
[----:B------:R-:W-:Y:S01]  /*31da0*/  IMAD.WIDE.U32 R60, R77, R58, R78 ;  /* 0x0000003a4d3c7225 */ /* 0x000fe200078e004e */
[----:B------:R-:W-:-:S02]  /*31db0*/  IADD3.X R49, PT, PT, RZ, RZ, RZ, P2, !PT ;  /* 0x000000ffff317210 */ /* 0x000fc400017fe4ff */
[----:B------:R-:W-:Y:S02]  /*31dc0*/  MOV R62, R72 ;  /* 0x00000048003e7202 */ /* 0x000fe40000000f00 */
[----:B------:R-:W-:Y:S01]  /*31dd0*/  IADD3 R78, P0, PT, R61, R11, RZ ;  /* 0x0000000b3d4e7210 */ /* 0x000fe20007f1e0ff */
[----:B------:R-:W-:Y:S01]  /*31de0*/  IMAD.MOV.U32 R11, RZ, RZ, R5 ;  /* 0x000000ffff0b7224 */ /* 0x000fe200078e0005 */
[----:B------:R-:W-:Y:S01]  /*31df0*/  IADD3 R4, PT, PT, R49, R4, R8 ;  /* 0x0000000431047210 */ /* 0x000fe20007ffe008 */
[----:B------:R-:W-:Y:S01]  /*31e00*/  IMAD.X R8, RZ, RZ, RZ, P4 ;  /* 0x000000ffff087224 */ /* 0x000fe200020e06ff */
[----:B------:R-:W-:Y:S01]  /*31e10*/  IADD3.X R79, PT, PT, RZ, RZ, RZ, P0, !PT ;  /* 0x000000ffff4f7210 */ /* 0x000fe200007fe4ff */
[----:B------:R-:W-:Y:S01]  /*31e20*/  IMAD.MOV.U32 R49, RZ, RZ, R70 ;  /* 0x000000ffff317224 */ /* 0x000fe200078e0046 */
[----:B------:R-:W-:Y:S02]  /*31e30*/  MOV R76, R60 ;  /* 0x0000003c004c7202 */ /* 0x000fe40000000f00 */
[----:B------:R-:W-:Y:S01]  /*31e40*/  IADD3 R75, PT, PT, R75, R4, R8 ;  /* 0x000000044b4b7210 */ /* 0x000fe20007ffe008 */
[----:B------:R-:W-:-:S04]  /*31e50*/  IMAD.WIDE.U32 R70, R77, R64, R78 ;  /* 0x000000404d467225 */ /* 0x000fc800078e004e */
[----:B------:R-:W-:Y:S02]  /*31e60*/  IMAD.X R4, RZ, RZ, RZ, P1 ;  /* 0x000000ffff047224 */ /* 0x000fe400008e06ff */
[----:B------:R-:W-:Y:S02]  /*31e70*/  IMAD.MOV.U32 R77, RZ, RZ, R66 ;  /* 0x000000ffff4d7224 */ /* 0x000fe400078e0042 */
        /* <DEDUP_REMOVED lines=26> */
[----:B------:R-:W-:Y:S02]  /*32020*/  ISETP.GE.U32.AND P0, PT, R49, R52, PT ;  /* 0x000000343100720c */ /* 0x000fe40003f06070 */
[CC--:B------:R-:W-:Y:S02]  /*32030*/  ISETP.LE.U32.AND P1, PT, R62.reuse, R53.reuse, PT ;  /* 0x000000353e00720c */ /* 0x0c0fe40003f23070 */
[----:B------:R-:W-:-:S13]  /*32040*/  ISETP.LT.U32.OR P0, PT, R62, R53, !P0 ;  /* 0x000000353e00720c */ /* 0x000fda0004701470 */
[----:B------:R-:W-:Y:S05]  /*32050*/  @P0 BRA P1, `(.L_x_347) ;  /* 0x0000000000580947 */ /* 0x000fea0000800000 */
.L_x_346:
        /* <DEDUP_REMOVED lines=22> */
.L_x_347:
[----:B------:R-:W-:-:S04]  /*321c0*/  IMAD.WIDE.U32 R8, R91, R98, RZ ;  /* 0x000000625b087225 */ /* 0x000fc800078e00ff */
[----:B------:R-:W-:Y:S01]  /*321d0*/  HFMA2 R78, -RZ, RZ, 0, 0 ;  /* 0x00000000ff4e7431 */ /* 0x000fe200000001ff */
[----:B------:R-:W-:Y:S01]  /*321e0*/  MOV R67, RZ ;  /* 0x000000ff00437202 */ /* 0x000fe20000000f00 */
[----:B------:R-:W-:Y:S02]  /*321f0*/  HFMA2 R69, -RZ, RZ, 0, 0 ;  /* 0x00000000ff457431 */ /* 0x000fe400000001ff */
[----:B------:R-:W-:Y:S01]  /*32200*/  IMAD.MOV.U32 R101, RZ, RZ, RZ ;  /* 0x000000ffff657224 */ /* 0x000fe200078e00ff */
[----:B------:R-:W-:Y:S01]  /*32210*/  MOV R85, RZ ;  /* 0x000000ff00557202 */ /* 0x000fe20000000f00 */
[----:B------:R-:W-:Y:S02]  /*32220*/  IMAD.MOV.U32 R61, RZ, RZ, RZ ;  /* 0x000000ffff3d7224 */ /* 0x000fe400078e00ff */
[----:B------:R-:W-:Y:S01]  /*32230*/  IMAD.MOV.U32 R107, RZ, RZ, RZ ;  /* 0x000000ffff6b7224 */ /* 0x000fe200078e00ff */
[----:B------:R-:W-:Y:S01]  /*32240*/  IADD3 R60, PT, PT, R9, R101, RZ ;  /* 0x00000065093c7210 */ /* 0x000fe20007ffe0ff */
[----:B------:R-:W-:-:S02]  /*32250*/  IMAD.MOV.U32 R71, RZ, RZ, RZ ;  /* 0x000000ffff477224 */ /* 0x000fc400078e00ff */
        /* <DEDUP_REMOVED lines=10> */
[----:B------:R-:W-:Y:S02]  /*32300*/  IADD3 R4, P0, PT, R5, R70, RZ ;  /* 0x0000004605047210 */ /* 0x000fe40007f1e0ff */
[----:B------:R-:W-:Y:S01]  /*32310*/  IADD3 R70, PT, PT, R71, R80, RZ ;  /* 0x0000005047467210 */ /* 0x000fe20007ffe0ff */
[----:B------:R-:W-:Y:S01]  /*32320*/  IMAD.MOV.U32 R71, RZ, RZ, RZ ;  /* 0x000000ffff477224 */ /* 0x000fe200078e00ff */
[----:B------:R-:W-:Y:S01]  /*32330*/  IADD3 R60, P1, PT, R9, R60, RZ ;  /* 0x0000003c093c7210 */ /* 0x000fe20007f3e0ff */
[----:B------:R-:W-:Y:S02]  /*32340*/  IMAD.X R5, RZ, RZ, RZ, P0 ;  /* 0x000000ffff057224 */ /* 0x000fe400000e06ff */
[----:B------:R-:W-:-:S04]  /*32350*/  IMAD.WIDE.U32 R70, R98, R83, R70 ;  /* 0x0000005362467225 */ /* 0x000fc800078e0046 */
[----:B------:R-:W-:-:S04]  /*32360*/  IMAD.WIDE.U32 R4, R96, R89, R4 ;  /* 0x0000005960047225 */ /* 0x000fc800078e0004 */
[----:B------:R-:W-:Y:S01]  /*32370*/  IMAD.MOV.U32 R103, RZ, RZ, RZ ;  /* 0x000000ffff677224 */ /* 0x000fe200078e00ff */
[----:B------:R-:W-:Y:S01]  /*32380*/  IADD3 R73, PT, PT, R107, R5, RZ ;  /* 0x000000056b497210 */ /* 0x000fe20007ffe0ff */
[----:B------:R-:W-:Y:S02]  /*32390*/  IMAD.MOV.U32 R5, RZ, RZ, RZ ;  /* 0x000000ffff057224 */ /* 0x000fe400078e00ff */
[----:B------:R-:W-:Y:S01]  /*323a0*/  IMAD.X R61, RZ, RZ, RZ, P1 ;  /* 0x000000ffff3d7224 */ /* 0x000fe200008e06ff */
        /* <DEDUP_REMOVED lines=9> */
[----:B------:R-:W-:Y:S02]  /*32440*/  IMAD.IADD R9, R80, 0x1, R73 ;  /* 0x0000000150097824 */ /* 0x000fe400078e0249 */
[----:B------:R-:W-:Y:S02]  /*32450*/  IMAD.X R73, RZ, RZ, RZ, P1 ;  /* 0x000000ffff497224 */ /* 0x000fe400008e06ff */
[----:B------:R-:W-:Y:S01]  /*32460*/  IMAD.WIDE.U32 R60, R109, R53, R60 ;  /* 0x000000356d3c7225 */ /* 0x000fe200078e003c */
[----:B------:R-:W-:-:S03]  /*32470*/  IADD3 R8, P0, PT, R9, R70, RZ ;  /* 0x0000004609087210 */ /* 0x000fc60007f1e0ff */
[----:B------:R-:W-:Y:S02]  /*32480*/  IMAD.IADD R70, R71, 0x1, R78 ;  /* 0x0000000147467824 */ /* 0x000fe400078e024e */
[----:B------:R-:W-:Y:S02]  /*32490*/  HFMA2 R71, -RZ, RZ, 0, 0 ;  /* 0x00000000ff477431 */ /* 0x000fe400000001ff */
        /* <DEDUP_REMOVED lines=8> */
[----:B------:R-:W-:Y:S02]  /*32520*/  IMAD.MOV.U32 R73, RZ, RZ, RZ ;  /* 0x000000ffff497224 */ /* 0x000fe400078e00ff */
[----:B------:R-:W-:Y:S01]  /*32530*/  IMAD.X R5, RZ, RZ, RZ, P0 ;  /* 0x000000ffff057224 */ /* 0x000fe200000e06ff */
[----:B------:R-:W-:Y:S01]  /*32540*/  IADD3 R70, P0, PT, R9, R70, RZ ;  /* 0x0000004609467210 */ /* 0x000fe20007f1e0ff */
[----:B------:R-:W-:Y:S01]  /*32550*/  IMAD.MOV.U32 R95, RZ, RZ, RZ ;  /* 0x000000ffff5f7224 */ /* 0x000fe200078e00ff */
[----:B------:R-:W-:Y:S01]  /*32560*/  IADD3.X R9, PT, PT, RZ, RZ, RZ, P1, !PT ;  /* 0x000000ffff097210 */ /* 0x000fe20000ffe4ff */
[----:B------:R-:W-:-:S04]  /*32570*/  IMAD.WIDE.U32 R72, R92, R91, R72 ;  /* 0x0000005b5c487225 */ /* 0x000fc800078e0048 */
[----:B------:R-:W-:Y:S02]  /*32580*/  IMAD R97, R60, R29, RZ ;  /* 0x0000001d3c617224 */ /* 0x000fe400078e02ff */
[----:B------:R-:W-:Y:S02]  /*32590*/  IMAD.MOV.U32 R66, RZ, RZ, R60 ;  /* 0x000000ffff427224 */ /* 0x000fe400078e003c */
[----:B------:R-:W-:Y:S01]  /*325a0*/  IMAD.IADD R60, R71, 0x1, R95 ;  /* 0x00000001473c7824 */ /* 0x000fe200078e025f */
[----:B------:R-:W-:Y:S01]  /*325b0*/  IADD3.X R71, PT, PT, RZ, RZ, RZ, P0, !PT ;  /* 0x000000ffff477210 */ /* 0x000fe200007fe4ff */
[----:B------:R-:W-:-:S04]  /*325c0*/  IMAD.WIDE.U32 R8, R94, R87, R8 ;  /* 0x000000575e087225 */ /* 0x000fc800078e0008 */
[----:B------:R-:W-:Y:S02]  /*325d0*/  IMAD.IADD R61, R101, 0x1, R73 ;  /* 0x00000001653d7824 */ /* 0x000fe400078e0249 */
[----:B------:R-:W-:-:S03]  /*325e0*/  IMAD.HI.U32 R67, R97, R52, R66 ;  /* 0x0000003461437227 */ /* 0x000fc600078e0042 */
[----:B------:R-:W-:Y:S01]  /*325f0*/  IADD3 R66, P2, PT, R61, R8, RZ ;  /* 0x000000083d427210 */ /* 0x000fe20007f5e0ff */
[----:B------:R-:W-:-:S04]  /*32600*/  IMAD.WIDE.U32 R4, R109, R54, R4 ;  /* 0x000000366d047225 */ /* 0x000fc800078e0004 */
[----:B------:R-:W-:Y:S01]  /*32610*/  IMAD.WIDE.U32 R70, R96, R81, R70 ;  /* 0x0000005160467225 */ /* 0x000fe200078e0046 */
[----:B------:R-:W-:Y:S02]  /*32620*/  IADD3 R4, P1, PT, R4, R67, RZ ;  /* 0x0000004304047210 */ /* 0x000fe40007f3e0ff */
[----:B------:R-:W-:Y:S01]  /*32630*/  IADD3 R72, P0, PT, R5, R72, RZ ;  /* 0x0000004805487210 */ /* 0x000fe20007f1e0ff */
[----:B------:R-:W-:Y:S02]  /*32640*/  IMAD.MOV.U32 R61, RZ, RZ, RZ ;  /* 0x000000ffff3d7224 */ /* 0x000fe400078e00ff */
        /* <DEDUP_REMOVED lines=22> */
[----:B------:R-:W-:Y:S02]  /*327b0*/  IMAD.IADD R71, R103, 0x1, R71 ;  /* 0x0000000167477824 */ /* 0x000fe400078e0247 */
[----:B------:R-:W-:Y:S02]  /*327c0*/  IMAD.MOV.U32 R67, RZ, RZ, RZ ;  /* 0x000000ffff437224 */ /* 0x000fe400078e00ff */
[----:B------:R-:W-:-:S04]  /*327d0*/  IMAD.WIDE.U32 R60, R96, R65, R60 ;  /* 0x00000041603c7225 */ /* 0x000fc800078e003c */
[----:B------:R-:W-:-:S04]  /*327e0*/  IMAD.WIDE.U32 R8, R97, R54, R8 ;  /* 0x0000003661087225 */ /* 0x000fc800078e0008 */
[----:B------:R-:W-:Y:S01]  /*327f0*/  IMAD.WIDE.U32 R66, R88, R91, R66 ;  /* 0x0000005b58427225 */ /* 0x000fe200078e0042 */
[----:B------:R-:W-:-:S03]  /*32800*/  IADD3 R70, P1, PT, R8, R111, RZ ;  /* 0x0000006f08467210 */ /* 0x000fc60007f3e0ff */
[----:B------:R-:W-:Y:S01]  /*32810*/  IMAD.X R5, RZ, RZ, RZ, P0 ;  /* 0x000000ffff057224 */ /* 0x000fe200000e06ff */
[----:B------:R-:W-:Y:S01]  /*32820*/  IADD3 R60, P0, PT, R71, R60, RZ ;  /* 0x0000003c473c7210 */ /* 0x000fe20007f1e0ff */
[----:B------:R-:W-:Y:S01]  /*32830*/  IMAD.WIDE.U32 R98, R93, R98, R68 ;  /* 0x000000625d627225 */ /* 0x000fe200078e0044 */
[----:B------:R-:W-:Y:S02]  /*32840*/  IADD3 R72, P2, PT, R73, R66, RZ ;  /* 0x0000004249487210 */ /* 0x000fe40007f5e0ff */
[----:B------:R-:W-:Y:S01]  /*32850*/  IADD3 R67, PT, PT, R101, R67, RZ ;  /* 0x0000004365437210 */ /* 0x000fe20007ffe0ff */
[----:B------:R-:W-:Y:S01]  /*32860*/  IMAD.IADD R69, R95, 0x1, R61 ;  /* 0x000000015f457824 */ /* 0x000fe200078e023d */
[----:B------:R-:W-:Y:S01]  /*32870*/  IADD3.X R61, PT, PT, RZ, RZ, RZ, P0, !PT ;  /* 0x000000ffff3d7210 */ /* 0x000fe200007fe4ff */
[----:B------:R-:W-:-:S03]  /*32880*/  IMAD.WIDE.U32 R4, R92, R87, R4 ;  /* 0x000000575c047225 */ /* 0x000fc600078e0004 */
[----:B------:R-:W-:Y:S01]  /*32890*/  IADD3 R68, P0, PT, R98, R69, RZ ;  /* 0x0000004562447210 */ /* 0x000fe20007f1e0ff */
        /* <DEDUP_REMOVED lines=8> */
[----:B------:R-:W-:-:S04]  /*32920*/  IMAD.WIDE.U32 R72, R109, R56, R72 ;  /* 0x000000386d487225 */ /* 0x000fc800078e0048 */
[----:B------:R-:W-:Y:S01]  /*32930*/  IMAD.IADD R67, R78, 0x1, R61 ;  /* 0x000000014e437824 */ /* 0x000fe200078e023d */
[----:B------:R-:W-:Y:S01]  /*32940*/  MOV R61, RZ ;  /* 0x000000ff003d7202 */ /* 0x000fe20000000f00 */
[----:B------:R-:W-:Y:S01]  /*32950*/  IMAD R111, R70, R29, RZ ;  /* 0x0000001d466f7224 */ /* 0x000fe200078e02ff */
[----:B------:R-:W-:Y:S01]  /*32960*/  IADD3 R8, P2, PT, R72, R9, RZ ;  /* 0x0000000948087210 */ /* 0x000fe20007f5e0ff */
[----:B------:R-:W-:-:S04]  /*32970*/  IMAD.WIDE.U32 R68, R96, R63, R68 ;  /* 0x0000003f60447225 */ /* 0x000fc800078e0044 */
[----:B------:R-:W-:Y:S02]  /*32980*/  IMAD.MOV.U32 R60, RZ, RZ, R70 ;  /* 0x000000ffff3c7224 */ /* 0x000fe400078e0046 */
[----:B------:R-:W-:Y:S02]  /*32990*/  IMAD.X R5, RZ, RZ, RZ, P1 ;  /* 0x000000ffff057224 */ /* 0x000fe400008e06ff */
[----:B------:R-:W-:Y:S01]  /*329a0*/  IMAD.HI.U32 R72, R111, R52, R60 ;  /* 0x000000346f487227 */ /* 0x000fe200078e003c */
[----:B------:R-:W-:Y:S02]  /*329b0*/  IADD3 R60, P1, PT, R67, R68, RZ ;  /* 0x00000044433c7210 */ /* 0x000fe40007f3e0ff */
[----:B------:R-:W-:Y:S01]  /*329c0*/  IADD3.X R67, PT, PT, RZ, RZ, RZ, P0, !PT ;  /* 0x000000ffff437210 */ /* 0x000fe200007fe4ff */
[----:B------:R-:W-:Y:S01]  /*329d0*/  IMAD.WIDE.U32 R4, R88, R89, R4 ;  /* 0x0000005958047225 */ /* 0x000fe200078e0004 */
[----:B------:R-:W-:-:S03]  /*329e0*/  IADD3.X R61, PT, PT, RZ, RZ, RZ, P1, !PT ;  /* 0x000000ffff3d7210 */ /* 0x000fc60000ffe4ff */
[----:B------:R-:W-:-:S04]  /*329f0*/  IMAD.WIDE.U32 R66, R92, R83, R66 ;  /* 0x000000535c427225 */ /* 0x000fc800078e0042 */
[----:B------:R-:W-:Y:S02]  /*32a00*/  IMAD.IADD R5, R107, 0x1, R5 ;  /* 0x000000016b057824 */ /* 0x000fe400078e0205 */
[----:B------:R-:W-:Y:S02]  /*32a10*/  IMAD.IADD R69, R85, 0x1, R69 ;  /* 0x0000000155457824 */ /* 0x000fe400078e0245 */
[----:B------:R-:W-:Y:S01]  /*32a20*/  IMAD.X R9, RZ, RZ, RZ, P2 ;  /* 0x000000ffff097224 */ /* 0x000fe200010e06ff */
[----:B------:R-:W-:Y:S01]  /*32a30*/  IADD3 R66, P1, PT, R5, R66, RZ ;  /* 0x0000004205427210 */ /* 0x000fe20007f3e0ff */
[----:B------:R-:W-:Y:S01]  /*32a40*/  HFMA2 R5, -RZ, RZ, 0, 0 ;  /* 0x00000000ff057431 */ /* 0x000fe200000001ff */
[----:B------:R-:W-:Y:S01]  /*32a50*/  IADD3 R98, P0, PT, R99, R69, RZ ;  /* 0x0000004563627210 */ /* 0x000fe20007f1e0ff */
[----:B------:R-:W-:-:S04]  /*32a60*/  IMAD.WIDE.U32 R8, R97, R55, R8 ;  /* 0x0000003761087225 */ /* 0x000fc800078e0008 */
[----:B------:R-:W-:Y:S02]  /*32a70*/  IMAD.IADD R69, R103, 0x1, R67 ;  /* 0x0000000167457824 */ /* 0x000fe400078e0243 */
[----:B------:R-:W-:Y:S01]  /*32a80*/  IMAD.X R99, RZ, RZ, RZ, P0 ;  /* 0x000000ffff637224 */ /* 0x000fe200000e06ff */
[----:B------:R-:W-:Y:S01]  /*32a90*/  IADD3 R70, P0, PT, R8, R71, RZ ;  /* 0x0000004708467210 */ /* 0x000fe20007f1e0ff */
[----:B------:R-:W-:-:S04]  /*32aa0*/  IMAD.WIDE.U32 R60, R94, R65, R60 ;  /* 0x000000415e3c7225 */ /* 0x000fc800078e003c */
[----:B------:R-:W-:-:S04]  /*32ab0*/  IMAD.WIDE.U32 R4, R90, R91, R4 ;  /* 0x0000005b5a047225 */ /* 0x000fc800078e0004 */
        /* <DEDUP_REMOVED lines=15> */
[----:B------:R-:W-:Y:S02]  /*32bb0*/  IADD3 R68, P2, PT, R69, R60, RZ ;  /* 0x0000003c45447210 */ /* 0x000fe40007f5e0ff */
[----:B------:R-:W-:Y:S01]  /*32bc0*/  IADD3 R61, PT, PT, R78, R61, RZ ;  /* 0x0000003d4e3d7210 */ /* 0x000fe20007ffe0ff */
        /* <DEDUP_REMOVED lines=31> */
[----:B------:R-:W-:Y:S02]  /*32dc0*/  IMAD.MOV.U32 R69, RZ, RZ, RZ ;  /* 0x000000ffff457224 */ /* 0x000fe400078e00ff */
        /* <DEDUP_REMOVED lines=8> */
[----:B------:R-:W-:Y:S01]  /*32e50*/  IADD3 R71, PT, PT, R80, R71, RZ ;  /* 0x0000004750477210 */ /* 0x000fe20007ffe0ff */
[----:B------:R-:W-:Y:S02]  /*32e60*/  IMAD.X R9, RZ, RZ, RZ, P2 ;  /* 0x000000ffff097224 */ /* 0x000fe400010e06ff */
        /* <DEDUP_REMOVED lines=15> */
[----:B------:R-:W-:Y:S02]  /*32f60*/  HFMA2 R61, -RZ, RZ, 0, 0 ;  /* 0x00000000ff3d7431 */ /* 0x000fe400000001ff */
        /* <DEDUP_REMOVED lines=22> */
[----:B------:R-:W-:Y:S01]  /*330d0*/  IMAD.X R73, RZ, RZ, RZ, P4 ;  /* 0x000000ffff497224 */ /* 0x000fe200020e06ff */
[----:B------:R-:W-:Y:S01]  /*330e0*/  IADD3 R4, P0, PT, R98, R9, RZ ;  /* 0x0000000962047210 */ /* 0x000fe20007f1e0ff */
[----:B------:R-:W-:-:S04]  /*330f0*/  IMAD.WIDE.U32 R70, R86, R87, R70 ;  /* 0x0000005756467225 */ /* 0x000fc800078e0046 */
[----:B------:R-:W-:Y:S01]  /*33100*/  IMAD.WIDE.U32 R68, R105, R56, R68 ;  /* 0x0000003869447225 */ /* 0x000fe200078e0044 */
[----:B------:R-:W-:-:S03]  /*33110*/  IADD3 R71, PT, PT, R80, R71, RZ ;  /* 0x0000004750477210 */ /* 0x000fc60007ffe0ff */
[----:B------:R-:W-:Y:S01]  /*33120*/  IMAD.X R9, RZ, RZ, RZ, P1 ;  /* 0x000000ffff097224 */ /* 0x000fe200008e06ff */
[----:B------:R-:W-:Y:S01]  /*33130*/  IADD3 R70, P1, PT, R101, R70, RZ ;  /* 0x0000004665467210 */ /* 0x000fe20007f3e0ff */
[----:B------:R-:W-:Y:S01]  /*33140*/  IMAD.WIDE.U32 R72, R113, R53, R72 ;  /* 0x0000003571487225 */ /* 0x000fe200078e0048 */
[----:B------:R-:W-:-:S03]  /*33150*/  IADD3 R66, P4, PT, R68, R5, RZ ;  /* 0x0000000544427210 */ /* 0x000fc60007f9e0ff */
[----:B------:R-:W-:Y:S01]  /*33160*/  IMAD.WIDE.U32 R100, R90, R81, R8 ;  /* 0x000000515a647225 */ /* 0x000fe200078e0008 */
[----:B------:R-:W-:-:S03]  /*33170*/  MOV R9, RZ ;  /* 0x000000ff00097202 */ /* 0x000fc60000000f00 */
[----:B------:R-:W-:-:S04]  /*33180*/  IMAD.WIDE.U32 R60, R109, R64, R60 ;  /* 0x000000406d3c7225 */ /* 0x000fc800078e003c */
[----:B------:R-:W-:Y:S01]  /*33190*/  IMAD.X R5, RZ, RZ, RZ, P0 ;  /* 0x000000ffff057224 */ /* 0x000fe200000e06ff */
[----:B------:R-:W-:Y:S01]  /*331a0*/  IADD3 R98, P0, PT, R71, R100, RZ ;  /* 0x0000006447627210 */ /* 0x000fe20007f1e0ff */
[----:B------:R-:W-:Y:S02]  /*331b0*/  IMAD R91, R72, R29, RZ ;  /* 0x0000001d485b7224 */ /* 0x000fe400078e02ff */
[----:B------:R-:W-:Y:S02]  /*331c0*/  IMAD.MOV.U32 R8, RZ, RZ, R72 ;  /* 0x000000ffff087224 */ /* 0x000fe400078e0048 */
[----:B------:R-:W-:-:S04]  /*331d0*/  IMAD.WIDE.U32 R4, R88, R63, R4 ;  /* 0x0000003f58047225 */ /* 0x000fc800078e0004 */
[----:B------:R-:W-:Y:S01]  /*331e0*/  IMAD.HI.U32 R82, R91, R52, R8 ;  /* 0x000000345b527227 */ /* 0x000fe200078e0008 */
[----:B------:R-:W-:Y:S02]  /*331f0*/  IADD3 R8, P2, PT, R60, R67, RZ ;  /* 0x000000433c087210 */ /* 0x000fe40007f5e0ff */
[----:B------:R-:W-:Y:S01]  /*33200*/  IADD3 R5, PT, PT, R85, R5, RZ ;  /* 0x0000000555057210 */ /* 0x000fe20007ffe0ff */
[----:B------:R-:W-:Y:S02]  /*33210*/  IMAD.X R71, RZ, RZ, RZ, P1 ;  /* 0x000000ffff477224 */ /* 0x000fe400008e06ff */
[----:B------:R-:W-:Y:S02]  /*33220*/  IMAD.X R9, RZ, RZ, RZ, P2 ;  /* 0x000000ffff097224 */ /* 0x000fe400010e06ff */
[----:B------:R-:W-:Y:S02]  /*33230*/  IMAD.IADD R101, R78, 0x1, R101 ;  /* 0x000000014e657824 */ /* 0x000fe400078e0265 */
[----:B------:R-:W-:Y:S01]  /*33240*/  IMAD.X R67, RZ, RZ, RZ, P4 ;  /* 0x000000ffff437224 */ /* 0x000fe200020e06ff */
[----:B------:R-:W-:Y:S01]  /*33250*/  IADD3 R60, P4, PT, R99, R5, RZ ;  /* 0x00000005633c7210 */ /* 0x000fe20007f9e0ff */
[----:B------:R-:W-:Y:S01]  /*33260*/  IMAD.WIDE.U32 R70, R59, R89, R70 ;  /* 0x000000593b467225 */ /* 0x000fe200078e0046 */
[----:B------:R-:W-:-:S02]  /*33270*/  IADD3.X R99, PT, PT, RZ, RZ, RZ, P0, !PT ;  /* 0x000000ffff637210 */ /* 0x000fc400007fe4ff */
[----:B------:R-:W-:Y:S01]  /*33280*/  IADD3 R4, P3, PT, R101, R4, RZ ;  /* 0x0000000465047210 */ /* 0x000fe20007f7e0ff */
[----:B------:R-:W-:Y:S01]  /*33290*/  IMAD.WIDE.U32 R8, R97, R58, R8 ;  /* 0x0000003a61087225 */ /* 0x000fe200078e0008 */
[----:B------:R-:W-:-:S03]  /*332a0*/  IADD3 R61, P1, PT, R61, R70, RZ ;  /* 0x000000463d3d7210 */ /* 0x000fc60007f3e0ff */
[----:B------:R-:W-:Y:S01]  /*332b0*/  IMAD.IADD R71, R107, 0x1, R71 ;  /* 0x000000016b477824 */ /* 0x000fe200078e0247 */
[----:B------:R-:W-:Y:S01]  /*332c0*/  IADD3 R68, P2, PT, R8, R69, RZ ;  /* 0x0000004508447210 */ /* 0x000fe20007f5e0ff */
[----:B------:R-:W-:Y:S01]  /*332d0*/  IMAD.WIDE.U32 R98, R86, R83, R98 ;  /* 0x0000005356627225 */ /* 0x000fe200078e0062 */
[----:B------:R-:W-:Y:S02]  /*332e0*/  IADD3 R8, P5, PT, R9, R61, RZ ;  /* 0x0000003d09087210 */ /* 0x000fe40007fbe0ff */
[----:B------:R-:W-:Y:S01]  /*332f0*/  IADD3.X R61, PT, PT, RZ, RZ, RZ, P4, !PT ;  /* 0x000000ffff3d7210 */ /* 0x000fe200027fe4ff */
        /* <DEDUP_REMOVED lines=19> */
[----:B------:R-:W-:Y:S02]  /*33430*/  IADD3 R8, P2, PT, R8, R69, RZ ;  /* 0x0000004508087210 */ /* 0x000fe40007f5e0ff */
[----:B------:R-:W-:Y:S01]  /*33440*/  IADD3.X R69, PT, PT, RZ, RZ, RZ, P1, !PT ;  /* 0x000000ffff457210 */ /* 0x000fe20000ffe4ff */
[----:B------:R-:W-:-:S02]  /*33450*/  IMAD.X R5, RZ, RZ, RZ, P3 ;  /* 0x000000ffff057224 */ /* 0x000fc400018e06ff */
[----:B------:R-:W-:Y:S01]  /*33460*/  IMAD.IADD R87, R80, 0x1, R71 ;  /* 0x0000000150577824 */ /* 0x000fe200078e0247 */
[----:B------:R-:W-:Y:S01]  /*33470*/  IADD3 R71, P4, PT, R73, R70, RZ ;  /* 0x0000004649477210 */ /* 0x000fe20007f9e0ff */
[----:B------:R-:W-:-:S03]  /*33480*/  IMAD.WIDE.U32 R4, R86, R81, R4 ;  /* 0x0000005156047225 */ /* 0x000fc600078e0004 */
        /* <DEDUP_REMOVED lines=13> */
[----:B------:R-:W-:Y:S02]  /*33560*/  IADD3.X R69, PT, PT, RZ, RZ, RZ, P1, !PT ;  /* 0x000000ffff457210 */ /* 0x000fe40000ffe4ff */
[----:B------:R-:W-:Y:S01]  /*33570*/  IADD3.X R61, PT, PT, RZ, RZ, RZ, P5, !PT ;  /* 0x000000ffff3d7210 */ /* 0x000fe20002ffe4ff */
[----:B------:R-:W-:Y:S01]  /*33580*/  IMAD.WIDE.U32 R8, R105, R58, R8 ;  /* 0x0000003a69087225 */ /* 0x000fe200078e0008 */
[----:B------:R-:W-:-:S03]  /*33590*/  IADD3 R72, P1, PT, R66, R73, RZ ;  /* 0x0000004942487210 */ /* 0x000fc60007f3e0ff */
[----:B------:R-:W-:Y:S01]  /*335a0*/  IMAD.WIDE.U32 R68, R91, R53, R68 ;  /* 0x000000355b447225 */ /* 0x000fe200078e0044 */
[----:B------:R-:W-:Y:S02]  /*335b0*/  IADD3 R66, P2, PT, R8, R67, RZ ;  /* 0x0000004308427210 */ /* 0x000fe40007f5e0ff */
[----:B------:R-:W-:Y:S01]  /*335c0*/  IADD3 R8, P0, PT, R9, R71, RZ ;  /* 0x0000004709087210 */ /* 0x000fe20007f1e0ff */
[----:B------:R-:W-:Y:S01]  /*335d0*/  IMAD.WIDE.U32 R82, R59, R83, R4 ;  /* 0x000000533b527225 */ /* 0x000fe200078e0004 */
[----:B------:R-:W-:Y:S02]  /*335e0*/  IADD3.X R71, PT, PT, RZ, RZ, RZ, P6, !PT ;  /* 0x000000ffff477210 */ /* 0x000fe400037fe4ff */
[----:B------:R-:W-:Y:S01]  /*335f0*/  IADD3.X R67, PT, PT, RZ, RZ, RZ, P2, !PT ;  /* 0x000000ffff437210 */ /* 0x000fe200017fe4ff */
[----:B------:R-:W-:Y:S02]  /*33600*/  IMAD R87, R68, R29, RZ ;  /* 0x0000001d44577224 */ /* 0x000fe400078e02ff */
[----:B------:R-:W-:-:S02]  /*33610*/  IMAD.MOV.U32 R4, RZ, RZ, R68 ;  /* 0x000000ffff047224 */ /* 0x000fc400078e0044 */
[----:B------:R-:W-:Y:S02]  /*33620*/  IMAD.MOV.U32 R5, RZ, RZ, RZ ;  /* 0x000000ffff057224 */ /* 0x000fe400078e00ff */
[----:B------:R-:W-:-:S04]  /*33630*/  IMAD.WIDE.U32 R60, R86, R65, R60 ;  /* 0x00000041563c7225 */ /* 0x000fc800078e003c */
[----:B------:R-:W-:-:S04]  /*33640*/  IMAD.HI.U32 R89, R87, R52, R4 ;  /* 0x0000003457597227 */ /* 0x000fc800078e0004 */
        /* <DEDUP_REMOVED lines=8> */
[----:B------:R-:W-:Y:S01]  /*336d0*/  IMAD.X R5, RZ, RZ, RZ, P2 ;  /* 0x000000ffff057224 */ /* 0x000fe200010e06ff */
[----:B------:R-:W-:Y:S01]  /*336e0*/  IADD3 R60, P0, PT, R70, R61, RZ ;  /* 0x0000003d463c7210 */ /* 0x000fe20007f1e0ff */
[----:B------:R-:W-:-:S03]  /*336f0*/  IMAD.WIDE.U32 R72, R113, R55, R72 ;  /* 0x0000003771487225 */ /* 0x000fc600078e0048 */
[----:B------:R-:W-:Y:S01]  /*33700*/  IADD3.X R61, PT, PT, RZ, RZ, RZ, P0, !PT ;  /* 0x000000ffff3d7210 */ /* 0x000fe200007fe4ff */
[----:B------:R-:W-:Y:S01]  /*33710*/  IMAD.X R83, RZ, RZ, RZ, P3 ;  /* 0x000000ffff537224 */ /* 0x000fe200018e06ff */
[----:B------:R-:W-:Y:S01]  /*33720*/  IADD3 R68, P2, PT, R72, R69, RZ ;  /* 0x0000004548447210 */ /* 0x000fe20007f5e0ff */
        /* <DEDUP_REMOVED lines=18> */
[----:B------:R-:W-:Y:S01]  /*33850*/  IADD3 R70, P6, PT, R71, R61, RZ ;  /* 0x0000003d47467210 */ /* 0x000fe20007fde0ff */
[----:B------:R-:W-:Y:S01]  /*33860*/  IMAD.X R5, RZ, RZ, RZ, P2 ;  /* 0x000000ffff057224 */ /* 0x000fe200010e06ff */
[----:B------:R-:W-:Y:S01]  /*33870*/  IADD3 R8, P2, PT, R67, R9, RZ ;  /* 0x0000000943087210 */ /* 0x000fe20007f5e0ff */
        /* <DEDUP_REMOVED lines=21> */
[----:B------:R-:W-:Y:S01]  /*339d0*/  IADD3.X R5, PT, PT, RZ, RZ, RZ, P1, !PT ;  /* 0x000000ffff057210 */ /* 0x000fe20000ffe4ff */
        /* <DEDUP_REMOVED lines=15> */
[----:B------:R-:W-:Y:S01]  /*33ad0*/  IADD3 R70, PT, PT, R85, R5, RZ ;  /* 0x0000000555467210 */ /* 0x000fe20007ffe0ff */
[----:B------:R-:W-:Y:S01]  /*33ae0*/  IMAD.X R67, RZ, RZ, RZ, P3 ;  /* 0x000000ffff437224 */ /* 0x000fe200018e06ff */
[----:B------:R-:W-:Y:S01]  /*33af0*/  IADD3 R5, P3, PT, R73, R4, RZ ;  /* 0x0000000449057210 */ /* 0x000fe20007f7e0ff */
[----:B------:R-:W-:-:S04]  /*33b00*/  IMAD.WIDE.U32 R8, R113, R58, R8 ;  /* 0x0000003a71087225 */ /* 0x000fc800078e0008 */
[----:B------:R-:W-:Y:S02]  /*33b10*/  IMAD R65, R68, R29, RZ ;  /* 0x0000001d44417224 */ /* 0x000fe400078e02ff */
[----:B------:R-:W-:Y:S02]  /*33b20*/  IMAD.MOV.U32 R69, RZ, RZ, RZ ;  /* 0x000000ffff457224 */ /* 0x000fe400078e00ff */
[----:B------:R-:W-:Y:S01]  /*33b30*/  IMAD.X R73, RZ, RZ, RZ, P0 ;  /* 0x000000ffff497224 */ /* 0x000fe200000e06ff */
[----:B------:R-:W-:Y:S01]  /*33b40*/  IADD3 R4, P0, PT, R9, R61, RZ ;  /* 0x0000003d09047210 */ /* 0x000fe20007f1e0ff */
[----:B------:R-:W-:Y:S01]  /*33b50*/  IMAD.WIDE.U32 R66, R91, R56, R66 ;  /* 0x000000385b427225 */ /* 0x000fe200078e0042 */
[----:B------:R-:W-:-:S03]  /*33b60*/  IADD3.X R9, PT, PT, RZ, RZ, RZ, P1, !PT ;  /* 0x000000ffff097210 */ /* 0x000fc60000ffe4ff */
[----:B------:R-:W-:Y:S01]  /*33b70*/  IMAD.X R60, RZ, RZ, RZ, P2 ;  /* 0x000000ffff3c7224 */ /* 0x000fe200010e06ff */
[----:B------:R-:W-:Y:S01]  /*33b80*/  IADD3 R8, P4, PT, R8, R67, RZ ;  /* 0x0000004308087210 */ /* 0x000fe20007f9e0ff */
[----:B------:R-:W-:-:S03]  /*33b90*/  IMAD.HI.U32 R69, R65, R52, R68 ;  /* 0x0000003441457227 */ /* 0x000fc600078e0044 */
        /* <DEDUP_REMOVED lines=37> */
[----:B------:R-:W-:-:S04]  /*33df0*/  IMAD.WIDE.U32 R60, R87, R57, R60 ;  /* 0x00000039573c7225 */ /* 0x000fc800078e003c */
        /* <DEDUP_REMOVED lines=12> */
[----:B------:R-:W-:Y:S01]  /*33ec0*/  IMAD.WIDE.U32 R60, R65, R56, R60 ;  /* 0x00000038413c7225 */ /* 0x000fe200078e003c */
[----:B------:R-:W-:-:S02]  /*33ed0*/  IADD3.X R70, PT, PT, RZ, RZ, RZ, P0, !PT ;  /* 0x000000ffff467210 */ /* 0x000fc400007fe4ff */
[----:B------:R-:W-:Y:S01]  /*33ee0*/  IADD3 R4, P6, PT, R9, R5, RZ ;  /* 0x0000000509047210 */ /* 0x000fe20007fde0ff */
[----:B------:R-:W-:Y:S01]  /*33ef0*/  IMAD.X R59, RZ, RZ, RZ, P1 ;  /* 0x000000ffff3b7224 */ /* 0x000fe200008e06ff */
[----:B------:R-:W-:Y:S02]  /*33f00*/  IADD3 R8, P1, PT, R8, R61, RZ ;  /* 0x0000003d08087210 */ /* 0x000fe40007f3e0ff */
[----:B------:R-:W-:Y:S01]  /*33f10*/  IADD3 R70, P0, PT, R70, R63, RZ ;  /* 0x0000003f46467210 */ /* 0x000fe20007f1e0ff */
[----:B------:R-:W-:Y:S01]  /*33f20*/  IMAD.X R5, RZ, RZ, RZ, P6 ;  /* 0x000000ffff057224 */ /* 0x000fe200030e06ff */
[----:B------:R-:W-:Y:S02]  /*33f30*/  IADD3.X R9, PT, PT, RZ, RZ, RZ, P1, !PT ;  /* 0x000000ffff097210 */ /* 0x000fe40000ffe4ff */
[----:B------:R-:W-:Y:S01]  /*33f40*/  IADD3 R59, P1, PT, R59, R70, RZ ;  /* 0x000000463b3b7210 */ /* 0x000fe20007f3e0ff */
[----:B------:R-:W-:Y:S01]  /*33f50*/  IMAD.WIDE.U32 R4, R87, R64, R4 ;  /* 0x0000004057047225 */ /* 0x000fe200078e0004 */
[----:B------:R-:W-:-:S03]  /*33f60*/  IADD3.X R63, PT, PT, RZ, RZ, RZ, P0, !PT ;  /* 0x000000ffff3f7210 */ /* 0x000fc600007fe4ff */
[----:B------:R-:W-:Y:S02]  /*33f70*/  IMAD.X R70, RZ, RZ, RZ, P3 ;  /* 0x000000ffff467224 */ /* 0x000fe400018e06ff */
[----:B------:R-:W-:-:S03]  /*33f80*/  IMAD.WIDE.U32 R80, R65, R57, R8 ;  /* 0x0000003941507225 */ /* 0x000fc600078e0008 */
[----:B------:R-:W-:Y:S01]  /*33f90*/  IADD3 R70, P3, PT, R70, R59, RZ ;  /* 0x0000003b46467210 */ /* 0x000fe20007f7e0ff */
[----:B------:R-:W-:Y:S01]  /*33fa0*/  IMAD.X R9, RZ, RZ, RZ, P2 ;  /* 0x000000ffff097224 */ /* 0x000fe200010e06ff */
[----:B------:R-:W-:Y:S02]  /*33fb0*/  IADD3 R8, P6, PT, R4, R81, RZ ;  /* 0x0000005104087210 */ /* 0x000fe40007fde0ff */
[----:B------:R-:W-:Y:S02]  /*33fc0*/  IADD3.X R59, PT, PT, RZ, RZ, RZ, P5, !PT ;  /* 0x000000ffff3b7210 */ /* 0x000fe40002ffe4ff */
[----:B------:R-:W-:Y:S01]  /*33fd0*/  IADD3 R4, P2, PT, R9, R70, RZ ;  /* 0x0000004609047210 */ /* 0x000fe20007f5e0ff */
[----:B------:R-:W-:Y:S02]  /*33fe0*/  IMAD.X R70, RZ, RZ, RZ, P4 ;  /* 0x000000ffff467224 */ /* 0x000fe400020e06ff */
[----:B------:R-:W-:Y:S01]  /*33ff0*/  IMAD.X R9, RZ, RZ, RZ, P6 ;  /* 0x000000ffff097224 */ /* 0x000fe200030e06ff */
[----:B------:R-:W-:-:S02]  /*34000*/  IADD3 R5, P4, PT, R5, R4, RZ ;  /* 0x0000000405057210 */ /* 0x000fc40007f9e0ff */
[----:B------:R-:W-:Y:S01]  /*34010*/  IADD3 R70, PT, PT, R70, R71, R59 ;  /* 0x0000004746467210 */ /* 0x000fe20007ffe03b */
[----:B------:R-:W-:-:S04]  /*34020*/  IMAD.WIDE.U32 R8, R65, R58, R8 ;  /* 0x0000003a41087225 */ /* 0x000fc800078e0008 */
        /* <DEDUP_REMOVED lines=9> */
[----:B------:R-:W-:Y:S02]  /*340c0*/  IMAD.X R63, RZ, RZ, RZ, P4 ;  /* 0x000000ffff3f7224 */ /* 0x000fe400020e06ff */
[----:B------:R-:W-:Y:S02]  /*340d0*/  IMAD.MOV.U32 R65, RZ, RZ, R68 ;  /* 0x000000ffff417224 */ /* 0x000fe400078e0044 */
[----:B------:R-:W-:Y:S01]  /*340e0*/  IMAD.MOV.U32 R70, RZ, RZ, R60 ;  /* 0x000000ffff467224 */ /* 0x000fe200078e003c */
[----:B------:R-:W-:Y:S01]  /*340f0*/  IADD3 R59, PT, PT, R5, R59, R63 ;  /* 0x0000003b053b7210 */ /* 0x000fe20007ffe03f */
[----:B------:R-:W-:Y:S01]  /*34100*/  IMAD.MOV.U32 R71, RZ, RZ, R4 ;  /* 0x000000ffff477224 */ /* 0x000fe200078e0004 */
[----:B------:R-:W-:Y:S02]  /*34110*/  MOV R63, R80 ;  /* 0x00000050003f7202 */ /* 0x000fe40000000f00 */
        /* <DEDUP_REMOVED lines=33> */
.L_x_348:
        /* <DEDUP_REMOVED lines=22> */
.L_x_349:
[----:B------:R-:W-:Y:S01]  /*34490*/  SHF.L.U64.HI R9, R71, 0x1, R5 ;  /* 0x0000000147097819 */ /* 0x000fe20000010205 */
[----:B------:R-:W-:Y:S01]  /*344a0*/  IMAD.WIDE.U32 R4, R59, 0x2, RZ ;  /* 0x000000023b047825 */ /* 0x000fe200078e00ff */
[C---:B------:R-:W-:Y:S02]  /*344b0*/  SHF.L.U64.HI R60, R82.reuse, 0x1, R67 ;  /* 0x00000001523c7819 */ /* 0x040fe40000010243 */
[----:B------:R-:W-:Y:S01]  /*344c0*/  LOP3.LUT R73, R9, 0x1, RZ, 0xc0, !PT ;  /* 0x0000000109497812 */ /* 0x000fe200078ec0ff */
[----:B------:R-:W-:Y:S01]  /*344d0*/  IMAD.SHL.U32 R68, R82, 0x2, RZ ;  /* 0x0000000252447824 */ /* 0x000fe200078e00ff */
[----:B------:R-:W-:Y:S02]  /*344e0*/  SHF.L.U32 R67, R65, 0x1, RZ ;  /* 0x0000000141437819 */ /* 0x000fe400000006ff */
[----:B------:R-:W-:Y:S02]  /*344f0*/  IADD3 R9, P2, PT, R4, R73, RZ ;  /* 0x0000004904097210 */ /* 0x000fe40007f5e0ff */
[----:B------:R-:W-:-:S02]  /*34500*/  LOP3.LUT R60, R60, 0x1, RZ, 0xc0, !PT ;  /* 0x000000013c3c7812 */ /* 0x000fc400078ec0ff */
[C---:B------:R-:W-:Y:S01]  /*34510*/  ISETP.GT.U32.AND P0, PT, R9.reuse, R64, PT ;  /* 0x000000400900720c */ /* 0x040fe20003f04070 */
[----:B------:R-:W-:Y:S01]  /*34520*/  IMAD.X R72, RZ, RZ, R5, P2 ;  /* 0x000000ffff487224 */ /* 0x000fe200010e0605 */
[----:B------:R-:W-:Y:S02]  /*34530*/  ISETP.GT.U32.AND P1, PT, R9, -0x1, PT ;  /* 0xffffffff0900780c */ /* 0x000fe40003f24070 */
[----:B------:R-:W-:Y:S02]  /*34540*/  SHF.R.U32.HI R9, RZ, 0x1f, R8 ;  /* 0x0000001fff097819 */ /* 0x000fe40000011608 */
[----:B------:R-:W-:Y:S02]  /*34550*/  ISETP.GT.U32.OR.EX P0, PT, R72, RZ, P0, P1 ;  /* 0x000000ff4800720c */ /* 0x000fe40000704510 */
[----:B------:R-:W-:Y:S01]  /*34560*/  LOP3.LUT R67, R60, 0xfffffffe, R67, 0xf8, !PT ;  /* 0xfffffffe3c437812 */ /* 0x000fe200078ef843 */
[----:B------:R-:W-:Y:S01]  /*34570*/  IMAD.SHL.U32 R60, R70, 0x2, RZ ;  /* 0x00000002463c7824 */ /* 0x000fe200078e00ff */
[----:B------:R-:W-:Y:S01]  /*34580*/  SHF.L.U64.HI R65, R65, 0x1, R66 ;  /* 0x0000000141417819 */ /* 0x000fe20000010242 */
[----:B------:R-:W-:Y:S01]  /*34590*/  IMAD.SHL.U32 R66, R78, 0x2, RZ ;  /* 0x000000024e427824 */ /* 0x000fe200078e00ff */
[----:B------:R-:W-:-:S02]  /*345a0*/  SHF.L.U64.HI R72, R70, 0x1, R61 ;  /* 0x0000000146487819 */ /* 0x000fc4000001023d */
[----:B------:R-:W-:Y:S02]  /*345b0*/  SHF.L.U64.HI R70, R78, 0x1, R69 ;  /* 0x000000014e467819 */ /* 0x000fe40000010245 */
[----:B------:R-:W-:Y:S02]  /*345c0*/  SHF.L.U64.HI R61, R63, 0x1, R81 ;  /* 0x000000013f3d7819 */ /* 0x000fe40000010251 */
[----:B------:R-:W-:Y:S01]  /*345d0*/  LOP3.LUT R68, R9, 0xfffffffe, R68, 0xf8, !PT ;  /* 0xfffffffe09447812 */ /* 0x000fe200078ef844 */
        /* <DEDUP_REMOVED lines=10> */
[----:B------:R-:W-:Y:S01]  /*34680*/  SHF.L.U32 R9, R8, 0x1, RZ ;  /* 0x0000000108097819 */ /* 0x000fe200000006ff */
[----:B------:R-:W-:Y:S06]  /*34690*/  @P0 BRA `(.L_x_350) ;  /* 0x0000000000700947 */ /* 0x000fec0003800000 */
[----:B------:R-:W-:-:S04]  /*346a0*/  LOP3.LUT R61, R73, R4, RZ, 0xfc, !PT ;  /* 0x00000004493d7212 */ /* 0x000fc800078efcff */
[----:B------:R-:W-:-:S13]  /*346b0*/  ISETP.GE.U32.AND P0, PT, R61, R64, PT ;  /* 0x000000403d00720c */ /* 0x000fda0003f06070 */
[----:B------:R-:W-:Y:S05]  /*346c0*/  @!P0 BRA `(.L_x_351) ;  /* 0x0000000000c48947 */ /* 0x000fea0003800000 */
        /* <DEDUP_REMOVED lines=23> */
[----:B------:R-:W-:-:S13]  /*34840*/  ISETP.GT.U32.OR P0, PT, R53, R68, !P0 ;  /* 0x000000443500720c */ /* 0x000fda0004704470 */
[----:B------:R-:W-:Y:S05]  /*34850*/  @P0 BRA `(.L_x_351) ;  /* 0x0000000000600947 */ /* 0x000fea0003800000 */
.L_x_350:
        /* <DEDUP_REMOVED lines=24> */
.L_x_351:
[----:B------:R-:W-:Y:S01]  /*349e0*/  IADD3 R5, P0, PT, -R9, R49, RZ ;  /* 0x0000003109057210 */ /* 0x000fe20007f1e1ff */
[----:B------:R-:W-:-:S03]  /*349f0*/  VIADD R31, R31, UR11 ;  /* 0x0000000b1f1f7c36 */ /* 0x000fc60008000000 */
[----:B------:R-:W-:-:S04]  /*34a00*/  IADD3.X R9, PT, PT, RZ, -0x1, RZ, P0, !PT ;  /* 0xffffffffff097810 */ /* 0x000fc800007fe4ff */
[----:B------:R-:W-:-:S04]  /*34a10*/  SHF.R.U32.HI R9, RZ, 0x1f, R9 ;  /* 0x0000001fff097819 */ /* 0x000fc80000011609 */
[----:B------:R-:W-:-:S04]  /*34a20*/  IADD3 R68, P0, P1, R62, -R9, -R68 ;  /* 0x800000093e447210 */ /* 0x000fc8000791e844 */
[----:B------:R-:W-:Y:S02]  /*34a30*/  IADD3.X R4, PT, PT, RZ, -0x1, R39, P0, P1 ;  /* 0xffffffffff047810 */ /* 0x000fe400007e2427 */
[----:B------:R-:W-:Y:S02]  /*34a40*/  ISETP.GE.U32.AND P0, PT, R31, UR11, PT ;  /* 0x0000000b1f007c0c */ /* 0x000fe4000bf06070 */
[----:B------:R-:W-:Y:S02]  /*34a50*/  SHF.R.U32.HI R4, RZ, 0x1f, R4 ;  /* 0x0000001fff047819 */ /* 0x000fe40000011604 */
[----:B------:R-:W-:Y:S02]  /*34a60*/  SEL R9, RZ, 0x1, P0 ;  /* 0x00000001ff097807 */ /* 0x000fe40000000000 */
[----:B------:R-:W-:-:S04]  /*34a70*/  IADD3 R51, P1, P2, R51, -R4, -R67 ;  /* 0x8000000433337210 */ /* 0x000fc80007a3e843 */
[----:B------:R-:W-:Y:S02]  /*34a80*/  IADD3.X R49, PT, PT, RZ, -0x1, R39, P1, P2 ;  /* 0xffffffffff317810 */ /* 0x000fe40000fe4427 */
[----:B------:R-:W-:Y:S02]  /*34a90*/  IADD3 R38, P2, P3, R38, UR10, R9 ;  /* 0x0000000a26267c10 */ /* 0x000fe4000fb5e009 */
[----:B------:R-:W-:Y:S02]  /*34aa0*/  SHF.R.U32.HI R49, RZ, 0x1f, R49 ;  /* 0x0000001fff317819 */ /* 0x000fe40000011631 */
[----:B------:R-:W-:Y:S02]  /*34ab0*/  IADD3.X R4, PT, PT, RZ, RZ, RZ, P2, P3 ;  /* 0x000000ffff047210 */ /* 0x000fe400017e64ff */
[----:B------:R-:W-:-:S04]  /*34ac0*/  IADD3 R60, P0, P1, R74, -R49, -R60 ;  /* 0x800000314a3c7210 */ /* 0x000fc8000791e83c */
[----:B------:R-:W-:Y:S02]  /*34ad0*/  IADD3.X R62, PT, PT, RZ, -0x1, R39, P0, P1 ;  /* 0xffffffffff3e7810 */ /* 0x000fe400007e2427 */
[----:B------:R-:W-:Y:S02]  /*34ae0*/  IADD3 R89, P0, P1, R33, UR9, R4 ;  /* 0x0000000921597c10 */ /* 0x000fe4000f91e004 */
[----:B------:R-:W-:Y:S02]  /*34af0*/  SHF.R.U32.HI R62, RZ, 0x1f, R62 ;  /* 0x0000001fff3e7819 */ /* 0x000fe4000001163e */
[----:B------:R-:W-:Y:S02]  /*34b00*/  IADD3.X R9, PT, PT, RZ, RZ, RZ, P0, P1 ;  /* 0x000000ffff097210 */ /* 0x000fe400007e24ff */
[----:B------:R-:W-:Y:S02]  /*34b10*/  IADD3 R62, P0, P1, R77, -R62, -R63 ;  /* 0x8000003e4d3e7210 */ /* 0x000fe4000791e83f */
[----:B------:R-:W-:-:S02]  /*34b20*/  IADD3 R40, P2, P3, R40, UR8, R9 ;  /* 0x0000000828287c10 */ /* 0x000fc4000fb5e009 */
[----:B------:R-:W-:Y:S02]  /*34b30*/  IADD3.X R63, PT, PT, RZ, -0x1, R39, P0, P1 ;  /* 0xffffffffff3f7810 */ /* 0x000fe400007e2427 */
[----:B------:R-:W-:Y:S02]  /*34b40*/  IADD3.X R4, PT, PT, RZ, RZ, RZ, P2, P3 ;  /* 0x000000ffff047210 */ /* 0x000fe400017e64ff */
[----:B------:R-:W-:Y:S02]  /*34b50*/  SHF.R.U32.HI R63, RZ, 0x1f, R63 ;  /* 0x0000001fff3f7819 */ /* 0x000fe4000001163f */
[----:B------:R-:W-:Y:S02]  /*34b60*/  IADD3 R49, P2, P3, R35, UR7, R4 ;  /* 0x0000000723317c10 */ /* 0x000fe4000fb5e004 */
[----:B------:R-:W-:Y:S02]  /*34b70*/  IADD3 R63, P0, P1, R76, -R63, -R66 ;  /* 0x8000003f4c3f7210 */ /* 0x000fe4000791e842 */
[----:B------:R-:W-:-:S02]  /*34b80*/  IADD3.X R9, PT, PT, RZ, RZ, RZ, P2, P3 ;  /* 0x000000ffff097210 */ /* 0x000fc400017e64ff */
        /* <DEDUP_REMOVED lines=11> */
[----:B------:R-:W-:-:S02]  /*34c40*/  ISETP.LE.U32.AND P0, PT, R33, R64, PT ;  /* 0x000000402100720c */ /* 0x000fc40003f03070 */
[----:B------:R-:W-:Y:S02]  /*34c50*/  ISETP.GT.U32.AND P1, PT, R66, -0x1, PT ;  /* 0xffffffff4200780c */ /* 0x000fe40003f24070 */
[----:B------:R-:W-:Y:S02]  /*34c60*/  IADD3.X R9, PT, PT, RZ, -0x1, R39, P2, P3 ;  /* 0xffffffffff097810 */ /* 0x000fe400017e6427 */
[----:B------:R-:W-:Y:S02]  /*34c70*/  ISETP.GT.U32.AND P2, PT, R33, -0x1, PT ;  /* 0xffffffff2100780c */ /* 0x000fe40003f44070 */
[----:B------:R-:W-:Y:S02]  /*34c80*/  ISETP.GT.AND.EX P1, PT, R9, -0x1, PT, P1 ;  /* 0xffffffff0900780c */ /* 0x000fe40003f24310 */
[----:B------:R-:W-:-:S04]  /*34c90*/  IADD3.X R8, PT, PT, RZ, RZ, RZ, P4, P5 ;  /* 0x000000ffff087210 */ /* 0x000fc800027ea4ff */
        /* <DEDUP_REMOVED lines=18> */
.L_x_352:
        /* <DEDUP_REMOVED lines=28> */
.L_x_353:
        /* <DEDUP_REMOVED lines=22> */
.L_x_354:
[----:B------:R-:W-:-:S04]  /*350e0*/  IMAD.WIDE.U32 R74, R31, R31, RZ ;  /* 0x0000001f1f4a7225 */ /* 0x000fc800078e00ff */
[----:B------:R-:W-:Y:S02]  /*350f0*/  HFMA2 R77, -RZ, RZ, 0, 0 ;  /* 0x00000000ff4d7431 */ /* 0x000fe400000001ff */
[----:B------:R-:W-:Y:S02]  /*35100*/  HFMA2 R51, -RZ, RZ, 0, 0 ;  /* 0x00000000ff337431 */ /* 0x000fe400000001ff */
[----:B------:R-:W-:Y:S01]  /*35110*/  IMAD.MOV.U32 R69, RZ, RZ, RZ ;  /* 0x000000ffff457224 */ /* 0x000fe200078e00ff */
[----:B------:R-:W-:Y:S01]  /*35120*/  MOV R68, R75 ;  /* 0x0000004b00447202 */ /* 0x000fe20000000f00 */
[----:B------:R-:W-:Y:S02]  /*35130*/  IMAD.MOV.U32 R83, RZ, RZ, RZ ;  /* 0x000000ffff537224 */ /* 0x000fe400078e00ff */
[----:B------:R-:W-:Y:S02]  /*35140*/  IMAD.MOV.U32 R71, RZ, RZ, RZ ;  /* 0x000000ffff477224 */ /* 0x000fe400078e00ff */
[----:B------:R-:W-:-:S04]  /*35150*/  IMAD.WIDE.U32 R68, R31, R38, R68 ;  /* 0x000000261f447225 */ /* 0x000fc800078e0044 */
[----:B------:R-:W-:Y:S01]  /*35160*/  IMAD.MOV.U32 R70, RZ, RZ, R68 ;  /* 0x000000ffff467224 */ /* 0x000fe200078e0044 */
[----:B------:R-:W-:Y:S01]  /*35170*/  IADD3 R76, PT, PT, R69, R83, RZ ;  /* 0x00000053454c7210 */ /* 0x000fe20007ffe0ff */
[----:B------:R-:W-:Y:S01]  /*35180*/  IMAD.MOV.U32 R35, RZ, RZ, RZ ;  /* 0x000000ffff237224 */ /* 0x000fe200078e00ff */
[----:B------:R-:W-:Y:S01]  /*35190*/  LOP3.LUT R68, R74, 0xfffffffd, RZ, 0xc0, !PT ;  /* 0xfffffffd4a447812 */ /* 0x000fe200078ec0ff */
[----:B------:R-:W-:-:S04]  /*351a0*/  IMAD.WIDE.U32 R70, R31, R38, R70 ;  /* 0x000000261f467225 */ /* 0x000fc800078e0046 */
[----:B------:R-:W-:-:S04]  /*351b0*/  IMAD.WIDE.U32 R76, R31, R89, R76 ;  /* 0x000000591f4c7225 */ /* 0x000fc800078e004c */
[----:B------:R-:W-:Y:S02]  /*351c0*/  IMAD.IADD R73, R83, 0x1, R71 ;  /* 0x0000000153497824 */ /* 0x000fe400078e0247 */
[----:B------:R-:W-:Y:S02]  /*351d0*/  IMAD R91, R74, R29, RZ ;  /* 0x0000001d4a5b7224 */ /* 0x000fe400078e02ff */
[----:B------:R-:W-:Y:S01]  /*351e0*/  IMAD.MOV.U32 R69, RZ, RZ, RZ ;  /* 0x000000ffff457224 */ /* 0x000fe200078e00ff */
[----:B------:R-:W-:Y:S01]  /*351f0*/  IADD3 R72, P0, PT, R73, R76, RZ ;  /* 0x0000004c49487210 */ /* 0x000fe20007f1e0ff */
[----:B------:R-:W-:Y:S01]  /*35200*/  IMAD.IADD R76, R77, 0x1, R35 ;  /* 0x000000014d4c7824 */ /* 0x000fe200078e0223 */
[----:B------:R-:W-:Y:S01]  /*35210*/  MOV R77, RZ ;  /* 0x000000ff004d7202 */ /* 0x000fe20000000f00 */
[----:B------:R-:W-:Y:S01]  /*35220*/  IMAD.MOV.U32 R81, RZ, RZ, RZ ;  /* 0x000000ffff517224 */ /* 0x000fe200078e00ff */
[----:B------:R-:W-:Y:S01]  /*35230*/  IADD3.X R73, PT, PT, RZ, RZ, RZ, P0, !PT ;  /* 0x000000ffff497210 */ /* 0x000fe200007fe4ff */
[----:B------:R-:W-:-:S04]  /*35240*/  IMAD.HI.U32 R69, R91, R52, R68 ;  /* 0x000000345b457227 */ /* 0x000fc800078e0044 */
[----:B------:R-:W-:Y:S01]  /*35250*/  IMAD.WIDE.U32 R72, R38, R38, R72 ;  /* 0x0000002626487225 */ /* 0x000fe200078e0048 */
[----:B------:R-:W-:-:S03]  /*35260*/  IADD3 R70, P1, PT, R69, R70, RZ ;  /* 0x0000004645467210 */ /* 0x000fc60007f3e0ff */
[----:B------:R-:W-:Y:S01]  /*35270*/  IMAD.WIDE.U32 R76, R31, R40, R76 ;  /* 0x000000281f4c7225 */ /* 0x000fe200078e004c */
[----:B------:R-:W-:-:S03]  /*35280*/  IADD3.X R71, PT, PT, RZ, RZ, RZ, P1, !PT ;  /* 0x000000ffff477210 */ /* 0x000fc60000ffe4ff */
[----:B------:R-:W-:Y:S02]  /*35290*/  IMAD.IADD R83, R83, 0x1, R73 ;  /* 0x0000000153537824 */ /* 0x000fe400078e0249 */
[----:B------:R-:W-:Y:S02]  /*352a0*/  HFMA2 R73, -RZ, RZ, 0, 0 ;  /* 0x00000000ff497431 */ /* 0x000fe400000001ff */
[----:B------:R-:W-:Y:S01]  /*352b0*/  IMAD.WIDE.U32 R70, R91, R53, R70 ;  /* 0x000000355b467225 */ /* 0x000fe200078e0046 */
[----:B------:R-:W-:-:S03]  /*352c0*/  IADD3 R82, P0, PT, R83, R76, RZ ;  /* 0x0000004c53527210 */ /* 0x000fc60007f1e0ff */
[----:B------:R-:W-:Y:S01]  /*352d0*/  IMAD.IADD R76, R77, 0x1, R81 ;  /* 0x000000014d4c7824 */ /* 0x000fe200078e0251 */
[----:B------:R-:W-:Y:S01]  /*352e0*/  MOV R74, R70 ;  /* 0x00000046004a7202 */ /* 0x000fe20000000f00 */
[----:B------:R-:W-:Y:S02]  /*352f0*/  IMAD.MOV.U32 R77, RZ, RZ, RZ ;  /* 0x000000ffff4d7224 */ /* 0x000fe400078e00ff */
[----:B------:R-:W-:Y:S02]  /*35300*/  IMAD.X R83, RZ, RZ, RZ, P0 ;  /* 0x000000ffff537224 */ /* 0x000fe400000e06ff */
[----:B------:R-:W-:-:S04]  /*35310*/  IMAD.WIDE.U32 R72, R31, R89, R72 ;  /* 0x000000591f487225 */ /* 0x000fc800078e0048 */
        /* <DEDUP_REMOVED lines=8> */
[----:B------:R-:W-:Y:S01]  /*353a0*/  IMAD.X R83, RZ, RZ, RZ, P1 ;  /* 0x000000ffff537224 */ /* 0x000fe200008e06ff */
[----:B------:R-:W-:Y:S01]  /*353b0*/  IADD3 R70, PT, PT, R77, R93, RZ ;  /* 0x0000005d4d467210 */ /* 0x000fe20007ffe0ff */
[----:B------:R-:W-:Y:S01]  /*353c0*/  IMAD.X R69, RZ, RZ, RZ, P0 ;  /* 0x000000ffff457224 */ /* 0x000fe200000e06ff */
[----:B------:R-:W-:Y:S01]  /*353d0*/  IADD3 R72, P0, PT, R71, R72, RZ ;  /* 0x0000004847487210 */ /* 0x000fe20007f1e0ff */
[----:B------:R-:W-:-:S04]  /*353e0*/  IMAD.WIDE.U32 R82, R38, R89, R82 ;  /* 0x0000005926527225 */ /* 0x000fc800078e0052 */
[----:B------:R-:W-:-:S04]  /*353f0*/  IMAD.WIDE.U32 R68, R38, R40, R68 ;  /* 0x0000002826447225 */ /* 0x000fc800078e0044 */
[----:B------:R-:W-:Y:S02]  /*35400*/  IMAD.MOV.U32 R71, RZ, RZ, RZ ;  /* 0x000000ffff477224 */ /* 0x000fe400078e00ff */
[----:B------:R-:W-:Y:S02]  /*35410*/  IMAD.IADD R37, R35, 0x1, R83 ;  /* 0x0000000123257824 */ /* 0x000fe400078e0253 */
[----:B------:R-:W-:-:S03]  /*35420*/  IMAD.WIDE.U32 R70, R31, R67, R70 ;  /* 0x000000431f467225 */ /* 0x000fc600078e0046 */
[----:B------:R-:W-:Y:S01]  /*35430*/  IADD3 R68, P1, PT, R37, R68, RZ ;  /* 0x0000004425447210 */ /* 0x000fe20007f3e0ff */
[----:B------:R-:W-:Y:S02]  /*35440*/  IMAD.IADD R59, R81, 0x1, R69 ;  /* 0x00000001513b7824 */ /* 0x000fe400078e0245 */
[----:B------:R-:W-:Y:S02]  /*35450*/  IMAD.MOV.U32 R75, RZ, RZ, RZ ;  /* 0x000000ffff4b7224 */ /* 0x000fe400078e00ff */
[----:B------:R-:W-:Y:S01]  /*35460*/  IMAD.X R73, RZ, RZ, RZ, P0 ;  /* 0x000000ffff497224 */ /* 0x000fe200000e06ff */
[----:B------:R-:W-:Y:S01]  /*35470*/  IADD3 R70, P0, PT, R59, R70, RZ ;  /* 0x000000463b467210 */ /* 0x000fe20007f1e0ff */
[----:B------:R-:W-:Y:S02]  /*35480*/  IMAD.MOV.U32 R83, RZ, RZ, RZ ;  /* 0x000000ffff537224 */ /* 0x000fe400078e00ff */
[----:B------:R-:W-:Y:S01]  /*35490*/  IMAD.HI.U32 R75, R87, R52, R74 ;  /* 0x00000034574b7227 */ /* 0x000fe200078e004a */
[----:B------:R-:W-:-:S03]  /*354a0*/  IADD3 R74, PT, PT, R71, R51, RZ ;  /* 0x00000033474a7210 */ /* 0x000fc60007ffe0ff */
[----:B------:R-:W-:-:S04]  /*354b0*/  IMAD.WIDE.U32 R72, R91, R54, R72 ;  /* 0x000000365b487225 */ /* 0x000fc800078e0048 */
[----:B------:R-:W-:Y:S02]  /*354c0*/  IMAD.X R69, RZ, RZ, RZ, P1 ;  /* 0x000000ffff457224 */ /* 0x000fe400008e06ff */
[----:B------:R-:W-:-:S04]  /*354d0*/  IMAD.WIDE.U32 R82, R31, R40, R82 ;  /* 0x000000281f527225 */ /* 0x000fc800078e0052 */
[----:B------:R-:W-:Y:S01]  /*354e0*/  IMAD.X R71, RZ, RZ, RZ, P0 ;  /* 0x000000ffff477224 */ /* 0x000fe200000e06ff */
[----:B------:R-:W-:Y:S01]  /*354f0*/  IADD3 R78, P0, PT, R72, R75, RZ ;  /* 0x0000004b484e7210 */ /* 0x000fe20007f1e0ff */
[----:B------:R-:W-:Y:S01]  /*35500*/  IMAD.WIDE.U32 R68, R89, R89, R68 ;  /* 0x0000005959447225 */ /* 0x000fe200078e0044 */
[----:B------:R-:W-:Y:S02]  /*35510*/  IADD3 R37, PT, PT, R81, R83, RZ ;  /* 0x0000005351257210 */ /* 0x000fe40007ffe0ff */
[----:B------:R-:W-:Y:S01]  /*35520*/  MOV R75, RZ ;  /* 0x000000ff004b7202 */ /* 0x000fe20000000f00 */
[----:B------:R-:W-:Y:S01]  /*35530*/  IMAD.WIDE.U32 R70, R38, R49, R70 ;  /* 0x0000003126467225 */ /* 0x000fe200078e0046 */
[----:B------:R-:W-:Y:S02]  /*35540*/  IADD3 R82, P3, PT, R73, R82, RZ ;  /* 0x0000005249527210 */ /* 0x000fe40007f7e0ff */
        /* <DEDUP_REMOVED lines=8> */
[----:B------:R-:W-:Y:S02]  /*355d0*/  IADD3 R74, P0, PT, R71, R74, RZ ;  /* 0x0000004a474a7210 */ /* 0x000fe40007f1e0ff */
[----:B------:R-:W-:Y:S01]  /*355e0*/  IADD3.X R77, PT, PT, RZ, RZ, RZ, P1, !PT ;  /* 0x000000ffff4d7210 */ /* 0x000fe20000ffe4ff */
[----:B------:R-:W-:Y:S02]  /*355f0*/  IMAD.X R83, RZ, RZ, RZ, P3 ;  /* 0x000000ffff537224 */ /* 0x000fe400018e06ff */
[----:B------:R-:W-:Y:S02]  /*35600*/  IMAD R37, R78, R29, RZ ;  /* 0x0000001d4e257224 */ /* 0x000fe400078e02ff */
[----:B------:R-:W-:Y:S02]  /*35610*/  IMAD.MOV.U32 R70, RZ, RZ, R78 ;  /* 0x000000ffff467224 */ /* 0x000fe400078e004e */
[----:B------:R-:W-:-:S02]  /*35620*/  IMAD.MOV.U32 R71, RZ, RZ, RZ ;  /* 0x000000ffff477224 */ /* 0x000fc400078e00ff */
[----:B------:R-:W-:-:S04]  /*35630*/  IMAD.WIDE.U32 R82, R91, R55, R82 ;  /* 0x000000375b527225 */ /* 0x000fc800078e0052 */
[----:B------:R-:W-:Y:S02]  /*35640*/  IMAD.MOV.U32 R85, RZ, RZ, RZ ;  /* 0x000000ffff557224 */ /* 0x000fe400078e00ff */
[----:B------:R-:W-:-:S04]  /*35650*/  IMAD.WIDE.U32 R68, R38, R40, R68 ;  /* 0x0000002826447225 */ /* 0x000fc800078e0044 */
[----:B------:R-:W-:Y:S01]  /*35660*/  IMAD.HI.U32 R59, R37, R52, R70 ;  /* 0x00000034253b7227 */ /* 0x000fe200078e0046 */
[----:B------:R-:W-:-:S03]  /*35670*/  IADD3 R70, P2, PT, R82, R79, RZ ;  /* 0x0000004f52467210 */ /* 0x000fc60007f5e0ff */
[----:B------:R-:W-:Y:S01]  /*35680*/  IMAD.IADD R72, R75, 0x1, R85 ;  /* 0x000000014b487824 */ /* 0x000fe200078e0255 */
[----:B------:R-:W-:Y:S01]  /*35690*/  IADD3.X R71, PT, PT, RZ, RZ, RZ, P2, !PT ;  /* 0x000000ffff477210 */ /* 0x000fe200017fe4ff */
[----:B------:R-:W-:Y:S02]  /*356a0*/  IMAD.X R75, RZ, RZ, RZ, P0 ;  /* 0x000000ffff4b7224 */ /* 0x000fe400000e06ff */
[----:B------:R-:W-:-:S04]  /*356b0*/  IMAD.WIDE.U32 R76, R89, R40, R76 ;  /* 0x00000028594c7225 */ /* 0x000fc800078e004c */
[C---:B------:R-:W-:Y:S01]  /*356c0*/  IMAD.IADD R35, R81.reuse, 0x1, R69 ;  /* 0x0000000151237824 */ /* 0x040fe200078e0245 */
[----:B------:R-:W-:Y:S01]  /*356d0*/  IADD3 R61, PT, PT, R81, R77, RZ ;  /* 0x0000004d513d7210 */ /* 0x000fe20007ffe0ff */
[----:B------:R-:W-:Y:S02]  /*356e0*/  IMAD.MOV.U32 R69, RZ, RZ, RZ ;  /* 0x000000ffff457224 */ /* 0x000fe400078e00ff */
[----:B------:R-:W-:Y:S01]  /*356f0*/  IMAD.WIDE.U32 R74, R38, R67, R74 ;  /* 0x00000043264a7225 */ /* 0x000fe200078e004a */
[----:B------:R-:W-:-:S03]  /*35700*/  IADD3 R76, P0, PT, R35, R76, RZ ;  /* 0x0000004c234c7210 */ /* 0x000fc60007f1e0ff */
[----:B------:R-:W-:Y:S01]  /*35710*/  IMAD.MOV.U32 R73, RZ, RZ, RZ ;  /* 0x000000ffff497224 */ /* 0x000fe200078e00ff */
        /* <DEDUP_REMOVED lines=8> */
[----:B------:R-:W-:Y:S01]  /*357a0*/  IMAD.MOV.U32 R35, RZ, RZ, RZ ;  /* 0x000000ffff237224 */ /* 0x000fe200078e00ff */
[----:B------:R-:W-:Y:S01]  /*357b0*/  IADD3 R68, P3, PT, R70, R59, RZ ;  /* 0x0000003b46447210 */ /* 0x000fe20007f7e0ff */
[----:B------:R-:W-:Y:S02]  /*357c0*/  IMAD.IADD R79, R93, 0x1, R69 ;  /* 0x000000015d4f7824 */ /* 0x000fe400078e0245 */
[----:B------:R-:W-:Y:S01]  /*357d0*/  IMAD.WIDE.U32 R76, R89, R40, R76 ;  /* 0x00000028594c7225 */ /* 0x000fe200078e004c */
[----:B------:R-:W-:-:S03]  /*357e0*/  IADD3.X R69, PT, PT, RZ, RZ, RZ, P3, !PT ;  /* 0x000000ffff457210 */ /* 0x000fc60001ffe4ff */
        /* <DEDUP_REMOVED lines=12> */
[----:B------:R-:W-:Y:S01]  /*358b0*/  IMAD.WIDE.U32 R82, R91, R56, R82 ;  /* 0x000000385b527225 */ /* 0x000fe200078e0052 */
[----:B------:R-:W-:-:S03]  /*358c0*/  IADD3 R73, PT, PT, R85, R73, RZ ;  /* 0x0000004955497210 */ /* 0x000fc60007ffe0ff */
[----:B------:R-:W-:Y:S01]  /*358d0*/  IMAD.X R79, RZ, RZ, RZ, P1 ;  /* 0x000000ffff4f7224 */ /* 0x000fe200008e06ff */
[----:B------:R-:W-:Y:S01]  /*358e0*/  IADD3 R72, P1, PT, R75, R72, RZ ;  /* 0x000000484b487210 */ /* 0x000fe20007f3e0ff */
[----:B------:R-:W-:Y:S01]  /*358f0*/  IMAD R61, R68, R29, RZ ;  /* 0x0000001d443d7224 */ /* 0x000fe200078e02ff */
[----:B------:R-:W-:Y:S01]  /*35900*/  IADD3 R70, P2, PT, R82, R71, RZ ;  /* 0x0000004752467210 */ /* 0x000fe20007f5e0ff */
[----:B------:R-:W-:Y:S02]  /*35910*/  IMAD.MOV.U32 R77, RZ, RZ, RZ ;  /* 0x000000ffff4d7224 */ /* 0x000fe400078e00ff */
[----:B------:R-:W-:Y:S02]  /*35920*/  IMAD.X R75, RZ, RZ, RZ, P0 ;  /* 0x000000ffff4b7224 */ /* 0x000fe400000e06ff */
[----:B------:R-:W-:-:S04]  /*35930*/  IMAD.WIDE.U32 R78, R38, R49, R78 ;  /* 0x00000031264e7225 */ /* 0x000fc800078e004e */
[----:B------:R-:W-:Y:S01]  /*35940*/  IMAD.HI.U32 R59, R61, R52, R76 ;  /* 0x000000343d3b7227 */ /* 0x000fe200078e004c */
[----:B------:R-:W-:Y:S02]  /*35950*/  IADD3 R77, PT, PT, R93, R79, RZ ;  /* 0x0000004f5d4d7210 */ /* 0x000fe40007ffe0ff */
[----:B------:R-:W-:Y:S01]  /*35960*/  IADD3 R76, P0, PT, R73, R42, RZ ;  /* 0x0000002a494c7210 */ /* 0x000fe20007f1e0ff */
        /* <DEDUP_REMOVED lines=8> */
[----:B------:R-:W-:Y:S02]  /*359f0*/  IMAD.MOV.U32 R79, RZ, RZ, RZ ;  /* 0x000000ffff4f7224 */ /* 0x000fe400078e00ff */
        /* <DEDUP_REMOVED lines=11> */
[----:B------:R-:W-:Y:S01]  /*35ab0*/  IADD3 R75, PT, PT, R93, R75, RZ ;  /* 0x0000004b5d4b7210 */ /* 0x000fe20007ffe0ff */
[----:B------:R-:W-:Y:S02]  /*35ac0*/  IMAD.X R81, RZ, RZ, RZ, P0 ;  /* 0x000000ffff517224 */ /* 0x000fe400000e06ff */
[----:B------:R-:W-:Y:S02]  /*35ad0*/  IMAD.IADD R79, R51, 0x1, R79 ;  /* 0x00000001334f7824 */ /* 0x000fe400078e024f */
[----:B------:R-:W-:-:S02]  /*35ae0*/  IMAD.X R83, RZ, RZ, RZ, P2 ;  /* 0x000000ffff537224 */ /* 0x000fc400010e06ff */
[----:B------:R-:W-:Y:S01]  /*35af0*/  IMAD.WIDE.U32 R72, R40, R49, R72 ;  /* 0x0000003128487225 */ /* 0x000fe200078e0048 */
[----:B------:R-:W-:-:S03]  /*35b00*/  IADD3 R70, P3, PT, R79, R74, RZ ;  /* 0x0000004a4f467210 */ /* 0x000fc60007f7e0ff */
[----:B------:R-:W-:Y:S02]  /*35b10*/  HFMA2 R79, -RZ, RZ, 0, 0 ;  /* 0x00000000ff4f7431 */ /* 0x000fe400000001ff */
[----:B------:R-:W-:Y:S01]  /*35b20*/  IMAD.WIDE.U32 R80, R89, R4, R80 ;  /* 0x0000000459507225 */ /* 0x000fe200078e0050 */
[----:B------:R-:W-:-:S03]  /*35b30*/  IADD3 R76, P2, PT, R75, R72, RZ ;  /* 0x000000484b4c7210 */ /* 0x000fc60007f5e0ff */
[----:B------:R-:W-:Y:S01]  /*35b40*/  IMAD.WIDE.U32 R82, R91, R57, R82 ;  /* 0x000000395b527225 */ /* 0x000fe200078e0052 */
[----:B------:R-:W-:-:S03]  /*35b50*/  IADD3 R42, PT, PT, R85, R81, RZ ;  /* 0x00000051552a7210 */ /* 0x000fc60007ffe0ff */
[----:B------:R-:W-:Y:S01]  /*35b60*/  IMAD.WIDE.U32 R68, R37, R54, R68 ;  /* 0x0000003625447225 */ /* 0x000fe200078e0044 */
[----:B------:R-:W-:-:S03]  /*35b70*/  IADD3 R72, P4, PT, R82, R71, RZ ;  /* 0x0000004752487210 */ /* 0x000fc60007f9e0ff */
[----:B------:R-:W-:Y:S01]  /*35b80*/  IMAD.IADD R77, R35, 0x1, R77 ;  /* 0x00000001234d7824 */ /* 0x000fe200078e024d */
[----:B------:R-:W-:Y:S01]  /*35b90*/  IADD3 R74, P5, PT, R68, R59, RZ ;  /* 0x0000003b444a7210 */ /* 0x000fe20007fbe0ff */
[----:B------:R-:W-:Y:S02]  /*35ba0*/  IMAD.IADD R73, R93, 0x1, R73 ;  /* 0x000000015d497824 */ /* 0x000fe400078e0249 */
[----:B------:R-:W-:Y:S01]  /*35bb0*/  IMAD.X R71, RZ, RZ, RZ, P3 ;  /* 0x000000ffff477224 */ /* 0x000fe200018e06ff */
        /* <DEDUP_REMOVED lines=11> */
[----:B------:R-:W-:-:S04]  /*35c70*/  IMAD.WIDE.U32 R72, R87, R56, R72 ;  /* 0x0000003857487225 */ /* 0x000fc800078e0048 */
[----:B------:R-:W-:Y:S01]  /*35c80*/  IMAD.MOV.U32 R71, RZ, RZ, RZ ;  /* 0x000000ffff477224 */ /* 0x000fe200078e00ff */
[----:B------:R-:W-:Y:S01]  /*35c90*/  IADD3 R82, P3, PT, R72, R69, RZ ;  /* 0x0000004548527210 */ /* 0x000fe20007f7e0ff */
[----:B------:R-:W-:Y:S02]  /*35ca0*/  IMAD.IADD R77, R93, 0x1, R77 ;  /* 0x000000015d4d7824 */ /* 0x000fe400078e024d */
[----:B------:R-:W-:Y:S02]  /*35cb0*/  IMAD R59, R74, R29, RZ ;  /* 0x0000001d4a3b7224 */ /* 0x000fe400078e02ff */
[----:B------:R-:W-:Y:S02]  /*35cc0*/  IMAD.MOV.U32 R78, RZ, RZ, R74 ;  /* 0x000000ffff4e7224 */ /* 0x000fe400078e004a */
[----:B------:R-:W-:-:S04]  /*35cd0*/  IMAD.WIDE.U32 R80, R40, R67, R80 ;  /* 0x0000004328507225 */ /* 0x000fc800078e0050 */
[----:B------:R-:W-:Y:S01]  /*35ce0*/  IMAD.WIDE.U32 R70, R31, R4, R70 ;  /* 0x000000041f467225 */ /* 0x000fe200078e0046 */
[----:B------:R-:W-:-:S03]  /*35cf0*/  IADD3 R81, PT, PT, R51, R81, RZ ;  /* 0x0000005133517210 */ /* 0x000fc60007ffe0ff */
[----:B------:R-:W-:Y:S01]  /*35d00*/  IMAD.HI.U32 R42, R59, R52, R78 ;  /* 0x000000343b2a7227 */ /* 0x000fe200078e004e */
[----:B------:R-:W-:Y:S02]  /*35d10*/  IADD3 R70, P2, PT, R83, R70, RZ ;  /* 0x0000004653467210 */ /* 0x000fe40007f5e0ff */
[----:B------:R-:W-:Y:S01]  /*35d20*/  IADD3.X R83, PT, PT, RZ, RZ, RZ, P3, !PT ;  /* 0x000000ffff537210 */ /* 0x000fe20001ffe4ff */
[----:B------:R-:W-:Y:S01]  /*35d30*/  IMAD.X R69, RZ, RZ, RZ, P0 ;  /* 0x000000ffff457224 */ /* 0x000fe200000e06ff */
[----:B------:R-:W-:Y:S01]  /*35d40*/  IADD3 R78, P0, PT, R77, R80, RZ ;  /* 0x000000504d4e7210 */ /* 0x000fe20007f1e0ff */
[----:B------:R-:W-:Y:S02]  /*35d50*/  IMAD.X R77, RZ, RZ, RZ, P1 ;  /* 0x000000ffff4d7224 */ /* 0x000fe400008e06ff */
[----:B------:R-:W-:-:S04]  /*35d60*/  IMAD.WIDE.U32 R68, R89, R33, R68 ;  /* 0x0000002159447225 */ /* 0x000fc800078e0044 */
        /* <DEDUP_REMOVED lines=11> */
[----:B------:R-:W-:Y:S01]  /*35e20*/  IMAD.X R71, RZ, RZ, RZ, P2 ;  /* 0x000000ffff477224 */ /* 0x000fe200010e06ff */
[----:B------:R-:W-:Y:S01]  /*35e30*/  IADD3 R78, P2, PT, R77, R78, RZ ;  /* 0x0000004e4d4e7210 */ /* 0x000fe20007f5e0ff */
[----:B------:R-:W-:Y:S02]  /*35e40*/  IMAD.X R69, RZ, RZ, RZ, P1 ;  /* 0x000000ffff457224 */ /* 0x000fe400008e06ff */
        /* <DEDUP_REMOVED lines=23> */
[-C--:B------:R-:W-:Y:S01]  /*35fc0*/  IMAD.WIDE.U32 R74, R31, R33.reuse, R74 ;  /* 0x000000211f4a7225 */ /* 0x080fe200078e004a */
[----:B------:R-:W-:Y:S02]  /*35fd0*/  IADD3 R68, P2, PT, R79, R68, RZ ;  /* 0x000000444f447210 */ /* 0x000fe40007f5e0ff */
[----:B------:R-:W-:Y:S01]  /*35fe0*/  IADD3.X R79, PT, PT, RZ, RZ, RZ, P5, !PT ;  /* 0x000000ffff4f7210 */ /* 0x000fe20002ffe4ff */
[----:B------:R-:W-:Y:S01]  /*35ff0*/  IMAD.WIDE.U32 R80, R40, R33, R80 ;  /* 0x0000002128507225 */ /* 0x000fe200078e0050 */
[----:B------:R-:W-:Y:S02]  /*36000*/  IADD3 R74, P3, PT, R71, R74, RZ ;  /* 0x0000004a474a7210 */ /* 0x000fe40007f7e0ff */
[----:B------:R-:W-:Y:S01]  /*36010*/  IADD3 R31, PT, PT, R35, R75, RZ ;  /* 0x0000004b231f7210 */ /* 0x000fe20007ffe0ff */
[----:B------:R-:W-:Y:S02]  /*36020*/  IMAD.IADD R69, R51, 0x1, R69 ;  /* 0x0000000133457824 */ /* 0x000fe400078e0245 */
[----:B------:R-:W-:-:S02]  /*36030*/  IMAD.X R71, RZ, RZ, RZ, P1 ;  /* 0x000000ffff477224 */ /* 0x000fc400008e06ff */
        /* <DEDUP_REMOVED lines=9> */
[----:B------:R-:W-:Y:S02]  /*360d0*/  IMAD.IADD R44, R35, 0x1, R81 ;  /* 0x00000001232c7824 */ /* 0x000fe400078e0251 */
[----:B------:R-:W-:Y:S01]  /*360e0*/  IMAD.WIDE.U32 R80, R49, R67, R68 ;  /* 0x0000004331507225 */ /* 0x000fe200078e0044 */
[----:B------:R-:W-:-:S03]  /*360f0*/  MOV R68, R78 ;  /* 0x0000004e00447202 */ /* 0x000fc60000000f00 */
[----:B------:R-:W-:Y:S02]  /*36100*/  IMAD R31, R78, R29, RZ ;  /* 0x0000001d4e1f7224 */ /* 0x000fe400078e02ff */
[----:B------:R-:W-:Y:S02]  /*36110*/  IMAD.MOV.U32 R69, RZ, RZ, RZ ;  /* 0x000000ffff457224 */ /* 0x000fe400078e00ff */
[----:B------:R-:W-:-:S04]  /*36120*/  IMAD.WIDE.U32 R74, R91, R64, R74 ;  /* 0x000000405b4a7225 */ /* 0x000fc800078e004a */
[----:B------:R-:W-:Y:S02]  /*36130*/  IMAD.X R73, RZ, RZ, RZ, P0 ;  /* 0x000000ffff497224 */ /* 0x000fe400000e06ff */
[----:B------:R-:W-:Y:S02]  /*36140*/  IMAD.IADD R71, R85, 0x1, R71 ;  /* 0x0000000155477824 */ /* 0x000fe400078e0247 */
[----:B------:R-:W-:Y:S01]  /*36150*/  IMAD.HI.U32 R42, R31, R52, R68 ;  /* 0x000000341f2a7227 */ /* 0x000fe200078e0044 */
[----:B------:R-:W-:Y:S02]  /*36160*/  IADD3 R68, P2, PT, R74, R77, RZ ;  /* 0x0000004d4a447210 */ /* 0x000fe40007f5e0ff */
        /* <DEDUP_REMOVED lines=14> */
[----:B------:R-:W-:Y:S01]  /*36250*/  IMAD.IADD R77, R35, 0x1, R77 ;  /* 0x00000001234d7824 */ /* 0x000fe200078e024d */
[----:B------:R-:W-:Y:S01]  /*36260*/  IADD3 R82, P2, PT, R68, R83, RZ ;  /* 0x0000005344527210 */ /* 0x000fe20007f5e0ff */
        /* <DEDUP_REMOVED lines=18> */
[----:B------:R-:W-:-:S04]  /*36390*/  IMAD.WIDE.U32 R76, R89, R33, R76 ;  /* 0x00000021594c7225 */ /* 0x000fc800078e004c */
[----:B------:R-:W-:-:S04]  /*363a0*/  IMAD.WIDE.U32 R82, R37, R57, R82 ;  /* 0x0000003925527225 */ /* 0x000fc800078e0052 */
[----:B------:R-:W-:Y:S01]  /*363b0*/  IMAD.WIDE.U32 R68, R87, R64, R68 ;  /* 0x0000004057447225 */ /* 0x000fe200078e0044 */
[----:B------:R-:W-:-:S03]  /*363c0*/  IADD3 R74, P2, PT, R82, R71, RZ ;  /* 0x00000047524a7210 */ /* 0x000fc60007f5e0ff */
[----:B------:R-:W-:Y:S01]  /*363d0*/  IMAD.X R51, RZ, RZ, RZ, P1 ;  /* 0x000000ffff337224 */ /* 0x000fe200008e06ff */
[----:B------:R-:W-:Y:S01]  /*363e0*/  IADD3 R82, P1, PT, R68, R83, RZ ;  /* 0x0000005344527210 */ /* 0x000fe20007f3e0ff */
[----:B------:R-:W-:Y:S02]  /*363f0*/  IMAD.IADD R77, R35, 0x1, R77 ;  /* 0x00000001234d7824 */ /* 0x000fe400078e024d */
[----:B------:R-:W-:Y:S01]  /*36400*/  IMAD.WIDE.U32 R72, R49, R4, R72 ;  /* 0x0000000431487225 */ /* 0x000fe200078e0048 */
[----:B------:R-:W-:-:S03]  /*36410*/  IADD3 R51, P4, PT, R51, R76, RZ ;  /* 0x0000004c33337210 */ /* 0x000fc60007f9e0ff */
[----:B------:R-:W-:Y:S01]  /*36420*/  IMAD.X R71, RZ, RZ, RZ, P3 ;  /* 0x000000ffff477224 */ /* 0x000fe200018e06ff */
[----:B------:R-:W-:Y:S01]  /*36430*/  IADD3 R68, P0, PT, R77, R72, RZ ;  /* 0x000000484d447210 */ /* 0x000fe20007f1e0ff */
[----:B------:R-:W-:Y:S01]  /*36440*/  IMAD.WIDE.U32 R78, R59, R54, R78 ;  /* 0x000000363b4e7225 */ /* 0x000fe200078e004e */
[----:B------:R-:W-:Y:S02]  /*36450*/  IADD3 R51, P3, PT, R69, R51, RZ ;  /* 0x0000003345337210 */ /* 0x000fe40007f7e0ff */
[----:B------:R-:W-:Y:S01]  /*36460*/  IADD3.X R69, PT, PT, RZ, RZ, RZ, P0, !PT ;  /* 0x000000ffff457210 */ /* 0x000fe200007fe4ff */
        /* <DEDUP_REMOVED lines=11> */
[----:B------:R-:W-:-:S03]  /*36520*/  IADD3 R76, P6, PT, R71, R38, RZ ;  /* 0x00000026474c7210 */ /* 0x000fc60007fde0ff */
[----:B------:R-:W-:-:S04]  /*36530*/  IMAD.WIDE.U32 R80, R40, R33, R68 ;  /* 0x0000002128507225 */ /* 0x000fc800078e0044 */
[----:B------:R-:W-:Y:S01]  /*36540*/  HFMA2 R69, -RZ, RZ, 0, 0 ;  /* 0x00000000ff457431 */ /* 0x000fe200000001ff */
[----:B------:R-:W-:Y:S01]  /*36550*/  IADD3 R74, P2, PT, R82, R75, RZ ;  /* 0x0000004b524a7210 */ /* 0x000fe20007f5e0ff */
[----:B------:R-:W-:Y:S01]  /*36560*/  IMAD.WIDE.U32 R72, R31, R53, R72 ;  /* 0x000000351f487225 */ /* 0x000fe200078e0048 */
[----:B------:R-:W-:Y:S02]  /*36570*/  IADD3 R82, P0, PT, R83, R51, RZ ;  /* 0x0000003353527210 */ /* 0x000fe40007f1e0ff */
[----:B------:R-:W-:Y:S01]  /*36580*/  IADD3.X R75, PT, PT, RZ, RZ, RZ, P2, !PT ;  /* 0x000000ffff4b7210 */ /* 0x000fe200017fe4ff */
[----:B------:R-:W-:Y:S01]  /*36590*/  IMAD R51, R72, R29, RZ ;  /* 0x0000001d48337224 */ /* 0x000fe200078e02ff */
[----:B------:R-:W-:Y:S01]  /*365a0*/  IADD3.X R83, PT, PT, RZ, RZ, RZ, P0, !PT ;  /* 0x000000ffff537210 */ /* 0x000fe200007fe4ff */
[----:B------:R-:W-:Y:S02]  /*365b0*/  IMAD.MOV.U32 R68, RZ, RZ, R72 ;  /* 0x000000ffff447224 */ /* 0x000fe400078e0048 */
[----:B------:R-:W-:-:S02]  /*365c0*/  IMAD.X R71, RZ, RZ, RZ, P5 ;  /* 0x000000ffff477224 */ /* 0x000fc400028e06ff */
[----:B------:R-:W-:-:S04]  /*365d0*/  IMAD.HI.U32 R87, R51, R52, R68 ;  /* 0x0000003433577227 */ /* 0x000fc800078e0044 */
[----:B------:R-:W-:Y:S02]  /*365e0*/  IMAD.X R69, RZ, RZ, RZ, P4 ;  /* 0x000000ffff457224 */ /* 0x000fe400020e06ff */
[----:B------:R-:W-:Y:S02]  /*365f0*/  IMAD.X R77, RZ, RZ, RZ, P6 ;  /* 0x000000ffff4d7224 */ /* 0x000fe400030e06ff */
[----:B------:R-:W-:Y:S01]  /*36600*/  IMAD.WIDE.U32 R70, R67, R4, R70 ;  /* 0x0000000443467225 */ /* 0x000fe200078e0046 */
[----:B------:R-:W-:Y:S02]  /*36610*/  IADD3 R38, P4, PT, R69, R80, RZ ;  /* 0x0000005045267210 */ /* 0x000fe40007f9e0ff */
[----:B------:R-:W-:Y:S01]  /*36620*/  IADD3 R69, PT, PT, R35, R81, RZ ;  /* 0x0000005123457210 */ /* 0x000fe20007ffe0ff */
[----:B------:R-:W-:-:S03]  /*36630*/  IMAD.WIDE.U32 R76, R67, R33, R76 ;  /* 0x00000021434c7225 */ /* 0x000fc600078e004c */
[----:B------:R-:W-:Y:S01]  /*36640*/  IADD3 R68, P6, PT, R69, R70, RZ ;  /* 0x0000004645447210 */ /* 0x000fe20007fde0ff */
[----:B------:R-:W-:Y:S02]  /*36650*/  IMAD.IADD R71, R85, 0x1, R71 ;  /* 0x0000000155477824 */ /* 0x000fe400078e0247 */
        /* <DEDUP_REMOVED lines=23> */
[----:B------:R-:W-:-:S02]  /*367d0*/  IADD3 R71, PT, PT, R85, R71, RZ ;  /* 0x0000004755477210 */ /* 0x000fc40007ffe0ff */
[----:B------:R-:W-:Y:S01]  /*367e0*/  IADD3.X R49, PT, PT, RZ, RZ, RZ, P6, !PT ;  /* 0x000000ffff317210 */ /* 0x000fe200037fe4ff */
[----:B------:R-:W-:-:S04]  /*367f0*/  IMAD.WIDE.U32 R78, R59, R56, R78 ;  /* 0x000000383b4e7225 */ /* 0x000fc800078e004e */
        /* <DEDUP_REMOVED lines=17> */
[----:B------:R-:W-:Y:S01]  /*36910*/  IADD3 R40, P3, PT, R49, R68, RZ ;  /* 0x0000004431287210 */ /* 0x000fe20007f7e0ff */
[----:B------:R-:W-:Y:S01]  /*36920*/  IMAD.WIDE.U32 R72, R61, R64, R72 ;  /* 0x000000403d487225 */ /* 0x000fe200078e0048 */
[----:B------:R-:W-:-:S03]  /*36930*/  IADD3 R69, PT, PT, R35, R69, RZ ;  /* 0x0000004523457210 */ /* 0x000fc60007ffe0ff */
[----:B------:R-:W-:-:S04]  /*36940*/  IMAD.WIDE.U32 R74, R59, R57, R74 ;  /* 0x000000393b4a7225 */ /* 0x000fc800078e004a */
[----:B------:R-:W-:Y:S02]  /*36950*/  IMAD.X R77, RZ, RZ, RZ, P0 ;  /* 0x000000ffff4d7224 */ /* 0x000fe400000e06ff */
        /* <DEDUP_REMOVED lines=14> */
[----:B------:R-:W-:Y:S01]  /*36a40*/  MOV R77, RZ ;  /* 0x000000ff004d7202 */ /* 0x000fe20000000f00 */
[----:B------:R-:W-:Y:S01]  /*36a50*/  IMAD.WIDE.U32 R72, R59, R58, R72 ;  /* 0x0000003a3b487225 */ /* 0x000fe200078e0048 */
[----:B------:R-:W-:-:S03]  /*36a60*/  IADD3.X R69, PT, PT, RZ, RZ, RZ, P2, !PT ;  /* 0x000000ffff457210 */ /* 0x000fc600017fe4ff */
[----:B------:R-:W-:Y:S01]  /*36a70*/  IMAD R37, R76, R29, RZ ;  /* 0x0000001d4c257224 */ /* 0x000fe200078e02ff */
[----:B------:R-:W-:Y:S01]  /*36a80*/  IADD3 R70, P2, PT, R73, R71, RZ ;  /* 0x0000004749467210 */ /* 0x000fe20007f5e0ff */
[----:B------:R-:W-:Y:S02]  /*36a90*/  IMAD.X R79, RZ, RZ, RZ, P6 ;  /* 0x000000ffff4f7224 */ /* 0x000fe400030e06ff */
[----:B------:R-:W-:-:S04]  /*36aa0*/  IMAD.WIDE.U32 R74, R31, R56, R74 ;  /* 0x000000381f4a7225 */ /* 0x000fc800078e004a */
[----:B------:R-:W-:Y:S01]  /*36ab0*/  IMAD.HI.U32 R77, R37, R52, R76 ;  /* 0x00000034254d7227 */ /* 0x000fe200078e004c */
[----:B------:R-:W-:-:S03]  /*36ac0*/  IADD3 R72, P5, PT, R72, R75, RZ ;  /* 0x0000004b48487210 */ /* 0x000fc60007fbe0ff */
[----:B------:R-:W-:Y:S01]  /*36ad0*/  IMAD.WIDE.U32 R78, R51, R54, R78 ;  /* 0x00000036334e7225 */ /* 0x000fe200078e004e */
[----:B------:R-:W-:-:S03]  /*36ae0*/  IADD3.X R73, PT, PT, RZ, RZ, RZ, P5, !PT ;  /* 0x000000ffff497210 */ /* 0x000fc60002ffe4ff */
        /* <DEDUP_REMOVED lines=17> */
[----:B------:R-:W-:Y:S01]  /*36c00*/  IMAD.IADD R61, R35, 0x1, R69 ;  /* 0x00000001233d7824 */ /* 0x000fe200078e0245 */
        /* <DEDUP_REMOVED lines=38> */
[----:B------:R-:W-:Y:S01]  /*36e70*/  IMAD.WIDE.U32 R72, R37, R56, R72 ;  /* 0x0000003825487225 */ /* 0x000fe200078e0048 */
[----:B------:R-:W-:Y:S02]  /*36e80*/  IADD3 R80, P6, PT, R83, R77, RZ ;  /* 0x0000004d53507210 */ /* 0x000fe40007fde0ff */
[----:B------:R-:W-:Y:S01]  /*36e90*/  MOV R42, R74 ;  /* 0x0000004a002a7202 */ /* 0x000fe20000000f00 */
        /* <DEDUP_REMOVED lines=10> */
[----:B------:R-:W-:-:S03]  /*36f40*/  IMAD.WIDE.U32 R76, R37, R57, R76 ;  /* 0x00000039254c7225 */ /* 0x000fc600078e004c */
[----:B------:R-:W-:Y:S01]  /*36f50*/  IADD3 R4, P1, PT, R4, R31, RZ ;  /* 0x0000001f04047210 */ /* 0x000fe20007f3e0ff */
[----:B------:R-:W-:Y:S01]  /*36f60*/  IMAD.X R33, RZ, RZ, RZ, P2 ;  /* 0x000000ffff217224 */ /* 0x000fe200010e06ff */
[----:B------:R-:W-:Y:S01]  /*36f70*/  IADD3 R78, P6, PT, R80, R77, RZ ;  /* 0x0000004d504e7210 */ /* 0x000fe20007fde0ff */
[----:B------:R-:W-:Y:S01]  /*36f80*/  IMAD.MOV.U32 R44, RZ, RZ, R68 ;  /* 0x000000ffff2c7224 */ /* 0x000fe200078e0044 */
[----:B------:R-:W-:Y:S01]  /*36f90*/  IADD3.X R31, PT, PT, RZ, RZ, RZ, P3, !PT ;  /* 0x000000ffff1f7210 */ /* 0x000fe20001ffe4ff */
[----:B------:R-:W-:Y:S02]  /*36fa0*/  IMAD.MOV.U32 R40, RZ, RZ, R72 ;  /* 0x000000ffff287224 */ /* 0x000fe400078e0048 */
[----:B------:R-:W-:Y:S01]  /*36fb0*/  IMAD.X R79, RZ, RZ, RZ, P6 ;  /* 0x000000ffff4f7224 */ /* 0x000fe200030e06ff */
[----:B------:R-:W-:Y:S01]  /*36fc0*/  IADD3 R31, P3, PT, R31, R4, RZ ;  /* 0x000000041f1f7210 */ /* 0x000fe20007f7e0ff */
[----:B------:R-:W-:Y:S01]  /*36fd0*/  IMAD.MOV.U32 R38, RZ, RZ, R76 ;  /* 0x000000ffff267224 */ /* 0x000fe200078e004c */
[----:B------:R-:W-:Y:S01]  /*36fe0*/  IADD3.X R4, PT, PT, RZ, RZ, RZ, P4, !PT ;  /* 0x000000ffff047210 */ /* 0x000fe200027fe4ff */
[----:B------:R-:W-:Y:S01]  /*36ff0*/  IMAD.WIDE.U32 R78, R37, R58, R78 ;  /* 0x0000003a254e7225 */ /* 0x000fe200078e004e */
[----:B------:R-:W-:-:S02]  /*37000*/  IADD3 R81, P2, PT, R81, R31, RZ ;  /* 0x0000001f51517210 */ /* 0x000fc40007f5e0ff */
[----:B------:R-:W-:Y:S01]  /*37010*/  IADD3 R4, PT, PT, R4, R35, R33 ;  /* 0x0000002304047210 */ /* 0x000fe20007ffe021 */
[----:B------:R-:W-:Y:S01]  /*37020*/  IMAD.X R33, RZ, RZ, RZ, P5 ;  /* 0x000000ffff217224 */ /* 0x000fe200028e06ff */
[----:B------:R-:W-:Y:S02]  /*37030*/  IADD3.X R31, PT, PT, RZ, RZ, RZ, P0, !PT ;  /* 0x000000ffff1f7210 */ /* 0x000fe400007fe4ff */
[----:B------:R-:W-:Y:S02]  /*37040*/  IADD3 R80, P0, PT, R79, R81, RZ ;  /* 0x000000514f507210 */ /* 0x000fe40007f1e0ff */
[----:B------:R-:W-:Y:S01]  /*37050*/  IADD3 R4, PT, PT, R31, R4, R33 ;  /* 0x000000041f047210 */ /* 0x000fe20007ffe021 */
[----:B------:R-:W-:Y:S01]  /*37060*/  IMAD.X R33, RZ, RZ, RZ, P1 ;  /* 0x000000ffff217224 */ /* 0x000fe200008e06ff */
[----:B------:R-:W-:Y:S01]  /*37070*/  IADD3.X R81, PT, PT, RZ, RZ, RZ, P0, !PT ;  /* 0x000000ffff517210 */ /* 0x000fe200007fe4ff */
[----:B------:R-:W-:Y:S02]  /*37080*/  IMAD.X R31, RZ, RZ, RZ, P3 ;  /* 0x000000ffff1f7224 */ /* 0x000fe400018e06ff */
[----:B------:R-:W-:-:S03]  /*37090*/  IMAD.WIDE.U32 R80, R37, R64, R80 ;  /* 0x0000004025507225 */ /* 0x000fc600078e0050 */
[----:B------:R-:W-:Y:S02]  /*370a0*/  IADD3 R31, PT, PT, R31, R4, R33 ;  /* 0x000000041f1f7210 */ /* 0x000fe40007ffe021 */
[----:B------:R-:W-:Y:S01]  /*370b0*/  MOV R37, R78 ;  /* 0x0000004e00257202 */ /* 0x000fe20000000f00 */
[----:B------:R-:W-:Y:S02]  /*370c0*/  IMAD.X R4, RZ, RZ, RZ, P2 ;  /* 0x000000ffff047224 */ /* 0x000fe400010e06ff */
        /* <DEDUP_REMOVED lines=29> */
.L_x_355:
        /* <DEDUP_REMOVED lines=22> */
.L_x_356:
        /* <DEDUP_REMOVED lines=42> */
.L_x_357:
        /* <DEDUP_REMOVED lines=42> */
.L_x_358:
[----:B------:R-:W-:-:S04]  /*37940*/  IMAD.WIDE.U32 R22, R41, R33, RZ ;  /* 0x0000002129167225 */ /* 0x000fc800078e00ff */
[----:B------:R-:W-:Y:S01]  /*37950*/  HFMA2 R71, -RZ, RZ, 0, 0 ;  /* 0x00000000ff477431 */ /* 0x000fe200000001ff */
[----:B------:R-:W-:Y:S01]  /*37960*/  MOV R31, RZ ;  /* 0x000000ff001f7202 */ /* 0x000fe20000000f00 */
[----:B------:R-:W-:Y:S02]  /*37970*/  HFMA2 R42, -RZ, RZ, 0, 0 ;  /* 0x00000000ff2a7431 */ /* 0x000fe400000001ff */
[----:B------:R-:W-:Y:S02]  /*37980*/  IMAD.MOV.U32 R24, RZ, RZ, R23 ;  /* 0x000000ffff187224 */ /* 0x000fe400078e0017 */
[----:B------:R-:W-:Y:S02]  /*37990*/  IMAD.MOV.U32 R25, RZ, RZ, RZ ;  /* 0x000000ffff197224 */ /* 0x000fe400078e00ff */
[----:B------:R-:W-:Y:S02]  /*379a0*/  IMAD.MOV.U32 R37, RZ, RZ, RZ ;  /* 0x000000ffff257224 */ /* 0x000fe400078e00ff */
[----:B------:R-:W-:-:S04]  /*379b0*/  IMAD.WIDE.U32 R24, R33, R2, R24 ;  /* 0x0000000221187225 */ /* 0x000fc800078e0018 */
[----:B------:R-:W-:Y:S02]  /*379c0*/  IMAD.MOV.U32 R30, RZ, RZ, R24 ;  /* 0x000000ffff1e7224 */ /* 0x000fe400078e0018 */
[----:B------:R-:W-:Y:S02]  /*379d0*/  IMAD.IADD R26, R71, 0x1, R25 ;  /* 0x00000001471a7824 */ /* 0x000fe400078e0219 */
[----:B------:R-:W-:-:S04]  /*379e0*/  IMAD.WIDE.U32 R30, R41, R49, R30 ;  /* 0x00000031291e7225 */ /* 0x000fc800078e001e */
[----:B------:R-:W-:Y:S02]  /*379f0*/  IMAD.MOV.U32 R27, RZ, RZ, RZ ;  /* 0x000000ffff1b7224 */ /* 0x000fe400078e00ff */
[----:B------:R-:W-:Y:S02]  /*37a00*/  IMAD R75, R22, R29, RZ ;  /* 0x0000001d164b7224 */ /* 0x000fe400078e02ff */
[----:B------:R-:W-:Y:S01]  /*37a10*/  IMAD.WIDE.U32 R24, R33, R43, R26 ;  /* 0x0000002b21187225 */ /* 0x000fe200078e001a */
[----:B------:R-:W-:-:S03]  /*37a20*/  IADD3 R27, PT, PT, R31, R37, RZ ;  /* 0x000000251f1b7210 */ /* 0x000fc60007ffe0ff */
[----:B------:R-:W-:Y:S01]  /*37a30*/  IMAD.MOV.U32 R23, RZ, RZ, RZ ;  /* 0x000000ffff177224 */ /* 0x000fe200078e00ff */
[----:B------:R-:W-:Y:S01]  /*37a40*/  IADD3 R26, P0, PT, R27, R24, RZ ;  /* 0x000000181b1a7210 */ /* 0x000fe20007f1e0ff */
[----:B------:R-:W-:Y:S02]  /*37a50*/  IMAD.MOV.U32 R68, RZ, RZ, RZ ;  /* 0x000000ffff447224 */ /* 0x000fe400078e00ff */
[----:B------:R-:W-:Y:S01]  /*37a60*/  IMAD.HI.U32 R23, R75, R52, R22 ;  /* 0x000000344b177227 */ /* 0x000fe200078e0016 */
[----:B------:R-:W-:-:S03]  /*37a70*/  IADD3 R22, PT, PT, R42, R25, RZ ;  /* 0x000000192a167210 */ /* 0x000fc60007ffe0ff */
[----:B------:R-:W-:Y:S02]  /*37a80*/  IMAD.X R27, RZ, RZ, RZ, P0 ;  /* 0x000000ffff1b7224 */ /* 0x000fe400000e06ff */
[----:B------:R-:W-:Y:S01]  /*37a90*/  IMAD.IADD R31, R68, 0x1, R23 ;  /* 0x00000001441f7824 */ /* 0x000fe200078e0217 */
[----:B------:R-:W-:Y:S01]  /*37aa0*/  MOV R23, RZ ;  /* 0x000000ff00177202 */ /* 0x000fe20000000f00 */
[----:B------:R-:W-:-:S03]  /*37ab0*/  IMAD.WIDE.U32 R24, R2, R49, R26 ;  /* 0x0000003102187225 */ /* 0x000fc600078e001a */
[----:B------:R-:W-:Y:S01]  /*37ac0*/  IADD3 R30, P0, PT, R31, R30, RZ ;  /* 0x0000001e1f1e7210 */ /* 0x000fe20007f1e0ff */
[----:B------:R-:W-:-:S04]  /*37ad0*/  IMAD.WIDE.U32 R22, R33, R6, R22 ;  /* 0x0000000621167225 */ /* 0x000fc800078e0016 */
[----:B------:R-:W-:Y:S02]  /*37ae0*/  IMAD.IADD R35, R71, 0x1, R25 ;  /* 0x0000000147237824 */ /* 0x000fe400078e0219 */
[----:B------:R-:W-:Y:S02]  /*37af0*/  IMAD.MOV.U32 R67, RZ, RZ, RZ ;  /* 0x000000ffff437224 */ /* 0x000fe400078e00ff */
[----:B------:R-:W-:Y:S01]  /*37b00*/  IMAD.X R31, RZ, RZ, RZ, P0 ;  /* 0x000000ffff1f7224 */ /* 0x000fe200000e06ff */
[----:B------:R-:W-:Y:S01]  /*37b10*/  IADD3 R34, P0, PT, R35, R22, RZ ;  /* 0x0000001623227210 */ /* 0x000fe20007f1e0ff */
[----:B------:R-:W-:Y:S01]  /*37b20*/  IMAD.MOV.U32 R28, RZ, RZ, RZ ;  /* 0x000000ffff1c7224 */ /* 0x000fe200078e00ff */
[----:B------:R-:W-:Y:S01]  /*37b30*/  IADD3 R22, PT, PT, R67, R23, RZ ;  /* 0x0000001743167210 */ /* 0x000fe20007ffe0ff */
[----:B------:R-:W-:-:S04]  /*37b40*/  IMAD.WIDE.U32 R26, R75, R53, R30 ;  /* 0x000000354b1a7225 */ /* 0x000fc800078e001e */
[----:B------:R-:W-:Y:S01]  /*37b50*/  HFMA2 R23, -RZ, RZ, 0, 0 ;  /* 0x00000000ff177431 */ /* 0x000fe200000001ff */
[----:B------:R-:W-:Y:S01]  /*37b60*/  IADD3.X R35, PT, PT, RZ, RZ, RZ, P0, !PT ;  /* 0x000000ffff237210 */ /* 0x000fe200007fe4ff */
[----:B------:R-:W-:Y:S02]  /*37b70*/  IMAD.MOV.U32 R25, RZ, RZ, RZ ;  /* 0x000000ffff197224 */ /* 0x000fe400078e00ff */
[----:B------:R-:W-:Y:S02]  /*37b80*/  IMAD.IADD R21, R28, 0x1, R27 ;  /* 0x000000011c157824 */ /* 0x000fe400078e021b */
[----:B------:R-:W-:Y:S02]  /*37b90*/  IMAD.MOV.U32 R81, RZ, RZ, RZ ;  /* 0x000000ffff517224 */ /* 0x000fe400078e00ff */
[----:B------:R-:W-:Y:S02]  /*37ba0*/  IMAD R73, R26, R29, RZ ;  /* 0x0000001d1a497224 */ /* 0x000fe400078e02ff */
[----:B------:R-:W-:-:S02]  /*37bb0*/  IMAD.MOV.U32 R27, RZ, RZ, RZ ;  /* 0x000000ffff1b7224 */ /* 0x000fc400078e00ff */
[----:B------:R-:W-:-:S04]  /*37bc0*/  IMAD.WIDE.U32 R24, R41, R79, R24 ;  /* 0x0000004f29187225 */ /* 0x000fc800078e0018 */
[----:B------:R-:W-:Y:S01]  /*37bd0*/  IMAD.WIDE.U32 R34, R43, R49, R34 ;  /* 0x000000312b227225 */ /* 0x000fe200078e0022 */
[----:B------:R-:W-:-:S03]  /*37be0*/  IADD3 R24, P2, PT, R21, R24, RZ ;  /* 0x0000001815187210 */ /* 0x000fc60007f5e0ff */
[----:B------:R-:W-:-:S04]  /*37bf0*/  IMAD.HI.U32 R31, R73, R52, R26 ;  /* 0x00000034491f7227 */ /* 0x000fc800078e001a */
        /* <DEDUP_REMOVED lines=9> */
[----:B------:R-:W-:Y:S01]  /*37c90*/  MOV R27, RZ ;  /* 0x000000ff001b7202 */ /* 0x000fe20000000f00 */
[----:B------:R-:W-:-:S04]  /*37ca0*/  IMAD.WIDE.U32 R30, R75, R54, R24 ;  /* 0x000000364b1e7225 */ /* 0x000fc800078e0018 */
[----:B------:R-:W-:-:S04]  /*37cb0*/  IMAD.WIDE.U32 R26, R33, R10, R26 ;  /* 0x0000000a211a7225 */ /* 0x000fc800078e001a */
[----:B------:R-:W-:Y:S01]  /*37cc0*/  IMAD.X R23, RZ, RZ, RZ, P0 ;  /* 0x000000ffff177224 */ /* 0x000fe200000e06ff */
[----:B------:R-:W-:Y:S01]  /*37cd0*/  IADD3 R24, PT, PT, R46, R27, RZ ;  /* 0x0000001b2e187210 */ /* 0x000fe20007ffe0ff */
[----:B------:R-:W-:Y:S01]  /*37ce0*/  IMAD.WIDE.U32 R34, R2, R79, R34 ;  /* 0x0000004f02227225 */ /* 0x000fe200078e0022 */
[----:B------:R-:W-:-:S03]  /*37cf0*/  IADD3 R30, P0, PT, R21, R30, RZ ;  /* 0x0000001e151e7210 */ /* 0x000fc60007f1e0ff */
[----:B------:R-:W-:Y:S01]  /*37d00*/  IMAD.WIDE.U32 R76, R6, R49, R22 ;  /* 0x00000031064c7225 */ /* 0x000fe200078e0016 */
[----:B------:R-:W-:Y:S02]  /*37d10*/  IADD3 R21, PT, PT, R71, R35, RZ ;  /* 0x0000002347157210 */ /* 0x000fe40007ffe0ff */
[----:B------:R-:W-:Y:S01]  /*37d20*/  MOV R82, R34 ;  /* 0x0000002200527202 */ /* 0x000fe20000000f00 */
[----:B------:R-:W-:Y:S01]  /*37d30*/  IMAD.MOV.U32 R25, RZ, RZ, RZ ;  /* 0x000000ffff197224 */ /* 0x000fe200078e00ff */
[----:B------:R-:W-:Y:S01]  /*37d40*/  IADD3 R35, PT, PT, R67, R77, RZ ;  /* 0x0000004d43237210 */ /* 0x000fe20007ffe0ff */
[----:B------:R-:W-:Y:S02]  /*37d50*/  IMAD.MOV.U32 R59, RZ, RZ, RZ ;  /* 0x000000ffff3b7224 */ /* 0x000fe400078e00ff */
[----:B------:R-:W-:Y:S01]  /*37d60*/  IMAD.WIDE.U32 R22, R33, R47, R24 ;  /* 0x0000002f21167225 */ /* 0x000fe200078e0018 */
[----:B------:R-:W-:-:S03]  /*37d70*/  IADD3 R24, P1, PT, R21, R76, RZ ;  /* 0x0000004c15187210 */ /* 0x000fc60007f3e0ff */
[----:B------:R-:W-:Y:S02]  /*37d80*/  IMAD.MOV.U32 R83, RZ, RZ, RZ ;  /* 0x000000ffff537224 */ /* 0x000fe400078e00ff */
[----:B------:R-:W-:Y:S02]  /*37d90*/  IMAD.IADD R27, R59, 0x1, R31 ;  /* 0x000000013b1b7824 */ /* 0x000fe400078e021f */
[----:B------:R-:W-:Y:S01]  /*37da0*/  IMAD.X R31, RZ, RZ, RZ, P0 ;  /* 0x000000ffff1f7224 */ /* 0x000fe200000e06ff */
[----:B------:R-:W-:Y:S01]  /*37db0*/  IADD3 R34, P0, PT, R35, R26, RZ ;  /* 0x0000001a23227210 */ /* 0x000fe20007f1e0ff */
[----:B------:R-:W-:-:S04]  /*37dc0*/  IMAD.WIDE.U32 R82, R41, R17, R82 ;  /* 0x0000001129527225 */ /* 0x000fc800078e0052 */
[----:B------:R-:W-:Y:S01]  /*37dd0*/  IMAD.X R25, RZ, RZ, RZ, P1 ;  /* 0x000000ffff197224 */ /* 0x000fe200008e06ff */
[----:B------:R-:W-:Y:S01]  /*37de0*/  IADD3 R26, P2, PT, R27, R82, RZ ;  /* 0x000000521b1a7210 */ /* 0x000fe20007f5e0ff */
[----:B------:R-:W-:-:S04]  /*37df0*/  IMAD.WIDE.U32 R30, R73, R53, R30 ;  /* 0x00000035491e7225 */ /* 0x000fc800078e001e */
[----:B------:R-:W-:Y:S02]  /*37e00*/  IMAD.MOV.U32 R44, RZ, RZ, RZ ;  /* 0x000000ffff2c7224 */ /* 0x000fe400078e00ff */
[----:B------:R-:W-:Y:S02]  /*37e10*/  IMAD.X R35, RZ, RZ, RZ, P0 ;  /* 0x000000ffff237224 */ /* 0x000fe400000e06ff */
[----:B------:R-:W-:Y:S01]  /*37e20*/  IMAD.WIDE.U32 R24, R43, R79, R24 ;  /* 0x0000004f2b187225 */ /* 0x000fe200078e0018 */
[----:B------:R-:W-:-:S03]  /*37e30*/  IADD3 R83, PT, PT, R83, R44, RZ ;  /* 0x0000002c53537210 */ /* 0x000fc60007ffe0ff */
[----:B------:R-:W-:Y:S02]  /*37e40*/  IMAD.IADD R21, R28, 0x1, R31 ;  /* 0x000000011c157824 */ /* 0x000fe400078e021f */
[----:B------:R-:W-:Y:S02]  /*37e50*/  HFMA2 R31, -RZ, RZ, 0, 0 ;  /* 0x00000000ff1f7431 */ /* 0x000fe400000001ff */
[----:B------:R-:W-:Y:S01]  /*37e60*/  IMAD.IADD R76, R14, 0x1, R23 ;  /* 0x000000010e4c7824 */ /* 0x000fe200078e0217 */
[----:B------:R-:W-:Y:S01]  /*37e70*/  IADD3 R23, PT, PT, R42, R25, RZ ;  /* 0x000000192a177210 */ /* 0x000fe20007ffe0ff */
[----:B------:R-:W-:Y:S01]  /*37e80*/  IMAD.X R27, RZ, RZ, RZ, P2 ;  /* 0x000000ffff1b7224 */ /* 0x000fe200010e06ff */
[----:B------:R-:W-:Y:S01]  /*37e90*/  IADD3 R24, P1, PT, R83, R24, RZ ;  /* 0x0000001853187210 */ /* 0x000fe20007f3e0ff */
[----:B------:R-:W-:-:S04]  /*37ea0*/  IMAD.WIDE.U32 R34, R45, R49, R34 ;  /* 0x000000312d227225 */ /* 0x000fc800078e0022 */
[----:B------:R-:W-:Y:S01]  /*37eb0*/  IMAD R69, R30, R29, RZ ;  /* 0x0000001d1e457224 */ /* 0x000fe200078e02ff */
[----:B------:R-:W-:Y:S01]  /*37ec0*/  IADD3 R34, P0, PT, R23, R34, RZ ;  /* 0x0000002217227210 */ /* 0x000fe20007f1e0ff */
[----:B------:R-:W-:-:S04]  /*37ed0*/  IMAD.WIDE.U32 R26, R75, R55, R26 ;  /* 0x000000374b1a7225 */ /* 0x000fc800078e001a */
[----:B------:R-:W-:Y:S02]  /*37ee0*/  IMAD.IADD R23, R48, 0x1, R35 ;  /* 0x0000000130177824 */ /* 0x000fe400078e0223 */
[----:B------:R-:W-:Y:S01]  /*37ef0*/  IMAD.HI.U32 R31, R69, R52, R30 ;  /* 0x00000034451f7227 */ /* 0x000fe200078e001e */
[----:B------:R-:W-:-:S03]  /*37f00*/  IADD3 R30, P2, PT, R21, R26, RZ ;  /* 0x0000001a151e7210 */ /* 0x000fc60007f5e0ff */
[----:B------:R-:W-:Y:S01]  /*37f10*/  IMAD.MOV.U32 R77, RZ, RZ, RZ ;  /* 0x000000ffff4d7224 */ /* 0x000fe200078e00ff */
[----:B------:R-:W-:Y:S01]  /*37f20*/  IADD3 R21, PT, PT, R68, R31, RZ ;  /* 0x0000001f44157210 */ /* 0x000fe20007ffe0ff */
[----:B------:R-:W-:Y:S02]  /*37f30*/  IMAD.MOV.U32 R40, RZ, RZ, RZ ;  /* 0x000000ffff287224 */ /* 0x000fe400078e00ff */
[----:B------:R-:W-:Y:S02]  /*37f40*/  IMAD.X R25, RZ, RZ, RZ, P1 ;  /* 0x000000ffff197224 */ /* 0x000fe400008e06ff */
[----:B------:R-:W-:Y:S01]  /*37f50*/  IMAD.X R35, RZ, RZ, RZ, P0 ;  /* 0x000000ffff237224 */ /* 0x000fe200000e06ff */
[----:B------:R-:W-:Y:S01]  /*37f60*/  IADD3 R26, P0, PT, R23, R22, RZ ;  /* 0x00000016171a7210 */ /* 0x000fe20007f1e0ff */
[----:B------:R-:W-:Y:S01]  /*37f70*/  IMAD.WIDE.U32 R32, R33, R50, R76 ;  /* 0x0000003221207225 */ /* 0x000fe200078e004c */
[----:B------:R-:W-:-:S03]  /*37f80*/  IADD3 R77, PT, PT, R40, R27, RZ ;  /* 0x0000001b284d7210 */ /* 0x000fc60007ffe0ff */
[----:B------:R-:W-:Y:S02]  /*37f90*/  IMAD.X R31, RZ, RZ, RZ, P2 ;  /* 0x000000ffff1f7224 */ /* 0x000fe400010e06ff */
[----:B------:R-:W-:-:S04]  /*37fa0*/  IMAD.WIDE.U32 R24, R2, R17, R24 ;  /* 0x0000001102187225 */ /* 0x000fc800078e0018 */
[----:B------:R-:W-:Y:S02]  /*37fb0*/  IMAD.X R27, RZ, RZ, RZ, P0 ;  /* 0x000000ffff1b7224 */ /* 0x000fe400000e06ff */
[----:B------:R-:W-:-:S04]  /*37fc0*/  IMAD.WIDE.U32 R34, R6, R79, R34 ;  /* 0x0000004f06227225 */ /* 0x000fc800078e0022 */
[----:B------:R-:W-:Y:S01]  /*37fd0*/  IMAD.WIDE.U32 R22, R73, R54, R30 ;  /* 0x0000003649167225 */ /* 0x000fe200078e001e */
[----:B------:R-:W-:-:S03]  /*37fe0*/  IADD3 R31, PT, PT, R71, R25, RZ ;  /* 0x00000019471f7210 */ /* 0x000fc60007ffe0ff */
[----:B------:R-:W-:Y:S01]  /*37ff0*/  IMAD.WIDE.U32 R26, R10, R49, R26 ;  /* 0x000000310a1a7225 */ /* 0x000fe200078e001a */
[----:B------:R-:W-:Y:S02]  /*38000*/  IADD3 R30, P1, PT, R31, R34, RZ ;  /* 0x000000221f1e7210 */ /* 0x000fe40007f3e0ff */
[----:B------:R-:W-:Y:S01]  /*38010*/  IADD3 R34, P3, PT, R21, R22, RZ ;  /* 0x0000001615227210 */ /* 0x000fe20007f7e0ff */
[----:B------:R-:W-:Y:S01]  /*38020*/  IMAD.IADD R25, R67, 0x1, R35 ;  /* 0x0000000143197824 */ /* 0x000fe200078e0223 */
[----:B------:R-:W-:Y:S01]  /*38030*/  IADD3.X R31, PT, PT, RZ, RZ, RZ, P1, !PT ;  /* 0x000000ffff1f7210 */ /* 0x000fe20000ffe4ff */
[----:B------:R-:W-:Y:S01]  /*38040*/  IMAD.MOV.U32 R61, RZ, RZ, RZ ;  /* 0x000000ffff3d7224 */ /* 0x000fe200078e00ff */
[----:B------:R-:W-:Y:S01]  /*38050*/  IADD3 R27, PT, PT, R46, R27, RZ ;  /* 0x0000001b2e1b7210 */ /* 0x000fe20007ffe0ff */
[----:B------:R-:W-:Y:S01]  /*38060*/  IMAD.IADD R21, R59, 0x1, R23 ;  /* 0x000000013b157824 */ /* 0x000fe200078e0217 */
[----:B------:R-:W-:Y:S01]  /*38070*/  IADD3 R22, P0, PT, R25, R26, RZ ;  /* 0x0000001a19167210 */ /* 0x000fe20007f1e0ff */
[----:B------:R-:W-:Y:S01]  /*38080*/  IMAD.MOV.U32 R25, RZ, RZ, RZ ;  /* 0x000000ffff197224 */ /* 0x000fe200078e00ff */
[----:B------:R-:W-:Y:S01]  /*38090*/  IADD3.X R35, PT, PT, RZ, RZ, RZ, P3, !PT ;  /* 0x000000ffff237210 */ /* 0x000fe20001ffe4ff */
[----:B------:R-:W-:Y:S01]  /*380a0*/  IMAD.WIDE.U32 R30, R43, R17, R30 ;  /* 0x000000112b1e7225 */ /* 0x000fe200078e001e */
[----:B------:R-:W-:-:S03]  /*380b0*/  IADD3.X R23, PT, PT, RZ, RZ, RZ, P0, !PT ;  /* 0x000000ffff177210 */ /* 0x000fc600007fe4ff */
        /* <DEDUP_REMOVED lines=14> */
[----:B------:R-:W-:Y:S02]  /*381a0*/  IMAD.MOV.U32 R38, RZ, RZ, RZ ;  /* 0x000000ffff267224 */ /* 0x000fe400078e00ff */
[----:B------:R-:W-:-:S03]  /*381b0*/  IMAD.WIDE.U32 R30, R47, R49, R30 ;  /* 0x000000312f1e7225 */ /* 0x000fc600078e001e */
[----:B------:R-:W-:Y:S01]  /*381c0*/  IADD3 R85, PT, PT, R38, R25, RZ ;  /* 0x0000001926557210 */ /* 0x000fe20007ffe0ff */
        /* <DEDUP_REMOVED lines=8> */
[----:B------:R-:W-:-:S04]  /*38250*/  IMAD.WIDE.U32 R22, R6, R17, R22 ;  /* 0x0000001106167225 */ /* 0x000fc800078e0016 */
[----:B------:R-:W-:Y:S02]  /*38260*/  IMAD.IADD R27, R71, 0x1, R27 ;  /* 0x00000001471b7824 */ /* 0x000fe400078e021b */
[----:B------:R-:W-:Y:S02]  /*38270*/  IMAD.X R31, RZ, RZ, RZ, P1 ;  /* 0x000000ffff1f7224 */ /* 0x000fe400008e06ff */
[----:B------:R-:W-:Y:S01]  /*38280*/  IMAD.IADD R77, R28, 0x1, R35 ;  /* 0x000000011c4d7824 */ /* 0x000fe200078e0223 */
[----:B------:R-:W-:Y:S01]  /*38290*/  IADD3 R22, P1, PT, R27, R22, RZ ;  /* 0x000000161b167210 */ /* 0x000fe20007f3e0ff */
[----:B------:R-:W-:Y:S01]  /*382a0*/  IMAD R21, R34, R29, RZ ;  /* 0x0000001d22157224 */ /* 0x000fe200078e02ff */
[----:B------:R-:W-:Y:S01]  /*382b0*/  MOV R27, RZ ;  /* 0x000000ff001b7202 */ /* 0x000fe20000000f00 */
[----:B------:R-:W-:Y:S02]  /*382c0*/  IMAD.MOV.U32 R35, RZ, RZ, RZ ;  /* 0x000000ffff237224 */ /* 0x000fe400078e00ff */
[----:B------:R-:W-:-:S04]  /*382d0*/  IMAD.WIDE.U32 R24, R73, R55, R24 ;  /* 0x0000003749187225 */ /* 0x000fc800078e0018 */
[----:B------:R-:W-:Y:S01]  /*382e0*/  IMAD.IADD R23, R67, 0x1, R23 ;  /* 0x0000000143177824 */ /* 0x000fe200078e0217 */
[----:B------:R-:W-:Y:S01]  /*382f0*/  IADD3 R24, P2, PT, R77, R24, RZ ;  /* 0x000000184d187210 */ /* 0x000fe20007f5e0ff */
[----:B------:R-:W-:-:S04]  /*38300*/  IMAD.WIDE.U32 R30, R10, R79, R30 ;  /* 0x0000004f0a1e7225 */ /* 0x000fc800078e001e */
[----:B------:R-:W-:-:S04]  /*38310*/  IMAD.HI.U32 R87, R21, R52, R34 ;  /* 0x0000003415577227 */ /* 0x000fc800078e0022 */
[----:B------:R-:W-:Y:S01]  /*38320*/  IMAD.WIDE.U32 R34, R50, R49, R32 ;  /* 0x0000003132227225 */ /* 0x000fe200078e0020 */
[----:B------:R-:W-:-:S03]  /*38330*/  IADD3 R32, P0, PT, R23, R30, RZ ;  /* 0x0000001e17207210 */ /* 0x000fc60007f1e0ff */
[----:B------:R-:W-:Y:S01]  /*38340*/  HFMA2 R49, -RZ, RZ, 0, 0 ;  /* 0x00000000ff317431 */ /* 0x000fe200000001ff */
[----:B------:R-:W-:Y:S01]  /*38350*/  IADD3.X R23, PT, PT, RZ, RZ, RZ, P1, !PT ;  /* 0x000000ffff177210 */ /* 0x000fe20000ffe4ff */
[----:B------:R-:W-:Y:S01]  /*38360*/  IMAD.WIDE.U32 R26, R41, R19, R26 ;  /* 0x00000013291a7225 */ /* 0x000fe200078e001a */
[----:B------:R-:W-:-:S03]  /*38370*/  IADD3 R35, PT, PT, R37, R35, RZ ;  /* 0x0000002325237210 */ /* 0x000fc60007ffe0ff */
[----:B------:R-:W-:Y:S01]  /*38380*/  IMAD.MOV.U32 R4, RZ, RZ, RZ ;  /* 0x000000ffff047224 */ /* 0x000fe200078e00ff */
[----:B------:R-:W-:Y:S01]  /*38390*/  IADD3 R30, P3, PT, R85, R26, RZ ;  /* 0x0000001a551e7210 */ /* 0x000fe20007f7e0ff */
[----:B------:R-:W-:Y:S02]  /*383a0*/  IMAD.IADD R83, R40, 0x1, R25 ;  /* 0x0000000128537824 */ /* 0x000fe400078e0219 */
[----:B------:R-:W-:Y:S02]  /*383b0*/  IMAD.IADD R33, R46, 0x1, R31 ;  /* 0x000000012e217824 */ /* 0x000fe400078e021f */
[----:B------:R-:W-:Y:S02]  /*383c0*/  IMAD.X R25, RZ, RZ, RZ, P2 ;  /* 0x000000ffff197224 */ /* 0x000fe400010e06ff */
[----:B------:R-:W-:Y:S02]  /*383d0*/  IMAD.IADD R31, R27, 0x1, R4 ;  /* 0x000000011b1f7824 */ /* 0x000fe400078e0204 */
[----:B------:R-:W-:Y:S01]  /*383e0*/  IMAD.WIDE.U32 R26, R43, R15, R22 ;  /* 0x0000000f2b1a7225 */ /* 0x000fe200078e0016 */
[----:B------:R-:W-:-:S02]  /*383f0*/  IADD3 R22, P1, PT, R33, R34, RZ ;  /* 0x0000002221167210 */ /* 0x000fc40007f3e0ff */
        /* <DEDUP_REMOVED lines=25> */
[----:B------:R-:W-:Y:S01]  /*38590*/  IMAD.WIDE.U32 R34, R21, R53, R24 ;  /* 0x0000003515227225 */ /* 0x000fe200078e0018 */
[----:B------:R-:W-:-:S03]  /*385a0*/  IADD3 R24, P4, PT, R77, R36, RZ ;  /* 0x000000244d187210 */ /* 0x000fc60007f9e0ff */
[----:B------:R-:W-:Y:S01]  /*385b0*/  IMAD.WIDE.U32 R22, R6, R15, R22 ;  /* 0x0000000f06167225 */ /* 0x000fe200078e0016 */
[----:B------:R-:W-:-:S03]  /*385c0*/  IADD3.X R25, PT, PT, RZ, RZ, RZ, P4, !PT ;  /* 0x000000ffff197210 */ /* 0x000fc600027fe4ff */
[----:B------:R-:W-:Y:S02]  /*385d0*/  IMAD.IADD R83, R38, 0x1, R37 ;  /* 0x0000000126537824 */ /* 0x000fe400078e0225 */
[----:B------:R-:W-:Y:S02]  /*385e0*/  IMAD.IADD R27, R71, 0x1, R27 ;  /* 0x00000001471b7824 */ /* 0x000fe400078e021b */
[----:B------:R-:W-:Y:S01]  /*385f0*/  IMAD.IADD R37, R28, 0x1, R35 ;  /* 0x000000011c257824 */ /* 0x000fe200078e0223 */
[----:B------:R-:W-:Y:S01]  /*38600*/  MOV R35, RZ ;  /* 0x000000ff00237202 */ /* 0x000fe20000000f00 */
[----:B------:R-:W-:Y:S01]  /*38610*/  IMAD.IADD R85, R49, 0x1, R31 ;  /* 0x0000000131557824 */ /* 0x000fe200078e021f */
[----:B------:R-:W-:Y:S01]  /*38620*/  IADD3 R22, P0, PT, R27, R22, RZ ;  /* 0x000000161b167210 */ /* 0x000fe20007f1e0ff */
[----:B------:R-:W-:Y:S02]  /*38630*/  IMAD R77, R34, R29, RZ ;  /* 0x0000001d224d7224 */ /* 0x000fe400078e02ff */
[----:B------:R-:W-:-:S02]  /*38640*/  IMAD.IADD R23, R67, 0x1, R23 ;  /* 0x0000000143177824 */ /* 0x000fc400078e0217 */
[----:B------:R-:W-:Y:S02]  /*38650*/  IMAD.X R31, RZ, RZ, RZ, P1 ;  /* 0x000000ffff1f7224 */ /* 0x000fe400008e06ff */
[----:B------:R-:W-:-:S04]  /*38660*/  IMAD.WIDE.U32 R32, R10, R17, R32 ;  /* 0x000000110a207225 */ /* 0x000fc800078e0020 */
[----:B------:R-:W-:-:S04]  /*38670*/  IMAD.HI.U32 R89, R77, R52, R34 ;  /* 0x000000344d597227 */ /* 0x000fc800078e0022 */
[----:B------:R-:W-:Y:S02]  /*38680*/  IMAD.MOV.U32 R27, RZ, RZ, RZ ;  /* 0x000000ffff1b7224 */ /* 0x000fe400078e00ff */
[----:B------:R-:W-:Y:S01]  /*38690*/  IMAD.WIDE.U32 R34, R50, R79, R30 ;  /* 0x0000004f32227225 */ /* 0x000fe200078e001e */
[----:B------:R-:W-:Y:S02]  /*386a0*/  IADD3 R30, P2, PT, R23, R32, RZ ;  /* 0x00000020171e7210 */ /* 0x000fe40007f5e0ff */
[----:B------:R-:W-:Y:S01]  /*386b0*/  IADD3.X R23, PT, PT, RZ, RZ, RZ, P0, !PT ;  /* 0x000000ffff177210 */ /* 0x000fe200007fe4ff */
[----:B------:R-:W-:Y:S01]  /*386c0*/  IMAD.IADD R33, R46, 0x1, R33 ;  /* 0x000000012e217824 */ /* 0x000fe200078e0221 */
[----:B------:R-:W-:Y:S01]  /*386d0*/  IADD3.X R31, PT, PT, RZ, RZ, RZ, P2, !PT ;  /* 0x000000ffff1f7210 */ /* 0x000fe200017fe4ff */
[----:B------:R-:W-:-:S03]  /*386e0*/  IMAD.WIDE.U32 R26, R41, R13, R26 ;  /* 0x0000000d291a7225 */ /* 0x000fc600078e001a */
[----:B------:R-:W-:Y:S01]  /*386f0*/  IADD3 R34, P1, PT, R33, R34, RZ ;  /* 0x0000002221227210 */ /* 0x000fe20007f3e0ff */
[----:B------:R-:W-:Y:S01]  /*38700*/  IMAD.MOV.U32 R79, RZ, RZ, RZ ;  /* 0x000000ffff4f7224 */ /* 0x000fe200078e00ff */
[----:B------:R-:W-:Y:S01]  /*38710*/  IADD3 R26, P3, PT, R85, R26, RZ ;  /* 0x0000001a551a7210 */ /* 0x000fe20007f7e0ff */
[----:B------:R-:W-:-:S04]  /*38720*/  IMAD.WIDE.U32 R22, R43, R19, R22 ;  /* 0x000000132b167225 */ /* 0x000fc800078e0016 */
[----:B------:R-:W-:Y:S02]  /*38730*/  IMAD.IADD R27, R27, 0x1, R79 ;  /* 0x000000011b1b7824 */ /* 0x000fe400078e024f */
[----:B------:R-:W-:-:S03]  /*38740*/  IMAD.WIDE.U32 R24, R69, R55, R24 ;  /* 0x0000003745187225 */ /* 0x000fc600078e0018 */
[----:B------:R-:W-:Y:S01]  /*38750*/  IADD3 R32, P0, PT, R27, R22, RZ ;  /* 0x000000161b207210 */ /* 0x000fe20007f1e0ff */
[----:B------:R-:W-:Y:S01]  /*38760*/  IMAD.IADD R87, R81, 0x1, R35 ;  /* 0x0000000151577824 */ /* 0x000fe200078e0223 */
[----:B------:R-:W-:Y:S01]  /*38770*/  IADD3 R22, P5, PT, R37, R24, RZ ;  /* 0x0000001825167210 */ /* 0x000fe20007fbe0ff */
[----:B------:R-:W-:Y:S01]  /*38780*/  IMAD.IADD R23, R42, 0x1, R23 ;  /* 0x000000012a177824 */ /* 0x000fe200078e0217 */
[----:B------:R-:W-:Y:S01]  /*38790*/  IADD3 R85, PT, PT, R40, R25, RZ ;  /* 0x0000001928557210 */ /* 0x000fe20007ffe0ff */
[----:B------:R-:W-:Y:S02]  /*387a0*/  IMAD.X R35, RZ, RZ, RZ, P1 ;  /* 0x000000ffff237224 */ /* 0x000fe400008e06ff */
[----:B------:R-:W-:-:S04]  /*387b0*/  IMAD.WIDE.U32 R30, R45, R15, R30 ;  /* 0x0000000f2d1e7225 */ /* 0x000fc800078e001e */
[----:B------:R-:W-:Y:S02]  /*387c0*/  IMAD.X R27, RZ, RZ, RZ, P3 ;  /* 0x000000ffff1b7224 */ /* 0x000fe400018e06ff */
        /* <DEDUP_REMOVED lines=8> */
[----:B------:R-:W-:Y:S01]  /*38850*/  IMAD.IADD R30, R14, 0x1, R37 ;  /* 0x000000010e1e7824 */ /* 0x000fe200078e0225 */
[----:B------:R-:W-:Y:S01]  /*38860*/  IADD3 R37, PT, PT, R81, R27, RZ ;  /* 0x0000001b51257210 */ /* 0x000fe20007ffe0ff */
[----:B------:R-:W-:Y:S01]  /*38870*/  IMAD.X R35, RZ, RZ, RZ, P3 ;  /* 0x000000ffff237224 */ /* 0x000fe200018e06ff */
[----:B------:R-:W-:Y:S01]  /*38880*/  IADD3 R27, PT, PT, R68, R89, RZ ;  /* 0x00000059441b7210 */ /* 0x000fe20007ffe0ff */
[----:B------:R-:W-:Y:S01]  /*38890*/  IMAD.WIDE.U32 R32, R2, R13, R32 ;  /* 0x0000000d02207225 */ /* 0x000fe200078e0020 */
[----:B------:R-:W-:-:S02]  /*388a0*/  IADD3 R26, P1, PT, R31, R36, RZ ;  /* 0x000000241f1a7210 */ /* 0x000fc40007f3e0ff */
[----:B------:R-:W-:Y:S01]  /*388b0*/  IADD3 R30, P2, PT, R30, R87, RZ ;  /* 0x000000571e1e7210 */ /* 0x000fe20007f5e0ff */
[----:B------:R-:W-:-:S04]  /*388c0*/  IMAD.WIDE.U32 R22, R21, R54, R22 ;  /* 0x0000003615167225 */ /* 0x000fc800078e0016 */
[----:B------:R-:W-:Y:S01]  /*388d0*/  IMAD.WIDE.U32 R34, R6, R19, R34 ;  /* 0x0000001306227225 */ /* 0x000fe200078e0022 */
[----:B------:R-:W-:Y:S02]  /*388e0*/  IADD3 R22, P0, PT, R27, R22, RZ ;  /* 0x000000161b167210 */ /* 0x000fe40007f1e0ff */
[----:B------:R-:W-:Y:S01]  /*388f0*/  IADD3.X R27, PT, PT, RZ, RZ, RZ, P1, !PT ;  /* 0x000000ffff1b7210 */ /* 0x000fe20000ffe4ff */
[----:B------:R-:W-:Y:S02]  /*38900*/  IMAD.IADD R31, R71, 0x1, R33 ;  /* 0x00000001471f7824 */ /* 0x000fe400078e0221 */
[----:B------:R-:W-:Y:S02]  /*38910*/  IMAD.MOV.U32 R33, RZ, RZ, RZ ;  /* 0x000000ffff217224 */ /* 0x000fe400078e00ff */
[----:B------:R-:W-:Y:S01]  /*38920*/  IMAD.IADD R83, R59, 0x1, R23 ;  /* 0x000000013b537824 */ /* 0x000fe200078e0217 */
[----:B------:R-:W-:Y:S01]  /*38930*/  IADD3 R34, P3, PT, R31, R34, RZ ;  /* 0x000000221f227210 */ /* 0x000fe20007f7e0ff */
[----:B------:R-:W-:-:S02]  /*38940*/  IMAD.IADD R23, R67, 0x1, R35 ;  /* 0x0000000143177824 */ /* 0x000fc400078e0223 */
        /* <DEDUP_REMOVED lines=9> */
[----:B------:R-:W-:Y:S01]  /*389e0*/  IADD3 R85, PT, PT, R49, R25, RZ ;  /* 0x0000001931557210 */ /* 0x000fe20007ffe0ff */
        /* <DEDUP_REMOVED lines=8> */
[----:B------:R-:W-:Y:S01]  /*38a70*/  IADD3 R33, PT, PT, R42, R35, RZ ;  /* 0x000000232a217210 */ /* 0x000fe20007ffe0ff */
[----:B------:R-:W-:Y:S01]  /*38a80*/  IMAD.X R37, RZ, RZ, RZ, P2 ;  /* 0x000000ffff257224 */ /* 0x000fe200010e06ff */
[----:B------:R-:W-:Y:S01]  /*38a90*/  IADD3.X R31, PT, PT, RZ, RZ, RZ, P1, !PT ;  /* 0x000000ffff1f7210 */ /* 0x000fe20000ffe4ff */
[----:B------:R-:W-:-:S04]  /*38aa0*/  IMAD.WIDE.U32 R34, R77, R53, R22 ;  /* 0x000000354d227225 */ /* 0x000fc800078e0016 */
[----:B------:R-:W-:-:S04]  /*38ab0*/  IMAD.WIDE.U32 R24, R69, R56, R24 ;  /* 0x0000003845187225 */ /* 0x000fc800078e0018 */
[----:B------:R-:W-:Y:S01]  /*38ac0*/  IMAD.WIDE.U32 R36, R45, R19, R36 ;  /* 0x000000132d247225 */ /* 0x000fe200078e0024 */
[----:B------:R-:W-:-:S03]  /*38ad0*/  IADD3 R22, P2, PT, R83, R24, RZ ;  /* 0x0000001853167210 */ /* 0x000fc60007f5e0ff */
[----:B------:R-:W-:Y:S01]  /*38ae0*/  IMAD.IADD R41, R28, 0x1, R35 ;  /* 0x000000011c297824 */ /* 0x000fe200078e0223 */
[----:B------:R-:W-:Y:S01]  /*38af0*/  IADD3 R24, P0, PT, R33, R36, RZ ;  /* 0x0000002421187210 */ /* 0x000fe20007f1e0ff */
[----:B------:R-:W-:Y:S01]  /*38b00*/  IMAD R17, R34, R29, RZ ;  /* 0x0000001d22117224 */ /* 0x000fe200078e02ff */
[----:B------:R-:W-:Y:S01]  /*38b10*/  IADD3.X R33, PT, PT, RZ, RZ, RZ, P3, !PT ;  /* 0x000000ffff217210 */ /* 0x000fe20001ffe4ff */
[----:B------:R-:W-:Y:S02]  /*38b20*/  IMAD.MOV.U32 R35, RZ, RZ, RZ ;  /* 0x000000ffff237224 */ /* 0x000fe400078e00ff */
[----:B------:R-:W-:Y:S02]  /*38b30*/  IMAD.IADD R37, R48, 0x1, R37 ;  /* 0x0000000130257824 */ /* 0x000fe400078e0225 */
[----:B------:R-:W-:-:S04]  /*38b40*/  IMAD.WIDE.U32 R30, R47, R15, R30 ;  /* 0x0000000f2f1e7225 */ /* 0x000fc800078e001e */
[----:B------:R-:W-:Y:S01]  /*38b50*/  IMAD.HI.U32 R83, R17, R52, R34 ;  /* 0x0000003411537227 */ /* 0x000fe200078e0022 */
[----:B------:R-:W-:-:S03]  /*38b60*/  IADD3 R30, P3, PT, R37, R30, RZ ;  /* 0x0000001e251e7210 */ /* 0x000fc60007f7e0ff */
[----:B------:R-:W-:Y:S01]  /*38b70*/  IMAD.WIDE.U32 R26, R75, R64, R26 ;  /* 0x000000404b1a7225 */ /* 0x000fe200078e001a */
[----:B------:R-:W-:Y:S02]  /*38b80*/  IADD3 R75, PT, PT, R38, R25, RZ ;  /* 0x00000019264b7210 */ /* 0x000fe40007ffe0ff */
[----:B------:R-:W-:Y:S01]  /*38b90*/  IADD3 R25, PT, PT, R14, R31, RZ ;  /* 0x0000001f0e197210 */ /* 0x000fe20007ffe0ff */
[----:B------:R-:W-:Y:S01]  /*38ba0*/  IMAD.MOV.U32 R35, RZ, RZ, RZ ;  /* 0x000000ffff237224 */ /* 0x000fe200078e00ff */
[----:B------:R-:W-:Y:S01]  /*38bb0*/  IADD3 R26, P1, PT, R85, R26, RZ ;  /* 0x0000001a551a7210 */ /* 0x000fe20007f3e0ff */
[----:B------:R-:W-:-:S04]  /*38bc0*/  IMAD.WIDE.U32 R36, R51, R2, R32 ;  /* 0x0000000233247225 */ /* 0x000fc800078e0020 */
[----:B------:R-:W-:Y:S02]  /*38bd0*/  IMAD.IADD R27, R35, 0x1, R27 ;  /* 0x00000001231b7824 */ /* 0x000fe400078e021b */
[----:B------:R-:W-:Y:S01]  /*38be0*/  IMAD.X R23, RZ, RZ, RZ, P2 ;  /* 0x000000ffff177224 */ /* 0x000fe200010e06ff */
        /* <DEDUP_REMOVED lines=10> */
[----:B------:R-:W-:Y:S01]  /*38c90*/  IMAD.WIDE.U32 R26, R73, R58, R26 ;  /* 0x0000003a491a7225 */ /* 0x000fe200078e001a */
[----:B------:R-:W-:-:S03]  /*38ca0*/  IADD3 R22, P1, PT, R41, R22, RZ ;  /* 0x0000001629167210 */ /* 0x000fc60007f3e0ff */
[----:B------:R-:W-:-:S04]  /*38cb0*/  IMAD.WIDE.U32 R30, R10, R19, R30 ;  /* 0x000000130a1e7225 */ /* 0x000fc800078e001e */
[----:B------:R-:W-:Y:S01]  /*38cc0*/  IMAD.X R33, RZ, RZ, RZ, P2 ;  /* 0x000000ffff217224 */ /* 0x000fe200010e06ff */
[----:B------:R-:W-:Y:S01]  /*38cd0*/  IADD3 R26, P2, PT, R75, R26, RZ ;  /* 0x0000001a4b1a7210 */ /* 0x000fe20007f5e0ff */
[----:B------:R-:W-:Y:S01]  /*38ce0*/  IMAD.IADD R27, R81, 0x1, R27 ;  /* 0x00000001511b7824 */ /* 0x000fe200078e021b */
[----:B------:R-:W-:Y:S01]  /*38cf0*/  IADD3 R30, P3, PT, R25, R30, RZ ;  /* 0x0000001e191e7210 */ /* 0x000fe20007f7e0ff */
        /* <DEDUP_REMOVED lines=9> */
[----:B------:R-:W-:-:S04]  /*38d90*/  IMAD.WIDE.U32 R24, R51, R43, R24 ;  /* 0x0000002b33187225 */ /* 0x000fc800078e0018 */
        /* <DEDUP_REMOVED lines=25> */
[----:B------:R-:W-:-:S02]  /*38f30*/  IADD3 R24, P6, PT, R24, R71, RZ ;  /* 0x0000004718187210 */ /* 0x000fc40007fde0ff */
[----:B------:R-:W-:Y:S01]  /*38f40*/  IADD3 R2, P0, PT, R2, R43, RZ ;  /* 0x0000002b02027210 */ /* 0x000fe20007f1e0ff */
[----:B------:R-:W-:Y:S01]  /*38f50*/  IMAD.X R31, RZ, RZ, RZ, P4 ;  /* 0x000000ffff1f7224 */ /* 0x000fe200020e06ff */
[----:B------:R-:W-:Y:S01]  /*38f60*/  IADD3.X R27, PT, PT, RZ, RZ, RZ, P5, !PT ;  /* 0x000000ffff1b7210 */ /* 0x000fe20002ffe4ff */
[----:B------:R-:W-:Y:S02]  /*38f70*/  IMAD.X R23, RZ, RZ, RZ, P2 ;  /* 0x000000ffff177224 */ /* 0x000fe400010e06ff */
[----:B------:R-:W-:Y:S02]  /*38f80*/  IMAD.IADD R33, R38, 0x1, R33 ;  /* 0x0000000126217824 */ /* 0x000fe400078e0221 */
[----:B------:R-:W-:-:S04]  /*38f90*/  IMAD.WIDE.U32 R30, R69, R58, R30 ;  /* 0x0000003a451e7225 */ /* 0x000fc800078e001e */
[----:B------:R-:W-:Y:S01]  /*38fa0*/  IMAD.WIDE.U32 R42, R17, R53, R22 ;  /* 0x00000035112a7225 */ /* 0x000fe200078e0016 */
[----:B------:R-:W-:Y:S02]  /*38fb0*/  IADD3 R22, P3, PT, R15, R32, RZ ;  /* 0x000000200f167210 */ /* 0x000fe40007f7e0ff */
[----:B------:R-:W-:Y:S01]  /*38fc0*/  IADD3 R31, PT, PT, R81, R31, RZ ;  /* 0x0000001f511f7210 */ /* 0x000fe20007ffe0ff */
[----:B------:R-:W-:Y:S01]  /*38fd0*/  IMAD.WIDE.U32 R36, R51, R6, R36 ;  /* 0x0000000633247225 */ /* 0x000fe200078e0024 */
[----:B------:R-:W-:-:S03]  /*38fe0*/  IADD3 R41, PT, PT, R28, R43, RZ ;  /* 0x0000002b1c297210 */ /* 0x000fc60007ffe0ff */
[----:B------:R-:W-:Y:S01]  /*38ff0*/  IMAD.X R23, RZ, RZ, RZ, P1 ;  /* 0x000000ffff177224 */ /* 0x000fe200008e06ff */
[----:B------:R-:W-:Y:S01]  /*39000*/  IADD3 R30, P1, PT, R33, R30, RZ ;  /* 0x0000001e211e7210 */ /* 0x000fe20007f3e0ff */
[----:B------:R-:W-:Y:S02]  /*39010*/  IMAD.IADD R67, R67, 0x1, R37 ;  /* 0x0000000143437824 */ /* 0x000fe400078e0225 */
[----:B------:R-:W-:Y:S01]  /*39020*/  IMAD.X R25, RZ, RZ, RZ, P6 ;  /* 0x000000ffff197224 */ /* 0x000fe200030e06ff */
[----:B------:R-:W-:Y:S01]  /*39030*/  IADD3 R36, P2, PT, R23, R36, RZ ;  /* 0x0000002417247210 */ /* 0x000fe20007f5e0ff */
[----:B------:R-:W-:-:S04]  /*39040*/  IMAD.WIDE.U32 R32, R10, R13, R26 ;  /* 0x0000000d0a207225 */ /* 0x000fc800078e001a */
[----:B------:R-:W-:Y:S01]  /*39050*/  IMAD.X R23, RZ, RZ, RZ, P3 ;  /* 0x000000ffff177224 */ /* 0x000fe200018e06ff */
[----:B------:R-:W-:Y:S01]  /*39060*/  IADD3 R33, PT, PT, R46, R33, RZ ;  /* 0x000000212e217210 */ /* 0x000fe20007ffe0ff */
[----:B------:R-:W-:Y:S01]  /*39070*/  IMAD.WIDE.U32 R26, R50, R19, R24 ;  /* 0x00000013321a7225 */ /* 0x000fe200078e0018 */
[----:B------:R-:W-:Y:S02]  /*39080*/  IADD3 R24, P4, PT, R67, R32, RZ ;  /* 0x0000002043187210 */ /* 0x000fe40007f9e0ff */
[----:B------:R-:W-:Y:S01]  /*39090*/  IADD3 R32, P6, PT, R31, R2, RZ ;  /* 0x000000021f207210 */ /* 0x000fe20007fde0ff */
[----:B------:R-:W-:Y:S01]  /*390a0*/  IMAD R15, R42, R29, RZ ;  /* 0x0000001d2a0f7224 */ /* 0x000fe200078e02ff */
[----:B------:R-:W-:Y:S01]  /*390b0*/  IADD3 R26, P3, PT, R33, R26, RZ ;  /* 0x0000001a211a7210 */ /* 0x000fe20007f7e0ff */
[----:B------:R-:W-:Y:S01]  /*390c0*/  IMAD.MOV.U32 R43, RZ, RZ, RZ ;  /* 0x000000ffff2b7224 */ /* 0x000fe200078e00ff */
[----:B------:R-:W-:Y:S01]  /*390d0*/  IADD3.X R25, PT, PT, RZ, RZ, RZ, P4, !PT ;  /* 0x000000ffff197210 */ /* 0x000fe200027fe4ff */
[----:B------:R-:W-:-:S04]  /*390e0*/  IMAD.WIDE.U32 R22, R77, R55, R22 ;  /* 0x000000374d167225 */ /* 0x000fc800078e0016 */
[----:B------:R-:W-:Y:S01]  /*390f0*/  IMAD.X R31, RZ, RZ, RZ, P1 ;  /* 0x000000ffff1f7224 */ /* 0x000fe200008e06ff */
[----:B------:R-:W-:Y:S01]  /*39100*/  IADD3 R22, P5, PT, R41, R22, RZ ;  /* 0x0000001629167210 */ /* 0x000fe20007fbe0ff */
[----:B------:R-:W-:Y:S02]  /*39110*/  IMAD.X R19, RZ, RZ, RZ, P0 ;  /* 0x000000ffff137224 */ /* 0x000fe400000e06ff */
[----:B------:R-:W-:-:S03]  /*39120*/  IMAD.HI.U32 R71, R15, R52, R42 ;  /* 0x000000340f477227 */ /* 0x000fc600078e002a */
[----:B------:R-:W-:Y:S01]  /*39130*/  IADD3 R19, P0, PT, R19, R36, RZ ;  /* 0x0000002413137210 */ /* 0x000fe20007f1e0ff */
[----:B------:R-:W-:Y:S02]  /*39140*/  IMAD.IADD R23, R40, 0x1, R23 ;  /* 0x0000000128177824 */ /* 0x000fe400078e0217 */
[----:B------:R-:W-:Y:S02]  /*39150*/  IMAD.X R33, RZ, RZ, RZ, P6 ;  /* 0x000000ffff217224 */ /* 0x000fe400030e06ff */
[----:B------:R-:W-:-:S04]  /*39160*/  IMAD.WIDE.U32 R42, R21, R57, R30 ;  /* 0x00000039152a7225 */ /* 0x000fc800078e001e */
[----:B------:R-:W-:Y:S01]  /*39170*/  IMAD.IADD R61, R4, 0x1, R27 ;  /* 0x00000001043d7824 */ /* 0x000fe200078e021b */
[----:B------:R-:W-:Y:S01]  /*39180*/  IADD3.X R27, PT, PT, RZ, RZ, RZ, P3, !PT ;  /* 0x000000ffff1b7210 */ /* 0x000fe20001ffe4ff */
[----:B------:R-:W-:Y:S01]  /*39190*/  IMAD.WIDE.U32 R36, R69, R64, R32 ;  /* 0x0000004045247225 */ /* 0x000fe200078e0020 */
[----:B------:R-:W-:-:S03]  /*391a0*/  IADD3 R32, P1, PT, R23, R42, RZ ;  /* 0x0000002a17207210 */ /* 0x000fc60007f3e0ff */
[----:B------:R-:W-:-:S04]  /*391b0*/  IMAD.WIDE.U32 R30, R51, R45, R24 ;  /* 0x0000002d331e7225 */ /* 0x000fc800078e0018 */
[----:B------:R-:W-:Y:S02]  /*391c0*/  IMAD.X R23, RZ, RZ, RZ, P2 ;  /* 0x000000ffff177224 */ /* 0x000fe400010e06ff */
[----:B------:R-:W-:Y:S01]  /*391d0*/  IMAD.WIDE.U32 R24, R47, R13, R26 ;  /* 0x0000000d2f187225 */ /* 0x000fe200078e001a */
[----:B------:R-:W-:Y:S02]  /*391e0*/  IADD3 R27, PT, PT, R48, R31, RZ ;  /* 0x0000001f301b7210 */ /* 0x000fe40007ffe0ff */
[----:B------:R-:W-:Y:S01]  /*391f0*/  IADD3 R31, P3, PT, R23, R30, RZ ;  /* 0x0000001e171f7210 */ /* 0x000fe20007f7e0ff */
        /* <DEDUP_REMOVED lines=9> */
[----:B------:R-:W-:-:S02]  /*39290*/  IADD3 R19, PT, PT, R68, R71, RZ ;  /* 0x0000004744137210 */ /* 0x000fc40007ffe0ff */
[----:B------:R-:W-:Y:S01]  /*392a0*/  IADD3.X R27, PT, PT, RZ, RZ, RZ, P2, !PT ;  /* 0x000000ffff1b7210 */ /* 0x000fe200017fe4ff */
        /* <DEDUP_REMOVED lines=12> */
[----:B------:R-:W-:Y:S01]  /*39370*/  IADD3.X R37, PT, PT, RZ, RZ, RZ, P4, !PT ;  /* 0x000000ffff257210 */ /* 0x000fe200027fe4ff */
[----:B------:R-:W-:Y:S02]  /*39380*/  IMAD.IADD R23, R38, 0x1, R23 ;  /* 0x0000000126177824 */ /* 0x000fe400078e0217 */
[----:B------:R-:W-:Y:S02]  /*39390*/  IMAD.X R33, RZ, RZ, RZ, P1 ;  /* 0x000000ffff217224 */ /* 0x000fe400008e06ff */
[----:B------:R-:W-:-:S04]  /*393a0*/  IMAD.WIDE.U32 R30, R51, R10, R30 ;  /* 0x0000000a331e7225 */ /* 0x000fc800078e001e */
[----:B------:R-:W-:Y:S01]  /*393b0*/  IMAD.X R25, RZ, RZ, RZ, P5 ;  /* 0x000000ffff197224 */ /* 0x000fe200028e06ff */
[----:B------:R-:W-:Y:S01]  /*393c0*/  IADD3 R26, P5, PT, R23, R26, RZ ;  /* 0x0000001a171a7210 */ /* 0x000fe20007fbe0ff */
[----:B------:R-:W-:Y:S01]  /*393d0*/  IMAD.IADD R27, R81, 0x1, R27 ;  /* 0x00000001511b7824 */ /* 0x000fe200078e021b */
[----:B------:R-:W-:Y:S01]  /*393e0*/  IADD3 R41, PT, PT, R46, R31, RZ ;  /* 0x0000001f2e297210 */ /* 0x000fe20007ffe0ff */
[----:B------:R-:W-:Y:S01]  /*393f0*/  IMAD.WIDE.U32 R32, R15, R53, R32 ;  /* 0x000000350f207225 */ /* 0x000fe200078e0020 */
[----:B------:R-:W-:-:S03]  /*39400*/  IADD3 R30, P3, PT, R19, R30, RZ ;  /* 0x0000001e131e7210 */ /* 0x000fc60007f7e0ff */
[----:B------:R-:W-:Y:S01]  /*39410*/  IMAD.WIDE.U32 R22, R50, R13, R24 ;  /* 0x0000000d32167225 */ /* 0x000fe200078e0018 */
[----:B------:R-:W-:Y:S02]  /*39420*/  IADD3 R24, P1, PT, R27, R2, RZ ;  /* 0x000000021b187210 */ /* 0x000fe40007f3e0ff */
[----:B------:R-:W-:Y:S01]  /*39430*/  IADD3.X R27, PT, PT, RZ, RZ, RZ, P5, !PT ;  /* 0x000000ffff1b7210 */ /* 0x000fe20002ffe4ff */
[----:B------:R-:W-:Y:S02]  /*39440*/  IMAD.IADD R31, R28, 0x1, R33 ;  /* 0x000000011c1f7824 */ /* 0x000fe400078e0221 */
[----:B------:R-:W-:Y:S02]  /*39450*/  HFMA2 R33, -RZ, RZ, 0, 0 ;  /* 0x00000000ff217431 */ /* 0x000fe400000001ff */
[----:B------:R-:W-:Y:S02]  /*39460*/  IMAD.X R13, RZ, RZ, RZ, P0 ;  /* 0x000000ffff0d7224 */ /* 0x000fe400000e06ff */
[----:B------:R-:W-:-:S03]  /*39470*/  IMAD.WIDE.U32 R36, R17, R55, R36 ;  /* 0x0000003711247225 */ /* 0x000fc600078e0024 */
[----:B------:R-:W-:Y:S01]  /*39480*/  IADD3 R13, P0, PT, R13, R30, RZ ;  /* 0x0000001e0d0d7210 */ /* 0x000fe20007f1e0ff */
[----:B------:R-:W-:Y:S01]  /*39490*/  IMAD.X R25, RZ, RZ, RZ, P1 ;  /* 0x000000ffff197224 */ /* 0x000fe200008e06ff */
[----:B------:R-:W-:Y:S01]  /*394a0*/  IADD3 R30, P1, PT, R31, R36, RZ ;  /* 0x000000241f1e7210 */ /* 0x000fe20007f3e0ff */
[----:B------:R-:W-:Y:S02]  /*394b0*/  IMAD.IADD R37, R40, 0x1, R37 ;  /* 0x0000000128257824 */ /* 0x000fe400078e0225 */
[----:B------:R-:W-:Y:S01]  /*394c0*/  IMAD.WIDE.U32 R26, R77, R57, R26 ;  /* 0x000000394d1a7225 */ /* 0x000fe200078e001a */
[----:B------:R-:W-:-:S03]  /*394d0*/  IADD3.X R31, PT, PT, RZ, RZ, RZ, P1, !PT ;  /* 0x000000ffff1f7210 */ /* 0x000fc60000ffe4ff */
[----:B------:R-:W-:Y:S01]  /*394e0*/  IMAD R29, R32, R29, RZ ;  /* 0x0000001d201d7224 */ /* 0x000fe200078e02ff */
[----:B------:R-:W-:Y:S01]  /*394f0*/  IADD3 R26, P4, PT, R37, R26, RZ ;  /* 0x0000001a251a7210 */ /* 0x000fe20007f9e0ff */
[----:B------:R-:W-:-:S04]  /*39500*/  IMAD.WIDE.U32 R24, R21, R64, R24 ;  /* 0x0000004015187225 */ /* 0x000fc800078e0018 */
[----:B------:R-:W-:Y:S02]  /*39510*/  IMAD.IADD R27, R49, 0x1, R27 ;  /* 0x00000001311b7824 */ /* 0x000fe400078e021b */
[----:B------:R-:W-:-:S04]  /*39520*/  IMAD.HI.U32 R33, R29, R52, R32 ;  /* 0x000000341d217227 */ /* 0x000fc800078e0020 */
[----:B------:R-:W-:Y:S01]  /*39530*/  IMAD.X R2, RZ, RZ, RZ, P2 ;  /* 0x000000ffff027224 */ /* 0x000fe200010e06ff */
[----:B------:R-:W-:Y:S01]  /*39540*/  IADD3 R24, P2, PT, R27, R24, RZ ;  /* 0x000000181b187210 */ /* 0x000fe20007f5e0ff */
[----:B------:R-:W-:Y:S02]  /*39550*/  IMAD.IADD R43, R68, 0x1, R33 ;  /* 0x00000001442b7824 */ /* 0x000fe400078e0221 */
[----:B------:R-:W-:Y:S01]  /*39560*/  IMAD.X R27, RZ, RZ, RZ, P4 ;  /* 0x000000ffff1b7224 */ /* 0x000fe200020e06ff */
[----:B------:R-:W-:Y:S01]  /*39570*/  IADD3 R2, P5, PT, R2, R13, RZ ;  /* 0x0000000d02027210 */ /* 0x000fe20007fbe0ff */
[----:B------:R-:W-:Y:S01]  /*39580*/  IMAD.WIDE.U32 R32, R15, R54, R30 ;  /* 0x000000360f207225 */ /* 0x000fe200078e001e */
[----:B------:R-:W-:-:S03]  /*39590*/  IADD3 R30, P6, PT, R41, R22, RZ ;  /* 0x00000016291e7210 */ /* 0x000fc60007fde0ff */
[----:B------:R-:W-:Y:S01]  /*395a0*/  IMAD.IADD R13, R35, 0x1, R25 ;  /* 0x00000001230d7824 */ /* 0x000fe200078e0219 */
[----:B------:R-:W-:Y:S01]  /*395b0*/  IADD3.X R25, PT, PT, RZ, RZ, RZ, P2, !PT ;  /* 0x000000ffff197210 */ /* 0x000fe200017fe4ff */
[----:B------:R-:W-:Y:S01]  /*395c0*/  IMAD.WIDE.U32 R26, R17, R56, R26 ;  /* 0x00000038111a7225 */ /* 0x000fe200078e001a */
[----:B------:R-:W-:Y:S02]  /*395d0*/  IADD3 R42, P2, PT, R43, R32, RZ ;  /* 0x000000202b2a7210 */ /* 0x000fe40007f5e0ff */
[----:B------:R-:W-:Y:S01]  /*395e0*/  IADD3.X R31, PT, PT, RZ, RZ, RZ, P6, !PT ;  /* 0x000000ffff1f7210 */ /* 0x000fe200037fe4ff */
[----:B------:R-:W-:Y:S01]  /*395f0*/  IMAD.IADD R37, R59, 0x1, R33 ;  /* 0x000000013b257824 */ /* 0x000fe200078e0221 */
[----:B------:R-:W-:Y:S01]  /*39600*/  IADD3 R13, P1, PT, R13, R4, RZ ;  /* 0x000000040d0d7210 */ /* 0x000fe20007f3e0ff */
        /* <DEDUP_REMOVED lines=13> */
[----:B------:R-:W-:Y:S02]  /*396e0*/  IMAD.X R33, RZ, RZ, RZ, P6 ;  /* 0x000000ffff217224 */ /* 0x000fe400030e06ff */
        /* <DEDUP_REMOVED lines=59> */
[----:B------:R-:W-:Y:S02]  /*39aa0*/  IADD3 R36, P0, PT, R37, R2, RZ ;  /* 0x0000000225247210 */ /* 0x000fe40007f1e0ff */
[----:B------:R-:W-:Y:S01]  /*39ab0*/  IADD3.X R2, PT, PT, RZ, RZ, RZ, P1, !PT ;  /* 0x000000ffff027210 */ /* 0x000fe20000ffe4ff */
[----:B------:R-:W-:Y:S01]  /*39ac0*/  IMAD.X R33, RZ, RZ, RZ, P6 ;  /* 0x000000ffff217224 */ /* 0x000fe200030e06ff */
[----:B------:R-:W-:Y:S02]  /*39ad0*/  IADD3 R17, P1, PT, R50, R17, RZ ;  /* 0x0000001132117210 */ /* 0x000fe40007f3e0ff */
        /* <DEDUP_REMOVED lines=8> */
[----:B------:R-:W-:Y:S01]  /*39b60*/  IMAD.X R50, RZ, RZ, RZ, P3 ;  /* 0x000000ffff327224 */ /* 0x000fe200018e06ff */
[----:B------:R-:W-:Y:S02]  /*39b70*/  IADD3 R2, P4, PT, R2, R13, RZ ;  /* 0x0000000d02027210 */ /* 0x000fe40007f9e0ff */
[----:B------:R-:W-:Y:S02]  /*39b80*/  IADD3.X R13, PT, PT, RZ, RZ, RZ, P5, !PT ;  /* 0x000000ffff0d7210 */ /* 0x000fe40002ffe4ff */
[----:B------:R-:W-:Y:S02]  /*39b90*/  IADD3 R36, P6, PT, R37, R14, RZ ;  /* 0x0000000e25247210 */ /* 0x000fe40007fde0ff */
[----:B------:R-:W-:Y:S01]  /*39ba0*/  IADD3 R13, P5, PT, R13, R2, RZ ;  /* 0x000000020d0d7210 */ /* 0x000fe20007fbe0ff */
[----:B------:R-:W-:-:S02]  /*39bb0*/  IMAD.X R2, RZ, RZ, RZ, P2 ;  /* 0x000000ffff027224 */ /* 0x000fc400010e06ff */
[----:B------:R-:W-:-:S03]  /*39bc0*/  IMAD.X R37, RZ, RZ, RZ, P6 ;  /* 0x000000ffff257224 */ /* 0x000fc600030e06ff */
[----:B------:R-:W-:Y:S01]  /*39bd0*/  IADD3 R2, P2, PT, R2, R13, RZ ;  /* 0x0000000d02027210 */ /* 0x000fe20007f5e0ff */
[----:B------:R-:W-:-:S04]  /*39be0*/  IMAD.WIDE.U32 R36, R29, R58, R36 ;  /* 0x0000003a1d247225 */ /* 0x000fc800078e0024 */
[----:B------:R-:W-:Y:S01]  /*39bf0*/  IMAD.X R13, RZ, RZ, RZ, P1 ;  /* 0x000000ffff0d7224 */ /* 0x000fe200008e06ff */
[----:B------:R-:W-:Y:S01]  /*39c00*/  IADD3 R15, P1, PT, R15, R2, RZ ;  /* 0x000000020f0f7210 */ /* 0x000fe20007f3e0ff */
[----:B------:R-:W-:Y:S01]  /*39c10*/  IMAD.X R2, RZ, RZ, RZ, P0 ;  /* 0x000000ffff027224 */ /* 0x000fe200000e06ff */
[----:B------:R-:W-:Y:S02]  /*39c20*/  IADD3 R14, PT, PT, R81, R37, RZ ;  /* 0x00000025510e7210 */ /* 0x000fe40007ffe0ff */
[----:B------:R-:W-:Y:S01]  /*39c30*/  IADD3 R50, PT, PT, R50, R51, R13 ;  /* 0x0000003332327210 */ /* 0x000fe20007ffe00d */
[----:B------:R-:W-:Y:S01]  /*39c40*/  IMAD.X R13, RZ, RZ, RZ, P4 ;  /* 0x000000ffff0d7224 */ /* 0x000fe200020e06ff */
[----:B------:R-:W-:-:S04]  /*39c50*/  IADD3 R14, P3, PT, R14, R15, RZ ;  /* 0x0000000f0e0e7210 */ /* 0x000fc80007f7e0ff */
        /* <DEDUP_REMOVED lines=17> */
[----:B------:R-:W-:Y:S01]  /*39d70*/  MOV R34, RZ ;  /* 0x000000ff00227202 */ /* 0x000fe20000000f00 */
        /* <DEDUP_REMOVED lines=26> */
.L_x_359:
        /* <DEDUP_REMOVED lines=23> */
.L_x_275:
[----:B------:R-:W-:-:S13]  /*3a090*/  ISETP.NE.AND P0, PT, R34, RZ, PT ;  /* 0x000000ff2200720c */ /* 0x000fda0003f05270 */
[----:B------:R-:W-:Y:S05]  /*3a0a0*/  @P0 BRA `(.L_x_360) ;  /* 0x000001b400cc0947 */ /* 0x000fea0003800000 */
[----:B------:R-:W-:-:S04]  /*3a0b0*/  LOP3.LUT R2, R15, R67, R28, 0xfe, !PT ;  /* 0x000000430f027212 */ /* 0x000fc800078efe1c */
[----:B------:R-:W-:-:S04]  /*3a0c0*/  LOP3.LUT R2, R21, R2, R14, 0xfe, !PT ;  /* 0x0000000215027212 */ /* 0x000fc800078efe0e */
[----:B------:R-:W-:-:S04]  /*3a0d0*/  LOP3.LUT R2, R13, R2, R6, 0xfe, !PT ;  /* 0x000000020d027212 */ /* 0x000fc800078efe06 */
[----:B------:R-:W-:-:S13]  /*3a0e0*/  LOP3.LUT P0, RZ, R2, R19, RZ, 0xfc, !PT ;  /* 0x0000001302ff7212 */ /* 0x000fda000780fcff */
[----:B------:R-:W-:Y:S05]  /*3a0f0*/  @!P0 BRA `(.L_x_360) ;  /* 0x000001b400b88947 */ /* 0x000fea0003800000 */
[----:B------:R-:W0:Y:S01]  /*3a100*/  LDCU UR8, c[0x3][0xe0] ;  /* 0x00c01c00ff0877ac */ /* 0x000e220008000800 */
[----:B------:R-:W-:Y:S01]  /*3a110*/  MOV R22, R67 ;  /* 0x0000004300167202 */ /* 0x000fe20000000f00 */
[----:B------:R-:W-:Y:S01]  /*3a120*/  IMAD.MOV.U32 R23, RZ, RZ, RZ ;  /* 0x000000ffff177224 */ /* 0x000fe200078e00ff */
[----:B------:R-:W1:Y:S01]  /*3a130*/  LDCU.128 UR16, c[0x3][URZ] ;  /* 0x00c00000ff1077ac */ /* 0x000e620008000c00 */
[----:B------:R-:W-:Y:S02]  /*3a140*/  IMAD.MOV.U32 R27, RZ, RZ, RZ ;  /* 0x000000ffff1b7224 */ /* 0x000fe400078e00ff */
[----:B------:R-:W-:Y:S02]  /*3a150*/  IMAD.MOV.U32 R39, RZ, RZ, RZ ;  /* 0x000000ffff277224 */ /* 0x000fe400078e00ff */
[----:B0-----:R-:W-:-:S04]  /*3a160*/  IMAD R17, R67, UR8, RZ ;  /* 0x0000000843117c24 */ /* 0x001fc8000f8e02ff */
[----:B-1----:R-:W-:-:S05]  /*3a170*/  IMAD.HI.U32 R23, R17, UR16, R22 ;  /* 0x0000001011177c27 */ /* 0x002fca000f8e0016 */
[----:B------:R-:W-:-:S05]  /*3a180*/  IADD3 R22, P0, PT, R23, R28, RZ ;  /* 0x0000001c17167210 */ /* 0x000fca0007f1e0ff */
[----:B------:R-:W-:Y:S02]  /*3a190*/  IMAD.X R23, RZ, RZ, RZ, P0 ;  /* 0x000000ffff177224 */ /* 0x000fe400000e06ff */
[----:B------:R-:W-:-:S04]  /*3a1a0*/  IMAD.WIDE.U32 R22, R17, UR17, R22 ;  /* 0x0000001111167c25 */ /* 0x000fc8000f8e0016 */
[----:B------:R-:W-:Y:S01]  /*3a1b0*/  IMAD R37, R22, UR8, RZ ;  /* 0x0000000816257c24 */ /* 0x000fe2000f8e02ff */
[----:B------:R-:W-:Y:S01]  /*3a1c0*/  IADD3 R24, P0, PT, R23, R15, RZ ;  /* 0x0000000f17187210 */ /* 0x000fe20007f1e0ff */
[----:B------:R-:W-:-:S03]  /*3a1d0*/  IMAD.MOV.U32 R26, RZ, RZ, R22 ;  /* 0x000000ffff1a7224 */ /* 0x000fc600078e0016 */
[----:B------:R-:W-:Y:S01]  /*3a1e0*/  IADD3.X R25, PT, PT, RZ, RZ, RZ, P0, !PT ;  /* 0x000000ffff197210 */ /* 0x000fe200007fe4ff */
[----:B------:R-:W-:-:S04]  /*3a1f0*/  IMAD.HI.U32 R27, R37, UR16, R26 ;  /* 0x00000010251b7c27 */ /* 0x000fc8000f8e001a */
[----:B------:R-:W-:-:S05]  /*3a200*/  IMAD.WIDE.U32 R22, R17, UR18, R24 ;  /* 0x0000001211167c25 */ /* 0x000fca000f8e0018 */
[----:B------:R-:W-:Y:S02]  /*3a210*/  IADD3 R24, P0, PT, R23, R14, RZ ;  /* 0x0000000e17187210 */ /* 0x000fe40007f1e0ff */
[----:B------:R-:W-:Y:S01]  /*3a220*/  IADD3 R26, P1, PT, R22, R27, RZ ;  /* 0x0000001b161a7210 */ /* 0x000fe20007f3e0ff */
[----:B------:R-:W0:Y:S01]  /*3a230*/  LDC.64 R14, c[0x3][0x10] ;  /* 0x00c00400ff0e7b82 */ /* 0x000e220000000a00 */
[----:B------:R-:W-:-:S03]  /*3a240*/  IADD3.X R25, PT, PT, RZ, RZ, RZ, P0, !PT ;  /* 0x000000ffff197210 */ /* 0x000fc600007fe4ff */
[----:B------:R-:W-:Y:S02]  /*3a250*/  IMAD.X R27, RZ, RZ, RZ, P1 ;  /* 0x000000ffff1b7224 */ /* 0x000fe400008e06ff */
[----:B------:R-:W-:-:S04]  /*3a260*/  IMAD.WIDE.U32 R22, R17, UR19, R24 ;  /* 0x0000001311167c25 */ /* 0x000fc8000f8e0018 */
[----:B------:R-:W-:Y:S01]  /*3a270*/  IMAD.WIDE.U32 R24, R37, UR17, R26 ;  /* 0x0000001125187c25 */ /* 0x000fe2000f8e001a */
[----:B------:R-:W-:-:S03]  /*3a280*/  IADD3 R26, P0, PT, R23, R21, RZ ;  /* 0x00000015171a7210 */ /* 0x000fc60007f1e0ff */
[----:B------:R-:W-:Y:S01]  /*3a290*/  IMAD R2, R24, UR8, RZ ;  /* 0x0000000818027c24 */ /* 0x000fe2000f8e02ff */
[----:B------:R-:W-:Y:S01]  /*3a2a0*/  IADD3 R22, P1, PT, R22, R25, RZ ;  /* 0x0000001916167210 */ /* 0x000fe20007f3e0ff */
[----:B------:R-:W-:Y:S02]  /*3a2b0*/  IMAD.MOV.U32 R25, RZ, RZ, RZ ;  /* 0x000000ffff197224 */ /* 0x000fe400078e00ff */
[----:B------:R-:W-:Y:S01]  /*3a2c0*/  IMAD.X R27, RZ, RZ, RZ, P0 ;  /* 0x000000ffff1b7224 */ /* 0x000fe200000e06ff */
[----:B------:R-:W-:Y:S01]  /*3a2d0*/  IADD3.X R23, PT, PT, RZ, RZ, RZ, P1, !PT ;  /* 0x000000ffff177210 */ /* 0x000fe20000ffe4ff */
[----:B------:R-:W-:-:S04]  /*3a2e0*/  IMAD.HI.U32 R29, R2, UR16, R24 ;  /* 0x00000010021d7c27 */ /* 0x000fc8000f8e0018 */
[----:B------:R-:W-:-:S04]  /*3a2f0*/  IMAD.WIDE.U32 R24, R37, UR18, R22 ;  /* 0x0000001225187c25 */ /* 0x000fc8000f8e0016 */
[----:B0-----:R-:W-:Y:S01]  /*3a300*/  IMAD.WIDE.U32 R22, R17, R14, R26 ;  /* 0x0000000e11167225 */ /* 0x001fe200078e001a */
[----:B------:R-:W-:-:S04]  /*3a310*/  IADD3 R28, P2, PT, R24, R29, RZ ;  /* 0x0000001d181c7210 */ /* 0x000fc80007f5e0ff */
[----:B------:R-:W-:Y:S01]  /*3a320*/  IADD3 R24, P0, PT, R23, R6, RZ ;  /* 0x0000000617187210 */ /* 0x000fe20007f1e0ff */
[----:B------:R-:W-:Y:S01]  /*3a330*/  IMAD.X R29, RZ, RZ, RZ, P2 ;  /* 0x000000ffff1d7224 */ /* 0x000fe200010e06ff */
[----:B------:R-:W-:Y:S02]  /*3a340*/  IADD3 R26, P1, PT, R22, R25, RZ ;  /* 0x00000019161a7210 */ /* 0x000fe40007f3e0ff */
[----:B------:R-:W0:Y:S01]  /*3a350*/  LDC.64 R22, c[0x3][0x18] ;  /* 0x00c00600ff167b82 */ /* 0x000e220000000a00 */
[----:B------:R-:W-:Y:S01]  /*3a360*/  IADD3.X R25, PT, PT, RZ, RZ, RZ, P0, !PT ;  /* 0x000000ffff197210 */ /* 0x000fe200007fe4ff */
[----:B------:R-:W-:-:S04]  /*3a370*/  IMAD.WIDE.U32 R28, R2, UR17, R28 ;  /* 0x00000011021c7c25 */ /* 0x000fc8000f8e001c */
[----:B------:R-:W-:Y:S02]  /*3a380*/  IMAD.X R27, RZ, RZ, RZ, P1 ;  /* 0x000000ffff1b7224 */ /* 0x000fe400008e06ff */
[----:B------:R-:W-:-:S04]  /*3a390*/  IMAD.WIDE.U32 R24, R17, R15, R24 ;  /* 0x0000000f11187225 */ /* 0x000fc800078e0018 */
[----:B------:R-:W-:Y:S01]  /*3a3a0*/  IMAD.WIDE.U32 R26, R37, UR19, R26 ;  /* 0x00000013251a7c25 */ /* 0x000fe2000f8e001a */
[----:B------:R-:W-:-:S03]  /*3a3b0*/  IADD3 R30, P0, PT, R25, R13, RZ ;  /* 0x0000000d191e7210 */ /* 0x000fc60007f1e0ff */
[----:B------:R-:W-:Y:S01]  /*3a3c0*/  IMAD R4, R28, UR8, RZ ;  /* 0x000000081c047c24 */ /* 0x000fe2000f8e02ff */
[----:B------:R-:W-:Y:S01]  /*3a3d0*/  IADD3 R26, P2, PT, R26, R29, RZ ;  /* 0x0000001d1a1a7210 */ /* 0x000fe20007f5e0ff */
[----:B------:R-:W-:Y:S01]  /*3a3e0*/  IMAD.MOV.U32 R29, RZ, RZ, RZ ;  /* 0x000000ffff1d7224 */ /* 0x000fe200078e00ff */
[----:B------:R-:W-:Y:S01]  /*3a3f0*/  IADD3 R32, P1, PT, R24, R27, RZ ;  /* 0x0000001b18207210 */ /* 0x000fe20007f3e0ff */
[----:B------:R-:W-:Y:S02]  /*3a400*/  IMAD.X R31, RZ, RZ, RZ, P0 ;  /* 0x000000ffff1f7224 */ /* 0x000fe400000e06ff */
[----:B------:R-:W-:Y:S01]  /*3a410*/  IMAD.X R27, RZ, RZ, RZ, P2 ;  /* 0x000000ffff1b7224 */ /* 0x000fe200010e06ff */
[----:B------:R-:W-:Y:S01]  /*3a420*/  IADD3.X R33, PT, PT, RZ, RZ, RZ, P1, !PT ;  /* 0x000000ffff217210 */ /* 0x000fe20000ffe4ff */
[----:B------:R-:W-:-:S04]  /*3a430*/  IMAD.HI.U32 R13, R4, UR16, R28 ;  /* 0x00000010040d7c27 */ /* 0x000fc8000f8e001c */
[----:B0-----:R-:W-:-:S04]  /*3a440*/  IMAD.WIDE.U32 R24, R17, R22, R30 ;  /* 0x0000001611187225 */ /* 0x001fc800078e001e */
[----:B------:R-:W-:Y:S01]  /*3a450*/  IMAD.WIDE.U32 R28, R2, UR18, R26 ;  /* 0x00000012021c7c25 */ /* 0x000fe2000f8e001a */
[----:B------:R-:W-:-:S03]  /*3a460*/  IADD3 R30, P0, PT, R25, R19, RZ ;  /* 0x00000013191e7210 */ /* 0x000fc60007f1e0ff */
[----:B------:R-:W-:Y:S01]  /*3a470*/  IMAD.WIDE.U32 R26, R37, R14, R32 ;  /* 0x0000000e251a7225 */ /* 0x000fe200078e0020 */
[----:B------:R-:W-:Y:S02]  /*3a480*/  IADD3 R32, P3, PT, R28, R13, RZ ;  /* 0x0000000d1c207210 */ /* 0x000fe40007f7e0ff */
[----:B------:R-:W-:Y:S02]  /*3a490*/  IADD3.X R31, PT, PT, RZ, RZ, RZ, P0, !PT ;  /* 0x000000ffff1f7210 */ /* 0x000fe400007fe4ff */
[----:B------:R-:W-:Y:S01]  /*3a4a0*/  IADD3 R28, P2, PT, R26, R29, RZ ;  /* 0x0000001d1a1c7210 */ /* 0x000fe20007f5e0ff */
[----:B------:R-:W-:Y:S01]  /*3a4b0*/  IMAD.X R33, RZ, RZ, RZ, P3 ;  /* 0x000000ffff217224 */ /* 0x000fe200018e06ff */
[----:B------:R-:W-:Y:S01]  /*3a4c0*/  IADD3 R26, P1, PT, R24, R27, RZ ;  /* 0x0000001b181a7210 */ /* 0x000fe20007f3e0ff */
[----:B------:R-:W-:-:S03]  /*3a4d0*/  IMAD.WIDE.U32 R24, R17, R23, R30 ;  /* 0x0000001711187225 */ /* 0x000fc600078e001e */
[----:B------:R-:W-:Y:S01]  /*3a4e0*/  IADD3.X R27, PT, PT, RZ, RZ, RZ, P1, !PT ;  /* 0x000000ffff1b7210 */ /* 0x000fe20000ffe4ff */
[----:B------:R-:W-:Y:S02]  /*3a4f0*/  IMAD.X R29, RZ, RZ, RZ, P2 ;  /* 0x000000ffff1d7224 */ /* 0x000fe400010e06ff */
[----:B------:R-:W-:-:S04]  /*3a500*/  IMAD.WIDE.U32 R30, R4, UR17, R32 ;  /* 0x00000011041e7c25 */ /* 0x000fc8000f8e0020 */
[----:B------:R-:W-:-:S04]  /*3a510*/  IMAD.WIDE.U32 R28, R2, UR19, R28 ;  /* 0x00000013021c7c25 */ /* 0x000fc8000f8e001c */
[----:B------:R-:W-:Y:S01]  /*3a520*/  IMAD.WIDE.U32 R26, R37, R15, R26 ;  /* 0x0000000f251a7225 */ /* 0x000fe200078e001a */
        /* <DEDUP_REMOVED lines=9> */
[----:B------:R-:W-:-:S04]  /*3a5c0*/  IMAD.WIDE.U32 R26, R37, R22, R28 ;  /* 0x00000016251a7225 */ /* 0x000fc800078e001c */
[----:B------:R-:W-:Y:S01]  /*3a5d0*/  IMAD.WIDE.U32 R28, R2, R14, R32 ;  /* 0x0000000e021c7225 */ /* 0x000fe200078e0020 */
        /* <DEDUP_REMOVED lines=19> */
[----:B------:R-:W-:Y:S01]  /*3a710*/  MOV R38, R30 ;  /* 0x0000001e00267202 */ /* 0x000fe20000000f00 */
[----:B------:R-:W-:-:S04]  /*3a720*/  IMAD.WIDE.U32 R26, R2, R22, R32 ;  /* 0x00000016021a7225 */ /* 0x000fc800078e0020 */
[----:B------:R-:W-:Y:S01]  /*3a730*/  IMAD.X R37, RZ, RZ, RZ, P2 ;  /* 0x000000ffff257224 */ /* 0x000fe200010e06ff */
[----:B------:R-:W-:Y:S01]  /*3a740*/  IADD3 R24, P0, PT, R25, R27, RZ ;  /* 0x0000001b19187210 */ /* 0x000fe20007f1e0ff */
[----:B------:R-:W-:-:S04]  /*3a750*/  IMAD.WIDE.U32 R28, R4, R14, R34 ;  /* 0x0000000e041c7225 */ /* 0x000fc800078e0022 */
[----:B------:R-:W-:Y:S01]  /*3a760*/  IMAD.WIDE.U32 R30, R6, UR18, R36 ;  /* 0x00000012061e7c25 */ /* 0x000fe2000f8e0024 */
[----:B------:R-:W-:-:S03]  /*3a770*/  IADD3 R26, P1, PT, R26, R29, RZ ;  /* 0x0000001d1a1a7210 */ /* 0x000fc60007f3e0ff */
[----:B------:R-:W-:Y:S01]  /*3a780*/  IMAD.HI.U32 R39, R10, UR16, R38 ;  /* 0x000000100a277c27 */ /* 0x000fe2000f8e0026 */
        /* <DEDUP_REMOVED lines=17> */
[----:B------:R-:W-:Y:S02]  /*3a8a0*/  IMAD.MOV.U32 R39, RZ, RZ, RZ ;  /* 0x000000ffff277224 */ /* 0x000fe400078e00ff */
[----:B------:R-:W-:-:S02]  /*3a8b0*/  IMAD.X R37, RZ, RZ, RZ, P2 ;  /* 0x000000ffff257224 */ /* 0x000fc400010e06ff */
[----:B------:R-:W-:-:S04]  /*3a8c0*/  IMAD.WIDE.U32 R26, R4, R22, R32 ;  /* 0x00000016041a7225 */ /* 0x000fc800078e0020 */
[----:B------:R-:W-:Y:S01]  /*3a8d0*/  IMAD.WIDE.U32 R28, R6, R14, R34 ;  /* 0x0000000e061c7225 */ /* 0x000fe200078e0022 */
[----:B------:R-:W-:-:S03]  /*3a8e0*/  IADD3 R24, P0, PT, R25, R27, RZ ;  /* 0x0000001b19187210 */ /* 0x000fc60007f1e0ff */
        /* <DEDUP_REMOVED lines=36> */
[----:B------:R-:W-:-:S04]  /*3ab30*/  IMAD.WIDE.U32 R28, R2, UR19, R28 ;  /* 0x00000013021c7c25 */ /* 0x000fc8000f8e001c */
[----:B------:R-:W-:Y:S01]  /*3ab40*/  IMAD.WIDE.U32 R38, R13, UR17, R30 ;  /* 0x000000110d267c25 */ /* 0x000fe2000f8e001e */
[----:B------:R-:W-:Y:S02]  /*3ab50*/  IADD3 R30, P0, PT, R24, R27, RZ ;  /* 0x0000001b181e7210 */ /* 0x000fe40007f1e0ff */
[----:B------:R-:W-:Y:S02]  /*3ab60*/  IADD3 R32, P1, PT, R26, R29, RZ ;  /* 0x0000001d1a207210 */ /* 0x000fe40007f3e0ff */
[----:B------:R-:W-:Y:S02]  /*3ab70*/  IADD3 R34, P2, PT, R28, R39, RZ ;  /* 0x000000271c227210 */ /* 0x000fe40007f5e0ff */
[----:B------:R-:W-:Y:S01]  /*3ab80*/  IADD3.X R31, PT, PT, RZ, RZ, RZ, P0, !PT ;  /* 0x000000ffff1f7210 */ /* 0x000fe200007fe4ff */
[----:B------:R-:W-:Y:S02]  /*3ab90*/  IMAD.X R33, RZ, RZ, RZ, P1 ;  /* 0x000000ffff217224 */ /* 0x000fe400008e06ff */
[----:B------:R-:W-:-:S02]  /*3aba0*/  IMAD.X R35, RZ, RZ, RZ, P2 ;  /* 0x000000ffff237224 */ /* 0x000fc400010e06ff */
[----:B------:R-:W-:-:S04]  /*3abb0*/  IMAD.WIDE.U32 R26, R10, R22, R30 ;  /* 0x000000160a1a7225 */ /* 0x000fc800078e001e */
        /* <DEDUP_REMOVED lines=11> */
[----:B------:R-:W-:-:S04]  /*3ac70*/  IADD3 R28, P0, PT, R24, R27, RZ ;  /* 0x0000001b181c7210 */ /* 0x000fc80007f1e0ff */
[----:B------:R-:W-:Y:S02]  /*3ac80*/  IADD3 R30, P1, PT, R26, R43, RZ ;  /* 0x0000002b1a1e7210 */ /* 0x000fe40007f3e0ff */
[----:B------:R-:W-:-:S03]  /*3ac90*/  IADD3.X R29, PT, PT, RZ, RZ, RZ, P0, !PT ;  /* 0x000000ffff1d7210 */ /* 0x000fc600007fe4ff */
[----:B------:R-:W-:Y:S02]  /*3aca0*/  IMAD.X R31, RZ, RZ, RZ, P1 ;  /* 0x000000ffff1f7224 */ /* 0x000fe400008e06ff */
[----:B------:R-:W-:-:S04]  /*3acb0*/  IMAD.WIDE.U32 R26, R2, R22, R28 ;  /* 0x00000016021a7225 */ /* 0x000fc800078e001c */
[----:B------:R-:W-:Y:S01]  /*3acc0*/  IMAD.WIDE.U32 R30, R13, R14, R30 ;  /* 0x0000000e0d1e7225 */ /* 0x000fe200078e001e */
[----:B------:R-:W-:-:S04]  /*3acd0*/  IADD3 R24, P0, PT, R25, R27, RZ ;  /* 0x0000001b19187210 */ /* 0x000fc80007f1e0ff */
[----:B------:R-:W-:Y:S01]  /*3ace0*/  IADD3 R26, P1, PT, R26, R31, RZ ;  /* 0x0000001f1a1a7210 */ /* 0x000fe20007f3e0ff */
[----:B------:R-:W-:-:S03]  /*3acf0*/  IMAD.X R25, RZ, RZ, RZ, P0 ;  /* 0x000000ffff197224 */ /* 0x000fc600000e06ff */
[----:B------:R-:W-:Y:S01]  /*3ad00*/  IADD3.X R27, PT, PT, RZ, RZ, RZ, P1, !PT ;  /* 0x000000ffff1b7210 */ /* 0x000fe20000ffe4ff */
[----:B------:R-:W-:-:S04]  /*3ad10*/  IMAD.WIDE.U32 R24, R2, R23, R24 ;  /* 0x0000001702187225 */ /* 0x000fc800078e0018 */
[----:B------:R-:W-:-:S05]  /*3ad20*/  IMAD.WIDE.U32 R44, R13, R15, R26 ;  /* 0x0000000f0d2c7225 */ /* 0x000fca00078e001a */
[----:B------:R-:W-:-:S05]  /*3ad30*/  IADD3 R26, P0, PT, R24, R45, RZ ;  /* 0x0000002d181a7210 */ /* 0x000fca0007f1e0ff */
[----:B------:R-:W-:Y:S02]  /*3ad40*/  IMAD.X R27, RZ, RZ, RZ, P0 ;  /* 0x000000ffff1b7224 */ /* 0x000fe400000e06ff */
[----:B------:R-:W-:-:S05]  /*3ad50*/  IMAD.WIDE.U32 R26, R13, R22, R26 ;  /* 0x000000160d1a7225 */ /* 0x000fca00078e001a */
[----:B------:R-:W-:-:S05]  /*3ad60*/  IADD3 R24, P0, PT, R25, R27, RZ ;  /* 0x0000001b19187210 */ /* 0x000fca0007f1e0ff */
[----:B------:R-:W-:Y:S02]  /*3ad70*/  IMAD.X R25, RZ, RZ, RZ, P0 ;  /* 0x000000ffff197224 */ /* 0x000fe400000e06ff */
[----:B------:R-:W-:-:S05]  /*3ad80*/  IMAD.WIDE.U32 R24, R13, R23, R24 ;  /* 0x000000170d187225 */ /* 0x000fca00078e0018 */
[----:B------:R-:W-:Y:S02]  /*3ad90*/  ISETP.GT.U32.AND P0, PT, R25, R23, PT ;  /* 0x000000171900720c */ /* 0x000fe40003f04070 */
[----:B------:R-:W-:-:S11]  /*3ada0*/  MOV R2, R25 ;  /* 0x0000001900027202 */ /* 0x000fd60000000f00 */
        /* <DEDUP_REMOVED lines=33> */
.L_x_361:
        /* <DEDUP_REMOVED lines=23> */
.L_x_362:
[----:B------:R-:W-:Y:S01]  /*3b130*/  LOP3.LUT R4, R36, R32, R35, 0xfe, !PT ;  /* 0x0000002024047212 */ /* 0x000fe200078efe23 */
[----:B------:R-:W-:Y:S02]  /*3b140*/  HFMA2 R17, -RZ, RZ, 0, 0 ;  /* 0x00000000ff117431 */ /* 0x000fe400000001ff */
[----:B------:R-:W-:Y:S01]  /*3b150*/  IMAD.MOV.U32 R55, RZ, RZ, RZ ;  /* 0x000000ffff377224 */ /* 0x000fe200078e00ff */
[----:B------:R-:W-:Y:S02]  /*3b160*/  CS2R R44, SRZ ;  /* 0x00000000002c7805 */ /* 0x000fe4000001ff00 */
[----:B------:R-:W-:Y:S01]  /*3b170*/  LOP3.LUT R4, R21, R4, R28, 0xfe, !PT ;  /* 0x0000000415047212 */ /* 0x000fe200078efe1c */
[----:B-----5:R-:W-:Y:S02]  /*3b180*/  IMAD.MOV.U32 R48, RZ, RZ, RZ ;  /* 0x000000ffff307224 */ /* 0x020fe400078e00ff */
[----:B------:R-:W-:Y:S01]  /*3b190*/  IMAD.MOV.U32 R10, RZ, RZ, RZ ;  /* 0x000000ffff0a7224 */ /* 0x000fe200078e00ff */
[----:B------:R-:W-:-:S02]  /*3b1a0*/  LOP3.LUT R13, R19, R4, R6, 0xfe, !PT ;  /* 0x00000004130d7212 */ /* 0x000fc400078efe06 */
[----:B------:R-:W-:Y:S02]  /*3b1b0*/  MOV R4, RZ ;  /* 0x000000ff00047202 */ /* 0x000fe40000000f00 */
[----:B------:R-:W-:Y:S01]  /*3b1c0*/  LOP3.LUT P0, RZ, R13, R2, RZ, 0xfc, !PT ;  /* 0x000000020dff7212 */ /* 0x000fe2000780fcff */
[----:B------:R-:W-:-:S12]  /*3b1d0*/  IMAD.MOV.U32 R13, RZ, RZ, RZ ;  /* 0x000000ffff0d7224 */ /* 0x000fd800078e00ff */
[----:B------:R-:W-:Y:S05]  /*3b1e0*/  @!P0 BRA `(.L_x_363) ;  /* 0x0000010c009c8947 */ /* 0x000fea0003800000 */
[----:B------:R-:W0:Y:S01]  /*3b1f0*/  LDCU.128 UR4, c[0x3][0xa0] ;  /* 0x00c01400ff0477ac */ /* 0x000e220008000c00 */
[----:B------:R-:W-:Y:S01]  /*3b200*/  IMAD.MOV.U32 R27, RZ, RZ, RZ ;  /* 0x000000ffff1b7224 */ /* 0x000fe200078e00ff */
[----:B------:R-:W-:Y:S01]  /*3b210*/  MOV R4, RZ ;  /* 0x000000ff00047202 */ /* 0x000fe20000000f00 */
[----:B------:R-:W-:Y:S02]  /*3b220*/  IMAD.MOV.U32 R31, RZ, RZ, RZ ;  /* 0x000000ffff1f7224 */ /* 0x000fe400078e00ff */
[----:B------:R-:W-:Y:S02]  /*3b230*/  IMAD.MOV.U32 R13, RZ, RZ, RZ ;  /* 0x000000ffff0d7224 */ /* 0x000fe400078e00ff */
[----:B0-----:R-:W-:-:S04]  /*3b240*/  IMAD.WIDE.U32 R24, R32, UR4, RZ ;  /* 0x0000000420187c25 */ /* 0x001fc8000f8e00ff */
[----:B------:R-:W-:Y:S02]  /*3b250*/  IMAD.MOV.U32 R26, RZ, RZ, R25 ;  /* 0x000000ffff1a7224 */ /* 0x000fe400078e0019 */
[----:B------:R-:W-:Y:S02]  /*3b260*/  IMAD R10, R24, UR8, RZ ;  /* 0x00000008180a7c24 */ /* 0x000fe4000f8e02ff */
[----:B------:R-:W-:-:S04]  /*3b270*/  IMAD.WIDE.U32 R26, R32, UR5, R26 ;  /* 0x00000005201a7c25 */ /* 0x000fc8000f8e001a */
[----:B------:R-:W-:Y:S01]  /*3b280*/  IMAD.MOV.U32 R25, RZ, RZ, RZ ;  /* 0x000000ffff197224 */ /* 0x000fe200078e00ff */
[----:B------:R-:W-:Y:S01]  /*3b290*/  MOV R30, R26 ;  /* 0x0000001a001e7202 */ /* 0x000fe20000000f00 */
[----:B------:R-:W-:-:S04]  /*3b2a0*/  IMAD.HI.U32 R43, R10, UR16, R24 ;  /* 0x000000100a2b7c27 */ /* 0x000fc8000f8e0018 */
[----:B------:R-:W-:Y:S02]  /*3b2b0*/  IMAD.MOV.U32 R24, RZ, RZ, R27 ;  /* 0x000000ffff187224 */ /* 0x000fe400078e001b */
[----:B------:R-:W-:-:S04]  /*3b2c0*/  IMAD.WIDE.U32 R30, R35, UR4, R30 ;  /* 0x00000004231e7c25 */ /* 0x000fc8000f8e001e */
[----:B------:R-:W-:Y:S02]  /*3b2d0*/  IMAD.WIDE.U32 R26, R32, UR6, R24 ;  /* 0x00000006201a7c25 */ /* 0x000fe4000f8e0018 */
[----:B------:R-:W0:Y:S02]  /*3b2e0*/  LDC.64 R24, c[0x3][0xb0] ;  /* 0x00c02c00ff187b82 */ /* 0x000e240000000a00 */
[----:B------:R-:W-:Y:S01]  /*3b2f0*/  IMAD.IADD R43, R4, 0x1, R43 ;  /* 0x00000001042b7824 */ /* 0x000fe200078e022b */
[----:B------:R-:W-:Y:S01]  /*3b300*/  IADD3 R38, P0, PT, R26, R31, RZ ;  /* 0x0000001f1a267210 */ /* 0x000fe20007f1e0ff */
[----:B------:R-:W-:Y:S02]  /*3b310*/  IMAD.MOV.U32 R26, RZ, RZ, R27 ;  /* 0x000000ffff1a7224 */ /* 0x000fe400078e001b */
[----:B------:R-:W-:Y:S01]  /*3b320*/  IMAD.MOV.U32 R27, RZ, RZ, RZ ;  /* 0x000000ffff1b7224 */ /* 0x000fe200078e00ff */
[----:B------:R-:W-:Y:S02]  /*3b330*/  IADD3.X R39, PT, PT, RZ, RZ, RZ, P0, !PT ;  /* 0x000000ffff277210 */ /* 0x000fe400007fe4ff */
[----:B------:R-:W-:Y:S01]  /*3b340*/  IADD3 R42, P1, PT, R30, R43, RZ ;  /* 0x0000002b1e2a7210 */ /* 0x000fe20007f3e0ff */
[----:B------:R-:W-:-:S03]  /*3b350*/  IMAD.WIDE.U32 R26, R32, UR7, R26 ;  /* 0x00000007201a7c25 */ /* 0x000fc6000f8e001a */
[----:B------:R-:W-:Y:S01]  /*3b360*/  IADD3.X R43, PT, PT, RZ, RZ, RZ, P1, !PT ;  /* 0x000000ffff2b7210 */ /* 0x000fe20000ffe4ff */
[----:B------:R-:W-:Y:S01]  /*3b370*/  IMAD.WIDE.U32 R30, R35, UR5, R38 ;  /* 0x00000005231e7c25 */ /* 0x000fe2000f8e0026 */
[----:B------:R-:W-:-:S03]  /*3b380*/  MOV R39, RZ ;  /* 0x000000ff00277202 */ /* 0x000fc60000000f00 */
[----:B------:R-:W-:Y:S01]  /*3b390*/  IMAD.WIDE.U32 R42, R10, UR17, R42 ;  /* 0x000000110a2a7c25 */ /* 0x000fe2000f8e002a */
[----:B------:R-:W-:-:S03]  /*3b3a0*/  IADD3 R40, P0, PT, R26, R31, RZ ;  /* 0x0000001f1a287210 */ /* 0x000fc60007f1e0ff */
[----:B------:R-:W-:Y:S02]  /*3b3b0*/  IMAD.MOV.U32 R38, RZ, RZ, R30 ;  /* 0x000000ffff267224 */ /* 0x000fe400078e001e */
[----:B------:R-:W-:Y:S02]  /*3b3c0*/  IMAD.X R41, RZ, RZ, RZ, P0 ;  /* 0x000000ffff297224 */ /* 0x000fe400000e06ff */
[----:B------:R-:W-:Y:S01]  /*3b3d0*/  IMAD.MOV.U32 R26, RZ, RZ, R27 ;  /* 0x000000ffff1a7224 */ /* 0x000fe200078e001b */
[----:B------:R-:W-:Y:S01]  /*3b3e0*/  MOV R27, RZ ;  /* 0x000000ff001b7202 */ /* 0x000fe20000000f00 */
[----:B------:R-:W-:Y:S02]  /*3b3f0*/  IMAD.IADD R17, R13, 0x1, R43 ;  /* 0x000000010d117824 */ /* 0x000fe400078e022b */
[----:B------:R-:W-:-:S04]  /*3b400*/  IMAD.WIDE.U32 R38, R36, UR4, R38 ;  /* 0x0000000424267c25 */ /* 0x000fc8000f8e0026 */
[----:B------:R-:W-:Y:S01]  /*3b410*/  IMAD.WIDE.U32 R30, R35, UR6, R40 ;  /* 0x00000006231e7c25 */ /* 0x000fe2000f8e0028 */
[----:B------:R-:W-:Y:S02]  /*3b420*/  IADD3 R38, P2, PT, R38, R17, RZ ;  /* 0x0000001126267210 */ /* 0x000fe40007f5e0ff */
[----:B------:R-:W-:Y:S01]  /*3b430*/  MOV R17, RZ ;  /* 0x000000ff00117202 */ /* 0x000fe20000000f00 */
[----:B0-----:R-:W-:Y:S01]  /*3b440*/  IMAD.WIDE.U32 R26, R32, R24, R26 ;  /* 0x00000018201a7225 */ /* 0x001fe200078e001a */
[----:B------:R-:W-:Y:S02]  /*3b450*/  IADD3 R30, P1, PT, R30, R39, RZ ;  /* 0x000000271e1e7210 */ /* 0x000fe40007f3e0ff */
[----:B------:R-:W-:Y:S01]  /*3b460*/  IADD3.X R39, PT, PT, RZ, RZ, RZ, P2, !PT ;  /* 0x000000ffff277210 */ /* 0x000fe200017fe4ff */
[----:B------:R-:W-:Y:S01]  /*3b470*/  IMAD R29, R42, UR8, RZ ;  /* 0x000000082a1d7c24 */ /* 0x000fe2000f8e02ff */
[----:B------:R-:W-:Y:S01]  /*3b480*/  IADD3 R26, P0, PT, R26, R31, RZ ;  /* 0x0000001f1a1a7210 */ /* 0x000fe20007f1e0ff */
[----:B------:R-:W-:-:S02]  /*3b490*/  IMAD.MOV.U32 R43, RZ, RZ, RZ ;  /* 0x000000ffff2b7224 */ /* 0x000fc400078e00ff */
[----:B------:R-:W-:Y:S02]  /*3b4a0*/  IMAD.X R31, RZ, RZ, RZ, P1 ;  /* 0x000000ffff1f7224 */ /* 0x000fe400008e06ff */
[----:B------:R-:W-:-:S04]  /*3b4b0*/  IMAD.HI.U32 R43, R29, UR16, R42 ;  /* 0x000000101d2b7c27 */ /* 0x000fc8000f8e002a */
[----:B------:R-:W-:Y:S01]  /*3b4c0*/  IMAD.MOV.U32 R40, RZ, RZ, R27 ;  /* 0x000000ffff287224 */ /* 0x000fe200078e001b */
[----:B------:R-:W-:Y:S01]  /*3b4d0*/  IADD3 R49, PT, PT, R4, R43, RZ ;  /* 0x0000002b04317210 */ /* 0x000fe20007ffe0ff */
[----:B------:R-:W-:-:S04]  /*3b4e0*/  IMAD.WIDE.U32 R38, R10, UR18, R38 ;  /* 0x000000120a267c25 */ /* 0x000fc8000f8e0026 */
[----:B------:R-:W-:Y:S01]  /*3b4f0*/  IMAD.MOV.U32 R41, RZ, RZ, RZ ;  /* 0x000000ffff297224 */ /* 0x000fe200078e00ff */
[----:B------:R-:W-:Y:S01]  /*3b500*/  IADD3 R48, P2, PT, R49, R38, RZ ;  /* 0x0000002631307210 */ /* 0x000fe20007f5e0ff */
[----:B------:R-:W-:Y:S02]  /*3b510*/  IMAD.X R27, RZ, RZ, RZ, P0 ;  /* 0x000000ffff1b7224 */ /* 0x000fe400000e06ff */
[----:B------:R-:W-:-:S04]  /*3b520*/  IMAD.WIDE.U32 R30, R36, UR5, R30 ;  /* 0x00000005241e7c25 */ /* 0x000fc8000f8e001e */
[----:B------:R-:W-:Y:S01]  /*3b530*/  IMAD.WIDE.U32 R40, R32, R25, R40 ;  /* 0x0000001920287225 */ /* 0x000fe200078e0028 */
[----:B------:R-:W-:-:S03]  /*3b540*/  MOV R38, R30 ;  /* 0x0000001e00267202 */ /* 0x000fc60000000f00 */
[----:B------:R-:W-:-:S04]  /*3b550*/  IMAD.WIDE.U32 R26, R35, UR7, R26 ;  /* 0x00000007231a7c25 */ /* 0x000fc8000f8e001a */
[----:B------:R-:W-:Y:S01]  /*3b560*/  IMAD.IADD R47, R17, 0x1, R39 ;  /* 0x00000001112f7824 */ /* 0x000fe200078e0227 */
[----:B------:R-:W-:Y:S01]  /*3b570*/  IADD3 R44, P0, PT, R40, R27, RZ ;  /* 0x0000001b282c7210 */ /* 0x000fe20007f1e0ff */
[----:B------:R-:W-:Y:S01]  /*3b580*/  IMAD.MOV.U32 R39, RZ, RZ, RZ ;  /* 0x000000ffff277224 */ /* 0x000fe200078e00ff */
[----:B------:R-:W-:Y:S01]  /*3b590*/  IADD3 R42, P1, PT, R26, R31, RZ ;  /* 0x0000001f1a2a7210 */ /* 0x000fe20007f3e0ff */
[----:B------:R-:W-:Y:S01]  /*3b5a0*/  IMAD.X R49, RZ, RZ, RZ, P2 ;  /* 0x000000ffff317224 */ /* 0x000fe200010e06ff */
[----:B------:R-:W0:Y:S01]  /*3b5b0*/  LDC.64 R26, c[0x3][0xb8] ;  /* 0x00c02e00ff1a7b82 */ /* 0x000e220000000a00 */
[----:B------:R-:W-:Y:S01]  /*3b5c0*/  IMAD.WIDE.U32 R38, R28, UR4, R38 ;  /* 0x000000041c267c25 */ /* 0x000fe2000f8e0026 */
[----:B------:R-:W-:Y:S02]  /*3b5d0*/  IADD3.X R43, PT, PT, RZ, RZ, RZ, P1, !PT ;  /* 0x000000ffff2b7210 */ /* 0x000fe40000ffe4ff */
[----:B------:R-:W-:Y:S01]  /*3b5e0*/  MOV R40, R41 ;  /* 0x0000002900287202 */ /* 0x000fe20000000f00 */
[----:B------:R-:W-:Y:S01]  /*3b5f0*/  IMAD.X R45, RZ, RZ, RZ, P0 ;  /* 0x000000ffff2d7224 */ /* 0x000fe200000e06ff */
[----:B------:R-:W-:Y:S01]  /*3b600*/  IADD3 R46, P0, PT, R38, R47, RZ ;  /* 0x0000002f262e7210 */ /* 0x000fe20007f1e0ff */
        /* <DEDUP_REMOVED lines=15> */
[----:B------:R-:W-:-:S04]  /*3b700*/  IMAD.HI.U32 R49, R31, UR16, R48 ;  /* 0x000000101f317c27 */ /* 0x000fc8000f8e0030 */
[----:B------:R-:W-:Y:S01]  /*3b710*/  IMAD.X R51, RZ, RZ, RZ, P0 ;  /* 0x000000ffff337224 */ /* 0x000fe200000e06ff */
[----:B------:R-:W-:Y:S01]  /*3b720*/  IADD3 R48, P0, PT, R38, R43, RZ ;  /* 0x0000002b26307210 */ /* 0x000fe20007f1e0ff */
[----:B------:R-:W-:Y:S02]  /*3b730*/  IMAD.MOV.U32 R30, RZ, RZ, RZ ;  /* 0x000000ffff1e7224 */ /* 0x000fe400078e00ff */
[----:B------:R-:W-:Y:S02]  /*3b740*/  IMAD.MOV.U32 R41, RZ, RZ, RZ ;  /* 0x000000ffff297224 */ /* 0x000fe400078e00ff */
[----:B------:R-:W-:Y:S01]  /*3b750*/  IMAD.IADD R53, R4, 0x1, R49 ;  /* 0x0000000104357824 */ /* 0x000fe200078e0231 */
[----:B------:R-:W-:Y:S01]  /*3b760*/  IADD3.X R49, PT, PT, RZ, RZ, RZ, P0, !PT ;  /* 0x000000ffff317210 */ /* 0x000fe200007fe4ff */
[----:B------:R-:W-:-:S04]  /*3b770*/  IMAD.WIDE.U32 R50, R29, UR18, R50 ;  /* 0x000000121d327c25 */ /* 0x000fc8000f8e0032 */
[----:B------:R-:W-:Y:S01]  /*3b780*/  IMAD.IADD R33, R30, 0x1, R47 ;  /* 0x000000011e217824 */ /* 0x000fe200078e022f */
[----:B------:R-:W-:Y:S01]  /*3b790*/  IADD3 R52, P3, PT, R53, R50, RZ ;  /* 0x0000003235347210 */ /* 0x000fe20007f7e0ff */
[----:B0-----:R-:W-:Y:S01]  /*3b7a0*/  IMAD.WIDE.U32 R40, R32, R26, R40 ;  /* 0x0000001a20287225 */ /* 0x001fe200078e0028 */
[----:B------:R-:W-:-:S03]  /*3b7b0*/  IADD3 R37, PT, PT, R17, R51, RZ ;  /* 0x0000003311257210 */ /* 0x000fc60007ffe0ff */
[----:B------:R-:W-:Y:S01]  /*3b7c0*/  IMAD.MOV.U32 R46, RZ, RZ, R42 ;  /* 0x000000ffff2e7224 */ /* 0x000fe200078e002a */
[----:B------:R-:W-:Y:S01]  /*3b7d0*/  IADD3 R44, P0, PT, R40, R45, RZ ;  /* 0x0000002d282c7210 */ /* 0x000fe20007f1e0ff */
[----:B------:R-:W-:Y:S01]  /*3b7e0*/  IMAD.MOV.U32 R47, RZ, RZ, RZ ;  /* 0x000000ffff2f7224 */ /* 0x000fe200078e00ff */
[----:B------:R-:W-:Y:S01]  /*3b7f0*/  MOV R40, R41 ;  /* 0x0000002900287202 */ /* 0x000fe20000000f00 */
[----:B------:R-:W-:Y:S02]  /*3b800*/  IMAD.MOV.U32 R41, RZ, RZ, RZ ;  /* 0x000000ffff297224 */ /* 0x000fe400078e00ff */
[----:B------:R-:W-:-:S04]  /*3b810*/  IMAD.WIDE.U32 R46, R21, UR4, R46 ;  /* 0x00000004152e7c25 */ /* 0x000fc8000f8e002e */
[----:B------:R-:W-:Y:S01]  /*3b820*/  IMAD.WIDE.U32 R42, R28, UR6, R48 ;  /* 0x000000061c2a7c25 */ /* 0x000fe2000f8e0030 */
[----:B------:R-:W-:-:S03]  /*3b830*/  IADD3 R50, P2, PT, R46, R33, RZ ;  /* 0x000000212e327210 */ /* 0x000fc60007f5e0ff */
[----:B------:R-:W-:Y:S01]  /*3b840*/  IMAD.X R53, RZ, RZ, RZ, P3 ;  /* 0x000000ffff357224 */ /* 0x000fe200018e06ff */
[----:B------:R-:W-:Y:S01]  /*3b850*/  IADD3 R48, P1, PT, R42, R47, RZ ;  /* 0x0000002f2a307210 */ /* 0x000fe20007f3e0ff */
[----:B------:R-:W-:-:S03]  /*3b860*/  IMAD.WIDE.U32 R32, R32, R27, R40 ;  /* 0x0000001b20207225 */ /* 0x000fc600078e0028 */
[----:B------:R-:W-:Y:S01]  /*3b870*/  IADD3.X R49, PT, PT, RZ, RZ, RZ, P1, !PT ;  /* 0x000000ffff317210 */ /* 0x000fe20000ffe4ff */
[----:B------:R-:W-:-:S04]  /*3b880*/  IMAD.WIDE.U32 R40, R31, UR17, R52 ;  /* 0x000000111f287c25 */ /* 0x000fc8000f8e0034 */
[----:B------:R-:W-:Y:S02]  /*3b890*/  IMAD.IADD R55, R13, 0x1, R41 ;  /* 0x000000010d377824 */ /* 0x000fe400078e0229 */
[----:B------:R-:W-:Y:S02]  /*3b8a0*/  IMAD.X R45, RZ, RZ, RZ, P0 ;  /* 0x000000ffff2d7224 */ /* 0x000fe400000e06ff */
[----:B------:R-:W-:Y:S02]  /*3b8b0*/  IMAD R34, R40, UR8, RZ ;  /* 0x0000000828227c24 */ /* 0x000fe4000f8e02ff */
[----:B------:R-:W-:Y:S02]  /*3b8c0*/  IMAD.MOV.U32 R41, RZ, RZ, RZ ;  /* 0x000000ffff297224 */ /* 0x000fe400078e00ff */
[----:B------:R-:W-:-:S04]  /*3b8d0*/  IMAD.WIDE.U32 R44, R35, R25, R44 ;  /* 0x00000019232c7225 */ /* 0x000fc800078e002c */
[----:B------:R-:W-:Y:S01]  /*3b8e0*/  IMAD.HI.U32 R57, R34, UR16, R40 ;  /* 0x0000001022397c27 */ /* 0x000fe2000f8e0028 */
[----:B------:R-:W-:Y:S02]  /*3b8f0*/  IADD3 R46, P0, PT, R32, R45, RZ ;  /* 0x0000002d202e7210 */ /* 0x000fe40007f1e0ff */
[----:B------:R-:W-:Y:S01]  /*3b900*/  MOV R32, RZ ;  /* 0x000000ff00207202 */ /* 0x000fe20000000f00 */
[----:B------:R-:W-:Y:S01]  /*3b910*/  IMAD.WIDE.U32 R40, R21, UR5, R48 ;  /* 0x0000000515287c25 */ /* 0x000fe2000f8e0030 */
[----:B------:R-:W-:Y:S02]  /*3b920*/  IADD3 R48, P1, PT, R44, R39, RZ ;  /* 0x000000272c307210 */ /* 0x000fe40007f3e0ff */
[----:B------:R-:W-:Y:S01]  /*3b930*/  IADD3 R57, PT, PT, R4, R57, RZ ;  /* 0x0000003904397210 */ /* 0x000fe20007ffe0ff */
[----:B------:R-:W-:Y:S01]  /*3b940*/  IMAD.X R51, RZ, RZ, RZ, P2 ;  /* 0x000000ffff337224 */ /* 0x000fe200010e06ff */
[----:B------:R-:W-:Y:S01]  /*3b950*/  MOV R38, R40 ;  /* 0x0000002800267202 */ /* 0x000fe20000000f00 */
[----:B------:R-:W-:Y:S01]  /*3b960*/  IMAD.MOV.U32 R39, RZ, RZ, RZ ;  /* 0x000000ffff277224 */ /* 0x000fe200078e00ff */
[----:B------:R-:W-:Y:S01]  /*3b970*/  IADD3.X R49, PT, PT, RZ, RZ, RZ, P1, !PT ;  /* 0x000000ffff317210 */ /* 0x000fe20000ffe4ff */
[----:B------:R-:W-:-:S04]  /*3b980*/  IMAD.WIDE.U32 R50, R10, R14, R50 ;  /* 0x0000000e0a327225 */ /* 0x000fc800078e0032 */
[----:B------:R-:W-:Y:S01]  /*3b990*/  IMAD.WIDE.U32 R38, R6, UR4, R38 ;  /* 0x0000000406267c25 */ /* 0x000fe2000f8e0026 */
[----:B------:R-:W-:-:S03]  /*3b9a0*/  IADD3 R52, P2, PT, R37, R50, RZ ;  /* 0x0000003225347210 */ /* 0x000fc60007f5e0ff */
[----:B------:R-:W-:Y:S02]  /*3b9b0*/  IMAD.IADD R51, R32, 0x1, R51 ;  /* 0x0000000120337824 */ /* 0x000fe400078e0233 */
[----:B------:R-:W-:Y:S02]  /*3b9c0*/  IMAD.X R47, RZ, RZ, RZ, P0 ;  /* 0x000000ffff2f7224 */ /* 0x000fe400000e06ff */
[----:B------:R-:W-:Y:S01]  /*3b9d0*/  IMAD.X R53, RZ, RZ, RZ, P2 ;  /* 0x000000ffff357224 */ /* 0x000fe200010e06ff */
[----:B------:R-:W-:Y:S01]  /*3b9e0*/  IADD3 R50, P0, PT, R38, R51, RZ ;  /* 0x0000003326327210 */ /* 0x000fe20007f1e0ff */
[----:B------:R-:W-:-:S04]  /*3b9f0*/  IMAD.WIDE.U32 R44, R35, R26, R46 ;  /* 0x0000001a232c7225 */ /* 0x000fc800078e002e */
[----:B------:R-:W-:-:S04]  /*3ba00*/  IMAD.WIDE.U32 R46, R36, R24, R48 ;  /* 0x00000018242e7225 */ /* 0x000fc800078e0030 */
[----:B------:R-:W-:Y:S01]  /*3ba10*/  IMAD.WIDE.U32 R52, R29, UR19, R52 ;  /* 0x000000131d347c25 */ /* 0x000fe2000f8e0034 */
[----:B------:R-:W-:Y:S02]  /*3ba20*/  IADD3 R44, P1, PT, R44, R47, RZ ;  /* 0x0000002f2c2c7210 */ /* 0x000fe40007f3e0ff */
[----:B------:R-:W-:Y:S01]  /*3ba30*/  IADD3 R46, P2, PT, R46, R43, RZ ;  /* 0x0000002b2e2e7210 */ /* 0x000fe20007f5e0ff */
[----:B------:R-:W-:Y:S01]  /*3ba40*/  IMAD.X R51, RZ, RZ, RZ, P0 ;  /* 0x000000ffff337224 */ /* 0x000fe200000e06ff */
[----:B------:R-:W-:Y:S01]  /*3ba50*/  IADD3 R42, P0, PT, R33, R45, RZ ;  /* 0x0000002d212a7210 */ /* 0x000fe20007f1e0ff */
[----:B------:R-:W-:Y:S01]  /*3ba60*/  IMAD.IADD R53, R30, 0x1, R53 ;  /* 0x000000011e357824 */ /* 0x000fe200078e0235 */
[----:B------:R-:W-:Y:S01]  /*3ba70*/  IADD3 R54, P4, PT, R55, R52, RZ ;  /* 0x0000003437367210 */ /* 0x000fe20007f9e0ff */
[----:B------:R-:W-:Y:S01]  /*3ba80*/  IMAD.WIDE.U32 R48, R10, R15, R50 ;  /* 0x0000000f0a307225 */ /* 0x000fe200078e0032 */
[----:B------:R-:W-:Y:S02]  /*3ba90*/  IADD3.X R45, PT, PT, RZ, RZ, RZ, P1, !PT ;  /* 0x000000ffff2d7210 */ /* 0x000fe40000ffe4ff */
[----:B------:R-:W-:Y:S01]  /*3baa0*/  MOV R33, RZ ;  /* 0x000000ff00217202 */ /* 0x000fe20000000f00 */
[----:B------:R-:W-:Y:S01]  /*3bab0*/  IMAD.X R43, RZ, RZ, RZ, P0 ;  /* 0x000000ffff2b7224 */ /* 0x000fe200000e06ff */
[----:B------:R-:W-:Y:S01]  /*3bac0*/  IADD3 R52, P3, PT, R53, R48, RZ ;  /* 0x0000003035347210 */ /* 0x000fe20007f7e0ff */
[----:B------:R-:W-:-:S02]  /*3bad0*/  IMAD.X R55, RZ, RZ, RZ, P4 ;  /* 0x000000ffff377224 */ /* 0x000fc400020e06ff */
[----:B------:R-:W-:-:S04]  /*3bae0*/  IMAD.WIDE.U32 R42, R35, R27, R42 ;  /* 0x0000001b232a7225 */ /* 0x000fc800078e002a */
[----:B------:R-:W-:-:S04]  /*3baf0*/  IMAD.WIDE.U32 R44, R36, R25, R44 ;  /* 0x00000019242c7225 */ /* 0x000fc800078e002c */
[----:B------:R-:W-:Y:S01]  /*3bb00*/  IMAD.X R47, RZ, RZ, RZ, P2 ;  /* 0x000000ffff2f7224 */ /* 0x000fe200010e06ff */
[----:B------:R-:W-:Y:S01]  /*3bb10*/  IADD3 R48, P0, PT, R42, R45, RZ ;  /* 0x0000002d2a307210 */ /* 0x000fe20007f1e0ff */
[----:B------:R-:W-:-:S04]  /*3bb20*/  IMAD.WIDE.U32 R50, R31, UR18, R54 ;  /* 0x000000121f327c25 */ /* 0x000fc8000f8e0036 */
[----:B------:R-:W-:Y:S01]  /*3bb30*/  IMAD.X R53, RZ, RZ, RZ, P3 ;  /* 0x000000ffff357224 */ /* 0x000fe200018e06ff */
[----:B------:R-:W-:Y:S01]  /*3bb40*/  IADD3 R56, P2, PT, R57, R50, RZ ;  /* 0x0000003239387210 */ /* 0x000fe20007f5e0ff */
[----:B------:R-:W-:-:S04]  /*3bb50*/  IMAD.WIDE.U32 R46, R28, UR7, R46 ;  /* 0x000000071c2e7c25 */ /* 0x000fc8000f8e002e */
        /* <DEDUP_REMOVED lines=12> */
[----:B------:R-:W-:-:S04]  /*3bc20*/  IMAD.WIDE.U32 R52, R34, UR17, R56 ;  /* 0x0000001122347c25 */ /* 0x000fc8000f8e0038 */
[----:B------:R-:W-:Y:S02]  /*3bc30*/  IMAD.X R47, RZ, RZ, RZ, P1 ;  /* 0x000000ffff2f7224 */ /* 0x000fe400008e06ff */
[----:B------:R-:W-:-:S04]  /*3bc40*/  IMAD.WIDE.U32 R42, R28, R24, R50 ;  /* 0x000000181c2a7225 */ /* 0x000fc800078e0032 */
[----:B------:R-:W-:Y:S01]  /*3bc50*/  IMAD.IADD R41, R13, 0x1, R53 ;  /* 0x000000010d297824 */ /* 0x000fe200078e0235 */
[----:B------:R-:W-:Y:S01]  /*3bc60*/  MOV R53, RZ ;  /* 0x000000ff00357202 */ /* 0x000fe20000000f00 */
[----:B------:R-:W-:Y:S01]  /*3bc70*/  IMAD R35, R52, UR8, RZ ;  /* 0x0000000834237c24 */ /* 0x000fe2000f8e02ff */
[----:B------:R-:W-:Y:S01]  /*3bc80*/  IADD3 R38, P1, PT, R44, R43, RZ ;  /* 0x0000002b2c267210 */ /* 0x000fe20007f3e0ff */
[----:B------:R-:W-:-:S04]  /*3bc90*/  IMAD.WIDE.U32 R46, R21, UR6, R46 ;  /* 0x00000006152e7c25 */ /* 0x000fc8000f8e002e */
[----:B------:R-:W-:-:S04]  /*3bca0*/  IMAD.HI.U32 R59, R35, UR16, R52 ;  /* 0x00000010233b7c27 */ /* 0x000fc8000f8e0034 */
[----:B------:R-:W-:Y:S01]  /*3bcb0*/  IMAD.X R55, RZ, RZ, RZ, P2 ;  /* 0x000000ffff377224 */ /* 0x000fe200010e06ff */
[----:B------:R-:W-:Y:S01]  /*3bcc0*/  IADD3 R52, P2, PT, R46, R39, RZ ;  /* 0x000000272e347210 */ /* 0x000fe20007f5e0ff */
[----:B------:R-:W-:Y:S01]  /*3bcd0*/  IMAD.X R49, RZ, RZ, RZ, P0 ;  /* 0x000000ffff317224 */ /* 0x000fe200000e06ff */
[----:B------:R-:W-:Y:S01]  /*3bce0*/  IADD3.X R39, PT, PT, RZ, RZ, RZ, P1, !PT ;  /* 0x000000ffff277210 */ /* 0x000fe20000ffe4ff */
[----:B------:R-:W-:Y:S01]  /*3bcf0*/  IMAD.WIDE.U32 R44, R31, UR19, R54 ;  /* 0x000000131f2c7c25 */ /* 0x000fe2000f8e0036 */
[----:B------:R-:W-:-:S03]  /*3bd00*/  IADD3 R50, P0, PT, R42, R47, RZ ;  /* 0x0000002f2a327210 */ /* 0x000fc60007f1e0ff */
[----:B------:R-:W-:Y:S01]  /*3bd10*/  IMAD.WIDE.U32 R42, R36, R27, R48 ;  /* 0x0000001b242a7225 */ /* 0x000fe200078e0030 */
[----:B------:R-:W-:Y:S02]  /*3bd20*/  IADD3 R54, P1, PT, R41, R44, RZ ;  /* 0x0000002c29367210 */ /* 0x000fe40007f3e0ff */
[----:B------:R-:W-:Y:S01]  /*3bd30*/  IADD3 R57, PT, PT, R30, R45, RZ ;  /* 0x0000002d1e397210 */ /* 0x000fe20007ffe0ff */
[----:B------:R-:W-:-:S04]  /*3bd40*/  IMAD.WIDE.U32 R38, R28, R25, R38 ;  /* 0x000000191c267225 */ /* 0x000fc800078e0026 */
[----:B------:R-:W-:Y:S01]  /*3bd50*/  IMAD.X R51, RZ, RZ, RZ, P0 ;  /* 0x000000ffff337224 */ /* 0x000fe200000e06ff */
[----:B------:R-:W-:Y:S01]  /*3bd60*/  IADD3 R44, P0, PT, R42, R39, RZ ;  /* 0x000000272a2c7210 */ /* 0x000fe20007f1e0ff */
[----:B------:R-:W-:Y:S02]  /*3bd70*/  IMAD.X R53, RZ, RZ, RZ, P2 ;  /* 0x000000ffff357224 */ /* 0x000fe400010e06ff */
[----:B------:R-:W-:-:S04]  /*3bd80*/  IMAD.WIDE.U32 R46, R21, UR7, R50 ;  /* 0x00000007152e7c25 */ /* 0x000fc8000f8e0032 */
[----:B------:R-:W-:-:S04]  /*3bd90*/  IMAD.WIDE.U32 R48, R6, UR5, R52 ;  /* 0x0000000506307c25 */ /* 0x000fc8000f8e0034 */
[----:B------:R-:W-:Y:S01]  /*3bda0*/  IMAD.X R55, RZ, RZ, RZ, P1 ;  /* 0x000000ffff377224 */ /* 0x000fe200008e06ff */
[----:B------:R-:W-:Y:S01]  /*3bdb0*/  IADD3 R46, P2, PT, R46, R49, RZ ;  /* 0x000000312e2e7210 */ /* 0x000fe20007f5e0ff */
[----:B------:R-:W-:Y:S01]  /*3bdc0*/  IMAD.X R45, RZ, RZ, RZ, P0 ;  /* 0x000000ffff2d7224 */ /* 0x000fe200000e06ff */
[----:B------:R-:W-:Y:S01]  /*3bdd0*/  IADD3 R42, P1, PT, R38, R47, RZ ;  /* 0x0000002f262a7210 */ /* 0x000fe20007f3e0ff */
[----:B------:R-:W-:Y:S02]  /*3bde0*/  IMAD.MOV.U32 R49, RZ, RZ, RZ ;  /* 0x000000ffff317224 */ /* 0x000fe400078e00ff */
[----:B------:R-:W-:Y:S01]  /*3bdf0*/  IMAD.WIDE.U32 R50, R34, UR18, R54 ;  /* 0x0000001222327c25 */ /* 0x000fe2000f8e0036 */
        /* <DEDUP_REMOVED lines=8> */
[----:B------:R-:W-:Y:S02]  /*3be80*/  IMAD.X R47, RZ, RZ, RZ, P2 ;  /* 0x000000ffff2f7224 */ /* 0x000fe400010e06ff */
[----:B------:R-:W-:-:S04]  /*3be90*/  IMAD.WIDE.U32 R42, R21, R24, R42 ;  /* 0x00000018152a7225 */ /* 0x000fc800078e002a */
[----:B------:R-:W-:-:S04]  /*3bea0*/  IMAD.WIDE.U32 R46, R6, UR6, R46 ;  /* 0x00000006062e7c25 */ /* 0x000fc8000f8e002e */
[----:B------:R-:W-:Y:S01]  /*3beb0*/  IMAD.X R53, RZ, RZ, RZ, P1 ;  /* 0x000000ffff357224 */ /* 0x000fe200008e06ff */
[----:B------:R-:W-:Y:S01]  /*3bec0*/  IADD3 R44, P1, PT, R44, R43, RZ ;  /* 0x0000002b2c2c7210 */ /* 0x000fe20007f3e0ff */
[----:B------:R-:W-:Y:S01]  /*3bed0*/  IMAD.IADD R39, R17, 0x1, R51 ;  /* 0x0000000111277824 */ /* 0x000fe200078e0233 */
[----:B------:R-:W-:Y:S01]  /*3bee0*/  IADD3.X R51, PT, PT, RZ, RZ, RZ, P0, !PT ;  /* 0x000000ffff337210 */ /* 0x000fe200007fe4ff */
        /* <DEDUP_REMOVED lines=8> */
[----:B------:R-:W-:-:S04]  /*3bf70*/  IMAD.WIDE.U32 R54, R35, UR17, R54 ;  /* 0x0000001123367c25 */ /* 0x000fc8000f8e0036 */
[----:B------:R-:W-:Y:S01]  /*3bf80*/  IMAD.X R51, RZ, RZ, RZ, P0 ;  /* 0x000000ffff337224 */ /* 0x000fe200000e06ff */
[----:B------:R-:W-:Y:S01]  /*3bf90*/  IADD3 R38, PT, PT, R13, R55, RZ ;  /* 0x000000370d267210 */ /* 0x000fe20007ffe0ff */
[----:B------:R-:W-:-:S04]  /*3bfa0*/  IMAD.WIDE.U32 R40, R21, R25, R44 ;  /* 0x0000001915287225 */ /* 0x000fc800078e002c */
[----:B------:R-:W-:-:S04]  /*3bfb0*/  IMAD.WIDE.U32 R44, R6, UR7, R48 ;  /* 0x00000007062c7c25 */ /* 0x000fc8000f8e0030 */
[----:B------:R-:W-:Y:S01]  /*3bfc0*/  IMAD.WIDE.U32 R48, R29, R15, R50 ;  /* 0x0000000f1d307225 */ /* 0x000fe200078e0032 */
[----:B------:R-:W-:Y:S02]  /*3bfd0*/  IADD3 R50, P0, PT, R42, R41, RZ ;  /* 0x000000292a327210 */ /* 0x000fe40007f1e0ff */
[----:B------:R-:W-:Y:S01]  /*3bfe0*/  IADD3 R52, P1, PT, R40, R45, RZ ;  /* 0x0000002d28347210 */ /* 0x000fe20007f3e0ff */
[----:B------:R-:W-:Y:S01]  /*3bff0*/  IMAD R36, R54, UR8, RZ ;  /* 0x0000000836247c24 */ /* 0x000fe2000f8e02ff */
[----:B------:R-:W-:Y:S01]  /*3c000*/  IADD3 R56, P3, PT, R57, R48, RZ ;  /* 0x0000003039387210 */ /* 0x000fe20007f7e0ff */
[----:B------:R-:W-:Y:S02]  /*3c010*/  IMAD.MOV.U32 R55, RZ, RZ, RZ ;  /* 0x000000ffff377224 */ /* 0x000fe400078e00ff */
[----:B------:R-:W-:-:S04]  /*3c020*/  IMAD.WIDE.U32 R46, R19, UR5, R46 ;  /* 0x00000005132e7c25 */ /* 0x000fc8000f8e002e */
[----:B------:R-:W-:Y:S02]  /*3c030*/  IMAD.MOV.U32 R28, RZ, RZ, RZ ;  /* 0x000000ffff1c7224 */ /* 0x000fe400078e00ff */
[----:B------:R-:W-:Y:S01]  /*3c040*/  IMAD.HI.U32 R37, R36, UR16, R54 ;  /* 0x0000001024257c27 */ /* 0x000fe2000f8e0036 */
[----:B------:R-:W-:Y:S02]  /*3c050*/  IADD3 R54, P2, PT, R44, R47, RZ ;  /* 0x0000002f2c367210 */ /* 0x000fe40007f5e0ff */
[----:B------:R-:W-:Y:S01]  /*3c060*/  IADD3 R61, PT, PT, R28, R53, RZ ;  /* 0x000000351c3d7210 */ /* 0x000fe20007ffe0ff */
[----:B------:R-:W-:Y:S01]  /*3c070*/  IMAD.IADD R59, R33, 0x1, R49 ;  /* 0x00000001213b7824 */ /* 0x000fe200078e0231 */
[----:B------:R-:W-:Y:S01]  /*3c080*/  IADD3.X R53, PT, PT, RZ, RZ, RZ, P1, !PT ;  /* 0x000000ffff357210 */ /* 0x000fe20000ffe4ff */
[----:B------:R-:W-:Y:S01]  /*3c090*/  IMAD.MOV.U32 R48, RZ, RZ, R46 ;  /* 0x000000ffff307224 */ /* 0x000fe200078e002e */
[----:B------:R-:W-:Y:S01]  /*3c0a0*/  IADD3.X R55, PT, PT, RZ, RZ, RZ, P2, !PT ;  /* 0x000000ffff377210 */ /* 0x000fe200017fe4ff */
[----:B------:R-:W-:Y:S01]  /*3c0b0*/  IMAD.MOV.U32 R49, RZ, RZ, RZ ;  /* 0x000000ffff317224 */ /* 0x000fe200078e00ff */
[----:B------:R-:W-:Y:S01]  /*3c0c0*/  IADD3 R37, PT, PT, R4, R37, RZ ;  /* 0x0000002504257210 */ /* 0x000fe20007ffe0ff */
[----:B------:R-:W-:-:S02]  /*3c0d0*/  IMAD.X R51, RZ, RZ, RZ, P0 ;  /* 0x000000ffff337224 */ /* 0x000fc400000e06ff */
[----:B------:R-:W-:-:S04]  /*3c0e0*/  IMAD.WIDE.U32 R48, R2, UR4, R48 ;  /* 0x0000000402307c25 */ /* 0x000fc8000f8e0030 */
[----:B------:R-:W-:Y:S01]  /*3c0f0*/  IMAD.WIDE.U32 R40, R21, R26, R50 ;  /* 0x0000001a15287225 */ /* 0x000fe200078e0032 */
[----:B------:R-:W-:-:S03]  /*3c100*/  IADD3 R42, P2, PT, R48, R61, RZ ;  /* 0x0000003d302a7210 */ /* 0x000fc60007f5e0ff */
[----:B------:R-:W-:Y:S01]  /*3c110*/  IMAD.WIDE.U32 R44, R6, R24, R52 ;  /* 0x00000018062c7225 */ /* 0x000fe200078e0034 */
[----:B------:R-:W-:-:S03]  /*3c120*/  IADD3 R48, P0, PT, R43, R41, RZ ;  /* 0x000000292b307210 */ /* 0x000fc60007f1e0ff */
[----:B------:R-:W-:Y:S01]  /*3c130*/  IMAD.WIDE.U32 R46, R19, UR6, R54 ;  /* 0x00000006132e7c25 */ /* 0x000fe2000f8e0036 */
[----:B------:R-:W-:-:S03]  /*3c140*/  IADD3 R50, P1, PT, R40, R45, RZ ;  /* 0x0000002d28327210 */ /* 0x000fc60007f3e0ff */
[----:B------:R-:W-:Y:S01]  /*3c150*/  IMAD.X R57, RZ, RZ, RZ, P3 ;  /* 0x000000ffff397224 */ /* 0x000fe200018e06ff */
        /* <DEDUP_REMOVED lines=9> */
[----:B------:R-:W-:Y:S02]  /*3c1f0*/  IMAD.IADD R39, R32, 0x1, R41 ;  /* 0x0000000120277824 */ /* 0x000fe400078e0229 */
[----:B------:R-:W-:Y:S01]  /*3c200*/  IMAD.WIDE.U32 R40, R21, R27, R48 ;  /* 0x0000001b15287225 */ /* 0x000fe200078e0030 */
[----:B------:R-:W-:Y:S02]  /*3c210*/  IADD3 R48, P0, PT, R42, R59, RZ ;  /* 0x0000003b2a307210 */ /* 0x000fe40007f1e0ff */
[----:B------:R-:W-:Y:S01]  /*3c220*/  IADD3.X R53, PT, PT, RZ, RZ, RZ, P3, !PT ;  /* 0x000000ffff357210 */ /* 0x000fe20001ffe4ff */
[----:B------:R-:W-:-:S04]  /*3c230*/  IMAD.WIDE.U32 R46, R2, UR5, R46 ;  /* 0x00000005022e7c25 */ /* 0x000fc8000f8e002e */
[----:B------:R-:W-:Y:S01]  /*3c240*/  IMAD.X R51, RZ, RZ, RZ, P1 ;  /* 0x000000ffff337224 */ /* 0x000fe200008e06ff */
[----:B------:R-:W-:Y:S01]  /*3c250*/  IADD3 R55, P2, PT, R46, R43, RZ ;  /* 0x0000002b2e377210 */ /* 0x000fe20007f5e0ff */
[----:B------:R-:W-:Y:S02]  /*3c260*/  IMAD.X R49, RZ, RZ, RZ, P0 ;  /* 0x000000ffff317224 */ /* 0x000fe400000e06ff */
[----:B------:R-:W-:-:S04]  /*3c270*/  IMAD.WIDE.U32 R44, R19, UR7, R44 ;  /* 0x00000007132c7c25 */ /* 0x000fc8000f8e002c */
[----:B------:R-:W-:Y:S01]  /*3c280*/  IMAD.WIDE.U32 R42, R6, R25, R50 ;  /* 0x00000019062a7225 */ /* 0x000fe200078e0032 */
[----:B------:R-:W-:-:S03]  /*3c290*/  IADD3 R46, P4, PT, R44, R47, RZ ;  /* 0x0000002f2c2e7210 */ /* 0x000fc60007f9e0ff */
[----:B------:R-:W-:Y:S01]  /*3c2a0*/  IMAD.WIDE.U32 R48, R29, R22, R48 ;  /* 0x000000161d307225 */ /* 0x000fe200078e0030 */
[----:B------:R-:W-:Y:S02]  /*3c2b0*/  IADD3 R44, P3, PT, R42, R45, RZ ;  /* 0x0000002d2a2c7210 */ /* 0x000fe40007f7e0ff */
[----:B------:R-:W-:Y:S01]  /*3c2c0*/  IADD3 R42, P0, PT, R40, R43, RZ ;  /* 0x0000002b282a7210 */ /* 0x000fe20007f1e0ff */
[----:B------:R-:W-:Y:S01]  /*3c2d0*/  IMAD.WIDE.U32 R52, R34, UR19, R52 ;  /* 0x0000001322347c25 */ /* 0x000fe2000f8e0034 */
[----:B------:R-:W-:Y:S02]  /*3c2e0*/  IADD3 R50, P1, PT, R39, R48, RZ ;  /* 0x0000003027327210 */ /* 0x000fe40007f3e0ff */
[----:B------:R-:W-:Y:S01]  /*3c2f0*/  IADD3.X R45, PT, PT, RZ, RZ, RZ, P3, !PT ;  /* 0x000000ffff2d7210 */ /* 0x000fe20001ffe4ff */
[----:B------:R-:W-:Y:S02]  /*3c300*/  IMAD.IADD R48, R28, 0x1, R49 ;  /* 0x000000011c307824 */ /* 0x000fe400078e0231 */
[----:B------:R-:W-:-:S02]  /*3c310*/  IMAD.X R43, RZ, RZ, RZ, P0 ;  /* 0x000000ffff2b7224 */ /* 0x000fc400000e06ff */
[----:B------:R-:W-:Y:S01]  /*3c320*/  IMAD.X R47, RZ, RZ, RZ, P4 ;  /* 0x000000ffff2f7224 */ /* 0x000fe200020e06ff */
[----:B------:R-:W-:Y:S01]  /*3c330*/  IADD3 R48, P5, PT, R48, R55, RZ ;  /* 0x0000003730307210 */ /* 0x000fe20007fbe0ff */
[----:B------:R-:W-:Y:S01]  /*3c340*/  IMAD.X R51, RZ, RZ, RZ, P1 ;  /* 0x000000ffff337224 */ /* 0x000fe200008e06ff */
[----:B------:R-:W-:Y:S01]  /*3c350*/  IADD3 R52, P4, PT, R38, R52, RZ ;  /* 0x0000003426347210 */ /* 0x000fe20007f9e0ff */
[----:B------:R-:W-:-:S04]  /*3c360*/  IMAD.WIDE.U32 R38, R6, R26, R42 ;  /* 0x0000001a06267225 */ /* 0x000fc800078e002a */
[----:B------:R-:W-:-:S04]  /*3c370*/  IMAD.WIDE.U32 R42, R19, R24, R44 ;  /* 0x00000018132a7225 */ /* 0x000fc800078e002c */
[----:B------:R-:W-:Y:S01]  /*3c380*/  IMAD.WIDE.U32 R44, R2, UR6, R46 ;  /* 0x00000006022c7c25 */ /* 0x000fe2000f8e002e */
[----:B------:R-:W-:Y:S02]  /*3c390*/  IADD3.X R47, PT, PT, RZ, RZ, RZ, P2, !PT ;  /* 0x000000ffff2f7210 */ /* 0x000fe400017fe4ff */
[----:B------:R-:W-:Y:S01]  /*3c3a0*/  IADD3 R46, P0, PT, R41, R39, RZ ;  /* 0x00000027292e7210 */ /* 0x000fe20007f1e0ff */
[----:B------:R-:W-:Y:S01]  /*3c3b0*/  IMAD.X R49, RZ, RZ, RZ, P5 ;  /* 0x000000ffff317224 */ /* 0x000fe200028e06ff */
[----:B------:R-:W-:Y:S01]  /*3c3c0*/  IADD3 R40, P3, PT, R38, R43, RZ ;  /* 0x0000002b26287210 */ /* 0x000fe20007f7e0ff */
[----:B------:R-:W-:Y:S01]  /*3c3d0*/  IMAD.IADD R21, R30, 0x1, R53 ;  /* 0x000000011e157824 */ /* 0x000fe200078e0235 */
[----:B------:R-:W-:Y:S01]  /*3c3e0*/  IADD3 R42, P2, PT, R42, R45, RZ ;  /* 0x0000002d2a2a7210 */ /* 0x000fe20007f5e0ff */
[----:B------:R-:W-:Y:S01]  /*3c3f0*/  IMAD.WIDE.U32 R38, R29, R23, R48 ;  /* 0x000000171d267225 */ /* 0x000fe200078e0030 */
[----:B------:R-:W-:-:S03]  /*3c400*/  IADD3 R47, P1, PT, R44, R47, RZ ;  /* 0x0000002f2c2f7210 */ /* 0x000fc60007f3e0ff */
[----:B------:R-:W-:-:S04]  /*3c410*/  IMAD.WIDE.U32 R44, R31, R15, R50 ;  /* 0x0000000f1f2c7225 */ /* 0x000fc800078e0032 */
        /* <DEDUP_REMOVED lines=9> */
[----:B------:R-:W-:-:S03]  /*3c4b0*/  IADD3.X R29, PT, PT, RZ, RZ, RZ, P3, !PT ;  /* 0x000000ffff1d7210 */ /* 0x000fc60001ffe4ff */
        /* <DEDUP_REMOVED lines=11> */
[----:B------:R-:W-:Y:S02]  /*3c570*/  IADD3 R50, P4, PT, R37, R50, RZ ;  /* 0x0000003225327210 */ /* 0x000fe40007f9e0ff */
[----:B------:R-:W-:Y:S01]  /*3c580*/  IADD3 R51, PT, PT, R17, R51, RZ ;  /* 0x0000003311337210 */ /* 0x000fe20007ffe0ff */
[----:B------:R-:W-:Y:S01]  /*3c590*/  IMAD.X R43, RZ, RZ, RZ, P5 ;  /* 0x000000ffff2b7224 */ /* 0x000fe200028e06ff */
[----:B------:R-:W-:Y:S01]  /*3c5a0*/  IADD3 R47, PT, PT, R32, R47, RZ ;  /* 0x0000002f202f7210 */ /* 0x000fe20007ffe0ff */
        /* <DEDUP_REMOVED lines=11> */
[----:B------:R-:W-:Y:S01]  /*3c660*/  IMAD.WIDE.U32 R50, R36, UR17, R50 ;  /* 0x0000001124327c25 */ /* 0x000fe2000f8e0032 */
[----:B------:R-:W-:-:S03]  /*3c670*/  IADD3 R38, P4, PT, R39, R41, RZ ;  /* 0x0000002927267210 */ /* 0x000fc60007f9e0ff */
[----:B------:R-:W-:Y:S01]  /*3c680*/  IMAD.X R49, RZ, RZ, RZ, P2 ;  /* 0x000000ffff317224 */ /* 0x000fe200010e06ff */
[----:B------:R-:W-:Y:S01]  /*3c690*/  IADD3 R44, P2, PT, R40, R43, RZ ;  /* 0x0000002b282c7210 */ /* 0x000fe20007f5e0ff */
[----:B------:R-:W-:Y:S01]  /*3c6a0*/  IMAD.IADD R21, R13, 0x1, R51 ;  /* 0x000000010d157824 */ /* 0x000fe200078e0233 */
[----:B------:R-:W-:Y:S01]  /*3c6b0*/  IADD3 R40, P5, PT, R45, R10, RZ ;  /* 0x0000000a2d287210 */ /* 0x000fe20007fbe0ff */
[----:B------:R-:W-:-:S03]  /*3c6c0*/  IMAD.WIDE.U32 R42, R35, UR19, R48 ;  /* 0x00000013232a7c25 */ /* 0x000fc6000f8e0030 */
[----:B------:R-:W-:Y:S01]  /*3c6d0*/  IADD3.X R41, PT, PT, RZ, RZ, RZ, P5, !PT ;  /* 0x000000ffff297210 */ /* 0x000fe20002ffe4ff */
[----:B------:R-:W-:Y:S01]  /*3c6e0*/  IMAD R6, R50, UR8, RZ ;  /* 0x0000000832067c24 */ /* 0x000fe2000f8e02ff */
[----:B------:R-:W-:Y:S01]  /*3c6f0*/  IADD3 R48, P3, PT, R21, R42, RZ ;  /* 0x0000002a15307210 */ /* 0x000fe20007f7e0ff */
[----:B------:R-:W-:Y:S02]  /*3c700*/  IMAD.IADD R21, R30, 0x1, R43 ;  /* 0x000000011e157824 */ /* 0x000fe400078e022b */
[----:B------:R-:W-:Y:S01]  /*3c710*/  IMAD.WIDE.U32 R42, R34, R15, R46 ;  /* 0x0000000f222a7225 */ /* 0x000fe200078e002e */
[----:B------:R-:W-:-:S03]  /*3c720*/  IADD3.X R49, PT, PT, RZ, RZ, RZ, P3, !PT ;  /* 0x000000ffff317210 */ /* 0x000fc60001ffe4ff */
[----:B------:R-:W-:Y:S02]  /*3c730*/  IMAD.MOV.U32 R51, RZ, RZ, RZ ;  /* 0x000000ffff337224 */ /* 0x000fe400078e00ff */
[----:B------:R-:W-:Y:S01]  /*3c740*/  IMAD.X R45, RZ, RZ, RZ, P2 ;  /* 0x000000ffff2d7224 */ /* 0x000fe200010e06ff */
[----:B------:R-:W-:Y:S01]  /*3c750*/  IADD3 R42, P2, PT, R21, R42, RZ ;  /* 0x0000002a152a7210 */ /* 0x000fe20007f5e0ff */
[----:B------:R-:W-:Y:S01]  /*3c760*/  IMAD.WIDE.U32 R40, R31, R23, R40 ;  /* 0x000000171f287225 */ /* 0x000fe200078e0028 */
[----:B------:R-:W-:-:S03]  /*3c770*/  IADD3.X R21, PT, PT, RZ, RZ, RZ, P1, !PT ;  /* 0x000000ffff157210 */ /* 0x000fc60000ffe4ff */
[----:B------:R-:W-:Y:S02]  /*3c780*/  IMAD.IADD R43, R33, 0x1, R43 ;  /* 0x00000001212b7824 */ /* 0x000fe400078e022b */
[----:B------:R-:W-:-:S03]  /*3c790*/  IMAD.HI.U32 R51, R6, UR16, R50 ;  /* 0x0000001006337c27 */ /* 0x000fc6000f8e0032 */
[----:B------:R-:W-:Y:S01]  /*3c7a0*/  IADD3 R40, P5, PT, R40, R43, RZ ;  /* 0x0000002b28287210 */ /* 0x000fe20007fbe0ff */
[----:B------:R-:W-:-:S04]  /*3c7b0*/  IMAD.WIDE.U32 R24, R2, R25, R44 ;  /* 0x0000001902187225 */ /* 0x000fc800078e002c */
        /* <DEDUP_REMOVED lines=21> */
[----:B------:R-:W-:Y:S02]  /*3c910*/  IMAD.IADD R40, R28, 0x1, R41 ;  /* 0x000000011c287824 */ /* 0x000fe400078e0229 */
[----:B------:R-:W-:Y:S01]  /*3c920*/  IMAD.WIDE.U32 R46, R6, UR17, R46 ;  /* 0x00000011062e7c25 */ /* 0x000fe2000f8e002e */
[----:B------:R-:W-:Y:S02]  /*3c930*/  IADD3 R19, P3, PT, R19, R50, RZ ;  /* 0x0000003213137210 */ /* 0x000fe40007f7e0ff */
[----:B------:R-:W-:Y:S01]  /*3c940*/  IADD3 R40, P2, PT, R40, R29, RZ ;  /* 0x0000001d28287210 */ /* 0x000fe20007f5e0ff */
[----:B------:R-:W-:-:S02]  /*3c950*/  IMAD.X R10, RZ, RZ, RZ, P0 ;  /* 0x000000ffff0a7224 */ /* 0x000fc400000e06ff */
[----:B------:R-:W-:Y:S01]  /*3c960*/  IMAD.X R43, RZ, RZ, RZ, P5 ;  /* 0x000000ffff2b7224 */ /* 0x000fe200028e06ff */
[----:B------:R-:W-:Y:S01]  /*3c970*/  IADD3.X R41, PT, PT, RZ, RZ, RZ, P2, !PT ;  /* 0x000000ffff297210 */ /* 0x000fe200017fe4ff */
[----:B------:R-:W-:Y:S01]  /*3c980*/  IMAD.WIDE.U32 R44, R36, UR19, R44 ;  /* 0x00000013242c7c25 */ /* 0x000fe2000f8e002c */
[----:B------:R-:W-:-:S03]  /*3c990*/  IADD3 R10, P0, PT, R10, R21, RZ ;  /* 0x000000150a0a7210 */ /* 0x000fc60007f1e0ff */
[----:B------:R-:W-:Y:S02]  /*3c9a0*/  IMAD.IADD R49, R13, 0x1, R47 ;  /* 0x000000010d317824 */ /* 0x000fe400078e022f */
[----:B------:R-:W-:Y:S02]  /*3c9b0*/  IMAD.X R21, RZ, RZ, RZ, P3 ;  /* 0x000000ffff157224 */ /* 0x000fe400018e06ff */
[----:B------:R-:W-:Y:S01]  /*3c9c0*/  IMAD.WIDE.U32 R42, R35, R15, R42 ;  /* 0x0000000f232a7225 */ /* 0x000fe200078e002a */
[----:B------:R-:W-:Y:S02]  /*3c9d0*/  IADD3 R48, P2, PT, R49, R44, RZ ;  /* 0x0000002c31307210 */ /* 0x000fe40007f5e0ff */
[----:B------:R-:W-:Y:S01]  /*3c9e0*/  IADD3 R21, P3, PT, R21, R10, RZ ;  /* 0x0000000a15157210 */ /* 0x000fe20007f7e0ff */
[----:B------:R-:W-:Y:S01]  /*3c9f0*/  IMAD.IADD R45, R30, 0x1, R45 ;  /* 0x000000011e2d7824 */ /* 0x000fe200078e022d */
[----:B------:R-:W-:Y:S01]  /*3ca00*/  IADD3.X R49, PT, PT, RZ, RZ, RZ, P2, !PT ;  /* 0x000000ffff317210 */ /* 0x000fe200017fe4ff */
[----:B------:R-:W-:-:S02]  /*3ca10*/  IMAD R10, R46, UR8, RZ ;  /* 0x000000082e0a7c24 */ /* 0x000fc4000f8e02ff */
        /* <DEDUP_REMOVED lines=8> */
[----:B------:R-:W-:Y:S02]  /*3caa0*/  IADD3 R49, PT, PT, R4, R25, RZ ;  /* 0x0000001904317210 */ /* 0x000fe40007ffe0ff */
        /* <DEDUP_REMOVED lines=14> */
[----:B------:R-:W-:-:S03]  /*3cb90*/  IADD3 R42, PT, PT, R28, R43, RZ ;  /* 0x0000002b1c2a7210 */ /* 0x000fc60007ffe0ff */
[----:B------:R-:W-:-:S04]  /*3cba0*/  IMAD.WIDE.U32 R40, R10, UR17, R48 ;  /* 0x000000110a287c25 */ /* 0x000fc8000f8e0030 */
[----:B------:R-:W-:Y:S01]  /*3cbb0*/  IMAD.X R45, RZ, RZ, RZ, P5 ;  /* 0x000000ffff2d7224 */ /* 0x000fe200028e06ff */
[----:B------:R-:W-:Y:S01]  /*3cbc0*/  IADD3 R42, P5, PT, R42, R19, RZ ;  /* 0x000000132a2a7210 */ /* 0x000fe20007fbe0ff */
[----:B------:R-:W-:Y:S02]  /*3cbd0*/  IMAD.IADD R13, R13, 0x1, R41 ;  /* 0x000000010d0d7824 */ /* 0x000fe400078e0229 */
[----:B------:R-:W-:Y:S01]  /*3cbe0*/  IMAD.WIDE.U32 R44, R36, R15, R44 ;  /* 0x0000000f242c7225 */ /* 0x000fe200078e002c */
[----:B------:R-:W-:Y:S02]  /*3cbf0*/  IADD3.X R43, PT, PT, RZ, RZ, RZ, P5, !PT ;  /* 0x000000ffff2b7210 */ /* 0x000fe40002ffe4ff */
        /* <DEDUP_REMOVED lines=9> */
[----:B------:R-:W-:-:S03]  /*3cc90*/  IMAD.WIDE.U32 R34, R10, UR18, R34 ;  /* 0x000000120a227c25 */ /* 0x000fc6000f8e0022 */
[----:B------:R-:W-:Y:S01]  /*3cca0*/  IADD3 R42, P5, PT, R4, R21, RZ ;  /* 0x00000015042a7210 */ /* 0x000fe20007fbe0ff */
[----:B------:R-:W-:Y:S01]  /*3ccb0*/  IMAD.X R45, RZ, RZ, RZ, P2 ;  /* 0x000000ffff2d7224 */ /* 0x000fe200010e06ff */
[----:B------:R-:W-:Y:S01]  /*3ccc0*/  IADD3.X R4, PT, PT, RZ, RZ, RZ, P0, !PT ;  /* 0x000000ffff047210 */ /* 0x000fe200007fe4ff */
        /* <DEDUP_REMOVED lines=17> */
[----:B------:R-:W-:-:S03]  /*3cde0*/  IADD3 R4, P1, PT, R4, R13, RZ ;  /* 0x0000000d04047210 */ /* 0x000fc60007f3e0ff */
        /* <DEDUP_REMOVED lines=31> */
[----:B------:R-:W-:Y:S01]  /*3cfe0*/  IADD3 R2, P0, PT, R2, R13, RZ ;  /* 0x0000000d02027210 */ /* 0x000fe20007f1e0ff */
[----:B------:R-:W-:Y:S01]  /*3cff0*/  IMAD.X R13, RZ, RZ, RZ, P4 ;  /* 0x000000ffff0d7224 */ /* 0x000fe200020e06ff */
[----:B------:R-:W-:Y:S01]  /*3d000*/  IADD3.X R24, PT, PT, RZ, RZ, RZ, P1, !PT ;  /* 0x000000ffff187210 */ /* 0x000fe20000ffe4ff */
        /* <DEDUP_REMOVED lines=9> */
[----:B------:R-:W-:-:S03]  /*3d0a0*/  IMAD.X R31, RZ, RZ, RZ, P6 ;  /* 0x000000ffff1f7224 */ /* 0x000fc600030e06ff */
        /* <DEDUP_REMOVED lines=48> */
.L_x_364:
        /* <DEDUP_REMOVED lines=23> */
.L_x_365:
[----:B------:R-:W-:Y:S01]  /*3d520*/  MOV R32, 0xfffffc2d ;  /* 0xfffffc2d00207802 */ /* 0x000fe20000000f00 */
[----:B------:R-:W-:Y:S01]  /*3d530*/  IMAD.MOV.U32 R33, RZ, RZ, -0x2 ;  /* 0xfffffffeff217424 */ /* 0x000fe200078e00ff */
[----:B------:R-:W-:Y:S01]  /*3d540*/  MOV R35, 0xffffffff ;  /* 0xffffffff00237802 */ /* 0x000fe20000000f00 */
[----:B------:R-:W-:Y:S01]  /*3d550*/  IMAD.MOV.U32 R34, RZ, RZ, -0x1 ;  /* 0xffffffffff227424 */ /* 0x000fe200078e00ff */
[----:B------:R-:W-:Y:S01]  /*3d560*/  MOV R38, 0xffffffff ;  /* 0xffffffff00267802 */ /* 0x000fe20000000f00 */
[----:B------:R-:W-:Y:S01]  /*3d570*/  IMAD.MOV.U32 R36, RZ, RZ, -0x1 ;  /* 0xffffffffff247424 */ /* 0x000fe200078e00ff */
[----:B------:R-:W-:Y:S01]  /*3d580*/  IADD3 R2, PT, PT, R1, 0x20, RZ ;  /* 0x0000002001027810 */ /* 0x000fe20007ffe0ff */
[----:B------:R-:W-:Y:S01]  /*3d590*/  IMAD.MOV.U32 R37, RZ, RZ, -0x1 ;  /* 0xffffffffff257424 */ /* 0x000fe200078e00ff */
[----:B------:R0:W-:Y:S01]  /*3d5a0*/  STL.128 [R1], R32 ;  /* 0x0000002001007387 */ /* 0x0001e20000100c00 */
[----:B------:R-:W-:Y:S02]  /*3d5b0*/  IMAD.MOV.U32 R39, RZ, RZ, -0x1 ;  /* 0xffffffffff277424 */ /* 0x000fe400078e00ff */
[----:B------:R-:W-:-:S03]  /*3d5c0*/  IMAD.MOV.U32 R4, RZ, RZ, 0xff ;  /* 0x000000ffff047424 */ /* 0x000fc600078e00ff */
[----:B------:R0:W-:Y:S04]  /*3d5d0*/  STL.128 [R1+0x10], R36 ;  /* 0x0000102401007387 */ /* 0x0001e80000100c00 */
.L_x_367:
[----:B------:R-:W-:-:S04]  /*3d5e0*/  SHF.R.U32.HI R6, RZ, 0x5, R4 ;  /* 0x00000005ff067819 */ /* 0x000fc80000011604 */
[----:B------:R-:W-:-:S05]  /*3d5f0*/  LEA R10, R6, UR26, 0x2 ;  /* 0x0000001a060a7c11 */ /* 0x000fca000f8e10ff */
[----:B------:R-:W2:Y:S01]  /*3d600*/  LDL R13, [R10] ;  /* 0x000000000a0d7983 */ /* 0x000ea20000100800 */
[----:B------:R-:W-:Y:S01]  /*3d610*/  IMAD.MOV.U32 R6, RZ, RZ, R4 ;  /* 0x000000ffff067224 */ /* 0x000fe200078e0004 */
[----:B--2---:R-:W-:-:S04]  /*3d620*/  SHF.R.W.U32.HI R13, RZ, R4, R13 ;  /* 0x00000004ff0d7219 */ /* 0x004fc80000011e0d */
[----:B------:R-:W-:-:S04]  /*3d630*/  LOP3.LUT R13, R13, 0x1, RZ, 0xc0, !PT ;  /* 0x000000010d0d7812 */ /* 0x000fc800078ec0ff */
[----:B------:R-:W-:-:S13]  /*3d640*/  ISETP.NE.U32.AND P0, PT, R13, 0x1, PT ;  /* 0x000000010d00780c */ /* 0x000fda0003f05070 */
[----:B------:R-:W-:Y:S05]  /*3d650*/  @!P0 BRA `(.L_x_366) ;  /* 0x0000000800108947 */ /* 0x000fea0003800000 */
[----:B------:R-:W-:-:S05]  /*3d660*/  VIADD R6, R4, 0xffffffff ;  /* 0xffffffff04067836 */ /* 0x000fca0000000000 */
[----:B------:R-:W-:-:S04]  /*3d670*/  SHF.R.U32.HI R10, RZ, 0x5, R6 ;  /* 0x00000005ff0a7819 */ /* 0x000fc80000011606 */
[----:B------:R-:W-:-:S05]  /*3d680*/  LEA R10, R10, UR26, 0x2 ;  /* 0x0000001a0a0a7c11 */ /* 0x000fca000f8e10ff */
[----:B------:R-:W2:Y:S02]  /*3d690*/  LDL R13, [R10] ;  /* 0x000000000a0d7983 */ /* 0x000ea40000100800 */
[----:B--2---:R-:W-:-:S04]  /*3d6a0*/  SHF.R.W.U32.HI R13, RZ, R6, R13 ;  /* 0x00000006ff0d7219 */ /* 0x004fc80000011e0d */
[----:B------:R-:W-:-:S04]  /*3d6b0*/  LOP3.LUT R13, R13, 0x1, RZ, 0xc0, !PT ;  /* 0x000000010d0d7812 */ /* 0x000fc800078ec0ff */
[----:B------:R-:W-:-:S13]  /*3d6c0*/  ISETP.NE.U32.AND P0, PT, R13, 0x1, PT ;  /* 0x000000010d00780c */ /* 0x000fda0003f05070 */
[----:B------:R-:W-:Y:S05]  /*3d6d0*/  @!P0 BRA `(.L_x_366) ;  /* 0x0000000400f08947 */ /* 0x000fea0003800000 */
[----:B------:R-:W-:-:S04]  /*3d6e0*/  IADD3 R6, PT, PT, R4, -0x2, RZ ;  /* 0xfffffffe04067810 */ /* 0x000fc80007ffe0ff */
[----:B------:R-:W-:-:S04]  /*3d6f0*/  SHF.R.U32.HI R10, RZ, 0x5, R6 ;  /* 0x00000005ff0a7819 */ /* 0x000fc80000011606 */
[----:B------:R-:W-:-:S05]  /*3d700*/  LEA R10, R10, UR26, 0x2 ;  /* 0x0000001a0a0a7c11 */ /* 0x000fca000f8e10ff */
[----:B------:R-:W2:Y:S02]  /*3d710*/  LDL R13, [R10] ;  /* 0x000000000a0d7983 */ /* 0x000ea40000100800 */
        /* <DEDUP_REMOVED lines=108> */
[----:B------:R-:W-:Y:S01]  /*3dde0*/  ISETP.NE.AND P0, PT, R6, RZ, PT ;  /* 0x000000ff0600720c */ /* 0x000fe20003f05270 */
[----:B------:R-:W-:-:S12]  /*3ddf0*/  VIADD R4, R4, 0xfffffff0 ;  /* 0xfffffff004047836 */ /* 0x000fd80000000000 */
[----:B------:R-:W-:Y:S05]  /*3de00*/  @P0 BRA `(.L_x_367) ;  /* 0xfffffff400f40947 */ /* 0x000fea000383ffff */
[----:B------:R-:W1:Y:S08]  /*3de10*/  LDC R55, c[0x3][0x188] ;  /* 0x00c06200ff377b82 */ /* 0x000e700000000800 */
[----:B------:R-:W2:Y:S08]  /*3de20*/  LDC R48, c[0x3][0x18c] ;  /* 0x00c06300ff307b82 */ /* 0x000eb00000000800 */
[----:B------:R-:W3:Y:S08]  /*3de30*/  LDC R45, c[0x3][0x190] ;  /* 0x00c06400ff2d7b82 */ /* 0x000ef00000000800 */
[----:B------:R-:W4:Y:S08]  /*3de40*/  LDC R44, c[0x3][0x194] ;  /* 0x00c06500ff2c7b82 */ /* 0x000f300000000800 */
[----:B------:R-:W0:Y:S08]  /*3de50*/  LDC R17, c[0x3][0x198] ;  /* 0x00c06600ff117b82 */ /* 0x000e300000000800 */
[----:B------:R-:W0:Y:S08]  /*3de60*/  LDC R10, c[0x3][0x19c] ;  /* 0x00c06700ff0a7b82 */ /* 0x000e300000000800 */
[----:B------:R-:W0:Y:S08]  /*3de70*/  LDC R13, c[0x3][0x1a0] ;  /* 0x00c06800ff0d7b82 */ /* 0x000e300000000800 */
[----:B------:R-:W0:Y:S01]  /*3de80*/  LDC R4, c[0x3][0x1a4] ;  /* 0x00c06900ff047b82 */ /* 0x000e220000000800 */
[----:B-12---:R-:W-:Y:S05]  /*3de90*/  BRA `(.L_x_363) ;  /* 0x000000e000707947 */ /* 0x006fea0003800000 */
.L_x_366:
[----:B------:R1:W-:Y:S01]  /*3dea0*/  STL.128 [R1+0x40], R24 ;  /* 0x0000401801007387 */ /* 0x0003e20000100c00 */
[----:B------:R-:W-:Y:S02]  /*3deb0*/  HFMA2 R13, -RZ, RZ, 0, 1.1920928955078125e-07 ;  /* 0x00000002ff0d7431 */ /* 0x000fe400000001ff */
[----:B0-----:R-:W-:Y:S01]  /*3dec0*/  IMAD.MOV.U32 R39, RZ, RZ, R31 ;  /* 0x000000ffff277224 */ /* 0x001fe200078e001f */
[----:B------:R-:W-:Y:S01]  /*3ded0*/  MOV R37, R29 ;  /* 0x0000001d00257202 */ /* 0x000fe20000000f00 */
[----:B------:R1:W-:Y:S01]  /*3dee0*/  STL.128 [R1+0x50], R28 ;  /* 0x0000501c01007387 */ /* 0x0003e20000100c00 */
[----:B------:R-:W-:Y:S01]  /*3def0*/  IMAD.MOV.U32 R38, RZ, RZ, R30 ;  /* 0x000000ffff267224 */ /* 0x000fe200078e001e */
[----:B------:R-:W-:Y:S01]  /*3df00*/  MOV R34, R26 ;  /* 0x0000001a00227202 */ /* 0x000fe20000000f00 */
[----:B------:R-:W-:Y:S02]  /*3df10*/  IMAD.MOV.U32 R36, RZ, RZ, R28 ;  /* 0x000000ffff247224 */ /* 0x000fe400078e001c */
[----:B------:R-:W-:-:S02]  /*3df20*/  IMAD.MOV.U32 R35, RZ, RZ, R27 ;  /* 0x000000ffff237224 */ /* 0x000fc400078e001b */
[----:B------:R-:W-:Y:S02]  /*3df30*/  IMAD.MOV.U32 R33, RZ, RZ, R25 ;  /* 0x000000ffff217224 */ /* 0x000fe400078e0019 */
[----:B------:R-:W-:-:S07]  /*3df40*/  IMAD.MOV.U32 R32, RZ, RZ, R24 ;  /* 0x000000ffff207224 */ /* 0x000fce00078e0018 */
.L_x_370:
[----:B------:R-:W-:Y:S01]  /*3df50*/  IMAD.WIDE.U32 R22, R24, R32, RZ ;  /* 0x0000002018167225 */ /* 0x000fe200078e00ff */
[----:B------:R-:W-:Y:S01]  /*3df60*/  MOV R41, RZ ;  /* 0x000000ff00297202 */ /* 0x000fe20000000f00 */
[----:B0-----:R-:W0:Y:S02]  /*3df70*/  LDC R17, c[0x3][0xe0] ;  /* 0x00c03800ff117b82 */ /* 0x001e240000000800 */
[----:B------:R-:W-:Y:S01]  /*3df80*/  IMAD.MOV.U32 R15, RZ, RZ, RZ ;  /* 0x000000ffff0f7224 */ /* 0x000fe200078e00ff */
[----:B------:R-:W-:Y:S01]  /*3df90*/  MOV R14, R23 ;  /* 0x00000017000e7202 */ /* 0x000fe20000000f00 */
[----:B------:R-:W-:Y:S01]  /*3dfa0*/  IMAD.MOV.U32 R43, RZ, RZ, RZ ;  /* 0x000000ffff2b7224 */ /* 0x000fe200078e00ff */
[----:B------:R-:W-:Y:S01]  /*3dfb0*/  MOV R23, RZ ;  /* 0x000000ff00177202 */ /* 0x000fe20000000f00 */
[----:B------:R-:W-:Y:S02]  /*3dfc0*/  IMAD.MOV.U32 R69, RZ, RZ, RZ ;  /* 0x000000ffff457224 */ /* 0x000fe400078e00ff */
[----:B------:R-:W-:-:S04]  /*3dfd0*/  IMAD.WIDE.U32 R14, R32, R25, R14 ;  /* 0x00000019200e7225 */ /* 0x000fc800078e000e */
[----:B------:R-:W-:Y:S02]  /*3dfe0*/  IMAD.MOV.U32 R40, RZ, RZ, R15 ;  /* 0x000000ffff287224 */ /* 0x000fe400078e000f */
[----:B------:R-:W-:Y:S02]  /*3dff0*/  IMAD.MOV.U32 R42, RZ, RZ, R14 ;  /* 0x000000ffff2a7224 */ /* 0x000fe400078e000e */
[----:B------:R-:W-:-:S04]  /*3e000*/  IMAD.WIDE.U32 R14, R32, R26, R40 ;  /* 0x0000001a200e7225 */ /* 0x000fc800078e0028 */
[----:B------:R-:W-:-:S04]  /*3e010*/  IMAD.WIDE.U32 R40, R33, R24, R42 ;  /* 0x0000001821287225 */ /* 0x000fc800078e002a */
[----:B0-----:R-:W-:Y:S01]  /*3e020*/  IMAD R19, R22, R17, RZ ;  /* 0x0000001116137224 */ /* 0x001fe200078e02ff */
[----:B------:R-:W-:Y:S01]  /*3e030*/  IADD3 R42, P0, PT, R14, R41, RZ ;  /* 0x000000290e2a7210 */ /* 0x000fe20007f1e0ff */
[----:B------:R-:W-:Y:S02]  /*3e040*/  IMAD.MOV.U32 R14, RZ, RZ, R15 ;  /* 0x000000ffff0e7224 */ /* 0x000fe400078e000f */
[----:B------:R-:W-:Y:S01]  /*3e050*/  IMAD.MOV.U32 R15, RZ, RZ, RZ ;  /* 0x000000ffff0f7224 */ /* 0x000fe200078e00ff */
[----:B------:R-:W-:Y:S01]  /*3e060*/  IADD3.X R43, PT, PT, RZ, RZ, RZ, P0, !PT ;  /* 0x000000ffff2b7210 */ /* 0x000fe200007fe4ff */
[----:B------:R-:W-:Y:S02]  /*3e070*/  IMAD.MOV.U32 R4, RZ, RZ, RZ ;  /* 0x000000ffff047224 */ /* 0x000fe400078e00ff */
[----:B------:R-:W-:-:S04]  /*3e080*/  IMAD.WIDE.U32 R14, R32, R27, R14 ;  /* 0x0000001b200e7225 */ /* 0x000fc800078e000e */
[----:B------:R-:W-:-:S04]  /*3e090*/  IMAD.WIDE.U32 R42, R33, R25, R42 ;  /* 0x00000019212a7225 */ /* 0x000fc800078e002a */
[----:B------:R-:W-:Y:S01]  /*3e0a0*/  IMAD.MOV.U32 R10, RZ, RZ, RZ ;  /* 0x000000ffff0a7224 */ /* 0x000fe200078e00ff */
[----:B------:R-:W-:Y:S01]  /*3e0b0*/  IADD3 R44, P0, PT, R14, R43, RZ ;  /* 0x0000002b0e2c7210 */ /* 0x000fe20007f1e0ff */
[----:B------:R-:W-:Y:S01]  /*3e0c0*/  IMAD.MOV.U32 R14, RZ, RZ, R15 ;  /* 0x000000ffff0e7224 */ /* 0x000fe200078e000f */
[----:B------:R-:W-:Y:S01]  /*3e0d0*/  MOV R43, RZ ;  /* 0x000000ff002b7202 */ /* 0x000fe20000000f00 */
[----:B------:R-:W-:Y:S01]  /*3e0e0*/  IMAD.MOV.U32 R15, RZ, RZ, RZ ;  /* 0x000000ffff0f7224 */ /* 0x000fe200078e00ff */
        /* <DEDUP_REMOVED lines=14> */
[----:B------:R-:W-:Y:S01]  /*3e1d0*/  IMAD.MOV.U32 R14, RZ, RZ, R15 ;  /* 0x000000ffff0e7224 */ /* 0x000fe200078e000f */
[----:B------:R-:W-:Y:S01]  /*3e1e0*/  IADD3 R50, P1, PT, R44, R49, RZ ;  /* 0x000000312c327210 */ /* 0x000fe20007f3e0ff */
[----:B------:R-:W-:Y:S01]  /*3e1f0*/  IMAD.X R47, RZ, RZ, RZ, P0 ;  /* 0x000000ffff2f7224 */ /* 0x000fe200000e06ff */
[----:B------:R-:W-:Y:S01]  /*3e200*/  MOV R44, R48 ;  /* 0x00000030002c7202 */ /* 0x000fe20000000f00 */
[----:B------:R-:W-:Y:S01]  /*3e210*/  IMAD.MOV.U32 R15, RZ, RZ, RZ ;  /* 0x000000ffff0f7224 */ /* 0x000fe200078e00ff */
[----:B------:R-:W-:Y:S01]  /*3e220*/  IADD3.X R51, PT, PT, RZ, RZ, RZ, P1, !PT ;  /* 0x000000ffff337210 */ /* 0x000fe20000ffe4ff */
[----:B------:R-:W-:-:S04]  /*3e230*/  IMAD.WIDE.U32 R46, R33, R28, R46 ;  /* 0x0000001c212e7225 */ /* 0x000fc800078e002e */
[----:B------:R-:W-:-:S04]  /*3e240*/  IMAD.WIDE.U32 R14, R32, R30, R14 ;  /* 0x0000001e200e7225 */ /* 0x000fc800078e000e */
[----:B------:R-:W-:Y:S01]  /*3e250*/  IMAD.WIDE.U32 R50, R34, R26, R50 ;  /* 0x0000001a22327225 */ /* 0x000fe200078e0032 */
[----:B------:R-:W-:-:S03]  /*3e260*/  IADD3 R48, P0, PT, R14, R47, RZ ;  /* 0x0000002f0e307210 */ /* 0x000fc60007f1e0ff */
[----:B------:R-:W-:Y:S01]  /*3e270*/  IMAD.MOV.U32 R45, RZ, RZ, RZ ;  /* 0x000000ffff2d7224 */ /* 0x000fe200078e00ff */
[----:B------:R-:W-:Y:S01]  /*3e280*/  IADD3 R52, P1, PT, R46, R51, RZ ;  /* 0x000000332e347210 */ /* 0x000fe20007f3e0ff */
[----:B------:R-:W-:Y:S02]  /*3e290*/  IMAD.X R49, RZ, RZ, RZ, P0 ;  /* 0x000000ffff317224 */ /* 0x000fe400000e06ff */
[----:B------:R-:W-:Y:S01]  /*3e2a0*/  IMAD.WIDE.U32 R44, R35, R24, R44 ;  /* 0x00000018232c7225 */ /* 0x000fe200078e002c */
[----:B------:R-:W-:-:S03]  /*3e2b0*/  IADD3.X R53, PT, PT, RZ, RZ, RZ, P1, !PT ;  /* 0x000000ffff357210 */ /* 0x000fc60000ffe4ff */
[----:B------:R-:W-:Y:S01]  /*3e2c0*/  IMAD.MOV.U32 R14, RZ, RZ, R15 ;  /* 0x000000ffff0e7224 */ /* 0x000fe200078e000f */
        /* <DEDUP_REMOVED lines=16> */
[----:B------:R-:W-:Y:S01]  /*3e3d0*/  IMAD.MOV.U32 R47, RZ, RZ, RZ ;  /* 0x000000ffff2f7224 */ /* 0x000fe200078e00ff */
[----:B------:R-:W-:Y:S01]  /*3e3e0*/  IADD3 R54, P1, PT, R46, R49, RZ ;  /* 0x000000312e367210 */ /* 0x000fe20007f3e0ff */
[----:B------:R-:W-:Y:S01]  /*3e3f0*/  IMAD.MOV.U32 R46, RZ, RZ, R50 ;  /* 0x000000ffff2e7224 */ /* 0x000fe200078e0032 */
        /* <DEDUP_REMOVED lines=28> */
[----:B------:R-:W0:Y:S01]  /*3e5c0*/  LDC.64 R14, c[0x3][RZ] ;  /* 0x00c00000ff0e7b82 */ /* 0x000e220000000a00 */
[----:B------:R-:W-:Y:S01]  /*3e5d0*/  IMAD.X R33, RZ, RZ, RZ, P0 ;  /* 0x000000ffff217224 */ /* 0x000fe200000e06ff */
[----:B------:R-:W-:Y:S01]  /*3e5e0*/  IADD3 R56, P2, PT, R50, R49, RZ ;  /* 0x0000003132387210 */ /* 0x000fe20007f5e0ff */
[----:B------:R-:W-:Y:S02]  /*3e5f0*/  IMAD.X R55, RZ, RZ, RZ, P1 ;  /* 0x000000ffff377224 */ /* 0x000fe400008e06ff */
[----:B------:R-:W-:Y:S01]  /*3e600*/  IMAD.WIDE.U32 R50, R34, R31, R52 ;  /* 0x0000001f22327225 */ /* 0x000fe200078e0034 */
[----:B------:R-:W-:-:S03]  /*3e610*/  IADD3.X R57, PT, PT, RZ, RZ, RZ, P2, !PT ;  /* 0x000000ffff397210 */ /* 0x000fc600017fe4ff */
        /* <DEDUP_REMOVED lines=8> */
[----:B------:R-:W-:Y:S01]  /*3e6a0*/  MOV R68, R54 ;  /* 0x0000003600447202 */ /* 0x000fe20000000f00 */
[----:B------:R-:W-:Y:S02]  /*3e6b0*/  IMAD.X R33, RZ, RZ, RZ, P1 ;  /* 0x000000ffff217224 */ /* 0x000fe400008e06ff */
[----:B------:R-:W-:-:S02]  /*3e6c0*/  IMAD.X R59, RZ, RZ, RZ, P2 ;  /* 0x000000ffff3b7224 */ /* 0x000fc400010e06ff */
        /* <DEDUP_REMOVED lines=8> */
[----:B0-----:R-:W-:Y:S01]  /*3e750*/  IMAD.HI.U32 R21, R19, R14, R22 ;  /* 0x0000000e13157227 */ /* 0x001fe200078e0016 */
[----:B------:R-:W-:-:S03]  /*3e760*/  IADD3 R56, P3, PT, R56, R33, RZ ;  /* 0x0000002138387210 */ /* 0x000fc60007f7e0ff */
[----:B------:R-:W-:Y:S01]  /*3e770*/  IMAD.X R51, RZ, RZ, RZ, P0 ;  /* 0x000000ffff337224 */ /* 0x000fe200000e06ff */
[----:B------:R-:W-:Y:S01]  /*3e780*/  IADD3 R21, PT, PT, R4, R21, RZ ;  /* 0x0000001504157210 */ /* 0x000fe20007ffe0ff */
[----:B------:R-:W-:Y:S02]  /*3e790*/  IMAD.X R55, RZ, RZ, RZ, P2 ;  /* 0x000000ffff377224 */ /* 0x000fe400010e06ff */
[----:B------:R-:W-:Y:S02]  /*3e7a0*/  IMAD.X R57, RZ, RZ, RZ, P3 ;  /* 0x000000ffff397224 */ /* 0x000fe400018e06ff */
        /* <DEDUP_REMOVED lines=9> */
[----:B------:R-:W0:Y:S01]  /*3e840*/  LDC.64 R22, c[0x3][0x8] ;  /* 0x00c00200ff167b82 */ /* 0x000e220000000a00 */
[----:B------:R-:W-:Y:S02]  /*3e850*/  IADD3.X R41, PT, PT, RZ, RZ, RZ, P0, !PT ;  /* 0x000000ffff297210 */ /* 0x000fe400007fe4ff */
[----:B------:R-:W-:Y:S01]  /*3e860*/  IADD3 R34, P2, PT, R50, R55, RZ ;  /* 0x0000003732227210 */ /* 0x000fe20007f5e0ff */
[----:B------:R-:W-:-:S04]  /*3e870*/  IMAD.WIDE.U32 R50, R19, R15, R56 ;  /* 0x0000000f13327225 */ /* 0x000fc800078e0038 */
[----:B------:R-:W-:-:S04]  /*3e880*/  IMAD.WIDE.U32 R40, R36, R30, R40 ;  /* 0x0000001e24287225 */ /* 0x000fc800078e0028 */
[----:B------:R-:W-:Y:S01]  /*3e890*/  IMAD.X R53, RZ, RZ, RZ, P1 ;  /* 0x000000ffff357224 */ /* 0x000fe200008e06ff */
[----:B------:R-:W-:Y:S01]  /*3e8a0*/  IADD3 R56, P0, PT, R35, R41, RZ ;  /* 0x0000002923387210 */ /* 0x000fe20007f1e0ff */
[----:B------:R-:W-:Y:S01]  /*3e8b0*/  IMAD.IADD R59, R10, 0x1, R51 ;  /* 0x000000010a3b7824 */ /* 0x000fe200078e0233 */
[----:B------:R-:W-:Y:S01]  /*3e8c0*/  IADD3.X R35, PT, PT, RZ, RZ, RZ, P2, !PT ;  /* 0x000000ffff237210 */ /* 0x000fe200017fe4ff */
[----:B------:R-:W-:Y:S01]  /*3e8d0*/  IMAD.WIDE.U32 R52, R37, R28, R52 ;  /* 0x0000001c25347225 */ /* 0x000fe200078e0034 */
[----:B------:R-:W-:Y:S02]  /*3e8e0*/  IADD3.X R57, PT, PT, RZ, RZ, RZ, P0, !PT ;  /* 0x000000ffff397210 */ /* 0x000fe400007fe4ff */
[----:B------:R-:W-:Y:S01]  /*3e8f0*/  IADD3 R58, P2, PT, R42, R59, RZ ;  /* 0x0000003b2a3a7210 */ /* 0x000fe20007f5e0ff */
[----:B------:R-:W-:Y:S01]  /*3e900*/  IMAD R33, R50, R17, RZ ;  /* 0x0000001132217224 */ /* 0x000fe200078e02ff */
[----:B------:R-:W-:Y:S01]  /*3e910*/  IADD3 R40, P1, PT, R40, R53, RZ ;  /* 0x0000003528287210 */ /* 0x000fe20007f3e0ff */
[----:B------:R-:W-:Y:S01]  /*3e920*/  IMAD.MOV.U32 R42, RZ, RZ, R50 ;  /* 0x000000ffff2a7224 */ /* 0x000fe200078e0032 */
[----:B------:R-:W-:Y:S01]  /*3e930*/  MOV R50, R54 ;  /* 0x0000003600327202 */ /* 0x000fe20000000f00 */
[----:B------:R-:W-:Y:S01]  /*3e940*/  IMAD.WIDE.U32 R34, R38, R26, R34 ;  /* 0x0000001a26227225 */ /* 0x000fe200078e0022 */
[----:B------:R-:W-:-:S03]  /*3e950*/  IADD3.X R41, PT, PT, RZ, RZ, RZ, P1, !PT ;  /* 0x000000ffff297210 */ /* 0x000fc60000ffe4ff */
[----:B------:R-:W-:Y:S02]  /*3e960*/  IMAD.MOV.U32 R51, RZ, RZ, RZ ;  /* 0x000000ffff337224 */ /* 0x000fe400078e00ff */
[----:B------:R-:W-:Y:S02]  /*3e970*/  IMAD.X R59, RZ, RZ, RZ, P2 ;  /* 0x000000ffff3b7224 */ /* 0x000fe400010e06ff */
[----:B------:R-:W-:-:S04]  /*3e980*/  IMAD.WIDE.U32 R50, R39, R24, R50 ;  /* 0x0000001827327225 */ /* 0x000fc800078e0032 */
[----:B------:R-:W-:Y:S01]  /*3e990*/  IMAD.HI.U32 R43, R33, R14, R42 ;  /* 0x0000000e212b7227 */ /* 0x000fe200078e002a */
[----:B------:R-:W-:Y:S02]  /*3e9a0*/  IADD3 R42, P2, PT, R52, R35, RZ ;  /* 0x00000023342a7210 */ /* 0x000fe40007f5e0ff */
[----:B------:R-:W-:Y:S01]  /*3e9b0*/  IADD3 R34, P0, PT, R34, R51, RZ ;  /* 0x0000003322227210 */ /* 0x000fe20007f1e0ff */
[----:B0-----:R-:W-:-:S04]  /*3e9c0*/  IMAD.WIDE.U32 R54, R19, R22, R58 ;  /* 0x0000001613367225 */ /* 0x001fc800078e003a */
[----:B------:R-:W-:Y:S01]  /*3e9d0*/  IMAD.IADD R69, R4, 0x1, R43 ;  /* 0x0000000104457824 */ /* 0x000fe200078e022b */
[----:B------:R-:W-:Y:S01]  /*3e9e0*/  IADD3 R55, PT, PT, R21, R55, RZ ;  /* 0x0000003715377210 */ /* 0x000fe20007ffe0ff */
[----:B------:R-:W-:Y:S01]  /*3e9f0*/  IMAD.WIDE.U32 R52, R36, R31, R56 ;  /* 0x0000001f24347225 */ /* 0x000fe200078e0038 */
[----:B------:R-:W-:Y:S02]  /*3ea00*/  MOV R36, RZ ;  /* 0x000000ff00247202 */ /* 0x000fe40000000f00 */
        /* <DEDUP_REMOVED lines=11> */
[----:B------:R-:W-:Y:S01]  /*3eac0*/  IMAD.X R55, RZ, RZ, RZ, P0 ;  /* 0x000000ffff377224 */ /* 0x000fe200000e06ff */
[----:B------:R-:W0:Y:S01]  /*3ead0*/  LDC.64 R40, c[0x3][0x10] ;  /* 0x00c00400ff287b82 */ /* 0x000e220000000a00 */
[----:B------:R-:W-:Y:S01]  /*3eae0*/  IMAD.WIDE.U32 R68, R33, R15, R68 ;  /* 0x0000000f21447225 */ /* 0x000fe200078e0044 */
[----:B------:R-:W-:Y:S02]  /*3eaf0*/  IADD3 R56, P2, PT, R42, R35, RZ ;  /* 0x000000232a387210 */ /* 0x000fe40007f5e0ff */
[----:B------:R-:W-:Y:S01]  /*3eb00*/  IADD3.X R45, PT, PT, RZ, RZ, RZ, P1, !PT ;  /* 0x000000ffff2d7210 */ /* 0x000fe20000ffe4ff */
[----:B------:R-:W-:-:S04]  /*3eb10*/  IMAD.WIDE.U32 R42, R37, R30, R54 ;  /* 0x0000001e252a7225 */ /* 0x000fc800078e0036 */
[----:B------:R-:W-:Y:S01]  /*3eb20*/  IMAD.WIDE.U32 R54, R19, R23, R58 ;  /* 0x0000001713367225 */ /* 0x000fe200078e003a */
[----:B------:R-:W-:-:S03]  /*3eb30*/  IADD3 R52, P0, PT, R53, R43, RZ ;  /* 0x0000002b35347210 */ /* 0x000fc60007f1e0ff */
        /* <DEDUP_REMOVED lines=16> */
[----:B------:R-:W-:Y:S02]  /*3ec40*/  IMAD.IADD R43, R4, 0x1, R43 ;  /* 0x00000001042b7824 */ /* 0x000fe400078e022b */
[----:B------:R-:W-:Y:S02]  /*3ec50*/  IMAD.IADD R69, R21, 0x1, R57 ;  /* 0x0000000115457824 */ /* 0x000fe400078e0239 */
[----:B0-----:R-:W-:Y:S01]  /*3ec60*/  IMAD.WIDE.U32 R54, R19, R40, R54 ;  /* 0x0000002813367225 */ /* 0x001fe200078e0036 */
[----:B------:R-:W-:-:S03]  /*3ec70*/  IADD3 R56, P3, PT, R43, R56, RZ ;  /* 0x000000382b387210 */ /* 0x000fc60007f7e0ff */
[----:B------:R-:W-:Y:S01]  /*3ec80*/  IMAD.X R53, RZ, RZ, RZ, P0 ;  /* 0x000000ffff357224 */ /* 0x000fe200000e06ff */
[----:B------:R-:W-:Y:S01]  /*3ec90*/  IADD3 R68, P0, PT, R69, R54, RZ ;  /* 0x0000003645447210 */ /* 0x000fe20007f1e0ff */
[----:B------:R-:W-:Y:S02]  /*3eca0*/  IMAD.IADD R59, R36, 0x1, R55 ;  /* 0x00000001243b7824 */ /* 0x000fe400078e0237 */
[----:B------:R-:W-:Y:S01]  /*3ecb0*/  IMAD.X R57, RZ, RZ, RZ, P3 ;  /* 0x000000ffff397224 */ /* 0x000fe200018e06ff */
[----:B------:R-:W-:Y:S01]  /*3ecc0*/  IADD3.X R69, PT, PT, RZ, RZ, RZ, P0, !PT ;  /* 0x000000ffff457210 */ /* 0x000fe200007fe4ff */
[----:B------:R-:W-:Y:S01]  /*3ecd0*/  IMAD.X R43, RZ, RZ, RZ, P1 ;  /* 0x000000ffff2b7224 */ /* 0x000fe200008e06ff */
[----:B------:R-:W-:Y:S01]  /*3ece0*/  IADD3 R58, P0, PT, R48, R59, RZ ;  /* 0x0000003b303a7210 */ /* 0x000fe20007f1e0ff */
[----:B------:R-:W-:Y:S02]  /*3ecf0*/  IMAD.X R47, RZ, RZ, RZ, P2 ;  /* 0x000000ffff2f7224 */ /* 0x000fe400010e06ff */
[----:B------:R-:W-:-:S04]  /*3ed00*/  IMAD.WIDE.U32 R54, R49, R15, R56 ;  /* 0x0000000f31367225 */ /* 0x000fc800078e0038 */
[----:B------:R-:W-:Y:S01]  /*3ed10*/  IMAD.WIDE.U32 R52, R37, R31, R52 ;  /* 0x0000001f25347225 */ /* 0x000fe200078e0034 */
[----:B------:R-:W-:Y:S02]  /*3ed20*/  IADD3 R71, PT, PT, R10, R55, RZ ;  /* 0x000000370a477210 */ /* 0x000fe40007ffe0ff */
[----:B------:R-:W-:Y:S01]  /*3ed30*/  MOV R37, RZ ;  /* 0x000000ff00257202 */ /* 0x000fe20000000f00 */
[----:B------:R-:W-:-:S04]  /*3ed40*/  IMAD.WIDE.U32 R42, R38, R29, R42 ;  /* 0x0000001d262a7225 */ /* 0x000fc800078e002a */
[----:B------:R-:W-:Y:S01]  /*3ed50*/  IMAD.WIDE.U32 R46, R39, R27, R46 ;  /* 0x0000001b272e7225 */ /* 0x000fe200078e002e */
[----:B------:R-:W-:-:S03]  /*3ed60*/  IADD3 R56, P1, PT, R52, R43, RZ ;  /* 0x0000002b34387210 */ /* 0x000fc60007f3e0ff */
[----:B------:R-:W-:-:S04]  /*3ed70*/  IMAD.WIDE.U32 R68, R33, R23, R68 ;  /* 0x0000001721447225 */ /* 0x000fc800078e0044 */
[----:B------:R-:W-:Y:S01]  /*3ed80*/  IMAD.X R59, RZ, RZ, RZ, P0 ;  /* 0x000000ffff3b7224 */ /* 0x000fe200000e06ff */
[----:B------:R-:W-:Y:S01]  /*3ed90*/  IADD3 R52, P0, PT, R42, R47, RZ ;  /* 0x0000002f2a347210 */ /* 0x000fe20007f1e0ff */
[----:B------:R-:W-:Y:S01]  /*3eda0*/  IMAD.IADD R69, R35, 0x1, R69 ;  /* 0x0000000123457824 */ /* 0x000fe200078e0245 */
[----:B------:R-:W0:Y:S01]  /*3edb0*/  LDC.64 R42, c[0x3][0x18] ;  /* 0x00c00600ff2a7b82 */ /* 0x000e220000000a00 */
        /* <DEDUP_REMOVED lines=19> */
[----:B0-----:R-:W-:-:S03]  /*3eef0*/  IMAD.WIDE.U32 R58, R19, R42, R58 ;  /* 0x0000002a133a7225 */ /* 0x001fc600078e003a */
[----:B------:R-:W-:Y:S01]  /*3ef00*/  IADD3.X R71, PT, PT, RZ, RZ, RZ, P2, !PT ;  /* 0x000000ffff477210 */ /* 0x000fe200017fe4ff */
[----:B------:R-:W-:Y:S01]  /*3ef10*/  IMAD.WIDE.U32 R72, R45, R15, R72 ;  /* 0x0000000f2d487225 */ /* 0x000fe200078e0048 */
[----:B------:R-:W-:-:S03]  /*3ef20*/  IADD3 R68, P3, PT, R69, R58, RZ ;  /* 0x0000003a45447210 */ /* 0x000fc60007f7e0ff */
[----:B------:R-:W-:Y:S01]  /*3ef30*/  IMAD.MOV.U32 R32, RZ, RZ, RZ ;  /* 0x000000ffff207224 */ /* 0x000fe200078e00ff */
[----:B------:R-:W-:Y:S01]  /*3ef40*/  IADD3.X R69, PT, PT, RZ, RZ, RZ, P3, !PT ;  /* 0x000000ffff457210 */ /* 0x000fe20001ffe4ff */
[----:B------:R-:W-:-:S04]  /*3ef50*/  IMAD.WIDE.U32 R70, R49, R23, R70 ;  /* 0x0000001731467225 */ /* 0x000fc800078e0046 */
[----:B------:R-:W-:Y:S01]  /*3ef60*/  IMAD.IADD R51, R10, 0x1, R73 ;  /* 0x000000010a337824 */ /* 0x000fe200078e0249 */
[----:B------:R-:W-:Y:S01]  /*3ef70*/  MOV R73, RZ ;  /* 0x000000ff00497202 */ /* 0x000fe20000000f00 */
[----:B------:R-:W-:Y:S02]  /*3ef80*/  IMAD.IADD R59, R32, 0x1, R59 ;  /* 0x00000001203b7824 */ /* 0x000fe400078e023b */
[----:B------:R-:W-:Y:S01]  /*3ef90*/  IMAD R47, R72, R17, RZ ;  /* 0x00000011482f7224 */ /* 0x000fe200078e02ff */
[----:B------:R-:W-:Y:S01]  /*3efa0*/  IADD3 R70, P4, PT, R51, R70, RZ ;  /* 0x0000004633467210 */ /* 0x000fe20007f9e0ff */
[----:B------:R-:W-:Y:S01]  /*3efb0*/  IMAD.IADD R55, R35, 0x1, R71 ;  /* 0x0000000123377824 */ /* 0x000fe200078e0247 */
[----:B------:R-:W-:Y:S01]  /*3efc0*/  IADD3 R58, P2, PT, R50, R59, RZ ;  /* 0x0000003b323a7210 */ /* 0x000fe20007f5e0ff */
[----:B------:R-:W-:-:S04]  /*3efd0*/  IMAD.WIDE.U32 R50, R33, R41, R68 ;  /* 0x0000002921327225 */ /* 0x000fc800078e0044 */
[----:B------:R-:W-:Y:S02]  /*3efe0*/  IMAD.X R71, RZ, RZ, RZ, P4 ;  /* 0x000000ffff477224 */ /* 0x000fe400020e06ff */
[----:B------:R-:W-:Y:S02]  /*3eff0*/  IMAD.X R57, RZ, RZ, RZ, P1 ;  /* 0x000000ffff397224 */ /* 0x000fe400008e06ff */
[----:B------:R-:W-:-:S04]  /*3f000*/  IMAD.HI.U32 R73, R47, R14, R72 ;  /* 0x0000000e2f497227 */ /* 0x000fc800078e0048 */
        /* <DEDUP_REMOVED lines=13> */
[----:B------:R-:W-:Y:S01]  /*3f0e0*/  IMAD.IADD R19, R21, 0x1, R69 ;  /* 0x0000000115137824 */ /* 0x000fe200078e0245 */
[----:B------:R-:W-:Y:S01]  /*3f0f0*/  IADD3 R68, P2, PT, R58, R51, RZ ;  /* 0x000000333a447210 */ /* 0x000fe20007f5e0ff */
[----:B------:R-:W-:-:S04]  /*3f100*/  IMAD.WIDE.U32 R70, R49, R40, R70 ;  /* 0x0000002831467225 */ /* 0x000fc800078e0046 */
[----:B------:R-:W-:Y:S01]  /*3f110*/  IMAD.X R69, RZ, RZ, RZ, P2 ;  /* 0x000000ffff457224 */ /* 0x000fe200010e06ff */
[----:B------:R-:W-:Y:S01]  /*3f120*/  IADD3 R70, P2, PT, R19, R70, RZ ;  /* 0x0000004613467210 */ /* 0x000fe20007f5e0ff */
[----:B------:R-:W-:-:S04]  /*3f130*/  IMAD.WIDE.U32 R50, R38, R31, R54 ;  /* 0x0000001f26327225 */ /* 0x000fc800078e0036 */
[----:B------:R-:W-:Y:S02]  /*3f140*/  IMAD.X R53, RZ, RZ, RZ, P0 ;  /* 0x000000ffff357224 */ /* 0x000fe400000e06ff */
[----:B------:R-:W-:Y:S02]  /*3f150*/  IMAD.IADD R19, R36, 0x1, R71 ;  /* 0x0000000124137824 */ /* 0x000fe400078e0247 */
        /* <DEDUP_REMOVED lines=8> */
[----:B------:R-:W-:Y:S01]  /*3f1e0*/  IMAD.IADD R53, R10, 0x1, R73 ;  /* 0x000000010a357824 */ /* 0x000fe200078e0249 */
[----:B------:R-:W-:Y:S01]  /*3f1f0*/  IADD3.X R59, PT, PT, RZ, RZ, RZ, P3, !PT ;  /* 0x000000ffff3b7210 */ /* 0x000fe20001ffe4ff */
[----:B------:R-:W-:Y:S01]  /*3f200*/  IMAD.WIDE.U32 R68, R45, R23, R70 ;  /* 0x000000172d447225 */ /* 0x000fe200078e0046 */
[----:B------:R-:W-:-:S03]  /*3f210*/  IADD3.X R55, PT, PT, RZ, RZ, RZ, P2, !PT ;  /* 0x000000ffff377210 */ /* 0x000fc600017fe4ff */
[----:B------:R-:W-:Y:S01]  /*3f220*/  IMAD.WIDE.U32 R58, R49, R41, R58 ;  /* 0x00000029313a7225 */ /* 0x000fe200078e003a */
[----:B------:R-:W-:-:S03]  /*3f230*/  IADD3 R68, P3, PT, R53, R68, RZ ;  /* 0x0000004435447210 */ /* 0x000fc60007f7e0ff */
[----:B------:R-:W-:Y:S02]  /*3f240*/  IMAD.IADD R53, R35, 0x1, R69 ;  /* 0x0000000123357824 */ /* 0x000fe400078e0245 */
[----:B------:R-:W-:Y:S02]  /*3f250*/  IMAD R19, R72, R17, RZ ;  /* 0x0000001148137224 */ /* 0x000fe400078e02ff */
[----:B------:R-:W-:Y:S01]  /*3f260*/  IMAD.MOV.U32 R73, RZ, RZ, RZ ;  /* 0x000000ffff497224 */ /* 0x000fe200078e00ff */
[----:B------:R-:W-:Y:S01]  /*3f270*/  IADD3 R58, P2, PT, R53, R58, RZ ;  /* 0x0000003a353a7210 */ /* 0x000fe20007f5e0ff */
[----:B------:R-:W-:Y:S02]  /*3f280*/  IMAD.X R57, RZ, RZ, RZ, P1 ;  /* 0x000000ffff397224 */ /* 0x000fe400008e06ff */
[----:B------:R-:W-:-:S03]  /*3f290*/  IMAD.WIDE.U32 R54, R33, R43, R54 ;  /* 0x0000002b21367225 */ /* 0x000fc600078e0036 */
[----:B------:R-:W-:Y:S01]  /*3f2a0*/  IADD3 R57, P1, PT, R44, R57, RZ ;  /* 0x000000392c397210 */ /* 0x000fe20007f3e0ff */
[----:B------:R-:W-:Y:S02]  /*3f2b0*/  IMAD.IADD R59, R37, 0x1, R59 ;  /* 0x00000001253b7824 */ /* 0x000fe400078e023b */
[----:B------:R-:W-:-:S03]  /*3f2c0*/  IMAD.HI.U32 R73, R19, R14, R72 ;  /* 0x0000000e13497227 */ /* 0x000fc600078e0048 */
        /* <DEDUP_REMOVED lines=25> */
[----:B------:R-:W-:Y:S01]  /*3f460*/  IMAD.IADD R57, R10, 0x1, R69 ;  /* 0x000000010a397824 */ /* 0x000fe200078e0245 */
[----:B------:R-:W-:Y:S01]  /*3f470*/  MOV R69, RZ ;  /* 0x000000ff00457202 */ /* 0x000fe20000000f00 */
[----:B------:R-:W-:Y:S01]  /*3f480*/  IMAD.X R34, RZ, RZ, RZ, P1 ;  /* 0x000000ffff227224 */ /* 0x000fe200008e06ff */
[----:B------:R-:W-:Y:S01]  /*3f490*/  IADD3.X R53, PT, PT, RZ, RZ, RZ, P3, !PT ;  /* 0x000000ffff357210 */ /* 0x000fe20001ffe4ff */
[----:B------:R-:W-:-:S03]  /*3f4a0*/  IMAD.WIDE.U32 R58, R47, R23, R58 ;  /* 0x000000172f3a7225 */ /* 0x000fc600078e003a */
[----:B------:R-:W-:Y:S01]  /*3f4b0*/  IADD3 R34, P1, PT, R34, R55, RZ ;  /* 0x0000003722227210 */ /* 0x000fe20007f3e0ff */
[----:B------:R-:W-:Y:S01]  /*3f4c0*/  IMAD.X R55, RZ, RZ, RZ, P4 ;  /* 0x000000ffff377224 */ /* 0x000fe200020e06ff */
[----:B------:R-:W-:Y:S01]  /*3f4d0*/  IADD3 R48, P3, PT, R57, R58, RZ ;  /* 0x0000003a39307210 */ /* 0x000fe20007f7e0ff */
[----:B------:R-:W-:Y:S02]  /*3f4e0*/  IMAD.X R57, RZ, RZ, RZ, P0 ;  /* 0x000000ffff397224 */ /* 0x000fe400000e06ff */
[----:B------:R-:W-:Y:S01]  /*3f4f0*/  IMAD.WIDE.U32 R52, R49, R43, R52 ;  /* 0x0000002b31347225 */ /* 0x000fe200078e0034 */
[----:B------:R-:W-:-:S03]  /*3f500*/  IADD3.X R49, PT, PT, RZ, RZ, RZ, P2, !PT ;  /* 0x000000ffff317210 */ /* 0x000fc600017fe4ff */
[----:B------:R-:W-:Y:S01]  /*3f510*/  IMAD R33, R68, R17, RZ ;  /* 0x0000001144217224 */ /* 0x000fe200078e02ff */
[----:B------:R-:W-:Y:S01]  /*3f520*/  IADD3 R67, P0, PT, R53, R67, RZ ;  /* 0x0000004335437210 */ /* 0x000fe20007f1e0ff */
[----:B------:R-:W-:-:S03]  /*3f530*/  IMAD.WIDE.U32 R54, R45, R41, R54 ;  /* 0x000000292d367225 */ /* 0x000fc600078e0036 */
[----:B------:R-:W-:Y:S01]  /*3f540*/  IADD3.X R61, PT, PT, RZ, RZ, RZ, P0, !PT ;  /* 0x000000ffff3d7210 */ /* 0x000fe200007fe4ff */
[----:B------:R-:W-:-:S04]  /*3f550*/  IMAD.WIDE.U32 R56, R39, R29, R56 ;  /* 0x0000001d27387225 */ /* 0x000fc800078e0038 */
[----:B------:R-:W-:Y:S02]  /*3f560*/  IMAD.IADD R59, R35, 0x1, R59 ;  /* 0x00000001233b7824 */ /* 0x000fe400078e023b */
[----:B------:R-:W-:-:S03]  /*3f570*/  IMAD.HI.U32 R71, R33, R14, R68 ;  /* 0x0000000e21477227 */ /* 0x000fc600078e0044 */
        /* <DEDUP_REMOVED lines=22> */
[----:B------:R-:W-:Y:S01]  /*3f6e0*/  IADD3 R52, P4, PT, R53, R48, RZ ;  /* 0x0000003035347210 */ /* 0x000fe20007f9e0ff */
[----:B------:R-:W-:Y:S01]  /*3f6f0*/  IMAD.WIDE.U32 R58, R33, R15, R58 ;  /* 0x0000000f213a7225 */ /* 0x000fe200078e003a */
[----:B------:R-:W-:-:S03]  /*3f700*/  IADD3 R48, PT, PT, R32, R49, RZ ;  /* 0x0000003120307210 */ /* 0x000fc60007ffe0ff */
        /* <DEDUP_REMOVED lines=8> */
[----:B------:R-:W-:Y:S01]  /*3f790*/  IMAD.WIDE.U32 R44, R45, R43, R48 ;  /* 0x0000002b2d2c7225 */ /* 0x000fe200078e0030 */
[----:B------:R-:W-:Y:S02]  /*3f7a0*/  IADD3 R49, PT, PT, R37, R53, RZ ;  /* 0x0000003525317210 */ /* 0x000fe40007ffe0ff */
[----:B------:R-:W-:Y:S01]  /*3f7b0*/  IADD3 R52, P4, PT, R55, R52, RZ ;  /* 0x0000003437347210 */ /* 0x000fe20007f9e0ff */
[----:B------:R-:W-:Y:S02]  /*3f7c0*/  IMAD R17, R58, R17, RZ ;  /* 0x000000113a117224 */ /* 0x000fe400078e02ff */
[----:B------:R-:W-:Y:S01]  /*3f7d0*/  IMAD.MOV.U32 R59, RZ, RZ, RZ ;  /* 0x000000ffff3b7224 */ /* 0x000fe200078e00ff */
[----:B------:R-:W-:Y:S01]  /*3f7e0*/  IADD3.X R53, PT, PT, RZ, RZ, RZ, P4, !PT ;  /* 0x000000ffff357210 */ /* 0x000fe200027fe4ff */
        /* <DEDUP_REMOVED lines=75> */
[----:B------:R-:W-:Y:S02]  /*3fca0*/  IADD3.X R4, PT, PT, RZ, RZ, RZ, P3, !PT ;  /* 0x000000ffff047210 */ /* 0x000fe40001ffe4ff */
[----:B------:R-:W-:Y:S01]  /*3fcb0*/  IADD3 R19, P2, PT, R53, R19, RZ ;  /* 0x0000001335137210 */ /* 0x000fe20007f5e0ff */
[----:B------:R-:W-:-:S04]  /*3fcc0*/  IMAD.WIDE.U32 R54, R33, R42, R54 ;  /* 0x0000002a21367225 */ /* 0x000fc800078e0036 */
[----:B------:R-:W-:Y:S02]  /*3fcd0*/  IMAD.IADD R53, R36, 0x1, R51 ;  /* 0x0000000124357824 */ /* 0x000fe400078e0233 */
[----:B------:R-:W-:-:S03]  /*3fce0*/  IMAD.IADD R38, R32, 0x1, R55 ;  /* 0x0000000120267824 */ /* 0x000fc600078e0237 */
[----:B------:R-:W-:Y:S02]  /*3fcf0*/  IADD3 R52, P5, PT, R53, R54, RZ ;  /* 0x0000003635347210 */ /* 0x000fe40007fbe0ff */
        /* <DEDUP_REMOVED lines=11> */
[----:B------:R-:W-:Y:S02]  /*3fdb0*/  MOV R36, R52 ;  /* 0x0000003400247202 */ /* 0x000fe40000000f00 */
[----:B------:R-:W-:Y:S01]  /*3fdc0*/  IADD3 R19, P5, PT, R19, R4, RZ ;  /* 0x0000000413137210 */ /* 0x000fe20007fbe0ff */
[----:B------:R-:W-:Y:S01]  /*3fdd0*/  IMAD.X R4, RZ, RZ, RZ, P4 ;  /* 0x000000ffff047224 */ /* 0x000fe200020e06ff */
[----:B------:R-:W-:Y:S01]  /*3fde0*/  IADD3 R54, P6, PT, R38, R37, RZ ;  /* 0x0000002526367210 */ /* 0x000fe20007fde0ff */
[----:B------:R-:W-:Y:S02]  /*3fdf0*/  IMAD.X R33, RZ, RZ, RZ, P2 ;  /* 0x000000ffff217224 */ /* 0x000fe400010e06ff */
[----:B------:R-:W-:Y:S01]  /*3fe00*/  IMAD.X R34, RZ, RZ, RZ, P3 ;  /* 0x000000ffff227224 */ /* 0x000fe200018e06ff */
[----:B------:R-:W-:-:S02]  /*3fe10*/  IADD3.X R55, PT, PT, RZ, RZ, RZ, P6, !PT ;  /* 0x000000ffff377210 */ /* 0x000fc400037fe4ff */
[----:B------:R-:W-:Y:S01]  /*3fe20*/  IADD3 R4, P4, PT, R4, R19, RZ ;  /* 0x0000001304047210 */ /* 0x000fe20007f9e0ff */
[----:B------:R-:W-:Y:S02]  /*3fe30*/  IMAD.X R19, RZ, RZ, RZ, P1 ;  /* 0x000000ffff137224 */ /* 0x000fe400008e06ff */
[----:B------:R-:W-:Y:S01]  /*3fe40*/  IMAD.WIDE.U32 R54, R17, R42, R54 ;  /* 0x0000002a11367225 */ /* 0x000fe200078e0036 */
[----:B------:R-:W-:Y:S02]  /*3fe50*/  IADD3 R33, P1, PT, R33, R4, RZ ;  /* 0x0000000421217210 */ /* 0x000fe40007f3e0ff */
[----:B------:R-:W-:Y:S01]  /*3fe60*/  IADD3 R34, PT, PT, R34, R35, R19 ;  /* 0x0000002322227210 */ /* 0x000fe20007ffe013 */
[----:B------:R-:W-:Y:S01]  /*3fe70*/  IMAD.IADD R32, R32, 0x1, R55 ;  /* 0x0000000120207824 */ /* 0x000fe200078e0237 */
[----:B------:R-:W-:Y:S01]  /*3fe80*/  IADD3 R33, P2, PT, R39, R33, RZ ;  /* 0x0000002127217210 */ /* 0x000fe20007f5e0ff */
[----:B------:R-:W-:Y:S01]  /*3fe90*/  IMAD.X R19, RZ, RZ, RZ, P5 ;  /* 0x000000ffff137224 */ /* 0x000fe200028e06ff */
[----:B------:R-:W-:Y:S01]  /*3fea0*/  IADD3.X R4, PT, PT, RZ, RZ, RZ, P0, !PT ;  /* 0x000000ffff047210 */ /* 0x000fe200007fe4ff */
[----:B------:R-:W-:Y:S01]  /*3feb0*/  IMAD.X R39, RZ, RZ, RZ, P1 ;  /* 0x000000ffff277224 */ /* 0x000fe200008e06ff */
[----:B------:R-:W-:Y:S01]  /*3fec0*/  IADD3 R32, P0, PT, R32, R33, RZ ;  /* 0x0000002120207210 */ /* 0x000fe20007f1e0ff */
[----:B------:R-:W-:Y:S01]  /*3fed0*/  IMAD.MOV.U32 R35, RZ, RZ, R50 ;  /* 0x000000ffff237224 */ /* 0x000fe200078e0032 */
[----:B------:R-:W-:Y:S01]  /*3fee0*/  IADD3 R34, PT, PT, R19, R34, R4 ;  /* 0x0000002213227210 */ /* 0x000fe20007ffe004 */
[----:B------:R-:W-:Y:S01]  /*3fef0*/  IMAD.MOV.U32 R37, RZ, RZ, R54 ;  /* 0x000000ffff257224 */ /* 0x000fe200078e0036 */
[----:B------:R-:W-:Y:S01]  /*3ff00*/  IADD3.X R4, PT, PT, RZ, RZ, RZ, P4, !PT ;  /* 0x000000ffff047210 */ /* 0x000fe200027fe4ff */
[----:B------:R-:W-:Y:S01]  /*3ff10*/  IMAD.X R33, RZ, RZ, RZ, P0 ;  /* 0x000000ffff217224 */ /* 0x000fe200000e06ff */
[----:B------:R-:W-:-:S02]  /*3ff20*/  IADD3.X R10, PT, PT, RZ, RZ, RZ, P2, !PT ;  /* 0x000000ffff0a7210 */ /* 0x000fc400017fe4ff */
[----:B------:R-:W-:Y:S01]  /*3ff30*/  IADD3 R39, PT, PT, R39, R34, R4 ;  /* 0x0000002227277210 */ /* 0x000fe20007ffe004 */
[----:B------:R-:W-:Y:S01]  /*3ff40*/  IMAD.WIDE.U32 R56, R17, R43, R32 ;  /* 0x0000002b11387225 */ /* 0x000fe200078e0020 */
[----:B------:R-:W-:-:S03]  /*3ff50*/  MOV R33, R46 ;  /* 0x0000002e00217202 */ /* 0x000fc60000000f00 */
[----:B------:R-:W-:Y:S01]  /*3ff60*/  IMAD R4, R13, 0x20, R2 ;  /* 0x000000200d047824 */ /* 0x000fe200078e0202 */
[----:B------:R-:W-:Y:S01]  /*3ff70*/  IADD3 R39, PT, PT, R57, R39, R10 ;  /* 0x0000002739277210 */ /* 0x000fe20007ffe00a */
[----:B------:R-:W-:Y:S01]  /*3ff80*/  IMAD.MOV.U32 R32, RZ, RZ, R44 ;  /* 0x000000ffff207224 */ /* 0x000fe200078e002c */
[----:B------:R-:W-:Y:S01]  /*3ff90*/  IADD3 R13, PT, PT, R13, 0x1, RZ ;  /* 0x000000010d0d7810 */ /* 0x000fe20007ffe0ff */
[----:B------:R-:W-:Y:S01]  /*3ffa0*/  IMAD.MOV.U32 R34, RZ, RZ, R48 ;  /* 0x000000ffff227224 */ /* 0x000fe200078e0030 */
[----:B------:R-:W-:Y:S01]  /*3ffb0*/  ISETP.GT.U32.AND P0, PT, R39, R43, PT ;  /* 0x0000002b2700720c */ /* 0x000fe20003f04070 */
[----:B------:R-:W-:Y:S01]  /*3ffc0*/  IMAD.MOV.U32 R38, RZ, RZ, R56 ;  /* 0x000000ffff267224 */ /* 0x000fe200078e0038 */
[----:B------:R-:W-:Y:S02]  /*3ffd0*/  ISETP.NE.AND P1, PT, R13, 0x10, PT ;  /* 0x000000100d00780c */ /* 0x000fe40003f25270 */
[----:B------:R0:W-:Y:S04]  /*3ffe0*/  STL.128 [R4], R32 ;  /* 0x0000002004007387 */ /* 0x0001e80000100c00 */
[----:B------:R0:W-:Y:S05]  /*3fff0*/  STL.128 [R4+0x10], R36 ;  /* 0x0000102404007387 */ /* 0x0001ea0000100c00 */
[----:B------:R-:W-:Y:S05]  /*40000*/  @P0 BRA `(.L_x_368) ;  /* 0x0000000000800947 */ /* 0x000fea0003800000 */
[----:B------:R-:W-:Y:S01]  /*40010*/  ISETP.GE.U32.AND P0, PT, R39, R43, PT ;  /* 0x0000002b2700720c */ /* 0x000fe20003f06070 */
[----:B0-----:R-:W-:Y:S01]  /*40020*/  IMAD.MOV.U32 R32, RZ, RZ, R44 ;  /* 0x000000ffff207224 */ /* 0x001fe200078e002c */
        /* <DEDUP_REMOVED lines=30> */
.L_x_368:
[----:B0-----:R-:W-:Y:S02]  /*40210*/  IADD3 R32, P0, PT, R44, -R14, RZ ;  /* 0x8000000e2c207210 */ /* 0x001fe40007f1e0ff */
        /* <DEDUP_REMOVED lines=24> */
.L_x_369:
[----:B------:R-:W-:Y:S05]  /*403a0*/  @P1 BRA `(.L_x_370) ;  /* 0xffffffd800e81947 */ /* 0x000fea000383ffff */
[----:B------:R-:W2:Y:S08]  /*403b0*/  LDC R55, c[0x3][0x188] ;  /* 0x00c06200ff377b82 */ /* 0x000eb00000000800 */
[----:B------:R-:W3:Y:S08]  /*403c0*/  LDC R48, c[0x3][0x18c] ;  /* 0x00c06300ff307b82 */ /* 0x000ef00000000800 */
[----:B------:R-:W4:Y:S08]  /*403d0*/  LDC R45, c[0x3][0x190] ;  /* 0x00c06400ff2d7b82 */ /* 0x000f300000000800 */
[----:B------:R-:W1:Y:S08]  /*403e0*/  LDC R44, c[0x3][0x194] ;  /* 0x00c06500ff2c7b82 */ /* 0x000e700000000800 */
[----:B------:R-:W1:Y:S08]  /*403f0*/  LDC R17, c[0x3][0x198] ;  /* 0x00c06600ff117b82 */ /* 0x000e700000000800 */
[----:B------:R-:W1:Y:S08]  /*40400*/  LDC R10, c[0x3][0x19c] ;  /* 0x00c06700ff0a7b82 */ /* 0x000e700000000800 */
[----:B------:R-:W1:Y:S08]  /*40410*/  LDC R13, c[0x3][0x1a0] ;  /* 0x00c06800ff0d7b82 */ /* 0x000e700000000800 */
[----:B0-23--:R-:W0:Y:S02]  /*40420*/  LDC R4, c[0x3][0x1a4] ;  /* 0x00c06900ff047b82 */ /* 0x00de240000000800 */
.L_x_395:
[----:B------:R-:W-:-:S04]  /*40430*/  SHF.R.U32.HI R14, RZ, 0x5, R6 ;  /* 0x00000005ff0e7819 */ /* 0x000fc80000011606 */
[----:B------:R-:W-:-:S06]  /*40440*/  LEA R15, R14, UR26, 0x2 ;  /* 0x0000001a0e0f7c11 */ /* 0x000fcc000f8e10ff */
[----:B------:R-:W2:Y:S01]  /*40450*/  LDL R15, [R15] ;  /* 0x000000000f0f7983 */ /* 0x000ea20000100800 */
[----:B------:R-:W-:-:S04]  /*40460*/  LOP3.LUT R38, R6, 0x1f, RZ, 0xc0, !PT ;  /* 0x0000001f06267812 */ /* 0x000fc800078ec0ff */
[----:B--2---:R-:W-:-:S04]  /*40470*/  SHF.R.U32.HI R14, RZ, R38, R15 ;  /* 0x00000026ff0e7219 */ /* 0x004fc8000001160f */
[----:B------:R-:W-:-:S04]  /*40480*/  LOP3.LUT R14, R14, 0x1, RZ, 0xc0, !PT ;  /* 0x000000010e0e7812 */ /* 0x000fc800078ec0ff */
[----:B------:R-:W-:-:S13]  /*40490*/  ISETP.NE.U32.AND P0, PT, R14, 0x1, PT ;  /* 0x000000010e00780c */ /* 0x000fda0003f05070 */
[----:B------:R-:W-:Y:S05]  /*404a0*/  @!P0 BRA `(.L_x_371) ;  /* 0x0000002000e48947 */ /* 0x000fea0003800000 */
[----:B------:R-:W-:-:S04]  /*404b0*/  IMAD.WIDE.U32 R34, R55, R55, RZ ;  /* 0x0000003737227225 */ /* 0x000fc800078e00ff */
[----:B------:R-:W-:Y:S01]  /*404c0*/  HFMA2 R33, -RZ, RZ, 0, 0 ;  /* 0x00000000ff217431 */ /* 0x000fe200000001ff */
[----:B------:R-:W2:Y:S01]  /*404d0*/  LDC R19, c[0x3][0xe0] ;  /* 0x00c03800ff137b82 */ /* 0x000ea20000000800 */
[----:B------:R-:W-:Y:S02]  /*404e0*/  HFMA2 R53, -RZ, RZ, 0, 0 ;  /* 0x00000000ff357431 */ /* 0x000fe400000001ff */
[----:B------:R-:W-:Y:S01]  /*404f0*/  IMAD.MOV.U32 R14, RZ, RZ, R35 ;  /* 0x000000ffff0e7224 */ /* 0x000fe200078e0023 */
[----:B------:R-:W-:Y:S01]  /*40500*/  MOV R75, RZ ;  /* 0x000000ff004b7202 */ /* 0x000fe20000000f00 */
[----:B------:R-:W-:Y:S02]  /*40510*/  IMAD.MOV.U32 R15, RZ, RZ, RZ ;  /* 0x000000ffff0f7224 */ /* 0x000fe400078e00ff */
[----:B------:R-:W-:Y:S02]  /*40520*/  IMAD.MOV.U32 R23, RZ, RZ, RZ ;  /* 0x000000ffff177224 */ /* 0x000fe400078e00ff */
[----:B------:R-:W-:-:S04]  /*40530*/  IMAD.WIDE.U32 R14, R55, R48, R14 ;  /* 0x00000030370e7225 */ /* 0x000fc800078e000e */
[----:B------:R-:W-:Y:S01]  /*40540*/  IMAD.MOV.U32 R32, RZ, RZ, R14 ;  /* 0x000000ffff207224 */ /* 0x000fe200078e000e */
[----:B------:R-:W-:Y:S01]  /*40550*/  MOV R22, R15 ;  /* 0x0000000f00167202 */ /* 0x000fe20000000f00 */
[----:B------:R-:W-:Y:S02]  /*40560*/  IMAD.MOV.U32 R43, RZ, RZ, RZ ;  /* 0x000000ffff2b7224 */ /* 0x000fe400078e00ff */
[----:B------:R-:W-:Y:S02]  /*40570*/  IMAD.MOV.U32 R21, RZ, RZ, RZ ;  /* 0x000000ffff157224 */ /* 0x000fe400078e00ff */
[----:B----4-:R-:W-:-:S04]  /*40580*/  IMAD.WIDE.U32 R14, R55, R45, R22 ;  /* 0x0000002d370e7225 */ /* 0x010fc800078e0016 */
[----:B------:R-:W-:-:S05]  /*40590*/  IMAD.WIDE.U32 R22, R55, R48, R32 ;  /* 0x0000003037167225 */ /* 0x000fca00078e0020 */
[----:B------:R-:W-:Y:S01]  /*405a0*/  IADD3 R32, P0, PT, R14, R23, RZ ;  /* 0x000000170e207210 */ /* 0x000fe20007f1e0ff */
[----:B------:R-:W-:Y:S01]  /*405b0*/  IMAD.MOV.U32 R14, RZ, RZ, R15 ;  /* 0x000000ffff0e7224 */ /* 0x000fe200078e000f */
[----:B------:R-:W-:-:S03]  /*405c0*/  MOV R15, RZ ;  /* 0x000000ff000f7202 */ /* 0x000fc60000000f00 */
[----:B------:R-:W-:Y:S02]  /*405d0*/  IMAD.X R33, RZ, RZ, RZ, P0 ;  /* 0x000000ffff217224 */ /* 0x000fe400000e06ff */
[----:B-1----:R-:W-:-:S04]  /*405e0*/  IMAD.WIDE.U32 R14, R55, R44, R14 ;  /* 0x0000002c370e7225 */ /* 0x002fc800078e000e */
        /* <DEDUP_REMOVED lines=8> */
[C---:B------:R-:W-:Y:S01]  /*40670*/  IMAD.WIDE.U32 R14, R55.reuse, R17, R14 ;  /* 0x00000011370e7225 */ /* 0x040fe200078e000e */
[----:B------:R-:W-:Y:S02]  /*40680*/  IADD3 R40, P1, PT, R36, R33, RZ ;  /* 0x0000002124287210 */ /* 0x000fe40007f3e0ff */
        /* <DEDUP_REMOVED lines=12> */
[----:B------:R-:W-:Y:S02]  /*40750*/  IADD3.X R41, PT, PT, RZ, RZ, RZ, P0, !PT ;  /* 0x000000ffff297210 */ /* 0x000fe400007fe4ff */
[----:B------:R-:W-:Y:S01]  /*40760*/  MOV R15, RZ ;  /* 0x000000ff000f7202 */ /* 0x000fe20000000f00 */
[----:B------:R-:W-:Y:S02]  /*40770*/  IMAD.X R37, RZ, RZ, RZ, P1 ;  /* 0x000000ffff257224 */ /* 0x000fe400008e06ff */
[----:B------:R-:W-:-:S04]  /*40780*/  IMAD.WIDE.U32 R38, R48, R17, R40 ;  /* 0x0000001130267225 */ /* 0x000fc800078e0028 */
[----:B------:R-:W-:-:S04]  /*40790*/  IMAD.WIDE.U32 R14, R55, R13, R14 ;  /* 0x0000000d370e7225 */ /* 0x000fc800078e000e */
[----:B------:R-:W-:-:S04]  /*407a0*/  IMAD.WIDE.U32 R40, R45, R45, R36 ;  /* 0x0000002d2d287225 */ /* 0x000fc800078e0024 */
[----:B------:R-:W-:Y:S01]  /*407b0*/  IMAD.WIDE.U32 R36, R55, R44, R42 ;  /* 0x0000002c37247225 */ /* 0x000fe200078e002a */
[----:B------:R-:W-:Y:S02]  /*407c0*/  IADD3 R42, P0, PT, R14, R39, RZ ;  /* 0x000000270e2a7210 */ /* 0x000fe40007f1e0ff */
[----:B------:R-:W-:Y:S02]  /*407d0*/  IADD3 R46, P1, PT, R38, R41, RZ ;  /* 0x00000029262e7210 */ /* 0x000fe40007f3e0ff */
[----:B------:R-:W-:Y:S01]  /*407e0*/  IADD3 R50, P2, PT, R40, R37, RZ ;  /* 0x0000002528327210 */ /* 0x000fe20007f5e0ff */
[----:B--2---:R-:W-:Y:S01]  /*407f0*/  IMAD R37, R34, R19, RZ ;  /* 0x0000001322257224 */ /* 0x004fe200078e02ff */
[----:B------:R-:W-:Y:S01]  /*40800*/  IADD3.X R43, PT, PT, RZ, RZ, RZ, P0, !PT ;  /* 0x000000ffff2b7210 */ /* 0x000fe200007fe4ff */
[----:B------:R-:W-:Y:S01]  /*40810*/  IMAD.X R47, RZ, RZ, RZ, P1 ;  /* 0x000000ffff2f7224 */ /* 0x000fe200008e06ff */
[----:B------:R-:W-:Y:S01]  /*40820*/  MOV R14, R15 ;  /* 0x0000000f000e7202 */ /* 0x000fe20000000f00 */
[----:B------:R-:W-:-:S02]  /*40830*/  IMAD.MOV.U32 R15, RZ, RZ, RZ ;  /* 0x000000ffff0f7224 */ /* 0x000fc400078e00ff */
[----:B------:R-:W-:Y:S02]  /*40840*/  IMAD.X R51, RZ, RZ, RZ, P2 ;  /* 0x000000ffff337224 */ /* 0x000fe400010e06ff */
[----:B0-----:R-:W-:-:S04]  /*40850*/  IMAD.WIDE.U32 R14, R55, R4, R14 ;  /* 0x00000004370e7225 */ /* 0x001fc800078e000e */
        /* <DEDUP_REMOVED lines=35> */
[----:B------:R-:W-:Y:S01]  /*40a90*/  IMAD.WIDE.U32 R52, R45, R17, R42 ;  /* 0x000000112d347225 */ /* 0x000fe200078e002a */
[----:B------:R-:W-:Y:S02]  /*40aa0*/  MOV R43, RZ ;  /* 0x000000ff002b7202 */ /* 0x000fe40000000f00 */
[----:B------:R-:W-:Y:S01]  /*40ab0*/  IADD3 R56, P1, PT, R40, R47, RZ ;  /* 0x0000002f28387210 */ /* 0x000fe20007f3e0ff */
[----:B------:R-:W-:Y:S01]  /*40ac0*/  IMAD.MOV.U32 R42, RZ, RZ, R50 ;  /* 0x000000ffff2a7224 */ /* 0x000fe200078e0032 */
[----:B------:R-:W-:Y:S01]  /*40ad0*/  IADD3 R50, P2, PT, R46, R53, RZ ;  /* 0x000000352e327210 */ /* 0x000fe20007f5e0ff */
[----:B------:R-:W-:Y:S02]  /*40ae0*/  IMAD.X R15, RZ, RZ, RZ, P0 ;  /* 0x000000ffff0f7224 */ /* 0x000fe400000e06ff */
[----:B------:R-:W-:Y:S01]  /*40af0*/  IMAD.WIDE.U32 R42, R55, R10, R42 ;  /* 0x0000000a372a7225 */ /* 0x000fe200078e002a */
[----:B------:R-:W-:-:S03]  /*40b00*/  IADD3.X R51, PT, PT, RZ, RZ, RZ, P2, !PT ;  /* 0x000000ffff337210 */ /* 0x000fc600017fe4ff */
[----:B------:R-:W-:Y:S01]  /*40b10*/  IMAD.X R57, RZ, RZ, RZ, P1 ;  /* 0x000000ffff397224 */ /* 0x000fe200008e06ff */
[----:B------:R-:W-:Y:S01]  /*40b20*/  IADD3 R52, P0, PT, R52, R43, RZ ;  /* 0x0000002b34347210 */ /* 0x000fe20007f1e0ff */
[----:B------:R-:W-:Y:S02]  /*40b30*/  IMAD.WIDE.U32 R40, R45, R4, R14 ;  /* 0x000000042d287225 */ /* 0x000fe400078e000e */
[----:B------:R-:W0:Y:S02]  /*40b40*/  LDC.64 R14, c[0x3][RZ] ;  /* 0x00c00000ff0e7b82 */ /* 0x000e240000000a00 */
[----:B------:R-:W-:-:S04]  /*40b50*/  IMAD.WIDE.U32 R46, R44, R10, R56 ;  /* 0x0000000a2c2e7225 */ /* 0x000fc800078e0038 */
[----:B------:R-:W-:Y:S01]  /*40b60*/  IMAD.X R53, RZ, RZ, RZ, P0 ;  /* 0x000000ffff357224 */ /* 0x000fe200000e06ff */
[----:B------:R-:W-:Y:S01]  /*40b70*/  IADD3 R56, P0, PT, R40, R47, RZ ;  /* 0x0000002f28387210 */ /* 0x000fe20007f1e0ff */
[----:B------:R-:W-:-:S04]  /*40b80*/  IMAD.WIDE.U32 R50, R44, R17, R50 ;  /* 0x000000112c327225 */ /* 0x000fc800078e0032 */
[----:B------:R-:W-:-:S04]  /*40b90*/  IMAD.WIDE.U32 R52, R48, R10, R52 ;  /* 0x0000000a30347225 */ /* 0x000fc800078e0034 */
[----:B------:R-:W-:Y:S01]  /*40ba0*/  IMAD.X R57, RZ, RZ, RZ, P0 ;  /* 0x000000ffff397224 */ /* 0x000fe200000e06ff */
[----:B------:R-:W-:Y:S02]  /*40bb0*/  IADD3 R68, P0, PT, R46, R51, RZ ;  /* 0x000000332e447210 */ /* 0x000fe40007f1e0ff */
[----:B------:R-:W-:Y:S01]  /*40bc0*/  IADD3 R50, P1, PT, R50, R53, RZ ;  /* 0x0000003532327210 */ /* 0x000fe20007f3e0ff */
[----:B------:R-:W-:-:S04]  /*40bd0*/  IMAD.WIDE.U32 R46, R44, R13, R56 ;  /* 0x0000000d2c2e7225 */ /* 0x000fc800078e0038 */
[----:B------:R-:W-:Y:S01]  /*40be0*/  HFMA2 R57, -RZ, RZ, 0, 0 ;  /* 0x00000000ff397431 */ /* 0x000fe200000001ff */
[----:B------:R-:W-:Y:S01]  /*40bf0*/  IADD3.X R69, PT, PT, RZ, RZ, RZ, P0, !PT ;  /* 0x000000ffff457210 */ /* 0x000fe200007fe4ff */
[----:B------:R-:W-:Y:S01]  /*40c00*/  IMAD.X R51, RZ, RZ, RZ, P1 ;  /* 0x000000ffff337224 */ /* 0x000fe200008e06ff */
[----:B------:R-:W-:Y:S01]  /*40c10*/  IADD3 R58, P0, PT, R41, R47, RZ ;  /* 0x0000002f293a7210 */ /* 0x000fe20007f1e0ff */
[----:B------:R-:W-:Y:S02]  /*40c20*/  IMAD.MOV.U32 R56, RZ, RZ, R52 ;  /* 0x000000ffff387224 */ /* 0x000fe400078e0034 */
[----:B------:R-:W-:Y:S01]  /*40c30*/  IMAD.WIDE.U32 R40, R17, R17, R68 ;  /* 0x0000001111287225 */ /* 0x000fe200078e0044 */
[----:B------:R-:W-:Y:S02]  /*40c40*/  LOP3.LUT R68, R34, 0xfffffffd, RZ, 0xc0, !PT ;  /* 0xfffffffd22447812 */ /* 0x000fe400078ec0ff */
        /* <DEDUP_REMOVED lines=8> */
[----:B------:R-:W-:Y:S02]  /*40cd0*/  IMAD.X R53, RZ, RZ, RZ, P2 ;  /* 0x000000ffff357224 */ /* 0x000fe400010e06ff */
[----:B0-----:R-:W-:-:S04]  /*40ce0*/  IMAD.HI.U32 R68, R37, R14, R68 ;  /* 0x0000000e25447227 */ /* 0x001fc800078e0044 */
[----:B------:R-:W-:Y:S01]  /*40cf0*/  IMAD.X R51, RZ, RZ, RZ, P3 ;  /* 0x000000ffff337224 */ /* 0x000fe200018e06ff */
[----:B------:R-:W-:Y:S01]  /*40d00*/  IADD3 R71, PT, PT, R21, R68, RZ ;  /* 0x0000004415477210 */ /* 0x000fe20007ffe0ff */
[----:B------:R-:W-:-:S03]  /*40d10*/  IMAD.WIDE.U32 R40, R44, R4, R58 ;  /* 0x000000042c287225 */ /* 0x000fc600078e003a */
[----:B------:R-:W-:Y:S01]  /*40d20*/  IADD3 R70, P3, PT, R22, R71, RZ ;  /* 0x0000004716467210 */ /* 0x000fe20007f7e0ff */
[-C--:B------:R-:W-:Y:S01]  /*40d30*/  IMAD.WIDE.U32 R34, R17, R10.reuse, R46 ;  /* 0x0000000a11227225 */ /* 0x080fe200078e002e */
[----:B------:R-:W0:Y:S03]  /*40d40*/  LDC.64 R22, c[0x3][0x8] ;  /* 0x00c00200ff167b82 */ /* 0x000e260000000a00 */
[----:B------:R-:W-:Y:S01]  /*40d50*/  IMAD.WIDE.U32 R46, R44, R10, R52 ;  /* 0x0000000a2c2e7225 */ /* 0x000fe200078e0034 */
[----:B------:R-:W-:Y:S02]  /*40d60*/  IADD3 R52, P0, PT, R40, R35, RZ ;  /* 0x0000002328347210 */ /* 0x000fe40007f1e0ff */
[----:B------:R-:W-:Y:S01]  /*40d70*/  MOV R35, RZ ;  /* 0x000000ff00237202 */ /* 0x000fe20000000f00 */
[----:B------:R-:W-:Y:S01]  /*40d80*/  IMAD.WIDE.U32 R50, R48, R13, R50 ;  /* 0x0000000d30327225 */ /* 0x000fe200078e0032 */
[----:B------:R-:W-:-:S03]  /*40d90*/  IADD3 R58, P1, PT, R34, R47, RZ ;  /* 0x0000002f223a7210 */ /* 0x000fc60007f3e0ff */
[----:B------:R-:W-:Y:S01]  /*40da0*/  IMAD.MOV.U32 R34, RZ, RZ, R50 ;  /* 0x000000ffff227224 */ /* 0x000fe200078e0032 */
[----:B------:R-:W-:Y:S01]  /*40db0*/  IADD3 R54, P2, PT, R46, R51, RZ ;  /* 0x000000332e367210 */ /* 0x000fe20007f5e0ff */
[----:B------:R-:W-:Y:S01]  /*40dc0*/  IMAD.X R71, RZ, RZ, RZ, P3 ;  /* 0x000000ffff477224 */ /* 0x000fe200018e06ff */
[----:B------:R-:W-:Y:S01]  /*40dd0*/  CS2R R46, SRZ ;  /* 0x00000000002e7805 */ /* 0x000fe2000001ff00 */
[----:B------:R-:W-:Y:S01]  /*40de0*/  IMAD.WIDE.U32 R34, R55, R4, R34 ;  /* 0x0000000437227225 */ /* 0x000fe200078e0022 */
[----:B------:R-:W-:-:S03]  /*40df0*/  IADD3.X R59, PT, PT, RZ, RZ, RZ, P1, !PT ;  /* 0x000000ffff3b7210 */ /* 0x000fc60000ffe4ff */
[----:B------:R-:W-:Y:S02]  /*40e00*/  IMAD.X R55, RZ, RZ, RZ, P2 ;  /* 0x000000ffff377224 */ /* 0x000fe400010e06ff */
[----:B------:R-:W-:Y:S02]  /*40e10*/  IMAD.X R53, RZ, RZ, RZ, P0 ;  /* 0x000000ffff357224 */ /* 0x000fe400000e06ff */
[----:B------:R-:W-:-:S04]  /*40e20*/  IMAD.WIDE.U32 R54, R45, R13, R54 ;  /* 0x0000000d2d367225 */ /* 0x000fc800078e0036 */
[----:B------:R-:W-:Y:S01]  /*40e30*/  IMAD.WIDE.U32 R70, R37, R15, R70 ;  /* 0x0000000f25467225 */ /* 0x000fe200078e0046 */
[----:B------:R-:W-:-:S03]  /*40e40*/  IADD3 R68, P2, PT, R54, R35, RZ ;  /* 0x0000002336447210 */ /* 0x000fc60007f5e0ff */
[----:B------:R-:W-:Y:S01]  /*40e50*/  IMAD.WIDE.U32 R50, R17, R13, R52 ;  /* 0x0000000d11327225 */ /* 0x000fe200078e0034 */
[----:B------:R-:W-:-:S03]  /*40e60*/  IADD3.X R69, PT, PT, RZ, RZ, RZ, P2, !PT ;  /* 0x000000ffff457210 */ /* 0x000fc600017fe4ff */
[----:B------:R-:W-:Y:S02]  /*40e70*/  IMAD.IADD R33, R46, 0x1, R71 ;  /* 0x000000012e217824 */ /* 0x000fe400078e0247 */
[----:B------:R-:W-:Y:S01]  /*40e80*/  IMAD.WIDE.U32 R52, R17, R10, R58 ;  /* 0x0000000a11347225 */ /* 0x000fe200078e003a */
[----:B------:R-:W-:Y:S02]  /*40e90*/  IADD3 R58, P0, PT, R41, R51, RZ ;  /* 0x00000033293a7210 */ /* 0x000fe40007f1e0ff */
[----:B------:R-:W-:Y:S01]  /*40ea0*/  IADD3 R54, P3, PT, R32, R33, RZ ;  /* 0x0000002120367210 */ /* 0x000fe20007f7e0ff */
[----:B------:R-:W-:Y:S01]  /*40eb0*/  IMAD R35, R70, R19, RZ ;  /* 0x0000001346237224 */ /* 0x000fe200078e02ff */
[----:B------:R-:W-:Y:S01]  /*40ec0*/  IADD3 R40, P2, PT, R52, R55, RZ ;  /* 0x0000003734287210 */ /* 0x000fe20007f5e0ff */
[----:B------:R-:W-:Y:S01]  /*40ed0*/  IMAD.MOV.U32 R71, RZ, RZ, RZ ;  /* 0x000000ffff477224 */ /* 0x000fe200078e00ff */
[----:B------:R-:W-:Y:S01]  /*40ee0*/  IADD3 R50, P1, PT, R50, R53, RZ ;  /* 0x0000003532327210 */ /* 0x000fe20007f3e0ff */
[----:B------:R-:W-:-:S02]  /*40ef0*/  IMAD.X R55, RZ, RZ, RZ, P3 ;  /* 0x000000ffff377224 */ /* 0x000fc400018e06ff */
[----:B------:R-:W-:Y:S01]  /*40f00*/  IMAD.HI.U32 R70, R35, R14, R70 ;  /* 0x0000000e23467227 */ /* 0x000fe200078e0046 */
[----:B------:R-:W-:-:S03]  /*40f10*/  IADD3.X R51, PT, PT, RZ, RZ, RZ, P1, !PT ;  /* 0x000000ffff337210 */ /* 0x000fc60000ffe4ff */
[----:B------:R-:W-:Y:S01]  /*40f20*/  IMAD.X R41, RZ, RZ, RZ, P2 ;  /* 0x000000ffff297224 */ /* 0x000fe200010e06ff */
[----:B------:R-:W-:Y:S01]  /*40f30*/  IADD3 R71, PT, PT, R21, R70, RZ ;  /* 0x0000004615477210 */ /* 0x000fe20007ffe0ff */
[----:B0-----:R-:W-:-:S04]  /*40f40*/  IMAD.WIDE.U32 R54, R37, R22, R54 ;  /* 0x0000001625367225 */ /* 0x001fc800078e0036 */
        /* <DEDUP_REMOVED lines=10> */
[----:B------:R-:W-:Y:S01]  /*40ff0*/  IMAD.X R59, RZ, RZ, RZ, P1 ;  /* 0x000000ffff3b7224 */ /* 0x000fe200008e06ff */
[----:B------:R-:W-:Y:S01]  /*41000*/  IADD3 R54, P1, PT, R32, R41, RZ ;  /* 0x0000002920367210 */ /* 0x000fe20007f3e0ff */
[----:B------:R-:W-:Y:S01]  /*41010*/  IMAD.WIDE.U32 R70, R35, R15, R70 ;  /* 0x0000000f23467225 */ /* 0x000fe200078e0046 */
[----:B------:R-:W0:Y:S01]  /*41020*/  LDC.64 R40, c[0x3][0x10] ;  /* 0x00c00400ff287b82 */ /* 0x000e220000000a00 */
[----:B------:R-:W-:Y:S02]  /*41030*/  IADD3 R50, P0, PT, R52, R33, RZ ;  /* 0x0000002134327210 */ /* 0x000fe40007f1e0ff */
[----:B------:R-:W-:Y:S02]  /*41040*/  IMAD.X R69, RZ, RZ, RZ, P2 ;  /* 0x000000ffff457224 */ /* 0x000fe400010e06ff */
[----:B------:R-:W-:-:S04]  /*41050*/  IMAD.WIDE.U32 R32, R45, R4, R58 ;  /* 0x000000042d207225 */ /* 0x000fc800078e003a */
[----:B------:R-:W-:Y:S01]  /*41060*/  IMAD.WIDE.U32 R58, R37, R23, R68 ;  /* 0x00000017253a7225 */ /* 0x000fe200078e0044 */
[----:B------:R-:W-:-:S03]  /*41070*/  IADD3 R69, PT, PT, R46, R71, RZ ;  /* 0x000000472e457210 */ /* 0x000fc60007ffe0ff */
[----:B------:R-:W-:Y:S01]  /*41080*/  IMAD.MOV.U32 R49, RZ, RZ, RZ ;  /* 0x000000ffff317224 */ /* 0x000fe200078e00ff */
[----:B------:R-:W-:Y:S01]  /*41090*/  IADD3 R68, P2, PT, R69, R58, RZ ;  /* 0x0000003a45447210 */ /* 0x000fe20007f5e0ff */
[----:B------:R-:W-:Y:S02]  /*410a0*/  IMAD.X R51, RZ, RZ, RZ, P0 ;  /* 0x000000ffff337224 */ /* 0x000fe400000e06ff */
[----:B------:R-:W-:Y:S01]  /*410b0*/  IMAD R36, R70, R19, RZ ;  /* 0x0000001346247224 */ /* 0x000fe200078e02ff */
[----:B------:R-:W-:Y:S01]  /*410c0*/  IADD3 R59, PT, PT, R49, R59, RZ ;  /* 0x0000003b313b7210 */ /* 0x000fe20007ffe0ff */
[----:B------:R-:W-:Y:S02]  /*410d0*/  IMAD.X R55, RZ, RZ, RZ, P1 ;  /* 0x000000ffff377224 */ /* 0x000fe400008e06ff */
[----:B------:R-:W-:Y:S01]  /*410e0*/  IMAD.MOV.U32 R71, RZ, RZ, RZ ;  /* 0x000000ffff477224 */ /* 0x000fe200078e00ff */
[----:B------:R-:W-:Y:S01]  /*410f0*/  IADD3 R58, P3, PT, R38, R59, RZ ;  /* 0x0000003b263a7210 */ /* 0x000fe20007f7e0ff */
[----:B------:R-:W-:-:S04]  /*41100*/  IMAD.WIDE.U32 R50, R10, R13, R50 ;  /* 0x0000000d0a327225 */ /* 0x000fc800078e0032 */
[----:B------:R-:W-:Y:S01]  /*41110*/  IMAD.X R69, RZ, RZ, RZ, P2 ;  /* 0x000000ffff457224 */ /* 0x000fe200010e06ff */
[----:B------:R-:W-:Y:S01]  /*41120*/  IADD3 R52, P0, PT, R53, R51, RZ ;  /* 0x0000003335347210 */ /* 0x000fe20007f1e0ff */
[----:B------:R-:W-:-:S04]  /*41130*/  IMAD.HI.U32 R70, R36, R14, R70 ;  /* 0x0000000e24467227 */ /* 0x000fc800078e0046 */
[----:B------:R-:W-:Y:S01]  /*41140*/  IMAD.WIDE.U32 R54, R17, R13, R54 ;  /* 0x0000000d11367225 */ /* 0x000fe200078e0036 */
[----:B------:R-:W-:-:S03]  /*41150*/  IADD3 R39, PT, PT, R21, R70, RZ ;  /* 0x0000004615277210 */ /* 0x000fc60007ffe0ff */
[----:B------:R-:W-:Y:S01]  /*41160*/  IMAD.WIDE.U32 R68, R35, R22, R68 ;  /* 0x0000001623447225 */ /* 0x000fe200078e0044 */
[----:B------:R-:W-:-:S03]  /*41170*/  IADD3 R38, P1, PT, R50, R55, RZ ;  /* 0x0000003732267210 */ /* 0x000fc60007f3e0ff */
[----:B------:R-:W-:Y:S01]  /*41180*/  HFMA2 R50, -RZ, RZ, 0, 0 ;  /* 0x00000000ff327431 */ /* 0x000fe200000001ff */
        /* <DEDUP_REMOVED lines=8> */
[----:B------:R-:W-:Y:S02]  /*41210*/  IMAD.X R69, RZ, RZ, RZ, P3 ;  /* 0x000000ffff457224 */ /* 0x000fe400018e06ff */
[----:B------:R-:W-:Y:S01]  /*41220*/  IMAD.IADD R33, R50, 0x1, R59 ;  /* 0x0000000132217824 */ /* 0x000fe200078e023b */
[----:B------:R-:W-:Y:S01]  /*41230*/  IADD3.X R71, PT, PT, RZ, RZ, RZ, P2, !PT ;  /* 0x000000ffff477210 */ /* 0x000fe200017fe4ff */
[----:B------:R-:W-:-:S03]  /*41240*/  IMAD.WIDE.U32 R58, R36, R15, R68 ;  /* 0x0000000f243a7225 */ /* 0x000fc600078e0044 */
[----:B------:R-:W-:Y:S01]  /*41250*/  IADD3 R68, P1, PT, R42, R33, RZ ;  /* 0x000000212a447210 */ /* 0x000fe20007f3e0ff */
[----:B------:R-:W-:-:S03]  /*41260*/  IMAD.WIDE.U32 R44, R44, R4, R54 ;  /* 0x000000042c2c7225 */ /* 0x000fc600078e0036 */
[----:B------:R-:W-:Y:S01]  /*41270*/  IADD3.X R69, PT, PT, RZ, RZ, RZ, P1, !PT ;  /* 0x000000ffff457210 */ /* 0x000fe20000ffe4ff */
[----:B------:R-:W-:-:S04]  /*41280*/  IMAD.WIDE.U32 R54, R10, R13, R38 ;  /* 0x0000000d0a367225 */ /* 0x000fc800078e0026 */
[----:B------:R-:W-:Y:S02]  /*41290*/  IMAD.IADD R33, R46, 0x1, R59 ;  /* 0x000000012e217824 */ /* 0x000fe400078e023b */
[----:B------:R-:W-:-:S04]  /*412a0*/  IMAD.WIDE.U32 R42, R35, R23, R70 ;  /* 0x00000017232a7225 */ /* 0x000fc800078e0046 */
[----:B------:R-:W-:Y:S01]  /*412b0*/  IMAD.X R53, RZ, RZ, RZ, P0 ;  /* 0x000000ffff357224 */ /* 0x000fe200000e06ff */
[----:B------:R-:W-:Y:S01]  /*412c0*/  IADD3 R38, P0, PT, R54, R45, RZ ;  /* 0x0000002d36267210 */ /* 0x000fe20007f1e0ff */
[----:B------:R-:W-:Y:S01]  /*412d0*/  IMAD.WIDE.U32 R68, R37, R41, R68 ;  /* 0x0000002925447225 */ /* 0x000fe200078e0044 */
[----:B------:R-:W-:-:S03]  /*412e0*/  IADD3 R70, P1, PT, R33, R42, RZ ;  /* 0x0000002a21467210 */ /* 0x000fc60007f3e0ff */
[----:B------:R-:W-:-:S04]  /*412f0*/  IMAD.WIDE.U32 R52, R10, R4, R52 ;  /* 0x000000040a347225 */ /* 0x000fc800078e0034 */
[----:B------:R-:W-:Y:S02]  /*41300*/  IMAD.IADD R33, R49, 0x1, R43 ;  /* 0x0000000131217824 */ /* 0x000fe400078e022b */
[----:B------:R-:W0:Y:S01]  /*41310*/  LDC.64 R42, c[0x3][0x18] ;  /* 0x00c00600ff2a7b82 */ /* 0x000e220000000a00 */
[----:B------:R-:W-:Y:S01]  /*41320*/  IMAD.X R39, RZ, RZ, RZ, P0 ;  /* 0x000000ffff277224 */ /* 0x000fe200000e06ff */
[----:B------:R-:W-:Y:S01]  /*41330*/  IADD3 R54, P0, PT, R52, R55, RZ ;  /* 0x0000003734367210 */ /* 0x000fe20007f1e0ff */
[----:B------:R-:W-:Y:S01]  /*41340*/  IMAD.MOV.U32 R52, RZ, RZ, RZ ;  /* 0x000000ffff347224 */ /* 0x000fe200078e00ff */
[----:B------:R-:W-:Y:S01]  /*41350*/  IADD3 R68, P2, PT, R33, R68, RZ ;  /* 0x0000004421447210 */ /* 0x000fe20007f5e0ff */
[----:B------:R-:W-:-:S03]  /*41360*/  IMAD.WIDE.U32 R38, R17, R4, R38 ;  /* 0x0000000411267225 */ /* 0x000fc600078e0026 */
[----:B------:R-:W-:Y:S01]  /*41370*/  IADD3 R69, PT, PT, R52, R69, RZ ;  /* 0x0000004534457210 */ /* 0x000fe20007ffe0ff */
[----:B------:R-:W-:Y:S02]  /*41380*/  IMAD R17, R58, R19, RZ ;  /* 0x000000133a117224 */ /* 0x000fe400078e02ff */
[----:B------:R-:W-:Y:S02]  /*41390*/  IMAD.MOV.U32 R59, RZ, RZ, RZ ;  /* 0x000000ffff3b7224 */ /* 0x000fe400078e00ff */
[----:B------:R-:W-:Y:S02]  /*413a0*/  IMAD.X R71, RZ, RZ, RZ, P1 ;  /* 0x000000ffff477224 */ /* 0x000fe400008e06ff */
[----:B------:R-:W-:Y:S01]  /*413b0*/  IMAD.HI.U32 R64, R17, R14, R58 ;  /* 0x0000000e11407227 */ /* 0x000fe200078e003a */
        /* <DEDUP_REMOVED lines=8> */
[----:B------:R-:W-:Y:S01]  /*41440*/  IMAD.WIDE.U32 R68, R35, R40, R68 ;  /* 0x0000002823447225 */ /* 0x000fe200078e0044 */
[----:B------:R-:W-:Y:S02]  /*41450*/  IADD3 R54, P0, PT, R53, R57, RZ ;  /* 0x0000003935367210 */ /* 0x000fe40007f1e0ff */
[----:B------:R-:W-:Y:S01]  /*41460*/  IADD3.X R73, PT, PT, RZ, RZ, RZ, P2, !PT ;  /* 0x000000ffff497210 */ /* 0x000fe200017fe4ff */
[----:B------:R-:W-:Y:S01]  /*41470*/  IMAD.X R59, RZ, RZ, RZ, P1 ;  /* 0x000000ffff3b7224 */ /* 0x000fe200008e06ff */
[----:B------:R-:W-:Y:S01]  /*41480*/  IADD3 R70, P1, PT, R71, R68, RZ ;  /* 0x0000004447467210 */ /* 0x000fe20007f3e0ff */
[----:B------:R-:W-:-:S02]  /*41490*/  IMAD.IADD R69, R50, 0x1, R69 ;  /* 0x0000000132457824 */ /* 0x000fc400078e0245 */
        /* <DEDUP_REMOVED lines=17> */
[----:B------:R-:W-:Y:S01]  /*415b0*/  IMAD.HI.U32 R74, R33, R14, R74 ;  /* 0x0000000e214a7227 */ /* 0x000fe200078e004a */
[----:B------:R-:W-:Y:S02]  /*415c0*/  IADD3 R69, PT, PT, R52, R69, RZ ;  /* 0x0000004534457210 */ /* 0x000fe40007ffe0ff */
        /* <DEDUP_REMOVED lines=14> */
[----:B------:R-:W-:Y:S01]  /*416b0*/  IMAD.X R73, RZ, RZ, RZ, P3 ;  /* 0x000000ffff497224 */ /* 0x000fe200018e06ff */
[----:B------:R-:W-:Y:S01]  /*416c0*/  IADD3 R37, PT, PT, R50, R71, RZ ;  /* 0x0000004732257210 */ /* 0x000fe20007ffe0ff */
[----:B------:R-:W-:-:S04]  /*416d0*/  IMAD.WIDE.U32 R68, R35, R42, R68 ;  /* 0x0000002a23447225 */ /* 0x000fc800078e0044 */
[----:B------:R-:W-:Y:S01]  /*416e0*/  IMAD.IADD R58, R53, 0x1, R69 ;  /* 0x00000001353a7824 */ /* 0x000fe200078e0245 */
[----:B------:R-:W-:Y:S01]  /*416f0*/  IADD3 R68, P3, PT, R37, R68, RZ ;  /* 0x0000004425447210 */ /* 0x000fe20007f7e0ff */
[----:B------:R-:W-:-:S04]  /*41700*/  IMAD.WIDE.U32 R72, R33, R15, R72 ;  /* 0x0000000f21487225 */ /* 0x000fc800078e0048 */
[----:B------:R-:W-:Y:S01]  /*41710*/  IMAD.X R71, RZ, RZ, RZ, P2 ;  /* 0x000000ffff477224 */ /* 0x000fe200010e06ff */
[----:B------:R-:W-:Y:S01]  /*41720*/  IADD3 R58, P2, PT, R58, R59, RZ ;  /* 0x0000003b3a3a7210 */ /* 0x000fe20007f5e0ff */
[----:B------:R-:W-:Y:S01]  /*41730*/  IMAD.X R69, RZ, RZ, RZ, P3 ;  /* 0x000000ffff457224 */ /* 0x000fe200018e06ff */
[----:B------:R-:W-:Y:S01]  /*41740*/  IADD3 R37, PT, PT, R46, R73, RZ ;  /* 0x000000492e257210 */ /* 0x000fe20007ffe0ff */
[----:B------:R-:W-:-:S04]  /*41750*/  IMAD.WIDE.U32 R70, R17, R23, R70 ;  /* 0x0000001711467225 */ /* 0x000fc800078e0046 */
[----:B------:R-:W-:Y:S01]  /*41760*/  IMAD.X R59, RZ, RZ, RZ, P2 ;  /* 0x000000ffff3b7224 */ /* 0x000fe200010e06ff */
[----:B------:R-:W-:Y:S01]  /*41770*/  IADD3 R70, P3, PT, R37, R70, RZ ;  /* 0x0000004625467210 */ /* 0x000fe20007f7e0ff */
[----:B------:R-:W-:Y:S01]  /*41780*/  IMAD.WIDE.U32 R68, R36, R41, R68 ;  /* 0x0000002924447225 */ /* 0x000fe200078e0044 */
[----:B------:R-:W-:Y:S02]  /*41790*/  IADD3 R37, PT, PT, R49, R71, RZ ;  /* 0x0000004731257210 */ /* 0x000fe40007ffe0ff */
[----:B------:R-:W-:Y:S01]  /*417a0*/  IADD3.X R71, PT, PT, RZ, RZ, RZ, P3, !PT ;  /* 0x000000ffff477210 */ /* 0x000fe20001ffe4ff */
[----:B------:R-:W-:Y:S02]  /*417b0*/  IMAD.X R39, RZ, RZ, RZ, P1 ;  /* 0x000000ffff277224 */ /* 0x000fe400008e06ff */
[----:B------:R-:W-:-:S03]  /*417c0*/  IMAD.WIDE.U32 R56, R10, R4, R56 ;  /* 0x000000040a387225 */ /* 0x000fc600078e0038 */
[----:B------:R-:W-:Y:S01]  /*417d0*/  IADD3 R39, P1, PT, R32, R39, RZ ;  /* 0x0000002720277210 */ /* 0x000fe20007f3e0ff */
[----:B------:R-:W-:Y:S02]  /*417e0*/  IMAD R10, R72, R19, RZ ;  /* 0x00000013480a7224 */ /* 0x000fe400078e02ff */
[----:B------:R-:W-:Y:S02]  /*417f0*/  IMAD.MOV.U32 R73, RZ, RZ, RZ ;  /* 0x000000ffff497224 */ /* 0x000fe400078e00ff */
[----:B------:R-:W-:Y:S01]  /*41800*/  IMAD.WIDE.U32 R34, R35, R43, R58 ;  /* 0x0000002b23227225 */ /* 0x000fe200078e003a */
[----:B------:R-:W-:-:S03]  /*41810*/  IADD3 R58, P2, PT, R37, R68, RZ ;  /* 0x00000044253a7210 */ /* 0x000fc60007f5e0ff */
[----:B------:R-:W-:Y:S01]  /*41820*/  IMAD.IADD R37, R52, 0x1, R69 ;  /* 0x0000000134257824 */ /* 0x000fe200078e0245 */
[----:B------:R-:W-:Y:S01]  /*41830*/  IADD3 R39, P3, PT, R35, R39, RZ ;  /* 0x0000002723277210 */ /* 0x000fe20007f7e0ff */
[----:B------:R-:W-:Y:S01]  /*41840*/  IMAD.HI.U32 R72, R10, R14, R72 ;  /* 0x0000000e0a487227 */ /* 0x000fe200078e0048 */
[----:B------:R-:W-:Y:S02]  /*41850*/  IADD3.X R35, PT, PT, RZ, RZ, RZ, P1, !PT ;  /* 0x000000ffff237210 */ /* 0x000fe40000ffe4ff */
[----:B------:R-:W-:Y:S01]  /*41860*/  IADD3 R34, P4, PT, R34, R37, RZ ;  /* 0x0000002522227210 */ /* 0x000fe20007f9e0ff */
[----:B------:R-:W-:Y:S01]  /*41870*/  IMAD.WIDE.U32 R68, R33, R22, R70 ;  /* 0x0000001621447225 */ /* 0x000fe200078e0046 */
[----:B------:R-:W-:-:S03]  /*41880*/  IADD3.X R67, PT, PT, RZ, RZ, RZ, P3, !PT ;  /* 0x000000ffff437210 */ /* 0x000fc60001ffe4ff */
[----:B------:R-:W-:Y:S02]  /*41890*/  IMAD.IADD R71, R21, 0x1, R72 ;  /* 0x0000000115477824 */ /* 0x000fe400078e0248 */
[----:B------:R-:W-:Y:S01]  /*418a0*/  IMAD.X R59, RZ, RZ, RZ, P2 ;  /* 0x000000ffff3b7224 */ /* 0x000fe200010e06ff */
[----:B------:R-:W-:Y:S01]  /*418b0*/  IADD3 R32, P2, PT, R44, R35, RZ ;  /* 0x000000232c207210 */ /* 0x000fe20007f5e0ff */
[----:B------:R-:W-:Y:S01]  /*418c0*/  IMAD.X R35, RZ, RZ, RZ, P4 ;  /* 0x000000ffff237224 */ /* 0x000fe200020e06ff */
[----:B------:R-:W-:Y:S01]  /*418d0*/  IADD3 R70, P5, PT, R71, R68, RZ ;  /* 0x0000004447467210 */ /* 0x000fe20007fbe0ff */
[----:B------:R-:W-:Y:S01]  /*418e0*/  IMAD.IADD R69, R47, 0x1, R69 ;  /* 0x000000012f457824 */ /* 0x000fe200078e0245 */
[----:B------:R-:W-:Y:S01]  /*418f0*/  IADD3 R67, P1, PT, R67, R32, RZ ;  /* 0x0000002043437210 */ /* 0x000fe20007f3e0ff */
[----:B------:R-:W-:-:S03]  /*41900*/  IMAD.WIDE.U32 R44, R17, R40, R58 ;  /* 0x00000028112c7225 */ /* 0x000fc600078e003a */
[----:B------:R-:W-:Y:S01]  /*41910*/  IADD3.X R64, PT, PT, RZ, RZ, RZ, P1, !PT ;  /* 0x000000ffff407210 */ /* 0x000fe20000ffe4ff */
[----:B------:R-:W-:Y:S01]  /*41920*/  IMAD.WIDE.U32 R34, R36, R42, R34 ;  /* 0x0000002a24227225 */ /* 0x000fe200078e0022 */
[----:B------:R-:W-:-:S03]  /*41930*/  IADD3 R45, PT, PT, R50, R45, RZ ;  /* 0x0000002d322d7210 */ /* 0x000fc60007ffe0ff */
        /* <DEDUP_REMOVED lines=10> */
[----:B------:R-:W-:Y:S01]  /*419e0*/  IMAD.X R45, RZ, RZ, RZ, P2 ;  /* 0x000000ffff2d7224 */ /* 0x000fe200010e06ff */
[----:B------:R-:W-:Y:S01]  /*419f0*/  IADD3 R64, P1, PT, R64, R37, RZ ;  /* 0x0000002540407210 */ /* 0x000fe20007f3e0ff */
        /* <DEDUP_REMOVED lines=9> */
[----:B------:R-:W-:Y:S02]  /*41a90*/  IADD3 R44, P4, PT, R39, R58, RZ ;  /* 0x0000003a272c7210 */ /* 0x000fe40007f9e0ff */
[----:B------:R-:W-:Y:S01]  /*41aa0*/  IADD3 R59, PT, PT, R52, R59, RZ ;  /* 0x0000003b343b7210 */ /* 0x000fe20007ffe0ff */
[----:B------:R-:W-:Y:S01]  /*41ab0*/  IMAD.X R35, RZ, RZ, RZ, P3 ;  /* 0x000000ffff237224 */ /* 0x000fe200018e06ff */
[----:B------:R-:W-:Y:S01]  /*41ac0*/  IADD3 R32, P0, PT, R54, R57, RZ ;  /* 0x0000003936207210 */ /* 0x000fe20007f1e0ff */
[----:B------:R-:W-:Y:S01]  /*41ad0*/  IMAD R34, R70, R19, RZ ;  /* 0x0000001346227224 */ /* 0x000fe200078e02ff */
[----:B------:R-:W-:Y:S01]  /*41ae0*/  IADD3.X R39, PT, PT, RZ, RZ, RZ, P2, !PT ;  /* 0x000000ffff277210 */ /* 0x000fe200017fe4ff */
[----:B------:R-:W-:Y:S01]  /*41af0*/  IMAD.MOV.U32 R71, RZ, RZ, RZ ;  /* 0x000000ffff477224 */ /* 0x000fe200078e00ff */
[----:B------:R-:W-:Y:S01]  /*41b00*/  IADD3 R57, P3, PT, R56, R35, RZ ;  /* 0x0000002338397210 */ /* 0x000fe20007f7e0ff */
[----:B------:R-:W-:-:S02]  /*41b10*/  IMAD.X R48, RZ, RZ, RZ, P1 ;  /* 0x000000ffff307224 */ /* 0x000fc400008e06ff */
[----:B------:R-:W-:-:S03]  /*41b20*/  IMAD.HI.U32 R70, R34, R14, R70 ;  /* 0x0000000e22467227 */ /* 0x000fc600078e0046 */
        /* <DEDUP_REMOVED lines=29> */
[----:B------:R-:W-:Y:S01]  /*41d00*/  IMAD.WIDE.U32 R36, R17, R43, R36 ;  /* 0x0000002b11247225 */ /* 0x000fe200078e0024 */
[----:B------:R-:W-:Y:S02]  /*41d10*/  IADD3.X R59, PT, PT, RZ, RZ, RZ, P2, !PT ;  /* 0x000000ffff3b7210 */ /* 0x000fe400017fe4ff */
[----:B------:R-:W-:Y:S01]  /*41d20*/  IADD3 R44, P5, PT, R45, R38, RZ ;  /* 0x000000262d2c7210 */ /* 0x000fe20007fbe0ff */
[----:B------:R-:W-:Y:S02]  /*41d30*/  IMAD R17, R56, R19, RZ ;  /* 0x0000001338117224 */ /* 0x000fe400078e02ff */
[----:B------:R-:W-:Y:S02]  /*41d40*/  IMAD.MOV.U32 R57, RZ, RZ, RZ ;  /* 0x000000ffff397224 */ /* 0x000fe400078e00ff */
[----:B------:R-:W-:-:S02]  /*41d50*/  IMAD.IADD R39, R52, 0x1, R39 ;  /* 0x0000000134277824 */ /* 0x000fc400078e0227 */
[----:B------:R-:W-:-:S03]  /*41d60*/  IMAD.HI.U32 R48, R17, R14, R56 ;  /* 0x0000000e11307227 */ /* 0x000fc600078e0038 */
[----:B------:R-:W-:Y:S01]  /*41d70*/  IADD3 R38, P2, PT, R36, R39, RZ ;  /* 0x0000002724267210 */ /* 0x000fe20007f5e0ff */
[----:B------:R-:W-:Y:S02]  /*41d80*/  IMAD.X R45, RZ, RZ, RZ, P5 ;  /* 0x000000ffff2d7224 */ /* 0x000fe400028e06ff */
[----:B------:R-:W-:Y:S01]  /*41d90*/  IMAD.WIDE.U32 R56, R34, R22, R58 ;  /* 0x0000001622387225 */ /* 0x000fe200078e003a */
[----:B------:R-:W-:Y:S02]  /*41da0*/  IADD3 R59, PT, PT, R21, R48, RZ ;  /* 0x00000030153b7210 */ /* 0x000fe40007ffe0ff */
[----:B------:R-:W-:Y:S01]  /*41db0*/  IADD3.X R48, PT, PT, RZ, RZ, RZ, P1, !PT ;  /* 0x000000ffff307210 */ /* 0x000fe20000ffe4ff */
        /* <DEDUP_REMOVED lines=17> */
[----:B------:R-:W-:Y:S01]  /*41ed0*/  IMAD.WIDE.U32 R38, R10, R41, R38 ;  /* 0x000000290a267225 */ /* 0x000fe200078e0026 */
[----:B------:R-:W-:Y:S02]  /*41ee0*/  IADD3.X R45, PT, PT, RZ, RZ, RZ, P5, !PT ;  /* 0x000000ffff2d7210 */ /* 0x000fe40002ffe4ff */
[----:B------:R-:W-:Y:S01]  /*41ef0*/  IADD3 R68, P6, PT, R69, R56, RZ ;  /* 0x0000003845447210 */ /* 0x000fe20007fde0ff */
[----:B------:R-:W-:Y:S02]  /*41f00*/  IMAD.IADD R57, R49, 0x1, R57 ;  /* 0x0000000131397824 */ /* 0x000fe400078e0239 */
[----:B------:R-:W-:Y:S01]  /*41f10*/  IMAD.WIDE.U32 R44, R33, R43, R44 ;  /* 0x0000002b212c7225 */ /* 0x000fe200078e002c */
[----:B------:R-:W-:-:S02]  /*41f20*/  IADD3.X R33, PT, PT, RZ, RZ, RZ, P0, !PT ;  /* 0x000000ffff217210 */ /* 0x000fc400007fe4ff */
[----:B------:R-:W-:Y:S01]  /*41f30*/  IADD3 R58, P5, PT, R57, R38, RZ ;  /* 0x00000026393a7210 */ /* 0x000fe20007fbe0ff */
[----:B------:R-:W-:Y:S02]  /*41f40*/  IMAD.IADD R35, R52, 0x1, R39 ;  /* 0x0000000134237824 */ /* 0x000fe400078e0227 */
[----:B------:R-:W-:Y:S01]  /*41f50*/  IMAD.X R38, RZ, RZ, RZ, P2 ;  /* 0x000000ffff267224 */ /* 0x000fe200010e06ff */
[----:B------:R-:W-:Y:S01]  /*41f60*/  IADD3.X R59, PT, PT, RZ, RZ, RZ, P5, !PT ;  /* 0x000000ffff3b7210 */ /* 0x000fe20002ffe4ff */
[----:B------:R-:W-:Y:S01]  /*41f70*/  IMAD.X R69, RZ, RZ, RZ, P6 ;  /* 0x000000ffff457224 */ /* 0x000fe200030e06ff */
[----:B------:R-:W-:Y:S01]  /*41f80*/  IADD3 R56, P0, PT, R44, R35, RZ ;  /* 0x000000232c387210 */ /* 0x000fe20007f1e0ff */
[----:B------:R-:W-:Y:S01]  /*41f90*/  IMAD.WIDE.U32 R32, R13, R4, R32 ;  /* 0x000000040d207225 */ /* 0x000fe200078e0020 */
        /* <DEDUP_REMOVED lines=39> */
[----:B------:R-:W-:-:S03]  /*42210*/  IMAD.WIDE.U32 R54, R4, R4, R54 ;  /* 0x0000000404367225 */ /* 0x000fc600078e0036 */
[----:B------:R-:W-:Y:S01]  /*42220*/  IADD3 R58, P6, PT, R13, R58, RZ ;  /* 0x0000003a0d3a7210 */ /* 0x000fe20007fde0ff */
[----:B------:R-:W-:Y:S01]  /*42230*/  IMAD.X R35, RZ, RZ, RZ, P1 ;  /* 0x000000ffff237224 */ /* 0x000fe200008e06ff */
        /* <DEDUP_REMOVED lines=16> */
[----:B------:R-:W-:Y:S02]  /*42340*/  IADD3.X R4, PT, PT, RZ, RZ, RZ, P5, !PT ;  /* 0x000000ffff047210 */ /* 0x000fe40002ffe4ff */
        /* <DEDUP_REMOVED lines=9> */
[----:B------:R-:W-:Y:S01]  /*423e0*/  IADD3 R68, PT, PT, R53, R35, RZ ;  /* 0x0000002335447210 */ /* 0x000fe20007ffe0ff */
[----:B------:R-:W-:-:S03]  /*423f0*/  IMAD.X R13, RZ, RZ, RZ, P0 ;  /* 0x000000ffff0d7224 */ /* 0x000fc600000e06ff */
[----:B------:R-:W-:Y:S02]  /*42400*/  IADD3 R68, P0, PT, R68, R45, RZ ;  /* 0x0000002d44447210 */ /* 0x000fe40007f1e0ff */
[----:B------:R-:W-:Y:S01]  /*42410*/  IADD3 R54, PT, PT, R13, R54, R4 ;  /* 0x000000360d367210 */ /* 0x000fe20007ffe004 */
[----:B------:R-:W-:Y:S01]  /*42420*/  IMAD.X R4, RZ, RZ, RZ, P5 ;  /* 0x000000ffff047224 */ /* 0x000fe200028e06ff */
        /* <DEDUP_REMOVED lines=40> */
.L_x_372:
        /* <DEDUP_REMOVED lines=23> */
.L_x_373:
[----:B------:R-:W-:Y:S01]  /*42820*/  IADD3 R6, PT, PT, R6, -0x1, RZ ;  /* 0xffffffff06067810 */ /* 0x000fe20007ffe0ff */
[----:B------:R-:W-:Y:S06]  /*42830*/  BRA `(.L_x_374) ;  /* 0x0000007000f87947 */ /* 0x000fec0003800000 */
.L_x_371:
[C---:B------:R-:W-:Y:S01]  /*42840*/  ISETP.NE.AND P0, PT, R6.reuse, RZ, PT ;  /* 0x000000ff0600720c */ /* 0x040fe20003f05270 */
[----:B------:R-:W-:Y:S01]  /*42850*/  IMAD.MOV.U32 R33, RZ, RZ, RZ ;  /* 0x000000ffff217224 */ /* 0x000fe200078e00ff */
[C---:B------:R-:W-:Y:S01]  /*42860*/  VIMNMX.U32 R15, PT, PT, R6.reuse, 0x3, PT ;  /* 0x00000003060f7848 */ /* 0x040fe20003fe0000 */
[----:B------:R-:W-:Y:S01]  /*42870*/  IMAD.MOV.U32 R35, RZ, RZ, RZ ;  /* 0x000000ffff237224 */ /* 0x000fe200078e00ff */
[C---:B------:R-:W-:Y:S02]  /*42880*/  ISETP.GE.U32.AND P2, PT, R6.reuse, 0x3, PT ;  /* 0x000000030600780c */ /* 0x040fe40003f46070 */
[----:B------:R-:W-:Y:S02]  /*42890*/  ISETP.GT.U32.AND P3, PT, R6, 0x2, PT ;  /* 0x000000020600780c */ /* 0x000fe40003f64070 */
[----:B------:R-:W-:-:S05]  /*428a0*/  IADD3 R51, PT, PT, R15, 0x1, RZ ;  /* 0x000000010f337810 */ /* 0x000fca0007ffe0ff */
[----:B------:R-:W-:Y:S06]  /*428b0*/  @!P0 BRA `(.L_x_375) ;  /* 0x0000000000608947 */ /* 0x000fec0003800000 */
[----:B------:R-:W-:-:S05]  /*428c0*/  VIADD R22, R6, 0xffffffff ;  /* 0xffffffff06167836 */ /* 0x000fca0000000000 */
[----:B------:R-:W-:-:S04]  /*428d0*/  SHF.R.U32.HI R19, RZ, 0x5, R22 ;  /* 0x00000005ff137819 */ /* 0x000fc80000011616 */
[----:B------:R-:W-:-:S06]  /*428e0*/  LEA R19, R19, UR26, 0x2 ;  /* 0x0000001a13137c11 */ /* 0x000fcc000f8e10ff */
[----:B------:R-:W2:Y:S01]  /*428f0*/  LDL R19, [R19] ;  /* 0x0000000013137983 */ /* 0x000ea20000100800 */
[----:B------:R-:W-:Y:S02]  /*42900*/  ISETP.NE.AND P1, PT, R51, 0x2, PT ;  /* 0x000000023300780c */ /* 0x000fe40003f25270 */
[----:B--2---:R-:W-:-:S05]  /*42910*/  SHF.R.W.U32.HI R21, RZ, R22, R19 ;  /* 0x00000016ff157219 */ /* 0x004fca0000011e13 */
[----:B------:R-:W-:-:S05]  /*42920*/  IMAD.SHL.U32 R21, R21, 0x2, RZ ;  /* 0x0000000215157824 */ /* 0x000fca00078e00ff */
[----:B------:R-:W-:Y:S01]  /*42930*/  LOP3.LUT R14, R14, 0x2, R21, 0xf8, !PT ;  /* 0x000000020e0e7812 */ /* 0x000fe200078ef815 */
[----:B------:R-:W-:Y:S06]  /*42940*/  @!P1 BRA `(.L_x_375) ;  /* 0x00000000003c9947 */ /* 0x000fec0003800000 */
[----:B------:R-:W-:Y:S02]  /*42950*/  ISETP.NE.AND P1, PT, R51, 0x3, PT ;  /* 0x000000033300780c */ /* 0x000fe40003f25270 */
[----:B------:R-:W-:-:S04]  /*42960*/  IADD3 R19, PT, PT, R6, -0x2, RZ ;  /* 0xfffffffe06137810 */ /* 0x000fc80007ffe0ff */
[----:B------:R-:W-:-:S04]  /*42970*/  SHF.R.U32.HI R21, RZ, 0x5, R19 ;  /* 0x00000005ff157819 */ /* 0x000fc80000011613 */
[----:B------:R-:W-:-:S03]  /*42980*/  LEA R21, R21, UR26, 0x2 ;  /* 0x0000001a15157c11 */ /* 0x000fc6000f8e10ff */
[----:B------:R-:W-:Y:S02]  /*42990*/  @P1 VIADD R23, R6, 0xfffffffd ;  /* 0xfffffffd06171836 */ /* 0x000fe40000000000 */
[----:B------:R-:W2:Y:S03]  /*429a0*/  LDL R22, [R21] ;  /* 0x0000000015167983 */ /* 0x000ea60000100800 */
[----:B------:R-:W-:-:S04]  /*429b0*/  @P1 SHF.R.U32.HI R32, RZ, 0x5, R23 ;  /* 0x00000005ff201819 */ /* 0x000fc80000011617 */
        /* <DEDUP_REMOVED lines=8> */
.L_x_375:
        /* <DEDUP_REMOVED lines=22> */
[----:B------:R-:W-:Y:S01]  /*42ba0*/  IMAD.SHL.U32 R34, R33, 0x4, RZ ;  /* 0x0000000421227824 */ /* 0x000fe200078e00ff */
[----:B------:R-:W-:Y:S01]  /*42bb0*/  LOP3.LUT R21, R22, 0x1, R21, 0xf8, !PT ;  /* 0x0000000116157812 */ /* 0x000fe200078ef815 */
[----:B------:R-:W-:Y:S01]  /*42bc0*/  IMAD.MOV.U32 R33, RZ, RZ, 0x4 ;  /* 0x00000004ff217424 */ /* 0x000fe200078e00ff */
[----:B------:R-:W-:Y:S02]  /*42bd0*/  SHF.L.U32 R22, R23, 0x3, RZ ;  /* 0x0000000317167819 */ /* 0x000fe400000006ff */
[----:B------:R-:W-:-:S04]  /*42be0*/  LOP3.LUT R21, R21, 0x4, R34, 0xf8, !PT ;  /* 0x0000000415157812 */ /* 0x000fc800078ef822 */
[----:B------:R-:W-:-:S07]  /*42bf0*/  LOP3.LUT R35, R21, 0x8, R22, 0xf8, !PT ;  /* 0x0000000815237812 */ /* 0x000fce00078ef816 */
.L_x_376:
[----:B------:R-:W-:Y:S05]  /*42c00*/  @P3 BRA `(.L_x_377) ;  /* 0x0000000000703947 */ /* 0x000fea0003800000 */
[----:B------:R-:W-:-:S05]  /*42c10*/  IMAD.IADD R19, R6, 0x1, -R33 ;  /* 0x0000000106137824 */ /* 0x000fca00078e0a21 */
[----:B------:R-:W-:-:S04]  /*42c20*/  SHF.R.S32.HI R21, RZ, 0x5, R19 ;  /* 0x00000005ff157819 */ /* 0x000fc80000011413 */
[----:B------:R-:W-:-:S05]  /*42c30*/  LEA R21, R21, UR26, 0x2 ;  /* 0x0000001a15157c11 */ /* 0x000fca000f8e10ff */
[----:B------:R-:W2:Y:S02]  /*42c40*/  LDL R22, [R21] ;  /* 0x0000000015167983 */ /* 0x000ea40000100800 */
        /* <DEDUP_REMOVED lines=9> */
[----:B------:R-:W-:-:S03]  /*42ce0*/  @P0 VIADD R33, R33, 0x2 ;  /* 0x0000000221210836 */ /* 0x000fc60000000000 */
[----:B------:R-:W-:Y:S02]  /*42cf0*/  LEA R22, R22, UR26, 0x2 ;  /* 0x0000001a16167c11 */ /* 0x000fe4000f8e10ff */
[----:B------:R-:W-:-:S04]  /*42d00*/  @P0 IADD3 R23, PT, PT, -R33, R6, RZ ;  /* 0x0000000621170210 */ /* 0x000fc80007ffe1ff */
[----:B------:R-:W-:Y:S01]  /*42d10*/  @P0 SHF.R.S32.HI R32, RZ, 0x5, R23 ;  /* 0x00000005ff200819 */ /* 0x000fe20000011417 */
[----:B------:R-:W2:Y:S03]  /*42d20*/  LDL R22, [R22] ;  /* 0x0000000016167983 */ /* 0x000ea60000100800 */
[----:B------:R-:W-:-:S06]  /*42d30*/  @P0 LEA R34, R32, UR26, 0x2 ;  /* 0x0000001a20220c11 */ /* 0x000fcc000f8e10ff */
        /* <DEDUP_REMOVED lines=9> */
.L_x_377:
        /* <DEDUP_REMOVED lines=8> */
[----:B------:R-:W-:-:S06]  /*42e50*/  LEA R19, R19, UR26, 0x2 ;  /* 0x0000001a13137c11 */ /* 0x000fcc000f8e10ff */
[----:B------:R-:W2:Y:S01]  /*42e60*/  LDL R19, [R19] ;  /* 0x0000000013137983 */ /* 0x000ea20000100800 */
[----:B------:R-:W-:Y:S01]  /*42e70*/  ISETP.NE.AND P1, PT, R6, 0x1, PT ;  /* 0x000000010600780c */ /* 0x000fe20003f25270 */
[----:B------:R-:W-:Y:S01]  /*42e80*/  VIADD R32, R15, 0xffffffff ;  /* 0xffffffff0f207836 */ /* 0x000fe20000000000 */
[----:B--2---:R-:W-:-:S04]  /*42e90*/  SHF.R.U32.HI R35, RZ, R38, R19 ;  /* 0x00000026ff237219 */ /* 0x004fc80000011613 */
[----:B------:R-:W-:-:S07]  /*42ea0*/  LOP3.LUT R35, R35, 0x1, RZ, 0xc0, !PT ;  /* 0x0000000123237812 */ /* 0x000fce00078ec0ff */
[----:B------:R-:W-:Y:S05]  /*42eb0*/  @!P1 BRA `(.L_x_379) ;  /* 0x00000000003c9947 */ /* 0x000fea0003800000 */
[C---:B------:R-:W-:Y:S01]  /*42ec0*/  ISETP.NE.AND P0, PT, R6.reuse, 0x2, PT ;  /* 0x000000020600780c */ /* 0x040fe20003f05270 */
[----:B------:R-:W-:-:S05]  /*42ed0*/  VIADD R19, R6, 0xffffffff ;  /* 0xffffffff06137836 */ /* 0x000fca0000000000 */
[----:B------:R-:W-:-:S04]  /*42ee0*/  SHF.R.S32.HI R21, RZ, 0x5, R19 ;  /* 0x00000005ff157819 */ /* 0x000fc80000011413 */
[----:B------:R-:W-:-:S03]  /*42ef0*/  LEA R21, R21, UR26, 0x2 ;  /* 0x0000001a15157c11 */ /* 0x000fc6000f8e10ff */
[----:B------:R-:W-:Y:S02]  /*42f00*/  @P0 IADD3 R23, PT, PT, R6, -0x2, RZ ;  /* 0xfffffffe06170810 */ /* 0x000fe40007ffe0ff */
[----:B------:R-:W2:Y:S02]  /*42f10*/  LDL R22, [R21] ;  /* 0x0000000015167983 */ /* 0x000ea40000100800 */
[----:B------:R-:W-:-:S04]  /*42f20*/  @P0 SHF.R.S32.HI R33, RZ, 0x5, R23 ;  /* 0x00000005ff210819 */ /* 0x000fc80000011417 */
[----:B------:R-:W-:-:S05]  /*42f30*/  @P0 LEA R33, R33, UR26, 0x2 ;  /* 0x0000001a21210c11 */ /* 0x000fca000f8e10ff */
[----:B------:R-:W3:Y:S01]  /*42f40*/  @P0 LDL R34, [R33] ;  /* 0x0000000021220983 */ /* 0x000ee20000100800 */
[----:B--2---:R-:W-:-:S05]  /*42f50*/  SHF.R.W.U32.HI R22, RZ, R19, R22 ;  /* 0x00000013ff167219 */ /* 0x004fca0000011e16 */
[----:B------:R-:W-:Y:S01]  /*42f60*/  IMAD.SHL.U32 R22, R22, 0x2, RZ ;  /* 0x0000000216167824 */ /* 0x000fe200078e00ff */
[----:B---3--:R-:W-:-:S04]  /*42f70*/  @P0 SHF.R.W.U32.HI R34, RZ, R23, R34 ;  /* 0x00000017ff220219 */ /* 0x008fc80000011e22 */
[----:B------:R-:W-:Y:S01]  /*42f80*/  LOP3.LUT R35, R35, 0x2, R22, 0xf8, !PT ;  /* 0x0000000223237812 */ /* 0x000fe200078ef816 */
[----:B------:R-:W-:-:S05]  /*42f90*/  @P0 IMAD.SHL.U32 R34, R34, 0x4, RZ ;  /* 0x0000000422220824 */ /* 0x000fca00078e00ff */
[----:B------:R-:W-:-:S07]  /*42fa0*/  @P0 LOP3.LUT R35, R35, 0x4, R34, 0xf8, !PT ;  /* 0x0000000423230812 */ /* 0x000fce00078ef822 */
.L_x_379:
[----:B------:R-:W-:Y:S02]  /*42fb0*/  SHF.R.U32.HI R19, RZ, R32, R35 ;  /* 0x00000020ff137219 */ /* 0x000fe40000011623 */
[----:B------:R-:W-:Y:S02]  /*42fc0*/  MOV R51, R15 ;  /* 0x0000000f00337202 */ /* 0x000fe40000000f00 */
[----:B------:R-:W-:-:S04]  /*42fd0*/  LOP3.LUT R19, R19, 0x1, RZ, 0xc0, !PT ;  /* 0x0000000113137812 */ /* 0x000fc800078ec0ff */
[----:B------:R-:W-:-:S13]  /*42fe0*/  ISETP.NE.U32.AND P0, PT, R19, 0x1, PT ;  /* 0x000000011300780c */ /* 0x000fda0003f05070 */
[----:B------:R-:W-:Y:S05]  /*42ff0*/  @!P0 BRA `(.L_x_378) ;  /* 0x0000002400788947 */ /* 0x000fea0003800000 */
[----:B------:R-:W-:Y:S02]  /*43000*/  IMAD.MOV.U32 R35, RZ, RZ, R14 ;  /* 0x000000ffff237224 */ /* 0x000fe400078e000e */
[----:B------:R-:W-:Y:S01]  /*43010*/  IMAD.MOV.U32 R51, RZ, RZ, 0x1 ;  /* 0x00000001ff337424 */ /* 0x000fe200078e00ff */
[----:B------:R-:W-:Y:S06]  /*43020*/  @!P1 BRA `(.L_x_378) ;  /* 0x00000024006c9947 */ /* 0x000fec0003800000 */
[----:B------:R-:W-:Y:S01]  /*43030*/  IADD3 R22, PT, PT, R15, -0x2, RZ ;  /* 0xfffffffe0f167810 */ /* 0x000fe20007ffe0ff */
[----:B------:R-:W-:Y:S01]  /*43040*/  IMAD.MOV.U32 R23, RZ, RZ, RZ ;  /* 0x000000ffff177224 */ /* 0x000fe200078e00ff */
[----:B------:R-:W-:Y:S01]  /*43050*/  LOP3.LUT P1, RZ, R32, 0xf, RZ, 0xc0, !PT ;  /* 0x0000000f20ff7812 */ /* 0x000fe2000782c0ff */
[----:B------:R-:W-:Y:S01]  /*43060*/  IMAD.MOV.U32 R35, RZ, RZ, RZ ;  /* 0x000000ffff237224 */ /* 0x000fe200078e00ff */
[----:B------:R-:W-:-:S13]  /*43070*/  ISETP.GE.U32.AND P0, PT, R22, 0xf, PT ;  /* 0x0000000f1600780c */ /* 0x000fda0003f06070 */
[----:B------:R-:W-:Y:S05]  /*43080*/  @!P0 BRA `(.L_x_380) ;  /* 0x0000000800348947 */ /* 0x000fea0003800000 */
[----:B------:R-:W-:Y:S01]  /*43090*/  LOP3.LUT R19, R32, 0xfffffff0, RZ, 0xc0, !PT ;  /* 0xfffffff020137812 */ /* 0x000fe200078ec0ff */
[----:B------:R-:W-:Y:S01]  /*430a0*/  IMAD.MOV.U32 R23, RZ, RZ, RZ ;  /* 0x000000ffff177224 */ /* 0x000fe200078e00ff */
[----:B------:R-:W-:-:S07]  /*430b0*/  IADD3 R21, PT, PT, R6, -0x7, RZ ;  /* 0xfffffff906157810 */ /* 0x000fce0007ffe0ff */
.L_x_381:
[C---:B------:R-:W-:Y:S01]  /*430c0*/  VIADD R51, R21.reuse, 0x6 ;  /* 0x0000000615337836 */ /* 0x040fe20000000000 */
[C---:B------:R-:W-:Y:S01]  /*430d0*/  IADD3 R49, PT, PT, R21.reuse, 0x7, RZ ;  /* 0x0000000715317810 */ /* 0x040fe20007ffe0ff */
[C---:B------:R-:W-:Y:S02]  /*430e0*/  VIADD R53, R21.reuse, 0x5 ;  /* 0x0000000515357836 */ /* 0x040fe40000000000 */
[----:B------:R-:W-:Y:S01]  /*430f0*/  VIADD R56, R21, 0x4 ;  /* 0x0000000415387836 */ /* 0x000fe20000000000 */
[----:B------:R-:W-:Y:S02]  /*43100*/  SHF.R.S32.HI R33, RZ, 0x5, R51 ;  /* 0x00000005ff217819 */ /* 0x000fe40000011433 */
[----:B------:R-:W-:Y:S02]  /*43110*/  SHF.R.S32.HI R36, RZ, 0x5, R53 ;  /* 0x00000005ff247819 */ /* 0x000fe40000011435 */
[----:B------:R-:W-:Y:S02]  /*43120*/  LEA R34, R33, UR26, 0x2 ;  /* 0x0000001a21227c11 */ /* 0x000fe4000f8e10ff */
[----:B------:R-:W-:-:S02]  /*43130*/  SHF.R.S32.HI R33, RZ, 0x5, R49 ;  /* 0x00000005ff217819 */ /* 0x000fc40000011431 */
[----:B------:R-:W-:Y:S01]  /*43140*/  LEA R36, R36, UR26, 0x2 ;  /* 0x0000001a24247c11 */ /* 0x000fe2000f8e10ff */
[----:B------:R-:W-:Y:S01]  /*43150*/  VIADD R61, R21, 0x2 ;  /* 0x00000002153d7836 */ /* 0x000fe20000000000 */
[----:B------:R-:W-:Y:S01]  /*43160*/  LEA R33, R33, UR26, 0x2 ;  /* 0x0000001a21217c11 */ /* 0x000fe2000f8e10ff */
[C---:B------:R-:W-:Y:S01]  /*43170*/  VIADD R67, R21.reuse, 0x1 ;  /* 0x0000000115437836 */ /* 0x040fe20000000000 */
[----:B------:R-:W-:Y:S01]  /*43180*/  SHF.R.S32.HI R37, RZ, 0x5, R56 ;  /* 0x00000005ff257819 */ /* 0x000fe20000011438 */
[----:B------:R-:W2:Y:S01]  /*43190*/  LDL R54, [R36] ;  /* 0x0000000024367983 */ /* 0x000ea20000100800 */
[----:B------:R-:W-:-:S03]  /*431a0*/  IADD3 R43, PT, PT, R21, -0x1, RZ ;  /* 0xffffffff152b7810 */ /* 0x000fc60007ffe0ff */
[----:B------:R3:W5:Y:S01]  /*431b0*/  LDL R50, [R33] ;  /* 0x0000000021327983 */ /* 0x0007620000100800 */
[----:B------:R-:W-:Y:S02]  /*431c0*/  LEA R37, R37, UR26, 0x2 ;  /* 0x0000001a25257c11 */ /* 0x000fe4000f8e10ff */
[----:B------:R-:W-:Y:S01]  /*431d0*/  SHF.R.S32.HI R39, RZ, 0x5, R61 ;  /* 0x00000005ff277819 */ /* 0x000fe2000001143d */
[----:B------:R0:W4:Y:S01]  /*431e0*/  LDL R52, [R34] ;  /* 0x0000000022347983 */ /* 0x0001220000100800 */
[----:B---3--:R-:W-:-:S03]  /*431f0*/  SHF.R.S32.HI R33, RZ, 0x5, R21 ;  /* 0x00000005ff217819 */ /* 0x008fc60000011415 */
[----:B------:R3:W4:Y:S01]  /*43200*/  LDL R57, [R37] ;  /* 0x0000000025397983 */ /* 0x0007220000100800 */
[----:B------:R-:W-:Y:S02]  /*43210*/  LEA R36, R33, UR26, 0x2 ;  /* 0x0000001a21247c11 */ /* 0x000fe4000f8e10ff */
[----:B------:R-:W-:Y:S02]  /*43220*/  SHF.R.S32.HI R33, RZ, 0x5, R43 ;  /* 0x00000005ff217819 */ /* 0x000fe4000001142b */
[----:B0-----:R-:W-:Y:S02]  /*43230*/  SHF.R.S32.HI R34, RZ, 0x5, R67 ;  /* 0x00000005ff227819 */ /* 0x001fe40000011443 */
[C---:B------:R-:W-:Y:S01]  /*43240*/  IADD3 R58, PT, PT, R21.reuse, 0x3, RZ ;  /* 0x00000003153a7810 */ /* 0x040fe20007ffe0ff */
[----:B------:R-:W-:Y:S01]  /*43250*/  VIADD R47, R21, 0xfffffffe ;  /* 0xfffffffe152f7836 */ /* 0x000fe20000000000 */
[----:B---3--:R-:W-:Y:S01]  /*43260*/  LEA R37, R33, UR26, 0x2 ;  /* 0x0000001a21257c11 */ /* 0x008fe2000f8e10ff */
[----:B------:R-:W-:Y:S01]  /*43270*/  VIADD R33, R21, 0xfffffffb ;  /* 0xfffffffb15217836 */ /* 0x000fe20000000000 */
[----:B------:R-:W-:Y:S01]  /*43280*/  LEA R39, R39, UR26, 0x2 ;  /* 0x0000001a27277c11 */ /* 0x000fe2000f8e10ff */
[----:B------:R0:W3:Y:S01]  /*43290*/  LDL R70, [R36] ;  /* 0x0000000024467983 */ /* 0x0000e20000100800 */
[----:B------:R-:W-:-:S02]  /*432a0*/  LEA R34, R34, UR26, 0x2 ;  /* 0x0000001a22227c11 */ /* 0x000fc4000f8e10ff */
[C---:B------:R-:W-:Y:S01]  /*432b0*/  IADD3 R42, PT, PT, R21.reuse, -0x4, RZ ;  /* 0xfffffffc152a7810 */ /* 0x040fe20007ffe0ff */
[----:B------:R1:W3:Y:S01]  /*432c0*/  LDL R64, [R39] ;  /* 0x0000000027407983 */ /* 0x0002e20000100800 */
[----:B------:R-:W-:Y:S02]  /*432d0*/  SHF.R.S32.HI R38, RZ, 0x5, R58 ;  /* 0x00000005ff267819 */ /* 0x000fe4000001143a */
[----:B0-----:R-:W-:Y:S01]  /*432e0*/  SHF.R.S32.HI R36, RZ, 0x5, R33 ;  /* 0x00000005ff247819 */ /* 0x001fe20000011421 */
[----:B------:R0:W3:Y:S01]  /*432f0*/  LDL R68, [R34] ;  /* 0x0000000022447983 */ /* 0x0000e20000100800 */
[----:B------:R-:W-:Y:S02]  /*43300*/  SHF.R.S32.HI R41, RZ, 0x5, R47 ;  /* 0x00000005ff297819 */ /* 0x000fe4000001142f */
[----:B-1----:R-:W-:Y:S01]  /*43310*/  SHF.R.S32.HI R39, RZ, 0x5, R42 ;  /* 0x00000005ff277819 */ /* 0x002fe2000001142a */
[C---:B------:R-:W-:Y:S01]  /*43320*/  VIADD R40, R21.reuse, 0xfffffffd ;  /* 0xfffffffd15287836 */ /* 0x040fe20000000000 */
[----:B------:R-:W-:Y:S01]  /*43330*/  LEA R46, R36, UR26, 0x2 ;  /* 0x0000001a242e7c11 */ /* 0x000fe2000f8e10ff */
[C---:B------:R-:W-:Y:S01]  /*43340*/  VIADD R36, R21.reuse, 0xfffffff8 ;  /* 0xfffffff815247836 */ /* 0x040fe20000000000 */
[----:B------:R-:W-:Y:S01]  /*43350*/  LEA R38, R38, UR26, 0x2 ;  /* 0x0000001a26267c11 */ /* 0x000fe2000f8e10ff */
[----:B0-----:R-:W-:Y:S01]  /*43360*/  VIADD R34, R21, 0xfffffffa ;  /* 0xfffffffa15227836 */ /* 0x001fe20000000000 */
[----:B------:R-:W-:Y:S01]  /*43370*/  LEA R41, R41, UR26, 0x2 ;  /* 0x0000001a29297c11 */ /* 0x000fe2000f8e10ff */
[----:B------:R-:W3:Y:S01]  /*43380*/  LDL R72, [R37] ;  /* 0x0000000025487983 */ /* 0x000ee20000100800 */
[----:B------:R-:W-:-:S02]  /*43390*/  LEA R39, R39, UR26, 0x2 ;  /* 0x0000001a27277c11 */ /* 0x000fc4000f8e10ff */
[----:B------:R-:W-:Y:S01]  /*433a0*/  SHF.R.S32.HI R73, RZ, 0x5, R34 ;  /* 0x00000005ff497819 */ /* 0x000fe20000011422 */
[----:B------:R0:W3:Y:S01]  /*433b0*/  LDL R59, [R38] ;  /* 0x00000000263b7983 */ /* 0x0000e20000100800 */
[----:B------:R-:W-:-:S03]  /*433c0*/  SHF.R.S32.HI R75, RZ, 0x5, R36 ;  /* 0x00000005ff4b7819 */ /* 0x000fc60000011424 */
[----:B------:R-:W3:Y:S01]  /*433d0*/  LDL R46, [R46] ;  /* 0x000000002e2e7983 */ /* 0x000ee20000100800 */
[----:B0-----:R-:W-:-:S03]  /*433e0*/  SHF.R.S32.HI R38, RZ, 0x5, R40 ;  /* 0x00000005ff267819 */ /* 0x001fc60000011428 */
[----:B------:R0:W3:Y:S01]  /*433f0*/  LDL R74, [R41] ;  /* 0x00000000294a7983 */ /* 0x0000e20000100800 */
[----:B------:R-:W-:-:S03]  /*43400*/  IADD3 R37, PT, PT, R21, -0x7, RZ ;  /* 0xfffffff915257810 */ /* 0x000fc60007ffe0ff */
[----:B------:R1:W3:Y:S01]  /*43410*/  LDL R71, [R39] ;  /* 0x0000000027477983 */ /* 0x0002e20000100800 */
[----:B------:R-:W-:Y:S02]  /*43420*/  LEA R38, R38, UR26, 0x2 ;  /* 0x0000001a26267c11 */ /* 0x000fe4000f8e10ff */
[----:B0-----:R-:W-:-:S03]  /*43430*/  LEA R41, R73, UR26, 0x2 ;  /* 0x0000001a49297c11 */ /* 0x001fc6000f8e10ff */
[----:B------:R0:W3:Y:S01]  /*43440*/  LDL R69, [R38] ;  /* 0x0000000026457983 */ /* 0x0000e20000100800 */
[----:B-1----:R-:W-:Y:S02]  /*43450*/  LEA R39, R75, UR26, 0x2 ;  /* 0x0000001a4b277c11 */ /* 0x002fe4000f8e10ff */
[----:B------:R-:W-:Y:S01]  /*43460*/  SHF.R.S32.HI R73, RZ, 0x5, R37 ;  /* 0x00000005ff497819 */ /* 0x000fe20000011425 */
[----:B------:R-:W3:Y:S04]  /*43470*/  LDL R41, [R41] ;  /* 0x0000000029297983 */ /* 0x000ee80000100800 */
[----:B------:R-:W3:Y:S01]  /*43480*/  LDL R39, [R39] ;  /* 0x0000000027277983 */ /* 0x000ee20000100800 */
[----:B0-----:R-:W-:-:S06]  /*43490*/  LEA R38, R73, UR26, 0x2 ;  /* 0x0000001a49267c11 */ /* 0x001fcc000f8e10ff */
[----:B------:R-:W3:Y:S01]  /*434a0*/  LDL R38, [R38] ;  /* 0x0000000026267983 */ /* 0x000ee20000100800 */
[----:B--2---:R-:W-:Y:S02]  /*434b0*/  SHF.R.W.U32.HI R54, RZ, R53, R54 ;  /* 0x00000035ff367219 */ /* 0x004fe40000011e36 */
[----:B-----5:R-:W-:Y:S02]  /*434c0*/  SHF.R.W.U32.HI R50, RZ, R49, R50 ;  /* 0x00000031ff327219 */ /* 0x020fe40000011e32 */
[----:B----4-:R-:W-:Y:S01]  /*434d0*/  SHF.R.W.U32.HI R52, RZ, R51, R52 ;  /* 0x00000033ff347219 */ /* 0x010fe20000011e34 */
[----:B------:R-:W-:Y:S01]  /*434e0*/  VIADD R51, R23, 0x1 ;  /* 0x0000000117337836 */ /* 0x000fe20000000000 */
[----:B------:R-:W-:Y:S02]  /*434f0*/  LOP3.LUT R50, R50, 0x1, RZ, 0xc0, !PT ;  /* 0x0000000132327812 */ /* 0x000fe400078ec0ff */
[----:B------:R-:W-:Y:S02]  /*43500*/  LOP3.LUT R52, R52, 0x1, RZ, 0xc0, !PT ;  /* 0x0000000134347812 */ /* 0x000fe400078ec0ff */
[----:B------:R-:W-:-:S02]  /*43510*/  SHF.R.W.U32.HI R57, RZ, R56, R57 ;  /* 0x00000038ff397219 */ /* 0x000fc40000011e39 */
[----:B------:R-:W-:Y:S01]  /*43520*/  SHF.L.U32 R51, R52, R51, RZ ;  /* 0x0000003334337219 */ /* 0x000fe200000006ff */
[C---:B------:R-:W-:Y:S01]  /*43530*/  VIADD R52, R23.reuse, 0x3 ;  /* 0x0000000317347836 */ /* 0x040fe20000000000 */
[----:B------:R-:W-:Y:S02]  /*43540*/  IADD3 R49, PT, PT, R23, 0x2, RZ ;  /* 0x0000000217317810 */ /* 0x000fe40007ffe0ff */
[----:B------:R-:W-:Y:S02]  /*43550*/  LOP3.LUT R54, R54, 0x1, RZ, 0xc0, !PT ;  /* 0x0000000136367812 */ /* 0x000fe400078ec0ff */
[----:B------:R-:W-:Y:S02]  /*43560*/  SHF.L.U32 R50, R50, R23, RZ ;  /* 0x0000001732327219 */ /* 0x000fe400000006ff */
[----:B------:R-:W-:Y:S02]  /*43570*/  LOP3.LUT R57, R57, 0x1, RZ, 0xc0, !PT ;  /* 0x0000000139397812 */ /* 0x000fe400078ec0ff */
[----:B------:R-:W-:Y:S01]  /*43580*/  SHF.L.U32 R49, R54, R49, RZ ;  /* 0x0000003136317219 */ /* 0x000fe200000006ff */
[----:B------:R-:W-:Y:S01]  /*43590*/  VIADD R54, R23, 0x4 ;  /* 0x0000000417367836 */ /* 0x000fe20000000000 */
[----:B------:R-:W-:-:S02]  /*435a0*/  LOP3.LUT R50, R51, R50, R35, 0xfe, !PT ;  /* 0x0000003233327212 */ /* 0x000fc400078efe23 */
[----:B---3--:R-:W-:Y:S02]  /*435b0*/  SHF.R.W.U32.HI R64, RZ, R61, R64 ;  /* 0x0000003dff407219 */ /* 0x008fe40000011e40 */
[----:B------:R-:W-:Y:S02]  /*435c0*/  SHF.L.U32 R52, R57, R52, RZ ;  /* 0x0000003439347219 */ /* 0x000fe400000006ff */
[C---:B------:R-:W-:Y:S02]  /*435d0*/  IADD3 R35, PT, PT, R23.reuse, 0x5, RZ ;  /* 0x0000000517237810 */ /* 0x040fe40007ffe0ff */
[----:B------:R-:W-:Y:S02]  /*435e0*/  LOP3.LUT R64, R64, 0x1, RZ, 0xc0, !PT ;  /* 0x0000000140407812 */ /* 0x000fe400078ec0ff */
[----:B------:R-:W-:Y:S02]  /*435f0*/  SHF.R.W.U32.HI R68, RZ, R67, R68 ;  /* 0x00000043ff447219 */ /* 0x000fe40000011e44 */
[----:B------:R-:W-:Y:S01]  /*43600*/  SHF.R.W.U32.HI R70, RZ, R21, R70 ;  /* 0x00000015ff467219 */ /* 0x000fe20000011e46 */
[----:B------:R-:W-:Y:S01]  /*43610*/  VIADD R51, R23, 0x6 ;  /* 0x0000000617337836 */ /* 0x000fe20000000000 */
[----:B------:R-:W-:-:S02]  /*43620*/  SHF.R.W.U32.HI R59, RZ, R58, R59 ;  /* 0x0000003aff3b7219 */ /* 0x000fc40000011e3b */
[----:B------:R-:W-:Y:S01]  /*43630*/  SHF.R.W.U32.HI R46, RZ, R33, R46 ;  /* 0x00000021ff2e7219 */ /* 0x000fe20000011e2e */
[----:B------:R-:W-:Y:S01]  /*43640*/  VIADD R33, R23, 0xc ;  /* 0x0000000c17217836 */ /* 0x000fe20000000000 */
[----:B------:R-:W-:Y:S01]  /*43650*/  LOP3.LUT R59, R59, 0x1, RZ, 0xc0, !PT ;  /* 0x000000013b3b7812 */ /* 0x000fe200078ec0ff */
[----:B------:R-:W-:Y:S01]  /*43660*/  VIADD R53, R23, 0x7 ;  /* 0x0000000717357836 */ /* 0x000fe20000000000 */
[----:B------:R-:W-:Y:S02]  /*43670*/  LOP3.LUT R46, R46, 0x1, RZ, 0xc0, !PT ;  /* 0x000000012e2e7812 */ /* 0x000fe400078ec0ff */
[----:B------:R-:W-:Y:S02]  /*43680*/  LOP3.LUT R49, R52, R49, R50, 0xfe, !PT ;  /* 0x0000003134317212 */ /* 0x000fe400078efe32 */
[----:B------:R-:W-:Y:S02]  /*43690*/  SHF.L.U32 R54, R59, R54, RZ ;  /* 0x000000363b367219 */ /* 0x000fe400000006ff */
[----:B------:R-:W-:-:S02]  /*436a0*/  SHF.L.U32 R35, R64, R35, RZ ;  /* 0x0000002340237219 */ /* 0x000fc400000006ff */
[----:B------:R-:W-:Y:S02]  /*436b0*/  LOP3.LUT R68, R68, 0x1, RZ, 0xc0, !PT ;  /* 0x0000000144447812 */ /* 0x000fe400078ec0ff */
[----:B------:R-:W-:Y:S02]  /*436c0*/  LOP3.LUT R70, R70, 0x1, RZ, 0xc0, !PT ;  /* 0x0000000146467812 */ /* 0x000fe400078ec0ff */
[----:B------:R-:W-:Y:S02]  /*436d0*/  SHF.R.W.U32.HI R72, RZ, R43, R72 ;  /* 0x0000002bff487219 */ /* 0x000fe40000011e48 */
[----:B------:R-:W-:Y:S01]  /*436e0*/  SHF.R.W.U32.HI R74, RZ, R47, R74 ;  /* 0x0000002fff4a7219 */ /* 0x000fe20000011e4a */
[C---:B------:R-:W-:Y:S01]  /*436f0*/  VIADD R47, R23.reuse, 0x9 ;  /* 0x00000009172f7836 */ /* 0x040fe20000000000 */
[----:B------:R-:W-:Y:S01]  /*43700*/  SHF.R.W.U32.HI R69, RZ, R40, R69 ;  /* 0x00000028ff457219 */ /* 0x000fe20000011e45 */
[----:B------:R-:W-:Y:S01]  /*43710*/  VIADD R40, R23, 0xa ;  /* 0x0000000a17287836 */ /* 0x000fe20000000000 */
[----:B------:R-:W-:-:S02]  /*43720*/  SHF.R.W.U32.HI R71, RZ, R42, R71 ;  /* 0x0000002aff477219 */ /* 0x000fc40000011e47 */
[----:B------:R-:W-:Y:S01]  /*43730*/  SHF.R.W.U32.HI R41, RZ, R34, R41 ;  /* 0x00000022ff297219 */ /* 0x000fe20000011e29 */
[C---:B------:R-:W-:Y:S01]  /*43740*/  VIADD R34, R23.reuse, 0xd ;  /* 0x0000000d17227836 */ /* 0x040fe20000000000 */
[----:B------:R-:W-:Y:S02]  /*43750*/  SHF.L.U32 R46, R46, R33, RZ ;  /* 0x000000212e2e7219 */ /* 0x000fe400000006ff */
[----:B------:R-:W-:Y:S01]  /*43760*/  SHF.R.W.U32.HI R39, RZ, R36, R39 ;  /* 0x00000024ff277219 */ /* 0x000fe20000011e27 */
[C---:B------:R-:W-:Y:S01]  /*43770*/  VIADD R36, R23.reuse, 0xf ;  /* 0x0000000f17247836 */ /* 0x040fe20000000000 */
[C---:B------:R-:W-:Y:S02]  /*43780*/  IADD3 R43, PT, PT, R23.reuse, 0x8, RZ ;  /* 0x00000008172b7810 */ /* 0x040fe40007ffe0ff */
[C---:B------:R-:W-:Y:S02]  /*43790*/  IADD3 R42, PT, PT, R23.reuse, 0xb, RZ ;  /* 0x0000000b172a7810 */ /* 0x040fe40007ffe0ff */
[C---:B------:R-:W-:Y:S01]  /*437a0*/  IADD3 R33, PT, PT, R23.reuse, 0xe, RZ ;  /* 0x0000000e17217810 */ /* 0x040fe20007ffe0ff */
[----:B------:R-:W-:Y:S01]  /*437b0*/  VIADD R23, R23, 0x10 ;  /* 0x0000001017177836 */ /* 0x000fe20000000000 */
[----:B------:R-:W-:-:S02]  /*437c0*/  LOP3.LUT R35, R35, R54, R49, 0xfe, !PT ;  /* 0x0000003623237212 */ /* 0x000fc400078efe31 */
[----:B------:R-:W-:Y:S02]  /*437d0*/  SHF.L.U32 R68, R68, R51, RZ ;  /* 0x0000003344447219 */ /* 0x000fe400000006ff */
[----:B------:R-:W-:Y:S02]  /*437e0*/  SHF.L.U32 R53, R70, R53, RZ ;  /* 0x0000003546357219 */ /* 0x000fe400000006ff */
[----:B------:R-:W-:Y:S02]  /*437f0*/  LOP3.LUT R72, R72, 0x1, RZ, 0xc0, !PT ;  /* 0x0000000148487812 */ /* 0x000fe400078ec0ff */
[----:B------:R-:W-:Y:S02]  /*43800*/  LOP3.LUT R74, R74, 0x1, RZ, 0xc0, !PT ;  /* 0x000000014a4a7812 */ /* 0x000fe400078ec0ff */
[----:B------:R-:W-:Y:S02]  /*43810*/  LOP3.LUT R35, R53, R68, R35, 0xfe, !PT ;  /* 0x0000004435237212 */ /* 0x000fe400078efe23 */
[----:B------:R-:W-:-:S02]  /*43820*/  SHF.L.U32 R72, R72, R43, RZ ;  /* 0x0000002b48487219 */ /* 0x000fc400000006ff */
[----:B------:R-:W-:Y:S02]  /*43830*/  SHF.L.U32 R47, R74, R47, RZ ;  /* 0x0000002f4a2f7219 */ /* 0x000fe400000006ff */
[----:B------:R-:W-:Y:S02]  /*43840*/  LOP3.LUT R69, R69, 0x1, RZ, 0xc0, !PT ;  /* 0x0000000145457812 */ /* 0x000fe400078ec0ff */
[----:B------:R-:W-:Y:S02]  /*43850*/  LOP3.LUT R71, R71, 0x1, RZ, 0xc0, !PT ;  /* 0x0000000147477812 */ /* 0x000fe400078ec0ff */
[----:B------:R-:W-:Y:S02]  /*43860*/  ISETP.NE.AND P0, PT, R23, R19, PT ;  /* 0x000000131700720c */ /* 0x000fe40003f05270 */
[----:B------:R-:W-:Y:S02]  /*43870*/  LOP3.LUT R35, R47, R72, R35, 0xfe, !PT ;  /* 0x000000482f237212 */ /* 0x000fe400078efe23 */
[----:B------:R-:W-:-:S02]  /*43880*/  SHF.L.U32 R40, R69, R40, RZ ;  /* 0x0000002845287219 */ /* 0x000fc400000006ff */
[----:B------:R-:W-:Y:S02]  /*43890*/  SHF.L.U32 R42, R71, R42, RZ ;  /* 0x0000002a472a7219 */ /* 0x000fe400000006ff */
[----:B------:R-:W-:Y:S02]  /*438a0*/  LOP3.LUT R41, R41, 0x1, RZ, 0xc0, !PT ;  /* 0x0000000129297812 */ /* 0x000fe400078ec0ff */
[----:B------:R-:W-:Y:S02]  /*438b0*/  SHF.R.W.U32.HI R38, RZ, R37, R38 ;  /* 0x00000025ff267219 */ /* 0x000fe40000011e26 */
[----:B------:R-:W-:Y:S02]  /*438c0*/  LOP3.LUT R35, R42, R40, R35, 0xfe, !PT ;  /* 0x000000282a237212 */ /* 0x000fe400078efe23 */
[----:B------:R-:W-:Y:S02]  /*438d0*/  SHF.L.U32 R34, R41, R34, RZ ;  /* 0x0000002229227219 */ /* 0x000fe400000006ff */
[----:B------:R-:W-:-:S02]  /*438e0*/  LOP3.LUT R38, R38, 0x1, RZ, 0xc0, !PT ;  /* 0x0000000126267812 */ /* 0x000fc400078ec0ff */
[----:B------:R-:W-:Y:S02]  /*438f0*/  LOP3.LUT R39, R39, 0x1, RZ, 0xc0, !PT ;  /* 0x0000000127277812 */ /* 0x000fe400078ec0ff */
[----:B------:R-:W-:Y:S02]  /*43900*/  LOP3.LUT R35, R34, R46, R35, 0xfe, !PT ;  /* 0x0000002e22237212 */ /* 0x000fe400078efe23 */
[----:B------:R-:W-:Y:S02]  /*43910*/  SHF.L.U32 R38, R38, R33, RZ ;  /* 0x0000002126267219 */ /* 0x000fe400000006ff */
[----:B------:R-:W-:Y:S02]  /*43920*/  SHF.L.U32 R36, R39, R36, RZ ;  /* 0x0000002427247219 */ /* 0x000fe400000006ff */
[----:B------:R-:W-:Y:S02]  /*43930*/  IADD3 R21, PT, PT, R21, -0x10, RZ ;  /* 0xfffffff015157810 */ /* 0x000fe40007ffe0ff */
[----:B------:R-:W-:Y:S01]  /*43940*/  LOP3.LUT R35, R36, R38, R35, 0xfe, !PT ;  /* 0x0000002624237212 */ /* 0x000fe200078efe23 */
[----:B------:R-:W-:Y:S06]  /*43950*/  @P0 BRA `(.L_x_381) ;  /* 0xfffffff400d80947 */ /* 0x000fec000383ffff */
.L_x_380:
        /* <DEDUP_REMOVED lines=13> */
[----:B------:R-:W-:Y:S01]  /*43a30*/  IADD3 R38, PT, PT, -R39, R6, RZ ;  /* 0x0000000627267210 */ /* 0x000fe20007ffe1ff */
[C---:B------:R-:W-:Y:S01]  /*43a40*/  VIADD R49, R23.reuse, 0x4 ;  /* 0x0000000417317836 */ /* 0x040fe20000000000 */
[----:B------:R-:W-:Y:S01]  /*43a50*/  SHF.R.S32.HI R21, RZ, 0x5, R19 ;  /* 0x00000005ff157819 */ /* 0x000fe20000011413 */
[C---:B------:R-:W-:Y:S01]  /*43a60*/  IMAD.IADD R42, R6.reuse, 0x1, -R43 ;  /* 0x00000001062a7824 */ /* 0x040fe200078e0a2b */
[----:B------:R-:W-:Y:S01]  /*43a70*/  SHF.R.S32.HI R34, RZ, 0x5, R36 ;  /* 0x00000005ff227819 */ /* 0x000fe20000011424 */
[----:B------:R-:W-:Y:S01]  /*43a80*/  IMAD.IADD R50, R6, 0x1, -R49 ;  /* 0x0000000106327824 */ /* 0x000fe200078e0a31 */
[----:B------:R-:W-:Y:S01]  /*43a90*/  SHF.R.S32.HI R40, RZ, 0x5, R38 ;  /* 0x00000005ff287819 */ /* 0x000fe20000011426 */
[C---:B------:R-:W-:Y:S01]  /*43aa0*/  VIADD R53, R23.reuse, 0x5 ;  /* 0x0000000517357836 */ /* 0x040fe20000000000 */
[----:B------:R-:W-:Y:S01]  /*43ab0*/  LEA R37, R34, UR26, 0x2 ;  /* 0x0000001a22257c11 */ /* 0x000fe2000f8e10ff */
[----:B------:R-:W-:Y:S01]  /*43ac0*/  VIADD R61, R23, 0x7 ;  /* 0x00000007173d7836 */ /* 0x000fe20000000000 */
[----:B------:R-:W-:Y:S01]  /*43ad0*/  LEA R40, R40, UR26, 0x2 ;  /* 0x0000001a28287c11 */ /* 0x000fe2000f8e10ff */
[----:B------:R-:W-:Y:S01]  /*43ae0*/  IMAD.IADD R56, R6, 0x1, -R57 ;  /* 0x0000000106387824 */ /* 0x000fe200078e0a39 */
[----:B------:R-:W-:-:S02]  /*43af0*/  LEA R21, R21, UR26, 0x2 ;  /* 0x0000001a15157c11 */ /* 0x000fc4000f8e10ff */
[----:B------:R-:W-:Y:S01]  /*43b00*/  SHF.R.S32.HI R47, RZ, 0x5, R50 ;  /* 0x00000005ff2f7819 */ /* 0x000fe20000011432 */
[----:B------:R-:W2:Y:S01]  /*43b10*/  LDL R37, [R37] ;  /* 0x0000000025257983 */ /* 0x000ea20000100800 */
[----:B------:R-:W-:Y:S02]  /*43b20*/  SHF.R.S32.HI R46, RZ, 0x5, R42 ;  /* 0x00000005ff2e7819 */ /* 0x000fe4000001142a */
[----:B------:R-:W-:Y:S01]  /*43b30*/  IADD3 R52, PT, PT, -R53, R6, RZ ;  /* 0x0000000635347210 */ /* 0x000fe20007ffe1ff */
[----:B------:R3:W5:Y:S01]  /*43b40*/  LDL R41, [R40] ;  /* 0x0000000028297983 */ /* 0x0007620000100800 */
[----:B------:R-:W-:-:S03]  /*43b50*/  IMAD.IADD R64, R6, 0x1, -R61 ;  /* 0x0000000106407824 */ /* 0x000fc600078e0a3d */
[----:B------:R-:W4:Y:S01]  /*43b60*/  LDL R34, [R21] ;  /* 0x0000000015227983 */ /* 0x000f220000100800 */
[----:B------:R-:W-:Y:S02]  /*43b70*/  LEA R51, R47, UR26, 0x2 ;  /* 0x0000001a2f337c11 */ /* 0x000fe4000f8e10ff */
[----:B------:R-:W-:Y:S02]  /*43b80*/  LEA R46, R46, UR26, 0x2 ;  /* 0x0000001a2e2e7c11 */ /* 0x000fe4000f8e10ff */
[----:B------:R-:W-:Y:S02]  /*43b90*/  SHF.R.S32.HI R54, RZ, 0x5, R52 ;  /* 0x00000005ff367819 */ /* 0x000fe40000011434 */
[----:B------:R-:W-:Y:S01]  /*43ba0*/  SHF.R.S32.HI R58, RZ, 0x5, R56 ;  /* 0x00000005ff3a7819 */ /* 0x000fe20000011438 */
[----:B------:R-:W4:Y:S01]  /*43bb0*/  LDL R47, [R46] ;  /* 0x000000002e2f7983 */ /* 0x000f220000100800 */
[----:B------:R-:W-:Y:S02]  /*43bc0*/  SHF.R.S32.HI R59, RZ, 0x5, R64 ;  /* 0x00000005ff3b7819 */ /* 0x000fe40000011440 */
[----:B------:R-:W-:Y:S01]  /*43bd0*/  LEA R54, R54, UR26, 0x2 ;  /* 0x0000001a36367c11 */ /* 0x000fe2000f8e10ff */
[----:B------:R-:W4:Y:S01]  /*43be0*/  LDL R51, [R51] ;  /* 0x0000000033337983 */ /* 0x000f220000100800 */
[----:B------:R-:W-:-:S02]  /*43bf0*/  LEA R58, R58, UR26, 0x2 ;  /* 0x0000001a3a3a7c11 */ /* 0x000fc4000f8e10ff */
[----:B---3--:R-:W-:Y:S01]  /*43c00*/  LEA R40, R59, UR26, 0x2 ;  /* 0x0000001a3b287c11 */ /* 0x008fe2000f8e10ff */
[----:B------:R-:W3:Y:S04]  /*43c10*/  LDL R21, [R54] ;  /* 0x0000000036157983 */ /* 0x000ee80000100800 */
[----:B------:R-:W3:Y:S04]  /*43c20*/  LDL R59, [R58] ;  /* 0x000000003a3b7983 */ /* 0x000ee80000100800 */
[----:B------:R-:W3:Y:S01]  /*43c30*/  LDL R67, [R40] ;  /* 0x0000000028437983 */ /* 0x000ee20000100800 */
[----:B--2---:R-:W-:-:S02]  /*43c40*/  SHF.R.W.U32.HI R37, RZ, R36, R37 ;  /* 0x00000024ff257219 */ /* 0x004fc40000011e25 */
[----:B-----5:R-:W-:Y:S02]  /*43c50*/  SHF.R.W.U32.HI R41, RZ, R38, R41 ;  /* 0x00000026ff297219 */ /* 0x020fe40000011e29 */
[----:B----4-:R-:W-:Y:S02]  /*43c60*/  SHF.R.W.U32.HI R34, RZ, R19, R34 ;  /* 0x00000013ff227219 */ /* 0x010fe40000011e22 */
[----:B------:R-:W-:Y:S02]  /*43c70*/  LOP3.LUT R36, R37, 0x1, RZ, 0xc0, !PT ;  /* 0x0000000125247812 */ /* 0x000fe400078ec0ff */
[----:B------:R-:W-:Y:S02]  /*43c80*/  LOP3.LUT R38, R41, 0x1, RZ, 0xc0, !PT ;  /* 0x0000000129267812 */ /* 0x000fe400078ec0ff */
[----:B------:R-:W-:Y:S02]  /*43c90*/  LOP3.LUT R34, R34, 0x1, RZ, 0xc0, !PT ;  /* 0x0000000122227812 */ /* 0x000fe400078ec0ff */
[----:B------:R-:W-:-:S02]  /*43ca0*/  SHF.L.U32 R33, R36, R33, RZ ;  /* 0x0000002124217219 */ /* 0x000fc400000006ff */
[----:B------:R-:W-:Y:S02]  /*43cb0*/  SHF.L.U32 R38, R38, R39, RZ ;  /* 0x0000002726267219 */ /* 0x000fe400000006ff */
[----:B------:R-:W-:Y:S02]  /*43cc0*/  SHF.L.U32 R34, R34, R23, RZ ;  /* 0x0000001722227219 */ /* 0x000fe400000006ff */
[----:B------:R-:W-:Y:S02]  /*43cd0*/  SHF.R.W.U32.HI R47, RZ, R42, R47 ;  /* 0x0000002aff2f7219 */ /* 0x000fe40000011e2f */
[----:B------:R-:W-:Y:S02]  /*43ce0*/  SHF.R.W.U32.HI R51, RZ, R50, R51 ;  /* 0x00000032ff337219 */ /* 0x000fe40000011e33 */
[----:B------:R-:W-:Y:S02]  /*43cf0*/  LOP3.LUT R33, R38, R34, R33, 0xfe, !PT ;  /* 0x0000002226217212 */ /* 0x000fe400078efe21 */
[----:B------:R-:W-:-:S02]  /*43d00*/  LOP3.LUT R36, R47, 0x1, RZ, 0xc0, !PT ;  /* 0x000000012f247812 */ /* 0x000fc400078ec0ff */
[----:B------:R-:W-:Y:S02]  /*43d10*/  LOP3.LUT R34, R51, 0x1, RZ, 0xc0, !PT ;  /* 0x0000000133227812 */ /* 0x000fe400078ec0ff */
[----:B---3--:R-:W-:Y:S02]  /*43d20*/  SHF.R.W.U32.HI R21, RZ, R52, R21 ;  /* 0x00000034ff157219 */ /* 0x008fe40000011e15 */
[----:B------:R-:W-:Y:S02]  /*43d30*/  SHF.R.W.U32.HI R59, RZ, R56, R59 ;  /* 0x00000038ff3b7219 */ /* 0x000fe40000011e3b */
[----:B------:R-:W-:Y:S02]  /*43d40*/  SHF.L.U32 R36, R36, R43, RZ ;  /* 0x0000002b24247219 */ /* 0x000fe400000006ff */
[----:B------:R-:W-:Y:S02]  /*43d50*/  SHF.L.U32 R34, R34, R49, RZ ;  /* 0x0000003122227219 */ /* 0x000fe400000006ff */
[----:B------:R-:W-:-:S02]  /*43d60*/  LOP3.LUT R38, R21, 0x1, RZ, 0xc0, !PT ;  /* 0x0000000115267812 */ /* 0x000fc400078ec0ff */
[----:B------:R-:W-:Y:S02]  /*43d70*/  SHF.R.W.U32.HI R67, RZ, R64, R67 ;  /* 0x00000040ff437219 */ /* 0x000fe40000011e43 */
[----:B------:R-:W-:Y:S02]  /*43d80*/  LOP3.LUT R40, R59, 0x1, RZ, 0xc0, !PT ;  /* 0x000000013b287812 */ /* 0x000fe400078ec0ff */
[----:B------:R-:W-:Y:S02]  /*43d90*/  LOP3.LUT R33, R34, R33, R36, 0xfe, !PT ;  /* 0x0000002122217212 */ /* 0x000fe400078efe24 */
[----:B------:R-:W-:Y:S02]  /*43da0*/  SHF.L.U32 R38, R38, R53, RZ ;  /* 0x0000003526267219 */ /* 0x000fe400000006ff */
[----:B------:R-:W-:Y:S02]  /*43db0*/  LOP3.LUT R34, R67, 0x1, RZ, 0xc0, !PT ;  /* 0x0000000143227812 */ /* 0x000fe400078ec0ff */
[----:B------:R-:W-:-:S02]  /*43dc0*/  SHF.L.U32 R40, R40, R57, RZ ;  /* 0x0000003928287219 */ /* 0x000fc400000006ff */
[----:B------:R-:W-:Y:S02]  /*43dd0*/  SHF.L.U32 R34, R34, R61, RZ ;  /* 0x0000003d22227219 */ /* 0x000fe400000006ff */
[----:B------:R-:W-:Y:S02]  /*43de0*/  LOP3.LUT R38, R40, R33, R38, 0xfe, !PT ;  /* 0x0000002128267212 */ /* 0x000fe400078efe26 */
[----:B------:R-:W-:Y:S02]  /*43df0*/  IADD3 R23, PT, PT, R23, 0x8, RZ ;  /* 0x0000000817177810 */ /* 0x000fe40007ffe0ff */
[----:B------:R-:W-:-:S07]  /*43e00*/  LOP3.LUT R35, R35, R38, R34, 0xfe, !PT ;  /* 0x0000002623237212 */ /* 0x000fce00078efe22 */
.L_x_383:
[----:B------:R-:W-:Y:S05]  /*43e10*/  @!P1 BRA `(.L_x_382) ;  /* 0x00000004001c9947 */ /* 0x000fea0003800000 */
[----:B------:R-:W-:-:S05]  /*43e20*/  VIADD R19, R15, 0x7 ;  /* 0x000000070f137836 */ /* 0x000fca0000000000 */
        /* <DEDUP_REMOVED lines=8> */
[----:B------:R-:W-:Y:S02]  /*43eb0*/  VIADD R47, R23, 0x3 ;  /* 0x00000003172f7836 */ /* 0x000fe40000000000 */
[C---:B------:R-:W-:Y:S01]  /*43ec0*/  IMAD.IADD R40, R6.reuse, 0x1, -R41 ;  /* 0x0000000106287824 */ /* 0x040fe200078e0a29 */
[-C--:B------:R-:W-:Y:S01]  /*43ed0*/  IADD3 R36, PT, PT, -R37, R6.reuse, RZ ;  /* 0x0000000625247210 */ /* 0x080fe20007ffe1ff */
[----:B------:R-:W-:Y:S01]  /*43ee0*/  IMAD.IADD R19, R6, 0x1, -R23 ;  /* 0x0000000106137824 */ /* 0x000fe200078e0a17 */
[----:B------:R-:W-:Y:S02]  /*43ef0*/  IADD3 R46, PT, PT, -R47, R6, RZ ;  /* 0x000000062f2e7210 */ /* 0x000fe40007ffe1ff */
[----:B------:R-:W-:Y:S02]  /*43f00*/  SHF.R.S32.HI R34, RZ, 0x5, R36 ;  /* 0x00000005ff227819 */ /* 0x000fe40000011424 */
[----:B------:R-:W-:-:S02]  /*43f10*/  SHF.R.S32.HI R39, RZ, 0x5, R40 ;  /* 0x00000005ff277819 */ /* 0x000fc40000011428 */
[----:B------:R-:W-:Y:S02]  /*43f20*/  SHF.R.S32.HI R21, RZ, 0x5, R19 ;  /* 0x00000005ff157819 */ /* 0x000fe40000011413 */
[----:B------:R-:W-:Y:S02]  /*43f30*/  SHF.R.S32.HI R43, RZ, 0x5, R46 ;  /* 0x00000005ff2b7819 */ /* 0x000fe4000001142e */
[----:B------:R-:W-:Y:S02]  /*43f40*/  LEA R38, R34, UR26, 0x2 ;  /* 0x0000001a22267c11 */ /* 0x000fe4000f8e10ff */
[----:B------:R-:W-:Y:S02]  /*43f50*/  LEA R42, R39, UR26, 0x2 ;  /* 0x0000001a272a7c11 */ /* 0x000fe4000f8e10ff */
[----:B------:R-:W-:Y:S01]  /*43f60*/  LEA R21, R21, UR26, 0x2 ;  /* 0x0000001a15157c11 */ /* 0x000fe2000f8e10ff */
[----:B------:R-:W2:Y:S01]  /*43f70*/  LDL R39, [R38] ;  /* 0x0000000026277983 */ /* 0x000ea20000100800 */
[----:B------:R-:W-:-:S03]  /*43f80*/  LEA R49, R43, UR26, 0x2 ;  /* 0x0000001a2b317c11 */ /* 0x000fc6000f8e10ff */
        /* <DEDUP_REMOVED lines=15> */
[----:B------:R-:W-:Y:S01]  /*44080*/  LOP3.LUT R34, R40, R34, R37, 0xfe, !PT ;  /* 0x0000002228227212 */ /* 0x000fe200078efe25 */
[----:B------:R-:W-:-:S03]  /*44090*/  VIADD R23, R23, 0x4 ;  /* 0x0000000417177836 */ /* 0x000fc60000000000 */
[----:B------:R-:W-:-:S07]  /*440a0*/  LOP3.LUT R35, R35, R34, R46, 0xfe, !PT ;  /* 0x0000002223237212 */ /* 0x000fce00078efe2e */
.L_x_384:
[----:B------:R-:W-:Y:S05]  /*440b0*/  @!P1 BRA `(.L_x_382) ;  /* 0x0000000000749947 */ /* 0x000fea0003800000 */
[----:B------:R-:W-:-:S05]  /*440c0*/  IMAD.IADD R19, R6, 0x1, -R23 ;  /* 0x0000000106137824 */ /* 0x000fca00078e0a17 */
        /* <DEDUP_REMOVED lines=11> */
[----:B------:R-:W-:-:S06]  /*44180*/  IMAD.IADD R21, R6, 0x1, -R19 ;  /* 0x0000000106157824 */ /* 0x000fcc00078e0a13 */
[----:B------:R-:W-:Y:S01]  /*44190*/  @P0 VIADD R33, R23, 0x2 ;  /* 0x0000000217210836 */ /* 0x000fe20000000000 */
[----:B------:R-:W-:-:S04]  /*441a0*/  SHF.R.S32.HI R23, RZ, 0x5, R21 ;  /* 0x00000005ff177819 */ /* 0x000fc80000011415 */
[----:B------:R-:W-:Y:S02]  /*441b0*/  @P0 IADD3 R36, PT, PT, -R33, R6, RZ ;  /* 0x0000000621240210 */ /* 0x000fe40007ffe1ff */
[----:B------:R-:W-:Y:S02]  /*441c0*/  LEA R23, R23, UR26, 0x2 ;  /* 0x0000001a17177c11 */ /* 0x000fe4000f8e10ff */
[----:B------:R-:W-:-:S03]  /*441d0*/  @P0 SHF.R.S32.HI R37, RZ, 0x5, R36 ;  /* 0x00000005ff250819 */ /* 0x000fc60000011424 */
[----:B------:R-:W2:Y:S01]  /*441e0*/  LDL R34, [R23] ;  /* 0x0000000017227983 */ /* 0x000ea20000100800 */
[----:B------:R-:W-:-:S06]  /*441f0*/  @P0 LEA R37, R37, UR26, 0x2 ;  /* 0x0000001a25250c11 */ /* 0x000fcc000f8e10ff */
        /* <DEDUP_REMOVED lines=9> */
.L_x_382:
[----:B------:R-:W-:Y:S01]  /*44290*/  SHF.R.U32.HI R19, RZ, R22, R35 ;  /* 0x00000016ff137219 */ /* 0x000fe20000011623 */
[----:B------:R-:W-:-:S03]  /*442a0*/  IMAD.MOV.U32 R51, RZ, RZ, R32 ;  /* 0x000000ffff337224 */ /* 0x000fc600078e0020 */
[----:B------:R-:W-:-:S04]  /*442b0*/  LOP3.LUT R19, R19, 0x1, RZ, 0xc0, !PT ;  /* 0x0000000113137812 */ /* 0x000fc800078ec0ff */
[----:B------:R-:W-:-:S13]  /*442c0*/  ISETP.NE.U32.AND P0, PT, R19, 0x1, PT ;  /* 0x000000011300780c */ /* 0x000fda0003f05070 */
[----:B------:R-:W-:Y:S05]  /*442d0*/  @!P0 BRA `(.L_x_378) ;  /* 0x0000001000c08947 */ /* 0x000fea0003800000 */
[----:B------:R-:W-:Y:S01]  /*442e0*/  ISETP.GE.U32.AND P0, PT, R6, 0x3, PT ;  /* 0x000000030600780c */ /* 0x000fe20003f06070 */
[----:B------:R-:W-:Y:S02]  /*442f0*/  HFMA2 R51, -RZ, RZ, 0, 5.9604644775390625e-08 ;  /* 0x00000001ff337431 */ /* 0x000fe400000001ff */
[----:B------:R-:W-:-:S10]  /*44300*/  IMAD.MOV.U32 R35, RZ, RZ, R14 ;  /* 0x000000ffff237224 */ /* 0x000fd400078e000e */
[----:B------:R-:W-:Y:S05]  /*44310*/  @!P0 BRA `(.L_x_378) ;  /* 0x0000001000b08947 */ /* 0x000fea0003800000 */
[----:B------:R-:W-:Y:S01]  /*44320*/  VIADD R19, R15, 0xfffffffd ;  /* 0xfffffffd0f137836 */ /* 0x000fe20000000000 */
[----:B------:R-:W-:Y:S01]  /*44330*/  LOP3.LUT P1, RZ, R22, 0xf, RZ, 0xc0, !PT ;  /* 0x0000000f16ff7812 */ /* 0x000fe2000782c0ff */
[----:B------:R-:W-:Y:S01]  /*44340*/  IMAD.MOV.U32 R23, RZ, RZ, RZ ;  /* 0x000000ffff177224 */ /* 0x000fe200078e00ff */
[----:B------:R-:W-:Y:S02]  /*44350*/  MOV R64, RZ ;  /* 0x000000ff00407202 */ /* 0x000fe40000000f00 */
[----:B------:R-:W-:-:S13]  /*44360*/  ISETP.GE.U32.AND P0, PT, R19, 0xf, PT ;  /* 0x0000000f1300780c */ /* 0x000fda0003f06070 */
[----:B------:R-:W-:Y:S05]  /*44370*/  @!P0 BRA `(.L_x_385) ;  /* 0x0000000800388947 */ /* 0x000fea0003800000 */
[----:B------:R-:W-:Y:S01]  /*44380*/  LOP3.LUT R76, R22, 0xfffffff0, RZ, 0xc0, !PT ;  /* 0xfffffff0164c7812 */ /* 0x000fe200078ec0ff */
[----:B------:R-:W-:Y:S01]  /*44390*/  IMAD.MOV.U32 R23, RZ, RZ, RZ ;  /* 0x000000ffff177224 */ /* 0x000fe200078e00ff */
[----:B------:R-:W-:-:S06]  /*443a0*/  UMOV UR4, URZ ;  /* 0x000000ff00047c82 */ /* 0x000fcc0008000000 */
.L_x_386:
        /* <DEDUP_REMOVED lines=11> */
[----:B------:R-:W-:Y:S01]  /*44460*/  LEA R36, R32, UR26, 0x2 ;  /* 0x0000001a20247c11 */ /* 0x000fe2000f8e10ff */
[C---:B------:R-:W-:Y:S01]  /*44470*/  VIADD R43, R23.reuse, 0x8 ;  /* 0x00000008172b7836 */ /* 0x040fe20000000000 */
[C---:B------:R-:W-:Y:S01]  /*44480*/  IADD3 R49, PT, PT, R23.reuse, 0x7, RZ ;  /* 0x0000000717317810 */ /* 0x040fe20007ffe0ff */
[C---:B------:R-:W-:Y:S01]  /*44490*/  VIADD R51, R23.reuse, 0x6 ;  /* 0x0000000617337836 */ /* 0x040fe20000000000 */
[----:B------:R-:W-:Y:S01]  /*444a0*/  SHF.R.S32.HI R32, RZ, 0x5, R72 ;  /* 0x00000005ff207819 */ /* 0x000fe20000011448 */
[----:B------:R-:W-:Y:S01]  /*444b0*/  IMAD.IADD R54, R6, 0x1, -R53 ;  /* 0x0000000106367824 */ /* 0x000fe200078e0a35 */
[----:B------:R-:W-:Y:S01]  /*444c0*/  LEA R38, R34, UR26, 0x2 ;  /* 0x0000001a22267c11 */ /* 0x000fe2000f8e10ff */
[----:B------:R-:W-:Y:S01]  /*444d0*/  VIADD R47, R23, 0x9 ;  /* 0x00000009172f7836 */ /* 0x000fe20000000000 */
[-C--:B------:R-:W-:Y:S01]  /*444e0*/  IADD3 R58, PT, PT, -R57, R6.reuse, RZ ;  /* 0x00000006393a7210 */ /* 0x080fe20007ffe1ff */
[----:B------:R-:W-:Y:S01]  /*444f0*/  IMAD.IADD R46, R6, 0x1, -R51 ;  /* 0x00000001062e7824 */ /* 0x000fe200078e0a33 */
[----:B------:R-:W-:Y:S01]  /*44500*/  SHF.R.S32.HI R34, RZ, 0x5, R74 ;  /* 0x00000005ff227819 */ /* 0x000fe2000001144a */
[----:B------:R2:W3:Y:S01]  /*44510*/  LDL R87, [R38] ;  /* 0x0000000026577983 */ /* 0x0004e20000100800 */
[----:B------:R-:W-:Y:S01]  /*44520*/  LEA R40, R32, UR26, 0x2 ;  /* 0x0000001a20287c11 */ /* 0x000fe2000f8e10ff */
[----:B------:R-:W-:Y:S01]  /*44530*/  IMAD.IADD R32, R6, 0x1, -R43 ;  /* 0x0000000106207824 */ /* 0x000fe200078e0a2b */
[-C--:B------:R-:W-:Y:S01]  /*44540*/  IADD3 R56, PT, PT, -R49, R6.reuse, RZ ;  /* 0x0000000631387210 */ /* 0x080fe20007ffe1ff */
[----:B------:R5:W4:Y:S01]  /*44550*/  LDL R85, [R36] ;  /* 0x0000000024557983 */ /* 0x000b220000100800 */
[C---:B------:R-:W-:Y:S01]  /*44560*/  IADD3 R39, PT, PT, R23.reuse, 0xa, RZ ;  /* 0x0000000a17277810 */ /* 0x040fe20007ffe0ff */
[C---:B------:R-:W-:Y:S01]  /*44570*/  VIADD R41, R23.reuse, 0xb ;  /* 0x0000000b17297836 */ /* 0x040fe20000000000 */
[----:B------:R-:W-:Y:S01]  /*44580*/  SHF.R.S32.HI R50, RZ, 0x5, R58 ;  /* 0x00000005ff327819 */ /* 0x000fe2000001143a */
[C---:B------:R-:W-:Y:S01]  /*44590*/  VIADD R35, R23.reuse, 0xc ;  /* 0x0000000c17237836 */ /* 0x040fe20000000000 */
[----:B------:R-:W-:Y:S01]  /*445a0*/  LEA R42, R34, UR26, 0x2 ;  /* 0x0000001a222a7c11 */ /* 0x000fe2000f8e10ff */
[----:B------:R0:W4:Y:S01]  /*445b0*/  LDL R89, [R40] ;  /* 0x0000000028597983 */ /* 0x0001220000100800 */
[----:B------:R-:W-:Y:S01]  /*445c0*/  SHF.R.S32.HI R52, RZ, 0x5, R54 ;  /* 0x00000005ff347819 */ /* 0x000fe20000011436 */
[----:B------:R-:W-:Y:S01]  /*445d0*/  VIADD R21, R23, 0xe ;  /* 0x0000000e17157836 */ /* 0x000fe20000000000 */
[----:B--2---:R-:W-:Y:S01]  /*445e0*/  SHF.R.S32.HI R38, RZ, 0x5, R56 ;  /* 0x00000005ff267819 */ /* 0x004fe20000011438 */
[----:B------:R-:W-:Y:S01]  /*445f0*/  IMAD.IADD R34, R6, 0x1, -R47 ;  /* 0x0000000106227824 */ /* 0x000fe200078e0a2f */
[----:B-----5:R-:W-:Y:S01]  /*44600*/  IADD3 R36, PT, PT, -R39, R6, RZ ;  /* 0x0000000627247210 */ /* 0x020fe20007ffe1ff */
[----:B------:R-:W2:Y:S01]  /*44610*/  LDL R91, [R42] ;  /* 0x000000002a5b7983 */ /* 0x000ea20000100800 */
[----:B------:R-:W-:Y:S01]  /*44620*/  SHF.R.S32.HI R67, RZ, 0x5, R32 ;  /* 0x00000005ff437819 */ /* 0x000fe20000011420 */
[----:B------:R-:W-:Y:S01]  /*44630*/  VIADD R33, R23, 0xf ;  /* 0x0000000f17217836 */ /* 0x000fe20000000000 */
[----:B------:R-:W-:Y:S01]  /*44640*/  LEA R50, R50, UR26, 0x2 ;  /* 0x0000001a32327c11 */ /* 0x000fe2000f8e10ff */
[----:B0-----:R-:W-:Y:S01]  /*44650*/  IMAD.IADD R40, R6, 0x1, -R41 ;  /* 0x0000000106287824 */ /* 0x001fe200078e0a29 */
[----:B------:R-:W-:-:S02]  /*44660*/  SHF.R.S32.HI R59, RZ, 0x5, R46 ;  /* 0x00000005ff3b7819 */ /* 0x000fc4000001142e */
[----:B------:R-:W-:Y:S01]  /*44670*/  LEA R52, R52, UR26, 0x2 ;  /* 0x0000001a34347c11 */ /* 0x000fe2000f8e10ff */
[----:B------:R0:W5:Y:S01]  /*44680*/  LDL R93, [R50] ;  /* 0x00000000325d7983 */ /* 0x0001620000100800 */
[----:B------:R-:W-:Y:S01]  /*44690*/  LEA R61, R38, UR26, 0x2 ;  /* 0x0000001a263d7c11 */ /* 0x000fe2000f8e10ff */
[----:B------:R-:W-:Y:S01]  /*446a0*/  IMAD.IADD R38, R6, 0x1, -R35 ;  /* 0x0000000106267824 */ /* 0x000fe200078e0a23 */
[----:B------:R-:W-:Y:S01]  /*446b0*/  SHF.R.S32.HI R75, RZ, 0x5, R36 ;  /* 0x00000005ff4b7819 */ /* 0x000fe20000011424 */
[----:B------:R1:W5:Y:S01]  /*446c0*/  LDL R95, [R52] ;  /* 0x00000000345f7983 */ /* 0x0003620000100800 */
[----:B------:R-:W-:Y:S02]  /*446d0*/  LEA R67, R67, UR26, 0x2 ;  /* 0x0000001a43437c11 */ /* 0x000fe4000f8e10ff */
[----:B------:R-:W-:Y:S01]  /*446e0*/  IADD3 R37, PT, PT, R23, 0xd, RZ ;  /* 0x0000000d17257810 */ /* 0x000fe20007ffe0ff */
[----:B------:R-:W5:Y:S01]  /*446f0*/  LDL R99, [R61] ;  /* 0x000000003d637983 */ /* 0x000f620000100800 */
[----:B------:R-:W-:-:S02]  /*44700*/  SHF.R.S32.HI R69, RZ, 0x5, R34 ;  /* 0x00000005ff457819 */ /* 0x000fc40000011422 */
[----:B------:R-:W-:Y:S01]  /*44710*/  LEA R59, R59, UR26, 0x2 ;  /* 0x0000001a3b3b7c11 */ /* 0x000fe2000f8e10ff */
[----:B------:R-:W5:Y:S01]  /*44720*/  LDL R81, [R67] ;  /* 0x0000000043517983 */ /* 0x000f620000100800 */
[----:B0-----:R-:W-:Y:S02]  /*44730*/  SHF.R.S32.HI R50, RZ, 0x5, R40 ;  /* 0x00000005ff327819 */ /* 0x001fe40000011428 */
[----:B-1----:R-:W-:Y:S01]  /*44740*/  SHF.R.S32.HI R52, RZ, 0x5, R38 ;  /* 0x00000005ff347819 */ /* 0x002fe20000011426 */
[----:B------:R0:W5:Y:S01]  /*44750*/  LDL R97, [R59] ;  /* 0x000000003b617983 */ /* 0x0001620000100800 */
[----:B------:R-:W-:Y:S02]  /*44760*/  LEA R77, R75, UR26, 0x2 ;  /* 0x0000001a4b4d7c11 */ /* 0x000fe4000f8e10ff */
[----:B------:R-:W-:Y:S02]  /*44770*/  IADD3 R42, PT, PT, -R37, R6, RZ ;  /* 0x00000006252a7210 */ /* 0x000fe40007ffe1ff */
[----:B------:R-:W-:-:S02]  /*44780*/  LEA R79, R69, UR26, 0x2 ;  /* 0x0000001a454f7c11 */ /* 0x000fc4000f8e10ff */
[----:B------:R-:W-:Y:S01]  /*44790*/  LEA R75, R50, UR26, 0x2 ;  /* 0x0000001a324b7c11 */ /* 0x000fe2000f8e10ff */
[----:B------:R-:W-:Y:S01]  /*447a0*/  IMAD.IADD R50, R6, 0x1, -R21 ;  /* 0x0000000106327824 */ /* 0x000fe200078e0a15 */
[----:B------:R-:W-:Y:S01]  /*447b0*/  LEA R69, R52, UR26, 0x2 ;  /* 0x0000001a34457c11 */ /* 0x000fe2000f8e10ff */
[----:B------:R-:W-:Y:S01]  /*447c0*/  IMAD.IADD R52, R6, 0x1, -R33 ;  /* 0x0000000106347824 */ /* 0x000fe200078e0a21 */
[----:B0-----:R-:W-:Y:S01]  /*447d0*/  SHF.R.S32.HI R59, RZ, 0x5, R42 ;  /* 0x00000005ff3b7819 */ /* 0x001fe2000001142a */
[----:B------:R-:W5:Y:S01]  /*447e0*/  LDL R77, [R77] ;  /* 0x000000004d4d7983 */ /* 0x000f620000100800 */
[----:B------:R-:W-:-:S03]  /*447f0*/  SHF.R.S32.HI R61, RZ, 0x5, R50 ;  /* 0x00000005ff3d7819 */ /* 0x000fc60000011432 */
[----:B------:R-:W5:Y:S01]  /*44800*/  LDL R79, [R79] ;  /* 0x000000004f4f7983 */ /* 0x000f620000100800 */
[----:B------:R-:W-:Y:S02]  /*44810*/  LEA R78, R59, UR26, 0x2 ;  /* 0x0000001a3b4e7c11 */ /* 0x000fe4000f8e10ff */
[----:B------:R-:W-:Y:S01]  /*44820*/  SHF.R.S32.HI R59, RZ, 0x5, R52 ;  /* 0x00000005ff3b7819 */ /* 0x000fe20000011434 */
[----:B------:R-:W5:Y:S01]  /*44830*/  LDL R75, [R75] ;  /* 0x000000004b4b7983 */ /* 0x000f620000100800 */
[----:B------:R-:W-:-:S03]  /*44840*/  LEA R61, R61, UR26, 0x2 ;  /* 0x0000001a3d3d7c11 */ /* 0x000fc6000f8e10ff */
[----:B------:R-:W5:Y:S01]  /*44850*/  LDL R69, [R69] ;  /* 0x0000000045457983 */ /* 0x000f620000100800 */
[----:B------:R-:W-:-:S03]  /*44860*/  LEA R59, R59, UR26, 0x2 ;  /* 0x0000001a3b3b7c11 */ /* 0x000fc6000f8e10ff */
[----:B------:R-:W5:Y:S04]  /*44870*/  LDL R67, [R78] ;  /* 0x000000004e437983 */ /* 0x000f680000100800 */
[----:B------:R-:W5:Y:S04]  /*44880*/  LDL R61, [R61] ;  /* 0x000000003d3d7983 */ /* 0x000f680000100800 */
[----:B------:R-:W5:Y:S01]  /*44890*/  LDL R59, [R59] ;  /* 0x000000003b3b7983 */ /* 0x000f620000100800 */
[----:B------:R-:W-:-:S06]  /*448a0*/  UIADD3 UR4, UPT, UPT, UR4, 0x10, URZ ;  /* 0x0000001004047890 */ /* 0x000fcc000fffe0ff */
[----:B------:R-:W-:Y:S02]  /*448b0*/  ISETP.NE.AND P0, PT, R76, UR4, PT ;  /* 0x000000044c007c0c */ /* 0x000fe4000bf05270 */
[----:B---3--:R-:W-:Y:S02]  /*448c0*/  SHF.R.W.U32.HI R87, RZ, R70, R87 ;  /* 0x00000046ff577219 */ /* 0x008fe40000011e57 */
[----:B----4-:R-:W-:Y:S02]  /*448d0*/  SHF.R.W.U32.HI R85, RZ, R68, R85 ;  /* 0x00000044ff557219 */ /* 0x010fe40000011e55 */
[----:B------:R-:W-:Y:S02]  /*448e0*/  LOP3.LUT R70, R87, 0x1, RZ, 0xc0, !PT ;  /* 0x0000000157467812 */ /* 0x000fe400078ec0ff */
[----:B------:R-:W-:Y:S02]  /*448f0*/  LOP3.LUT R68, R85, 0x1, RZ, 0xc0, !PT ;  /* 0x0000000155447812 */ /* 0x000fe400078ec0ff */
[----:B------:R-:W-:-:S02]  /*44900*/  SHF.R.W.U32.HI R89, RZ, R72, R89 ;  /* 0x00000048ff597219 */ /* 0x000fc40000011e59 */
[----:B------:R-:W-:Y:S02]  /*44910*/  SHF.L.U32 R70, R70, R83, RZ ;  /* 0x0000005346467219 */ /* 0x000fe400000006ff */
[----:B--2---:R-:W-:Y:S02]  /*44920*/  SHF.R.W.U32.HI R91, RZ, R74, R91 ;  /* 0x0000004aff5b7219 */ /* 0x004fe40000011e5b */
[----:B------:R-:W-:Y:S02]  /*44930*/  SHF.L.U32 R83, R68, R23, RZ ;  /* 0x0000001744537219 */ /* 0x000fe400000006ff */
[----:B------:R-:W-:Y:S02]  /*44940*/  LOP3.LUT R68, R89, 0x1, RZ, 0xc0, !PT ;  /* 0x0000000159447812 */ /* 0x000fe400078ec0ff */
[----:B------:R-:W-:Y:S02]  /*44950*/  LOP3.LUT R72, R91, 0x1, RZ, 0xc0, !PT ;  /* 0x000000015b487812 */ /* 0x000fe400078ec0ff */
[----:B-----5:R-:W-:-:S02]  /*44960*/  SHF.R.W.U32.HI R93, RZ, R58, R93 ;  /* 0x0000003aff5d7219 */ /* 0x020fc40000011e5d */
[----:B------:R-:W-:Y:S02]  /*44970*/  SHF.R.W.U32.HI R95, RZ, R54, R95 ;  /* 0x00000036ff5f7219 */ /* 0x000fe40000011e5f */
[----:B------:R-:W-:Y:S02]  /*44980*/  LOP3.LUT R54, R93, 0x1, RZ, 0xc0, !PT ;  /* 0x000000015d367812 */ /* 0x000fe400078ec0ff */
[----:B------:R-:W-:Y:S02]  /*44990*/  LOP3.LUT R70, R70, R83, R64, 0xfe, !PT ;  /* 0x0000005346467212 */ /* 0x000fe400078efe40 */
[----:B------:R-:W-:Y:S02]  /*449a0*/  SHF.L.U32 R73, R68, R73, RZ ;  /* 0x0000004944497219 */ /* 0x000fe400000006ff */
[----:B------:R-:W-:Y:S02]  /*449b0*/  SHF.R.W.U32.HI R81, RZ, R32, R81 ;  /* 0x00000020ff517219 */ /* 0x000fe40000011e51 */
[----:B------:R-:W-:-:S02]  /*449c0*/  SHF.L.U32 R72, R72, R71, RZ ;  /* 0x0000004748487219 */ /* 0x000fc400000006ff */
[----:B------:R-:W-:Y:S02]  /*449d0*/  LOP3.LUT R58, R95, 0x1, RZ, 0xc0, !PT ;  /* 0x000000015f3a7812 */ /* 0x000fe400078ec0ff */
[----:B------:R-:W-:Y:S02]  /*449e0*/  SHF.R.W.U32.HI R97, RZ, R46, R97 ;  /* 0x0000002eff617219 */ /* 0x000fe40000011e61 */
[----:B------:R-:W-:Y:S02]  /*449f0*/  SHF.R.W.U32.HI R99, RZ, R56, R99 ;  /* 0x00000038ff637219 */ /* 0x000fe40000011e63 */
[----:B------:R-:W-:Y:S02]  /*44a00*/  LOP3.LUT R32, R81, 0x1, RZ, 0xc0, !PT ;  /* 0x0000000151207812 */ /* 0x000fe400078ec0ff */
[----:B------:R-:W-:Y:S02]  /*44a10*/  SHF.L.U32 R57, R54, R57, RZ ;  /* 0x0000003936397219 */ /* 0x000fe400000006ff */
[----:B------:R-:W-:-:S02]  /*44a20*/  LOP3.LUT R70, R72, R73, R70, 0xfe, !PT ;  /* 0x0000004948467212 */ /* 0x000fc400078efe46 */
[----:B------:R-:W-:Y:S02]  /*44a30*/  SHF.R.W.U32.HI R77, RZ, R36, R77 ;  /* 0x00000024ff4d7219 */ /* 0x000fe40000011e4d */
[----:B------:R-:W-:Y:S02]  /*44a40*/  SHF.L.U32 R58, R58, R53, RZ ;  /* 0x000000353a3a7219 */ /* 0x000fe400000006ff */
[----:B------:R-:W-:Y:S02]  /*44a50*/  LOP3.LUT R46, R97, 0x1, RZ, 0xc0, !PT ;  /* 0x00000001612e7812 */ /* 0x000fe400078ec0ff */
[----:B------:R-:W-:Y:S02]  /*44a60*/  LOP3.LUT R54, R99, 0x1, RZ, 0xc0, !PT ;  /* 0x0000000163367812 */ /* 0x000fe400078ec0ff */
[----:B------:R-:W-:Y:S02]  /*44a70*/  SHF.R.W.U32.HI R79, RZ, R34, R79 ;  /* 0x00000022ff4f7219 */ /* 0x000fe40000011e4f */
[----:B------:R-:W-:-:S02]  /*44a80*/  SHF.L.U32 R43, R32, R43, RZ ;  /* 0x0000002b202b7219 */ /* 0x000fc400000006ff */
[----:B------:R-:W-:Y:S02]  /*44a90*/  LOP3.LUT R32, R77, 0x1, RZ, 0xc0, !PT ;  /* 0x000000014d207812 */ /* 0x000fe400078ec0ff */
[----:B------:R-:W-:Y:S02]  /*44aa0*/  LOP3.LUT R57, R58, R57, R70, 0xfe, !PT ;  /* 0x000000393a397212 */ /* 0x000fe400078efe46 */
[----:B------:R-:W-:Y:S02]  /*44ab0*/  SHF.L.U32 R46, R46, R51, RZ ;  /* 0x000000332e2e7219 */ /* 0x000fe400000006ff */
[----:B------:R-:W-:Y:S02]  /*44ac0*/  SHF.L.U32 R54, R54, R49, RZ ;  /* 0x0000003136367219 */ /* 0x000fe400000006ff */
[----:B------:R-:W-:Y:S02]  /*44ad0*/  LOP3.LUT R34, R79, 0x1, RZ, 0xc0, !PT ;  /* 0x000000014f227812 */ /* 0x000fe400078ec0ff */
[----:B------:R-:W-:-:S02]  /*44ae0*/  SHF.R.W.U32.HI R75, RZ, R40, R75 ;  /* 0x00000028ff4b7219 */ /* 0x000fc40000011e4b */
[----:B------:R-:W-:Y:S02]  /*44af0*/  SHF.R.W.U32.HI R69, RZ, R38, R69 ;  /* 0x00000026ff457219 */ /* 0x000fe40000011e45 */
[----:B------:R-:W-:Y:S02]  /*44b00*/  SHF.L.U32 R39, R32, R39, RZ ;  /* 0x0000002720277219 */ /* 0x000fe400000006ff */
[----:B------:R-:W-:Y:S02]  /*44b10*/  LOP3.LUT R46, R54, R46, R57, 0xfe, !PT ;  /* 0x0000002e362e7212 */ /* 0x000fe400078efe39 */
[----:B------:R-:W-:Y:S02]  /*44b20*/  SHF.L.U32 R34, R34, R47, RZ ;  /* 0x0000002f22227219 */ /* 0x000fe400000006ff */
[----:B------:R-:W-:Y:S02]  /*44b30*/  LOP3.LUT R36, R75, 0x1, RZ, 0xc0, !PT ;  /* 0x000000014b247812 */ /* 0x000fe400078ec0ff */
[----:B------:R-:W-:-:S02]  /*44b40*/  LOP3.LUT R32, R69, 0x1, RZ, 0xc0, !PT ;  /* 0x0000000145207812 */ /* 0x000fc400078ec0ff */
[----:B------:R-:W-:Y:S02]  /*44b50*/  SHF.R.W.U32.HI R67, RZ, R42, R67 ;  /* 0x0000002aff437219 */ /* 0x000fe40000011e43 */
[----:B------:R-:W-:Y:S02]  /*44b60*/  LOP3.LUT R34, R34, R43, R46, 0xfe, !PT ;  /* 0x0000002b22227212 */ /* 0x000fe400078efe2e */
[----:B------:R-:W-:Y:S02]  /*44b70*/  SHF.L.U32 R36, R36, R41, RZ ;  /* 0x0000002924247219 */ /* 0x000fe400000006ff */
        /* <DEDUP_REMOVED lines=10> */
[----:B------:R-:W-:Y:S02]  /*44c20*/  SHF.L.U32 R38, R38, R33, RZ ;  /* 0x0000002126267219 */ /* 0x000fe400000006ff */
[----:B------:R-:W-:Y:S02]  /*44c30*/  IADD3 R23, PT, PT, R23, 0x10, RZ ;  /* 0x0000001017177810 */ /* 0x000fe40007ffe0ff */
[----:B------:R-:W-:Y:S01]  /*44c40*/  LOP3.LUT R64, R38, R21, R32, 0xfe, !PT ;  /* 0x0000001526407212 */ /* 0x000fe200078efe20 */
[----:B------:R-:W-:Y:S06]  /*44c50*/  @P0 BRA `(.L_x_386) ;  /* 0xfffffff400d40947 */ /* 0x000fec000383ffff */
.L_x_385:
        /* <DEDUP_REMOVED lines=18> */
[----:B------:R-:W-:Y:S01]  /*44d80*/  VIADD R51, R23, 0x5 ;  /* 0x0000000517337836 */ /* 0x000fe20000000000 */
[----:B------:R-:W-:Y:S01]  /*44d90*/  SHF.R.S32.HI R38, RZ, 0x5, R36 ;  /* 0x00000005ff267819 */ /* 0x000fe20000011424 */
[----:B------:R-:W-:Y:S01]  /*44da0*/  IMAD.IADD R46, R6, 0x1, -R47 ;  /* 0x00000001062e7824 */ /* 0x000fe200078e0a2f */
[----:B------:R-:W-:Y:S01]  /*44db0*/  LEA R35, R35, UR26, 0x2 ;  /* 0x0000001a23237c11 */ /* 0x000fe2000f8e10ff */
[----:B------:R-:W-:Y:S01]  /*44dc0*/  VIADD R61, R23, 0x7 ;  /* 0x00000007173d7836 */ /* 0x000fe20000000000 */
[----:B------:R-:W-:Y:S01]  /*44dd0*/  LEA R32, R32, UR26, 0x2 ;  /* 0x0000001a20207c11 */ /* 0x000fe2000f8e10ff */
[----:B------:R-:W-:Y:S01]  /*44de0*/  IMAD.IADD R54, R6, 0x1, -R57 ;  /* 0x0000000106367824 */ /* 0x000fe200078e0a39 */
[----:B------:R-:W-:-:S02]  /*44df0*/  LEA R38, R38, UR26, 0x2 ;  /* 0x0000001a26267c11 */ /* 0x000fc4000f8e10ff */
[----:B------:R-:W-:Y:S01]  /*44e00*/  SHF.R.S32.HI R42, RZ, 0x5, R40 ;  /* 0x00000005ff2a7819 */ /* 0x000fe20000011428 */
[----:B------:R-:W2:Y:S01]  /*44e10*/  LDL R35, [R35] ;  /* 0x0000000023237983 */ /* 0x000ea20000100800 */
[----:B------:R-:W-:Y:S02]  /*44e20*/  IADD3 R50, PT, PT, -R51, R6, RZ ;  /* 0x0000000633327210 */ /* 0x000fe40007ffe1ff */
[----:B------:R-:W-:Y:S01]  /*44e30*/  SHF.R.S32.HI R43, RZ, 0x5, R46 ;  /* 0x00000005ff2b7819 */ /* 0x000fe2000001142e */
[----:B------:R3:W5:Y:S01]  /*44e40*/  LDL R39, [R38] ;  /* 0x0000000026277983 */ /* 0x0007620000100800 */
[----:B------:R-:W-:-:S03]  /*44e50*/  LEA R42, R42, UR26, 0x2 ;  /* 0x0000001a2a2a7c11 */ /* 0x000fc6000f8e10ff */
[----:B------:R-:W4:Y:S01]  /*44e60*/  LDL R32, [R32] ;  /* 0x0000000020207983 */ /* 0x000f220000100800 */
[----:B------:R-:W-:Y:S01]  /*44e70*/  IMAD.IADD R56, R6, 0x1, -R61 ;  /* 0x0000000106387824 */ /* 0x000fe200078e0a3d */
[----:B------:R-:W-:Y:S02]  /*44e80*/  SHF.R.S32.HI R52, RZ, 0x5, R50 ;  /* 0x00000005ff347819 */ /* 0x000fe40000011432 */
[----:B------:R-:W-:Y:S02]  /*44e90*/  LEA R49, R43, UR26, 0x2 ;  /* 0x0000001a2b317c11 */ /* 0x000fe4000f8e10ff */
[----:B------:R-:W-:Y:S01]  /*44ea0*/  SHF.R.S32.HI R53, RZ, 0x5, R54 ;  /* 0x00000005ff357819 */ /* 0x000fe20000011436 */
[----:B------:R-:W4:Y:S01]  /*44eb0*/  LDL R43, [R42] ;  /* 0x000000002a2b7983 */ /* 0x000f220000100800 */
[----:B------:R-:W-:Y:S02]  /*44ec0*/  LEA R52, R52, UR26, 0x2 ;  /* 0x0000001a34347c11 */ /* 0x000fe4000f8e10ff */
[----:B------:R-:W-:Y:S01]  /*44ed0*/  SHF.R.S32.HI R58, RZ, 0x5, R56 ;  /* 0x00000005ff3a7819 */ /* 0x000fe20000011438 */
[----:B------:R-:W4:Y:S01]  /*44ee0*/  LDL R49, [R49] ;  /* 0x0000000031317983 */ /* 0x000f220000100800 */
[----:B---3--:R-:W-:-:S02]  /*44ef0*/  LEA R38, R53, UR26, 0x2 ;  /* 0x0000001a35267c11 */ /* 0x008fc4000f8e10ff */
[----:B------:R-:W-:Y:S01]  /*44f00*/  LEA R58, R58, UR26, 0x2 ;  /* 0x0000001a3a3a7c11 */ /* 0x000fe2000f8e10ff */
        /* <DEDUP_REMOVED lines=9> */
[----:B------:R-:W-:-:S02]  /*44fa0*/  SHF.R.W.U32.HI R43, RZ, R40, R43 ;  /* 0x00000028ff2b7219 */ /* 0x000fc40000011e2b */
[----:B------:R-:W-:Y:S02]  /*44fb0*/  SHF.L.U32 R33, R34, R33, RZ ;  /* 0x0000002122217219 */ /* 0x000fe400000006ff */
[----:B------:R-:W-:Y:S02]  /*44fc0*/  SHF.L.U32 R36, R36, R37, RZ ;  /* 0x0000002524247219 */ /* 0x000fe400000006ff */
[----:B------:R-:W-:Y:S02]  /*44fd0*/  SHF.L.U32 R32, R32, R23, RZ ;  /* 0x0000001720207219 */ /* 0x000fe400000006ff */
[----:B------:R-:W-:Y:S02]  /*44fe0*/  SHF.R.W.U32.HI R49, RZ, R46, R49 ;  /* 0x0000002eff317219 */ /* 0x000fe40000011e31 */
[----:B------:R-:W-:Y:S02]  /*44ff0*/  LOP3.LUT R34, R43, 0x1, RZ, 0xc0, !PT ;  /* 0x000000012b227812 */ /* 0x000fe400078ec0ff */
[----:B------:R-:W-:-:S02]  /*45000*/  LOP3.LUT R32, R36, R32, R33, 0xfe, !PT ;  /* 0x0000002024207212 */ /* 0x000fc400078efe21 */
[----:B---3--:R-:W-:Y:S02]  /*45010*/  SHF.R.W.U32.HI R53, RZ, R50, R53 ;  /* 0x00000032ff357219 */ /* 0x008fe40000011e35 */
[----:B------:R-:W-:Y:S02]  /*45020*/  LOP3.LUT R36, R49, 0x1, RZ, 0xc0, !PT ;  /* 0x0000000131247812 */ /* 0x000fe400078ec0ff */
[----:B------:R-:W-:Y:S02]  /*45030*/  SHF.R.W.U32.HI R59, RZ, R54, R59 ;  /* 0x00000036ff3b7219 */ /* 0x000fe40000011e3b */
[----:B------:R-:W-:Y:S02]  /*45040*/  SHF.L.U32 R41, R34, R41, RZ ;  /* 0x0000002922297219 */ /* 0x000fe400000006ff */
[----:B------:R-:W-:Y:S02]  /*45050*/  LOP3.LUT R34, R53, 0x1, RZ, 0xc0, !PT ;  /* 0x0000000135227812 */ /* 0x000fe400078ec0ff */
        /* <DEDUP_REMOVED lines=8> */
[----:B------:R-:W-:Y:S02]  /*450e0*/  LOP3.LUT R51, R38, R32, R51, 0xfe, !PT ;  /* 0x0000002026337212 */ /* 0x000fe400078efe33 */
[----:B------:R-:W-:Y:S02]  /*450f0*/  IADD3 R23, PT, PT, R23, 0x8, RZ ;  /* 0x0000000817177810 */ /* 0x000fe40007ffe0ff */
[----:B------:R-:W-:-:S07]  /*45100*/  LOP3.LUT R64, R64, R51, R34, 0xfe, !PT ;  /* 0x0000003340407212 */ /* 0x000fce00078efe22 */
.L_x_388:
        /* <DEDUP_REMOVED lines=8> */
[C---:B------:R-:W-:Y:S01]  /*45190*/  IADD3 R35, PT, PT, R23.reuse, 0x1, RZ ;  /* 0x0000000117237810 */ /* 0x040fe20007ffe0ff */
[C---:B------:R-:W-:Y:S02]  /*451a0*/  VIADD R39, R23.reuse, 0x2 ;  /* 0x0000000217277836 */ /* 0x040fe40000000000 */
[----:B------:R-:W-:Y:S01]  /*451b0*/  VIADD R43, R23, 0x3 ;  /* 0x00000003172b7836 */ /* 0x000fe20000000000 */
[-C--:B------:R-:W-:Y:S01]  /*451c0*/  IADD3 R34, PT, PT, -R35, R6.reuse, RZ ;  /* 0x0000000623227210 */ /* 0x080fe20007ffe1ff */
[C---:B------:R-:W-:Y:S02]  /*451d0*/  IMAD.IADD R38, R6.reuse, 0x1, -R39 ;  /* 0x0000000106267824 */ /* 0x040fe400078e0a27 */
[----:B------:R-:W-:Y:S01]  /*451e0*/  IMAD.IADD R15, R6, 0x1, -R23 ;  /* 0x00000001060f7824 */ /* 0x000fe200078e0a17 */
[----:B------:R-:W-:Y:S02]  /*451f0*/  IADD3 R42, PT, PT, -R43, R6, RZ ;  /* 0x000000062b2a7210 */ /* 0x000fe40007ffe1ff */
[----:B------:R-:W-:-:S02]  /*45200*/  SHF.R.S32.HI R32, RZ, 0x5, R34 ;  /* 0x00000005ff207819 */ /* 0x000fc40000011422 */
[----:B------:R-:W-:Y:S02]  /*45210*/  SHF.R.S32.HI R37, RZ, 0x5, R38 ;  /* 0x00000005ff257819 */ /* 0x000fe40000011426 */
        /* <DEDUP_REMOVED lines=25> */
.L_x_389:
        /* <DEDUP_REMOVED lines=30> */
.L_x_387:
[----:B------:R-:W-:-:S04]  /*45590*/  SHF.R.U32.HI R19, RZ, R19, R64 ;  /* 0x00000013ff137219 */ /* 0x000fc80000011640 */
[----:B------:R-:W-:-:S04]  /*455a0*/  LOP3.LUT R19, R19, 0x1, RZ, 0xc0, !PT ;  /* 0x0000000113137812 */ /* 0x000fc800078ec0ff */
[----:B------:R-:W-:-:S04]  /*455b0*/  ISETP.NE.U32.AND P0, PT, R19, 0x1, PT ;  /* 0x000000011300780c */ /* 0x000fc80003f05070 */
[----:B------:R-:W-:Y:S02]  /*455c0*/  SEL R35, R64, R14, !P0 ;  /* 0x0000000e40237207 */ /* 0x000fe40004000000 */
[----:B------:R-:W-:-:S07]  /*455d0*/  SEL R51, R22, 0x1, !P0 ;  /* 0x0000000116337807 */ /* 0x000fce0004000000 */
.L_x_378:
[----:B------:R-:W-:Y:S01]  /*455e0*/  VIMNMX R61, PT, PT, R51, 0x1, !PT ;  /* 0x00000001333d7848 */ /* 0x000fe20007fe0100 */
[----:B------:R-:W-:-:S06]  /*455f0*/  UMOV UR4, URZ ;  /* 0x000000ff00047c82 */ /* 0x000fcc0008000000 */
.L_x_392:
[----:B------:R-:W-:-:S04]  /*45600*/  IMAD.WIDE.U32 R36, R55, R55, RZ ;  /* 0x0000003737247225 */ /* 0x000fc800078e00ff */
[----:B------:R-:W-:Y:S01]  /*45610*/  HFMA2 R33, -RZ, RZ, 0, 0 ;  /* 0x00000000ff217431 */ /* 0x000fe200000001ff */
[----:B------:R-:W2:Y:S01]  /*45620*/  LDC R19, c[0x3][0xe0] ;  /* 0x00c03800ff137b82 */ /* 0x000ea20000000800 */
[----:B------:R-:W-:Y:S02]  /*45630*/  HFMA2 R59, -RZ, RZ, 0, 0 ;  /* 0x00000000ff3b7431 */ /* 0x000fe400000001ff */
[----:B------:R-:W-:Y:S01]  /*45640*/  IMAD.MOV.U32 R14, RZ, RZ, R37 ;  /* 0x000000ffff0e7224 */ /* 0x000fe200078e0025 */
[----:B------:R-:W-:Y:S01]  /*45650*/  MOV R50, RZ ;  /* 0x000000ff00327202 */ /* 0x000fe20000000f00 */
[----:B------:R-:W-:Y:S01]  /*45660*/  IMAD.MOV.U32 R15, RZ, RZ, RZ ;  /* 0x000000ffff0f7224 */ /* 0x000fe200078e00ff */
[----:B------:R-:W-:Y:S01]  /*45670*/  MOV R77, RZ ;  /* 0x000000ff004d7202 */ /* 0x000fe20000000f00 */
[----:B------:R-:W-:Y:S01]  /*45680*/  IMAD.MOV.U32 R23, RZ, RZ, RZ ;  /* 0x000000ffff177224 */ /* 0x000fe200078e00ff */
[----:B------:R-:W-:Y:S01]  /*45690*/  UIADD3 UR4, UPT, UPT, UR4, 0x1, URZ ;  /* 0x0000000104047890 */ /* 0x000fe2000fffe0ff */
[----:B------:R-:W-:-:S04]  /*456a0*/  IMAD.WIDE.U32 R14, R48, R55, R14 ;  /* 0x00000037300e7225 */ /* 0x000fc800078e000e */
[----:B------:R-:W-:Y:S01]  /*456b0*/  IMAD.MOV.U32 R32, RZ, RZ, R14 ;  /* 0x000000ffff207224 */ /* 0x000fe200078e000e */
[----:B------:R-:W-:Y:S01]  /*456c0*/  MOV R22, R15 ;  /* 0x0000000f00167202 */ /* 0x000fe20000000f00 */
[----:B------:R-:W-:Y:S02]  /*456d0*/  IMAD.MOV.U32 R41, RZ, RZ, RZ ;  /* 0x000000ffff297224 */ /* 0x000fe400078e00ff */
[----:B------:R-:W-:Y:S02]  /*456e0*/  IMAD.MOV.U32 R71, RZ, RZ, RZ ;  /* 0x000000ffff477224 */ /* 0x000fe400078e00ff */
[----:B----4-:R-:W-:-:S04]  /*456f0*/  IMAD.WIDE.U32 R14, R45, R55, R22 ;  /* 0x000000372d0e7225 */ /* 0x010fc800078e0016 */
[----:B------:R-:W-:-:S04]  /*45700*/  IMAD.WIDE.U32 R22, R48, R55, R32 ;  /* 0x0000003730167225 */ /* 0x000fc800078e0020 */
[----:B------:R-:W-:Y:S01]  /*45710*/  IMAD.MOV.U32 R21, RZ, RZ, RZ ;  /* 0x000000ffff157224 */ /* 0x000fe200078e00ff */
[----:B------:R-:W-:Y:S01]  /*45720*/  IADD3 R32, P0, PT, R14, R23, RZ ;  /* 0x000000170e207210 */ /* 0x000fe20007f1e0ff */
[----:B------:R-:W-:Y:S01]  /*45730*/  IMAD.MOV.U32 R14, RZ, RZ, R15 ;  /* 0x000000ffff0e7224 */ /* 0x000fe200078e000f */
[----:B------:R-:W-:Y:S01]  /*45740*/  MOV R15, RZ ;  /* 0x000000ff000f7202 */ /* 0x000fe20000000f00 */
[----:B------:R-:W-:Y:S02]  /*45750*/  IMAD.MOV.U32 R73, RZ, RZ, RZ ;  /* 0x000000ffff497224 */ /* 0x000fe400078e00ff */
[----:B------:R-:W-:Y:S02]  /*45760*/  IMAD.X R33, RZ, RZ, RZ, P0 ;  /* 0x000000ffff217224 */ /* 0x000fe400000e06ff */
[----:B-1----:R-:W-:-:S04]  /*45770*/  IMAD.WIDE.U32 R14, R44, R55, R14 ;  /* 0x000000372c0e7225 */ /* 0x002fc800078e000e */
[----:B------:R-:W-:-:S04]  /*45780*/  IMAD.WIDE.U32 R32, R48, R48, R32 ;  /* 0x0000003030207225 */ /* 0x000fc800078e0020 */
[----:B------:R-:W-:Y:S01]  /*45790*/  IMAD.MOV.U32 R40, RZ, RZ, R32 ;  /* 0x000000ffff287224 */ /* 0x000fe200078e0020 */
[----:B------:R-:W-:Y:S01]  /*457a0*/  IADD3 R38, P0, PT, R14, R33, RZ ;  /* 0x000000210e267210 */ /* 0x000fe20007f1e0ff */
[----:B------:R-:W-:Y:S02]  /*457b0*/  IMAD.MOV.U32 R14, RZ, RZ, R15 ;  /* 0x000000ffff0e7224 */ /* 0x000fe400078e000f */
[----:B------:R-:W-:Y:S02]  /*457c0*/  HFMA2 R15, -RZ, RZ, 0, 0 ;  /* 0x00000000ff0f7431 */ /* 0x000fe400000001ff */
[----:B------:R-:W-:Y:S02]  /*457d0*/  IMAD.X R39, RZ, RZ, RZ, P0 ;  /* 0x000000ffff277224 */ /* 0x000fe400000e06ff */
[----:B------:R-:W-:-:S04]  /*457e0*/  IMAD.WIDE.U32 R32, R45, R48, R38 ;  /* 0x000000302d207225 */ /* 0x000fc800078e0026 */
[----:B------:R-:W-:-:S04]  /*457f0*/  IMAD.WIDE.U32 R14, R17, R55, R14 ;  /* 0x00000037110e7225 */ /* 0x000fc800078e000e */
[----:B------:R-:W-:Y:S01]  /*45800*/  IMAD.WIDE.U32 R38, R45, R55, R40 ;  /* 0x000000372d267225 */ /* 0x000fe200078e0028 */
[----:B------:R-:W-:-:S03]  /*45810*/  IADD3 R40, P0, PT, R14, R33, RZ ;  /* 0x000000210e287210 */ /* 0x000fc60007f1e0ff */
[----:B------:R-:W-:Y:S01]  /*45820*/  IMAD.MOV.U32 R14, RZ, RZ, R15 ;  /* 0x000000ffff0e7224 */ /* 0x000fe200078e000f */
[----:B------:R-:W-:Y:S02]  /*45830*/  IADD3 R42, P1, PT, R32, R39, RZ ;  /* 0x00000027202a7210 */ /* 0x000fe40007f3e0ff */
        /* <DEDUP_REMOVED lines=11> */
[----:B------:R-:W-:Y:S02]  /*458f0*/  IMAD.MOV.U32 R41, RZ, RZ, RZ ;  /* 0x000000ffff297224 */ /* 0x000fe400078e00ff */
[----:B------:R-:W-:-:S02]  /*45900*/  IMAD.X R47, RZ, RZ, RZ, P1 ;  /* 0x000000ffff2f7224 */ /* 0x000fc400008e06ff */
[----:B------:R-:W-:-:S04]  /*45910*/  IMAD.WIDE.U32 R32, R17, R48, R42 ;  /* 0x0000003011207225 */ /* 0x000fc800078e002a */
[----:B------:R-:W-:-:S04]  /*45920*/  IMAD.WIDE.U32 R14, R13, R55, R14 ;  /* 0x000000370d0e7225 */ /* 0x000fc800078e000e */
[----:B------:R-:W-:Y:S01]  /*45930*/  IMAD.WIDE.U32 R42, R45, R45, R46 ;  /* 0x0000002d2d2a7225 */ /* 0x000fe200078e002e */
[----:B------:R-:W-:Y:S02]  /*45940*/  IADD3 R46, P0, PT, R14, R33, RZ ;  /* 0x000000210e2e7210 */ /* 0x000fe40007f1e0ff */
[----:B------:R-:W-:Y:S01]  /*45950*/  MOV R14, R15 ;  /* 0x0000000f000e7202 */ /* 0x000fe20000000f00 */
[----:B------:R-:W-:Y:S01]  /*45960*/  IMAD.WIDE.U32 R40, R44, R55, R40 ;  /* 0x000000372c287225 */ /* 0x000fe200078e0028 */
[----:B------:R-:W-:Y:S02]  /*45970*/  IADD3 R52, P1, PT, R32, R43, RZ ;  /* 0x0000002b20347210 */ /* 0x000fe40007f3e0ff */
[----:B------:R-:W-:Y:S01]  /*45980*/  IADD3.X R47, PT, PT, RZ, RZ, RZ, P0, !PT ;  /* 0x000000ffff2f7210 */ /* 0x000fe200007fe4ff */
[----:B------:R-:W-:Y:S01]  /*45990*/  IMAD.MOV.U32 R15, RZ, RZ, RZ ;  /* 0x000000ffff0f7224 */ /* 0x000fe200078e00ff */
[----:B------:R-:W-:Y:S01]  /*459a0*/  IADD3 R56, P2, PT, R42, R41, RZ ;  /* 0x000000292a387210 */ /* 0x000fe20007f5e0ff */
[----:B------:R-:W-:-:S02]  /*459b0*/  IMAD.X R53, RZ, RZ, RZ, P1 ;  /* 0x000000ffff357224 */ /* 0x000fc400008e06ff */
[----:B0-----:R-:W-:-:S04]  /*459c0*/  IMAD.WIDE.U32 R14, R4, R55, R14 ;  /* 0x00000037040e7225 */ /* 0x001fc800078e000e */
        /* <DEDUP_REMOVED lines=66> */
[----:B------:R-:W-:Y:S01]  /*45df0*/  LOP3.LUT R70, R36, 0xfffffffd, RZ, 0xc0, !PT ;  /* 0xfffffffd24467812 */ /* 0x000fe200078ec0ff */
[----:B------:R-:W-:Y:S01]  /*45e00*/  IMAD.X R57, RZ, RZ, RZ, P1 ;  /* 0x000000ffff397224 */ /* 0x000fe200008e06ff */
[----:B------:R-:W-:Y:S01]  /*45e10*/  IADD3 R68, P3, PT, R68, R33, RZ ;  /* 0x0000002144447210 */ /* 0x000fe20007f7e0ff */
[----:B------:R-:W-:-:S02]  /*45e20*/  IMAD.X R59, RZ, RZ, RZ, P2 ;  /* 0x000000ffff3b7224 */ /* 0x000fc400010e06ff */
[----:B--2---:R-:W-:Y:S01]  /*45e30*/  IMAD R33, R36, R19, RZ ;  /* 0x0000001324217224 */ /* 0x004fe200078e02ff */
[----:B------:R-:W-:Y:S01]  /*45e40*/  IADD3.X R69, PT, PT, RZ, RZ, RZ, P3, !PT ;  /* 0x000000ffff457210 */ /* 0x000fe20001ffe4ff */
[----:B------:R-:W-:-:S04]  /*45e50*/  IMAD.WIDE.U32 R36, R10, R17, R56 ;  /* 0x000000110a247225 */ /* 0x000fc800078e0038 */
[----:B------:R-:W-:-:S04]  /*45e60*/  IMAD.WIDE.U32 R56, R10, R44, R58 ;  /* 0x0000002c0a387225 */ /* 0x000fc800078e003a */
[----:B------:R-:W-:Y:S01]  /*45e70*/  IMAD.WIDE.U32 R46, R4, R44, R46 ;  /* 0x0000002c042e7225 */ /* 0x000fe200078e002e */
[----:B------:R-:W-:-:S03]  /*45e80*/  IADD3 R36, P1, PT, R36, R57, RZ ;  /* 0x0000003924247210 */ /* 0x000fc60007f3e0ff */
[----:B------:R-:W-:Y:S01]  /*45e90*/  IMAD.WIDE.U32 R58, R13, R48, R68 ;  /* 0x000000300d3a7225 */ /* 0x000fe200078e0044 */
[----:B------:R-:W-:-:S03]  /*45ea0*/  IADD3 R68, P0, PT, R46, R37, RZ ;  /* 0x000000252e447210 */ /* 0x000fc60007f1e0ff */
[----:B------:R-:W-:Y:S02]  /*45eb0*/  HFMA2 R46, -RZ, RZ, 0, 0 ;  /* 0x00000000ff2e7431 */ /* 0x000fe400000001ff */
[----:B0-----:R-:W-:Y:S01]  /*45ec0*/  IMAD.HI.U32 R34, R33, R14, R70 ;  /* 0x0000000e21227227 */ /* 0x001fe200078e0046 */
[----:B------:R-:W-:Y:S02]  /*45ed0*/  IADD3 R70, P2, PT, R56, R59, RZ ;  /* 0x0000003b38467210 */ /* 0x000fe40007f5e0ff */
[----:B------:R-:W-:Y:S01]  /*45ee0*/  IADD3.X R69, PT, PT, RZ, RZ, RZ, P0, !PT ;  /* 0x000000ffff457210 */ /* 0x000fe200007fe4ff */
[----:B------:R-:W-:Y:S01]  /*45ef0*/  IMAD.IADD R75, R21, 0x1, R34 ;  /* 0x00000001154b7824 */ /* 0x000fe200078e0222 */
[----:B------:R-:W-:Y:S01]  /*45f00*/  MOV R72, R58 ;  /* 0x0000003a00487202 */ /* 0x000fe20000000f00 */
[----:B------:R-:W-:Y:S02]  /*45f10*/  IMAD.X R37, RZ, RZ, RZ, P1 ;  /* 0x000000ffff257224 */ /* 0x000fe400008e06ff */
[----:B------:R-:W-:Y:S01]  /*45f20*/  IMAD.X R71, RZ, RZ, RZ, P2 ;  /* 0x000000ffff477224 */ /* 0x000fe200010e06ff */
[----:B------:R-:W-:Y:S01]  /*45f30*/  IADD3 R74, P0, PT, R22, R75, RZ ;  /* 0x0000004b164a7210 */ /* 0x000fe20007f1e0ff */
[----:B------:R-:W-:-:S04]  /*45f40*/  IMAD.WIDE.U32 R56, R13, R17, R68 ;  /* 0x000000110d387225 */ /* 0x000fc800078e0044 */
[----:B------:R-:W-:-:S04]  /*45f50*/  IMAD.WIDE.U32 R22, R10, R17, R36 ;  /* 0x000000110a167225 */ /* 0x000fc800078e0024 */
[----:B------:R-:W-:-:S04]  /*45f60*/  IMAD.WIDE.U32 R58, R13, R45, R70 ;  /* 0x0000002d0d3a7225 */ /* 0x000fc800078e0046 */
[----:B------:R-:W-:Y:S01]  /*45f70*/  IMAD.X R75, RZ, RZ, RZ, P0 ;  /* 0x000000ffff4b7224 */ /* 0x000fe200000e06ff */
[----:B------:R-:W-:Y:S01]  /*45f80*/  IADD3 R54, P0, PT, R56, R23, RZ ;  /* 0x0000001738367210 */ /* 0x000fe20007f1e0ff */
[----:B------:R-:W-:Y:S01]  /*45f90*/  IMAD.WIDE.U32 R36, R4, R55, R72 ;  /* 0x0000003704247225 */ /* 0x000fe200078e0048 */
[----:B------:R-:W-:Y:S02]  /*45fa0*/  IADD3 R68, P1, PT, R22, R59, RZ ;  /* 0x0000003b16447210 */ /* 0x000fe40007f3e0ff */
[----:B------:R-:W0:Y:S01]  /*45fb0*/  LDC.64 R22, c[0x3][0x8] ;  /* 0x00c00200ff167b82 */ /* 0x000e220000000a00 */
[----:B------:R-:W-:Y:S01]  /*45fc0*/  IMAD.WIDE.U32 R72, R33, R15, R74 ;  /* 0x0000000f21487225 */ /* 0x000fe200078e004a */
[----:B------:R-:W-:Y:S02]  /*45fd0*/  IADD3 R70, P2, PT, R58, R37, RZ ;  /* 0x000000253a467210 */ /* 0x000fe40007f5e0ff */
[----:B------:R-:W-:Y:S01]  /*45fe0*/  IADD3.X R69, PT, PT, RZ, RZ, RZ, P1, !PT ;  /* 0x000000ffff457210 */ /* 0x000fe20000ffe4ff */
[----:B------:R-:W-:-:S02]  /*45ff0*/  IMAD.IADD R37, R46, 0x1, R73 ;  /* 0x000000012e257824 */ /* 0x000fc400078e0249 */
[----:B------:R-:W-:Y:S02]  /*46000*/  IMAD.X R71, RZ, RZ, RZ, P2 ;  /* 0x000000ffff477224 */ /* 0x000fe400010e06ff */
[----:B------:R-:W-:Y:S01]  /*46010*/  IMAD.X R55, RZ, RZ, RZ, P0 ;  /* 0x000000ffff377224 */ /* 0x000fe200000e06ff */
[----:B------:R-:W-:Y:S01]  /*46020*/  IADD3 R58, P0, PT, R47, R57, RZ ;  /* 0x000000392f3a7210 */ /* 0x000fe20007f1e0ff */
[----:B------:R-:W-:Y:S01]  /*46030*/  IMAD.WIDE.U32 R48, R4, R48, R70 ;  /* 0x0000003004307225 */ /* 0x000fe200078e0046 */
[----:B------:R-:W-:Y:S02]  /*46040*/  IADD3 R70, P3, PT, R38, R37, RZ ;  /* 0x0000002526467210 */ /* 0x000fe40007f7e0ff */
[----:B------:R-:W-:Y:S01]  /*46050*/  MOV R47, RZ ;  /* 0x000000ff002f7202 */ /* 0x000fe20000000f00 */
[----:B------:R-:W-:Y:S01]  /*46060*/  IMAD.WIDE.U32 R56, R10, R10, R54 ;  /* 0x0000000a0a387225 */ /* 0x000fe200078e0036 */
[----:B------:R-:W-:-:S03]  /*46070*/  IADD3.X R71, PT, PT, RZ, RZ, RZ, P3, !PT ;  /* 0x000000ffff477210 */ /* 0x000fc60001ffe4ff */
[----:B------:R-:W-:-:S04]  /*46080*/  IMAD.WIDE.U32 R54, R13, R44, R68 ;  /* 0x0000002c0d367225 */ /* 0x000fc800078e0044 */
[----:B------:R-:W-:Y:S01]  /*46090*/  IMAD R34, R72, R19, RZ ;  /* 0x0000001348227224 */ /* 0x000fe200078e02ff */
[----:B------:R-:W-:Y:S01]  /*460a0*/  IADD3 R68, P1, PT, R56, R55, RZ ;  /* 0x0000003738447210 */ /* 0x000fe20007f3e0ff */
[----:B------:R-:W-:Y:S01]  /*460b0*/  IMAD.X R59, RZ, RZ, RZ, P0 ;  /* 0x000000ffff3b7224 */ /* 0x000fe200000e06ff */
[----:B------:R-:W-:Y:S01]  /*460c0*/  IADD3 R38, P2, PT, R54, R49, RZ ;  /* 0x0000003136267210 */ /* 0x000fe20007f5e0ff */
[----:B------:R-:W-:Y:S02]  /*460d0*/  IMAD.MOV.U32 R73, RZ, RZ, RZ ;  /* 0x000000ffff497224 */ /* 0x000fe400078e00ff */
[----:B------:R-:W-:Y:S02]  /*460e0*/  HFMA2 R49, -RZ, RZ, 0, 0 ;  /* 0x00000000ff317431 */ /* 0x000fe400000001ff */
[----:B------:R-:W-:-:S04]  /*460f0*/  IMAD.WIDE.U32 R54, R4, R17, R58 ;  /* 0x0000001104367225 */ /* 0x000fc800078e003a */
[----:B------:R-:W-:Y:S01]  /*46100*/  IMAD.HI.U32 R72, R34, R14, R72 ;  /* 0x0000000e22487227 */ /* 0x000fe200078e0048 */
[----:B------:R-:W-:-:S03]  /*46110*/  IADD3 R56, P0, PT, R54, R57, RZ ;  /* 0x0000003936387210 */ /* 0x000fc60007f1e0ff */
[----:B0-----:R-:W-:Y:S01]  /*46120*/  IMAD.WIDE.U32 R58, R33, R22, R70 ;  /* 0x00000016213a7225 */ /* 0x001fe200078e0046 */
[----:B------:R-:W-:-:S03]  /*46130*/  IADD3.X R57, PT, PT, RZ, RZ, RZ, P0, !PT ;  /* 0x000000ffff397210 */ /* 0x000fc600007fe4ff */
[----:B------:R-:W-:Y:S02]  /*46140*/  IMAD.IADD R71, R21, 0x1, R72 ;  /* 0x0000000115477824 */ /* 0x000fe400078e0248 */
[----:B------:R-:W-:Y:S02]  /*46150*/  IMAD.IADD R59, R47, 0x1, R59 ;  /* 0x000000012f3b7824 */ /* 0x000fe400078e023b */
[----:B------:R-:W-:Y:S01]  /*46160*/  IMAD.X R39, RZ, RZ, RZ, P2 ;  /* 0x000000ffff277224 */ /* 0x000fe200010e06ff */
[----:B------:R-:W-:Y:S01]  /*46170*/  IADD3 R70, P2, PT, R71, R58, RZ ;  /* 0x0000003a47467210 */ /* 0x000fe20007f5e0ff */
        /* <DEDUP_REMOVED lines=11> */
[----:B------:R-:W0:Y:S01]  /*46230*/  LDC.64 R40, c[0x3][0x10] ;  /* 0x00c00400ff287b82 */ /* 0x000e220000000a00 */
[----:B------:R-:W-:Y:S01]  /*46240*/  IMAD.WIDE.U32 R70, R34, R15, R70 ;  /* 0x0000000f22467225 */ /* 0x000fe200078e0046 */
[----:B------:R-:W-:Y:S02]  /*46250*/  IADD3 R43, PT, PT, R49, R69, RZ ;  /* 0x00000045312b7210 */ /* 0x000fe40007ffe0ff */
[----:B------:R-:W-:Y:S01]  /*46260*/  IADD3.X R57, PT, PT, RZ, RZ, RZ, P1, !PT ;  /* 0x000000ffff397210 */ /* 0x000fe20000ffe4ff */
[----:B------:R-:W-:-:S02]  /*46270*/  IMAD.IADD R73, R46, 0x1, R71 ;  /* 0x000000012e497824 */ /* 0x000fc400078e0247 */
[----:B------:R-:W-:Y:S02]  /*46280*/  IMAD R37, R70, R19, RZ ;  /* 0x0000001346257224 */ /* 0x000fe400078e02ff */
[----:B------:R-:W-:Y:S01]  /*46290*/  IMAD.MOV.U32 R71, RZ, RZ, RZ ;  /* 0x000000ffff477224 */ /* 0x000fe200078e00ff */
[----:B------:R-:W-:Y:S01]  /*462a0*/  IADD3 R72, P3, PT, R73, R68, RZ ;  /* 0x0000004449487210 */ /* 0x000fe20007f7e0ff */
[----:B------:R-:W-:Y:S01]  /*462b0*/  IMAD.X R59, RZ, RZ, RZ, P2 ;  /* 0x000000ffff3b7224 */ /* 0x000fe200010e06ff */
[----:B------:R-:W-:Y:S01]  /*462c0*/  IADD3 R42, P2, PT, R42, R43, RZ ;  /* 0x0000002b2a2a7210 */ /* 0x000fe20007f5e0ff */
[----:B------:R-:W-:-:S04]  /*462d0*/  IMAD.HI.U32 R70, R37, R14, R70 ;  /* 0x0000000e25467227 */ /* 0x000fc800078e0046 */
[----:B------:R-:W-:Y:S02]  /*462e0*/  IMAD.X R73, RZ, RZ, RZ, P3 ;  /* 0x000000ffff497224 */ /* 0x000fe400018e06ff */
[----:B------:R-:W-:-:S04]  /*462f0*/  IMAD.WIDE.U32 R44, R4, R44, R58 ;  /* 0x0000002c042c7225 */ /* 0x000fc800078e003a */
[----:B------:R-:W-:-:S04]  /*46300*/  IMAD.WIDE.U32 R58, R34, R22, R72 ;  /* 0x00000016223a7225 */ /* 0x000fc800078e0048 */
[----:B------:R-:W-:Y:S02]  /*46310*/  IMAD.IADD R69, R21, 0x1, R70 ;  /* 0x0000000115457824 */ /* 0x000fe400078e0246 */
[----:B------:R-:W-:Y:S02]  /*46320*/  IMAD.X R43, RZ, RZ, RZ, P2 ;  /* 0x000000ffff2b7224 */ /* 0x000fe400010e06ff */
[----:B------:R-:W-:Y:S01]  /*46330*/  IMAD.X R55, RZ, RZ, RZ, P0 ;  /* 0x000000ffff377224 */ /* 0x000fe200000e06ff */
[----:B------:R-:W-:Y:S01]  /*46340*/  IADD3 R68, P0, PT, R69, R58, RZ ;  /* 0x0000003a45447210 */ /* 0x000fe20007f1e0ff */
[----:B------:R-:W-:Y:S02]  /*46350*/  IMAD.IADD R59, R47, 0x1, R59 ;  /* 0x000000012f3b7824 */ /* 0x000fe400078e023b */
[----:B0-----:R-:W-:-:S04]  /*46360*/  IMAD.WIDE.U32 R42, R33, R40, R42 ;  /* 0x00000028212a7225 */ /* 0x001fc800078e002a */
[----:B------:R-:W-:Y:S01]  /*46370*/  IMAD.X R69, RZ, RZ, RZ, P0 ;  /* 0x000000ffff457224 */ /* 0x000fe200000e06ff */
[----:B------:R-:W-:Y:S01]  /*46380*/  IADD3 R72, P2, PT, R59, R42, RZ ;  /* 0x0000002a3b487210 */ /* 0x000fe20007f5e0ff */
[----:B------:R-:W-:Y:S02]  /*46390*/  IMAD.IADD R43, R50, 0x1, R43 ;  /* 0x00000001322b7824 */ /* 0x000fe400078e022b */
[-C--:B------:R-:W-:Y:S01]  /*463a0*/  IMAD.WIDE.U32 R56, R13, R10.reuse, R56 ;  /* 0x0000000a0d387225 */ /* 0x080fe200078e0038 */
[----:B------:R-:W-:Y:S02]  /*463b0*/  IADD3.X R73, PT, PT, RZ, RZ, RZ, P2, !PT ;  /* 0x000000ffff497210 */ /* 0x000fe400017fe4ff */
[----:B------:R-:W-:Y:S01]  /*463c0*/  IADD3 R70, P2, PT, R52, R43, RZ ;  /* 0x0000002b34467210 */ /* 0x000fe20007f5e0ff */
[----:B------:R-:W-:Y:S01]  /*463d0*/  IMAD.WIDE.U32 R68, R37, R15, R68 ;  /* 0x0000000f25447225 */ /* 0x000fe200078e0044 */
[----:B------:R-:W-:Y:S01]  /*463e0*/  IADD3 R56, P1, PT, R56, R45, RZ ;  /* 0x0000002d38387210 */ /* 0x000fe20007f3e0ff */
[----:B------:R-:W0:Y:S02]  /*463f0*/  LDC.64 R42, c[0x3][0x18] ;  /* 0x00c00600ff2a7b82 */ /* 0x000e240000000a00 */
[----:B------:R-:W-:-:S04]  /*46400*/  IMAD.WIDE.U32 R54, R4, R10, R54 ;  /* 0x0000000a04367225 */ /* 0x000fc800078e0036 */
[----:B------:R-:W-:Y:S01]  /*46410*/  IMAD.IADD R39, R46, 0x1, R69 ;  /* 0x000000012e277824 */ /* 0x000fe200078e0245 */
[----:B------:R-:W-:Y:S01]  /*46420*/  IADD3 R58, P0, PT, R54, R57, RZ ;  /* 0x00000039363a7210 */ /* 0x000fe20007f1e0ff */
[----:B------:R-:W-:Y:S01]  /*46430*/  IMAD.WIDE.U32 R52, R34, R23, R72 ;  /* 0x0000001722347225 */ /* 0x000fe200078e0048 */
[----:B------:R-:W-:-:S03]  /*46440*/  IADD3.X R57, PT, PT, RZ, RZ, RZ, P1, !PT ;  /* 0x000000ffff397210 */ /* 0x000fc60000ffe4ff */
[----:B------:R-:W-:Y:S01]  /*46450*/  IMAD.X R71, RZ, RZ, RZ, P2 ;  /* 0x000000ffff477224 */ /* 0x000fe200010e06ff */
[----:B------:R-:W-:Y:S01]  /*46460*/  IADD3 R72, P1, PT, R39, R52, RZ ;  /* 0x0000003427487210 */ /* 0x000fe20007f3e0ff */
[----:B------:R-:W-:Y:S02]  /*46470*/  HFMA2 R52, -RZ, RZ, 0, 0 ;  /* 0x00000000ff347431 */ /* 0x000fe400000001ff */
[----:B------:R-:W-:Y:S02]  /*46480*/  IMAD.IADD R53, R49, 0x1, R53 ;  /* 0x0000000131357824 */ /* 0x000fe400078e0235 */
[----:B------:R-:W-:-:S04]  /*46490*/  IMAD.WIDE.U32 R70, R33, R41, R70 ;  /* 0x0000002921467225 */ /* 0x000fc800078e0046 */
[----:B------:R-:W-:-:S04]  /*464a0*/  IMAD.WIDE.U32 R56, R4, R17, R56 ;  /* 0x0000001104387225 */ /* 0x000fc800078e0038 */
        /* <DEDUP_REMOVED lines=28> */
[----:B------:R-:W-:Y:S02]  /*46670*/  IMAD.X R59, RZ, RZ, RZ, P0 ;  /* 0x000000ffff3b7224 */ /* 0x000fe400000e06ff */
[----:B------:R-:W-:Y:S02]  /*46680*/  IMAD R36, R74, R19, RZ ;  /* 0x000000134a247224 */ /* 0x000fe400078e02ff */
[----:B------:R-:W-:Y:S01]  /*46690*/  IMAD.MOV.U32 R76, RZ, RZ, R74 ;  /* 0x000000ffff4c7224 */ /* 0x000fe200078e004a */
[----:B------:R-:W-:Y:S01]  /*466a0*/  IADD3 R74, P3, PT, R75, R72, RZ ;  /* 0x000000484b4a7210 */ /* 0x000fe20007f7e0ff */
[----:B------:R-:W-:-:S02]  /*466b0*/  IMAD.X R71, RZ, RZ, RZ, P1 ;  /* 0x000000ffff477224 */ /* 0x000fc400008e06ff */
[----:B------:R-:W-:-:S04]  /*466c0*/  IMAD.WIDE.U32 R72, R34, R41, R68 ;  /* 0x0000002922487225 */ /* 0x000fc800078e0044 */
[----:B------:R-:W-:-:S04]  /*466d0*/  IMAD.WIDE.U32 R58, R13, R13, R58 ;  /* 0x0000000d0d3a7225 */ /* 0x000fc800078e003a */
[----:B------:R-:W-:Y:S01]  /*466e0*/  IMAD.WIDE.U32 R68, R33, R43, R70 ;  /* 0x0000002b21447225 */ /* 0x000fe200078e0046 */
[----:B------:R-:W-:Y:S02]  /*466f0*/  IADD3 R70, P2, PT, R39, R72, RZ ;  /* 0x0000004827467210 */ /* 0x000fe40007f5e0ff */
[----:B------:R-:W-:Y:S01]  /*46700*/  IADD3 R54, P0, PT, R55, R59, RZ ;  /* 0x0000003b37367210 */ /* 0x000fe20007f1e0ff */
[----:B------:R-:W-:Y:S01]  /*46710*/  IMAD.HI.U32 R76, R36, R14, R76 ;  /* 0x0000000e244c7227 */ /* 0x000fe200078e004c */
[----:B------:R-:W-:Y:S02]  /*46720*/  IADD3 R59, PT, PT, R52, R73, RZ ;  /* 0x00000049343b7210 */ /* 0x000fe40007ffe0ff */
[----:B------:R-:W-:Y:S01]  /*46730*/  IADD3 R32, P1, PT, R58, R57, RZ ;  /* 0x000000393a207210 */ /* 0x000fe20007f3e0ff */
[----:B------:R-:W-:Y:S02]  /*46740*/  IMAD.X R75, RZ, RZ, RZ, P3 ;  /* 0x000000ffff4b7224 */ /* 0x000fe400018e06ff */
        /* <DEDUP_REMOVED lines=26> */
[----:B------:R-:W-:Y:S01]  /*468f0*/  IADD3 R55, P1, PT, R38, R55, RZ ;  /* 0x0000003726377210 */ /* 0x000fe20007f3e0ff */
[----:B------:R-:W-:Y:S01]  /*46900*/  IMAD.X R69, RZ, RZ, RZ, P2 ;  /* 0x000000ffff457224 */ /* 0x000fe200010e06ff */
[----:B------:R-:W-:Y:S01]  /*46910*/  IADD3.X R71, PT, PT, RZ, RZ, RZ, P3, !PT ;  /* 0x000000ffff477210 */ /* 0x000fe20001ffe4ff */
[----:B------:R-:W-:-:S04]  /*46920*/  IMAD.WIDE.U32 R58, R37, R41, R58 ;  /* 0x00000029253a7225 */ /* 0x000fc800078e003a */
[----:B------:R-:W-:Y:S01]  /*46930*/  IMAD R10, R72, R19, RZ ;  /* 0x00000013480a7224 */ /* 0x000fe200078e02ff */
[----:B------:R-:W-:Y:S01]  /*46940*/  IADD3 R58, P2, PT, R45, R58, RZ ;  /* 0x0000003a2d3a7210 */ /* 0x000fe20007f5e0ff */
[----:B------:R-:W-:Y:S02]  /*46950*/  IMAD.MOV.U32 R73, RZ, RZ, RZ ;  /* 0x000000ffff497224 */ /* 0x000fe400078e00ff */
[----:B------:R-:W-:-:S04]  /*46960*/  IMAD.WIDE.U32 R38, R34, R43, R68 ;  /* 0x0000002b22267225 */ /* 0x000fc800078e0044 */
        /* <DEDUP_REMOVED lines=12> */
[----:B------:R-:W-:Y:S01]  /*46a30*/  IMAD.WIDE.U32 R44, R17, R40, R58 ;  /* 0x00000028112c7225 */ /* 0x000fe200078e003a */
[----:B------:R-:W-:-:S03]  /*46a40*/  IADD3 R57, P1, PT, R57, R48, RZ ;  /* 0x0000003039397210 */ /* 0x000fc60007f3e0ff */
[----:B------:R-:W-:Y:S01]  /*46a50*/  IMAD.IADD R71, R47, 0x1, R71 ;  /* 0x000000012f477824 */ /* 0x000fe200078e0247 */
[----:B------:R-:W-:Y:S01]  /*46a60*/  IADD3 R45, PT, PT, R50, R45, RZ ;  /* 0x0000002d322d7210 */ /* 0x000fe20007ffe0ff */
        /* <DEDUP_REMOVED lines=8> */
[----:B------:R-:W-:Y:S01]  /*46af0*/  IMAD.X R55, RZ, RZ, RZ, P2 ;  /* 0x000000ffff377224 */ /* 0x000fe200010e06ff */
[----:B------:R-:W-:Y:S01]  /*46b00*/  IADD3 R58, P2, PT, R59, R34, RZ ;  /* 0x000000223b3a7210 */ /* 0x000fe20007f5e0ff */
[----:B------:R-:W-:-:S02]  /*46b10*/  IMAD R34, R68, R19, RZ ;  /* 0x0000001344227224 */ /* 0x000fc400078e02ff */
        /* <DEDUP_REMOVED lines=8> */
[----:B------:R-:W-:Y:S02]  /*46ba0*/  IMAD.MOV.U32 R69, RZ, RZ, RZ ;  /* 0x000000ffff457224 */ /* 0x000fe400078e00ff */
[----:B------:R-:W-:Y:S02]  /*46bb0*/  IMAD.X R55, RZ, RZ, RZ, P0 ;  /* 0x000000ffff377224 */ /* 0x000fe400000e06ff */
[----:B------:R-:W-:-:S04]  /*46bc0*/  IMAD.WIDE.U32 R58, R37, R43, R58 ;  /* 0x0000002b253a7225 */ /* 0x000fc800078e003a */
[----:B------:R-:W-:-:S04]  /*46bd0*/  IMAD.WIDE.U32 R38, R17, R41, R38 ;  /* 0x0000002911267225 */ /* 0x000fc800078e0026 */
[----:B------:R-:W-:Y:S01]  /*46be0*/  IMAD.HI.U32 R68, R34, R14, R68 ;  /* 0x0000000e22447227 */ /* 0x000fe200078e0044 */
        /* <DEDUP_REMOVED lines=49> */
[----:B------:R-:W-:Y:S01]  /*46f00*/  IMAD.IADD R59, R47, 0x1, R59 ;  /* 0x000000012f3b7824 */ /* 0x000fe200078e023b */
[----:B------:R-:W-:Y:S01]  /*46f10*/  IADD3.X R48, PT, PT, RZ, RZ, RZ, P1, !PT ;  /* 0x000000ffff307210 */ /* 0x000fe20000ffe4ff */
        /* <DEDUP_REMOVED lines=62> */
[----:B------:R-:W-:Y:S01]  /*47300*/  IMAD.WIDE.U32 R56, R17, R40, R56 ;  /* 0x0000002811387225 */ /* 0x000fe200078e0038 */
[----:B------:R-:W-:-:S03]  /*47310*/  IADD3 R13, P5, PT, R13, R10, RZ ;  /* 0x0000000a0d0d7210 */ /* 0x000fc60007fbe0ff */
        /* <DEDUP_REMOVED lines=13> */
[----:B------:R-:W-:Y:S02]  /*473f0*/  IADD3.X R45, PT, PT, RZ, RZ, RZ, P1, !PT ;  /* 0x000000ffff2d7210 */ /* 0x000fe40000ffe4ff */
[----:B------:R-:W-:Y:S01]  /*47400*/  IADD3 R13, P4, PT, R13, R10, RZ ;  /* 0x0000000a0d0d7210 */ /* 0x000fe20007f9e0ff */
[----:B------:R-:W-:Y:S01]  /*47410*/  IMAD.WIDE.U32 R58, R17, R41, R58 ;  /* 0x00000029113a7225 */ /* 0x000fe200078e003a */
[----:B------:R-:W-:-:S02]  /*47420*/  IADD3.X R67, PT, PT, RZ, RZ, RZ, P3, !PT ;  /* 0x000000ffff437210 */ /* 0x000fc40001ffe4ff */
[----:B------:R-:W-:Y:S01]  /*47430*/  IADD3 R4, P1, PT, R4, R13, RZ ;  /* 0x0000000d04047210 */ /* 0x000fe20007f3e0ff */
[----:B------:R-:W-:Y:S02]  /*47440*/  IMAD.X R13, RZ, RZ, RZ, P0 ;  /* 0x000000ffff0d7224 */ /* 0x000fe400000e06ff */
[----:B------:R-:W-:-:S03]  /*47450*/  IMAD.WIDE.U32 R44, R34, R43, R44 ;  /* 0x0000002b222c7225 */ /* 0x000fc600078e002c */
[----:B------:R-:W-:Y:S01]  /*47460*/  IADD3 R13, P0, PT, R13, R4, RZ ;  /* 0x000000040d0d7210 */ /* 0x000fe20007f1e0ff */
[----:B------:R-:W-:Y:S01]  /*47470*/  IMAD.IADD R69, R52, 0x1, R59 ;  /* 0x0000000134457824 */ /* 0x000fe200078e023b */
[----:B------:R-:W-:Y:S01]  /*47480*/  IADD3.X R4, PT, PT, RZ, RZ, RZ, P5, !PT ;  /* 0x000000ffff047210 */ /* 0x000fe20002ffe4ff */
[----:B------:R-:W-:-:S03]  /*47490*/  IMAD.X R54, RZ, RZ, RZ, P4 ;  /* 0x000000ffff367224 */ /* 0x000fc600020e06ff */
        /* <DEDUP_REMOVED lines=10> */
[----:B------:R-:W-:Y:S01]  /*47540*/  IMAD.X R13, RZ, RZ, RZ, P0 ;  /* 0x000000ffff0d7224 */ /* 0x000fe200000e06ff */
[----:B------:R-:W-:Y:S02]  /*47550*/  ISETP.NE.AND P1, PT, R61, UR4, PT ;  /* 0x000000043d007c0c */ /* 0x000fe4000bf25270 */
        /* <DEDUP_REMOVED lines=43> */
.L_x_390:
        /* <DEDUP_REMOVED lines=23> */
.L_x_391:
[----:B------:R-:W-:Y:S05]  /*47980*/  @P1 BRA `(.L_x_392) ;  /* 0xffffffdc001c1947 */ /* 0x000fea000383ffff */
[----:B------:R-:W-:-:S05]  /*47990*/  LEA R54, R35, R2, 0x5 ;  /* 0x0000000223367211 */ /* 0x000fca00078e28ff */
[----:B------:R-:W2:Y:S04]  /*479a0*/  LDL.128 R32, [R54] ;  /* 0x0000000036207983 */ /* 0x000ea80000100c00 */
[----:B------:R0:W3:Y:S01]  /*479b0*/  LDL.128 R36, [R54+0x10] ;  /* 0x0000100036247983 */ /* 0x0000e20000100c00 */
[----:B------:R-:W-:Y:S02]  /*479c0*/  IMAD.MOV.U32 R69, RZ, RZ, RZ ;  /* 0x000000ffff457224 */ /* 0x000fe400078e00ff */
[----:B--2---:R-:W-:-:S04]  /*479d0*/  IMAD.WIDE.U32 R58, R32, R55, RZ ;  /* 0x00000037203a7225 */ /* 0x004fc800078e00ff */
[----:B------:R-:W-:Y:S02]  /*479e0*/  IMAD.MOV.U32 R68, RZ, RZ, R59 ;  /* 0x000000ffff447224 */ /* 0x000fe400078e003b */
[----:B------:R-:W-:Y:S02]  /*479f0*/  HFMA2 R59, -RZ, RZ, 0, 0 ;  /* 0x00000000ff3b7431 */ /* 0x000fe400000001ff */
        /* <DEDUP_REMOVED lines=9> */
[----:B------:R-:W-:Y:S01]  /*47a90*/  IMAD.MOV.U32 R58, RZ, RZ, R59 ;  /* 0x000000ffff3a7224 */ /* 0x000fe200078e003b */
[----:B------:R-:W-:Y:S02]  /*47aa0*/  MOV R59, RZ ;  /* 0x000000ff003b7202 */ /* 0x000fe40000000f00 */
[----:B------:R-:W-:Y:S01]  /*47ab0*/  IADD3 R74, P1, PT, R68, R75, RZ ;  /* 0x0000004b444a7210 */ /* 0x000fe20007f3e0ff */
[----:B------:R-:W-:Y:S02]  /*47ac0*/  IMAD.X R71, RZ, RZ, RZ, P0 ;  /* 0x000000ffff477224 */ /* 0x000fe400000e06ff */
[----:B------:R-:W-:-:S04]  /*47ad0*/  IMAD.WIDE.U32 R58, R55, R35, R58 ;  /* 0x00000023373a7225 */ /* 0x000fc800078e003a */
[----:B------:R-:W-:-:S04]  /*47ae0*/  IMAD.WIDE.U32 R68, R48, R33, R70 ;  /* 0x0000002130447225 */ /* 0x000fc800078e0046 */
[----:B------:R-:W-:Y:S01]  /*47af0*/  IMAD.X R75, RZ, RZ, RZ, P1 ;  /* 0x000000ffff4b7224 */ /* 0x000fe200008e06ff */
[----:B------:R-:W-:Y:S01]  /*47b00*/  IADD3 R72, P0, PT, R58, R69, RZ ;  /* 0x000000453a487210 */ /* 0x000fe20007f1e0ff */
[----:B------:R-:W-:Y:S02]  /*47b10*/  IMAD.MOV.U32 R58, RZ, RZ, R59 ;  /* 0x000000ffff3a7224 */ /* 0x000fe400078e003b */
[----:B------:R-:W-:Y:S02]  /*47b20*/  HFMA2 R59, -RZ, RZ, 0, 0 ;  /* 0x00000000ff3b7431 */ /* 0x000fe400000001ff */
[----:B------:R-:W-:Y:S01]  /*47b30*/  IMAD.WIDE.U32 R74, R57, R15, R74 ;  /* 0x0000000f394a7225 */ /* 0x000fe200078e004a */
[----:B------:R-:W-:-:S03]  /*47b40*/  IADD3.X R73, PT, PT, RZ, RZ, RZ, P0, !PT ;  /* 0x000000ffff497210 */ /* 0x000fc600007fe4ff */
[----:B------:R-:W-:Y:S02]  /*47b50*/  IMAD.MOV.U32 R70, RZ, RZ, R68 ;  /* 0x000000ffff467224 */ /* 0x000fe400078e0044 */
[----:B------:R-:W-:Y:S02]  /*47b60*/  IMAD.MOV.U32 R71, RZ, RZ, RZ ;  /* 0x000000ffff477224 */ /* 0x000fe400078e00ff */
[----:B------:R-:W-:Y:S02]  /*47b70*/  IMAD.IADD R77, R46, 0x1, R75 ;  /* 0x000000012e4d7824 */ /* 0x000fe400078e024b */
[----:B------:R-:W-:-:S04]  /*47b80*/  IMAD.WIDE.U32 R70, R45, R32, R70 ;  /* 0x000000202d467225 */ /* 0x000fc800078e0046 */
[----:B0-----:R-:W-:Y:S01]  /*47b90*/  IMAD R54, R74, R19, RZ ;  /* 0x000000134a367224 */ /* 0x001fe200078e02ff */
[----:B------:R-:W-:Y:S01]  /*47ba0*/  IADD3 R76, P0, PT, R70, R77, RZ ;  /* 0x0000004d464c7210 */ /* 0x000fe20007f1e0ff */
[----:B------:R-:W-:Y:S01]  /*47bb0*/  IMAD.WIDE.U32 R68, R48, R34, R72 ;  /* 0x0000002230447225 */ /* 0x000fe200078e0048 */
[----:B------:R-:W-:Y:S02]  /*47bc0*/  MOV R73, RZ ;  /* 0x000000ff00497202 */ /* 0x000fe40000000f00 */
[----:B------:R-:W-:Y:S01]  /*47bd0*/  IADD3.X R77, PT, PT, RZ, RZ, RZ, P0, !PT ;  /* 0x000000ffff4d7210 */ /* 0x000fe200007fe4ff */
[----:B------:R-:W-:Y:S02]  /*47be0*/  IMAD.MOV.U32 R75, RZ, RZ, RZ ;  /* 0x000000ffff4b7224 */ /* 0x000fe400078e00ff */
[----:B---3--:R-:W-:-:S04]  /*47bf0*/  IMAD.WIDE.U32 R58, R55, R36, R58 ;  /* 0x00000024373a7225 */ /* 0x008fc800078e003a */
[----:B------:R-:W-:Y:S01]  /*47c00*/  IMAD.HI.U32 R56, R54, R14, R74 ;  /* 0x0000000e36387227 */ /* 0x000fe200078e004a */
[----:B------:R-:W-:Y:S02]  /*47c10*/  IADD3 R74, P1, PT, R68, R71, RZ ;  /* 0x00000047444a7210 */ /* 0x000fe40007f3e0ff */
[----:B------:R-:W-:Y:S01]  /*47c20*/  IADD3 R68, P0, PT, R58, R69, RZ ;  /* 0x000000453a447210 */ /* 0x000fe20007f1e0ff */
[----:B------:R-:W-:Y:S02]  /*47c30*/  IMAD.MOV.U32 R72, RZ, RZ, R59 ;  /* 0x000000ffff487224 */ /* 0x000fe400078e003b */
[----:B------:R-:W-:Y:S02]  /*47c40*/  HFMA2 R59, -RZ, RZ, 0, 0 ;  /* 0x00000000ff3b7431 */ /* 0x000fe400000001ff */
[----:B------:R-:W-:Y:S01]  /*47c50*/  IMAD.X R75, RZ, RZ, RZ, P1 ;  /* 0x000000ffff4b7224 */ /* 0x000fe200008e06ff */
[----:B------:R-:W-:Y:S01]  /*47c60*/  IADD3.X R69, PT, PT, RZ, RZ, RZ, P0, !PT ;  /* 0x000000ffff457210 */ /* 0x000fe200007fe4ff */
[----:B------:R-:W-:-:S02]  /*47c70*/  IMAD.IADD R61, R21, 0x1, R56 ;  /* 0x00000001153d7824 */ /* 0x000fc400078e0238 */
[----:B------:R-:W-:-:S04]  /*47c80*/  IMAD.WIDE.U32 R74, R45, R33, R74 ;  /* 0x000000212d4a7225 */ /* 0x000fc800078e004a */
[----:B------:R-:W-:-:S04]  /*47c90*/  IMAD.WIDE.U32 R70, R57, R22, R76 ;  /* 0x0000001639467225 */ /* 0x000fc800078e004c */
[----:B------:R-:W-:Y:S01]  /*47ca0*/  IMAD.MOV.U32 R58, RZ, RZ, R74 ;  /* 0x000000ffff3a7224 */ /* 0x000fe200078e004a */
[----:B------:R-:W-:Y:S01]  /*47cb0*/  IADD3 R70, P0, PT, R61, R70, RZ ;  /* 0x000000463d467210 */ /* 0x000fe20007f1e0ff */
[----:B------:R-:W-:-:S04]  /*47cc0*/  IMAD.WIDE.U32 R68, R48, R35, R68 ;  /* 0x0000002330447225 */ /* 0x000fc800078e0044 */
[----:B------:R-:W-:Y:S01]  /*47cd0*/  IMAD.IADD R77, R47, 0x1, R71 ;  /* 0x000000012f4d7824 */ /* 0x000fe200078e0247 */
[----:B------:R-:W-:Y:S01]  /*47ce0*/  IADD3 R68, P1, PT, R68, R75, RZ ;  /* 0x0000004b44447210 */ /* 0x000fe20007f3e0ff */
[----:B------:R-:W-:-:S04]  /*47cf0*/  IMAD.WIDE.U32 R72, R55, R37, R72 ;  /* 0x0000002537487225 */ /* 0x000fc800078e0048 */
[----:B------:R-:W-:-:S04]  /*47d00*/  IMAD.WIDE.U32 R58, R44, R32, R58 ;  /* 0x000000202c3a7225 */ /* 0x000fc800078e003a */
[----:B------:R-:W-:Y:S01]  /*47d10*/  IMAD.X R71, RZ, RZ, RZ, P0 ;  /* 0x000000ffff477224 */ /* 0x000fe200000e06ff */
[----:B------:R-:W-:Y:S01]  /*47d20*/  IADD3 R72, P0, PT, R72, R69, RZ ;  /* 0x0000004548487210 */ /* 0x000fe20007f1e0ff */
[----:B------:R-:W-:Y:S01]  /*47d30*/  IMAD.MOV.U32 R74, RZ, RZ, R73 ;  /* 0x000000ffff4a7224 */ /* 0x000fe200078e0049 */
[----:B------:R-:W-:Y:S01]  /*47d40*/  IADD3 R76, P2, PT, R58, R77, RZ ;  /* 0x0000004d3a4c7210 */ /* 0x000fe20007f5e0ff */
[----:B------:R-:W-:Y:S01]  /*47d50*/  IMAD.MOV.U32 R75, RZ, RZ, RZ ;  /* 0x000000ffff4b7224 */ /* 0x000fe200078e00ff */
[----:B------:R-:W-:Y:S01]  /*47d60*/  IADD3.X R73, PT, PT, RZ, RZ, RZ, P0, !PT ;  /* 0x000000ffff497210 */ /* 0x000fe200007fe4ff */
[----:B------:R-:W-:-:S04]  /*47d70*/  IMAD.WIDE.U32 R78, R54, R15, R70 ;  /* 0x0000000f364e7225 */ /* 0x000fc800078e0046 */
[----:B------:R-:W-:Y:S01]  /*47d80*/  IMAD.X R77, RZ, RZ, RZ, P2 ;  /* 0x000000ffff4d7224 */ /* 0x000fe200010e06ff */
[----:B------:R-:W-:Y:S01]  /*47d90*/  IADD3 R61, PT, PT, R46, R79, RZ ;  /* 0x0000004f2e3d7210 */ /* 0x000fe20007ffe0ff */
[----:B------:R-:W-:Y:S02]  /*47da0*/  IMAD.X R69, RZ, RZ, RZ, P1 ;  /* 0x000000ffff457224 */ /* 0x000fe400008e06ff */
[----:B------:R-:W-:-:S04]  /*47db0*/  IMAD.WIDE.U32 R70, R55, R38, R74 ;  /* 0x0000002637467225 */ /* 0x000fc800078e004a */
[----:B------:R-:W-:-:S04]  /*47dc0*/  IMAD.WIDE.U32 R76, R57, R23, R76 ;  /* 0x00000017394c7225 */ /* 0x000fc800078e004c */
[----:B------:R-:W-:Y:S01]  /*47dd0*/  IMAD.WIDE.U32 R74, R48, R36, R72 ;  /* 0x00000024304a7225 */ /* 0x000fe200078e0048 */
[----:B------:R-:W-:-:S03]  /*47de0*/  IADD3 R58, P3, PT, R61, R76, RZ ;  /* 0x0000004c3d3a7210 */ /* 0x000fc60007f7e0ff */
[----:B------:R-:W-:Y:S01]  /*47df0*/  IMAD.WIDE.U32 R72, R45, R34, R68 ;  /* 0x000000222d487225 */ /* 0x000fe200078e0044 */
[----:B------:R-:W-:Y:S02]  /*47e00*/  IADD3 R70, P0, PT, R70, R75, RZ ;  /* 0x0000004b46467210 */ /* 0x000fe40007f1e0ff */
[----:B------:R-:W-:Y:S01]  /*47e10*/  MOV R68, R71 ;  /* 0x0000004700447202 */ /* 0x000fe20000000f00 */
[----:B------:R-:W-:Y:S01]  /*47e20*/  IMAD R56, R78, R19, RZ ;  /* 0x000000134e387224 */ /* 0x000fe200078e02ff */
[----:B------:R-:W-:Y:S01]  /*47e30*/  IADD3 R74, P1, PT, R74, R73, RZ ;  /* 0x000000494a4a7210 */ /* 0x000fe20007f3e0ff */
[----:B------:R-:W-:Y:S01]  /*47e40*/  IMAD.MOV.U32 R79, RZ, RZ, RZ ;  /* 0x000000ffff4f7224 */ /* 0x000fe200078e00ff */
[----:B------:R-:W-:Y:S01]  /*47e50*/  IADD3 R72, P2, PT, R72, R59, RZ ;  /* 0x0000003b48487210 */ /* 0x000fe20007f5e0ff */
[----:B------:R-:W-:Y:S01]  /*47e60*/  IMAD.X R59, RZ, RZ, RZ, P3 ;  /* 0x000000ffff3b7224 */ /* 0x000fe200018e06ff */
[----:B------:R-:W-:Y:S01]  /*47e70*/  IADD3.X R75, PT, PT, RZ, RZ, RZ, P1, !PT ;  /* 0x000000ffff4b7210 */ /* 0x000fe20000ffe4ff */
[----:B------:R-:W-:Y:S01]  /*47e80*/  IMAD.X R71, RZ, RZ, RZ, P0 ;  /* 0x000000ffff477224 */ /* 0x000fe200000e06ff */
[----:B------:R-:W-:Y:S01]  /*47e90*/  IADD3.X R73, PT, PT, RZ, RZ, RZ, P2, !PT ;  /* 0x000000ffff497210 */ /* 0x000fe200017fe4ff */
[----:B------:R-:W-:-:S04]  /*47ea0*/  IMAD.HI.U32 R78, R56, R14, R78 ;  /* 0x0000000e384e7227 */ /* 0x000fc800078e004e */
[----:B------:R-:W-:Y:S02]  /*47eb0*/  IMAD.IADD R61, R49, 0x1, R77 ;  /* 0x00000001313d7824 */ /* 0x000fe400078e024d */
[----:B------:R-:W-:Y:S02]  /*47ec0*/  IMAD.MOV.U32 R69, RZ, RZ, RZ ;  /* 0x000000ffff457224 */ /* 0x000fe400078e00ff */
[----:B------:R-:W-:-:S04]  /*47ed0*/  IMAD.WIDE.U32 R76, R54, R22, R58 ;  /* 0x00000016364c7225 */ /* 0x000fc800078e003a */
[----:B------:R-:W-:-:S04]  /*47ee0*/  IMAD.WIDE.U32 R70, R48, R37, R70 ;  /* 0x0000002530467225 */ /* 0x000fc800078e0046 */
[----:B------:R-:W-:-:S04]  /*47ef0*/  IMAD.WIDE.U32 R58, R45, R35, R74 ;  /* 0x000000232d3a7225 */ /* 0x000fc800078e004a */
[----:B------:R-:W-:Y:S01]  /*47f00*/  IMAD.IADD R79, R21, 0x1, R78 ;  /* 0x00000001154f7824 */ /* 0x000fe200078e024e */
[----:B------:R-:W-:Y:S01]  /*47f10*/  IADD3 R74, P1, PT, R70, R59, RZ ;  /* 0x0000003b464a7210 */ /* 0x000fe20007f3e0ff */
[----:B------:R-:W-:-:S03]  /*47f20*/  IMAD.WIDE.U32 R72, R44, R33, R72 ;  /* 0x000000212c487225 */ /* 0x000fc600078e0048 */
[----:B------:R-:W-:Y:S01]  /*47f30*/  IADD3 R78, P3, PT, R79, R76, RZ ;  /* 0x0000004c4f4e7210 */ /* 0x000fe20007f7e0ff */
[----:B------:R-:W-:Y:S01]  /*47f40*/  IMAD.WIDE.U32 R68, R55, R39, R68 ;  /* 0x0000002737447225 */ /* 0x000fe200078e0044 */
[----:B------:R-:W-:Y:S02]  /*47f50*/  IADD3 R70, P2, PT, R58, R73, RZ ;  /* 0x000000493a467210 */ /* 0x000fe40007f5e0ff */
[----:B------:R-:W-:Y:S01]  /*47f60*/  IADD3.X R79, PT, PT, RZ, RZ, RZ, P3, !PT ;  /* 0x000000ffff4f7210 */ /* 0x000fe20001ffe4ff */
        /* <DEDUP_REMOVED lines=14> */
[----:B------:R-:W-:Y:S01]  /*48050*/  IMAD.WIDE.U32 R78, R56, R15, R78 ;  /* 0x0000000f384e7225 */ /* 0x000fe200078e004e */
[----:B------:R-:W-:Y:S02]  /*48060*/  IADD3 R74, P2, PT, R74, R71, RZ ;  /* 0x000000474a4a7210 */ /* 0x000fe40007f5e0ff */
[----:B------:R-:W-:Y:S01]  /*48070*/  IADD3 R70, P3, PT, R70, R73, RZ ;  /* 0x0000004946467210 */ /* 0x000fe20007f7e0ff */
[----:B------:R-:W-:Y:S01]  /*48080*/  IMAD.IADD R61, R46, 0x1, R79 ;  /* 0x000000012e3d7824 */ /* 0x000fe200078e024f */
[----:B------:R-:W-:Y:S01]  /*48090*/  IADD3.X R75, PT, PT, RZ, RZ, RZ, P2, !PT ;  /* 0x000000ffff4b7210 */ /* 0x000fe200017fe4ff */
[----:B------:R-:W-:Y:S02]  /*480a0*/  IMAD R55, R78, R19, RZ ;  /* 0x000000134e377224 */ /* 0x000fe400078e02ff */
[----:B------:R-:W-:Y:S02]  /*480b0*/  IMAD.MOV.U32 R79, RZ, RZ, RZ ;  /* 0x000000ffff4f7224 */ /* 0x000fe400078e00ff */
[----:B------:R-:W-:-:S02]  /*480c0*/  IMAD.X R69, RZ, RZ, RZ, P0 ;  /* 0x000000ffff457224 */ /* 0x000fc400000e06ff */
[----:B------:R-:W-:-:S04]  /*480d0*/  IMAD.WIDE.U32 R72, R57, R40, R58 ;  /* 0x0000002839487225 */ /* 0x000fc800078e003a */
[----:B------:R-:W-:Y:S01]  /*480e0*/  IMAD.X R77, RZ, RZ, RZ, P1 ;  /* 0x000000ffff4d7224 */ /* 0x000fe200008e06ff */
[----:B------:R-:W-:Y:S01]  /*480f0*/  IADD3 R83, PT, PT, R50, R73, RZ ;  /* 0x0000004932537210 */ /* 0x000fe20007ffe0ff */
[----:B------:R-:W-:Y:S02]  /*48100*/  IMAD.X R71, RZ, RZ, RZ, P3 ;  /* 0x000000ffff477224 */ /* 0x000fe400018e06ff */
[----:B------:R-:W-:-:S04]  /*48110*/  IMAD.HI.U32 R64, R55, R14, R78 ;  /* 0x0000000e37407227 */ /* 0x000fc800078e004e */
[----:B------:R-:W-:Y:S01]  /*48120*/  IMAD.WIDE.U32 R58, R48, R39, R68 ;  /* 0x00000027303a7225 */ /* 0x000fe200078e0044 */
[----:B------:R-:W-:-:S03]  /*48130*/  IADD3 R68, P0, PT, R67, R72, RZ ;  /* 0x0000004843447210 */ /* 0x000fc60007f1e0ff */
[----:B------:R-:W-:-:S04]  /*48140*/  IMAD.WIDE.U32 R78, R45, R37, R76 ;  /* 0x000000252d4e7225 */ /* 0x000fc800078e004c */
[----:B------:R-:W-:-:S04]  /*48150*/  IMAD.WIDE.U32 R80, R44, R35, R74 ;  /* 0x000000232c507225 */ /* 0x000fc800078e004a */
[----:B------:R-:W-:Y:S01]  /*48160*/  IMAD.WIDE.U32 R76, R17, R33, R70 ;  /* 0x00000021114c7225 */ /* 0x000fe200078e0046 */
[----:B------:R-:W-:-:S03]  /*48170*/  IADD3 R72, P1, PT, R78, R81, RZ ;  /* 0x000000514e487210 */ /* 0x000fc60007f3e0ff */
        /* <DEDUP_REMOVED lines=26> */
[----:B------:R-:W-:Y:S02]  /*48320*/  IADD3 R83, PT, PT, R52, R69, RZ ;  /* 0x0000004534537210 */ /* 0x000fe40007ffe0ff */
[----:B------:R-:W-:Y:S01]  /*48330*/  IADD3.X R79, PT, PT, RZ, RZ, RZ, P4, !PT ;  /* 0x000000ffff4f7210 */ /* 0x000fe200027fe4ff */
[----:B------:R-:W-:-:S02]  /*48340*/  IMAD.IADD R61, R21, 0x1, R64 ;  /* 0x00000001153d7824 */ /* 0x000fc400078e0240 */
[----:B------:R-:W-:Y:S02]  /*48350*/  IMAD.X R77, RZ, RZ, RZ, P3 ;  /* 0x000000ffff4d7224 */ /* 0x000fe400018e06ff */
[----:B------:R-:W-:Y:S01]  /*48360*/  IMAD.X R73, RZ, RZ, RZ, P0 ;  /* 0x000000ffff497224 */ /* 0x000fe200000e06ff */
[----:B------:R-:W-:Y:S01]  /*48370*/  IADD3 R68, P0, PT, R61, R58, RZ ;  /* 0x0000003a3d447210 */ /* 0x000fe20007f1e0ff */
[----:B------:R-:W-:-:S04]  /*48380*/  IMAD.WIDE.U32 R70, R44, R37, R70 ;  /* 0x000000252c467225 */ /* 0x000fc800078e0046 */
[----:B------:R-:W-:-:S04]  /*48390*/  IMAD.WIDE.U32 R80, R17, R35, R74 ;  /* 0x0000002311507225 */ /* 0x000fc800078e004a */
[----:B------:R-:W-:-:S04]  /*483a0*/  IMAD.WIDE.U32 R76, R10, R33, R76 ;  /* 0x000000210a4c7225 */ /* 0x000fc800078e004c */
[----:B------:R-:W-:Y:S02]  /*483b0*/  IMAD.IADD R61, R47, 0x1, R59 ;  /* 0x000000012f3d7824 */ /* 0x000fe400078e023b */
[----:B------:R-:W-:Y:S01]  /*483c0*/  IMAD.WIDE.U32 R58, R45, R39, R72 ;  /* 0x000000272d3a7225 */ /* 0x000fe200078e0048 */
[----:B------:R-:W-:Y:S02]  /*483d0*/  IADD3 R72, P2, PT, R70, R81, RZ ;  /* 0x0000005146487210 */ /* 0x000fe40007f5e0ff */
[----:B------:R-:W-:Y:S01]  /*483e0*/  IADD3 R70, P3, PT, R80, R77, RZ ;  /* 0x0000004d50467210 */ /* 0x000fe20007f7e0ff */
[----:B------:R-:W-:-:S04]  /*483f0*/  IMAD.WIDE.U32 R78, R54, R40, R78 ;  /* 0x00000028364e7225 */ /* 0x000fc800078e004e */
[----:B------:R-:W-:Y:S01]  /*48400*/  HFMA2 R77, -RZ, RZ, 0, 0 ;  /* 0x00000000ff4d7431 */ /* 0x000fe200000001ff */
[----:B------:R-:W-:Y:S01]  /*48410*/  IADD3 R74, P1, PT, R58, R71, RZ ;  /* 0x000000473a4a7210 */ /* 0x000fe20007f3e0ff */
[----:B------:R-:W-:Y:S01]  /*48420*/  IMAD.X R69, RZ, RZ, RZ, P0 ;  /* 0x000000ffff457224 */ /* 0x000fe200000e06ff */
[----:B------:R-:W-:Y:S01]  /*48430*/  IADD3 R58, P4, PT, R61, R78, RZ ;  /* 0x0000004e3d3a7210 */ /* 0x000fe20007f9e0ff */
[----:B------:R-:W-:Y:S02]  /*48440*/  IMAD.IADD R67, R50, 0x1, R79 ;  /* 0x0000000132437824 */ /* 0x000fe400078e024f */
[----:B------:R-:W-:-:S04]  /*48450*/  IMAD.WIDE.U32 R78, R55, R15, R68 ;  /* 0x0000000f374e7225 */ /* 0x000fc800078e0044 */
[----:B------:R-:W-:Y:S01]  /*48460*/  IMAD.WIDE.U32 R68, R13, R32, R76 ;  /* 0x000000200d447225 */ /* 0x000fe200078e004c */
[----:B------:R-:W-:-:S03]  /*48470*/  IADD3 R61, PT, PT, R46, R79, RZ ;  /* 0x0000004f2e3d7210 */ /* 0x000fc60007ffe0ff */
[----:B------:R-:W-:Y:S02]  /*48480*/  IMAD R45, R78, R19, RZ ;  /* 0x000000134e2d7224 */ /* 0x000fe400078e02ff */
[----:B------:R-:W-:Y:S02]  /*48490*/  IMAD.MOV.U32 R79, RZ, RZ, RZ ;  /* 0x000000ffff4f7224 */ /* 0x000fe400078e00ff */
[----:B------:R-:W-:Y:S02]  /*484a0*/  IMAD.X R75, RZ, RZ, RZ, P1 ;  /* 0x000000ffff4b7224 */ /* 0x000fe400008e06ff */
[----:B------:R-:W-:Y:S02]  /*484b0*/  IMAD.X R73, RZ, RZ, RZ, P2 ;  /* 0x000000ffff497224 */ /* 0x000fe400010e06ff */
[----:B------:R-:W-:Y:S01]  /*484c0*/  IMAD.HI.U32 R48, R45, R14, R78 ;  /* 0x0000000e2d307227 */ /* 0x000fe200078e004e */
[----:B------:R-:W-:-:S03]  /*484d0*/  IADD3 R78, P1, PT, R68, R83, RZ ;  /* 0x00000053444e7210 */ /* 0x000fc60007f3e0ff */
[----:B------:R-:W-:Y:S01]  /*484e0*/  IMAD.X R71, RZ, RZ, RZ, P3 ;  /* 0x000000ffff477224 */ /* 0x000fe200018e06ff */
        /* <DEDUP_REMOVED lines=8> */
[----:B------:R-:W-:Y:S01]  /*48570*/  IADD3 R76, P3, PT, R76, R69, RZ ;  /* 0x000000454c4c7210 */ /* 0x000fe20007f7e0ff */
[----:B------:R-:W-:Y:S01]  /*48580*/  IMAD.X R59, RZ, RZ, RZ, P4 ;  /* 0x000000ffff3b7224 */ /* 0x000fe200020e06ff */
[----:B------:R-:W-:Y:S01]  /*48590*/  IADD3.X R69, PT, PT, RZ, RZ, RZ, P0, !PT ;  /* 0x000000ffff457210 */ /* 0x000fe200007fe4ff */
[----:B------:R-:W-:Y:S01]  /*485a0*/  IMAD.X R71, RZ, RZ, RZ, P1 ;  /* 0x000000ffff477224 */ /* 0x000fe200008e06ff */
[----:B------:R-:W-:Y:S01]  /*485b0*/  IADD3.X R73, PT, PT, RZ, RZ, RZ, P2, !PT ;  /* 0x000000ffff497210 */ /* 0x000fe200017fe4ff */
[----:B------:R-:W-:Y:S01]  /*485c0*/  IMAD.X R77, RZ, RZ, RZ, P3 ;  /* 0x000000ffff4d7224 */ /* 0x000fe200018e06ff */
[----:B------:R-:W-:Y:S01]  /*485d0*/  IADD3 R74, P4, PT, R67, R78, RZ ;  /* 0x0000004e434a7210 */ /* 0x000fe20007f9e0ff */
[----:B------:R-:W-:-:S02]  /*485e0*/  IMAD.IADD R83, R53, 0x1, R79 ;  /* 0x0000000135537824 */ /* 0x000fc400078e024f */
[----:B------:R-:W-:-:S04]  /*485f0*/  IMAD.WIDE.U32 R68, R44, R39, R68 ;  /* 0x000000272c447225 */ /* 0x000fc800078e0044 */
[----:B------:R-:W-:-:S04]  /*48600*/  IMAD.WIDE.U32 R78, R17, R37, R70 ;  /* 0x00000025114e7225 */ /* 0x000fc800078e0046 */
[----:B------:R-:W-:Y:S01]  /*48610*/  IMAD.WIDE.U32 R80, R10, R35, R72 ;  /* 0x000000230a507225 */ /* 0x000fe200078e0048 */
[----:B------:R-:W-:-:S03]  /*48620*/  IADD3 R70, P1, PT, R68, R79, RZ ;  /* 0x0000004f44467210 */ /* 0x000fc60007f3e0ff */
[----:B------:R-:W-:Y:S01]  /*48630*/  IMAD.X R75, RZ, RZ, RZ, P4 ;  /* 0x000000ffff4b7224 */ /* 0x000fe200020e06ff */
[----:B------:R-:W-:Y:S01]  /*48640*/  IADD3 R72, P2, PT, R78, R81, RZ ;  /* 0x000000514e487210 */ /* 0x000fe20007f5e0ff */
[----:B------:R-:W-:-:S04]  /*48650*/  IMAD.WIDE.U32 R76, R13, R33, R76 ;  /* 0x000000210d4c7225 */ /* 0x000fc800078e004c */
[----:B------:R-:W-:-:S04]  /*48660*/  IMAD.WIDE.U32 R58, R56, R23, R58 ;  /* 0x00000017383a7225 */ /* 0x000fc800078e003a */
[----:B------:R-:W-:Y:S01]  /*48670*/  IMAD.WIDE.U32 R78, R54, R41, R74 ;  /* 0x00000029364e7225 */ /* 0x000fe200078e004a */
[----:B------:R-:W-:Y:S02]  /*48680*/  IADD3 R74, P3, PT, R80, R77, RZ ;  /* 0x0000004d504a7210 */ /* 0x000fe40007f7e0ff */
[----:B------:R-:W-:Y:S01]  /*48690*/  IADD3 R58, P0, PT, R61, R58, RZ ;  /* 0x0000003a3d3a7210 */ /* 0x000fe20007f1e0ff */
[----:B------:R-:W-:Y:S01]  /*486a0*/  IMAD.MOV.U32 R77, RZ, RZ, RZ ;  /* 0x000000ffff4d7224 */ /* 0x000fe200078e00ff */
[----:B------:R-:W-:Y:S01]  /*486b0*/  IADD3.X R75, PT, PT, RZ, RZ, RZ, P3, !PT ;  /* 0x000000ffff4b7210 */ /* 0x000fe20001ffe4ff */
[----:B------:R-:W-:Y:S01]  /*486c0*/  IMAD.IADD R61, R49, 0x1, R59 ;  /* 0x00000001313d7824 */ /* 0x000fe200078e023b */
[----:B------:R-:W-:Y:S01]  /*486d0*/  IADD3.X R59, PT, PT, RZ, RZ, RZ, P0, !PT ;  /* 0x000000ffff3b7210 */ /* 0x000fe200007fe4ff */
        /* <DEDUP_REMOVED lines=19> */
[----:B------:R-:W-:Y:S02]  /*48810*/  IMAD.IADD R61, R47, 0x1, R59 ;  /* 0x000000012f3d7824 */ /* 0x000fe400078e023b */
        /* <DEDUP_REMOVED lines=14> */
[----:B------:R-:W-:-:S03]  /*48900*/  IADD3 R57, PT, PT, R46, R79, RZ ;  /* 0x0000004f2e397210 */ /* 0x000fc60007ffe0ff */
[----:B------:R-:W-:-:S04]  /*48910*/  IMAD.WIDE.U32 R72, R13, R35, R70 ;  /* 0x000000230d487225 */ /* 0x000fc800078e0046 */
[----:B------:R-:W-:Y:S01]  /*48920*/  IMAD.WIDE.U32 R70, R10, R37, R32 ;  /* 0x000000250a467225 */ /* 0x000fe200078e0020 */
[----:B------:R-:W-:-:S03]  /*48930*/  IADD3 R32, P4, PT, R72, R77, RZ ;  /* 0x0000004d48207210 */ /* 0x000fc60007f9e0ff */
[----:B------:R-:W-:Y:S01]  /*48940*/  IMAD.X R69, RZ, RZ, RZ, P5 ;  /* 0x000000ffff457224 */ /* 0x000fe200028e06ff */
[----:B------:R-:W-:Y:S01]  /*48950*/  IADD3 R70, P3, PT, R70, R73, RZ ;  /* 0x0000004946467210 */ /* 0x000fe20007f7e0ff */
[----:B------:R-:W-:Y:S01]  /*48960*/  IMAD R17, R78, R19, RZ ;  /* 0x000000134e117224 */ /* 0x000fe200078e02ff */
[----:B------:R-:W-:Y:S01]  /*48970*/  IADD3 R76, P0, PT, R58, R71, RZ ;  /* 0x000000473a4c7210 */ /* 0x000fe20007f1e0ff */
[----:B------:R-:W-:-:S03]  /*48980*/  IMAD.WIDE.U32 R72, R55, R23, R68 ;  /* 0x0000001737487225 */ /* 0x000fc600078e0044 */
[----:B------:R-:W-:Y:S01]  /*48990*/  IADD3.X R77, PT, PT, RZ, RZ, RZ, P0, !PT ;  /* 0x000000ffff4d7210 */ /* 0x000fe200007fe4ff */
[----:B------:R-:W-:Y:S02]  /*489a0*/  IMAD.MOV.U32 R79, RZ, RZ, RZ ;  /* 0x000000ffff4f7224 */ /* 0x000fe400078e00ff */
[----:B------:R-:W-:-:S04]  /*489b0*/  IMAD.WIDE.U32 R74, R54, R42, R74 ;  /* 0x0000002a364a7225 */ /* 0x000fc800078e004a */
[----:B------:R-:W-:Y:S01]  /*489c0*/  IMAD.X R33, RZ, RZ, RZ, P4 ;  /* 0x000000ffff217224 */ /* 0x000fe200020e06ff */
[----:B------:R-:W-:Y:S01]  /*489d0*/  IADD3 R72, P4, PT, R57, R72, RZ ;  /* 0x0000004839487210 */ /* 0x000fe20007f9e0ff */
[----:B------:R-:W-:Y:S01]  /*489e0*/  IMAD.X R71, RZ, RZ, RZ, P3 ;  /* 0x000000ffff477224 */ /* 0x000fe200018e06ff */
[----:B------:R-:W-:Y:S01]  /*489f0*/  IADD3 R68, P2, PT, R61, R74, RZ ;  /* 0x0000004a3d447210 */ /* 0x000fe20007f5e0ff */
[----:B------:R-:W-:Y:S01]  /*48a00*/  IMAD.HI.U32 R44, R17, R14, R78 ;  /* 0x0000000e112c7227 */ /* 0x000fe200078e004e */
[----:B------:R-:W-:Y:S02]  /*48a10*/  IADD3 R57, PT, PT, R49, R73, RZ ;  /* 0x0000004931397210 */ /* 0x000fe40007ffe0ff */
[----:B------:R-:W-:Y:S01]  /*48a20*/  IADD3.X R73, PT, PT, RZ, RZ, RZ, P4, !PT ;  /* 0x000000ffff497210 */ /* 0x000fe200027fe4ff */
        /* <DEDUP_REMOVED lines=14> */
[----:B------:R-:W-:Y:S01]  /*48b10*/  IMAD.X R75, RZ, RZ, RZ, P5 ;  /* 0x000000ffff4b7224 */ /* 0x000fe200028e06ff */
[----:B------:R-:W-:Y:S01]  /*48b20*/  IADD3 R34, P4, PT, R33, R76, RZ ;  /* 0x0000004c21227210 */ /* 0x000fe20007f9e0ff */
[----:B------:R-:W-:Y:S01]  /*48b30*/  IMAD.WIDE.U32 R68, R56, R41, R68 ;  /* 0x0000002938447225 */ /* 0x000fe200078e0044 */
[----:B------:R-:W-:-:S03]  /*48b40*/  IADD3.X R33, PT, PT, RZ, RZ, RZ, P1, !PT ;  /* 0x000000ffff217210 */ /* 0x000fc60000ffe4ff */
[----:B------:R-:W-:Y:S01]  /*48b50*/  IMAD.WIDE.U32 R70, R4, R35, R70 ;  /* 0x0000002304467225 */ /* 0x000fe200078e0046 */
[----:B------:R-:W-:Y:S02]  /*48b60*/  IADD3 R69, PT, PT, R52, R69, RZ ;  /* 0x0000004534457210 */ /* 0x000fe40007ffe0ff */
[----:B------:R-:W-:Y:S01]  /*48b70*/  IADD3 R72, P5, PT, R57, R68, RZ ;  /* 0x0000004439487210 */ /* 0x000fe20007fbe0ff */
[----:B------:R-:W-:-:S03]  /*48b80*/  IMAD.WIDE.U32 R74, R54, R43, R74 ;  /* 0x0000002b364a7225 */ /* 0x000fc600078e004a */
[----:B------:R-:W-:Y:S01]  /*48b90*/  IADD3.X R73, PT, PT, RZ, RZ, RZ, P5, !PT ;  /* 0x000000ffff497210 */ /* 0x000fe20002ffe4ff */
[----:B------:R-:W-:Y:S01]  /*48ba0*/  IMAD.X R59, RZ, RZ, RZ, P0 ;  /* 0x000000ffff3b7224 */ /* 0x000fe200000e06ff */
        /* <DEDUP_REMOVED lines=14> */
[----:B------:R-:W-:-:S02]  /*48c90*/  IMAD.X R69, RZ, RZ, RZ, P3 ;  /* 0x000000ffff457224 */ /* 0x000fc400018e06ff */
[----:B------:R-:W-:Y:S01]  /*48ca0*/  IMAD.IADD R77, R47, 0x1, R77 ;  /* 0x000000012f4d7824 */ /* 0x000fe200078e024d */
[----:B------:R-:W-:Y:S01]  /*48cb0*/  IADD3.X R44, PT, PT, RZ, RZ, RZ, P0, !PT ;  /* 0x000000ffff2c7210 */ /* 0x000fe200007fe4ff */
[----:B------:R-:W-:-:S04]  /*48cc0*/  IMAD.WIDE.U32 R72, R55, R40, R72 ;  /* 0x0000002837487225 */ /* 0x000fc800078e0048 */
[----:B------:R-:W-:Y:S01]  /*48cd0*/  IMAD.IADD R57, R46, 0x1, R35 ;  /* 0x000000012e397824 */ /* 0x000fe200078e0223 */
[----:B------:R-:W-:Y:S01]  /*48ce0*/  MOV R35, RZ ;  /* 0x000000ff00237202 */ /* 0x000fe20000000f00 */
[----:B------:R-:W-:Y:S01]  /*48cf0*/  IMAD.WIDE.U32 R68, R56, R42, R68 ;  /* 0x0000002a38447225 */ /* 0x000fe200078e0044 */
[----:B------:R-:W-:-:S03]  /*48d00*/  IADD3 R32, P5, PT, R77, R72, RZ ;  /* 0x000000484d207210 */ /* 0x000fc60007fbe0ff */
[----:B------:R-:W-:Y:S02]  /*48d10*/  IMAD R10, R34, R19, RZ ;  /* 0x00000013220a7224 */ /* 0x000fe400078e02ff */
[----:B------:R-:W-:Y:S02]  /*48d20*/  IMAD.IADD R33, R50, 0x1, R73 ;  /* 0x0000000132217824 */ /* 0x000fe400078e0249 */
[----:B------:R-:W-:-:S03]  /*48d30*/  IMAD.WIDE.U32 R72, R4, R36, R74 ;  /* 0x0000002404487225 */ /* 0x000fc600078e004a */
[----:B------:R-:W-:Y:S01]  /*48d40*/  IADD3 R58, P3, PT, R33, R68, RZ ;  /* 0x00000044213a7210 */ /* 0x000fe20007f7e0ff */
[----:B------:R-:W-:-:S04]  /*48d50*/  IMAD.WIDE.U32 R70, R13, R38, R70 ;  /* 0x000000260d467225 */ /* 0x000fc800078e0046 */
[----:B------:R-:W-:Y:S01]  /*48d60*/  IMAD.IADD R69, R53, 0x1, R69 ;  /* 0x0000000135457824 */ /* 0x000fe200078e0245 */
[----:B------:R-:W-:Y:S01]  /*48d70*/  IADD3 R68, P4, PT, R59, R71, RZ ;  /* 0x000000473b447210 */ /* 0x000fe20007f9e0ff */
[----:B------:R-:W-:Y:S01]  /*48d80*/  IMAD.HI.U32 R54, R10, R14, R34 ;  /* 0x0000000e0a367227 */ /* 0x000fe200078e0022 */
[----:B------:R-:W-:-:S03]  /*48d90*/  IADD3 R34, P2, PT, R70, R73, RZ ;  /* 0x0000004946227210 */ /* 0x000fc60007f5e0ff */
[----:B------:R-:W-:Y:S02]  /*48da0*/  IMAD.X R35, RZ, RZ, RZ, P1 ;  /* 0x000000ffff237224 */ /* 0x000fe400008e06ff */
        /* <DEDUP_REMOVED lines=12> */
[----:B------:R-:W-:-:S03]  /*48e70*/  IADD3 R73, PT, PT, R52, R73, RZ ;  /* 0x0000004934497210 */ /* 0x000fc60007ffe0ff */
[----:B------:R-:W-:Y:S02]  /*48e80*/  IMAD.X R35, RZ, RZ, RZ, P2 ;  /* 0x000000ffff237224 */ /* 0x000fe400010e06ff */
[----:B------:R-:W-:Y:S01]  /*48e90*/  IMAD.WIDE.U32 R68, R56, R43, R70 ;  /* 0x0000002b38447225 */ /* 0x000fe200078e0046 */
[----:B------:R-:W-:Y:S02]  /*48ea0*/  IADD3 R56, P2, PT, R33, R72, RZ ;  /* 0x0000004821387210 */ /* 0x000fe40007f5e0ff */
[----:B------:R-:W-:Y:S01]  /*48eb0*/  IADD3 R71, PT, PT, R21, R54, RZ ;  /* 0x0000003615477210 */ /* 0x000fe20007ffe0ff */
[----:B------:R-:W-:Y:S01]  /*48ec0*/  IMAD.WIDE.U32 R34, R4, R37, R34 ;  /* 0x0000002504227225 */ /* 0x000fe200078e0022 */
[----:B------:R-:W-:Y:S02]  /*48ed0*/  IADD3 R37, P4, PT, R69, R61, RZ ;  /* 0x0000003d45257210 */ /* 0x000fe40007f9e0ff */
[----:B------:R-:W-:Y:S01]  /*48ee0*/  IADD3 R68, P5, PT, R68, R73, RZ ;  /* 0x0000004944447210 */ /* 0x000fe20007fbe0ff */
[----:B------:R-:W-:-:S02]  /*48ef0*/  IMAD.X R13, RZ, RZ, RZ, P1 ;  /* 0x000000ffff0d7224 */ /* 0x000fc400008e06ff */
        /* <DEDUP_REMOVED lines=59> */
[----:B------:R-:W-:Y:S02]  /*492b0*/  IADD3 R61, P0, PT, R61, R34, RZ ;  /* 0x000000223d3d7210 */ /* 0x000fe40007f1e0ff */
[----:B------:R-:W-:Y:S01]  /*492c0*/  IADD3.X R34, PT, PT, RZ, RZ, RZ, P3, !PT ;  /* 0x000000ffff227210 */ /* 0x000fe20001ffe4ff */
[----:B------:R-:W-:Y:S02]  /*492d0*/  IMAD.IADD R69, R49, 0x1, R69 ;  /* 0x0000000131457824 */ /* 0x000fe400078e0245 */
[----:B------:R-:W-:Y:S01]  /*492e0*/  IMAD.WIDE.U32 R44, R45, R43, R54 ;  /* 0x0000002b2d2c7225 */ /* 0x000fe200078e0036 */
[----:B------:R-:W-:-:S02]  /*492f0*/  IADD3 R55, PT, PT, R52, R57, RZ ;  /* 0x0000003934377210 */ /* 0x000fc40007ffe0ff */
        /* <DEDUP_REMOVED lines=11> */
[----:B------:R-:W-:Y:S01]  /*493b0*/  IMAD.X R55, RZ, RZ, RZ, P2 ;  /* 0x000000ffff377224 */ /* 0x000fe200010e06ff */
[----:B------:R-:W-:Y:S01]  /*493c0*/  IADD3 R61, PT, PT, R47, R35, RZ ;  /* 0x000000232f3d7210 */ /* 0x000fe20007ffe0ff */
        /* <DEDUP_REMOVED lines=10> */
[----:B------:R-:W-:Y:S02]  /*49470*/  IADD3.X R55, PT, PT, RZ, RZ, RZ, P6, !PT ;  /* 0x000000ffff377210 */ /* 0x000fe400037fe4ff */
[----:B------:R-:W-:Y:S01]  /*49480*/  IADD3 R61, P0, PT, R36, R61, RZ ;  /* 0x0000003d243d7210 */ /* 0x000fe20007f1e0ff */
        /* <DEDUP_REMOVED lines=11> */
[----:B------:R-:W-:Y:S02]  /*49540*/  IMAD.IADD R55, R52, 0x1, R55 ;  /* 0x0000000134377824 */ /* 0x000fe400078e0237 */
[----:B------:R-:W-:Y:S02]  /*49550*/  IMAD.X R38, RZ, RZ, RZ, P5 ;  /* 0x000000ffff267224 */ /* 0x000fe400028e06ff */
[----:B------:R-:W-:Y:S01]  /*49560*/  IMAD.X R57, RZ, RZ, RZ, P6 ;  /* 0x000000ffff397224 */ /* 0x000fe200030e06ff */
[----:B------:R-:W-:-:S02]  /*49570*/  IADD3 R54, P5, PT, R44, R55, RZ ;  /* 0x000000372c367210 */ /* 0x000fc40007fbe0ff */
        /* <DEDUP_REMOVED lines=28> */
[----:B------:R-:W-:Y:S01]  /*49740*/  IMAD.X R44, RZ, RZ, RZ, P3 ;  /* 0x000000ffff2c7224 */ /* 0x000fe200018e06ff */
[----:B------:R-:W-:Y:S01]  /*49750*/  IADD3 R4, P5, PT, R4, R17, RZ ;  /* 0x0000001104047210 */ /* 0x000fe20007fbe0ff */
[----:B------:R-:W-:Y:S01]  /*49760*/  IMAD.X R17, RZ, RZ, RZ, P2 ;  /* 0x000000ffff117224 */ /* 0x000fe200010e06ff */
[----:B------:R-:W-:Y:S02]  /*49770*/  IADD3.X R59, PT, PT, RZ, RZ, RZ, P6, !PT ;  /* 0x000000ffff3b7210 */ /* 0x000fe400037fe4ff */
[----:B------:R-:W-:-:S02]  /*49780*/  IADD3 R44, PT, PT, R44, R45, R61 ;  /* 0x0000002d2c2c7210 */ /* 0x000fc40007ffe03d */
        /* <DEDUP_REMOVED lines=9> */
[----:B------:R-:W-:Y:S01]  /*49820*/  IADD3.X R4, PT, PT, RZ, RZ, RZ, P5, !PT ;  /* 0x000000ffff047210 */ /* 0x000fe20002ffe4ff */
[----:B------:R-:W-:-:S03]  /*49830*/  IMAD.X R69, RZ, RZ, RZ, P0 ;  /* 0x000000ffff457224 */ /* 0x000fc600000e06ff */
[----:B------:R-:W-:Y:S01]  /*49840*/  IADD3 R17, PT, PT, R17, R44, R4 ;  /* 0x0000002c11117210 */ /* 0x000fe20007ffe004 */
[----:B------:R-:W-:Y:S01]  /*49850*/  IMAD.WIDE.U32 R68, R13, R43, R68 ;  /* 0x0000002b0d447225 */ /* 0x000fe200078e0044 */
        /* <DEDUP_REMOVED lines=36> */
.L_x_393:
        /* <DEDUP_REMOVED lines=23> */
.L_x_394:
[----:B------:R-:W-:-:S07]  /*49c10*/  IMAD.IADD R6, R6, 0x1, -R51 ;  /* 0x0000000106067824 */ /* 0x000fce00078e0a33 */
.L_x_374:
[----:B------:R-:W-:-:S13]  /*49c20*/  ISETP.GT.AND P0, PT, R6, -0x1, PT ;  /* 0xffffffff0600780c */ /* 0x000fda0003f04270 */
[----:B------:R-:W-:Y:S05]  /*49c30*/  @P0 BRA `(.L_x_395) ;  /* 0xffffff6400fc0947 */ /* 0x000fea000383ffff */
[----:B------:R-:W-:Y:S02]  /*49c40*/  HFMA2 R35, -RZ, RZ, 0, 0 ;  /* 0x00000000ff237431 */ /* 0x000fe400000001ff */
[----:B------:R-:W-:Y:S01]  /*49c50*/  IMAD.WIDE.U32 R32, R55, R24, RZ ;  /* 0x0000001837207225 */ /* 0x000fe200078e00ff */
[----:B------:R-:W0:Y:S03]  /*49c60*/  LDCU UR4, c[0x3][0x1c] ;  /* 0x00c00380ff0477ac */ /* 0x000e260008000800 */
[----:B------:R-:W-:Y:S01]  /*49c70*/  IMAD.MOV.U32 R34, RZ, RZ, R33 ;  /* 0x000000ffff227224 */ /* 0x000fe200078e0021 */
[----:B------:R-:W-:Y:S01]  /*49c80*/  MOV R56, R32 ;  /* 0x0000002000387202 */ /* 0x000fe20000000f00 */
[----:B------:R-:W-:Y:S02]  /*49c90*/  IMAD.MOV.U32 R37, RZ, RZ, RZ ;  /* 0x000000ffff257224 */ /* 0x000fe400078e00ff */
[----:B------:R-:W-:-:S02]  /*49ca0*/  IMAD.MOV.U32 R39, RZ, RZ, RZ ;  /* 0x000000ffff277224 */ /* 0x000fc400078e00ff */
[----:B------:R-:W-:-:S04]  /*49cb0*/  IMAD.WIDE.U32 R34, R48, R24, R34 ;  /* 0x0000001830227225 */ /* 0x000fc800078e0022 */
[----:B------:R-:W-:Y:S01]  /*49cc0*/  IMAD.MOV.U32 R36, RZ, RZ, R35 ;  /* 0x000000ffff247224 */ /* 0x000fe200078e0023 */
[----:B------:R-:W-:Y:S01]  /*49cd0*/  MOV R38, R34 ;  /* 0x0000002200267202 */ /* 0x000fe20000000f00 */
[----:B------:R-:W-:Y:S02]  /*49ce0*/  IMAD R33, R32, R19, RZ ;  /* 0x0000001320217224 */ /* 0x000fe400078e02ff */
[----:B------:R-:W-:-:S04]  /*49cf0*/  IMAD.WIDE.U32 R34, R45, R24, R36 ;  /* 0x000000182d227225 */ /* 0x000fc800078e0024 */
[----:B------:R-:W-:-:S04]  /*49d00*/  IMAD.WIDE.U32 R36, R55, R25, R38 ;  /* 0x0000001937247225 */ /* 0x000fc800078e0026 */
[----:B------:R-:W-:Y:S01]  /*49d10*/  IMAD.MOV.U32 R57, RZ, RZ, RZ ;  /* 0x000000ffff397224 */ /* 0x000fe200078e00ff */
[----:B------:R-:W-:Y:S01]  /*49d20*/  IADD3 R38, P0, PT, R34, R37, RZ ;  /* 0x0000002522267210 */ /* 0x000fe20007f1e0ff */
[----:B------:R-:W-:Y:S02]  /*49d30*/  IMAD.MOV.U32 R34, RZ, RZ, R35 ;  /* 0x000000ffff227224 */ /* 0x000fe400078e0023 */
[----:B------:R-:W-:Y:S02]  /*49d40*/  HFMA2 R35, -RZ, RZ, 0, 0 ;  /* 0x00000000ff237431 */ /* 0x000fe400000001ff */
[----:B------:R-:W-:-:S04]  /*49d50*/  IMAD.HI.U32 R56, R33, R14, R56 ;  /* 0x0000000e21387227 */ /* 0x000fc800078e0038 */
[----:B------:R-:W-:Y:S02]  /*49d60*/  IMAD.X R39, RZ, RZ, RZ, P0 ;  /* 0x000000ffff277224 */ /* 0x000fe400000e06ff */
[----:B------:R-:W-:Y:S02]  /*49d70*/  IMAD.IADD R59, R21, 0x1, R56 ;  /* 0x00000001153b7824 */ /* 0x000fe400078e0238 */
[----:B------:R-:W-:-:S03]  /*49d80*/  IMAD.WIDE.U32 R38, R48, R25, R38 ;  /* 0x0000001930267225 */ /* 0x000fc600078e0026 */
[----:B------:R-:W-:Y:S01]  /*49d90*/  IADD3 R58, P1, PT, R36, R59, RZ ;  /* 0x0000003b243a7210 */ /* 0x000fe20007f3e0ff */
[----:B------:R-:W-:-:S03]  /*49da0*/  IMAD.WIDE.U32 R34, R44, R24, R34 ;  /* 0x000000182c227225 */ /* 0x000fc600078e0022 */
[----:B------:R-:W-:Y:S02]  /*49db0*/  IADD3.X R59, PT, PT, RZ, RZ, RZ, P1, !PT ;  /* 0x000000ffff3b7210 */ /* 0x000fe40000ffe4ff */
[----:B------:R-:W-:Y:S01]  /*49dc0*/  IADD3 R56, P0, PT, R34, R39, RZ ;  /* 0x0000002722387210 */ /* 0x000fe20007f1e0ff */
[----:B------:R-:W-:Y:S01]  /*49dd0*/  IMAD.MOV.U32 R34, RZ, RZ, R35 ;  /* 0x000000ffff227224 */ /* 0x000fe200078e0023 */
[----:B------:R-:W-:Y:S01]  /*49de0*/  MOV R39, RZ ;  /* 0x000000ff00277202 */ /* 0x000fe20000000f00 */
[----:B------:R-:W-:Y:S02]  /*49df0*/  IMAD.MOV.U32 R35, RZ, RZ, RZ ;  /* 0x000000ffff237224 */ /* 0x000fe400078e00ff */
[----:B------:R-:W-:Y:S02]  /*49e00*/  IMAD.X R57, RZ, RZ, RZ, P0 ;  /* 0x000000ffff397224 */ /* 0x000fe400000e06ff */
[----:B------:R-:W-:-:S04]  /*49e10*/  IMAD.WIDE.U32 R34, R17, R24, R34 ;  /* 0x0000001811227225 */ /* 0x000fc800078e0022 */
[----:B------:R-:W-:-:S04]  /*49e20*/  IMAD.WIDE.U32 R36, R45, R25, R56 ;  /* 0x000000192d247225 */ /* 0x000fc800078e0038 */
[----:B------:R-:W-:-:S04]  /*49e30*/  IMAD.WIDE.U32 R38, R55, R26, R38 ;  /* 0x0000001a37267225 */ /* 0x000fc800078e0026 */
[----:B------:R-:W-:Y:S01]  /*49e40*/  IMAD.WIDE.U32 R56, R33, R15, R58 ;  /* 0x0000000f21387225 */ /* 0x000fe200078e003a */
[----:B------:R-:W-:Y:S02]  /*49e50*/  IADD3 R58, P0, PT, R34, R37, RZ ;  /* 0x00000025223a7210 */ /* 0x000fe40007f1e0ff */
[----:B------:R-:W-:Y:S01]  /*49e60*/  IADD3 R68, P1, PT, R36, R39, RZ ;  /* 0x0000002724447210 */ /* 0x000fe20007f3e0ff */
[----:B------:R-:W-:Y:S01]  /*49e70*/  IMAD.MOV.U32 R36, RZ, RZ, R35 ;  /* 0x000000ffff247224 */ /* 0x000fe200078e0023 */
[----:B------:R-:W-:Y:S01]  /*49e80*/  IADD3 R71, PT, PT, R46, R57, RZ ;  /* 0x000000392e477210 */ /* 0x000fe20007ffe0ff */
[----:B------:R-:W-:Y:S01]  /*49e90*/  IMAD.X R59, RZ, RZ, RZ, P0 ;  /* 0x000000ffff3b7224 */ /* 0x000fe200000e06ff */
[----:B------:R-:W-:Y:S01]  /*49ea0*/  IADD3.X R69, PT, PT, RZ, RZ, RZ, P1, !PT ;  /* 0x000000ffff457210 */ /* 0x000fe20000ffe4ff */
[----:B------:R-:W-:Y:S01]  /*49eb0*/  IMAD R35, R56, R19, RZ ;  /* 0x0000001338237224 */ /* 0x000fe200078e02ff */
[----:B------:R-:W-:Y:S01]  /*49ec0*/  IADD3 R70, P2, PT, R38, R71, RZ ;  /* 0x0000004726467210 */ /* 0x000fe20007f5e0ff */
[----:B------:R-:W-:-:S02]  /*49ed0*/  IMAD.MOV.U32 R57, RZ, RZ, RZ ;  /* 0x000000ffff397224 */ /* 0x000fc400078e00ff */
[----:B------:R-:W-:-:S04]  /*49ee0*/  IMAD.WIDE.U32 R38, R44, R25, R58 ;  /* 0x000000192c267225 */ /* 0x000fc800078e003a */
[----:B------:R-:W-:-:S04]  /*49ef0*/  IMAD.WIDE.U32 R58, R48, R26, R68 ;  /* 0x0000001a303a7225 */ /* 0x000fc800078e0044 */
[----:B------:R-:W-:Y:S01]  /*49f00*/  IMAD.HI.U32 R2, R35, R14, R56 ;  /* 0x0000000e23027227 */ /* 0x000fe200078e0038 */
[----:B------:R-:W-:-:S03]  /*49f10*/  IADD3 R68, P1, PT, R38, R59, RZ ;  /* 0x0000003b26447210 */ /* 0x000fc60007f3e0ff */
[----:B------:R-:W-:Y:S01]  /*49f20*/  IMAD.X R71, RZ, RZ, RZ, P2 ;  /* 0x000000ffff477224 */ /* 0x000fe200010e06ff */
[----:B------:R-:W-:Y:S01]  /*49f30*/  IADD3 R75, PT, PT, R21, R2, RZ ;  /* 0x00000002154b7210 */ /* 0x000fe20007ffe0ff */
[----:B------:R-:W-:Y:S02]  /*49f40*/  IMAD.MOV.U32 R37, RZ, RZ, RZ ;  /* 0x000000ffff257224 */ /* 0x000fe400078e00ff */
[----:B------:R-:W-:-:S04]  /*49f50*/  IMAD.WIDE.U32 R70, R33, R22, R70 ;  /* 0x0000001621467225 */ /* 0x000fc800078e0046 */
[----:B------:R-:W-:Y:S01]  /*49f60*/  IMAD.WIDE.U32 R36, R10, R24, R36 ;  /* 0x000000180a247225 */ /* 0x000fe200078e0024 */
[----:B------:R-:W-:-:S03]  /*49f70*/  IADD3 R74, P2, PT, R75, R70, RZ ;  /* 0x000000464b4a7210 */ /* 0x000fc60007f5e0ff */
[----:B------:R-:W-:Y:S01]  /*49f80*/  IMAD.IADD R73, R47, 0x1, R71 ;  /* 0x000000012f497824 */ /* 0x000fe200078e0247 */
[----:B------:R-:W-:Y:S01]  /*49f90*/  IADD3 R36, P0, PT, R36, R39, RZ ;  /* 0x0000002724247210 */ /* 0x000fe20007f1e0ff */
[----:B------:R-:W-:Y:S01]  /*49fa0*/  IMAD.X R69, RZ, RZ, RZ, P1 ;  /* 0x000000ffff457224 */ /* 0x000fe200008e06ff */
[----:B------:R-:W-:Y:S01]  /*49fb0*/  IADD3.X R75, PT, PT, RZ, RZ, RZ, P2, !PT ;  /* 0x000000ffff4b7210 */ /* 0x000fe200017fe4ff */
[----:B------:R-:W-:Y:S02]  /*49fc0*/  IMAD.MOV.U32 R70, RZ, RZ, R58 ;  /* 0x000000ffff467224 */ /* 0x000fe400078e003a */
[----:B------:R-:W-:Y:S02]  /*49fd0*/  IMAD.MOV.U32 R71, RZ, RZ, RZ ;  /* 0x000000ffff477224 */ /* 0x000fe400078e00ff */
[----:B------:R-:W-:-:S04]  /*49fe0*/  IMAD.WIDE.U32 R58, R45, R26, R68 ;  /* 0x0000001a2d3a7225 */ /* 0x000fc800078e0044 */
[----:B------:R-:W-:Y:S01]  /*49ff0*/  IMAD.MOV.U32 R56, RZ, RZ, R37 ;  /* 0x000000ffff387224 */ /* 0x000fe200078e0025 */
[----:B------:R-:W-:Y:S01]  /*4a000*/  IADD3.X R37, PT, PT, RZ, RZ, RZ, P0, !PT ;  /* 0x000000ffff257210 */ /* 0x000fe200007fe4ff */
[----:B------:R-:W-:-:S04]  /*4a010*/  IMAD.WIDE.U32 R68, R55, R27, R70 ;  /* 0x0000001b37447225 */ /* 0x000fc800078e0046 */
[----:B------:R-:W-:Y:S01]  /*4a020*/  IMAD.WIDE.U32 R36, R17, R25, R36 ;  /* 0x0000001911247225 */ /* 0x000fe200078e0024 */
[----:B------:R-:W-:Y:S02]  /*4a030*/  IADD3 R72, P3, PT, R68, R73, RZ ;  /* 0x0000004944487210 */ /* 0x000fe40007f7e0ff */
[----:B------:R-:W-:Y:S01]  /*4a040*/  IADD3 R68, P2, PT, R58, R69, RZ ;  /* 0x000000453a447210 */ /* 0x000fe20007f5e0ff */
[----:B------:R-:W-:Y:S01]  /*4a050*/  IMAD.WIDE.U32 R56, R13, R24, R56 ;  /* 0x000000180d387225 */ /* 0x000fe200078e0038 */
[----:B------:R-:W-:-:S03]  /*4a060*/  IADD3 R70, P1, PT, R36, R59, RZ ;  /* 0x0000003b24467210 */ /* 0x000fc60007f3e0ff */
[----:B------:R-:W-:Y:S01]  /*4a070*/  IMAD.WIDE.U32 R74, R35, R15, R74 ;  /* 0x0000000f234a7225 */ /* 0x000fe200078e004a */
[----:B------:R-:W-:-:S03]  /*4a080*/  IADD3 R56, P0, PT, R56, R37, RZ ;  /* 0x0000002538387210 */ /* 0x000fc60007f1e0ff */
[----:B------:R-:W-:Y:S01]  /*4a090*/  IMAD.X R73, RZ, RZ, RZ, P3 ;  /* 0x000000ffff497224 */ /* 0x000fe200018e06ff */
[----:B------:R-:W-:Y:S01]  /*4a0a0*/  IADD3 R77, PT, PT, R46, R75, RZ ;  /* 0x0000004b2e4d7210 */ /* 0x000fe20007ffe0ff */
[----:B------:R-:W-:Y:S02]  /*4a0b0*/  IMAD.X R71, RZ, RZ, RZ, P1 ;  /* 0x000000ffff477224 */ /* 0x000fe400008e06ff */
[----:B------:R-:W-:-:S04]  /*4a0c0*/  IMAD.WIDE.U32 R72, R33, R23, R72 ;  /* 0x0000001721487225 */ /* 0x000fc800078e0048 */
[----:B------:R-:W-:Y:S01]  /*4a0d0*/  IMAD.X R69, RZ, RZ, RZ, P2 ;  /* 0x000000ffff457224 */ /* 0x000fe200010e06ff */
[----:B------:R-:W-:Y:S01]  /*4a0e0*/  IADD3 R76, P2, PT, R77, R72, RZ ;  /* 0x000000484d4c7210 */ /* 0x000fe20007f5e0ff */
[----:B------:R-:W-:Y:S01]  /*4a0f0*/  IMAD.MOV.U32 R38, RZ, RZ, R57 ;  /* 0x000000ffff267224 */ /* 0x000fe200078e0039 */
[----:B------:R-:W-:Y:S01]  /*4a100*/  IADD3.X R57, PT, PT, RZ, RZ, RZ, P0, !PT ;  /* 0x000000ffff397210 */ /* 0x000fe200007fe4ff */
[----:B------:R-:W-:Y:S02]  /*4a110*/  IMAD.MOV.U32 R39, RZ, RZ, RZ ;  /* 0x000000ffff277224 */ /* 0x000fe400078e00ff */
[----:B------:R-:W-:-:S04]  /*4a120*/  IMAD.WIDE.U32 R58, R44, R26, R70 ;  /* 0x0000001a2c3a7225 */ /* 0x000fc800078e0046 */
[----:B------:R-:W-:-:S04]  /*4a130*/  IMAD.WIDE.U32 R68, R48, R27, R68 ;  /* 0x0000001b30447225 */ /* 0x000fc800078e0044 */
[----:B------:R-:W-:-:S04]  /*4a140*/  IMAD.WIDE.U32 R38, R4, R24, R38 ;  /* 0x0000001804267225 */ /* 0x000fc800078e0026 */
[----:B------:R-:W-:-:S04]  /*4a150*/  IMAD.WIDE.U32 R56, R10, R25, R56 ;  /* 0x000000190a387225 */ /* 0x000fc800078e0038 */
[----:B------:R-:W-:Y:S01]  /*4a160*/  IMAD.X R77, RZ, RZ, RZ, P2 ;  /* 0x000000ffff4d7224 */ /* 0x000fe200010e06ff */
[----:B------:R-:W-:Y:S01]  /*4a170*/  IADD3 R58, P2, PT, R58, R69, RZ ;  /* 0x000000453a3a7210 */ /* 0x000fe20007f5e0ff */
[----:B------:R-:W-:Y:S02]  /*4a180*/  HFMA2 R69, -RZ, RZ, 0, 0 ;  /* 0x00000000ff457431 */ /* 0x000fe400000001ff */
[----:B------:R-:W-:Y:S01]  /*4a190*/  IMAD R37, R74, R19, RZ ;  /* 0x000000134a257224 */ /* 0x000fe200078e02ff */
[----:B------:R-:W-:Y:S01]  /*4a1a0*/  IADD3 R70, P0, PT, R38, R57, RZ ;  /* 0x0000003926467210 */ /* 0x000fe20007f1e0ff */
[----:B------:R-:W-:Y:S01]  /*4a1b0*/  IMAD.MOV.U32 R75, RZ, RZ, RZ ;  /* 0x000000ffff4b7224 */ /* 0x000fe200078e00ff */
[----:B------:R-:W-:Y:S01]  /*4a1c0*/  IADD3 R72, P1, PT, R56, R59, RZ ;  /* 0x0000003b38487210 */ /* 0x000fe20007f3e0ff */
[----:B------:R-:W-:-:S04]  /*4a1d0*/  IMAD.WIDE.U32 R76, R35, R22, R76 ;  /* 0x00000016234c7225 */ /* 0x000fc800078e004c */
[----:B------:R-:W-:Y:S01]  /*4a1e0*/  IMAD.HI.U32 R74, R37, R14, R74 ;  /* 0x0000000e254a7227 */ /* 0x000fe200078e004a */
[----:B------:R-:W-:Y:S02]  /*4a1f0*/  IADD3 R75, PT, PT, R49, R73, RZ ;  /* 0x00000049314b7210 */ /* 0x000fe40007ffe0ff */
[----:B------:R-:W-:Y:S01]  /*4a200*/  IADD3 R79, PT, PT, R47, R77, RZ ;  /* 0x0000004d2f4f7210 */ /* 0x000fe20007ffe0ff */
[----:B------:R-:W-:Y:S02]  /*4a210*/  IMAD.X R71, RZ, RZ, RZ, P0 ;  /* 0x000000ffff477224 */ /* 0x000fe400000e06ff */
[----:B------:R-:W-:Y:S02]  /*4a220*/  IMAD.IADD R43, R21, 0x1, R74 ;  /* 0x00000001152b7824 */ /* 0x000fe400078e024a */
[----:B------:R-:W-:-:S03]  /*4a230*/  IMAD.WIDE.U32 R68, R55, R28, R68 ;  /* 0x0000001c37447225 */ /* 0x000fc600078e0044 */
[----:B------:R-:W-:Y:S01]  /*4a240*/  IADD3 R76, P3, PT, R43, R76, RZ ;  /* 0x0000004c2b4c7210 */ /* 0x000fe20007f7e0ff */
[----:B------:R-:W-:-:S03]  /*4a250*/  IMAD.WIDE.U32 R56, R13, R25, R70 ;  /* 0x000000190d387225 */ /* 0x000fc600078e0046 */
[----:B------:R-:W-:Y:S01]  /*4a260*/  IADD3.X R77, PT, PT, RZ, RZ, RZ, P3, !PT ;  /* 0x000000ffff4d7210 */ /* 0x000fe20001ffe4ff */
        /* <DEDUP_REMOVED lines=16> */
[----:B------:R-:W-:Y:S01]  /*4a370*/  IADD3 R81, PT, PT, R46, R59, RZ ;  /* 0x0000003b2e517210 */ /* 0x000fe20007ffe0ff */
[----:B------:R-:W-:Y:S01]  /*4a380*/  IMAD.X R71, RZ, RZ, RZ, P2 ;  /* 0x000000ffff477224 */ /* 0x000fe200010e06ff */
[----:B------:R-:W-:Y:S01]  /*4a390*/  IADD3.X R79, PT, PT, RZ, RZ, RZ, P4, !PT ;  /* 0x000000ffff4f7210 */ /* 0x000fe200027fe4ff */
[----:B------:R-:W-:-:S04]  /*4a3a0*/  IMAD.WIDE.U32 R38, R4, R25, R68 ;  /* 0x0000001904267225 */ /* 0x000fc800078e0044 */
[----:B------:R-:W-:-:S04]  /*4a3b0*/  IMAD.WIDE.U32 R68, R48, R28, R72 ;  /* 0x0000001c30447225 */ /* 0x000fc800078e0048 */
[----:B------:R-:W-:Y:S02]  /*4a3c0*/  IMAD.IADD R51, R50, 0x1, R75 ;  /* 0x0000000132337824 */ /* 0x000fe400078e024b */
[----:B------:R-:W-:Y:S02]  /*4a3d0*/  IMAD R25, R58, R19, RZ ;  /* 0x000000133a197224 */ /* 0x000fe400078e02ff */
[----:B------:R-:W-:Y:S02]  /*4a3e0*/  IMAD.MOV.U32 R74, RZ, RZ, R58 ;  /* 0x000000ffff4a7224 */ /* 0x000fe400078e003a */
[----:B------:R-:W-:Y:S02]  /*4a3f0*/  IMAD.MOV.U32 R75, RZ, RZ, RZ ;  /* 0x000000ffff4b7224 */ /* 0x000fe400078e00ff */
[----:B------:R-:W-:-:S04]  /*4a400*/  IMAD.WIDE.U32 R56, R10, R26, R56 ;  /* 0x0000001a0a387225 */ /* 0x000fc800078e0038 */
[----:B------:R-:W-:Y:S01]  /*4a410*/  IMAD.WIDE.U32 R58, R44, R27, R70 ;  /* 0x0000001b2c3a7225 */ /* 0x000fe200078e0046 */
[----:B------:R-:W-:-:S03]  /*4a420*/  IADD3 R72, P0, PT, R38, R57, RZ ;  /* 0x0000003926487210 */ /* 0x000fc60007f1e0ff */
[----:B------:R-:W-:Y:S01]  /*4a430*/  IMAD.MOV.U32 R70, RZ, RZ, R68 ;  /* 0x000000ffff467224 */ /* 0x000fe200078e0044 */
[----:B------:R-:W-:Y:S01]  /*4a440*/  IADD3.X R73, PT, PT, RZ, RZ, RZ, P0, !PT ;  /* 0x000000ffff497210 */ /* 0x000fe200007fe4ff */
[----:B------:R-:W-:Y:S01]  /*4a450*/  IMAD.MOV.U32 R71, RZ, RZ, RZ ;  /* 0x000000ffff477224 */ /* 0x000fe200078e00ff */
[----:B------:R-:W-:Y:S01]  /*4a460*/  IADD3 R76, P2, PT, R58, R69, RZ ;  /* 0x000000453a4c7210 */ /* 0x000fe20007f5e0ff */
[----:B------:R-:W-:Y:S01]  /*4a470*/  IMAD.HI.U32 R2, R25, R14, R74 ;  /* 0x0000000e19027227 */ /* 0x000fe200078e004a */
[----:B------:R-:W-:Y:S02]  /*4a480*/  IADD3 R74, P1, PT, R56, R59, RZ ;  /* 0x0000003b384a7210 */ /* 0x000fe40007f3e0ff */
[----:B------:R-:W-:Y:S01]  /*4a490*/  IADD3.X R77, PT, PT, RZ, RZ, RZ, P2, !PT ;  /* 0x000000ffff4d7210 */ /* 0x000fe200017fe4ff */
[----:B------:R-:W-:-:S04]  /*4a4a0*/  IMAD.WIDE.U32 R70, R55, R29, R70 ;  /* 0x0000001d37467225 */ /* 0x000fc800078e0046 */
[----:B------:R-:W-:Y:S01]  /*4a4b0*/  IMAD.WIDE.U32 R56, R35, R23, R78 ;  /* 0x0000001723387225 */ /* 0x000fe200078e004e */
[----:B------:R-:W-:-:S03]  /*4a4c0*/  IADD3 R78, P0, PT, R70, R51, RZ ;  /* 0x00000033464e7210 */ /* 0x000fc60007f1e0ff */
[----:B------:R-:W-:Y:S01]  /*4a4d0*/  IMAD.X R75, RZ, RZ, RZ, P1 ;  /* 0x000000ffff4b7224 */ /* 0x000fe200008e06ff */
[----:B------:R-:W-:Y:S01]  /*4a4e0*/  IADD3 R80, P3, PT, R81, R56, RZ ;  /* 0x0000003851507210 */ /* 0x000fe20007f7e0ff */
        /* <DEDUP_REMOVED lines=19> */
[----:B------:R-:W-:Y:S01]  /*4a620*/  IADD3 R43, PT, PT, R47, R69, RZ ;  /* 0x000000452f2b7210 */ /* 0x000fe20007ffe0ff */
[----:B------:R-:W-:Y:S02]  /*4a630*/  IMAD.IADD R61, R52, 0x1, R57 ;  /* 0x00000001343d7824 */ /* 0x000fe400078e0239 */
[----:B------:R-:W-:-:S04]  /*4a640*/  IMAD.WIDE.U32 R56, R4, R26, R38 ;  /* 0x0000001a04387225 */ /* 0x000fc800078e0026 */
[----:B------:R-:W-:Y:S02]  /*4a650*/  IMAD.X R59, RZ, RZ, RZ, P2 ;  /* 0x000000ffff3b7224 */ /* 0x000fe400010e06ff */
[----:B------:R-:W-:-:S04]  /*4a660*/  IMAD.WIDE.U32 R68, R10, R27, R70 ;  /* 0x0000001b0a447225 */ /* 0x000fc800078e0046 */
[----:B------:R-:W-:-:S04]  /*4a670*/  IMAD.WIDE.U32 R38, R48, R29, R72 ;  /* 0x0000001d30267225 */ /* 0x000fc800078e0048 */
[----:B------:R-:W-:-:S04]  /*4a680*/  IMAD.WIDE.U32 R72, R35, R40, R74 ;  /* 0x0000002823487225 */ /* 0x000fc800078e004a */
[----:B------:R-:W-:Y:S01]  /*4a690*/  IMAD.WIDE.U32 R70, R44, R28, R58 ;  /* 0x0000001c2c467225 */ /* 0x000fe200078e003a */
[----:B------:R-:W-:Y:S02]  /*4a6a0*/  IADD3 R58, P1, PT, R56, R69, RZ ;  /* 0x00000045383a7210 */ /* 0x000fe40007f3e0ff */
[----:B------:R-:W-:Y:S01]  /*4a6b0*/  IADD3 R51, PT, PT, R50, R73, RZ ;  /* 0x0000004932337210 */ /* 0x000fe20007ffe0ff */
[----:B------:R-:W-:Y:S01]  /*4a6c0*/  IMAD.X R77, RZ, RZ, RZ, P0 ;  /* 0x000000ffff4d7224 */ /* 0x000fe200000e06ff */
[----:B------:R-:W-:Y:S01]  /*4a6d0*/  IADD3 R56, P0, PT, R43, R72, RZ ;  /* 0x000000482b387210 */ /* 0x000fe20007f1e0ff */
[----:B------:R-:W-:Y:S01]  /*4a6e0*/  IMAD.MOV.U32 R72, RZ, RZ, R38 ;  /* 0x000000ffff487224 */ /* 0x000fe200078e0026 */
[----:B------:R-:W-:Y:S01]  /*4a6f0*/  IADD3.X R59, PT, PT, RZ, RZ, RZ, P1, !PT ;  /* 0x000000ffff3b7210 */ /* 0x000fe20000ffe4ff */
[----:B------:R-:W-:Y:S01]  /*4a700*/  IMAD.MOV.U32 R73, RZ, RZ, RZ ;  /* 0x000000ffff497224 */ /* 0x000fe200078e00ff */
[----:B------:R-:W-:Y:S01]  /*4a710*/  IADD3 R68, P2, PT, R68, R71, RZ ;  /* 0x0000004744447210 */ /* 0x000fe20007f5e0ff */
[----:B------:R-:W-:Y:S01]  /*4a720*/  IMAD.WIDE.U32 R74, R25, R15, R76 ;  /* 0x0000000f194a7225 */ /* 0x000fe200078e004c */
[----:B------:R-:W-:-:S03]  /*4a730*/  IADD3 R70, P3, PT, R70, R39, RZ ;  /* 0x0000002746467210 */ /* 0x000fc60007f7e0ff */
[----:B------:R-:W-:-:S04]  /*4a740*/  IMAD.WIDE.U32 R72, R55, R30, R72 ;  /* 0x0000001e37487225 */ /* 0x000fc800078e0048 */
[----:B------:R-:W-:Y:S01]  /*4a750*/  IMAD.WIDE.U32 R58, R13, R27, R58 ;  /* 0x0000001b0d3a7225 */ /* 0x000fe200078e003a */
[----:B------:R-:W-:-:S03]  /*4a760*/  IADD3 R76, P1, PT, R72, R61, RZ ;  /* 0x0000003d484c7210 */ /* 0x000fc60007f3e0ff */
[----:B------:R-:W-:Y:S02]  /*4a770*/  IMAD.X R69, RZ, RZ, RZ, P2 ;  /* 0x000000ffff457224 */ /* 0x000fe400010e06ff */
[----:B------:R-:W-:Y:S02]  /*4a780*/  IMAD.X R71, RZ, RZ, RZ, P3 ;  /* 0x000000ffff477224 */ /* 0x000fe400018e06ff */
[----:B------:R-:W-:Y:S01]  /*4a790*/  IMAD.X R77, RZ, RZ, RZ, P1 ;  /* 0x000000ffff4d7224 */ /* 0x000fe200008e06ff */
[----:B------:R-:W-:Y:S01]  /*4a7a0*/  IADD3 R72, P1, PT, R57, R59, RZ ;  /* 0x0000003b39487210 */ /* 0x000fe20007f3e0ff */
[----:B------:R-:W-:Y:S01]  /*4a7b0*/  IMAD.IADD R43, R46, 0x1, R75 ;  /* 0x000000012e2b7824 */ /* 0x000fe200078e024b */
[----:B------:R-:W-:Y:S01]  /*4a7c0*/  IADD3.X R57, PT, PT, RZ, RZ, RZ, P0, !PT ;  /* 0x000000ffff397210 */ /* 0x000fe200007fe4ff */
[----:B------:R-:W-:Y:S01]  /*4a7d0*/  IMAD R39, R74, R19, RZ ;  /* 0x000000134a277224 */ /* 0x000fe200078e02ff */
[----:B------:R-:W-:Y:S01]  /*4a7e0*/  MOV R75, RZ ;  /* 0x000000ff004b7202 */ /* 0x000fe20000000f00 */
[----:B------:R-:W-:-:S04]  /*4a7f0*/  IMAD.WIDE.U32 R68, R17, R28, R68 ;  /* 0x0000001c11447225 */ /* 0x000fc800078e0044 */
[----:B------:R-:W-:Y:S01]  /*4a800*/  IMAD.WIDE.U32 R70, R45, R29, R70 ;  /* 0x0000001d2d467225 */ /* 0x000fe200078e0046 */
[----:B------:R-:W-:-:S03]  /*4a810*/  IADD3 R58, P2, PT, R58, R69, RZ ;  /* 0x000000453a3a7210 */ /* 0x000fc60007f5e0ff */
[----:B------:R-:W-:Y:S01]  /*4a820*/  IMAD.WIDE.U32 R76, R33, R42, R76 ;  /* 0x0000002a214c7225 */ /* 0x000fe200078e004c */
[----:B------:R-:W-:-:S03]  /*4a830*/  IADD3.X R59, PT, PT, RZ, RZ, RZ, P2, !PT ;  /* 0x000000ffff3b7210 */ /* 0x000fc600017fe4ff */
[----:B------:R-:W-:Y:S01]  /*4a840*/  IMAD.WIDE.U32 R78, R37, R23, R56 ;  /* 0x00000017254e7225 */ /* 0x000fe200078e0038 */
[----:B------:R-:W-:-:S03]  /*4a850*/  IADD3 R76, P4, PT, R51, R76, RZ ;  /* 0x0000004c334c7210 */ /* 0x000fc60007f9e0ff */
[----:B------:R-:W-:Y:S01]  /*4a860*/  IMAD.HI.U32 R2, R39, R14, R74 ;  /* 0x0000000e27027227 */ /* 0x000fe200078e004a */
[----:B------:R-:W-:Y:S02]  /*4a870*/  IADD3 R74, P3, PT, R68, R71, RZ ;  /* 0x00000047444a7210 */ /* 0x000fe40007f7e0ff */
[----:B------:R-:W-:Y:S01]  /*4a880*/  IADD3 R68, P0, PT, R70, R73, RZ ;  /* 0x0000004946447210 */ /* 0x000fe20007f1e0ff */
[----:B------:R-:W-:Y:S01]  /*4a890*/  IMAD.X R73, RZ, RZ, RZ, P1 ;  /* 0x000000ffff497224 */ /* 0x000fe200008e06ff */
[----:B------:R-:W-:Y:S01]  /*4a8a0*/  IADD3 R78, P1, PT, R43, R78, RZ ;  /* 0x0000004e2b4e7210 */ /* 0x000fe20007f3e0ff */
[----:B------:R-:W-:Y:S01]  /*4a8b0*/  IMAD.IADD R67, R53, 0x1, R77 ;  /* 0x0000000135437824 */ /* 0x000fe200078e024d */
[----:B------:R-:W-:Y:S01]  /*4a8c0*/  IADD3.X R69, PT, PT, RZ, RZ, RZ, P0, !PT ;  /* 0x000000ffff457210 */ /* 0x000fe200007fe4ff */
[----:B------:R-:W-:Y:S01]  /*4a8d0*/  IMAD.X R75, RZ, RZ, RZ, P3 ;  /* 0x000000ffff4b7224 */ /* 0x000fe200018e06ff */
[----:B------:R-:W-:Y:S01]  /*4a8e0*/  IADD3 R43, PT, PT, R21, R2, RZ ;  /* 0x00000002152b7210 */ /* 0x000fe20007ffe0ff */
[----:B------:R-:W-:-:S02]  /*4a8f0*/  IMAD.IADD R51, R49, 0x1, R79 ;  /* 0x0000000131337824 */ /* 0x000fc400078e024f */
[----:B------:R-:W-:Y:S02]  /*4a900*/  IMAD.X R77, RZ, RZ, RZ, P4 ;  /* 0x000000ffff4d7224 */ /* 0x000fe400020e06ff */
[----:B------:R-:W-:Y:S02]  /*4a910*/  IMAD.X R79, RZ, RZ, RZ, P1 ;  /* 0x000000ffff4f7224 */ /* 0x000fe400008e06ff */
[----:B------:R-:W-:-:S04]  /*4a920*/  IMAD.WIDE.U32 R26, R4, R27, R72 ;  /* 0x0000001b041a7225 */ /* 0x000fc800078e0048 */
[----:B------:R-:W-:-:S04]  /*4a930*/  IMAD.WIDE.U32 R56, R10, R28, R58 ;  /* 0x0000001c0a387225 */ /* 0x000fc800078e003a */
[----:B------:R-:W-:Y:S01]  /*4a940*/  IMAD.WIDE.U32 R72, R48, R30, R68 ;  /* 0x0000001e30487225 */ /* 0x000fe200078e0044 */
[----:B------:R-:W-:-:S03]  /*4a950*/  IADD3 R58, P2, PT, R26, R57, RZ ;  /* 0x000000391a3a7210 */ /* 0x000fc60007f5e0ff */
[----:B------:R-:W-:Y:S01]  /*4a960*/  IMAD.WIDE.U32 R70, R44, R29, R74 ;  /* 0x0000001d2c467225 */ /* 0x000fe200078e004a */
[----:B------:R-:W-:-:S03]  /*4a970*/  IADD3.X R59, PT, PT, RZ, RZ, RZ, P2, !PT ;  /* 0x000000ffff3b7210 */ /* 0x000fc600017fe4ff */
[----:B------:R-:W-:Y:S01]  /*4a980*/  IMAD.WIDE.U32 R68, R35, R41, R76 ;  /* 0x0000002923447225 */ /* 0x000fe200078e004c */
[----:B------:R-:W-:Y:S02]  /*4a990*/  IADD3 R56, P3, PT, R56, R71, RZ ;  /* 0x0000004738387210 */ /* 0x000fe40007f7e0ff */
[----:B------:R-:W-:Y:S01]  /*4a9a0*/  IADD3 R76, P4, PT, R70, R73, RZ ;  /* 0x00000049464c7210 */ /* 0x000fe20007f9e0ff */
[----:B------:R-:W-:Y:S01]  /*4a9b0*/  IMAD.WIDE.U32 R74, R25, R22, R78 ;  /* 0x00000016194a7225 */ /* 0x000fe200078e004e */
[----:B------:R-:W-:-:S03]  /*4a9c0*/  IADD3 R26, P1, PT, R51, R68, RZ ;  /* 0x00000044331a7210 */ /* 0x000fc60007f3e0ff */
[----:B------:R-:W-:Y:S01]  /*4a9d0*/  IMAD.WIDE.U32 R58, R13, R28, R58 ;  /* 0x0000001c0d3a7225 */ /* 0x000fe200078e003a */
[----:B------:R-:W-:-:S03]  /*4a9e0*/  IADD3 R68, P0, PT, R43, R74, RZ ;  /* 0x0000004a2b447210 */ /* 0x000fc60007f1e0ff */
[----:B------:R-:W-:Y:S02]  /*4a9f0*/  IMAD.IADD R43, R47, 0x1, R75 ;  /* 0x000000012f2b7824 */ /* 0x000fe400078e024b */
[----:B------:R-:W-:Y:S02]  /*4aa00*/  HFMA2 R75, -RZ, RZ, 0, 0 ;  /* 0x00000000ff4b7431 */ /* 0x000fe400000001ff */
[----:B------:R-:W-:Y:S02]  /*4aa10*/  IMAD.MOV.U32 R74, RZ, RZ, R72 ;  /* 0x000000ffff4a7224 */ /* 0x000fe400078e0048 */
        /* <DEDUP_REMOVED lines=14> */
[----:B------:R-:W-:-:S04]  /*4ab00*/  IMAD.WIDE.U32 R26, R37, R40, R26 ;  /* 0x00000028251a7225 */ /* 0x000fc800078e001a */
[----:B------:R-:W-:Y:S01]  /*4ab10*/  IMAD.WIDE.U32 R74, R39, R15, R68 ;  /* 0x0000000f274a7225 */ /* 0x000fe200078e0044 */
[----:B------:R-:W-:-:S03]  /*4ab20*/  IADD3 R51, PT, PT, R50, R27, RZ ;  /* 0x0000001b32337210 */ /* 0x000fc60007ffe0ff */
[----:B0-----:R-:W-:-:S04]  /*4ab30*/  IMAD.WIDE.U32 R72, R33, UR4, R78 ;  /* 0x0000000421487c25 */ /* 0x001fc8000f8e004e */
[----:B------:R-:W-:Y:S01]  /*4ab40*/  IMAD.X R33, RZ, RZ, RZ, P3 ;  /* 0x000000ffff217224 */ /* 0x000fe200018e06ff */
[----:B------:R-:W-:Y:S01]  /*4ab50*/  IADD3 R68, P3, PT, R43, R26, RZ ;  /* 0x0000001a2b447210 */ /* 0x000fe20007f7e0ff */
[----:B------:R-:W-:Y:S01]  /*4ab60*/  IMAD.IADD R43, R46, 0x1, R75 ;  /* 0x000000012e2b7824 */ /* 0x000fe200078e024b */
[----:B------:R-:W-:Y:S01]  /*4ab70*/  MOV R75, RZ ;  /* 0x000000ff004b7202 */ /* 0x000fe20000000f00 */
[----:B------:R-:W-:Y:S02]  /*4ab80*/  IMAD R27, R74, R19, RZ ;  /* 0x000000134a1b7224 */ /* 0x000fe400078e02ff */
[----:B------:R-:W-:Y:S02]  /*4ab90*/  IMAD.X R71, RZ, RZ, RZ, P4 ;  /* 0x000000ffff477224 */ /* 0x000fe400020e06ff */
[----:B------:R-:W-:Y:S01]  /*4aba0*/  IMAD.HI.U32 R2, R27, R14, R74 ;  /* 0x0000000e1b027227 */ /* 0x000fe200078e004a */
[----:B------:R-:W-:-:S03]  /*4abb0*/  IADD3 R74, P0, PT, R72, R61, RZ ;  /* 0x0000003d484a7210 */ /* 0x000fc60007f1e0ff */
[----:B------:R-:W-:Y:S01]  /*4abc0*/  IMAD.X R59, RZ, RZ, RZ, P1 ;  /* 0x000000ffff3b7224 */ /* 0x000fe200008e06ff */
[----:B------:R-:W-:Y:S01]  /*4abd0*/  IADD3.X R75, PT, PT, RZ, RZ, RZ, P0, !PT ;  /* 0x000000ffff4b7210 */ /* 0x000fe200007fe4ff */
[----:B------:R-:W-:Y:S02]  /*4abe0*/  IMAD.X R57, RZ, RZ, RZ, P2 ;  /* 0x000000ffff397224 */ /* 0x000fe400010e06ff */
[----:B------:R-:W-:-:S04]  /*4abf0*/  IMAD.WIDE.U32 R70, R48, R31, R70 ;  /* 0x0000001f30467225 */ /* 0x000fc800078e0046 */
[----:B------:R-:W-:Y:S01]  /*4ac00*/  IMAD.WIDE.U32 R58, R44, R30, R58 ;  /* 0x0000001e2c3a7225 */ /* 0x000fe200078e003a */
[----:B------:R-:W-:-:S03]  /*4ac10*/  IADD3 R61, P1, PT, R70, R73, RZ ;  /* 0x00000049463d7210 */ /* 0x000fc60007f3e0ff */
[----:B------:R-:W-:Y:S01]  /*4ac20*/  IMAD.WIDE.U32 R32, R4, R28, R32 ;  /* 0x0000001c04207225 */ /* 0x000fe200078e0020 */
[----:B------:R-:W-:-:S03]  /*4ac30*/  IADD3 R72, P4, PT, R58, R71, RZ ;  /* 0x000000473a487210 */ /* 0x000fc60007f9e0ff */
[----:B------:R-:W-:-:S04]  /*4ac40*/  IMAD.WIDE.U32 R56, R10, R29, R56 ;  /* 0x0000001d0a387225 */ /* 0x000fc800078e0038 */
        /* <DEDUP_REMOVED lines=11> */
[----:B------:R-:W-:Y:S01]  /*4ad00*/  IMAD.WIDE.U32 R58, R13, R29, R58 ;  /* 0x0000001d0d3a7225 */ /* 0x000fe200078e003a */
[----:B------:R-:W-:-:S02]  /*4ad10*/  IADD3 R74, P5, PT, R74, R61, RZ ;  /* 0x0000003d4a4a7210 */ /* 0x000fc40007fbe0ff */
[----:B------:R-:W-:Y:S01]  /*4ad20*/  IADD3 R43, PT, PT, R49, R69, RZ ;  /* 0x00000045312b7210 */ /* 0x000fe20007ffe0ff */
[----:B------:R-:W-:Y:S01]  /*4ad30*/  IMAD.WIDE.U32 R70, R17, R30, R70 ;  /* 0x0000001e11467225 */ /* 0x000fe200078e0046 */
[----:B------:R-:W-:Y:S02]  /*4ad40*/  IADD3.X R69, PT, PT, RZ, RZ, RZ, P4, !PT ;  /* 0x000000ffff457210 */ /* 0x000fe400027fe4ff */
        /* <DEDUP_REMOVED lines=10> */
[----:B------:R-:W-:Y:S01]  /*4adf0*/  IMAD.IADD R33, R21, 0x1, R2 ;  /* 0x0000000115217824 */ /* 0x000fe200078e0202 */
[----:B------:R-:W-:Y:S01]  /*4ae00*/  IADD3 R57, PT, PT, R52, R57, RZ ;  /* 0x0000003934397210 */ /* 0x000fe20007ffe0ff */
[----:B------:R-:W-:Y:S01]  /*4ae10*/  IMAD.WIDE.U32 R72, R39, R22, R68 ;  /* 0x0000001627487225 */ /* 0x000fe200078e0044 */
[----:B------:R-:W-:-:S02]  /*4ae20*/  IADD3.X R59, PT, PT, RZ, RZ, RZ, P2, !PT ;  /* 0x000000ffff3b7210 */ /* 0x000fc400017fe4ff */
[----:B------:R-:W-:Y:S01]  /*4ae30*/  IADD3.X R71, PT, PT, RZ, RZ, RZ, P5, !PT ;  /* 0x000000ffff477210 */ /* 0x000fe20002ffe4ff */
[----:B------:R-:W-:Y:S01]  /*4ae40*/  IMAD.WIDE.U32 R68, R35, UR4, R74 ;  /* 0x0000000423447c25 */ /* 0x000fe2000f8e004a */
[----:B------:R-:W-:-:S03]  /*4ae50*/  IADD3 R56, P4, PT, R33, R72, RZ ;  /* 0x0000004821387210 */ /* 0x000fc60007f9e0ff */
[----:B------:R-:W-:Y:S01]  /*4ae60*/  IMAD.X R35, RZ, RZ, RZ, P1 ;  /* 0x000000ffff237224 */ /* 0x000fe200008e06ff */
[----:B------:R-:W-:Y:S01]  /*4ae70*/  IADD3 R72, P1, PT, R68, R57, RZ ;  /* 0x0000003944487210 */ /* 0x000fe20007f3e0ff */
        /* <DEDUP_REMOVED lines=23> */
[----:B------:R-:W-:Y:S01]  /*4aff0*/  MOV R72, R56 ;  /* 0x0000003800487202 */ /* 0x000fe20000000f00 */
[----:B------:R-:W-:Y:S02]  /*4b000*/  IMAD.IADD R32, R53, 0x1, R33 ;  /* 0x0000000135207824 */ /* 0x000fe400078e0221 */
[----:B------:R-:W-:Y:S02]  /*4b010*/  IMAD.IADD R43, R46, 0x1, R57 ;  /* 0x000000012e2b7824 */ /* 0x000fe400078e0239 */
[----:B------:R-:W-:Y:S02]  /*4b020*/  IMAD R33, R56, R19, RZ ;  /* 0x0000001338217224 */ /* 0x000fe400078e02ff */
[----:B------:R-:W-:-:S04]  /*4b030*/  IMAD.WIDE.U32 R56, R13, R30, R70 ;  /* 0x0000001e0d387225 */ /* 0x000fc800078e0046 */
[----:B------:R-:W-:Y:S01]  /*4b040*/  IMAD.WIDE.U32 R68, R17, R31, R68 ;  /* 0x0000001f11447225 */ /* 0x000fe200078e0044 */
[----:B------:R-:W-:-:S03]  /*4b050*/  IADD3 R28, P4, PT, R29, R57, RZ ;  /* 0x000000391d1c7210 */ /* 0x000fc60007f9e0ff */
[----:B------:R-:W-:Y:S01]  /*4b060*/  IMAD.X R35, RZ, RZ, RZ, P0 ;  /* 0x000000ffff237224 */ /* 0x000fe200000e06ff */
[----:B------:R-:W-:Y:S01]  /*4b070*/  IADD3 R56, P2, PT, R56, R69, RZ ;  /* 0x0000004538387210 */ /* 0x000fe20007f5e0ff */
[----:B------:R-:W-:Y:S02]  /*4b080*/  IMAD.X R2, RZ, RZ, RZ, P1 ;  /* 0x000000ffff027224 */ /* 0x000fe400008e06ff */
[----:B------:R-:W-:Y:S01]  /*4b090*/  IMAD.MOV.U32 R73, RZ, RZ, RZ ;  /* 0x000000ffff497224 */ /* 0x000fe200078e00ff */
[----:B------:R-:W-:Y:S01]  /*4b0a0*/  IADD3 R29, P0, PT, R68, R35, RZ ;  /* 0x00000023441d7210 */ /* 0x000fe20007f1e0ff */
[----:B------:R-:W-:Y:S01]  /*4b0b0*/  IMAD.WIDE.U32 R68, R39, R23, R58 ;  /* 0x0000001727447225 */ /* 0x000fe200078e003a */
[----:B------:R-:W-:Y:S02]  /*4b0c0*/  IADD3 R58, P5, PT, R32, R51, RZ ;  /* 0x00000033203a7210 */ /* 0x000fe40007fbe0ff */
[----:B------:R-:W-:Y:S01]  /*4b0d0*/  IADD3.X R35, PT, PT, RZ, RZ, RZ, P3, !PT ;  /* 0x000000ffff237210 */ /* 0x000fe20001ffe4ff */
[----:B------:R-:W-:Y:S01]  /*4b0e0*/  IMAD.HI.U32 R72, R33, R14, R72 ;  /* 0x0000000e21487227 */ /* 0x000fe200078e0048 */
[----:B------:R-:W-:-:S02]  /*4b0f0*/  IADD3 R2, P1, PT, R2, R29, RZ ;  /* 0x0000001d02027210 */ /* 0x000fc40007f3e0ff */
[----:B------:R-:W-:Y:S01]  /*4b100*/  IADD3.X R57, PT, PT, RZ, RZ, RZ, P2, !PT ;  /* 0x000000ffff397210 */ /* 0x000fe200017fe4ff */
[----:B------:R-:W-:Y:S01]  /*4b110*/  IMAD.X R59, RZ, RZ, RZ, P5 ;  /* 0x000000ffff3b7224 */ /* 0x000fe200028e06ff */
[----:B------:R-:W-:Y:S01]  /*4b120*/  IADD3.X R67, PT, PT, RZ, RZ, RZ, P1, !PT ;  /* 0x000000ffff437210 */ /* 0x000fe20000ffe4ff */
[----:B------:R-:W-:Y:S01]  /*4b130*/  IMAD.X R29, RZ, RZ, RZ, P4 ;  /* 0x000000ffff1d7224 */ /* 0x000fe200020e06ff */
[----:B------:R-:W-:Y:S01]  /*4b140*/  IADD3 R36, P4, PT, R43, R68, RZ ;  /* 0x000000442b247210 */ /* 0x000fe20007f9e0ff */
[----:B------:R-:W-:-:S04]  /*4b150*/  IMAD.WIDE.U32 R58, R37, UR4, R58 ;  /* 0x00000004253a7c25 */ /* 0x000fc8000f8e003a */
[----:B------:R-:W-:Y:S01]  /*4b160*/  IMAD.IADD R43, R49, 0x1, R69 ;  /* 0x00000001312b7824 */ /* 0x000fe200078e0245 */
[----:B------:R-:W-:Y:S01]  /*4b170*/  IADD3 R61, P2, PT, R59, R61, RZ ;  /* 0x0000003d3b3d7210 */ /* 0x000fe20007f5e0ff */
[----:B------:R-:W-:-:S04]  /*4b180*/  IMAD.WIDE.U32 R68, R25, R41, R34 ;  /* 0x0000002919447225 */ /* 0x000fc800078e0022 */
[----:B------:R-:W-:Y:S02]  /*4b190*/  IMAD.X R37, RZ, RZ, RZ, P0 ;  /* 0x000000ffff257224 */ /* 0x000fe400000e06ff */
        /* <DEDUP_REMOVED lines=11> */
[----:B------:R-:W-:Y:S01]  /*4b250*/  IMAD.IADD R69, R21, 0x1, R72 ;  /* 0x0000000115457824 */ /* 0x000fe200078e0248 */
[----:B------:R-:W-:Y:S01]  /*4b260*/  IADD3 R43, PT, PT, R47, R37, RZ ;  /* 0x000000252f2b7210 */ /* 0x000fe20007ffe0ff */
[----:B------:R-:W-:-:S02]  /*4b270*/  IMAD.X R59, RZ, RZ, RZ, P4 ;  /* 0x000000ffff3b7224 */ /* 0x000fc400020e06ff */
        /* <DEDUP_REMOVED lines=18> */
[----:B------:R-:W-:Y:S02]  /*4b3a0*/  HFMA2 R69, -RZ, RZ, 0, 0 ;  /* 0x00000000ff457431 */ /* 0x000fe400000001ff */
[----:B------:R-:W-:Y:S01]  /*4b3b0*/  IMAD.WIDE.U32 R56, R39, R41, R56 ;  /* 0x0000002927387225 */ /* 0x000fe200078e0038 */
[----:B------:R-:W-:-:S03]  /*4b3c0*/  IADD3 R58, P0, PT, R43, R58, RZ ;  /* 0x0000003a2b3a7210 */ /* 0x000fc60007f1e0ff */
[----:B------:R-:W-:Y:S01]  /*4b3d0*/  IMAD.WIDE.U32 R24, R25, UR4, R36 ;  /* 0x0000000419187c25 */ /* 0x000fe2000f8e0024 */
[----:B------:R-:W-:-:S03]  /*4b3e0*/  IADD3 R56, P2, PT, R59, R56, RZ ;  /* 0x000000383b387210 */ /* 0x000fc60007f5e0ff */
[----:B------:R-:W-:Y:S02]  /*4b3f0*/  IMAD.IADD R37, R52, 0x1, R57 ;  /* 0x0000000134257824 */ /* 0x000fe400078e0239 */
[----:B------:R-:W-:Y:S02]  /*4b400*/  IMAD R19, R68, R19, RZ ;  /* 0x0000001344137224 */ /* 0x000fe400078e02ff */
[----:B------:R-:W-:Y:S01]  /*4b410*/  IMAD.X R59, RZ, RZ, RZ, P0 ;  /* 0x000000ffff3b7224 */ /* 0x000fe200000e06ff */
[----:B------:R-:W-:Y:S01]  /*4b420*/  IADD3 R36, P0, PT, R24, R37, RZ ;  /* 0x0000002518247210 */ /* 0x000fe20007f1e0ff */
[----:B------:R-:W-:Y:S02]  /*4b430*/  IMAD.X R57, RZ, RZ, RZ, P2 ;  /* 0x000000ffff397224 */ /* 0x000fe400010e06ff */
[----:B------:R-:W-:Y:S01]  /*4b440*/  IMAD.HI.U32 R68, R19, R14, R68 ;  /* 0x0000000e13447227 */ /* 0x000fe200078e0044 */
[----:B------:R-:W-:-:S03]  /*4b450*/  IADD3.X R37, PT, PT, RZ, RZ, RZ, P0, !PT ;  /* 0x000000ffff257210 */ /* 0x000fc600007fe4ff */
[----:B------:R-:W-:-:S04]  /*4b460*/  IMAD.WIDE.U32 R58, R33, R22, R58 ;  /* 0x00000016213a7225 */ /* 0x000fc800078e003a */
[----:B------:R-:W-:-:S04]  /*4b470*/  IMAD.WIDE.U32 R56, R27, R40, R56 ;  /* 0x000000281b387225 */ /* 0x000fc800078e0038 */
[----:B------:R-:W-:Y:S02]  /*4b480*/  IMAD.IADD R21, R21, 0x1, R68 ;  /* 0x0000000115157824 */ /* 0x000fe400078e0244 */
[----:B------:R-:W-:Y:S02]  /*4b490*/  IMAD.IADD R59, R47, 0x1, R59 ;  /* 0x000000012f3b7824 */ /* 0x000fe400078e023b */
[----:B------:R-:W-:Y:S01]  /*4b4a0*/  IMAD.WIDE.U32 R36, R39, R42, R36 ;  /* 0x0000002a27247225 */ /* 0x000fe200078e0024 */
[----:B------:R-:W-:Y:S02]  /*4b4b0*/  IADD3 R68, P0, PT, R21, R58, RZ ;  /* 0x0000003a15447210 */ /* 0x000fe40007f1e0ff */
[----:B------:R-:W-:Y:S01]  /*4b4c0*/  IADD3 R58, P2, PT, R59, R56, RZ ;  /* 0x000000383b3a7210 */ /* 0x000fe20007f5e0ff */
[----:B------:R-:W-:Y:S01]  /*4b4d0*/  IMAD.IADD R57, R50, 0x1, R57 ;  /* 0x0000000132397824 */ /* 0x000fe200078e0239 */
[----:B------:R-:W-:Y:S01]  /*4b4e0*/  IADD3.X R69, PT, PT, RZ, RZ, RZ, P0, !PT ;  /* 0x000000ffff457210 */ /* 0x000fe200007fe4ff */
[----:B------:R-:W-:Y:S01]  /*4b4f0*/  IMAD.WIDE.U32 R28, R4, R30, R28 ;  /* 0x0000001e041c7225 */ /* 0x000fe200078e001c */
[----:B------:R-:W-:-:S02]  /*4b500*/  IADD3 R21, P0, PT, R25, R51, RZ ;  /* 0x0000003319157210 */ /* 0x000fc40007f1e0ff */
        /* <DEDUP_REMOVED lines=12> */
[----:B------:R-:W-:Y:S01]  /*4b5d0*/  IMAD.WIDE.U32 R36, R39, UR4, R36 ;  /* 0x0000000427247c25 */ /* 0x000fe2000f8e0024 */
[----:B------:R-:W-:Y:S02]  /*4b5e0*/  IADD3 R58, P2, PT, R59, R56, RZ ;  /* 0x000000383b3a7210 */ /* 0x000fe40007f5e0ff */
[----:B------:R-:W-:Y:S01]  /*4b5f0*/  IADD3.X R69, PT, PT, RZ, RZ, RZ, P5, !PT ;  /* 0x000000ffff457210 */ /* 0x000fe20002ffe4ff */
[----:B------:R-:W-:Y:S02]  /*4b600*/  IMAD.IADD R57, R52, 0x1, R57 ;  /* 0x0000000134397824 */ /* 0x000fe400078e0239 */
        /* <DEDUP_REMOVED lines=9> */
[----:B------:R-:W-:-:S02]  /*4b6a0*/  IMAD.IADD R21, R47, 0x1, R35 ;  /* 0x000000012f157824 */ /* 0x000fc400078e0223 */
[----:B------:R-:W-:-:S04]  /*4b6b0*/  IMAD.WIDE.U32 R58, R33, R40, R58 ;  /* 0x00000028213a7225 */ /* 0x000fc800078e003a */
[----:B------:R-:W-:Y:S01]  /*4b6c0*/  IMAD.WIDE.U32 R46, R27, R42, R56 ;  /* 0x0000002a1b2e7225 */ /* 0x000fe200078e0038 */
[----:B------:R-:W-:-:S03]  /*4b6d0*/  IADD3 R56, P2, PT, R21, R58, RZ ;  /* 0x0000003a15387210 */ /* 0x000fc60007f5e0ff */
        /* <DEDUP_REMOVED lines=13> */
[----:B------:R-:W-:-:S02]  /*4b7b0*/  IADD3 R2, P3, PT, R2, R21, RZ ;  /* 0x0000001502027210 */ /* 0x000fc40007f7e0ff */
[----:B------:R-:W-:Y:S01]  /*4b7c0*/  IADD3.X R37, PT, PT, RZ, RZ, RZ, P4, !PT ;  /* 0x000000ffff257210 */ /* 0x000fe200027fe4ff */
[----:B------:R-:W-:-:S03]  /*4b7d0*/  IMAD.WIDE.U32 R46, R33, R41, R46 ;  /* 0x00000029212e7225 */ /* 0x000fc600078e002e */
[----:B------:R-:W-:Y:S01]  /*4b7e0*/  IADD3 R37, P4, PT, R37, R2, RZ ;  /* 0x0000000225257210 */ /* 0x000fe20007f9e0ff */
[----:B------:R-:W-:Y:S01]  /*4b7f0*/  IMAD.WIDE.U32 R38, R27, UR4, R38 ;  /* 0x000000041b267c25 */ /* 0x000fe2000f8e0026 */
[----:B------:R-:W-:-:S03]  /*4b800*/  IADD3.X R2, PT, PT, RZ, RZ, RZ, P5, !PT ;  /* 0x000000ffff027210 */ /* 0x000fc60002ffe4ff */
[----:B------:R-:W-:Y:S02]  /*4b810*/  IMAD.IADD R27, R49, 0x1, R29 ;  /* 0x00000001311b7824 */ /* 0x000fe400078e021d */
[----:B------:R-:W-:Y:S02]  /*4b820*/  IMAD.IADD R47, R52, 0x1, R47 ;  /* 0x00000001342f7824 */ /* 0x000fe400078e022f */
[----:B------:R-:W-:Y:S01]  /*4b830*/  IMAD.X R21, RZ, RZ, RZ, P0 ;  /* 0x000000ffff157224 */ /* 0x000fe200000e06ff */
[----:B------:R-:W-:Y:S02]  /*4b840*/  IADD3 R26, P6, PT, R27, R46, RZ ;  /* 0x0000002e1b1a7210 */ /* 0x000fe40007fde0ff */
[----:B------:R-:W-:Y:S02]  /*4b850*/  IADD3 R46, P5, PT, R38, R47, RZ ;  /* 0x0000002f262e7210 */ /* 0x000fe40007fbe0ff */
        /* <DEDUP_REMOVED lines=19> */
[----:B------:R-:W-:Y:S01]  /*4b990*/  IADD3 R21, P4, PT, R21, R6, RZ ;  /* 0x0000000615157210 */ /* 0x000fe20007f9e0ff */
[----:B------:R-:W-:-:S03]  /*4b9a0*/  IMAD.WIDE.U32 R38, R33, UR4, R38 ;  /* 0x0000000421267c25 */ /* 0x000fc6000f8e0026 */
        /* <DEDUP_REMOVED lines=8> */
[----:B------:R-:W-:Y:S01]  /*4ba30*/  IADD3 R32, P6, PT, R38, R33, RZ ;  /* 0x0000002126207210 */ /* 0x000fe20007fde0ff */
[----:B------:R-:W-:Y:S01]  /*4ba40*/  IMAD.X R6, RZ, RZ, RZ, P1 ;  /* 0x000000ffff067224 */ /* 0x000fe200008e06ff */
[----:B------:R-:W-:-:S02]  /*4ba50*/  IADD3 R2, P5, PT, R2, R21, RZ ;  /* 0x0000001502027210 */ /* 0x000fc40007fbe0ff */
[----:B------:R-:W-:Y:S01]  /*4ba60*/  IADD3.X R21, PT, PT, RZ, RZ, RZ, P2, !PT ;  /* 0x000000ffff157210 */ /* 0x000fe200017fe4ff */
[----:B------:R-:W-:Y:S01]  /*4ba70*/  IMAD.X R33, RZ, RZ, RZ, P6 ;  /* 0x000000ffff217224 */ /* 0x000fe200030e06ff */
[----:B------:R-:W-:Y:S02]  /*4ba80*/  IADD3 R37, PT, PT, R36, R37, R43 ;  /* 0x0000002524257210 */ /* 0x000fe40007ffe02b */
[----:B------:R-:W-:Y:S01]  /*4ba90*/  IADD3 R21, P2, PT, R21, R2, RZ ;  /* 0x0000000215157210 */ /* 0x000fe20007f5e0ff */
[----:B------:R-:W-:Y:S01]  /*4baa0*/  IMAD.WIDE.U32 R32, R19, R42, R32 ;  /* 0x0000002a13207225 */ /* 0x000fe200078e0020 */
[----:B------:R-:W-:Y:S02]  /*4bab0*/  IADD3.X R2, PT, PT, RZ, RZ, RZ, P0, !PT ;  /* 0x000000ffff027210 */ /* 0x000fe400007fe4ff */
[----:B------:R-:W-:Y:S01]  /*4bac0*/  IADD3 R39, P3, PT, R39, R21, RZ ;  /* 0x0000001527277210 */ /* 0x000fe20007f7e0ff */
[----:B------:R-:W-:Y:S01]  /*4bad0*/  IMAD.IADD R36, R53, 0x1, R33 ;  /* 0x0000000135247824 */ /* 0x000fe200078e0221 */
[----:B------:R-:W-:Y:S01]  /*4bae0*/  IADD3 R2, PT, PT, R2, R37, R6 ;  /* 0x0000002502027210 */ /* 0x000fe20007ffe006 */
[----:B------:R-:W-:-:S02]  /*4baf0*/  IMAD.X R6, RZ, RZ, RZ, P5 ;  /* 0x000000ffff067224 */ /* 0x000fc400028e06ff */
[----:B------:R-:W-:Y:S01]  /*4bb00*/  IMAD.X R21, RZ, RZ, RZ, P2 ;  /* 0x000000ffff157224 */ /* 0x000fe200010e06ff */
[----:B------:R-:W-:Y:S01]  /*4bb10*/  IADD3 R36, P0, PT, R36, R39, RZ ;  /* 0x0000002724247210 */ /* 0x000fe20007f1e0ff */
[----:B------:R-:W-:-:S03]  /*4bb20*/  IMAD.X R46, RZ, RZ, RZ, P3 ;  /* 0x000000ffff2e7224 */ /* 0x000fc600018e06ff */
[----:B------:R-:W-:Y:S02]  /*4bb30*/  IADD3.X R37, PT, PT, RZ, RZ, RZ, P0, !PT ;  /* 0x000000ffff257210 */ /* 0x000fe400007fe4ff */
[----:B------:R-:W-:Y:S01]  /*4bb40*/  IADD3 R21, PT, PT, R21, R2, R6 ;  /* 0x0000000215157210 */ /* 0x000fe20007ffe006 */
        /* <DEDUP_REMOVED lines=36> */
.L_x_396:
        /* <DEDUP_REMOVED lines=23> */
.L_x_397:
        /* <DEDUP_REMOVED lines=15> */
.L_x_398:
[----:B------:R-:W-:Y:S02]  /*4bff0*/  HFMA2 R13, -RZ, RZ, 0, 0 ;  /* 0x00000000ff0d7431 */ /* 0x000fe400000001ff */
[----:B------:R-:W-:Y:S01]  /*4c000*/  IMAD.MOV.U32 R55, RZ, RZ, RZ ;  /* 0x000000ffff377224 */ /* 0x000fe200078e00ff */
[----:B------:R-:W-:Y:S02]  /*4c010*/  MOV R48, RZ ;  /* 0x000000ff00307202 */ /* 0x000fe40000000f00 */
[----:B------:R-:W-:Y:S01]  /*4c020*/  CS2R R44, SRZ ;  /* 0x00000000002c7805 */ /* 0x000fe2000001ff00 */
[----:B------:R-:W-:Y:S02]  /*4c030*/  IMAD.MOV.U32 R17, RZ, RZ, RZ ;  /* 0x000000ffff117224 */ /* 0x000fe400078e00ff */
[----:B------:R-:W-:Y:S02]  /*4c040*/  IMAD.MOV.U32 R10, RZ, RZ, RZ ;  /* 0x000000ffff0a7224 */ /* 0x000fe400078e00ff */
[----:B------:R-:W-:-:S07]  /*4c050*/  IMAD.MOV.U32 R4, RZ, RZ, RZ ;  /* 0x000000ffff047224 */ /* 0x000fce00078e00ff */
.L_x_363:
[-C--:B------:R-:W-:Y:S01]  /*4c060*/  IMAD.WIDE.U32 R14, R55, R55.reuse, RZ ;  /* 0x00000037370e7225 */ /* 0x080fe200078e00ff */
[----:B------:R-:W-:Y:S01]  /*4c070*/  MOV R23, RZ ;  /* 0x000000ff00177202 */ /* 0x000fe20000000f00 */
[----:B------:R-:W1:Y:S02]  /*4c080*/  LDCU UR13, c[0x3][0xe0] ;  /* 0x00c01c00ff0d77ac */ /* 0x000e640008000800 */
[----:B------:R-:W-:Y:S01]  /*4c090*/  IMAD.MOV.U32 R22, RZ, RZ, R15 ;  /* 0x000000ffff167224 */ /* 0x000fe200078e000f */
[----:B------:R-:W-:Y:S01]  /*4c0a0*/  LOP3.LUT R30, R14, 0xfffffffd, RZ, 0xc0, !PT ;  /* 0xfffffffd0e1e7812 */ /* 0x000fe200078ec0ff */
[----:B------:R-:W-:Y:S01]  /*4c0b0*/  IMAD.MOV.U32 R25, RZ, RZ, RZ ;  /* 0x000000ffff197224 */ /* 0x000fe200078e00ff */
[----:B------:R-:W2:Y:S01]  /*4c0c0*/  LDCU.128 UR16, c[0x3][URZ] ;  /* 0x00c00000ff1077ac */ /* 0x000ea20008000c00 */
[----:B------:R-:W-:Y:S01]  /*4c0d0*/  IMAD.WIDE.U32 R22, R48, R55, R22 ;  /* 0x0000003730167225 */ /* 0x000fe200078e0016 */
[----:B------:R-:W-:-:S03]  /*4c0e0*/  UMOV UR12, URZ ;  /* 0x000000ff000c7c82 */ /* 0x000fc60008000000 */
[----:B------:R-:W-:Y:S01]  /*4c0f0*/  IMAD.MOV.U32 R24, RZ, RZ, R23 ;  /* 0x000000ffff187224 */ /* 0x000fe200078e0017 */
[----:B------:R-:W-:Y:S01]  /*4c100*/  MOV R26, R22 ;  /* 0x00000016001a7202 */ /* 0x000fe20000000f00 */
[----:B------:R-:W-:Y:S02]  /*4c110*/  IMAD.MOV.U32 R27, RZ, RZ, RZ ;  /* 0x000000ffff1b7224 */ /* 0x000fe400078e00ff */
[----:B---3--:R-:W-:-:S04]  /*4c120*/  IMAD.WIDE.U32 R22, R45, R55, R24 ;  /* 0x000000372d167225 */ /* 0x008fc800078e0018 */
[----:B------:R-:W-:-:S04]  /*4c130*/  IMAD.WIDE.U32 R24, R48, R55, R26 ;  /* 0x0000003730187225 */ /* 0x000fc800078e001a */
[----:B-1----:R-:W-:Y:S01]  /*4c140*/  IMAD R19, R14, UR13, RZ ;  /* 0x0000000d0e137c24 */ /* 0x002fe2000f8e02ff */
[----:B------:R-:W-:Y:S01]  /*4c150*/  IADD3 R26, P0, PT, R22, R25, RZ ;  /* 0x00000019161a7210 */ /* 0x000fe20007f1e0ff */
[----:B------:R-:W-:Y:S01]  /*4c160*/  IMAD.MOV.U32 R15, RZ, RZ, RZ ;  /* 0x000000ffff0f7224 */ /* 0x000fe200078e00ff */
[----:B------:R-:W-:Y:S01]  /*4c170*/  MOV R22, R23 ;  /* 0x0000001700167202 */ /* 0x000fe20000000f00 */
[----:B------:R-:W-:Y:S02]  /*4c180*/  IMAD.MOV.U32 R23, RZ, RZ, RZ ;  /* 0x000000ffff177224 */ /* 0x000fe400078e00ff */
[----:B------:R-:W-:Y:S02]  /*4c190*/  IMAD.X R27, RZ, RZ, RZ, P0 ;  /* 0x000000ffff1b7224 */ /* 0x000fe400000e06ff */
[----:B----4-:R-:W-:-:S04]  /*4c1a0*/  IMAD.WIDE.U32 R22, R44, R55, R22 ;  /* 0x000000372c167225 */ /* 0x010fc800078e0016 */
[----:B------:R-:W-:-:S04]  /*4c1b0*/  IMAD.WIDE.U32 R26, R48, R48, R26 ;  /* 0x00000030301a7225 */ /* 0x000fc800078e001a */
[----:B------:R-:W-:Y:S01]  /*4c1c0*/  IMAD.MOV.U32 R14, RZ, RZ, R23 ;  /* 0x000000ffff0e7224 */ /* 0x000fe200078e0017 */
[----:B------:R-:W-:Y:S01]  /*4c1d0*/  IADD3 R28, P0, PT, R22, R27, RZ ;  /* 0x0000001b161c7210 */ /* 0x000fe20007f1e0ff */
[----:B------:R-:W-:Y:S01]  /*4c1e0*/  IMAD.MOV.U32 R31, RZ, RZ, RZ ;  /* 0x000000ffff1f7224 */ /* 0x000fe200078e00ff */
[----:B------:R-:W-:Y:S01]  /*4c1f0*/  MOV R27, RZ ;  /* 0x000000ff001b7202 */ /* 0x000fe20000000f00 */
[----:B0-----:R-:W-:Y:S01]  /*4c200*/  IMAD.WIDE.U32 R14, R17, R55, R14 ;  /* 0x00000037110e7225 */ /* 0x001fe200078e000e */
[----:B------:R-:W-:-:S03]  /*4c210*/  IADD3.X R29, PT, PT, RZ, RZ, RZ, P0, !PT ;  /* 0x000000ffff1d7210 */ /* 0x000fc600007fe4ff */
[----:B------:R-:W-:-:S04]  /*4c220*/  IMAD.WIDE.U32 R26, R45, R55, R26 ;  /* 0x000000372d1a7225 */ /* 0x000fc800078e001a */
[----:B------:R-:W-:-:S04]  /*4c230*/  IMAD.WIDE.U32 R22, R45, R48, R28 ;  /* 0x000000302d167225 */ /* 0x000fc800078e001c */
[----:B--2---:R-:W-:Y:S01]  /*4c240*/  IMAD.HI.U32 R33, R19, UR16, R30 ;  /* 0x0000001013217c27 */ /* 0x004fe2000f8e001e */
[----:B------:R-:W-:Y:S02]  /*4c250*/  IADD3 R28, P0, PT, R14, R23, RZ ;  /* 0x000000170e1c7210 */ /* 0x000fe40007f1e0ff */
[----:B------:R-:W-:Y:S01]  /*4c260*/  IADD3 R30, P1, PT, R22, R27, RZ ;  /* 0x0000001b161e7210 */ /* 0x000fe20007f3e0ff */
[----:B------:R-:W-:Y:S01]  /*4c270*/  IMAD.MOV.U32 R14, RZ, RZ, R15 ;  /* 0x000000ffff0e7224 */ /* 0x000fe200078e000f */
[----:B------:R-:W-:Y:S01]  /*4c280*/  MOV R15, RZ ;  /* 0x000000ff000f7202 */ /* 0x000fe20000000f00 */
[----:B------:R-:W-:Y:S01]  /*4c290*/  VIADD R33, R33, UR12 ;  /* 0x0000000c21217c36 */ /* 0x000fe20008000000 */
[----:B------:R-:W-:Y:S01]  /*4c2a0*/  IADD3.X R31, PT, PT, RZ, RZ, RZ, P1, !PT ;  /* 0x000000ffff1f7210 */ /* 0x000fe20000ffe4ff */
[----:B------:R-:W-:Y:S02]  /*4c2b0*/  IMAD.X R29, RZ, RZ, RZ, P0 ;  /* 0x000000ffff1d7224 */ /* 0x000fe400000e06ff */
[----:B------:R-:W-:Y:S01]  /*4c2c0*/  IMAD.WIDE.U32 R14, R10, R55, R14 ;  /* 0x000000370a0e7225 */ /* 0x000fe200078e000e */
[----:B------:R-:W-:-:S03]  /*4c2d0*/  IADD3 R32, P2, PT, R24, R33, RZ ;  /* 0x0000002118207210 */ /* 0x000fc60007f5e0ff */
[----:B------:R-:W-:-:S04]  /*4c2e0*/  IMAD.WIDE.U32 R22, R44, R48, R28 ;  /* 0x000000302c167225 */ /* 0x000fc800078e001c */
[----:B------:R-:W-:Y:S01]  /*4c2f0*/  IMAD.WIDE.U32 R24, R45, R48, R30 ;  /* 0x000000302d187225 */ /* 0x000fe200078e001e */
[----:B------:R-:W-:Y:S02]  /*4c300*/  IADD3 R28, P0, PT, R14, R23, RZ ;  /* 0x000000170e1c7210 */ /* 0x000fe40007f1e0ff */
[----:B------:R-:W-:Y:S01]  /*4c310*/  MOV R23, RZ ;  /* 0x000000ff00177202 */ /* 0x000fe20000000f00 */
[----:B------:R-:W-:Y:S01]  /*4c320*/  IMAD.X R33, RZ, RZ, RZ, P2 ;  /* 0x000000ffff217224 */ /* 0x000fe200010e06ff */
[----:B------:R-:W-:Y:S01]  /*4c330*/  IADD3 R30, P1, PT, R22, R25, RZ ;  /* 0x00000019161e7210 */ /* 0x000fe20007f3e0ff */
[----:B------:R-:W-:Y:S01]  /*4c340*/  IMAD.MOV.U32 R2, RZ, RZ, RZ ;  /* 0x000000ffff027224 */ /* 0x000fe200078e00ff */
[----:B------:R-:W-:Y:S01]  /*4c350*/  IADD3.X R29, PT, PT, RZ, RZ, RZ, P0, !PT ;  /* 0x000000ffff1d7210 */ /* 0x000fe200007fe4ff */
[----:B------:R-:W-:-:S04]  /*4c360*/  IMAD.WIDE.U32 R32, R19, UR17, R32 ;  /* 0x0000001113207c25 */ /* 0x000fc8000f8e0020 */
[----:B------:R-:W-:Y:S02]  /*4c370*/  IMAD.MOV.U32 R22, RZ, RZ, R15 ;  /* 0x000000ffff167224 */ /* 0x000fe400078e000f */
[----:B------:R-:W-:Y:S02]  /*4c380*/  IMAD.X R31, RZ, RZ, RZ, P1 ;  /* 0x000000ffff1f7224 */ /* 0x000fe400008e06ff */
[----:B------:R-:W-:Y:S01]  /*4c390*/  IMAD.IADD R37, R2, 0x1, R33 ;  /* 0x0000000102257824 */ /* 0x000fe200078e0221 */
[----:B------:R-:W-:Y:S01]  /*4c3a0*/  MOV R33, RZ ;  /* 0x000000ff00217202 */ /* 0x000fe20000000f00 */
[----:B------:R-:W-:Y:S02]  /*4c3b0*/  IMAD.MOV.U32 R14, RZ, RZ, R24 ;  /* 0x000000ffff0e7224 */ /* 0x000fe400078e0018 */
[----:B------:R-:W-:Y:S01]  /*4c3c0*/  IMAD.WIDE.U32 R22, R13, R55, R22 ;  /* 0x000000370d167225 */ /* 0x000fe200078e0016 */
[----:B------:R-:W-:-:S03]  /*4c3d0*/  IADD3 R36, P3, PT, R26, R37, RZ ;  /* 0x000000251a247210 */ /* 0x000fc60007f7e0ff */
        /* <DEDUP_REMOVED lines=14> */
[----:B------:R-:W-:Y:S02]  /*4c4c0*/  IMAD R21, R32, UR13, RZ ;  /* 0x0000000d20157c24 */ /* 0x000fe4000f8e02ff */
[----:B------:R-:W-:-:S04]  /*4c4d0*/  IMAD.WIDE.U32 R22, R4, R55, R22 ;  /* 0x0000003704167225 */ /* 0x000fc800078e0016 */
[----:B------:R-:W-:Y:S01]  /*4c4e0*/  IMAD.WIDE.U32 R26, R44, R45, R30 ;  /* 0x0000002d2c1a7225 */ /* 0x000fe200078e001e */
[----:B------:R-:W-:-:S03]  /*4c4f0*/  IADD3 R30, P0, PT, R22, R25, RZ ;  /* 0x00000019161e7210 */ /* 0x000fc60007f1e0ff */
[----:B------:R-:W-:Y:S01]  /*4c500*/  IMAD.HI.U32 R33, R21, UR16, R32 ;  /* 0x0000001015217c27 */ /* 0x000fe2000f8e0020 */
[----:B------:R-:W-:Y:S02]  /*4c510*/  IADD3 R32, P1, PT, R24, R27, RZ ;  /* 0x0000001b18207210 */ /* 0x000fe40007f3e0ff */
[----:B------:R-:W-:Y:S01]  /*4c520*/  IADD3.X R31, PT, PT, RZ, RZ, RZ, P0, !PT ;  /* 0x000000ffff1f7210 */ /* 0x000fe200007fe4ff */
[----:B------:R-:W-:-:S04]  /*4c530*/  IMAD.WIDE.U32 R28, R44, R48, R28 ;  /* 0x000000302c1c7225 */ /* 0x000fc800078e001c */
[----:B------:R-:W-:Y:S01]  /*4c540*/  VIADD R39, R33, UR12 ;  /* 0x0000000c21277c36 */ /* 0x000fe20008000000 */
[----:B------:R-:W-:Y:S01]  /*4c550*/  IADD3 R26, P2, PT, R26, R29, RZ ;  /* 0x0000001d1a1a7210 */ /* 0x000fe20007f5e0ff */
[----:B------:R-:W-:Y:S01]  /*4c560*/  IMAD.X R33, RZ, RZ, RZ, P1 ;  /* 0x000000ffff217224 */ /* 0x000fe200008e06ff */
[----:B------:R-:W-:Y:S01]  /*4c570*/  MOV R34, R28 ;  /* 0x0000001c00227202 */ /* 0x000fe20000000f00 */
        /* <DEDUP_REMOVED lines=14> */
[----:B------:R-:W-:-:S04]  /*4c660*/  IMAD.WIDE.U32 R24, R10, R45, R24 ;  /* 0x0000002d0a187225 */ /* 0x000fc800078e0018 */
[----:B------:R-:W-:Y:S01]  /*4c670*/  IMAD.MOV.U32 R6, RZ, RZ, RZ ;  /* 0x000000ffff067224 */ /* 0x000fe200078e00ff */
[----:B------:R-:W-:Y:S01]  /*4c680*/  IADD3 R32, P0, PT, R22, R25, RZ ;  /* 0x0000001916207210 */ /* 0x000fe20007f1e0ff */
[----:B------:R-:W-:-:S04]  /*4c690*/  IMAD.WIDE.U32 R36, R19, UR18, R36 ;  /* 0x0000001213247c25 */ /* 0x000fc8000f8e0024 */
[----:B------:R-:W-:Y:S01]  /*4c6a0*/  IMAD.X R31, RZ, RZ, RZ, P3 ;  /* 0x000000ffff1f7224 */ /* 0x000fe200018e06ff */
[----:B------:R-:W-:Y:S01]  /*4c6b0*/  IADD3 R38, P4, PT, R39, R36, RZ ;  /* 0x0000002427267210 */ /* 0x000fe20007f9e0ff */
[----:B------:R-:W-:Y:S02]  /*4c6c0*/  IMAD.IADD R37, R6, 0x1, R37 ;  /* 0x0000000106257824 */ /* 0x000fe400078e0225 */
[----:B------:R-:W-:-:S03]  /*4c6d0*/  IMAD.WIDE.U32 R28, R44, R44, R28 ;  /* 0x0000002c2c1c7225 */ /* 0x000fc600078e001c */
[----:B------:R-:W-:Y:S01]  /*4c6e0*/  IADD3 R40, P2, PT, R14, R37, RZ ;  /* 0x000000250e287210 */ /* 0x000fe20007f5e0ff */
[----:B------:R-:W-:Y:S01]  /*4c6f0*/  IMAD.X R33, RZ, RZ, RZ, P0 ;  /* 0x000000ffff217224 */ /* 0x000fe200000e06ff */
[----:B------:R-:W-:Y:S01]  /*4c700*/  IADD3 R34, P0, PT, R24, R29, RZ ;  /* 0x0000001d18227210 */ /* 0x000fe20007f1e0ff */
[----:B------:R-:W-:-:S04]  /*4c710*/  IMAD.WIDE.U32 R30, R17, R48, R30 ;  /* 0x00000030111e7225 */ /* 0x000fc800078e001e */
[----:B------:R-:W-:Y:S01]  /*4c720*/  IMAD.WIDE.U32 R14, R13, R45, R32 ;  /* 0x0000002d0d0e7225 */ /* 0x000fe200078e0020 */
[----:B------:R-:W-:-:S03]  /*4c730*/  IADD3 R36, P1, PT, R28, R31, RZ ;  /* 0x0000001f1c247210 */ /* 0x000fc60007f3e0ff */
[----:B------:R-:W-:Y:S01]  /*4c740*/  IMAD.X R39, RZ, RZ, RZ, P4 ;  /* 0x000000ffff277224 */ /* 0x000fe200020e06ff */
[----:B------:R-:W-:Y:S01]  /*4c750*/  IADD3.X R37, PT, PT, RZ, RZ, RZ, P1, !PT ;  /* 0x000000ffff257210 */ /* 0x000fe20000ffe4ff */
[----:B------:R-:W-:Y:S01]  /*4c760*/  IMAD.X R35, RZ, RZ, RZ, P0 ;  /* 0x000000ffff237224 */ /* 0x000fe200000e06ff */
[----:B------:R-:W-:Y:S01]  /*4c770*/  IADD3 R32, P0, PT, R23, R15, RZ ;  /* 0x0000000f17207210 */ /* 0x000fe20007f1e0ff */
[----:B------:R-:W-:Y:S01]  /*4c780*/  IMAD.WIDE.U32 R38, R21, UR17, R38 ;  /* 0x0000001115267c25 */ /* 0x000fe2000f8e0026 */
[----:B------:R-:W-:-:S03]  /*4c790*/  MOV R23, RZ ;  /* 0x000000ff00177202 */ /* 0x000fc60000000f00 */
[----:B------:R-:W-:Y:S01]  /*4c7a0*/  IMAD.MOV.U32 R22, RZ, RZ, R30 ;  /* 0x000000ffff167224 */ /* 0x000fe200078e001e */
[----:B------:R-:W-:Y:S01]  /*4c7b0*/  IADD3 R43, PT, PT, R2, R39, RZ ;  /* 0x00000027022b7210 */ /* 0x000fe20007ffe0ff */
[----:B------:R-:W-:-:S04]  /*4c7c0*/  IMAD.WIDE.U32 R28, R17, R44, R34 ;  /* 0x0000002c111c7225 */ /* 0x000fc800078e0022 */
[----:B------:R-:W-:Y:S01]  /*4c7d0*/  IMAD R24, R38, UR13, RZ ;  /* 0x0000000d26187c24 */ /* 0x000fe2000f8e02ff */
[----:B------:R-:W-:Y:S01]  /*4c7e0*/  IADD3 R34, P1, PT, R14, R29, RZ ;  /* 0x0000001d0e227210 */ /* 0x000fe20007f3e0ff */
[----:B------:R-:W-:Y:S02]  /*4c7f0*/  IMAD.MOV.U32 R39, RZ, RZ, RZ ;  /* 0x000000ffff277224 */ /* 0x000fe400078e00ff */
[----:B------:R-:W-:Y:S01]  /*4c800*/  IMAD.WIDE.U32 R30, R17, R45, R36 ;  /* 0x0000002d111e7225 */ /* 0x000fe200078e0024 */
[----:B------:R-:W-:-:S03]  /*4c810*/  IADD3.X R35, PT, PT, RZ, RZ, RZ, P1, !PT ;  /* 0x000000ffff237210 */ /* 0x000fc60000ffe4ff */
[----:B------:R-:W-:-:S04]  /*4c820*/  IMAD.WIDE.U32 R22, R10, R55, R22 ;  /* 0x000000370a167225 */ /* 0x000fc800078e0016 */
[----:B------:R-:W-:Y:S01]  /*4c830*/  IMAD.HI.U32 R25, R24, UR16, R38 ;  /* 0x0000001018197c27 */ /* 0x000fe2000f8e0026 */
[----:B------:R-:W-:-:S03]  /*4c840*/  IADD3 R38, P3, PT, R30, R23, RZ ;  /* 0x000000171e267210 */ /* 0x000fc60007f7e0ff */
[----:B------:R-:W-:Y:S01]  /*4c850*/  IMAD.X R41, RZ, RZ, RZ, P2 ;  /* 0x000000ffff297224 */ /* 0x000fe200010e06ff */
[----:B------:R-:W-:Y:S01]  /*4c860*/  IADD3 R36, P2, PT, R28, R31, RZ ;  /* 0x0000001f1c247210 */ /* 0x000fe20007f5e0ff */
[----:B------:R-:W-:Y:S02]  /*4c870*/  IMAD.X R33, RZ, RZ, RZ, P0 ;  /* 0x000000ffff217224 */ /* 0x000fe400000e06ff */
[----:B------:R-:W-:Y:S02]  /*4c880*/  IMAD.X R39, RZ, RZ, RZ, P3 ;  /* 0x000000ffff277224 */ /* 0x000fe400018e06ff */
[----:B------:R-:W-:Y:S02]  /*4c890*/  IMAD.X R37, RZ, RZ, RZ, P2 ;  /* 0x000000ffff257224 */ /* 0x000fe400010e06ff */
[----:B------:R-:W-:-:S04]  /*4c8a0*/  IMAD.WIDE.U32 R14, R4, R45, R32 ;  /* 0x0000002d040e7225 */ /* 0x000fc800078e0020 */
        /* <DEDUP_REMOVED lines=8> */
[----:B------:R-:W-:Y:S01]  /*4c930*/  IMAD.X R39, RZ, RZ, RZ, P2 ;  /* 0x000000ffff277224 */ /* 0x000fe200010e06ff */
[----:B------:R-:W-:Y:S01]  /*4c940*/  IADD3 R42, P4, PT, R43, R40, RZ ;  /* 0x000000282b2a7210 */ /* 0x000fe20007f9e0ff */
[----:B------:R-:W-:Y:S01]  /*4c950*/  IMAD.X R33, RZ, RZ, RZ, P3 ;  /* 0x000000ffff217224 */ /* 0x000fe200018e06ff */
[----:B------:R-:W-:Y:S01]  /*4c960*/  MOV R40, R34 ;  /* 0x0000002200287202 */ /* 0x000fe20000000f00 */
[----:B------:R-:W-:Y:S02]  /*4c970*/  IMAD.MOV.U32 R28, RZ, RZ, RZ ;  /* 0x000000ffff1c7224 */ /* 0x000fe400078e00ff */
[----:B------:R-:W-:-:S03]  /*4c980*/  IMAD.WIDE.U32 R30, R13, R44, R36 ;  /* 0x0000002c0d1e7225 */ /* 0x000fc600078e0024 */
[----:B------:R-:W-:Y:S01]  /*4c990*/  IADD3 R27, PT, PT, R28, R41, RZ ;  /* 0x000000291c1b7210 */ /* 0x000fe20007ffe0ff */
[----:B------:R-:W-:Y:S01]  /*4c9a0*/  IMAD.X R43, RZ, RZ, RZ, P4 ;  /* 0x000000ffff2b7224 */ /* 0x000fe200020e06ff */
[----:B------:R-:W-:Y:S01]  /*4c9b0*/  IADD3 R14, P1, PT, R15, R31, RZ ;  /* 0x0000001f0f0e7210 */ /* 0x000fe20007f3e0ff */
[----:B------:R-:W-:Y:S01]  /*4c9c0*/  IMAD.WIDE.U32 R34, R17, R17, R38 ;  /* 0x0000001111227225 */ /* 0x000fe200078e0026 */
[----:B------:R-:W-:Y:S02]  /*4c9d0*/  IADD3 R26, P0, PT, R26, R27, RZ ;  /* 0x0000001b1a1a7210 */ /* 0x000fe40007f1e0ff */
[----:B------:R-:W-:Y:S01]  /*4c9e0*/  IADD3.X R15, PT, PT, RZ, RZ, RZ, P1, !PT ;  /* 0x000000ffff0f7210 */ /* 0x000fe20000ffe4ff */
[----:B------:R-:W-:Y:S01]  /*4c9f0*/  IMAD.WIDE.U32 R36, R10, R45, R32 ;  /* 0x0000002d0a247225 */ /* 0x000fe200078e0020 */
[----:B------:R-:W-:-:S03]  /*4ca00*/  IADD3 R38, P2, PT, R30, R35, RZ ;  /* 0x000000231e267210 */ /* 0x000fc60007f5e0ff */
[----:B------:R-:W-:Y:S01]  /*4ca10*/  IMAD.WIDE.U32 R42, R21, UR18, R42 ;  /* 0x00000012152a7c25 */ /* 0x000fe2000f8e002a */
[----:B------:R-:W-:-:S03]  /*4ca20*/  IADD3 R34, P3, PT, R34, R37, RZ ;  /* 0x0000002522227210 */ /* 0x000fc60007f7e0ff */
[----:B------:R-:W-:Y:S02]  /*4ca30*/  VIADD R23, R25, UR12 ;  /* 0x0000000c19177c36 */ /* 0x000fe40008000000 */
[----:B------:R-:W-:Y:S02]  /*4ca40*/  IMAD.MOV.U32 R41, RZ, RZ, RZ ;  /* 0x000000ffff297224 */ /* 0x000fe400078e00ff */
[----:B------:R-:W-:Y:S01]  /*4ca50*/  IMAD.X R39, RZ, RZ, RZ, P2 ;  /* 0x000000ffff277224 */ /* 0x000fe200010e06ff */
[----:B------:R-:W-:Y:S01]  /*4ca60*/  IADD3 R42, P5, PT, R23, R42, RZ ;  /* 0x0000002a172a7210 */ /* 0x000fe20007fbe0ff */
[----:B------:R-:W-:-:S04]  /*4ca70*/  IMAD.WIDE.U32 R32, R13, R55, R40 ;  /* 0x000000370d207225 */ /* 0x000fc800078e0028 */
[----:B------:R-:W-:Y:S01]  /*4ca80*/  IMAD.X R35, RZ, RZ, RZ, P3 ;  /* 0x000000ffff237224 */ /* 0x000fe200018e06ff */
[----:B------:R-:W-:Y:S01]  /*4ca90*/  IADD3 R36, P4, PT, R36, R33, RZ ;  /* 0x0000002124247210 */ /* 0x000fe20007f9e0ff */
[----:B------:R-:W-:Y:S02]  /*4caa0*/  IMAD.IADD R53, R6, 0x1, R43 ;  /* 0x0000000106357824 */ /* 0x000fe400078e022b */
[----:B------:R-:W-:Y:S01]  /*4cab0*/  IMAD.WIDE.U32 R30, R4, R44, R14 ;  /* 0x0000002c041e7225 */ /* 0x000fe200078e000e */
[----:B------:R-:W-:-:S03]  /*4cac0*/  IADD3.X R37, PT, PT, RZ, RZ, RZ, P4, !PT ;  /* 0x000000ffff257210 */ /* 0x000fc600027fe4ff */
[----:B------:R-:W-:Y:S02]  /*4cad0*/  IMAD.X R43, RZ, RZ, RZ, P5 ;  /* 0x000000ffff2b7224 */ /* 0x000fe400028e06ff */
[----:B------:R-:W-:-:S04]  /*4cae0*/  IMAD.WIDE.U32 R14, R10, R17, R38 ;  /* 0x000000110a0e7225 */ /* 0x000fc800078e0026 */
[----:B------:R-:W-:Y:S01]  /*4caf0*/  IMAD.WIDE.U32 R34, R10, R44, R34 ;  /* 0x0000002c0a227225 */ /* 0x000fe200078e0022 */
[----:B------:R-:W-:-:S03]  /*4cb00*/  IADD3 R38, P1, PT, R30, R15, RZ ;  /* 0x0000000f1e267210 */ /* 0x000fc60007f3e0ff */
[----:B------:R-:W-:Y:S01]  /*4cb10*/  IMAD.WIDE.U32 R42, R24, UR17, R42 ;  /* 0x00000011182a7c25 */ /* 0x000fe2000f8e002a */
[----:B------:R-:W-:Y:S02]  /*4cb20*/  IADD3 R40, P2, PT, R14, R35, RZ ;  /* 0x000000230e287210 */ /* 0x000fe40007f5e0ff */
[----:B------:R-:W0:Y:S01]  /*4cb30*/  LDC.64 R14, c[0x3][0x10] ;  /* 0x00c00400ff0e7b82 */ /* 0x000e220000000a00 */
[----:B------:R-:W-:Y:S01]  /*4cb40*/  IMAD.IADD R57, R2, 0x1, R43 ;  /* 0x0000000102397824 */ /* 0x000fe200078e022b */
[----:B------:R-:W-:Y:S01]  /*4cb50*/  MOV R43, RZ ;  /* 0x000000ff002b7202 */ /* 0x000fe20000000f00 */
[----:B------:R-:W-:-:S04]  /*4cb60*/  IMAD.WIDE.U32 R36, R13, R48, R36 ;  /* 0x000000300d247225 */ /* 0x000fc800078e0024 */
[----:B------:R-:W-:Y:S01]  /*4cb70*/  IMAD R25, R42, UR13, RZ ;  /* 0x0000000d2a197c24 */ /* 0x000fe2000f8e02ff */
[----:B------:R-:W-:Y:S01]  /*4cb80*/  IADD3 R34, P3, PT, R34, R37, RZ ;  /* 0x0000002522227210 */ /* 0x000fe20007f7e0ff */
[----:B------:R-:W-:Y:S02]  /*4cb90*/  IMAD.X R39, RZ, RZ, RZ, P1 ;  /* 0x000000ffff277224 */ /* 0x000fe400008e06ff */
[----:B------:R-:W-:Y:S02]  /*4cba0*/  IMAD.X R41, RZ, RZ, RZ, P2 ;  /* 0x000000ffff297224 */ /* 0x000fe400010e06ff */
[----:B------:R-:W-:Y:S01]  /*4cbb0*/  IMAD.HI.U32 R69, R25, UR16, R42 ;  /* 0x0000001019457c27 */ /* 0x000fe2000f8e002a */
[----:B------:R-:W-:-:S03]  /*4cbc0*/  MOV R42, R36 ;  /* 0x00000024002a7202 */ /* 0x000fc60000000f00 */
[----:B------:R-:W-:-:S04]  /*4cbd0*/  IMAD.WIDE.U32 R36, R13, R17, R38 ;  /* 0x000000110d247225 */ /* 0x000fc800078e0026 */
[----:B------:R-:W-:Y:S01]  /*4cbe0*/  IMAD.WIDE.U32 R38, R10, R17, R40 ;  /* 0x000000110a267225 */ /* 0x000fe200078e0028 */
[----:B------:R-:W-:-:S03]  /*4cbf0*/  IADD3 R46, P1, PT, R31, R37, RZ ;  /* 0x000000251f2e7210 */ /* 0x000fc60007f3e0ff */
        /* <DEDUP_REMOVED lines=9> */
[----:B0-----:R-:W-:Y:S01]  /*4cc90*/  IMAD.WIDE.U32 R40, R19, R14, R26 ;  /* 0x0000000e13287225 */ /* 0x001fe200078e001a */
[----:B------:R-:W-:-:S03]  /*4cca0*/  MOV R26, RZ ;  /* 0x000000ff001a7202 */ /* 0x000fc60000000f00 */
[----:B------:R-:W-:Y:S01]  /*4ccb0*/  IMAD.WIDE.U32 R46, R4, R17, R46 ;  /* 0x00000011042e7225 */ /* 0x000fe200078e002e */
[----:B------:R-:W-:-:S03]  /*4ccc0*/  IADD3 R52, P2, PT, R53, R40, RZ ;  /* 0x0000002835347210 */ /* 0x000fc60007f5e0ff */
[----:B------:R-:W-:-:S04]  /*4ccd0*/  IMAD.WIDE.U32 R30, R10, R10, R30 ;  /* 0x0000000a0a1e7225 */ /* 0x000fc800078e001e */
        /* <DEDUP_REMOVED lines=8> */
[----:B------:R-:W-:Y:S01]  /*4cd60*/  IMAD.X R37, RZ, RZ, RZ, P3 ;  /* 0x000000ffff257224 */ /* 0x000fe200018e06ff */
[----:B------:R-:W0:Y:S01]  /*4cd70*/  LDC.64 R22, c[0x3][0x18] ;  /* 0x00c00600ff167b82 */ /* 0x000e220000000a00 */
[----:B------:R-:W-:-:S04]  /*4cd80*/  IMAD.WIDE.U32 R30, R21, UR19, R52 ;  /* 0x00000013151e7c25 */ /* 0x000fc8000f8e0034 */
[----:B------:R-:W-:Y:S01]  /*4cd90*/  IMAD.X R51, RZ, RZ, RZ, P0 ;  /* 0x000000ffff337224 */ /* 0x000fe200000e06ff */
[----:B------:R-:W-:Y:S01]  /*4cda0*/  IADD3 R53, PT, PT, R28, R31, RZ ;  /* 0x0000001f1c357210 */ /* 0x000fe20007ffe0ff */
[----:B------:R-:W-:-:S04]  /*4cdb0*/  IMAD.WIDE.U32 R36, R4, R48, R36 ;  /* 0x0000003004247225 */ /* 0x000fc800078e0024 */
[----:B------:R-:W-:Y:S01]  /*4cdc0*/  IMAD.X R43, RZ, RZ, RZ, P1 ;  /* 0x000000ffff2b7224 */ /* 0x000fe200008e06ff */
[----:B------:R-:W-:Y:S01]  /*4cdd0*/  IADD3 R56, P1, PT, R57, R30, RZ ;  /* 0x0000001e39387210 */ /* 0x000fe20007f3e0ff */
[----:B------:R-:W-:Y:S01]  /*4cde0*/  IMAD.WIDE.U32 R50, R19, R15, R50 ;  /* 0x0000000f13327225 */ /* 0x000fe200078e0032 */
[----:B------:R-:W-:-:S03]  /*4cdf0*/  IADD3 R38, P2, PT, R38, R37, RZ ;  /* 0x0000002526267210 */ /* 0x000fc60007f5e0ff */
[----:B------:R-:W-:Y:S01]  /*4ce00*/  IMAD.MOV.U32 R30, RZ, RZ, RZ ;  /* 0x000000ffff1e7224 */ /* 0x000fe200078e00ff */
[----:B------:R-:W-:Y:S01]  /*4ce10*/  IADD3 R52, P3, PT, R53, R50, RZ ;  /* 0x0000003235347210 */ /* 0x000fe20007f7e0ff */
[----:B------:R-:W-:Y:S01]  /*4ce20*/  IMAD.X R57, RZ, RZ, RZ, P1 ;  /* 0x000000ffff397224 */ /* 0x000fe200008e06ff */
[----:B------:R-:W-:Y:S01]  /*4ce30*/  IADD3.X R39, PT, PT, RZ, RZ, RZ, P2, !PT ;  /* 0x000000ffff277210 */ /* 0x000fe200017fe4ff */
[----:B------:R-:W-:Y:S01]  /*4ce40*/  IMAD.IADD R33, R30, 0x1, R51 ;  /* 0x000000011e217824 */ /* 0x000fe200078e0233 */
[----:B------:R-:W-:Y:S01]  /*4ce50*/  IADD3.X R53, PT, PT, RZ, RZ, RZ, P3, !PT ;  /* 0x000000ffff357210 */ /* 0x000fe20001ffe4ff */
[----:B------:R-:W-:-:S03]  /*4ce60*/  IMAD.WIDE.U32 R56, R24, UR18, R56 ;  /* 0x0000001218387c25 */ /* 0x000fc6000f8e0038 */
[----:B------:R-:W-:Y:S01]  /*4ce70*/  IADD3 R32, P1, PT, R32, R33, RZ ;  /* 0x0000002120207210 */ /* 0x000fe20007f3e0ff */
[----:B------:R-:W-:Y:S01]  /*4ce80*/  VIADD R69, R69, UR12 ;  /* 0x0000000c45457c36 */ /* 0x000fe20008000000 */
        /* <DEDUP_REMOVED lines=11> */
[----:B0-----:R-:W-:Y:S01]  /*4cf40*/  IMAD.WIDE.U32 R42, R19, R22, R32 ;  /* 0x00000016132a7225 */ /* 0x001fe200078e0020 */
[----:B------:R-:W-:-:S03]  /*4cf50*/  IADD3 R58, P4, PT, R59, R52, RZ ;  /* 0x000000343b3a7210 */ /* 0x000fc60007f9e0ff */
[----:B------:R-:W-:Y:S02]  /*4cf60*/  IMAD.IADD R57, R26, 0x1, R53 ;  /* 0x000000011a397824 */ /* 0x000fe400078e0235 */
[----:B------:R-:W-:Y:S02]  /*4cf70*/  IMAD.X R69, RZ, RZ, RZ, P5 ;  /* 0x000000ffff457224 */ /* 0x000fe400028e06ff */
[----:B------:R-:W-:Y:S01]  /*4cf80*/  IMAD.MOV.U32 R32, RZ, RZ, RZ ;  /* 0x000000ffff207224 */ /* 0x000fe200078e00ff */
[----:B------:R-:W-:Y:S01]  /*4cf90*/  IADD3 R56, P1, PT, R57, R42, RZ ;  /* 0x0000002a39387210 */ /* 0x000fe20007f3e0ff */
[----:B------:R-:W-:-:S03]  /*4cfa0*/  IMAD.WIDE.U32 R68, R25, UR17, R68 ;  /* 0x0000001119447c25 */ /* 0x000fc6000f8e0044 */
[----:B------:R-:W-:Y:S01]  /*4cfb0*/  IADD3 R53, PT, PT, R32, R43, RZ ;  /* 0x0000002b20357210 */ /* 0x000fe20007ffe0ff */
[----:B------:R-:W-:Y:S01]  /*4cfc0*/  IMAD.X R59, RZ, RZ, RZ, P4 ;  /* 0x000000ffff3b7224 */ /* 0x000fe200020e06ff */
[----:B------:R-:W-:Y:S01]  /*4cfd0*/  IADD3 R29, PT, PT, R2, R69, RZ ;  /* 0x00000045021d7210 */ /* 0x000fe20007ffe0ff */
[----:B------:R-:W-:Y:S02]  /*4cfe0*/  IMAD.X R57, RZ, RZ, RZ, P1 ;  /* 0x000000ffff397224 */ /* 0x000fe400008e06ff */
[----:B------:R-:W-:-:S04]  /*4cff0*/  IMAD.WIDE.U32 R58, R24, UR19, R58 ;  /* 0x00000013183a7c25 */ /* 0x000fc8000f8e003a */
[----:B------:R-:W-:Y:S01]  /*4d000*/  IMAD.X R51, RZ, RZ, RZ, P3 ;  /* 0x000000ffff337224 */ /* 0x000fe200018e06ff */
[----:B------:R-:W-:Y:S01]  /*4d010*/  IADD3 R52, P3, PT, R34, R53, RZ ;  /* 0x0000003522347210 */ /* 0x000fe20007f7e0ff */
[----:B------:R-:W-:Y:S01]  /*4d020*/  IMAD.X R41, RZ, RZ, RZ, P2 ;  /* 0x000000ffff297224 */ /* 0x000fe200010e06ff */
[----:B------:R-:W-:Y:S01]  /*4d030*/  IADD3 R59, PT, PT, R28, R59, RZ ;  /* 0x0000003b1c3b7210 */ /* 0x000fe20007ffe0ff */
[----:B------:R-:W-:Y:S01]  /*4d040*/  IMAD.WIDE.U32 R34, R21, R15, R56 ;  /* 0x0000000f15227225 */ /* 0x000fe200078e0038 */
[----:B------:R-:W-:-:S03]  /*4d050*/  IADD3 R56, P1, PT, R29, R58, RZ ;  /* 0x0000003a1d387210 */ /* 0x000fc60007f3e0ff */
[----:B------:R-:W-:Y:S01]  /*4d060*/  IMAD R27, R68, UR13, RZ ;  /* 0x0000000d441b7c24 */ /* 0x000fe2000f8e02ff */
[----:B------:R-:W-:Y:S01]  /*4d070*/  IADD3 R35, PT, PT, R30, R35, RZ ;  /* 0x000000231e237210 */ /* 0x000fe20007ffe0ff */
[----:B------:R-:W-:Y:S02]  /*4d080*/  IMAD.MOV.U32 R69, RZ, RZ, RZ ;  /* 0x000000ffff457224 */ /* 0x000fe400078e00ff */
[----:B------:R-:W-:-:S04]  /*4d090*/  IMAD.WIDE.U32 R42, R13, R10, R40 ;  /* 0x0000000a0d2a7225 */ /* 0x000fc800078e0028 */
[----:B------:R-:W-:-:S04]  /*4d0a0*/  IMAD.WIDE.U32 R46, R4, R10, R46 ;  /* 0x0000000a042e7225 */ /* 0x000fc800078e002e */
[----:B------:R-:W-:Y:S01]  /*4d0b0*/  IMAD.WIDE.U32 R40, R4, R44, R50 ;  /* 0x0000002c04287225 */ /* 0x000fe200078e0032 */
[----:B------:R-:W-:-:S03]  /*4d0c0*/  IADD3 R50, P0, PT, R46, R43, RZ ;  /* 0x0000002b2e327210 */ /* 0x000fc60007f1e0ff */
[----:B------:R-:W-:Y:S01]  /*4d0d0*/  IMAD.HI.U32 R69, R27, UR16, R68 ;  /* 0x000000101b457c27 */ /* 0x000fe2000f8e0044 */
[----:B------:R-:W-:-:S03]  /*4d0e0*/  IADD3 R42, P2, PT, R42, R41, RZ ;  /* 0x000000292a2a7210 */ /* 0x000fc60007f5e0ff */
[----:B------:R-:W-:Y:S01]  /*4d0f0*/  IMAD.X R57, RZ, RZ, RZ, P1 ;  /* 0x000000ffff397224 */ /* 0x000fe200008e06ff */
[----:B------:R-:W-:Y:S01]  /*4d100*/  IADD3.X R43, PT, PT, RZ, RZ, RZ, P2, !PT ;  /* 0x000000ffff2b7210 */ /* 0x000fe200017fe4ff */
[----:B------:R-:W-:Y:S01]  /*4d110*/  IMAD.X R53, RZ, RZ, RZ, P3 ;  /* 0x000000ffff357224 */ /* 0x000fe200018e06ff */
[----:B------:R-:W-:Y:S01]  /*4d120*/  IADD3 R58, P3, PT, R59, R34, RZ ;  /* 0x000000223b3a7210 */ /* 0x000fe20007f7e0ff */
[----:B------:R-:W-:-:S04]  /*4d130*/  IMAD.WIDE.U32 R56, R25, UR18, R56 ;  /* 0x0000001219387c25 */ /* 0x000fc8000f8e0038 */
[----:B------:R-:W-:Y:S02]  /*4d140*/  VIADD R69, R69, UR12 ;  /* 0x0000000c45457c36 */ /* 0x000fe40008000000 */
[----:B------:R-:W-:-:S03]  /*4d150*/  IMAD.WIDE.U32 R52, R19, R23, R52 ;  /* 0x0000001713347225 */ /* 0x000fc600078e0034 */
[----:B------:R-:W-:Y:S01]  /*4d160*/  IADD3 R68, P2, PT, R69, R56, RZ ;  /* 0x0000003845447210 */ /* 0x000fe20007f5e0ff */
        /* <DEDUP_REMOVED lines=12> */
[----:B------:R-:W-:Y:S01]  /*4d230*/  IADD3 R52, P3, PT, R19, R58, RZ ;  /* 0x0000003a13347210 */ /* 0x000fe20007f7e0ff */
[----:B------:R-:W-:Y:S01]  /*4d240*/  IMAD.WIDE.U32 R50, R21, R22, R56 ;  /* 0x0000001615327225 */ /* 0x000fe200078e0038 */
[----:B------:R-:W-:Y:S02]  /*4d250*/  IADD3 R37, P2, PT, R36, R53, RZ ;  /* 0x0000003524257210 */ /* 0x000fe40007f5e0ff */
[----:B------:R-:W-:Y:S01]  /*4d260*/  IADD3.X R53, PT, PT, RZ, RZ, RZ, P3, !PT ;  /* 0x000000ffff357210 */ /* 0x000fe20001ffe4ff */
[----:B------:R-:W-:Y:S01]  /*4d270*/  IMAD.WIDE.U32 R56, R27, UR17, R68 ;  /* 0x000000111b387c25 */ /* 0x000fe2000f8e0044 */
[----:B------:R-:W-:-:S02]  /*4d280*/  IADD3 R50, P4, PT, R59, R50, RZ ;  /* 0x000000323b327210 */ /* 0x000fc40007f9e0ff */
[----:B------:R-:W-:Y:S01]  /*4d290*/  IADD3.X R31, PT, PT, RZ, RZ, RZ, P2, !PT ;  /* 0x000000ffff1f7210 */ /* 0x000fe200017fe4ff */
[----:B------:R-:W-:Y:S01]  /*4d2a0*/  IMAD.IADD R36, R32, 0x1, R51 ;  /* 0x0000000120247824 */ /* 0x000fe200078e0233 */
[----:B------:R-:W-:Y:S01]  /*4d2b0*/  IADD3.X R47, PT, PT, RZ, RZ, RZ, P0, !PT ;  /* 0x000000ffff2f7210 */ /* 0x000fe200007fe4ff */
[----:B------:R-:W-:Y:S01]  /*4d2c0*/  IMAD.IADD R29, R2, 0x1, R57 ;  /* 0x00000001021d7824 */ /* 0x000fe200078e0239 */
[----:B------:R-:W-:Y:S01]  /*4d2d0*/  MOV R57, RZ ;  /* 0x000000ff00397202 */ /* 0x000fe20000000f00 */
[----:B------:R-:W-:Y:S01]  /*4d2e0*/  IMAD.WIDE.U32 R52, R25, UR19, R52 ;  /* 0x0000001319347c25 */ /* 0x000fe2000f8e0034 */
[----:B------:R-:W-:-:S03]  /*4d2f0*/  IADD3 R36, P3, PT, R36, R37, RZ ;  /* 0x0000002524247210 */ /* 0x000fc60007f7e0ff */
[----:B------:R-:W-:Y:S01]  /*4d300*/  IMAD.X R51, RZ, RZ, RZ, P4 ;  /* 0x000000ffff337224 */ /* 0x000fe200020e06ff */
[----:B------:R-:W-:Y:S01]  /*4d310*/  IADD3 R52, P5, PT, R29, R52, RZ ;  /* 0x000000341d347210 */ /* 0x000fe20007fbe0ff */
[----:B------:R-:W-:Y:S01]  /*4d320*/  IMAD.X R37, RZ, RZ, RZ, P3 ;  /* 0x000000ffff257224 */ /* 0x000fe200018e06ff */
[----:B------:R-:W-:Y:S01]  /*4d330*/  IADD3 R31, P4, PT, R38, R31, RZ ;  /* 0x0000001f261f7210 */ /* 0x000fe20007f9e0ff */
[----:B------:R-:W-:-:S04]  /*4d340*/  IMAD.WIDE.U32 R50, R24, R15, R50 ;  /* 0x0000000f18327225 */ /* 0x000fc800078e0032 */
[----:B------:R-:W-:Y:S01]  /*4d350*/  IMAD.IADD R39, R28, 0x1, R53 ;  /* 0x000000011c277824 */ /* 0x000fe200078e0235 */
[----:B------:R-:W-:Y:S01]  /*4d360*/  IADD3 R29, PT, PT, R30, R51, RZ ;  /* 0x000000331e1d7210 */ /* 0x000fe20007ffe0ff */
[----:B------:R-:W-:Y:S02]  /*4d370*/  IMAD R19, R56, UR13, RZ ;  /* 0x0000000d38137c24 */ /* 0x000fe4000f8e02ff */
[----:B------:R-:W-:Y:S01]  /*4d380*/  IMAD.X R53, RZ, RZ, RZ, P5 ;  /* 0x000000ffff357224 */ /* 0x000fe200028e06ff */
[----:B------:R-:W-:Y:S01]  /*4d390*/  IADD3 R38, P6, PT, R39, R50, RZ ;  /* 0x0000003227267210 */ /* 0x000fe20007fde0ff */
[----:B------:R-:W-:-:S03]  /*4d3a0*/  IMAD.WIDE.U32 R36, R21, R23, R36 ;  /* 0x0000001715247225 */ /* 0x000fc600078e0024 */
[----:B------:R-:W-:Y:S01]  /*4d3b0*/  IADD3.X R39, PT, PT, RZ, RZ, RZ, P6, !PT ;  /* 0x000000ffff277210 */ /* 0x000fe200037fe4ff */
[----:B------:R-:W-:Y:S01]  /*4d3c0*/  IMAD.HI.U32 R56, R19, UR16, R56 ;  /* 0x0000001013387c27 */ /* 0x000fe2000f8e0038 */
        /* <DEDUP_REMOVED lines=8> */
[----:B------:R-:W-:Y:S01]  /*4d450*/  IMAD.IADD R41, R6, 0x1, R51 ;  /* 0x0000000106297824 */ /* 0x000fe200078e0233 */
[----:B------:R-:W-:Y:S01]  /*4d460*/  IADD3 R50, P5, PT, R21, R50, RZ ;  /* 0x0000003215327210 */ /* 0x000fe20007fbe0ff */
[----:B------:R-:W-:Y:S01]  /*4d470*/  IMAD.WIDE.U32 R38, R25, R14, R38 ;  /* 0x0000000e19267225 */ /* 0x000fe200078e0026 */
[----:B------:R-:W-:-:S02]  /*4d480*/  IADD3 R31, P2, PT, R31, R40, RZ ;  /* 0x000000281f1f7210 */ /* 0x000fc40007f5e0ff */
[----:B------:R-:W-:Y:S01]  /*4d490*/  IADD3.X R21, PT, PT, RZ, RZ, RZ, P4, !PT ;  /* 0x000000ffff157210 */ /* 0x000fe200027fe4ff */
[----:B------:R-:W-:Y:S01]  /*4d4a0*/  IMAD.WIDE.U32 R36, R24, R22, R36 ;  /* 0x0000001618247225 */ /* 0x000fe200078e0024 */
[----:B------:R-:W-:Y:S02]  /*4d4b0*/  IADD3 R40, P3, PT, R41, R38, RZ ;  /* 0x0000002629287210 */ /* 0x000fe40007f7e0ff */
[----:B------:R-:W-:Y:S01]  /*4d4c0*/  IADD3 R42, P4, PT, R42, R21, RZ ;  /* 0x000000152a2a7210 */ /* 0x000fe20007f9e0ff */
[----:B------:R-:W-:Y:S02]  /*4d4d0*/  IMAD.IADD R39, R26, 0x1, R39 ;  /* 0x000000011a277824 */ /* 0x000fe400078e0227 */
[----:B------:R-:W-:Y:S02]  /*4d4e0*/  IMAD.X R51, RZ, RZ, RZ, P5 ;  /* 0x000000ffff337224 */ /* 0x000fe400028e06ff */
[----:B------:R-:W-:Y:S01]  /*4d4f0*/  IMAD.IADD R37, R32, 0x1, R37 ;  /* 0x0000000120257824 */ /* 0x000fe200078e0225 */
[----:B------:R-:W-:Y:S01]  /*4d500*/  IADD3 R38, P6, PT, R39, R36, RZ ;  /* 0x0000002427267210 */ /* 0x000fe20007fde0ff */
[----:B------:R-:W-:-:S02]  /*4d510*/  IMAD.X R41, RZ, RZ, RZ, P3 ;  /* 0x000000ffff297224 */ /* 0x000fc400018e06ff */
[----:B------:R-:W-:Y:S01]  /*4d520*/  IMAD.WIDE.U32 R50, R19, UR17, R50 ;  /* 0x0000001113327c25 */ /* 0x000fe2000f8e0032 */
[----:B------:R-:W-:Y:S02]  /*4d530*/  IADD3 R36, P5, PT, R37, R52, RZ ;  /* 0x0000003425247210 */ /* 0x000fe40007fbe0ff */
[----:B------:R-:W-:Y:S01]  /*4d540*/  IADD3.X R39, PT, PT, RZ, RZ, RZ, P6, !PT ;  /* 0x000000ffff277210 */ /* 0x000fe200037fe4ff */
[----:B------:R-:W-:Y:S01]  /*4d550*/  IMAD.WIDE.U32 R40, R27, UR19, R40 ;  /* 0x000000131b287c25 */ /* 0x000fe2000f8e0028 */
[----:B------:R-:W-:-:S03]  /*4d560*/  IADD3 R29, PT, PT, R2, R51, RZ ;  /* 0x00000033021d7210 */ /* 0x000fc60007ffe0ff */
[----:B------:R-:W-:Y:S01]  /*4d570*/  IMAD.X R37, RZ, RZ, RZ, P5 ;  /* 0x000000ffff257224 */ /* 0x000fe200028e06ff */
[----:B------:R-:W-:Y:S01]  /*4d580*/  IADD3 R40, P3, PT, R29, R40, RZ ;  /* 0x000000281d287210 */ /* 0x000fe20007f7e0ff */
[----:B------:R-:W-:Y:S02]  /*4d590*/  IMAD.IADD R41, R28, 0x1, R41 ;  /* 0x000000011c297824 */ /* 0x000fe400078e0229 */
[----:B------:R-:W-:-:S04]  /*4d5a0*/  IMAD.WIDE.U32 R38, R25, R15, R38 ;  /* 0x0000000f19267225 */ /* 0x000fc800078e0026 */
[----:B------:R-:W-:Y:S01]  /*4d5b0*/  IMAD R21, R50, UR13, RZ ;  /* 0x0000000d32157c24 */ /* 0x000fe2000f8e02ff */
[----:B------:R-:W-:Y:S01]  /*4d5c0*/  IADD3 R38, P0, PT, R41, R38, RZ ;  /* 0x0000002629267210 */ /* 0x000fe20007f1e0ff */
[----:B------:R-:W-:Y:S02]  /*4d5d0*/  IMAD.MOV.U32 R51, RZ, RZ, RZ ;  /* 0x000000ffff337224 */ /* 0x000fe400078e00ff */
[----:B------:R-:W-:Y:S02]  /*4d5e0*/  IMAD.X R33, RZ, RZ, RZ, P2 ;  /* 0x000000ffff217224 */ /* 0x000fe400010e06ff */
[----:B------:R-:W-:-:S04]  /*4d5f0*/  IMAD.WIDE.U32 R36, R24, R23, R36 ;  /* 0x0000001718247225 */ /* 0x000fc800078e0024 */
[----:B------:R-:W-:Y:S02]  /*4d600*/  IMAD.IADD R39, R30, 0x1, R39 ;  /* 0x000000011e277824 */ /* 0x000fe400078e0227 */
[----:B------:R-:W-:Y:S01]  /*4d610*/  IMAD.HI.U32 R43, R21, UR16, R50 ;  /* 0x00000010152b7c27 */ /* 0x000fe2000f8e0032 */
[----:B------:R-:W-:-:S03]  /*4d620*/  IADD3 R50, P2, PT, R33, R42, RZ ;  /* 0x0000002a21327210 */ /* 0x000fc60007f5e0ff */
[----:B------:R-:W-:Y:S01]  /*4d630*/  IMAD.X R41, RZ, RZ, RZ, P3 ;  /* 0x000000ffff297224 */ /* 0x000fe200018e06ff */
[----:B------:R-:W-:Y:S01]  /*4d640*/  IADD3 R36, P3, PT, R36, R39, RZ ;  /* 0x0000002724247210 */ /* 0x000fe20007f7e0ff */
[----:B------:R-:W-:Y:S01]  /*4d650*/  IMAD.X R39, RZ, RZ, RZ, P0 ;  /* 0x000000ffff277224 */ /* 0x000fe200000e06ff */
[----:B------:R-:W-:Y:S01]  /*4d660*/  IADD3.X R33, PT, PT, RZ, RZ, RZ, P2, !PT ;  /* 0x000000ffff217210 */ /* 0x000fe200017fe4ff */
[----:B------:R-:W-:Y:S01]  /*4d670*/  IMAD.WIDE.U32 R40, R19, UR18, R40 ;  /* 0x0000001213287c25 */ /* 0x000fe2000f8e0028 */
[----:B------:R-:W-:Y:S02]  /*4d680*/  IADD3 R43, PT, PT, R43, UR12, RZ ;  /* 0x0000000c2b2b7c10 */ /* 0x000fe4000fffe0ff */
        /* <DEDUP_REMOVED lines=37> */
[----:B------:R-:W-:Y:S01]  /*4d8e0*/  IMAD.WIDE.U32 R40, R19, R14, R40 ;  /* 0x0000000e13287225 */ /* 0x000fe200078e0028 */
[----:B------:R-:W-:-:S03]  /*4d8f0*/  IADD3 R51, PT, PT, R6, R43, RZ ;  /* 0x0000002b06337210 */ /* 0x000fc60007ffe0ff */
[----:B------:R-:W-:Y:S01]  /*4d900*/  VIADD R53, R53, UR12 ;  /* 0x0000000c35357c36 */ /* 0x000fe20008000000 */
        /* <DEDUP_REMOVED lines=10> */
[----:B------:R-:W-:-:S03]  /*4d9b0*/  IMAD.WIDE.U32 R36, R24, UR17, R52 ;  /* 0x0000001118247c25 */ /* 0x000fc6000f8e0034 */
[----:B------:R-:W-:Y:S01]  /*4d9c0*/  IADD3 R40, P5, PT, R38, R25, RZ ;  /* 0x0000001926287210 */ /* 0x000fe20007fbe0ff */
[----:B------:R-:W-:Y:S01]  /*4d9d0*/  IMAD.X R43, RZ, RZ, RZ, P4 ;  /* 0x000000ffff2b7224 */ /* 0x000fe200020e06ff */
[----:B------:R-:W-:Y:S01]  /*4d9e0*/  IADD3 R53, PT, PT, R2, R37, RZ ;  /* 0x0000002502357210 */ /* 0x000fe20007ffe0ff */
[----:B------:R-:W-:Y:S01]  /*4d9f0*/  IMAD.WIDE.U32 R38, R21, UR19, R50 ;  /* 0x0000001315267c25 */ /* 0x000fe2000f8e0032 */
[----:B------:R-:W-:-:S03]  /*4da00*/  IADD3.X R25, PT, PT, RZ, RZ, RZ, P2, !PT ;  /* 0x000000ffff197210 */ /* 0x000fc600017fe4ff */
[----:B------:R-:W-:Y:S01]  /*4da10*/  IMAD.X R41, RZ, RZ, RZ, P5 ;  /* 0x000000ffff297224 */ /* 0x000fe200028e06ff */
[----:B------:R-:W-:Y:S01]  /*4da20*/  IADD3 R52, P4, PT, R53, R38, RZ ;  /* 0x0000002635347210 */ /* 0x000fe20007f9e0ff */
[----:B------:R-:W-:Y:S01]  /*4da30*/  IMAD.WIDE.U32 R42, R19, R15, R42 ;  /* 0x0000000f132a7225 */ /* 0x000fe200078e002a */
[----:B------:R-:W-:-:S03]  /*4da40*/  IADD3 R51, PT, PT, R28, R39, RZ ;  /* 0x000000271c337210 */ /* 0x000fc60007ffe0ff */
[----:B------:R-:W-:-:S04]  /*4da50*/  IMAD.WIDE.U32 R40, R27, R23, R40 ;  /* 0x000000171b287225 */ /* 0x000fc800078e0028 */
[----:B------:R-:W-:Y:S02]  /*4da60*/  IMAD.IADD R43, R30, 0x1, R43 ;  /* 0x000000011e2b7824 */ /* 0x000fe400078e022b */
[----:B------:R-:W-:Y:S01]  /*4da70*/  IMAD.X R35, RZ, RZ, RZ, P1 ;  /* 0x000000ffff237224 */ /* 0x000fe200008e06ff */
[----:B------:R-:W-:Y:S01]  /*4da80*/  IADD3 R50, P1, PT, R51, R42, RZ ;  /* 0x0000002a33327210 */ /* 0x000fe20007f3e0ff */
[----:B------:R-:W-:Y:S01]  /*4da90*/  IMAD.X R53, RZ, RZ, RZ, P4 ;  /* 0x000000ffff357224 */ /* 0x000fe200020e06ff */
[----:B------:R-:W-:Y:S01]  /*4daa0*/  IADD3 R42, P4, PT, R40, R43, RZ ;  /* 0x0000002b282a7210 */ /* 0x000fe20007f9e0ff */
[----:B------:R-:W-:Y:S02]  /*4dab0*/  IMAD.X R54, RZ, RZ, RZ, P3 ;  /* 0x000000ffff367224 */ /* 0x000fe400018e06ff */
[----:B------:R-:W-:Y:S01]  /*4dac0*/  IMAD.WIDE.U32 R38, R4, R13, R34 ;  /* 0x0000000d04267225 */ /* 0x000fe200078e0022 */
[----:B------:R-:W-:Y:S02]  /*4dad0*/  IADD3.X R43, PT, PT, RZ, RZ, RZ, P4, !PT ;  /* 0x000000ffff2b7210 */ /* 0x000fe400027fe4ff */
[----:B------:R-:W-:Y:S01]  /*4dae0*/  IADD3 R54, P3, PT, R54, R33, RZ ;  /* 0x0000002136367210 */ /* 0x000fe20007f7e0ff */
[----:B------:R-:W-:Y:S01]  /*4daf0*/  IMAD.X R51, RZ, RZ, RZ, P1 ;  /* 0x000000ffff337224 */ /* 0x000fe200008e06ff */
[----:B------:R-:W-:Y:S01]  /*4db00*/  IADD3 R46, P2, PT, R38, R47, RZ ;  /* 0x0000002f262e7210 */ /* 0x000fe20007f5e0ff */
[----:B------:R-:W-:Y:S01]  /*4db10*/  IMAD.WIDE.U32 R34, R24, UR18, R52 ;  /* 0x0000001218227c25 */ /* 0x000fe2000f8e0034 */
[----:B------:R-:W-:-:S02]  /*4db20*/  IADD3 R25, P5, PT, R25, R54, RZ ;  /* 0x0000003619197210 */ /* 0x000fc40007fbe0ff */
[----:B------:R-:W-:Y:S01]  /*4db30*/  MOV R33, R36 ;  /* 0x0000002400217202 */ /* 0x000fe20000000f00 */
[----:B------:R-:W-:Y:S01]  /*4db40*/  IMAD.WIDE.U32 R50, R21, R14, R50 ;  /* 0x0000000e15327225 */ /* 0x000fe200078e0032 */
[----:B------:R-:W-:Y:S02]  /*4db50*/  IADD3 R38, P4, PT, R41, R25, RZ ;  /* 0x0000001929267210 */ /* 0x000fe40007f9e0ff */
[----:B------:R-:W-:Y:S01]  /*4db60*/  IADD3.X R25, PT, PT, RZ, RZ, RZ, P0, !PT ;  /* 0x000000ffff197210 */ /* 0x000fe200007fe4ff */
[----:B------:R-:W-:Y:S01]  /*4db70*/  IMAD.WIDE.U32 R42, R19, R22, R42 ;  /* 0x00000016132a7225 */ /* 0x000fe200078e002a */
[----:B------:R-:W-:-:S03]  /*4db80*/  IADD3 R51, PT, PT, R26, R51, RZ ;  /* 0x000000331a337210 */ /* 0x000fc60007ffe0ff */
[----:B------:R-:W-:Y:S02]  /*4db90*/  IMAD.X R47, RZ, RZ, RZ, P2 ;  /* 0x000000ffff2f7224 */ /* 0x000fe400010e06ff */
[----:B------:R-:W-:Y:S02]  /*4dba0*/  IMAD.IADD R53, R6, 0x1, R35 ;  /* 0x0000000106357824 */ /* 0x000fe400078e0223 */
[----:B------:R-:W-:Y:S02]  /*4dbb0*/  IMAD.IADD R43, R32, 0x1, R43 ;  /* 0x00000001202b7824 */ /* 0x000fe400078e022b */
        /* <DEDUP_REMOVED lines=9> */
[----:B------:R-:W-:Y:S02]  /*4dc50*/  IADD3.X R43, PT, PT, RZ, RZ, RZ, P1, !PT ;  /* 0x000000ffff2b7210 */ /* 0x000fe40000ffe4ff */
[----:B------:R-:W-:Y:S01]  /*4dc60*/  IADD3 R50, P2, PT, R39, R41, RZ ;  /* 0x0000002927327210 */ /* 0x000fe20007f5e0ff */
[----:B------:R-:W-:Y:S01]  /*4dc70*/  IMAD.WIDE.U32 R40, R21, R15, R46 ;  /* 0x0000000f15287225 */ /* 0x000fe200078e002e */
[----:B------:R-:W-:-:S03]  /*4dc80*/  IADD3 R25, P1, PT, R25, R38, RZ ;  /* 0x0000002619197210 */ /* 0x000fc60007f3e0ff */
[----:B------:R-:W-:Y:S01]  /*4dc90*/  IMAD.WIDE.U32 R38, R24, UR19, R52 ;  /* 0x0000001318267c25 */ /* 0x000fe2000f8e0034 */
[----:B------:R-:W-:-:S03]  /*4dca0*/  IADD3 R47, PT, PT, R30, R41, RZ ;  /* 0x000000291e2f7210 */ /* 0x000fc60007ffe0ff */
[----:B------:R-:W-:Y:S02]  /*4dcb0*/  IMAD.X R52, RZ, RZ, RZ, P3 ;  /* 0x000000ffff347224 */ /* 0x000fe400018e06ff */
        /* <DEDUP_REMOVED lines=16> */
[----:B------:R-:W-:Y:S01]  /*4ddc0*/  IMAD.WIDE.U32 R46, R21, R22, R46 ;  /* 0x00000016152e7225 */ /* 0x000fe200078e002e */
[----:B------:R-:W-:Y:S02]  /*4ddd0*/  IADD3 R43, PT, PT, R26, R41, RZ ;  /* 0x000000291a2b7210 */ /* 0x000fe40007ffe0ff */
[----:B------:R-:W-:Y:S01]  /*4dde0*/  MOV R27, R40 ;  /* 0x00000028001b7202 */ /* 0x000fe20000000f00 */
        /* <DEDUP_REMOVED lines=8> */
[----:B------:R-:W-:Y:S01]  /*4de70*/  IADD3 R19, P3, PT, R19, R50, RZ ;  /* 0x0000003213137210 */ /* 0x000fe20007f7e0ff */
[----:B------:R-:W-:Y:S01]  /*4de80*/  IMAD.WIDE.U32 R42, R24, R15, R42 ;  /* 0x0000000f182a7225 */ /* 0x000fe200078e002a */
[----:B------:R-:W-:-:S02]  /*4de90*/  IADD3.X R53, PT, PT, RZ, RZ, RZ, P0, !PT ;  /* 0x000000ffff357210 */ /* 0x000fc400007fe4ff */
[----:B------:R-:W-:Y:S01]  /*4dea0*/  IADD3 R46, P0, PT, R46, R19, RZ ;  /* 0x000000132e2e7210 */ /* 0x000fe20007f1e0ff */
[----:B------:R-:W-:Y:S01]  /*4deb0*/  IMAD.X R19, RZ, RZ, RZ, P4 ;  /* 0x000000ffff137224 */ /* 0x000fe200020e06ff */
[----:B------:R-:W-:Y:S01]  /*4dec0*/  IADD3.X R50, PT, PT, RZ, RZ, RZ, P5, !PT ;  /* 0x000000ffff327210 */ /* 0x000fe20002ffe4ff */
        /* <DEDUP_REMOVED lines=13> */
[----:B------:R-:W-:Y:S01]  /*4dfa0*/  IMAD.MOV.U32 R25, RZ, RZ, R42 ;  /* 0x000000ffff197224 */ /* 0x000fe200078e002a */
[----:B------:R-:W-:Y:S01]  /*4dfb0*/  IADD3 R53, P2, PT, R53, R19, RZ ;  /* 0x0000001335357210 */ /* 0x000fe20007f5e0ff */
[----:B------:R-:W-:-:S04]  /*4dfc0*/  IMAD.WIDE.U32 R46, R24, R22, R46 ;  /* 0x00000016182e7225 */ /* 0x000fc800078e002e */
[----:B------:R-:W-:Y:S01]  /*4dfd0*/  IMAD.X R19, RZ, RZ, RZ, P0 ;  /* 0x000000ffff137224 */ /* 0x000fe200000e06ff */
[----:B------:R-:W-:-:S04]  /*4dfe0*/  IADD3 R50, PT, PT, R32, R47, RZ ;  /* 0x0000002f20327210 */ /* 0x000fc80007ffe0ff */
[----:B------:R-:W-:Y:S02]  /*4dff0*/  IADD3 R50, P0, PT, R50, R53, RZ ;  /* 0x0000003532327210 */ /* 0x000fe40007f1e0ff */
[----:B------:R-:W-:Y:S02]  /*4e000*/  IADD3 R19, PT, PT, R52, R51, R19 ;  /* 0x0000003334137210 */ /* 0x000fe40007ffe013 */
[----:B------:R-:W-:Y:S01]  /*4e010*/  IADD3.X R52, PT, PT, RZ, RZ, RZ, P1, !PT ;  /* 0x000000ffff347210 */ /* 0x000fe20000ffe4ff */
[----:B------:R-:W-:-:S03]  /*4e020*/  IMAD.X R51, RZ, RZ, RZ, P0 ;  /* 0x000000ffff337224 */ /* 0x000fc600000e06ff */
[----:B------:R-:W-:Y:S01]  /*4e030*/  IADD3 R19, PT, PT, R52, R19, R21 ;  /* 0x0000001334137210 */ /* 0x000fe20007ffe015 */
[----:B------:R-:W-:-:S04]  /*4e040*/  IMAD.WIDE.U32 R50, R24, R23, R50 ;  /* 0x0000001718327225 */ /* 0x000fc800078e0032 */
[----:B------:R-:W-:Y:S02]  /*4e050*/  IMAD.X R24, RZ, RZ, RZ, P2 ;  /* 0x000000ffff187224 */ /* 0x000fe400010e06ff */
[----:B------:R-:W-:-:S03]  /*4e060*/  IMAD.MOV.U32 R21, RZ, RZ, R46 ;  /* 0x000000ffff157224 */ /* 0x000fc600078e002e */
        /* <DEDUP_REMOVED lines=29> */
.L_x_399:
        /* <DEDUP_REMOVED lines=23> */
.L_x_400:
        /* <DEDUP_REMOVED lines=8> */
[----:B------:R-:W-:Y:S01]  /*4e430*/  IMAD.MOV.U32 R39, RZ, RZ, RZ ;  /* 0x000000ffff277224 */ /* 0x000fe200078e00ff */
[----:B------:R-:W-:Y:S01]  /*4e440*/  UMOV UR7, URZ ;  /* 0x000000ff00077c82 */ /* 0x000fe20008000000 */
[-C--:B------:R-:W-:Y:S01]  /*4e450*/  IMAD.WIDE.U32 R36, R48, R33.reuse, R36 ;  /* 0x0000002130247225 */ /* 0x080fe200078e0024 */
[----:B------:R-:W-:Y:S01]  /*4e460*/  UMOV UR8, URZ ;  /* 0x000000ff00087c82 */ /* 0x000fe20008000000 */
[----:B------:R-:W-:Y:S01]  /*4e470*/  UMOV UR9, URZ ;  /* 0x000000ff00097c82 */ /* 0x000fe20008000000 */
[----:B------:R-:W-:Y:S01]  /*4e480*/  UMOV UR10, URZ ;  /* 0x000000ff000a7c82 */ /* 0x000fe20008000000 */
[----:B------:R-:W-:Y:S01]  /*4e490*/  VIADD R38, R37, UR4 ;  /* 0x0000000425267c36 */ /* 0x000fe20008000000 */
[----:B------:R-:W-:Y:S01]  /*4e4a0*/  MOV R40, R36 ;  /* 0x0000002400287202 */ /* 0x000fe20000000f00 */
[----:B------:R-:W-:Y:S01]  /*4e4b0*/  IMAD R35, R34, UR13, RZ ;  /* 0x0000000d22237c24 */ /* 0x000fe2000f8e02ff */
[----:B------:R-:W-:Y:S01]  /*4e4c0*/  UMOV UR11, URZ ;  /* 0x000000ff000b7c82 */ /* 0x000fe20008000000 */
[----:B------:R-:W-:-:S04]  /*4e4d0*/  IMAD.WIDE.U32 R36, R45, R33, R38 ;  /* 0x000000212d247225 */ /* 0x000fc800078e0026 */
[----:B------:R-:W-:-:S04]  /*4e4e0*/  IMAD.WIDE.U32 R40, R55, R31, R40 ;  /* 0x0000001f37287225 */ /* 0x000fc800078e0028 */
[----:B------:R-:W-:Y:S01]  /*4e4f0*/  IMAD.MOV.U32 R38, RZ, RZ, R34 ;  /* 0x000000ffff267224 */ /* 0x000fe200078e0022 */
[----:B------:R-:W-:-:S03]  /*4e500*/  IADD3 R23, PT, PT, R41, UR5, RZ ;  /* 0x0000000529177c10 */ /* 0x000fc6000fffe0ff */
[----:B------:R-:W-:Y:S01]  /*4e510*/  IMAD.HI.U32 R39, R35, UR16, R38 ;  /* 0x0000001023277c27 */ /* 0x000fe2000f8e0026 */
[----:B------:R-:W-:-:S03]  /*4e520*/  IADD3 R38, P0, PT, R23, R36, RZ ;  /* 0x0000002417267210 */ /* 0x000fc60007f1e0ff */
[----:B------:R-:W-:Y:S01]  /*4e530*/  VIADD R47, R39, UR12 ;  /* 0x0000000c272f7c36 */ /* 0x000fe20008000000 */
[----:B------:R-:W-:Y:S01]  /*4e540*/  IADD3.X R39, PT, PT, RZ, RZ, RZ, P0, !PT ;  /* 0x000000ffff277210 */ /* 0x000fe200007fe4ff */
[----:B------:R-:W-:Y:S02]  /*4e550*/  VIADD R36, R37, UR4 ;  /* 0x0000000425247c36 */ /* 0x000fe40008000000 */
[----:B------:R-:W-:Y:S01]  /*4e560*/  HFMA2 R37, -RZ, RZ, 0, 0 ;  /* 0x00000000ff257431 */ /* 0x000fe200000001ff */
[----:B------:R-:W-:Y:S01]  /*4e570*/  IADD3 R46, P0, PT, R47, R40, RZ ;  /* 0x000000282f2e7210 */ /* 0x000fe20007f1e0ff */
[----:B------:R-:W-:Y:S01]  /*4e580*/  IMAD.WIDE.U32 R40, R48, R31, R38 ;  /* 0x0000001f30287225 */ /* 0x000fe200078e0026 */
[----:B------:R-:W-:-:S03]  /*4e590*/  MOV R39, RZ ;  /* 0x000000ff00277202 */ /* 0x000fc60000000f00 */
[----:B------:R-:W-:Y:S02]  /*4e5a0*/  IMAD.X R47, RZ, RZ, RZ, P0 ;  /* 0x000000ffff2f7224 */ /* 0x000fe400000e06ff */
[----:B------:R-:W-:Y:S02]  /*4e5b0*/  VIADD R43, R41, UR5 ;  /* 0x00000005292b7c36 */ /* 0x000fe40008000000 */
[----:B------:R-:W-:-:S04]  /*4e5c0*/  IMAD.WIDE.U32 R36, R44, R33, R36 ;  /* 0x000000212c247225 */ /* 0x000fc800078e0024 */
[----:B------:R-:W-:Y:S01]  /*4e5d0*/  IMAD.WIDE.U32 R46, R35, UR17, R46 ;  /* 0x00000011232e7c25 */ /* 0x000fe2000f8e002e */
[----:B------:R-:W-:Y:S02]  /*4e5e0*/  IADD3 R42, P0, PT, R43, R36, RZ ;  /* 0x000000242b2a7210 */ /* 0x000fe40007f1e0ff */
[----:B------:R-:W0:Y:S01]  /*4e5f0*/  LDC R36, c[0x3][0x1c] ;  /* 0x00c00700ff247b82 */ /* 0x000e220000000800 */
[----:B------:R-:W-:Y:S01]  /*4e600*/  VIADD R38, R37, UR4 ;  /* 0x0000000425267c36 */ /* 0x000fe20008000000 */
[----:B------:R-:W-:Y:S01]  /*4e610*/  IADD3 R23, PT, PT, R2, R47, RZ ;  /* 0x0000002f02177210 */ /* 0x000fe20007ffe0ff */
[----:B------:R-:W-:Y:S02]  /*4e620*/  IMAD R37, R46, UR13, RZ ;  /* 0x0000000d2e257c24 */ /* 0x000fe4000f8e02ff */
[----:B------:R-:W-:Y:S02]  /*4e630*/  IMAD.MOV.U32 R50, RZ, RZ, R46 ;  /* 0x000000ffff327224 */ /* 0x000fe400078e002e */
[----:B------:R-:W-:-:S02]  /*4e640*/  IMAD.MOV.U32 R46, RZ, RZ, R40 ;  /* 0x000000ffff2e7224 */ /* 0x000fc400078e0028 */
[----:B------:R-:W-:Y:S02]  /*4e650*/  IMAD.MOV.U32 R47, RZ, RZ, RZ ;  /* 0x000000ffff2f7224 */ /* 0x000fe400078e00ff */
[----:B------:R-:W-:Y:S02]  /*4e660*/  IMAD.X R43, RZ, RZ, RZ, P0 ;  /* 0x000000ffff2b7224 */ /* 0x000fe400000e06ff */
[----:B------:R-:W-:-:S04]  /*4e670*/  IMAD.WIDE.U32 R46, R55, R29, R46 ;  /* 0x0000001d372e7225 */ /* 0x000fc800078e002e */
[----:B------:R-:W-:Y:S01]  /*4e680*/  IMAD.WIDE.U32 R40, R45, R31, R42 ;  /* 0x0000001f2d287225 */ /* 0x000fe200078e002a */
[----:B------:R-:W-:-:S03]  /*4e690*/  IADD3 R42, P2, PT, R23, R46, RZ ;  /* 0x0000002e172a7210 */ /* 0x000fc60007f5e0ff */
[----:B------:R-:W-:Y:S02]  /*4e6a0*/  VIADD R47, R47, UR6 ;  /* 0x000000062f2f7c36 */ /* 0x000fe40008000000 */
[----:B------:R-:W-:-:S03]  /*4e6b0*/  IMAD.WIDE.U32 R38, R17, R33, R38 ;  /* 0x0000002111267225 */ /* 0x000fc600078e0026 */
[----:B------:R-:W-:Y:S01]  /*4e6c0*/  IADD3 R46, P1, PT, R47, R40, RZ ;  /* 0x000000282f2e7210 */ /* 0x000fe20007f3e0ff */
[----:B------:R-:W-:Y:S01]  /*4e6d0*/  VIADD R41, R41, UR5 ;  /* 0x0000000529297c36 */ /* 0x000fe20008000000 */
[----:B------:R-:W-:Y:S01]  /*4e6e0*/  IADD3 R40, PT, PT, R39, UR4, RZ ;  /* 0x0000000427287c10 */ /* 0x000fe2000fffe0ff */
[----:B------:R-:W-:-:S03]  /*4e6f0*/  IMAD.HI.U32 R50, R37, UR16, R50 ;  /* 0x0000001025327c27 */ /* 0x000fc6000f8e0032 */
[----:B------:R-:W-:Y:S01]  /*4e700*/  IADD3 R38, P0, PT, R41, R38, RZ ;  /* 0x0000002629267210 */ /* 0x000fe20007f1e0ff */
[----:B------:R-:W-:Y:S01]  /*4e710*/  IMAD.X R47, RZ, RZ, RZ, P1 ;  /* 0x000000ffff2f7224 */ /* 0x000fe200008e06ff */
[----:B------:R-:W-:Y:S01]  /*4e720*/  IADD3 R53, PT, PT, R50, UR12, RZ ;  /* 0x0000000c32357c10 */ /* 0x000fe2000fffe0ff */
[----:B------:R-:W-:Y:S02]  /*4e730*/  IMAD.X R43, RZ, RZ, RZ, P2 ;  /* 0x000000ffff2b7224 */ /* 0x000fe400010e06ff */
[----:B------:R-:W-:Y:S02]  /*4e740*/  IMAD.X R39, RZ, RZ, RZ, P0 ;  /* 0x000000ffff277224 */ /* 0x000fe400000e06ff */
[----:B------:R-:W-:-:S04]  /*4e750*/  IMAD.WIDE.U32 R46, R48, R29, R46 ;  /* 0x0000001d302e7225 */ /* 0x000fc800078e002e */
[----:B------:R-:W-:Y:S01]  /*4e760*/  IMAD.MOV.U32 R41, RZ, RZ, RZ ;  /* 0x000000ffff297224 */ /* 0x000fe200078e00ff */
[----:B------:R-:W-:Y:S01]  /*4e770*/  IADD3 R51, PT, PT, R47, UR6, RZ ;  /* 0x000000062f337c10 */ /* 0x000fe2000fffe0ff */
[----:B------:R-:W-:-:S04]  /*4e780*/  IMAD.WIDE.U32 R38, R44, R31, R38 ;  /* 0x0000001f2c267225 */ /* 0x000fc800078e0026 */
[----:B------:R-:W-:Y:S01]  /*4e790*/  IMAD.WIDE.U32 R42, R35, UR18, R42 ;  /* 0x00000012232a7c25 */ /* 0x000fe2000f8e002a */
[----:B------:R-:W-:-:S03]  /*4e7a0*/  IADD3 R50, P1, PT, R51, R38, RZ ;  /* 0x0000002633327210 */ /* 0x000fc60007f3e0ff */
[----:B------:R-:W-:Y:S01]  /*4e7b0*/  IMAD.WIDE.U32 R40, R10, R33, R40 ;  /* 0x000000210a287225 */ /* 0x000fe200078e0028 */
[----:B------:R-:W-:-:S03]  /*4e7c0*/  IADD3 R52, P0, PT, R53, R42, RZ ;  /* 0x0000002a35347210 */ /* 0x000fc60007f1e0ff */
[----:B------:R-:W-:Y:S02]  /*4e7d0*/  VIADD R38, R41, UR4 ;  /* 0x0000000429267c36 */ /* 0x000fe40008000000 */
[----:B------:R-:W-:Y:S02]  /*4e7e0*/  HFMA2 R41, -RZ, RZ, 0, 0 ;  /* 0x00000000ff297431 */ /* 0x000fe400000001ff */
[----:B------:R-:W-:Y:S01]  /*4e7f0*/  VIADD R23, R39, UR5 ;  /* 0x0000000527177c36 */ /* 0x000fe20008000000 */
[----:B------:R-:W-:Y:S01]  /*4e800*/  IADD3.X R53, PT, PT, RZ, RZ, RZ, P0, !PT ;  /* 0x000000ffff357210 */ /* 0x000fe200007fe4ff */
[----:B------:R-:W-:Y:S02]  /*4e810*/  IMAD.IADD R43, R6, 0x1, R43 ;  /* 0x00000001062b7824 */ /* 0x000fe400078e022b */
[----:B------:R-:W-:Y:S01]  /*4e820*/  IMAD.X R51, RZ, RZ, RZ, P1 ;  /* 0x000000ffff337224 */ /* 0x000fe200008e06ff */
[----:B------:R-:W-:Y:S01]  /*4e830*/  IADD3 R42, P0, PT, R23, R40, RZ ;  /* 0x00000028172a7210 */ /* 0x000fe20007f1e0ff */
[----:B------:R-:W-:-:S02]  /*4e840*/  IMAD.MOV.U32 R40, RZ, RZ, R46 ;  /* 0x000000ffff287224 */ /* 0x000fc400078e002e */
[----:B------:R-:W-:-:S04]  /*4e850*/  IMAD.WIDE.U32 R52, R37, UR17, R52 ;  /* 0x0000001125347c25 */ /* 0x000fc8000f8e0034 */
[----:B------:R-:W-:Y:S01]  /*4e860*/  IMAD.WIDE.U32 R40, R55, R27, R40 ;  /* 0x0000001b37287225 */ /* 0x000fe200078e0028 */
[----:B------:R-:W-:-:S03]  /*4e870*/  IADD3 R49, PT, PT, R2, R53, RZ ;  /* 0x0000003502317210 */ /* 0x000fc60007ffe0ff */
[----:B------:R-:W-:Y:S01]  /*4e880*/  VIADD R39, R41, UR7 ;  /* 0x0000000729277c36 */ /* 0x000fe20008000000 */
[----:B------:R-:W-:Y:S01]  /*4e890*/  IADD3 R46, P1, PT, R43, R40, RZ ;  /* 0x000000282b2e7210 */ /* 0x000fe20007f3e0ff */
[----:B------:R-:W-:Y:S02]  /*4e8a0*/  IMAD R23, R52, UR13, RZ ;  /* 0x0000000d34177c24 */ /* 0x000fe4000f8e02ff */
[----:B------:R-:W-:Y:S01]  /*4e8b0*/  IMAD.WIDE.U32 R40, R45, R29, R50 ;  /* 0x0000001d2d287225 */ /* 0x000fe200078e0032 */
[----:B------:R-:W-:-:S03]  /*4e8c0*/  IADD3.X R47, PT, PT, RZ, RZ, RZ, P1, !PT ;  /* 0x000000ffff2f7210 */ /* 0x000fc60000ffe4ff */
[----:B------:R-:W-:Y:S02]  /*4e8d0*/  IMAD.MOV.U32 R53, RZ, RZ, RZ ;  /* 0x000000ffff357224 */ /* 0x000fe400078e00ff */
[----:B------:R-:W-:Y:S02]  /*4e8e0*/  IMAD.X R43, RZ, RZ, RZ, P0 ;  /* 0x000000ffff2b7224 */ /* 0x000fe400000e06ff */
[----:B------:R-:W-:Y:S01]  /*4e8f0*/  IMAD.HI.U32 R34, R23, UR16, R52 ;  /* 0x0000001017227c27 */ /* 0x000fe2000f8e0034 */
[----:B------:R-:W-:-:S03]  /*4e900*/  IADD3 R52, P0, PT, R39, R40, RZ ;  /* 0x0000002827347210 */ /* 0x000fc60007f1e0ff */
[----:B------:R-:W-:Y:S02]  /*4e910*/  VIADD R53, R41, UR6 ;  /* 0x0000000629357c36 */ /* 0x000fe40008000000 */
[----:B------:R-:W-:-:S04]  /*4e920*/  IMAD.WIDE.U32 R42, R17, R31, R42 ;  /* 0x0000001f112a7225 */ /* 0x000fc800078e002a */
[----:B------:R-:W-:Y:S01]  /*4e930*/  IMAD.MOV.U32 R39, RZ, RZ, RZ ;  /* 0x000000ffff277224 */ /* 0x000fe200078e00ff */
[----:B------:R-:W-:Y:S01]  /*4e940*/  IADD3 R43, PT, PT, R43, UR5, RZ ;  /* 0x000000052b2b7c10 */ /* 0x000fe2000fffe0ff */
[----:B------:R-:W-:Y:S01]  /*4e950*/  IMAD.WIDE.U32 R50, R35, UR19, R46 ;  /* 0x0000001323327c25 */ /* 0x000fe2000f8e002e */
[----:B------:R-:W-:Y:S02]  /*4e960*/  IADD3 R46, P1, PT, R53, R42, RZ ;  /* 0x0000002a352e7210 */ /* 0x000fe40007f3e0ff */
[----:B------:R-:W-:Y:S01]  /*4e970*/  IADD3.X R53, PT, PT, RZ, RZ, RZ, P0, !PT ;  /* 0x000000ffff357210 */ /* 0x000fe200007fe4ff */
[----:B------:R-:W-:Y:S01]  /*4e980*/  IMAD.WIDE.U32 R40, R13, R33, R38 ;  /* 0x000000210d287225 */ /* 0x000fe200078e0026 */
[----:B------:R-:W-:-:S03]  /*4e990*/  IADD3 R50, P2, PT, R49, R50, RZ ;  /* 0x0000003231327210 */ /* 0x000fc60007f5e0ff */
[----:B------:R-:W-:Y:S01]  /*4e9a0*/  IMAD.X R47, RZ, RZ, RZ, P1 ;  /* 0x000000ffff2f7224 */ /* 0x000fe200008e06ff */
[----:B------:R-:W-:Y:S01]  /*4e9b0*/  IADD3 R42, P0, PT, R43, R40, RZ ;  /* 0x000000282b2a7210 */ /* 0x000fe20007f1e0ff */
[----:B------:R-:W-:Y:S01]  /*4e9c0*/  IMAD.IADD R49, R28, 0x1, R51 ;  /* 0x000000011c317824 */ /* 0x000fe200078e0233 */
[----:B------:R-:W-:Y:S01]  /*4e9d0*/  IADD3.X R51, PT, PT, RZ, RZ, RZ, P2, !PT ;  /* 0x000000ffff337210 */ /* 0x000fe200017fe4ff */
[----:B------:R-:W-:-:S04]  /*4e9e0*/  IMAD.WIDE.U32 R52, R48, R27, R52 ;  /* 0x0000001b30347225 */ /* 0x000fc800078e0034 */
[----:B------:R-:W-:Y:S02]  /*4e9f0*/  VIADD R38, R41, UR4 ;  /* 0x0000000429267c36 */ /* 0x000fe40008000000 */
[----:B------:R-:W-:Y:S02]  /*4ea00*/  IMAD.X R43, RZ, RZ, RZ, P0 ;  /* 0x000000ffff2b7224 */ /* 0x000fe400000e06ff */
[----:B------:R-:W-:-:S04]  /*4ea10*/  IMAD.WIDE.U32 R40, R44, R29, R46 ;  /* 0x0000001d2c287225 */ /* 0x000fc800078e002e */
[----:B------:R-:W-:Y:S01]  /*4ea20*/  VIADD R47, R53, UR7 ;  /* 0x00000007352f7c36 */ /* 0x000fe20008000000 */
[----:B------:R-:W-:Y:S01]  /*4ea30*/  IADD3 R41, PT, PT, R41, UR6, RZ ;  /* 0x0000000629297c10 */ /* 0x000fe2000fffe0ff */
[----:B------:R-:W-:Y:S02]  /*4ea40*/  VIADD R39, R34, UR12 ;  /* 0x0000000c22277c36 */ /* 0x000fe40008000000 */
[----:B------:R-:W-:Y:S01]  /*4ea50*/  IMAD.WIDE.U32 R50, R37, UR18, R50 ;  /* 0x0000001225327c25 */ /* 0x000fe2000f8e0032 */
[----:B------:R-:W-:-:S03]  /*4ea60*/  IADD3 R46, P0, PT, R47, R40, RZ ;  /* 0x000000282f2e7210 */ /* 0x000fc60007f1e0ff */
[----:B------:R-:W-:Y:S01]  /*4ea70*/  IMAD.WIDE.U32 R42, R10, R31, R42 ;  /* 0x0000001f0a2a7225 */ /* 0x000fe200078e002a */
[----:B------:R-:W-:Y:S02]  /*4ea80*/  IADD3 R40, P3, PT, R39, R50, RZ ;  /* 0x0000003227287210 */ /* 0x000fe40007f7e0ff */
[----:B------:R-:W-:Y:S01]  /*4ea90*/  IADD3.X R47, PT, PT, RZ, RZ, RZ, P0, !PT ;  /* 0x000000ffff2f7210 */ /* 0x000fe200007fe4ff */
[----:B------:R-:W-:Y:S01]  /*4eaa0*/  IMAD.MOV.U32 R39, RZ, RZ, RZ ;  /* 0x000000ffff277224 */ /* 0x000fe200078e00ff */
[----:B------:R-:W-:Y:S01]  /*4eab0*/  IADD3 R50, P1, PT, R41, R42, RZ ;  /* 0x0000002a29327210 */ /* 0x000fe20007f3e0ff */
[----:B------:R-:W-:Y:S01]  /*4eac0*/  VIADD R41, R43, UR5 ;  /* 0x000000052b297c36 */ /* 0x000fe20008000000 */
[----:B------:R-:W-:Y:S01]  /*4ead0*/  MOV R42, R52 ;  /* 0x00000034002a7202 */ /* 0x000fe20000000f00 */
[----:B------:R-:W-:Y:S02]  /*4eae0*/  IMAD.MOV.U32 R43, RZ, RZ, RZ ;  /* 0x000000ffff2b7224 */ /* 0x000fe400078e00ff */
[----:B------:R-:W-:-:S04]  /*4eaf0*/  IMAD.WIDE.U32 R38, R4, R33, R38 ;  /* 0x0000002104267225 */ /* 0x000fc800078e0026 */
[----:B------:R-:W-:-:S04]  /*4eb00*/  IMAD.WIDE.U32 R42, R55, R25, R42 ;  /* 0x00000019372a7225 */ /* 0x000fc800078e002a */
[----:B------:R-:W-:Y:S01]  /*4eb10*/  IMAD.IADD R57, R6, 0x1, R51 ;  /* 0x0000000106397824 */ /* 0x000fe200078e0233 */
[----:B------:R-:W-:Y:S01]  /*4eb20*/  IADD3 R52, P2, PT, R49, R42, RZ ;  /* 0x0000002a31347210 */ /* 0x000fe20007f5e0ff */
[----:B------:R-:W-:Y:S02]  /*4eb30*/  VIADD R49, R43, UR8 ;  /* 0x000000082b317c36 */ /* 0x000fe40008000000 */
[----:B------:R-:W-:Y:S01]  /*4eb40*/  IMAD.WIDE.U32 R42, R45, R27, R46 ;  /* 0x0000001b2d2a7225 */ /* 0x000fe200078e002e */
[----:B------:R-:W-:Y:S02]  /*4eb50*/  IADD3 R46, P0, PT, R41, R38, RZ ;  /* 0x00000026292e7210 */ /* 0x000fe40007f1e0ff */
[----:B------:R-:W-:Y:S01]  /*4eb60*/  IADD3.X R41, PT, PT, RZ, RZ, RZ, P3, !PT ;  /* 0x000000ffff297210 */ /* 0x000fe20001ffe4ff */
[----:B------:R-:W-:Y:S01]  /*4eb70*/  IMAD.X R51, RZ, RZ, RZ, P1 ;  /* 0x000000ffff337224 */ /* 0x000fe200008e06ff */
[----:B------:R-:W-:Y:S01]  /*4eb80*/  IADD3 R42, P1, PT, R49, R42, RZ ;  /* 0x0000002a312a7210 */ /* 0x000fe20007f3e0ff */
[----:B------:R-:W-:Y:S01]  /*4eb90*/  VIADD R34, R39, UR4 ;  /* 0x0000000427227c36 */ /* 0x000fe20008000000 */
[----:B------:R-:W-:Y:S01]  /*4eba0*/  IADD3 R43, PT, PT, R43, UR7, RZ ;  /* 0x000000072b2b7c10 */ /* 0x000fe2000fffe0ff */
[----:B------:R-:W-:-:S02]  /*4ebb0*/  IMAD.X R53, RZ, RZ, RZ, P2 ;  /* 0x000000ffff357224 */ /* 0x000fc400010e06ff */
[----:B------:R-:W-:-:S04]  /*4ebc0*/  IMAD.WIDE.U32 R38, R17, R29, R50 ;  /* 0x0000001d11267225 */ /* 0x000fc800078e0032 */
[----:B------:R-:W-:Y:S01]  /*4ebd0*/  IMAD.X R47, RZ, RZ, RZ, P0 ;  /* 0x000000ffff2f7224 */ /* 0x000fe200000e06ff */
[----:B------:R-:W-:Y:S01]  /*4ebe0*/  IADD3 R50, P0, PT, R43, R38, RZ ;  /* 0x000000262b327210 */ /* 0x000fe20007f1e0ff */
[----:B------:R-:W-:-:S04]  /*4ebf0*/  IMAD.WIDE.U32 R58, R23, UR17, R40 ;  /* 0x00000011173a7c25 */ /* 0x000fc8000f8e0028 */
[----:B------:R-:W-:-:S04]  /*4ec00*/  IMAD.WIDE.U32 R52, R35, R14, R52 ;  /* 0x0000000e23347225 */ /* 0x000fc800078e0034 */
[----:B------:R-:W-:Y:S01]  /*4ec10*/  VIADD R51, R39, UR6 ;  /* 0x0000000627337c36 */ /* 0x000fe20008000000 */
[----:B------:R-:W-:Y:S01]  /*4ec20*/  IADD3 R56, P2, PT, R57, R52, RZ ;  /* 0x0000003439387210 */ /* 0x000fe20007f5e0ff */
[----:B------:R-:W-:Y:S01]  /*4ec30*/  IMAD.WIDE.U32 R40, R13, R31, R46 ;  /* 0x0000001f0d287225 */ /* 0x000fe200078e002e */
[----:B------:R-:W-:Y:S02]  /*4ec40*/  IADD3 R61, PT, PT, R26, R53, RZ ;  /* 0x000000351a3d7210 */ /* 0x000fe40007ffe0ff */
[----:B------:R-:W-:Y:S01]  /*4ec50*/  IADD3.X R57, PT, PT, RZ, RZ, RZ, P2, !PT ;  /* 0x000000ffff397210 */ /* 0x000fe200017fe4ff */
[----:B------:R-:W-:Y:S01]  /*4ec60*/  IMAD.X R43, RZ, RZ, RZ, P1 ;  /* 0x000000ffff2b7224 */ /* 0x000fe200008e06ff */
[----:B------:R-:W-:Y:S01]  /*4ec70*/  IADD3 R41, PT, PT, R41, UR5, RZ ;  /* 0x0000000529297c10 */ /* 0x000fe2000fffe0ff */
[----:B------:R-:W-:Y:S01]  /*4ec80*/  IMAD.IADD R49, R2, 0x1, R59 ;  /* 0x0000000102317824 */ /* 0x000fe200078e023b */
[----:B------:R-:W-:Y:S01]  /*4ec90*/  IADD3 R46, P1, PT, R51, R40, RZ ;  /* 0x00000028332e7210 */ /* 0x000fe20007f3e0ff */
[----:B------:R-:W-:Y:S01]  /*4eca0*/  IMAD.X R51, RZ, RZ, RZ, P0 ;  /* 0x000000ffff337224 */ /* 0x000fe200000e06ff */
[----:B------:R-:W-:Y:S01]  /*4ecb0*/  IADD3 R40, P0, PT, R41, R34, RZ ;  /* 0x0000002229287210 */ /* 0x000fe20007f1e0ff */
[----:B------:R-:W-:-:S04]  /*4ecc0*/  IMAD.WIDE.U32 R52, R48, R25, R42 ;  /* 0x0000001930347225 */ /* 0x000fc800078e002a */
[----:B------:R-:W-:Y:S02]  /*4ecd0*/  IMAD.X R47, RZ, RZ, RZ, P1 ;  /* 0x000000ffff2f7224 */ /* 0x000fe400008e06ff */
[----:B------:R-:W-:-:S04]  /*4ece0*/  IMAD.WIDE.U32 R50, R44, R27, R50 ;  /* 0x0000001b2c327225 */ /* 0x000fc800078e0032 */
[----:B------:R-:W-:Y:S01]  /*4ecf0*/  VIADD R41, R53, UR8 ;  /* 0x0000000835297c36 */ /* 0x000fe20008000000 */
[----:B------:R-:W-:Y:S01]  /*4ed00*/  IADD3 R51, PT, PT, R51, UR7, RZ ;  /* 0x0000000733337c10 */ /* 0x000fe2000fffe0ff */
[----:B------:R-:W-:-:S03]  /*4ed10*/  IMAD.WIDE.U32 R42, R10, R29, R46 ;  /* 0x0000001d0a2a7225 */ /* 0x000fc600078e002e */
[----:B------:R-:W-:Y:S01]  /*4ed20*/  IADD3 R50, P2, PT, R41, R50, RZ ;  /* 0x0000003229327210 */ /* 0x000fe20007f5e0ff */
[----:B------:R-:W-:Y:S01]  /*4ed30*/  IMAD.MOV.U32 R53, RZ, RZ, RZ ;  /* 0x000000ffff357224 */ /* 0x000fe200078e00ff */
[----:B------:R-:W-:Y:S01]  /*4ed40*/  IADD3 R42, P1, PT, R51, R42, RZ ;  /* 0x0000002a332a7210 */ /* 0x000fe20007f3e0ff */
[----:B------:R-:W-:Y:S01]  /*4ed50*/  IMAD.WIDE.U32 R56, R37, UR19, R56 ;  /* 0x0000001325387c25 */ /* 0x000fe2000f8e0038 */
[----:B------:R-:W-:-:S03]  /*4ed60*/  IADD3 R43, PT, PT, R43, UR6, RZ ;  /* 0x000000062b2b7c10 */ /* 0x000fc6000fffe0ff */
[----:B------:R-:W-:Y:S01]  /*4ed70*/  IMAD.WIDE.U32 R52, R55, R21, R52 ;  /* 0x0000001537347225 */ /* 0x000fe200078e0034 */
[----:B------:R-:W-:-:S03]  /*4ed80*/  IADD3 R46, P4, PT, R49, R56, RZ ;  /* 0x00000038312e7210 */ /* 0x000fc60007f9e0ff */
[----:B------:R-:W-:Y:S01]  /*4ed90*/  IMAD.X R51, RZ, RZ, RZ, P2 ;  /* 0x000000ffff337224 */ /* 0x000fe200010e06ff */
[----:B------:R-:W-:Y:S01]  /*4eda0*/  IADD3 R53, PT, PT, R53, UR9, RZ ;  /* 0x0000000935357c10 */ /* 0x000fe2000fffe0ff */
[----:B------:R-:W-:Y:S01]  /*4edb0*/  IMAD R39, R58, UR13, RZ ;  /* 0x0000000d3a277c24 */ /* 0x000fe2000f8e02ff */
[----:B------:R-:W-:Y:S01]  /*4edc0*/  IADD3 R52, P3, PT, R61, R52, RZ ;  /* 0x000000343d347210 */ /* 0x000fe20007f7e0ff */
[----:B------:R-:W-:-:S04]  /*4edd0*/  IMAD.WIDE.U32 R50, R45, R25, R50 ;  /* 0x000000192d327225 */ /* 0x000fc800078e0032 */
[----:B------:R-:W-:Y:S01]  /*4ede0*/  IMAD.MOV.U32 R59, RZ, RZ, RZ ;  /* 0x000000ffff3b7224 */ /* 0x000fe200078e00ff */
[----:B------:R-:W-:Y:S01]  /*4edf0*/  IADD3 R50, P2, PT, R53, R50, RZ ;  /* 0x0000003235327210 */ /* 0x000fe20007f5e0ff */
[----:B------:R-:W-:Y:S01]  /*4ee00*/  IMAD.X R41, RZ, RZ, RZ, P0 ;  /* 0x000000ffff297224 */ /* 0x000fe200000e06ff */
[----:B------:R-:W-:Y:S01]  /*4ee10*/  IADD3.X R53, PT, PT, RZ, RZ, RZ, P3, !PT ;  /* 0x000000ffff357210 */ /* 0x000fe20001ffe4ff */
[----:B------:R-:W-:-:S04]  /*4ee20*/  IMAD.HI.U32 R58, R39, UR16, R58 ;  /* 0x00000010273a7c27 */ /* 0x000fc8000f8e003a */
[----:B------:R-:W-:-:S04]  /*4ee30*/  IMAD.WIDE.U32 R40, R4, R31, R40 ;  /* 0x0000001f04287225 */ /* 0x000fc800078e0028 */
[----:B------:R-:W-:Y:S01]  /*4ee40*/  IMAD.X R47, RZ, RZ, RZ, P4 ;  /* 0x000000ffff2f7224 */ /* 0x000fe200020e06ff */
[----:B------:R-:W-:Y:S01]  /*4ee50*/  IADD3 R56, P0, PT, R43, R40, RZ ;  /* 0x000000282b387210 */ /* 0x000fe20007f1e0ff */
[----:B------:R-:W-:Y:S01]  /*4ee60*/  VIADD R61, R41, UR5 ;  /* 0x00000005293d7c36 */ /* 0x000fe20008000000 */
[----:B------:R-:W-:Y:S01]  /*4ee70*/  IADD3 R41, PT, PT, R58, UR12, RZ ;  /* 0x0000000c3a297c10 */ /* 0x000fe2000fffe0ff */
[----:B------:R-:W-:-:S04]  /*4ee80*/  IMAD.WIDE.U32 R46, R23, UR18, R46 ;  /* 0x00000012172e7c25 */ /* 0x000fc8000f8e002e */
[----:B------:R-:W-:Y:S01]  /*4ee90*/  IMAD.IADD R59, R28, 0x1, R57 ;  /* 0x000000011c3b7824 */ /* 0x000fe200078e0239 */
[----:B------:R-:W-:Y:S01]  /*4eea0*/  IADD3 R40, P4, PT, R41, R46, RZ ;  /* 0x0000002e29287210 */ /* 0x000fe20007f9e0ff */
[----:B------:R-:W-:Y:S02]  /*4eeb0*/  IMAD.X R43, RZ, RZ, RZ, P1 ;  /* 0x000000ffff2b7224 */ /* 0x000fe400008e06ff */
[----:B------:R-:W-:-:S04]  /*4eec0*/  IMAD.WIDE.U32 R52, R35, R15, R52 ;  /* 0x0000000f23347225 */ /* 0x000fc800078e0034 */
[----:B------:R-:W-:Y:S01]  /*4eed0*/  IMAD.IADD R49, R6, 0x1, R47 ;  /* 0x0000000106317824 */ /* 0x000fe200078e022f */
[----:B------:R-:W-:Y:S01]  /*4eee0*/  IADD3 R52, P3, PT, R59, R52, RZ ;  /* 0x000000343b347210 */ /* 0x000fe20007f7e0ff */
[----:B------:R-:W-:Y:S02]  /*4eef0*/  VIADD R51, R51, UR8 ;  /* 0x0000000833337c36 */ /* 0x000fe40008000000 */
[----:B------:R-:W-:Y:S02]  /*4ef00*/  IMAD.X R57, RZ, RZ, RZ, P0 ;  /* 0x000000ffff397224 */ /* 0x000fe400000e06ff */
[----:B------:R-:W-:-:S04]  /*4ef10*/  IMAD.WIDE.U32 R46, R17, R27, R42 ;  /* 0x0000001b112e7225 */ /* 0x000fc800078e002a */
[----:B------:R-:W-:Y:S01]  /*4ef20*/  IMAD.WIDE.U32 R42, R13, R29, R56 ;  /* 0x0000001d0d2a7225 */ /* 0x000fe200078e0038 */
[----:B------:R-:W-:Y:S02]  /*4ef30*/  IADD3 R46, P0, PT, R51, R46, RZ ;  /* 0x0000002e332e7210 */ /* 0x000fe40007f1e0ff */
[----:B------:R-:W-:Y:S01]  /*4ef40*/  IADD3 R47, PT, PT, R47, UR7, RZ ;  /* 0x000000072f2f7c10 */ /* 0x000fe2000fffe0ff */
[----:B------:R-:W-:Y:S02]  /*4ef50*/  IMAD.IADD R67, R30, 0x1, R53 ;  /* 0x000000011e437824 */ /* 0x000fe400078e0235 */
[----:B------:R-:W-:Y:S01]  /*4ef60*/  IMAD.X R51, RZ, RZ, RZ, P2 ;  /* 0x000000ffff337224 */ /* 0x000fe200010e06ff */
[----:B------:R-:W-:Y:S01]  /*4ef70*/  IADD3 R56, P1, PT, R47, R42, RZ ;  /* 0x0000002a2f387210 */ /* 0x000fe20007f3e0ff */
[----:B------:R-:W-:Y:S01]  /*4ef80*/  IMAD.X R53, RZ, RZ, RZ, P3 ;  /* 0x000000ffff357224 */ /* 0x000fe200018e06ff */
[----:B------:R-:W-:Y:S01]  /*4ef90*/  IADD3 R42, PT, PT, R43, UR6, RZ ;  /* 0x000000062b2a7c10 */ /* 0x000fe2000fffe0ff */
[----:B------:R-:W-:Y:S01]  /*4efa0*/  IMAD.X R41, RZ, RZ, RZ, P4 ;  /* 0x000000ffff297224 */ /* 0x000fe200020e06ff */
[----:B------:R-:W-:Y:S01]  /*4efb0*/  IADD3.X R57, PT, PT, RZ, RZ, RZ, P1, !PT ;  /* 0x000000ffff397210 */ /* 0x000fe20000ffe4ff */
[----:B------:R-:W-:Y:S01]  /*4efc0*/  IMAD.X R47, RZ, RZ, RZ, P0 ;  /* 0x000000ffff2f7224 */ /* 0x000fe200000e06ff */
[----:B------:R-:W-:Y:S01]  /*4efd0*/  IADD3 R42, P0, PT, R42, R61, RZ ;  /* 0x0000003d2a2a7210 */ /* 0x000fe20007f1e0ff */
[----:B------:R-:W-:-:S04]  /*4efe0*/  IMAD.WIDE.U32 R50, R48, R21, R50 ;  /* 0x0000001530327225 */ /* 0x000fc800078e0032 */
[----:B------:R-:W-:Y:S01]  /*4eff0*/  IMAD.WIDE.U32 R52, R37, R14, R52 ;  /* 0x0000000e25347225 */ /* 0x000fe200078e0034 */
[----:B------:R-:W-:Y:S02]  /*4f000*/  IADD3 R43, PT, PT, R51, UR9, RZ ;  /* 0x00000009332b7c10 */ /* 0x000fe4000fffe0ff */
[----:B------:R-:W-:Y:S01]  /*4f010*/  MOV R51, RZ ;  /* 0x000000ff00337202 */ /* 0x000fe20000000f00 */
[----:B------:R-:W-:Y:S01]  /*4f020*/  IMAD.WIDE.U32 R58, R39, UR17, R40 ;  /* 0x00000011273a7c25 */ /* 0x000fe2000f8e0028 */
[----:B------:R-:W-:-:S03]  /*4f030*/  IADD3 R52, P1, PT, R49, R52, RZ ;  /* 0x0000003431347210 */ /* 0x000fc60007f3e0ff */
[----:B------:R-:W-:-:S04]  /*4f040*/  IMAD.WIDE.U32 R46, R44, R25, R46 ;  /* 0x000000192c2e7225 */ /* 0x000fc800078e002e */
[----:B------:R-:W-:Y:S02]  /*4f050*/  IMAD.IADD R49, R2, 0x1, R59 ;  /* 0x0000000102317824 */ /* 0x000fe400078e023b */
[----:B------:R-:W-:Y:S02]  /*4f060*/  HFMA2 R59, -RZ, RZ, 0, 0 ;  /* 0x00000000ff3b7431 */ /* 0x000fe400000001ff */
[----:B------:R-:W-:Y:S01]  /*4f070*/  VIADD R47, R47, UR8 ;  /* 0x000000082f2f7c36 */ /* 0x000fe20008000000 */
[----:B------:R-:W-:Y:S01]  /*4f080*/  IADD3 R46, P3, PT, R43, R46, RZ ;  /* 0x0000002e2b2e7210 */ /* 0x000fe20007f7e0ff */
[----:B------:R-:W-:-:S04]  /*4f090*/  IMAD.WIDE.U32 R56, R10, R27, R56 ;  /* 0x0000001b0a387225 */ /* 0x000fc800078e0038 */
[----:B------:R-:W-:Y:S01]  /*4f0a0*/  IMAD.X R43, RZ, RZ, RZ, P0 ;  /* 0x000000ffff2b7224 */ /* 0x000fe200000e06ff */
[----:B------:R-:W-:Y:S01]  /*4f0b0*/  IADD3 R56, P2, PT, R47, R56, RZ ;  /* 0x000000382f387210 */ /* 0x000fe20007f5e0ff */
[----:B------:R-:W-:Y:S02]  /*4f0c0*/  IMAD R41, R58, UR13, RZ ;  /* 0x0000000d3a297c24 */ /* 0x000fe4000f8e02ff */
[----:B------:R-:W-:Y:S02]  /*4f0d0*/  VIADD R57, R57, UR7 ;  /* 0x0000000739397c36 */ /* 0x000fe40008000000 */
[----:B------:R-:W-:Y:S02]  /*4f0e0*/  IMAD.X R47, RZ, RZ, RZ, P3 ;  /* 0x000000ffff2f7224 */ /* 0x000fe400018e06ff */
[----:B------:R-:W-:-:S04]  /*4f0f0*/  IMAD.WIDE.U32 R42, R4, R29, R42 ;  /* 0x0000001d042a7225 */ /* 0x000fc800078e002a */
[----:B------:R-:W-:Y:S01]  /*4f100*/  IMAD.IADD R61, R26, 0x1, R53 ;  /* 0x000000011a3d7824 */ /* 0x000fe200078e0235 */
[----:B------:R-:W-:Y:S01]  /*4f110*/  IADD3.X R53, PT, PT, RZ, RZ, RZ, P1, !PT ;  /* 0x000000ffff357210 */ /* 0x000fe20000ffe4ff */
[----:B------:R-:W-:-:S04]  /*4f120*/  IMAD.WIDE.U32 R50, R55, R19, R50 ;  /* 0x0000001337327225 */ /* 0x000fc800078e0032 */
[----:B------:R-:W-:Y:S01]  /*4f130*/  IMAD.HI.U32 R34, R41, UR16, R58 ;  /* 0x0000001029227c27 */ /* 0x000fe2000f8e003a */
[----:B------:R-:W-:-:S03]  /*4f140*/  IADD3 R50, P3, PT, R67, R50, RZ ;  /* 0x0000003243327210 */ /* 0x000fc60007f7e0ff */
[----:B------:R-:W-:Y:S01]  /*4f150*/  IMAD.WIDE.U32 R58, R45, R21, R46 ;  /* 0x000000152d3a7225 */ /* 0x000fe200078e002e */
[----:B------:R-:W-:Y:S02]  /*4f160*/  IADD3 R46, P1, PT, R57, R42, RZ ;  /* 0x0000002a392e7210 */ /* 0x000fe40007f3e0ff */
[----:B------:R-:W-:Y:S01]  /*4f170*/  IADD3.X R57, PT, PT, RZ, RZ, RZ, P2, !PT ;  /* 0x000000ffff397210 */ /* 0x000fe200017fe4ff */
[----:B------:R-:W-:Y:S01]  /*4f180*/  VIADD R51, R51, UR10 ;  /* 0x0000000a33337c36 */ /* 0x000fe20008000000 */
[----:B------:R-:W-:Y:S01]  /*4f190*/  IADD3.X R47, PT, PT, RZ, RZ, RZ, P1, !PT ;  /* 0x000000ffff2f7210 */ /* 0x000fe20000ffe4ff */
[----:B------:R-:W-:-:S03]  /*4f1a0*/  IMAD.WIDE.U32 R52, R23, UR19, R52 ;  /* 0x0000001317347c25 */ /* 0x000fc6000f8e0034 */
[----:B------:R-:W-:Y:S01]  /*4f1b0*/  IADD3 R42, P0, PT, R51, R58, RZ ;  /* 0x0000003a332a7210 */ /* 0x000fe20007f1e0ff */
[----:B------:R-:W-:Y:S01]  /*4f1c0*/  VIADD R59, R59, UR9 ;  /* 0x000000093b3b7c36 */ /* 0x000fe20008000000 */
[----:B------:R-:W-:Y:S01]  /*4f1d0*/  IADD3 R58, P2, PT, R49, R52, RZ ;  /* 0x00000034313a7210 */ /* 0x000fe20007f5e0ff */
[----:B------:R-:W-:-:S04]  /*4f1e0*/  IMAD.WIDE.U32 R56, R17, R25, R56 ;  /* 0x0000001911387225 */ /* 0x000fc800078e0038 */
[----:B------:R-:W-:Y:S01]  /*4f1f0*/  IMAD.X R51, RZ, RZ, RZ, P3 ;  /* 0x000000ffff337224 */ /* 0x000fe200018e06ff */
[----:B------:R-:W-:Y:S01]  /*4f200*/  IADD3 R52, P3, PT, R59, R56, RZ ;  /* 0x000000383b347210 */ /* 0x000fe20007f7e0ff */
[----:B------:R-:W-:Y:S02]  /*4f210*/  IMAD.X R59, RZ, RZ, RZ, P2 ;  /* 0x000000ffff3b7224 */ /* 0x000fe400010e06ff */
[----:B------:R-:W-:-:S04]  /*4f220*/  IMAD.WIDE.U32 R68, R35, R22, R50 ;  /* 0x0000001623447225 */ /* 0x000fc800078e0032 */
[----:B------:R-:W-:Y:S01]  /*4f230*/  VIADD R67, R43, UR6 ;  /* 0x000000062b437c36 */ /* 0x000fe20008000000 */
[----:B------:R-:W-:Y:S01]  /*4f240*/  IADD3 R56, P4, PT, R61, R68, RZ ;  /* 0x000000443d387210 */ /* 0x000fe20007f9e0ff */
[----:B------:R-:W-:Y:S01]  /*4f250*/  IMAD.WIDE.U32 R50, R13, R27, R46 ;  /* 0x0000001b0d327225 */ /* 0x000fe200078e002e */
[----:B------:R-:W-:-:S03]  /*4f260*/  IADD3 R47, PT, PT, R34, UR12, RZ ;  /* 0x0000000c222f7c10 */ /* 0x000fc6000fffe0ff */
[----:B------:R-:W-:Y:S01]  /*4f270*/  IMAD.X R43, RZ, RZ, RZ, P0 ;  /* 0x000000ffff2b7224 */ /* 0x000fe200000e06ff */
[----:B------:R-:W-:Y:S01]  /*4f280*/  IADD3 R46, PT, PT, R51, UR7, RZ ;  /* 0x00000007332e7c10 */ /* 0x000fe2000fffe0ff */
[----:B------:R-:W-:-:S03]  /*4f290*/  IMAD.WIDE.U32 R58, R39, UR18, R58 ;  /* 0x00000012273a7c25 */ /* 0x000fc6000f8e003a */
[----:B------:R-:W-:Y:S01]  /*4f2a0*/  IADD3 R46, P1, PT, R46, R67, RZ ;  /* 0x000000432e2e7210 */ /* 0x000fe20007f3e0ff */
[----:B------:R-:W-:Y:S02]  /*4f2b0*/  IMAD.IADD R49, R28, 0x1, R53 ;  /* 0x000000011c317824 */ /* 0x000fe400078e0235 */
[----:B------:R-:W-:Y:S02]  /*4f2c0*/  IMAD.X R53, RZ, RZ, RZ, P3 ;  /* 0x000000ffff357224 */ /* 0x000fe400018e06ff */
[----:B------:R-:W-:Y:S02]  /*4f2d0*/  IMAD.IADD R61, R32, 0x1, R69 ;  /* 0x00000001203d7824 */ /* 0x000fe400078e0245 */
[----:B------:R-:W-:Y:S02]  /*4f2e0*/  VIADD R57, R57, UR8 ;  /* 0x0000000839397c36 */ /* 0x000fe40008000000 */
[----:B------:R-:W-:Y:S01]  /*4f2f0*/  IMAD.WIDE.U32 R68, R48, R19, R42 ;  /* 0x0000001330447225 */ /* 0x000fe200078e002a */
[----:B------:R-:W-:-:S02]  /*4f300*/  IADD3 R42, P0, PT, R47, R58, RZ ;  /* 0x0000003a2f2a7210 */ /* 0x000fc40007f1e0ff */
[----:B------:R-:W-:Y:S01]  /*4f310*/  IADD3 R50, P2, PT, R57, R50, RZ ;  /* 0x0000003239327210 */ /* 0x000fe20007f5e0ff */
[----:B------:R-:W-:Y:S01]  /*4f320*/  IMAD.IADD R43, R6, 0x1, R59 ;  /* 0x00000001062b7824 */ /* 0x000fe200078e023b */
[----:B------:R-:W-:Y:S01]  /*4f330*/  IADD3.X R57, PT, PT, RZ, RZ, RZ, P4, !PT ;  /* 0x000000ffff397210 */ /* 0x000fe200027fe4ff */
[----:B------:R-:W-:-:S04]  /*4f340*/  IMAD.WIDE.U32 R58, R44, R21, R52 ;  /* 0x000000152c3a7225 */ /* 0x000fc800078e0034 */
[----:B------:R-:W-:Y:S02]  /*4f350*/  HFMA2 R53, -RZ, RZ, 0, 0 ;  /* 0x00000000ff357431 */ /* 0x000fe400000001ff */
[----:B------:R-:W-:Y:S02]  /*4f360*/  VIADD R47, R69, UR10 ;  /* 0x0000000a452f7c36 */ /* 0x000fe40008000000 */
[----:B------:R-:W-:Y:S02]  /*4f370*/  IMAD.MOV.U32 R52, RZ, RZ, R68 ;  /* 0x000000ffff347224 */ /* 0x000fe400078e0044 */
[----:B------:R-:W-:Y:S01]  /*4f380*/  IMAD.X R51, RZ, RZ, RZ, P2 ;  /* 0x000000ffff337224 */ /* 0x000fe200010e06ff */
[----:B------:R-:W-:Y:S01]  /*4f390*/  IADD3 R58, P3, PT, R47, R58, RZ ;  /* 0x0000003a2f3a7210 */ /* 0x000fe20007f7e0ff */
[----:B------:R-:W-:Y:S01]  /*4f3a0*/  IMAD.WIDE.U32 R56, R37, R15, R56 ;  /* 0x0000000f25387225 */ /* 0x000fe200078e0038 */
[----:B------:R-:W-:-:S03]  /*4f3b0*/  IADD3.X R47, PT, PT, RZ, RZ, RZ, P1, !PT ;  /* 0x000000ffff2f7210 */ /* 0x000fc60000ffe4ff */
[----:B------:R-:W-:-:S04]  /*4f3c0*/  IMAD.WIDE.U32 R52, R24, R55, R52 ;  /* 0x0000003718347225 */ /* 0x000fc800078e0034 */
[----:B------:R-:W-:Y:S01]  /*4f3d0*/  IMAD.WIDE.U32 R54, R10, R25, R50 ;  /* 0x000000190a367225 */ /* 0x000fe200078e0032 */
[----:B------:R-:W-:-:S03]  /*4f3e0*/  IADD3 R50, P2, PT, R49, R56, RZ ;  /* 0x0000003831327210 */ /* 0x000fc60007f5e0ff */
[----:B------:R-:W-:Y:S01]  /*4f3f0*/  VIADD R67, R59, UR9 ;  /* 0x000000093b437c36 */ /* 0x000fe20008000000 */
[----:B------:R-:W-:Y:S01]  /*4f400*/  IADD3 R55, PT, PT, R55, UR8, RZ ;  /* 0x0000000837377c10 */ /* 0x000fe2000fffe0ff */
[----:B------:R-:W-:Y:S01]  /*4f410*/  IMAD.WIDE.U32 R46, R4, R27, R46 ;  /* 0x0000001b042e7225 */ /* 0x000fe200078e002e */
[----:B------:R-:W-:Y:S02]  /*4f420*/  IADD3.X R51, PT, PT, RZ, RZ, RZ, P2, !PT ;  /* 0x000000ffff337210 */ /* 0x000fe400017fe4ff */
[----:B------:R-:W-:Y:S01]  /*4f430*/  IADD3 R56, P1, PT, R67, R54, RZ ;  /* 0x0000003643387210 */ /* 0x000fe20007f3e0ff */
        /* <DEDUP_REMOVED lines=8> */
[----:B------:R-:W-:Y:S01]  /*4f4c0*/  IMAD.WIDE.U32 R52, R13, R25, R54 ;  /* 0x000000190d347225 */ /* 0x000fe200078e0036 */
[----:B------:R-:W-:-:S03]  /*4f4d0*/  IADD3 R58, P3, PT, R49, R58, RZ ;  /* 0x0000003a313a7210 */ /* 0x000fc60007f7e0ff */
[----:B------:R-:W-:-:S04]  /*4f4e0*/  IMAD.WIDE.U32 R56, R17, R21, R56 ;  /* 0x0000001511387225 */ /* 0x000fc800078e0038 */
[----:B------:R-:W-:Y:S01]  /*4f4f0*/  VIADD R49, R59, UR10 ;  /* 0x0000000a3b317c36 */ /* 0x000fe20008000000 */
[----:B------:R-:W-:Y:S01]  /*4f500*/  IADD3.X R59, PT, PT, RZ, RZ, RZ, P3, !PT ;  /* 0x000000ffff3b7210 */ /* 0x000fe20001ffe4ff */
[----:B------:R-:W-:Y:S02]  /*4f510*/  VIADD R55, R57, UR9 ;  /* 0x0000000939377c36 */ /* 0x000fe40008000000 */
[----:B------:R-:W-:Y:S01]  /*4f520*/  VIADD R47, R47, UR7 ;  /* 0x000000072f2f7c36 */ /* 0x000fe20008000000 */
[----:B------:R-:W-:Y:S01]  /*4f530*/  IADD3 R56, P3, PT, R49, R56, RZ ;  /* 0x0000003831387210 */ /* 0x000fe20007f7e0ff */
[----:B------:R-:W-:Y:S01]  /*4f540*/  IMAD.WIDE.U32 R48, R24, R48, R58 ;  /* 0x0000003018307225 */ /* 0x000fe200078e003a */
[----:B------:R-:W-:Y:S02]  /*4f550*/  IADD3 R54, P4, PT, R55, R52, RZ ;  /* 0x0000003437367210 */ /* 0x000fe40007f9e0ff */
[----:B------:R-:W-:Y:S01]  /*4f560*/  IADD3 R52, PT, PT, R53, UR8, RZ ;  /* 0x0000000835347c10 */ /* 0x000fe2000fffe0ff */
[----:B------:R-:W-:-:S02]  /*4f570*/  IMAD.X R57, RZ, RZ, RZ, P3 ;  /* 0x000000ffff397224 */ /* 0x000fc400018e06ff */
[----:B------:R-:W-:Y:S01]  /*4f580*/  VIADD R59, R49, UR11 ;  /* 0x0000000b313b7c36 */ /* 0x000fe20008000000 */
[----:B------:R-:W-:Y:S01]  /*4f590*/  IADD3 R52, P3, PT, R52, R47, RZ ;  /* 0x0000002f34347210 */ /* 0x000fe20007f7e0ff */
        /* <DEDUP_REMOVED lines=22> */
[----:B------:R-:W-:-:S04]  /*4f700*/  IMAD.WIDE.U32 R54, R13, R21, R54 ;  /* 0x000000150d367225 */ /* 0x000fc800078e0036 */
[----:B------:R-:W-:Y:S01]  /*4f710*/  VIADD R47, R57, UR10 ;  /* 0x0000000a392f7c36 */ /* 0x000fe20008000000 */
[----:B------:R-:W-:Y:S01]  /*4f720*/  IADD3 R55, PT, PT, R55, UR9, RZ ;  /* 0x0000000937377c10 */ /* 0x000fe2000fffe0ff */
[----:B------:R-:W-:Y:S01]  /*4f730*/  IMAD.IADD R51, R2, 0x1, R43 ;  /* 0x0000000102337824 */ /* 0x000fe200078e022b */
[----:B------:R-:W-:Y:S01]  /*4f740*/  IADD3.X R57, PT, PT, RZ, RZ, RZ, P0, !PT ;  /* 0x000000ffff397210 */ /* 0x000fe200007fe4ff */
[----:B------:R-:W-:Y:S01]  /*4f750*/  IMAD R49, R42, UR13, RZ ;  /* 0x0000000d2a317c24 */ /* 0x000fe2000f8e02ff */
[----:B------:R-:W-:Y:S01]  /*4f760*/  IADD3 R54, P3, PT, R47, R54, RZ ;  /* 0x000000362f367210 */ /* 0x000fe20007f7e0ff */
[----:B------:R-:W-:Y:S01]  /*4f770*/  IMAD.MOV.U32 R43, RZ, RZ, RZ ;  /* 0x000000ffff2b7224 */ /* 0x000fe200078e00ff */
[----:B------:R-:W-:Y:S01]  /*4f780*/  IADD3.X R47, PT, PT, RZ, RZ, RZ, P1, !PT ;  /* 0x000000ffff2f7210 */ /* 0x000fe20000ffe4ff */
[----:B------:R-:W-:-:S04]  /*4f790*/  IMAD.WIDE.U32 R44, R24, R44, R56 ;  /* 0x0000002c182c7225 */ /* 0x000fc800078e0038 */
[----:B------:R-:W-:Y:S01]  /*4f7a0*/  IMAD.HI.U32 R58, R49, UR16, R42 ;  /* 0x00000010313a7c27 */ /* 0x000fe2000f8e002a */
[----:B------:R-:W-:Y:S02]  /*4f7b0*/  IADD3 R42, P0, PT, R55, R34, RZ ;  /* 0x00000022372a7210 */ /* 0x000fe40007f1e0ff */
[----:B------:R-:W-:Y:S01]  /*4f7c0*/  IADD3 R45, PT, PT, R45, UR11, RZ ;  /* 0x0000000b2d2d7c10 */ /* 0x000fe2000fffe0ff */
[----:B------:R-:W-:Y:S02]  /*4f7d0*/  IMAD.X R55, RZ, RZ, RZ, P3 ;  /* 0x000000ffff377224 */ /* 0x000fe400018e06ff */
[----:B------:R-:W-:Y:S02]  /*4f7e0*/  IMAD.X R53, RZ, RZ, RZ, P2 ;  /* 0x000000ffff357224 */ /* 0x000fe400010e06ff */
        /* <DEDUP_REMOVED lines=9> */
[----:B0-----:R-:W-:Y:S01]  /*4f880*/  IMAD.WIDE.U32 R46, R35, R36, R46 ;  /* 0x00000024232e7225 */ /* 0x001fe200078e002e */
[----:B------:R-:W-:-:S03]  /*4f890*/  IADD3 R59, PT, PT, R43, UR9, RZ ;  /* 0x000000092b3b7c10 */ /* 0x000fc6000fffe0ff */
[----:B------:R-:W-:Y:S02]  /*4f8a0*/  IMAD.X R55, RZ, RZ, RZ, P1 ;  /* 0x000000ffff377224 */ /* 0x000fe400008e06ff */
[----:B------:R-:W-:Y:S02]  /*4f8b0*/  IMAD.IADD R51, R28, 0x1, R57 ;  /* 0x000000011c337824 */ /* 0x000fe400078e0239 */
[----:B------:R-:W-:Y:S01]  /*4f8c0*/  IMAD.WIDE.U32 R34, R24, R17, R52 ;  /* 0x0000001118227225 */ /* 0x000fe200078e0034 */
[----:B------:R-:W-:-:S03]  /*4f8d0*/  IADD3 R52, P1, PT, R46, R38, RZ ;  /* 0x000000262e347210 */ /* 0x000fc60007f3e0ff */
[----:B------:R-:W-:Y:S01]  /*4f8e0*/  IMAD.X R43, RZ, RZ, RZ, P0 ;  /* 0x000000ffff2b7224 */ /* 0x000fe200000e06ff */
[----:B------:R-:W-:Y:S01]  /*4f8f0*/  IADD3.X R53, PT, PT, RZ, RZ, RZ, P1, !PT ;  /* 0x000000ffff357210 */ /* 0x000fe20000ffe4ff */
[----:B------:R-:W-:Y:S01]  /*4f900*/  IMAD.WIDE.U32 R54, R41, UR18, R54 ;  /* 0x0000001229367c25 */ /* 0x000fe2000f8e0036 */
[----:B------:R-:W-:-:S03]  /*4f910*/  IADD3 R17, PT, PT, R35, UR11, RZ ;  /* 0x0000000b23117c10 */ /* 0x000fc6000fffe0ff */
[----:B------:R-:W-:Y:S02]  /*4f920*/  VIADD R57, R58, UR12 ;  /* 0x0000000c3a397c36 */ /* 0x000fe40008000000 */
[----:B------:R-:W-:-:S03]  /*4f930*/  IMAD.WIDE.U32 R42, R13, R19, R42 ;  /* 0x000000130d2a7225 */ /* 0x000fc600078e002a */
[----:B------:R-:W-:Y:S01]  /*4f940*/  IADD3 R56, P1, PT, R57, R54, RZ ;  /* 0x0000003639387210 */ /* 0x000fe20007f3e0ff */
[----:B------:R-:W-:Y:S01]  /*4f950*/  VIADD R46, R43, UR10 ;  /* 0x0000000a2b2e7c36 */ /* 0x000fe20008000000 */
[----:B------:R-:W-:Y:S01]  /*4f960*/  IADD3 R42, P0, PT, R17, R42, RZ ;  /* 0x0000002a112a7210 */ /* 0x000fe20007f1e0ff */
[----:B------:R-:W-:Y:S01]  /*4f970*/  IMAD.IADD R40, R26, 0x1, R69 ;  /* 0x000000011a287824 */ /* 0x000fe200078e0245 */
[----:B------:R-:W-:Y:S01]  /*4f980*/  IADD3.X R57, PT, PT, RZ, RZ, RZ, P1, !PT ;  /* 0x000000ffff397210 */ /* 0x000fe20000ffe4ff */
[----:B------:R-:W-:Y:S01]  /*4f990*/  IMAD.WIDE.U32 R52, R37, R22, R52 ;  /* 0x0000001625347225 */ /* 0x000fe200078e0034 */
[----:B------:R-:W-:-:S03]  /*4f9a0*/  IADD3 R48, P1, PT, R47, R48, RZ ;  /* 0x000000302f307210 */ /* 0x000fc60007f3e0ff */
[----:B------:R-:W-:Y:S01]  /*4f9b0*/  IMAD.X R43, RZ, RZ, RZ, P0 ;  /* 0x000000ffff2b7224 */ /* 0x000fe200000e06ff */
[----:B------:R-:W-:Y:S01]  /*4f9c0*/  IADD3 R46, P0, PT, R46, R59, RZ ;  /* 0x0000003b2e2e7210 */ /* 0x000fe20007f1e0ff */
[----:B------:R-:W-:Y:S01]  /*4f9d0*/  IMAD.WIDE.U32 R56, R49, UR17, R56 ;  /* 0x0000001131387c25 */ /* 0x000fe2000f8e0038 */
[----:B------:R-:W-:-:S03]  /*4f9e0*/  IADD3 R54, P3, PT, R40, R52, RZ ;  /* 0x0000003428367210 */ /* 0x000fc60007f7e0ff */
[----:B------:R-:W-:Y:S02]  /*4f9f0*/  IMAD.IADD R53, R32, 0x1, R53 ;  /* 0x0000000120357824 */ /* 0x000fe400078e0235 */
[----:B------:R-:W-:Y:S02]  /*4fa00*/  IMAD.IADD R35, R2, 0x1, R57 ;  /* 0x0000000102237824 */ /* 0x000fe400078e0239 */
[----:B------:R-:W-:Y:S02]  /*4fa10*/  HFMA2 R57, -RZ, RZ, 0, 0 ;  /* 0x00000000ff397431 */ /* 0x000fe400000001ff */
[----:B------:R-:W-:Y:S01]  /*4fa20*/  IMAD.IADD R45, R6, 0x1, R55 ;  /* 0x00000001062d7824 */ /* 0x000fe200078e0237 */
[----:B------:R-:W-:Y:S01]  /*4fa30*/  IADD3 R52, P2, PT, R53, R48, RZ ;  /* 0x0000003035347210 */ /* 0x000fe20007f5e0ff */
[----:B------:R-:W-:Y:S01]  /*4fa40*/  IMAD.WIDE.U32 R42, R24, R10, R42 ;  /* 0x0000000a182a7225 */ /* 0x000fe200078e002a */
[----:B------:R-:W-:-:S03]  /*4fa50*/  IADD3.X R55, PT, PT, RZ, RZ, RZ, P3, !PT ;  /* 0x000000ffff377210 */ /* 0x000fc60001ffe4ff */
[----:B------:R-:W-:Y:S02]  /*4fa60*/  IMAD.X R47, RZ, RZ, RZ, P0 ;  /* 0x000000ffff2f7224 */ /* 0x000fe400000e06ff */
[----:B------:R-:W-:Y:S02]  /*4fa70*/  VIADD R43, R43, UR11 ;  /* 0x0000000b2b2b7c36 */ /* 0x000fe40008000000 */
[----:B------:R-:W-:-:S04]  /*4fa80*/  IMAD.WIDE.U32 R46, R4, R19, R46 ;  /* 0x00000013042e7225 */ /* 0x000fc800078e002e */
[----:B------:R-:W-:Y:S01]  /*4fa90*/  IMAD R17, R56, UR13, RZ ;  /* 0x0000000d38117c24 */ /* 0x000fe2000f8e02ff */
[----:B------:R-:W-:Y:S01]  /*4faa0*/  IADD3 R46, P0, PT, R43, R46, RZ ;  /* 0x0000002e2b2e7210 */ /* 0x000fe20007f1e0ff */
[----:B------:R-:W-:Y:S02]  /*4fab0*/  IMAD.X R53, RZ, RZ, RZ, P2 ;  /* 0x000000ffff357224 */ /* 0x000fe400010e06ff */
[----:B------:R-:W-:-:S04]  /*4fac0*/  IMAD.WIDE.U32 R54, R23, R15, R54 ;  /* 0x0000000f17367225 */ /* 0x000fc800078e0036 */
[----:B------:R-:W-:Y:S01]  /*4fad0*/  IMAD.HI.U32 R48, R17, UR16, R56 ;  /* 0x0000001011307c27 */ /* 0x000fe2000f8e0038 */
[----:B------:R-:W-:-:S03]  /*4fae0*/  IADD3 R56, P2, PT, R51, R54, RZ ;  /* 0x0000003633387210 */ /* 0x000fc60007f5e0ff */
[----:B------:R-:W-:Y:S01]  /*4faf0*/  IMAD.WIDE.U32 R52, R37, R36, R52 ;  /* 0x0000002425347225 */ /* 0x000fe200078e0034 */
[----:B------:R-:W-:-:S03]  /*4fb00*/  IADD3.X R37, PT, PT, RZ, RZ, RZ, P1, !PT ;  /* 0x000000ffff257210 */ /* 0x000fc60000ffe4ff */
[----:B------:R-:W-:Y:S02]  /*4fb10*/  IMAD.IADD R55, R30, 0x1, R55 ;  /* 0x000000011e377824 */ /* 0x000fe400078e0237 */
[----:B------:R-:W-:Y:S01]  /*4fb20*/  VIADD R43, R47, UR10 ;  /* 0x0000000a2f2b7c36 */ /* 0x000fe20008000000 */
[----:B------:R-:W-:Y:S01]  /*4fb30*/  IADD3.X R47, PT, PT, RZ, RZ, RZ, P0, !PT ;  /* 0x000000ffff2f7210 */ /* 0x000fe200007fe4ff */
[----:B------:R-:W-:Y:S01]  /*4fb40*/  IMAD.X R57, RZ, RZ, RZ, P2 ;  /* 0x000000ffff397224 */ /* 0x000fe200010e06ff */
[----:B------:R-:W-:Y:S01]  /*4fb50*/  IADD3 R54, P0, PT, R52, R55, RZ ;  /* 0x0000003734367210 */ /* 0x000fe20007f1e0ff */
[----:B------:R-:W-:-:S04]  /*4fb60*/  IMAD.WIDE.U32 R56, R39, R14, R56 ;  /* 0x0000000e27387225 */ /* 0x000fc800078e0038 */
[----:B------:R-:W-:Y:S01]  /*4fb70*/  IMAD.X R55, RZ, RZ, RZ, P0 ;  /* 0x000000ffff377224 */ /* 0x000fe200000e06ff */
[----:B------:R-:W-:Y:S01]  /*4fb80*/  IADD3 R37, P0, PT, R37, R50, RZ ;  /* 0x0000003225257210 */ /* 0x000fe20007f1e0ff */
        /* <DEDUP_REMOVED lines=9> */
[----:B------:R-:W-:Y:S01]  /*4fc20*/  IMAD.WIDE.U32 R52, R41, UR19, R52 ;  /* 0x0000001329347c25 */ /* 0x000fe2000f8e0034 */
[----:B------:R-:W-:-:S03]  /*4fc30*/  IADD3 R40, P0, PT, R37, R44, RZ ;  /* 0x0000002c25287210 */ /* 0x000fc60007f1e0ff */
        /* <DEDUP_REMOVED lines=9> */
[----:B------:R-:W-:Y:S01]  /*4fcd0*/  IADD3 R35, PT, PT, R30, R51, RZ ;  /* 0x000000331e237210 */ /* 0x000fe20007ffe0ff */
[----:B------:R-:W-:Y:S01]  /*4fce0*/  IMAD.WIDE.U32 R44, R23, R36, R44 ;  /* 0x00000024172c7225 */ /* 0x000fe200078e002c */
[----:B------:R-:W-:-:S02]  /*4fcf0*/  IADD3 R13, P1, PT, R13, R40, RZ ;  /* 0x000000280d0d7210 */ /* 0x000fc40007f3e0ff */
[----:B------:R-:W-:Y:S01]  /*4fd00*/  IADD3 R37, P0, PT, R37, R34, RZ ;  /* 0x0000002225257210 */ /* 0x000fe20007f1e0ff */
[----:B------:R-:W-:Y:S01]  /*4fd10*/  IMAD.X R53, RZ, RZ, RZ, P2 ;  /* 0x000000ffff357224 */ /* 0x000fe200010e06ff */
[----:B------:R-:W-:Y:S01]  /*4fd20*/  IADD3 R34, P4, PT, R44, R35, RZ ;  /* 0x000000232c227210 */ /* 0x000fe20007f9e0ff */
[----:B------:R-:W-:Y:S01]  /*4fd30*/  VIADD R38, R47, UR11 ;  /* 0x0000000b2f267c36 */ /* 0x000fe20008000000 */
[----:B------:R-:W-:Y:S01]  /*4fd40*/  IADD3.X R51, PT, PT, RZ, RZ, RZ, P5, !PT ;  /* 0x000000ffff337210 */ /* 0x000fe20002ffe4ff */
[----:B------:R-:W-:Y:S01]  /*4fd50*/  IMAD.WIDE.U32 R52, R49, UR18, R52 ;  /* 0x0000001231347c25 */ /* 0x000fe2000f8e0034 */
[----:B------:R-:W-:Y:S02]  /*4fd60*/  IADD3 R23, P2, PT, R45, R13, RZ ;  /* 0x0000000d2d177210 */ /* 0x000fe40007f5e0ff */
[----:B------:R-:W-:Y:S01]  /*4fd70*/  IADD3 R38, P3, PT, R38, R43, RZ ;  /* 0x0000002b26267210 */ /* 0x000fe20007f7e0ff */
[----:B------:R-:W-:Y:S01]  /*4fd80*/  VIADD R13, R48, UR12 ;  /* 0x0000000c300d7c36 */ /* 0x000fe20008000000 */
[----:B------:R-:W-:Y:S01]  /*4fd90*/  IADD3.X R43, PT, PT, RZ, RZ, RZ, P0, !PT ;  /* 0x000000ffff2b7210 */ /* 0x000fe200007fe4ff */
[----:B------:R-:W-:-:S02]  /*4fda0*/  IMAD.X R35, RZ, RZ, RZ, P4 ;  /* 0x000000ffff237224 */ /* 0x000fc400020e06ff */
[----:B------:R-:W-:Y:S01]  /*4fdb0*/  IMAD.WIDE.U32 R44, R41, R14, R50 ;  /* 0x0000000e292c7225 */ /* 0x000fe200078e0032 */
[----:B------:R-:W-:Y:S02]  /*4fdc0*/  IADD3 R51, PT, PT, R6, R53, RZ ;  /* 0x0000003506337210 */ /* 0x000fe40007ffe0ff */
[----:B------:R-:W-:Y:S01]  /*4fdd0*/  IADD3 R52, P6, PT, R13, R52, RZ ;  /* 0x000000340d347210 */ /* 0x000fe20007fde0ff */
[----:B------:R-:W-:Y:S01]  /*4fde0*/  IMAD.WIDE.U32 R34, R39, R22, R34 ;  /* 0x0000001627227225 */ /* 0x000fe200078e0022 */
[----:B------:R-:W-:Y:S02]  /*4fdf0*/  IADD3 R50, P4, PT, R51, R44, RZ ;  /* 0x0000002c33327210 */ /* 0x000fe40007f9e0ff */
[----:B------:R-:W-:Y:S01]  /*4fe00*/  IADD3 R43, P0, PT, R43, R42, RZ ;  /* 0x0000002a2b2b7210 */ /* 0x000fe20007f1e0ff */
[----:B------:R-:W-:Y:S02]  /*4fe10*/  IMAD.IADD R45, R26, 0x1, R45 ;  /* 0x000000011a2d7824 */ /* 0x000fe400078e022d */
[----:B------:R-:W-:-:S02]  /*4fe20*/  IMAD.X R10, RZ, RZ, RZ, P1 ;  /* 0x000000ffff0a7224 */ /* 0x000fc400008e06ff */
[----:B------:R-:W-:Y:S01]  /*4fe30*/  IMAD.X R53, RZ, RZ, RZ, P6 ;  /* 0x000000ffff357224 */ /* 0x000fe200030e06ff */
[----:B------:R-:W-:Y:S01]  /*4fe40*/  IADD3 R44, P5, PT, R45, R34, RZ ;  /* 0x000000222d2c7210 */ /* 0x000fe20007fbe0ff */
[----:B------:R-:W-:Y:S01]  /*4fe50*/  IMAD.IADD R34, R32, 0x1, R35 ;  /* 0x0000000120227824 */ /* 0x000fe200078e0223 */
[----:B------:R-:W-:Y:S01]  /*4fe60*/  IADD3 R10, P1, PT, R10, R37, RZ ;  /* 0x000000250a0a7210 */ /* 0x000fe20007f3e0ff */
[----:B------:R-:W-:Y:S02]  /*4fe70*/  IMAD.X R51, RZ, RZ, RZ, P4 ;  /* 0x000000ffff337224 */ /* 0x000fe400020e06ff */
[----:B------:R-:W-:Y:S01]  /*4fe80*/  IMAD.WIDE.U32 R52, R17, UR17, R52 ;  /* 0x0000001111347c25 */ /* 0x000fe2000f8e0034 */
[----:B------:R-:W-:Y:S02]  /*4fe90*/  IADD3.X R40, PT, PT, RZ, RZ, RZ, P1, !PT ;  /* 0x000000ffff287210 */ /* 0x000fe40000ffe4ff */
[----:B------:R-:W-:Y:S01]  /*4fea0*/  IADD3 R34, P6, PT, R34, R23, RZ ;  /* 0x0000001722227210 */ /* 0x000fe20007fde0ff */
[----:B------:R-:W-:Y:S01]  /*4feb0*/  IMAD.X R45, RZ, RZ, RZ, P5 ;  /* 0x000000ffff2d7224 */ /* 0x000fe200028e06ff */
[----:B------:R-:W-:Y:S01]  /*4fec0*/  IADD3 R40, P1, PT, R40, R43, RZ ;  /* 0x0000002b28287210 */ /* 0x000fe20007f3e0ff */
[----:B------:R-:W-:Y:S01]  /*4fed0*/  IMAD.WIDE.U32 R50, R49, UR19, R50 ;  /* 0x0000001331327c25 */ /* 0x000fe2000f8e0032 */
[----:B------:R-:W-:-:S03]  /*4fee0*/  IADD3 R13, PT, PT, R2, R53, RZ ;  /* 0x00000035020d7210 */ /* 0x000fc60007ffe0ff */
        /* <DEDUP_REMOVED lines=8> */
[----:B------:R-:W-:Y:S01]  /*4ff70*/  IMAD.WIDE.U32 R34, R39, R36, R34 ;  /* 0x0000002427227225 */ /* 0x000fe200078e0022 */
[----:B------:R-:W-:Y:S02]  /*4ff80*/  IADD3.X R39, PT, PT, RZ, RZ, RZ, P3, !PT ;  /* 0x000000ffff277210 */ /* 0x000fe40001ffe4ff */
        /* <DEDUP_REMOVED lines=76> */
[----:B------:R-:W-:Y:S02]  /*50450*/  IADD3 R23, PT, PT, R26, R39, RZ ;  /* 0x000000271a177210 */ /* 0x000fe40007ffe0ff */
[----:B------:R-:W-:Y:S01]  /*50460*/  IADD3 R4, P0, PT, R45, R35, RZ ;  /* 0x000000232d047210 */ /* 0x000fe20007f1e0ff */
[----:B------:R-:W-:Y:S01]  /*50470*/  IMAD.IADD R49, R32, 0x1, R49 ;  /* 0x0000000120317824 */ /* 0x000fe200078e0231 */
        /* <DEDUP_REMOVED lines=8> */
[----:B------:R-:W-:-:S02]  /*50500*/  IMAD.X R49, RZ, RZ, RZ, P2 ;  /* 0x000000ffff317224 */ /* 0x000fc400010e06ff */
[----:B------:R-:W-:Y:S01]  /*50510*/  IMAD.WIDE.U32 R44, R13, R15, R44 ;  /* 0x0000000f0d2c7225 */ /* 0x000fe200078e002c */
[----:B------:R-:W-:-:S03]  /*50520*/  IADD3 R10, P5, PT, R10, R37, RZ ;  /* 0x000000250a0a7210 */ /* 0x000fc60007fbe0ff */
[----:B------:R-:W-:Y:S01]  /*50530*/  IMAD.WIDE.U32 R48, R17, R36, R48 ;  /* 0x0000002411307225 */ /* 0x000fe200078e0030 */
[----:B------:R-:W-:Y:S02]  /*50540*/  IADD3 R23, P3, PT, R23, R10, RZ ;  /* 0x0000000a17177210 */ /* 0x000fe40007f7e0ff */
[----:B------:R-:W-:Y:S01]  /*50550*/  IADD3 R51, PT, PT, R30, R45, RZ ;  /* 0x0000002d1e337210 */ /* 0x000fe20007ffe0ff */
[----:B------:R-:W-:Y:S01]  /*50560*/  IMAD.X R17, RZ, RZ, RZ, P4 ;  /* 0x000000ffff117224 */ /* 0x000fe200020e06ff */
[----:B------:R-:W-:Y:S01]  /*50570*/  IADD3 R4, P2, PT, R4, R23, RZ ;  /* 0x0000001704047210 */ /* 0x000fe20007f5e0ff */
[----:B------:R-:W-:Y:S01]  /*50580*/  IMAD.MOV.U32 R46, RZ, RZ, RZ ;  /* 0x000000ffff2e7224 */ /* 0x000fe200078e00ff */
[----:B------:R-:W-:Y:S01]  /*50590*/  IADD3 R50, P6, PT, R48, R51, RZ ;  /* 0x0000003330327210 */ /* 0x000fe20007fde0ff */
[----:B------:R-:W-:Y:S01]  /*505a0*/  IMAD.X R10, RZ, RZ, RZ, P3 ;  /* 0x000000ffff0a7224 */ /* 0x000fe200018e06ff */
[----:B------:R-:W-:Y:S01]  /*505b0*/  IADD3 R17, P4, PT, R17, R4, RZ ;  /* 0x0000000411117210 */ /* 0x000fe20007f9e0ff */
[----:B------:R-:W-:Y:S01]  /*505c0*/  IMAD.IADD R46, R47, 0x1, R46 ;  /* 0x000000012f2e7824 */ /* 0x000fe200078e022e */
[----:B------:R-:W-:Y:S01]  /*505d0*/  IADD3.X R4, PT, PT, RZ, RZ, RZ, P0, !PT ;  /* 0x000000ffff047210 */ /* 0x000fe200007fe4ff */
[----:B------:R-:W-:-:S02]  /*505e0*/  IMAD.X R51, RZ, RZ, RZ, P6 ;  /* 0x000000ffff337224 */ /* 0x000fc400030e06ff */
[----:B------:R-:W-:Y:S01]  /*505f0*/  IMAD.MOV.U32 R30, RZ, RZ, R42 ;  /* 0x000000ffff1e7224 */ /* 0x000fe200078e002a */
[----:B------:R-:W-:Y:S01]  /*50600*/  IADD3 R47, P0, PT, R4, R17, RZ ;  /* 0x00000011042f7210 */ /* 0x000fe20007f1e0ff */
[----:B------:R-:W-:Y:S01]  /*50610*/  IMAD.X R4, RZ, RZ, RZ, P5 ;  /* 0x000000ffff047224 */ /* 0x000fe200028e06ff */
[----:B------:R-:W-:Y:S01]  /*50620*/  IADD3.X R17, PT, PT, RZ, RZ, RZ, P1, !PT ;  /* 0x000000ffff117210 */ /* 0x000fe20000ffe4ff */
        /* <DEDUP_REMOVED lines=10> */
[----:B------:R-:W-:Y:S01]  /*506d0*/  IMAD.X R47, RZ, RZ, RZ, P2 ;  /* 0x000000ffff2f7224 */ /* 0x000fe200010e06ff */
[----:B------:R-:W-:Y:S02]  /*506e0*/  MOV R32, R40 ;  /* 0x0000002800207202 */ /* 0x000fe40000000f00 */
        /* <DEDUP_REMOVED lines=33> */
.L_x_401:
        /* <DEDUP_REMOVED lines=23> */
.L_x_402:
[----:B------:R-:W-:Y:S02]  /*50a70*/  HFMA2 R15, -RZ, RZ, 0, 0 ;  /* 0x00000000ff0f7431 */ /* 0x000fe400000001ff */
[----:B------:R-:W-:Y:S01]  /*50a80*/  IMAD.WIDE.U32 R36, R33, R3, RZ ;  /* 0x0000000321247225 */ /* 0x000fe200078e00ff */
[----:B------:R-:W-:-:S03]  /*50a90*/  MOV R23, RZ ;  /* 0x000000ff00177202 */ /* 0x000fc60000000f00 */
[----:B------:R-:W-:Y:S02]  /*50aa0*/  VIADD R14, R37, UR4 ;  /* 0x00000004250e7c36 */ /* 0x000fe40008000000 */
[----:B------:R-:W-:Y:S02]  /*50ab0*/  IMAD.MOV.U32 R39, RZ, RZ, RZ ;  /* 0x000000ffff277224 */ /* 0x000fe400078e00ff */
[----:B------:R-:W-:Y:S02]  /*50ac0*/  IMAD.MOV.U32 R37, RZ, RZ, RZ ;  /* 0x000000ffff257224 */ /* 0x000fe400078e00ff */
[----:B------:R-:W-:-:S04]  /*50ad0*/  IMAD.WIDE.U32 R14, R3, R31, R14 ;  /* 0x0000001f030e7225 */ /* 0x000fc800078e000e */
[----:B------:R-:W-:Y:S02]  /*50ae0*/  IMAD.MOV.U32 R22, RZ, RZ, R14 ;  /* 0x000000ffff167224 */ /* 0x000fe400078e000e */
[----:B------:R-:W-:Y:S02]  /*50af0*/  VIADD R38, R15, UR5 ;  /* 0x000000050f267c36 */ /* 0x000fe40008000000 */
[----:B------:R-:W-:-:S04]  /*50b00*/  IMAD.WIDE.U32 R22, R20, R33, R22 ;  /* 0x0000002114167225 */ /* 0x000fc800078e0016 */
[----:B------:R-:W-:-:S04]  /*50b10*/  IMAD.WIDE.U32 R14, R3, R29, R38 ;  /* 0x0000001d030e7225 */ /* 0x000fc800078e0026 */
[----:B------:R-:W-:Y:S02]  /*50b20*/  VIADD R41, R23, UR4 ;  /* 0x0000000417297c36 */ /* 0x000fe40008000000 */
[----:B------:R-:W-:-:S03]  /*50b30*/  IMAD R23, R36, UR13, RZ ;  /* 0x0000000d24177c24 */ /* 0x000fc6000f8e02ff */
[----:B------:R-:W-:Y:S01]  /*50b40*/  IADD3 R40, P0, PT, R41, R14, RZ ;  /* 0x0000000e29287210 */ /* 0x000fe20007f1e0ff */
[----:B------:R-:W-:Y:S02]  /*50b50*/  VIADD R14, R15, UR6 ;  /* 0x000000060f0e7c36 */ /* 0x000fe40008000000 */
[----:B------:R-:W-:Y:S01]  /*50b60*/  IMAD.MOV.U32 R15, RZ, RZ, RZ ;  /* 0x000000ffff0f7224 */ /* 0x000fe200078e00ff */
[----:B------:R-:W-:Y:S01]  /*50b70*/  IADD3.X R41, PT, PT, RZ, RZ, RZ, P0, !PT ;  /* 0x000000ffff297210 */ /* 0x000fe200007fe4ff */
[----:B------:R-:W-:-:S04]  /*50b80*/  IMAD.HI.U32 R51, R23, UR16, R36 ;  /* 0x0000001017337c27 */ /* 0x000fc8000f8e0024 */
[----:B------:R-:W-:-:S04]  /*50b90*/  IMAD.WIDE.U32 R40, R20, R31, R40 ;  /* 0x0000001f14287225 */ /* 0x000fc800078e0028 */
[----:B------:R-:W-:Y:S01]  /*50ba0*/  IMAD.WIDE.U32 R38, R3, R27, R14 ;  /* 0x0000001b03267225 */ /* 0x000fe200078e000e */
[----:B------:R-:W-:-:S03]  /*50bb0*/  IADD3 R43, PT, PT, R41, UR5, RZ ;  /* 0x00000005292b7c10 */ /* 0x000fc6000fffe0ff */
[----:B------:R-:W-:Y:S01]  /*50bc0*/  IMAD.MOV.U32 R14, RZ, RZ, R40 ;  /* 0x000000ffff0e7224 */ /* 0x000fe200078e0028 */
[----:B------:R-:W-:Y:S01]  /*50bd0*/  IADD3 R42, P0, PT, R43, R38, RZ ;  /* 0x000000262b2a7210 */ /* 0x000fe20007f1e0ff */
[----:B------:R-:W-:Y:S01]  /*50be0*/  VIADD R51, R51, UR12 ;  /* 0x0000000c33337c36 */ /* 0x000fe20008000000 */
[----:B------:R-:W-:Y:S01]  /*50bf0*/  IADD3 R38, PT, PT, R39, UR7, RZ ;  /* 0x0000000727267c10 */ /* 0x000fe2000fffe0ff */
[----:B------:R-:W-:-:S03]  /*50c00*/  IMAD.WIDE.U32 R14, R11, R33, R14 ;  /* 0x000000210b0e7225 */ /* 0x000fc600078e000e */
[----:B------:R-:W-:Y:S01]  /*50c10*/  IADD3 R50, P2, PT, R51, R22, RZ ;  /* 0x0000001633327210 */ /* 0x000fe20007f5e0ff */
[----:B------:R-:W-:Y:S02]  /*50c20*/  IMAD.X R43, RZ, RZ, RZ, P0 ;  /* 0x000000ffff2b7224 */ /* 0x000fe400000e06ff */
[----:B------:R-:W-:Y:S01]  /*50c30*/  IMAD.MOV.U32 R39, RZ, RZ, RZ ;  /* 0x000000ffff277224 */ /* 0x000fe200078e00ff */
[----:B------:R-:W-:Y:S01]  /*50c40*/  IADD3.X R51, PT, PT, RZ, RZ, RZ, P2, !PT ;  /* 0x000000ffff337210 */ /* 0x000fe200017fe4ff */
[----:B------:R-:W-:-:S04]  /*50c50*/  IMAD.WIDE.U32 R40, R20, R29, R42 ;  /* 0x0000001d14287225 */ /* 0x000fc800078e002a */
[----:B------:R-:W-:Y:S01]  /*50c60*/  VIADD R43, R15, UR4 ;  /* 0x000000040f2b7c36 */ /* 0x000fe20008000000 */
[----:B------:R-:W-:Y:S01]  /*50c70*/  IADD3 R41, PT, PT, R41, UR6, RZ ;  /* 0x0000000629297c10 */ /* 0x000fe2000fffe0ff */
[----:B------:R-:W-:-:S03]  /*50c80*/  IMAD.WIDE.U32 R38, R3, R25, R38 ;  /* 0x0000001903267225 */ /* 0x000fc600078e0026 */
[----:B------:R-:W-:Y:S02]  /*50c90*/  IADD3 R42, P1, PT, R43, R40, RZ ;  /* 0x000000282b2a7210 */ /* 0x000fe40007f3e0ff */
[----:B------:R-:W-:Y:S02]  /*50ca0*/  IADD3 R40, P0, PT, R41, R38, RZ ;  /* 0x0000002629287210 */ /* 0x000fe40007f1e0ff */
[----:B------:R-:W-:Y:S01]  /*50cb0*/  IADD3 R38, PT, PT, R39, UR8, RZ ;  /* 0x0000000827267c10 */ /* 0x000fe2000fffe0ff */
[----:B------:R-:W-:Y:S02]  /*50cc0*/  IMAD.X R43, RZ, RZ, RZ, P1 ;  /* 0x000000ffff2b7224 */ /* 0x000fe400008e06ff */
[----:B------:R-:W-:Y:S02]  /*50cd0*/  IMAD.X R41, RZ, RZ, RZ, P0 ;  /* 0x000000ffff297224 */ /* 0x000fe400000e06ff */
[----:B------:R-:W-:-:S04]  /*50ce0*/  IMAD.WIDE.U32 R42, R11, R31, R42 ;  /* 0x0000001f0b2a7225 */ /* 0x000fc800078e002a */
[----:B------:R-:W-:Y:S01]  /*50cf0*/  IMAD.WIDE.U32 R40, R20, R27, R40 ;  /* 0x0000001b14287225 */ /* 0x000fe200078e0028 */
[----:B------:R-:W-:-:S03]  /*50d00*/  MOV R36, R42 ;  /* 0x0000002a00247202 */ /* 0x000fc60000000f00 */
[----:B------:R-:W-:Y:S01]  /*50d10*/  IMAD.MOV.U32 R39, RZ, RZ, RZ ;  /* 0x000000ffff277224 */ /* 0x000fe200078e00ff */
[----:B------:R-:W-:Y:S01]  /*50d20*/  IADD3 R41, PT, PT, R41, UR7, RZ ;  /* 0x0000000729297c10 */ /* 0x000fe2000fffe0ff */
[----:B------:R-:W-:Y:S02]  /*50d30*/  VIADD R45, R43, UR5 ;  /* 0x000000052b2d7c36 */ /* 0x000fe40008000000 */
[----:B------:R-:W-:-:S03]  /*50d40*/  IMAD.WIDE.U32 R38, R3, R21, R38 ;  /* 0x0000001503267225 */ /* 0x000fc600078e0026 */
[----:B------:R-:W-:Y:S01]  /*50d50*/  IADD3 R44, P1, PT, R45, R40, RZ ;  /* 0x000000282d2c7210 */ /* 0x000fe20007f3e0ff */
[----:B------:R-:W-:Y:S01]  /*50d60*/  IMAD.WIDE.U32 R36, R16, R33, R36 ;  /* 0x0000002110247225 */ /* 0x000fe200078e0024 */
[----:B------:R-:W-:-:S03]  /*50d70*/  IADD3 R40, P0, PT, R41, R38, RZ ;  /* 0x0000002629287210 */ /* 0x000fc60007f1e0ff */
[----:B------:R-:W-:Y:S01]  /*50d80*/  IMAD.X R45, RZ, RZ, RZ, P1 ;  /* 0x000000ffff2d7224 */ /* 0x000fe200008e06ff */
[----:B------:R-:W-:Y:S01]  /*50d90*/  IADD3 R47, PT, PT, R37, UR4, RZ ;  /* 0x00000004252f7c10 */ /* 0x000fe2000fffe0ff */
[----:B------:R-:W-:Y:S02]  /*50da0*/  IMAD.X R41, RZ, RZ, RZ, P0 ;  /* 0x000000ffff297224 */ /* 0x000fe400000e06ff */
[----:B------:R-:W-:-:S04]  /*50db0*/  IMAD.WIDE.U32 R42, R11, R29, R44 ;  /* 0x0000001d0b2a7225 */ /* 0x000fc800078e002c */
[----:B------:R-:W-:Y:S01]  /*50dc0*/  VIADD R38, R39, UR9 ;  /* 0x0000000927267c36 */ /* 0x000fe20008000000 */
[----:B------:R-:W-:Y:S01]  /*50dd0*/  IADD3 R46, P0, PT, R47, R42, RZ ;  /* 0x0000002a2f2e7210 */ /* 0x000fe20007f1e0ff */
[----:B------:R-:W-:-:S04]  /*50de0*/  IMAD.WIDE.U32 R40, R20, R25, R40 ;  /* 0x0000001914287225 */ /* 0x000fc800078e0028 */
[----:B------:R-:W-:Y:S01]  /*50df0*/  IMAD.MOV.U32 R39, RZ, RZ, RZ ;  /* 0x000000ffff277224 */ /* 0x000fe200078e00ff */
[----:B------:R-:W-:Y:S01]  /*50e00*/  IADD3 R41, PT, PT, R41, UR8, RZ ;  /* 0x0000000829297c10 */ /* 0x000fe2000fffe0ff */
[----:B------:R-:W-:Y:S02]  /*50e10*/  VIADD R15, R43, UR6 ;  /* 0x000000062b0f7c36 */ /* 0x000fe40008000000 */
        /* <DEDUP_REMOVED lines=8> */
[----:B------:R-:W-:Y:S01]  /*50ea0*/  IADD3 R49, PT, PT, R47, UR5, RZ ;  /* 0x000000052f317c10 */ /* 0x000fe2000fffe0ff */
[----:B------:R-:W-:-:S04]  /*50eb0*/  IMAD.WIDE.U32 R40, R11, R27, R40 ;  /* 0x0000001b0b287225 */ /* 0x000fc800078e0028 */
[----:B------:R-:W-:Y:S01]  /*50ec0*/  IMAD.WIDE.U32 R42, R20, R21, R42 ;  /* 0x00000015142a7225 */ /* 0x000fe200078e002a */
[----:B------:R-:W-:-:S03]  /*50ed0*/  IADD3 R48, P1, PT, R49, R40, RZ ;  /* 0x0000002831307210 */ /* 0x000fc60007f3e0ff */
[----:B------:R-:W-:Y:S01]  /*50ee0*/  VIADD R45, R41, UR7 ;  /* 0x00000007292d7c36 */ /* 0x000fe20008000000 */
[----:B------:R-:W-:Y:S01]  /*50ef0*/  IADD3 R43, PT, PT, R43, UR9, RZ ;  /* 0x000000092b2b7c10 */ /* 0x000fe2000fffe0ff */
[----:B------:R-:W-:Y:S02]  /*50f00*/  IMAD.MOV.U32 R39, RZ, RZ, RZ ;  /* 0x000000ffff277224 */ /* 0x000fe400078e00ff */
[----:B------:R-:W-:Y:S01]  /*50f10*/  IMAD.X R49, RZ, RZ, RZ, P1 ;  /* 0x000000ffff317224 */ /* 0x000fe200008e06ff */
[----:B------:R-:W-:Y:S01]  /*50f20*/  IADD3 R44, P0, PT, R45, R42, RZ ;  /* 0x0000002a2d2c7210 */ /* 0x000fe20007f1e0ff */
[----:B------:R-:W-:-:S04]  /*50f30*/  IMAD.WIDE.U32 R40, R24, R3, R38 ;  /* 0x0000000318287225 */ /* 0x000fc800078e0026 */
[----:B------:R-:W-:Y:S02]  /*50f40*/  IMAD.MOV.U32 R38, RZ, RZ, R46 ;  /* 0x000000ffff267224 */ /* 0x000fe400078e002e */
[----:B------:R-:W-:Y:S01]  /*50f50*/  IMAD.X R45, RZ, RZ, RZ, P0 ;  /* 0x000000ffff2d7224 */ /* 0x000fe200000e06ff */
[----:B------:R-:W-:Y:S01]  /*50f60*/  IADD3 R42, P0, PT, R40, R43, RZ ;  /* 0x0000002b282a7210 */ /* 0x000fe20007f1e0ff */
[----:B------:R-:W-:-:S04]  /*50f70*/  IMAD.WIDE.U32 R38, R7, R33, R38 ;  /* 0x0000002107267225 */ /* 0x000fc800078e0026 */
        /* <DEDUP_REMOVED lines=10> */
[----:B------:R-:W-:Y:S01]  /*51020*/  IADD3 R43, PT, PT, R43, UR10, RZ ;  /* 0x0000000a2b2b7c10 */ /* 0x000fe2000fffe0ff */
[----:B------:R-:W-:Y:S01]  /*51030*/  IMAD.WIDE.U32 R46, R23, UR17, R50 ;  /* 0x00000011172e7c25 */ /* 0x000fe2000f8e0032 */
[----:B------:R-:W-:-:S03]  /*51040*/  IADD3 R40, P1, PT, R45, R42, RZ ;  /* 0x0000002a2d287210 */ /* 0x000fc60007f3e0ff */
[----:B------:R-:W-:Y:S01]  /*51050*/  IMAD.X R45, RZ, RZ, RZ, P0 ;  /* 0x000000ffff2d7224 */ /* 0x000fe200000e06ff */
[----:B------:R-:W-:Y:S01]  /*51060*/  IADD3 R42, P0, PT, R41, R43, RZ ;  /* 0x0000002b292a7210 */ /* 0x000fe20007f1e0ff */
[----:B------:R-:W-:Y:S01]  /*51070*/  IMAD.X R41, RZ, RZ, RZ, P1 ;  /* 0x000000ffff297224 */ /* 0x000fe200008e06ff */
[----:B------:R-:W-:Y:S01]  /*51080*/  IADD3 R3, PT, PT, R2, R47, RZ ;  /* 0x0000002f02037210 */ /* 0x000fe20007ffe0ff */
[----:B------:R-:W-:Y:S01]  /*51090*/  IMAD R22, R46, UR13, RZ ;  /* 0x0000000d2e167c24 */ /* 0x000fe2000f8e02ff */
[----:B------:R-:W-:Y:S01]  /*510a0*/  IADD3.X R43, PT, PT, RZ, RZ, RZ, P0, !PT ;  /* 0x000000ffff2b7210 */ /* 0x000fe200007fe4ff */
[----:B------:R-:W-:Y:S02]  /*510b0*/  IMAD.MOV.U32 R47, RZ, RZ, RZ ;  /* 0x000000ffff2f7224 */ /* 0x000fe400078e00ff */
[----:B------:R-:W-:-:S04]  /*510c0*/  IMAD.WIDE.U32 R44, R16, R27, R44 ;  /* 0x0000001b102c7225 */ /* 0x000fc800078e002c */
[----:B------:R-:W-:-:S04]  /*510d0*/  IMAD.WIDE.U32 R40, R11, R21, R40 ;  /* 0x000000150b287225 */ /* 0x000fc800078e0028 */
[----:B------:R-:W-:-:S04]  /*510e0*/  IMAD.WIDE.U32 R48, R7, R31, R48 ;  /* 0x0000001f07307225 */ /* 0x000fc800078e0030 */
[----:B------:R-:W-:-:S04]  /*510f0*/  IMAD.HI.U32 R37, R22, UR16, R46 ;  /* 0x0000001016257c27 */ /* 0x000fc8000f8e002e */
[----:B------:R-:W-:Y:S01]  /*51100*/  VIADD R47, R45, UR7 ;  /* 0x000000072d2f7c36 */ /* 0x000fe20008000000 */
[----:B------:R-:W-:Y:S01]  /*51110*/  IADD3 R45, PT, PT, R41, UR9, RZ ;  /* 0x00000009292d7c10 */ /* 0x000fe2000fffe0ff */
[----:B------:R-:W-:Y:S02]  /*51120*/  VIADD R51, R49, UR5 ;  /* 0x0000000531337c36 */ /* 0x000fe40008000000 */
[----:B------:R-:W-:Y:S02]  /*51130*/  HFMA2 R41, -RZ, RZ, 0, 0 ;  /* 0x00000000ff297431 */ /* 0x000fe400000001ff */
[----:B------:R-:W-:Y:S01]  /*51140*/  IMAD.WIDE.U32 R42, R24, R20, R42 ;  /* 0x00000014182a7225 */ /* 0x000fe200078e002a */
[----:B------:R-:W-:Y:S02]  /*51150*/  IADD3 R46, P1, PT, R47, R40, RZ ;  /* 0x000000282f2e7210 */ /* 0x000fe40007f3e0ff */
[----:B------:R-:W-:Y:S01]  /*51160*/  IADD3 R50, P0, PT, R51, R44, RZ ;  /* 0x0000002c33327210 */ /* 0x000fe20007f1e0ff */
[----:B------:R-:W-:-:S02]  /*51170*/  IMAD.MOV.U32 R40, RZ, RZ, R48 ;  /* 0x000000ffff287224 */ /* 0x000fc400078e0030 */
[----:B------:R-:W-:Y:S02]  /*51180*/  IMAD.X R47, RZ, RZ, RZ, P1 ;  /* 0x000000ffff2f7224 */ /* 0x000fe400008e06ff */
[----:B------:R-:W-:Y:S01]  /*51190*/  IMAD.X R51, RZ, RZ, RZ, P0 ;  /* 0x000000ffff337224 */ /* 0x000fe200000e06ff */
[----:B------:R-:W-:Y:S01]  /*511a0*/  IADD3 R44, P0, PT, R42, R45, RZ ;  /* 0x0000002d2a2c7210 */ /* 0x000fe20007f1e0ff */
[----:B------:R-:W-:-:S03]  /*511b0*/  IMAD.WIDE.U32 R40, R18, R33, R40 ;  /* 0x0000002112287225 */ /* 0x000fc600078e0028 */
[----:B------:R-:W-:Y:S01]  /*511c0*/  IADD3.X R45, PT, PT, RZ, RZ, RZ, P0, !PT ;  /* 0x000000ffff2d7210 */ /* 0x000fe200007fe4ff */
[----:B------:R-:W-:Y:S01]  /*511d0*/  IMAD.WIDE.U32 R48, R7, R29, R50 ;  /* 0x0000001d07307225 */ /* 0x000fe200078e0032 */
[----:B------:R-:W-:-:S03]  /*511e0*/  IADD3 R50, P2, PT, R3, R14, RZ ;  /* 0x0000000e03327210 */ /* 0x000fc60007f5e0ff */
[----:B------:R-:W-:Y:S02]  /*511f0*/  VIADD R15, R41, UR4 ;  /* 0x00000004290f7c36 */ /* 0x000fe40008000000 */
[----:B------:R-:W-:-:S03]  /*51200*/  IMAD.WIDE.U32 R46, R16, R25, R46 ;  /* 0x00000019102e7225 */ /* 0x000fc600078e002e */
[----:B------:R-:W-:Y:S01]  /*51210*/  IADD3 R48, P0, PT, R15, R48, RZ ;  /* 0x000000300f307210 */ /* 0x000fe20007f1e0ff */
[----:B------:R-:W-:Y:S02]  /*51220*/  VIADD R49, R49, UR6 ;  /* 0x0000000631317c36 */ /* 0x000fe40008000000 */
[----:B------:R-:W-:-:S03]  /*51230*/  IMAD.WIDE.U32 R44, R11, R19, R44 ;  /* 0x000000130b2c7225 */ /* 0x000fc600078e002c */
[----:B------:R-:W-:Y:S01]  /*51240*/  IADD3 R46, P1, PT, R49, R46, RZ ;  /* 0x0000002e312e7210 */ /* 0x000fe20007f3e0ff */
[----:B------:R-:W-:Y:S01]  /*51250*/  VIADD R15, R47, UR8 ;  /* 0x000000082f0f7c36 */ /* 0x000fe20008000000 */
[----:B------:R-:W-:Y:S01]  /*51260*/  IADD3.X R49, PT, PT, RZ, RZ, RZ, P0, !PT ;  /* 0x000000ffff317210 */ /* 0x000fe200007fe4ff */
[----:B------:R-:W-:Y:S02]  /*51270*/  VIADD R42, R45, UR10 ;  /* 0x0000000a2d2a7c36 */ /* 0x000fe40008000000 */
[----:B------:R-:W-:Y:S01]  /*51280*/  IMAD.X R47, RZ, RZ, RZ, P1 ;  /* 0x000000ffff2f7224 */ /* 0x000fe200008e06ff */
[----:B------:R-:W-:Y:S01]  /*51290*/  IADD3 R14, P0, PT, R15, R44, RZ ;  /* 0x0000002c0f0e7210 */ /* 0x000fe20007f1e0ff */
[----:B------:R-:W-:-:S03]  /*512a0*/  IMAD.WIDE.U32 R48, R18, R31, R48 ;  /* 0x0000001f12307225 */ /* 0x000fc600078e0030 */
[----:B------:R-:W-:Y:S01]  /*512b0*/  IADD3.X R15, PT, PT, RZ, RZ, RZ, P0, !PT ;  /* 0x000000ffff0f7210 */ /* 0x000fe200007fe4ff */
[----:B------:R-:W-:Y:S01]  /*512c0*/  IMAD.WIDE.U32 R44, R7, R27, R46 ;  /* 0x0000001b072c7225 */ /* 0x000fe200078e002e */
[----:B------:R-:W-:-:S03]  /*512d0*/  IADD3 R42, P0, PT, R43, R42, RZ ;  /* 0x0000002a2b2a7210 */ /* 0x000fc60007f1e0ff */
[----:B------:R-:W-:Y:S01]  /*512e0*/  VIADD R3, R49, UR5 ;  /* 0x0000000531037c36 */ /* 0x000fe20008000000 */
[----:B------:R-:W-:Y:S01]  /*512f0*/  IADD3 R45, PT, PT, R45, UR7, RZ ;  /* 0x000000072d2d7c10 */ /* 0x000fe2000fffe0ff */
[----:B------:R-:W-:Y:S02]  /*51300*/  IMAD.X R43, RZ, RZ, RZ, P0 ;  /* 0x000000ffff2b7224 */ /* 0x000fe400000e06ff */
[----:B------:R-:W-:Y:S01]  /*51310*/  IMAD.WIDE.U32 R14, R16, R21, R14 ;  /* 0x00000015100e7225 */ /* 0x000fe200078e000e */
[----:B------:R-:W-:Y:S02]  /*51320*/  IADD3 R44, P1, PT, R3, R44, RZ ;  /* 0x0000002c032c7210 */ /* 0x000fe40007f3e0ff */
[----:B------:R-:W-:Y:S01]  /*51330*/  IADD3 R3, PT, PT, R37, UR12, RZ ;  /* 0x0000000c25037c10 */ /* 0x000fe2000fffe0ff */
[----:B------:R-:W-:Y:S01]  /*51340*/  IMAD.WIDE.U32 R10, R24, R11, R42 ;  /* 0x0000000b180a7225 */ /* 0x000fe200078e002a */
[----:B------:R-:W-:-:S03]  /*51350*/  MOV R43, RZ ;  /* 0x000000ff002b7202 */ /* 0x000fc60000000f00 */
[----:B------:R-:W-:Y:S01]  /*51360*/  HFMA2 R37, -RZ, RZ, 0, 0 ;  /* 0x00000000ff257431 */ /* 0x000fe200000001ff */
[----:B------:R-:W-:Y:S01]  /*51370*/  IADD3 R46, P0, PT, R45, R14, RZ ;  /* 0x0000000e2d2e7210 */ /* 0x000fe20007f1e0ff */
[----:B------:R-:W-:Y:S02]  /*51380*/  IMAD.MOV.U32 R42, RZ, RZ, R48 ;  /* 0x000000ffff2a7224 */ /* 0x000fe400078e0030 */
[----:B------:R-:W-:Y:S02]  /*51390*/  VIADD R35, R15, UR9 ;  /* 0x000000090f237c36 */ /* 0x000fe40008000000 */
[----:B------:R-:W-:Y:S02]  /*513a0*/  IMAD.X R45, RZ, RZ, RZ, P1 ;  /* 0x000000ffff2d7224 */ /* 0x000fe400008e06ff */
[----:B------:R-:W-:Y:S02]  /*513b0*/  IMAD.X R51, RZ, RZ, RZ, P2 ;  /* 0x000000ffff337224 */ /* 0x000fe400010e06ff */
[----:B------:R-:W-:-:S04]  /*513c0*/  IMAD.WIDE.U32 R42, R12, R33, R42 ;  /* 0x000000210c2a7225 */ /* 0x000fc800078e002a */
[----:B------:R-:W-:Y:S02]  /*513d0*/  IMAD.X R47, RZ, RZ, RZ, P0 ;  /* 0x000000ffff2f7224 */ /* 0x000fe400000e06ff */
[----:B------:R-:W-:Y:S01]  /*513e0*/  IMAD.WIDE.U32 R14, R18, R29, R44 ;  /* 0x0000001d120e7225 */ /* 0x000fe200078e002c */
[----:B------:R-:W-:-:S03]  /*513f0*/  IADD3 R44, P0, PT, R10, R35, RZ ;  /* 0x000000230a2c7210 */ /* 0x000fc60007f1e0ff */
[----:B------:R-:W-:Y:S01]  /*51400*/  IMAD.WIDE.U32 R48, R23, UR18, R50 ;  /* 0x0000001217307c25 */ /* 0x000fe2000f8e0032 */
[----:B------:R-:W-:-:S03]  /*51410*/  IADD3 R15, PT, PT, R15, UR6, RZ ;  /* 0x000000060f0f7c10 */ /* 0x000fc6000fffe0ff */
[----:B------:R-:W-:Y:S02]  /*51420*/  VIADD R51, R43, UR4 ;  /* 0x000000042b337c36 */ /* 0x000fe40008000000 */
[----:B------:R-:W-:-:S03]  /*51430*/  IMAD.WIDE.U32 R46, R7, R25, R46 ;  /* 0x00000019072e7225 */ /* 0x000fc600078e002e */
[----:B------:R-:W-:Y:S01]  /*51440*/  IADD3 R50, P1, PT, R51, R14, RZ ;  /* 0x0000000e33327210 */ /* 0x000fe20007f3e0ff */
[----:B------:R-:W-:Y:S01]  /*51450*/  IMAD.X R45, RZ, RZ, RZ, P0 ;  /* 0x000000ffff2d7224 */ /* 0x000fe200000e06ff */
[----:B------:R-:W-:Y:S01]  /*51460*/  IADD3 R14, P3, PT, R3, R48, RZ ;  /* 0x00000030030e7210 */ /* 0x000fe20007f7e0ff */
[----:B------:R-:W-:Y:S01]  /*51470*/  VIADD R47, R47, UR8 ;  /* 0x000000082f2f7c36 */ /* 0x000fe20008000000 */
[----:B------:R-:W-:Y:S01]  /*51480*/  IADD3 R48, P0, PT, R15, R46, RZ ;  /* 0x0000002e0f307210 */ /* 0x000fe20007f1e0ff */
[----:B------:R-:W-:Y:S01]  /*51490*/  IMAD.WIDE.U32 R44, R16, R19, R44 ;  /* 0x00000013102c7225 */ /* 0x000fe200078e002c */
[----:B------:R-:W-:-:S03]  /*514a0*/  IADD3.X R51, PT, PT, RZ, RZ, RZ, P1, !PT ;  /* 0x000000ffff337210 */ /* 0x000fc60000ffe4ff */
[----:B------:R-:W-:Y:S02]  /*514b0*/  IMAD.IADD R3, R6, 0x1, R49 ;  /* 0x0000000106037824 */ /* 0x000fe400078e0231 */
[----:B------:R-:W-:Y:S01]  /*514c0*/  IMAD.X R49, RZ, RZ, RZ, P0 ;  /* 0x000000ffff317224 */ /* 0x000fe200000e06ff */
[----:B------:R-:W-:Y:S01]  /*514d0*/  IADD3 R44, P0, PT, R47, R44, RZ ;  /* 0x0000002c2f2c7210 */ /* 0x000fe20007f1e0ff */
[----:B------:R-:W-:Y:S01]  /*514e0*/  IMAD.WIDE.U32 R50, R12, R31, R50 ;  /* 0x0000001f0c327225 */ /* 0x000fe200078e0032 */
[----:B------:R-:W-:-:S03]  /*514f0*/  IADD3 R47, PT, PT, R45, UR10, RZ ;  /* 0x0000000a2d2f7c10 */ /* 0x000fc6000fffe0ff */
[----:B------:R-:W-:Y:S01]  /*51500*/  IMAD.WIDE.U32 R48, R18, R27, R48 ;  /* 0x0000001b12307225 */ /* 0x000fe200078e0030 */
[----:B------:R-:W-:-:S03]  /*51510*/  IADD3 R46, P1, PT, R11, R47, RZ ;  /* 0x0000002f0b2e7210 */ /* 0x000fc60007f3e0ff */
[----:B------:R-:W-:Y:S01]  /*51520*/  IMAD.X R45, RZ, RZ, RZ, P0 ;  /* 0x000000ffff2d7224 */ /* 0x000fe200000e06ff */
[----:B------:R-:W-:Y:S01]  /*51530*/  IADD3 R49, PT, PT, R49, UR7, RZ ;  /* 0x0000000731317c10 */ /* 0x000fe2000fffe0ff */
[----:B------:R-:W-:Y:S01]  /*51540*/  VIADD R53, R51, UR5 ;  /* 0x0000000533357c36 */ /* 0x000fe20008000000 */
[----:B------:R-:W-:Y:S01]  /*51550*/  IADD3 R10, P0, PT, R3, R36, RZ ;  /* 0x00000024030a7210 */ /* 0x000fe20007f1e0ff */
[----:B------:R-:W-:-:S03]  /*51560*/  IMAD.WIDE.U32 R44, R7, R21, R44 ;  /* 0x00000015072c7225 */ /* 0x000fc600078e002c */
[----:B------:R-:W-:Y:S01]  /*51570*/  IADD3 R52, P2, PT, R53, R48, RZ ;  /* 0x0000003035347210 */ /* 0x000fe20007f5e0ff */
[----:B------:R-:W-:Y:S01]  /*51580*/  IMAD.X R47, RZ, RZ, RZ, P1 ;  /* 0x000000ffff2f7224 */ /* 0x000fe200008e06ff */
[----:B------:R-:W-:Y:S01]  /*51590*/  IADD3 R48, P1, PT, R49, R44, RZ ;  /* 0x0000002c31307210 */ /* 0x000fe20007f3e0ff */
[----:B------:R-:W-:Y:S01]  /*515a0*/  IMAD.MOV.U32 R36, RZ, RZ, R50 ;  /* 0x000000ffff247224 */ /* 0x000fe200078e0032 */
[----:B------:R-:W-:Y:S01]  /*515b0*/  IADD3 R45, PT, PT, R45, UR9, RZ ;  /* 0x000000092d2d7c10 */ /* 0x000fe2000fffe0ff */
[----:B------:R-:W-:-:S04]  /*515c0*/  IMAD.WIDE.U32 R46, R24, R16, R46 ;  /* 0x00000010182e7225 */ /* 0x000fc800078e002e */
[----:B------:R-:W-:-:S04]  /*515d0*/  IMAD.WIDE.U32 R36, R0, R33, R36 ;  /* 0x0000002100247225 */ /* 0x000fc800078e0024 */
[----:B------:R-:W-:Y:S02]  /*515e0*/  IMAD.X R53, RZ, RZ, RZ, P2 ;  /* 0x000000ffff357224 */ /* 0x000fe400010e06ff */
[----:B------:R-:W-:Y:S01]  /*515f0*/  IMAD.X R49, RZ, RZ, RZ, P1 ;  /* 0x000000ffff317224 */ /* 0x000fe200008e06ff */
[----:B------:R-:W-:Y:S01]  /*51600*/  IADD3 R44, P1, PT, R46, R45, RZ ;  /* 0x0000002d2e2c7210 */ /* 0x000fe20007f3e0ff */
[----:B------:R-:W-:-:S04]  /*51610*/  IMAD.WIDE.U32 R50, R12, R29, R52 ;  /* 0x0000001d0c327225 */ /* 0x000fc800078e0034 */
[----:B------:R-:W-:Y:S01]  /*51620*/  VIADD R3, R37, UR4 ;  /* 0x0000000425037c36 */ /* 0x000fe20008000000 */
[----:B------:R-:W-:Y:S01]  /*51630*/  IADD3 R11, PT, PT, R51, UR6, RZ ;  /* 0x00000006330b7c10 */ /* 0x000fe2000fffe0ff */
[----:B------:R-:W-:Y:S02]  /*51640*/  IMAD.X R15, RZ, RZ, RZ, P3 ;  /* 0x000000ffff0f7224 */ /* 0x000fe400018e06ff */
[----:B------:R-:W-:Y:S01]  /*51650*/  IMAD.WIDE.U32 R48, R18, R25, R48 ;  /* 0x0000001912307225 */ /* 0x000fe200078e0030 */
[----:B------:R-:W-:Y:S02]  /*51660*/  IADD3 R50, P2, PT, R3, R50, RZ ;  /* 0x0000003203327210 */ /* 0x000fe40007f5e0ff */
[----:B------:R-:W-:Y:S01]  /*51670*/  MOV R3, RZ ;  /* 0x000000ff00037202 */ /* 0x000fe20000000f00 */
[----:B------:R-:W-:Y:S01]  /*51680*/  IMAD.X R45, RZ, RZ, RZ, P1 ;  /* 0x000000ffff2d7224 */ /* 0x000fe200008e06ff */
[----:B------:R-:W-:Y:S01]  /*51690*/  IADD3 R48, P1, PT, R11, R48, RZ ;  /* 0x000000300b307210 */ /* 0x000fe20007f3e0ff */
[----:B------:R-:W-:Y:S01]  /*516a0*/  IMAD.WIDE.U32 R52, R22, UR17, R14 ;  /* 0x0000001116347c25 */ /* 0x000fe2000f8e000e */
[----:B------:R-:W-:-:S03]  /*516b0*/  IADD3.X R11, PT, PT, RZ, RZ, RZ, P0, !PT ;  /* 0x000000ffff0b7210 */ /* 0x000fc600007fe4ff */
[----:B------:R-:W-:Y:S01]  /*516c0*/  VIADD R49, R49, UR8 ;  /* 0x0000000831317c36 */ /* 0x000fe20008000000 */
[----:B------:R-:W-:Y:S01]  /*516d0*/  IADD3 R55, PT, PT, R2, R53, RZ ;  /* 0x0000003502377210 */ /* 0x000fe20007ffe0ff */
[----:B------:R-:W-:-:S04]  /*516e0*/  IMAD.WIDE.U32 R14, R7, R19, R44 ;  /* 0x00000013070e7225 */ /* 0x000fc800078e002c */
[----:B------:R-:W-:Y:S01]  /*516f0*/  IMAD.X R51, RZ, RZ, RZ, P2 ;  /* 0x000000ffff337224 */ /* 0x000fe200010e06ff */
[----:B------:R-:W-:Y:S01]  /*51700*/  IADD3 R46, P2, PT, R49, R14, RZ ;  /* 0x0000000e312e7210 */ /* 0x000fe20007f5e0ff */
[----:B------:R-:W-:Y:S01]  /*51710*/  IMAD R20, R52, UR13, RZ ;  /* 0x0000000d34147c24 */ /* 0x000fe2000f8e02ff */
[----:B------:R-:W-:Y:S01]  /*51720*/  IADD3 R15, PT, PT, R15, UR10, RZ ;  /* 0x0000000a0f0f7c10 */ /* 0x000fe2000fffe0ff */
[----:B------:R-:W-:Y:S02]  /*51730*/  IMAD.MOV.U32 R53, RZ, RZ, RZ ;  /* 0x000000ffff357224 */ /* 0x000fe400078e00ff */
[----:B------:R-:W-:Y:S01]  /*51740*/  IMAD.X R49, RZ, RZ, RZ, P1 ;  /* 0x000000ffff317224 */ /* 0x000fe200008e06ff */
[----:B------:R-:W-:Y:S01]  /*51750*/  IADD3 R14, P1, PT, R47, R15, RZ ;  /* 0x0000000f2f0e7210 */ /* 0x000fe20007f3e0ff */
[----:B------:R-:W-:-:S04]  /*51760*/  IMAD.WIDE.U32 R44, R0, R31, R50 ;  /* 0x0000001f002c7225 */ /* 0x000fc800078e0032 */
[----:B------:R-:W-:Y:S02]  /*51770*/  IMAD.X R47, RZ, RZ, RZ, P2 ;  /* 0x000000ffff2f7224 */ /* 0x000fe400010e06ff */
[----:B------:R-:W-:Y:S01]  /*51780*/  IMAD.HI.U32 R57, R20, UR16, R52 ;  /* 0x0000001014397c27 */ /* 0x000fe2000f8e0034 */
[----:B------:R-:W-:-:S03]  /*51790*/  IADD3 R53, PT, PT, R45, UR5, RZ ;  /* 0x000000052d357c10 */ /* 0x000fc6000fffe0ff */
[----:B------:R-:W-:-:S04]  /*517a0*/  IMAD.WIDE.U32 R48, R12, R27, R48 ;  /* 0x0000001b0c307225 */ /* 0x000fc800078e0030 */
[----:B------:R-:W-:Y:S01]  /*517b0*/  IMAD.X R15, RZ, RZ, RZ, P1 ;  /* 0x000000ffff0f7224 */ /* 0x000fe200008e06ff */
[----:B------:R-:W-:Y:S01]  /*517c0*/  IADD3 R52, P2, PT, R53, R48, RZ ;  /* 0x0000003035347210 */ /* 0x000fe20007f5e0ff */
[----:B------:R-:W-:-:S04]  /*517d0*/  IMAD.WIDE.U32 R46, R18, R21, R46 ;  /* 0x00000015122e7225 */ /* 0x000fc800078e002e */
[----:B------:R-:W-:Y:S02]  /*517e0*/  VIADD R49, R49, UR7 ;  /* 0x0000000731317c36 */ /* 0x000fe40008000000 */
[----:B------:R-:W-:-:S03]  /*517f0*/  IMAD.WIDE.U32 R14, R24, R7, R14 ;  /* 0x00000007180e7225 */ /* 0x000fc600078e000e */
[----:B------:R-:W-:Y:S01]  /*51800*/  IADD3 R50, P1, PT, R49, R46, RZ ;  /* 0x0000002e31327210 */ /* 0x000fe20007f3e0ff */
[----:B------:R-:W-:Y:S02]  /*51810*/  VIADD R47, R47, UR9 ;  /* 0x000000092f2f7c36 */ /* 0x000fe40008000000 */
[----:B------:R-:W-:Y:S02]  /*51820*/  IMAD.X R53, RZ, RZ, RZ, P2 ;  /* 0x000000ffff357224 */ /* 0x000fe400010e06ff */
[----:B------:R-:W-:Y:S01]  /*51830*/  IMAD.WIDE.U32 R10, R23, UR19, R10 ;  /* 0x00000013170a7c25 */ /* 0x000fe2000f8e000a */
[----:B------:R-:W-:-:S03]  /*51840*/  IADD3 R48, P0, PT, R14, R47, RZ ;  /* 0x0000002f0e307210 */ /* 0x000fc60007f1e0ff */
[----:B------:R-:W-:Y:S01]  /*51850*/  IMAD.X R51, RZ, RZ, RZ, P1 ;  /* 0x000000ffff337224 */ /* 0x000fe200008e06ff */
[----:B------:R-:W-:Y:S01]  /*51860*/  IADD3.X R49, PT, PT, RZ, RZ, RZ, P0, !PT ;  /* 0x000000ffff317210 */ /* 0x000fe200007fe4ff */
[----:B------:R-:W-:Y:S01]  /*51870*/  IMAD.WIDE.U32 R46, R0, R29, R52 ;  /* 0x0000001d002e7225 */ /* 0x000fe200078e0034 */
[----:B------:R-:W-:-:S03]  /*51880*/  IADD3 R54, P1, PT, R55, R10, RZ ;  /* 0x0000000a37367210 */ /* 0x000fc60007f3e0ff */
[----:B------:R-:W-:Y:S02]  /*51890*/  IMAD.IADD R7, R3, 0x1, R11 ;  /* 0x0000000103077824 */ /* 0x000fe400078e020b */
[----:B------:R-:W-:-:S04]  /*518a0*/  IMAD.WIDE.U32 R10, R12, R25, R50 ;  /* 0x000000190c0a7225 */ /* 0x000fc800078e0032 */
[----:B------:R-:W-:Y:S01]  /*518b0*/  VIADD R53, R47, UR6 ;  /* 0x000000062f357c36 */ /* 0x000fe20008000000 */
[----:B------:R-:W-:Y:S01]  /*518c0*/  IADD3 R51, PT, PT, R11, UR8, RZ ;  /* 0x000000080b337c10 */ /* 0x000fe2000fffe0ff */
[----:B------:R-:W-:-:S03]  /*518d0*/  IMAD.WIDE.U32 R48, R18, R19, R48 ;  /* 0x0000001312307225 */ /* 0x000fc600078e0030 */
[----:B------:R-:W-:Y:S01]  /*518e0*/  IADD3 R52, P2, PT, R53, R10, RZ ;  /* 0x0000000a35347210 */ /* 0x000fe20007f5e0ff */
[----:B------:R-:W-:Y:S01]  /*518f0*/  VIADD R14, R49, UR10 ;  /* 0x0000000a310e7c36 */ /* 0x000fe20008000000 */
[----:B------:R-:W0:Y:S01]  /*51900*/  LDC.64 R10, c[0x3][0x10] ;  /* 0x00c00400ff0a7b82 */ /* 0x000e220000000a00 */
[----:B------:R-:W-:Y:S01]  /*51910*/  IMAD.X R55, RZ, RZ, RZ, P1 ;  /* 0x000000ffff377224 */ /* 0x000fe200008e06ff */
[----:B------:R-:W-:Y:S01]  /*51920*/  IADD3 R50, P1, PT, R51, R48, RZ ;  /* 0x0000003033327210 */ /* 0x000fe20007f3e0ff */
[----:B------:R-:W-:Y:S01]  /*51930*/  VIADD R57, R57, UR12 ;  /* 0x0000000c39397c36 */ /* 0x000fe20008000000 */
[----:B------:R-:W-:Y:S01]  /*51940*/  IADD3.X R53, PT, PT, RZ, RZ, RZ, P2, !PT ;  /* 0x000000ffff357210 */ /* 0x000fe200017fe4ff */
[----:B------:R-:W-:Y:S01]  /*51950*/  IMAD.WIDE.U32 R54, R22, UR18, R54 ;  /* 0x0000001216367c25 */ /* 0x000fe2000f8e0036 */
[----:B------:R-:W-:-:S03]  /*51960*/  IADD3 R14, P0, PT, R15, R14, RZ ;  /* 0x0000000e0f0e7210 */ /* 0x000fc60007f1e0ff */
[----:B------:R-:W-:Y:S01]  /*51970*/  IMAD.X R51, RZ, RZ, RZ, P1 ;  /* 0x000000ffff337224 */ /* 0x000fe200008e06ff */
[----:B------:R-:W-:Y:S01]  /*51980*/  IADD3.X R15, PT, PT, RZ, RZ, RZ, P0, !PT ;  /* 0x000000ffff0f7210 */ /* 0x000fe200007fe4ff */
[----:B------:R-:W-:Y:S01]  /*51990*/  IMAD.WIDE.U32 R48, R0, R27, R52 ;  /* 0x0000001b00307225 */ /* 0x000fe200078e0034 */
[----:B------:R-:W-:Y:S02]  /*519a0*/  IADD3 R52, P0, PT, R7, R38, RZ ;  /* 0x0000002607347210 */ /* 0x000fe40007f1e0ff */
[----:B------:R-:W-:Y:S01]  /*519b0*/  IADD3 R56, P2, PT, R57, R54, RZ ;  /* 0x0000003639387210 */ /* 0x000fe20007f5e0ff */
[----:B------:R-:W-:Y:S01]  /*519c0*/  IMAD.WIDE.U32 R38, R12, R21, R50 ;  /* 0x000000150c267225 */ /* 0x000fe200078e0032 */
[----:B------:R-:W-:-:S03]  /*519d0*/  IADD3.X R53, PT, PT, RZ, RZ, RZ, P0, !PT ;  /* 0x000000ffff357210 */ /* 0x000fc600007fe4ff */
[----:B------:R-:W-:Y:S02]  /*519e0*/  VIADD R7, R49, UR7 ;  /* 0x0000000731077c36 */ /* 0x000fe40008000000 */
[----:B------:R-:W-:-:S03]  /*519f0*/  IMAD.WIDE.U32 R14, R24, R18, R14 ;  /* 0x00000012180e7225 */ /* 0x000fc600078e000e */
[----:B------:R-:W-:Y:S01]  /*51a00*/  IADD3 R38, P0, PT, R7, R38, RZ ;  /* 0x0000002607267210 */ /* 0x000fe20007f1e0ff */
[----:B------:R-:W-:Y:S02]  /*51a10*/  VIADD R51, R39, UR9 ;  /* 0x0000000927337c36 */ /* 0x000fe40008000000 */
[----:B------:R-:W-:Y:S01]  /*51a20*/  IMAD.IADD R55, R6, 0x1, R55 ;  /* 0x0000000106377824 */ /* 0x000fe200078e0237 */
[----:B------:R-:W-:Y:S01]  /*51a30*/  IADD3.X R39, PT, PT, RZ, RZ, RZ, P0, !PT ;  /* 0x000000ffff277210 */ /* 0x000fe200007fe4ff */
[----:B0-----:R-:W-:Y:S01]  /*51a40*/  IMAD.WIDE.U32 R52, R23, R10, R52 ;  /* 0x0000000a17347225 */ /* 0x001fe200078e0034 */
[----:B------:R-:W-:-:S03]  /*51a50*/  IADD3 R50, P0, PT, R14, R51, RZ ;  /* 0x000000330e327210 */ /* 0x000fc60007f1e0ff */
[----:B------:R-:W-:Y:S01]  /*51a60*/  IMAD.MOV.U32 R7, RZ, RZ, RZ ;  /* 0x000000ffff077224 */ /* 0x000fe200078e00ff */
[----:B------:R-:W-:Y:S01]  /*51a70*/  IADD3 R54, P1, PT, R55, R52, RZ ;  /* 0x0000003437367210 */ /* 0x000fe20007f3e0ff */
[----:B------:R-:W-:Y:S02]  /*51a80*/  IMAD.X R51, RZ, RZ, RZ, P0 ;  /* 0x000000ffff337224 */ /* 0x000fe400000e06ff */
[----:B------:R-:W-:Y:S02]  /*51a90*/  IMAD.X R57, RZ, RZ, RZ, P2 ;  /* 0x000000ffff397224 */ /* 0x000fe400010e06ff */
[----:B------:R-:W-:-:S04]  /*51aa0*/  IMAD.WIDE.U32 R38, R0, R25, R38 ;  /* 0x0000001900267225 */ /* 0x000fc800078e0026 */
[----:B------:R-:W-:Y:S01]  /*51ab0*/  IMAD.IADD R53, R7, 0x1, R53 ;  /* 0x0000000107357824 */ /* 0x000fe200078e0235 */
[----:B------:R-:W-:Y:S01]  /*51ac0*/  IADD3 R41, PT, PT, R39, UR8, RZ ;  /* 0x0000000827297c10 */ /* 0x000fe2000fffe0ff */
[----:B------:R-:W-:-:S03]  /*51ad0*/  IMAD.WIDE.U32 R50, R12, R19, R50 ;  /* 0x000000130c327225 */ /* 0x000fc600078e0032 */
[----:B------:R-:W-:Y:S01]  /*51ae0*/  IADD3 R52, P2, PT, R53, R40, RZ ;  /* 0x0000002835347210 */ /* 0x000fe20007f5e0ff */
[----:B------:R-:W-:-:S04]  /*51af0*/  IMAD.WIDE.U32 R56, R20, UR17, R56 ;  /* 0x0000001114387c25 */ /* 0x000fc8000f8e0038 */
[----:B------:R-:W-:Y:S01]  /*51b00*/  VIADD R51, R51, UR10 ;  /* 0x0000000a33337c36 */ /* 0x000fe20008000000 */
[----:B------:R-:W-:Y:S01]  /*51b10*/  IADD3 R25, PT, PT, R2, R57, RZ ;  /* 0x0000003902197210 */ /* 0x000fe20007ffe0ff */
[----:B------:R-:W-:Y:S01]  /*51b20*/  IMAD.X R55, RZ, RZ, RZ, P1 ;  /* 0x000000ffff377224 */ /* 0x000fe200008e06ff */
[----:B------:R-:W-:Y:S01]  /*51b30*/  IADD3 R40, P1, PT, R41, R50, RZ ;  /* 0x0000003229287210 */ /* 0x000fe20007f3e0ff */
[----:B------:R-:W-:Y:S01]  /*51b40*/  IMAD R18, R56, UR13, RZ ;  /* 0x0000000d38127c24 */ /* 0x000fe2000f8e02ff */
[----:B------:R-:W-:Y:S01]  /*51b50*/  IADD3 R50, P0, PT, R15, R51, RZ ;  /* 0x000000330f327210 */ /* 0x000fe20007f1e0ff */
[----:B------:R-:W-:Y:S01]  /*51b60*/  IMAD.MOV.U32 R57, RZ, RZ, RZ ;  /* 0x000000ffff397224 */ /* 0x000fe200078e00ff */
[----:B------:R-:W0:Y:S01]  /*51b70*/  LDC.64 R14, c[0x3][0x18] ;  /* 0x00c00600ff0e7b82 */ /* 0x000e220000000a00 */
[----:B------:R-:W-:Y:S01]  /*51b80*/  IMAD.WIDE.U32 R54, R22, UR19, R54 ;  /* 0x0000001316367c25 */ /* 0x000fe2000f8e0036 */
[----:B------:R-:W-:-:S03]  /*51b90*/  IADD3.X R41, PT, PT, RZ, RZ, RZ, P1, !PT ;  /* 0x000000ffff297210 */ /* 0x000fc60000ffe4ff */
[----:B------:R-:W-:Y:S01]  /*51ba0*/  IMAD.X R53, RZ, RZ, RZ, P2 ;  /* 0x000000ffff357224 */ /* 0x000fe200010e06ff */
[----:B------:R-:W-:Y:S01]  /*51bb0*/  IADD3 R55, PT, PT, R3, R55, RZ ;  /* 0x0000003703377210 */ /* 0x000fe20007ffe0ff */
[----:B------:R-:W-:Y:S01]  /*51bc0*/  IMAD.HI.U32 R59, R18, UR16, R56 ;  /* 0x00000010123b7c27 */ /* 0x000fe2000f8e0038 */
[----:B------:R-:W-:-:S03]  /*51bd0*/  IADD3 R56, P3, PT, R25, R54, RZ ;  /* 0x0000003619387210 */ /* 0x000fc60007f7e0ff */
[----:B------:R-:W-:-:S04]  /*51be0*/  IMAD.WIDE.U32 R52, R23, R11, R52 ;  /* 0x0000000b17347225 */ /* 0x000fc800078e0034 */
[----:B------:R-:W-:Y:S01]  /*51bf0*/  IMAD.MOV.U32 R16, RZ, RZ, RZ ;  /* 0x000000ffff107224 */ /* 0x000fe200078e00ff */
[----:B------:R-:W-:Y:S01]  /*51c00*/  IADD3 R54, P1, PT, R55, R52, RZ ;  /* 0x0000003437367210 */ /* 0x000fe20007f3e0ff */
        /* <DEDUP_REMOVED lines=15> */
[----:B------:R-:W-:Y:S01]  /*51d00*/  IADD3 R21, PT, PT, R41, UR9, RZ ;  /* 0x0000000929157c10 */ /* 0x000fe2000fffe0ff */
[----:B0-----:R-:W-:-:S04]  /*51d10*/  IMAD.WIDE.U32 R52, R23, R14, R52 ;  /* 0x0000000e17347225 */ /* 0x001fc800078e0034 */
[----:B------:R-:W-:-:S04]  /*51d20*/  IMAD.WIDE.U32 R50, R24, R12, R50 ;  /* 0x0000000c18327225 */ /* 0x000fc800078e0032 */
[----:B------:R-:W-:Y:S01]  /*51d30*/  IMAD.X R57, RZ, RZ, RZ, P1 ;  /* 0x000000ffff397224 */ /* 0x000fe200008e06ff */
[----:B------:R-:W-:Y:S01]  /*51d40*/  IADD3 R54, P1, PT, R43, R52, RZ ;  /* 0x000000342b367210 */ /* 0x000fe20007f3e0ff */
[----:B------:R-:W-:Y:S01]  /*51d50*/  IMAD.MOV.U32 R12, RZ, RZ, RZ ;  /* 0x000000ffff0c7224 */ /* 0x000fe200078e00ff */
[----:B------:R-:W-:Y:S01]  /*51d60*/  IADD3 R42, P0, PT, R50, R21, RZ ;  /* 0x00000015322a7210 */ /* 0x000fe20007f1e0ff */
[----:B------:R-:W-:-:S03]  /*51d70*/  IMAD.WIDE.U32 R58, R18, UR17, R58 ;  /* 0x00000011123a7c25 */ /* 0x000fc6000f8e003a */
[----:B------:R-:W-:Y:S01]  /*51d80*/  IADD3.X R43, PT, PT, RZ, RZ, RZ, P0, !PT ;  /* 0x000000ffff2b7210 */ /* 0x000fe200007fe4ff */
[----:B------:R-:W-:Y:S01]  /*51d90*/  IMAD.X R55, RZ, RZ, RZ, P1 ;  /* 0x000000ffff377224 */ /* 0x000fe200008e06ff */
[----:B------:R-:W-:Y:S01]  /*51da0*/  IADD3 R37, PT, PT, R12, R53, RZ ;  /* 0x000000350c257210 */ /* 0x000fe20007ffe0ff */
[----:B------:R-:W-:Y:S02]  /*51db0*/  IMAD.IADD R21, R2, 0x1, R59 ;  /* 0x0000000102157824 */ /* 0x000fe400078e023b */
[----:B------:R-:W-:Y:S01]  /*51dc0*/  IMAD.WIDE.U32 R56, R20, UR19, R56 ;  /* 0x0000001314387c25 */ /* 0x000fe2000f8e0038 */
[----:B------:R-:W-:-:S03]  /*51dd0*/  IADD3 R36, P0, PT, R37, R36, RZ ;  /* 0x0000002425247210 */ /* 0x000fc60007f1e0ff */
[----:B------:R-:W-:Y:S01]  /*51de0*/  IMAD.WIDE.U32 R52, R22, R11, R54 ;  /* 0x0000000b16347225 */ /* 0x000fe200078e0036 */
[----:B------:R-:W-:Y:S02]  /*51df0*/  IADD3 R56, P2, PT, R21, R56, RZ ;  /* 0x0000003815387210 */ /* 0x000fe40007f5e0ff */
[----:B------:R-:W-:Y:S01]  /*51e00*/  IADD3.X R37, PT, PT, RZ, RZ, RZ, P0, !PT ;  /* 0x000000ffff257210 */ /* 0x000fe200007fe4ff */
[----:B------:R-:W-:Y:S02]  /*51e10*/  IMAD.IADD R55, R3, 0x1, R57 ;  /* 0x0000000103377824 */ /* 0x000fe400078e0239 */
[----:B------:R-:W-:-:S03]  /*51e20*/  IMAD.WIDE.U32 R42, R0, R19, R42 ;  /* 0x00000013002a7225 */ /* 0x000fc600078e002a */
[----:B------:R-:W-:Y:S01]  /*51e30*/  IADD3 R54, P1, PT, R55, R52, RZ ;  /* 0x0000003437367210 */ /* 0x000fe20007f3e0ff */
[----:B------:R-:W-:Y:S02]  /*51e40*/  IMAD R19, R58, UR13, RZ ;  /* 0x0000000d3a137c24 */ /* 0x000fe4000f8e02ff */
[----:B------:R-:W-:Y:S01]  /*51e50*/  IMAD.MOV.U32 R59, RZ, RZ, RZ ;  /* 0x000000ffff3b7224 */ /* 0x000fe200078e00ff */
[----:B------:R-:W-:Y:S01]  /*51e60*/  IADD3.X R55, PT, PT, RZ, RZ, RZ, P1, !PT ;  /* 0x000000ffff377210 */ /* 0x000fe20000ffe4ff */
[----:B------:R-:W-:Y:S02]  /*51e70*/  IMAD.X R57, RZ, RZ, RZ, P2 ;  /* 0x000000ffff397224 */ /* 0x000fe400010e06ff */
[----:B------:R-:W-:-:S04]  /*51e80*/  IMAD.HI.U32 R21, R19, UR16, R58 ;  /* 0x0000001013157c27 */ /* 0x000fc8000f8e003a */
        /* <DEDUP_REMOVED lines=8> */
[----:B------:R-:W-:Y:S01]  /*51f10*/  VIADD R25, R43, UR10 ;  /* 0x0000000a2b197c36 */ /* 0x000fe20008000000 */
        /* <DEDUP_REMOVED lines=10> */
[----:B------:R-:W-:-:S04]  /*51fc0*/  IMAD.WIDE.U32 R56, R19, UR17, R56 ;  /* 0x0000001113387c25 */ /* 0x000fc8000f8e0038 */
[----:B------:R-:W-:Y:S01]  /*51fd0*/  IMAD.IADD R44, R12, 0x1, R51 ;  /* 0x000000010c2c7824 */ /* 0x000fe200078e0233 */
[----:B------:R-:W-:Y:S01]  /*51fe0*/  IADD3 R23, PT, PT, R2, R57, RZ ;  /* 0x0000003902177210 */ /* 0x000fe20007ffe0ff */
[----:B------:R-:W-:-:S03]  /*51ff0*/  IMAD.WIDE.U32 R52, R18, UR19, R54 ;  /* 0x0000001312347c25 */ /* 0x000fc6000f8e0036 */
[----:B------:R-:W-:Y:S01]  /*52000*/  IADD3 R44, P1, PT, R44, R45, RZ ;  /* 0x0000002d2c2c7210 */ /* 0x000fe20007f3e0ff */
[----:B------:R-:W-:Y:S01]  /*52010*/  IMAD R21, R56, UR13, RZ ;  /* 0x0000000d38157c24 */ /* 0x000fe2000f8e02ff */
[----:B------:R-:W-:Y:S01]  /*52020*/  IADD3 R52, P4, PT, R23, R52, RZ ;  /* 0x0000003417347210 */ /* 0x000fe20007f9e0ff */
[----:B------:R-:W-:Y:S01]  /*52030*/  IMAD.MOV.U32 R57, RZ, RZ, RZ ;  /* 0x000000ffff397224 */ /* 0x000fe200078e00ff */
[----:B------:R-:W-:Y:S01]  /*52040*/  IADD3.X R45, PT, PT, RZ, RZ, RZ, P1, !PT ;  /* 0x000000ffff2d7210 */ /* 0x000fe20000ffe4ff */
[----:B------:R-:W-:Y:S02]  /*52050*/  IMAD.IADD R25, R3, 0x1, R53 ;  /* 0x0000000103197824 */ /* 0x000fe400078e0235 */
[----:B------:R-:W-:-:S04]  /*52060*/  IMAD.HI.U32 R56, R21, UR16, R56 ;  /* 0x0000001015387c27 */ /* 0x000fc8000f8e0038 */
[----:B------:R-:W-:Y:S02]  /*52070*/  IMAD.X R53, RZ, RZ, RZ, P4 ;  /* 0x000000ffff357224 */ /* 0x000fe400020e06ff */
[----:B------:R-:W-:Y:S02]  /*52080*/  IMAD.X R51, RZ, RZ, RZ, P2 ;  /* 0x000000ffff337224 */ /* 0x000fe400010e06ff */
[----:B------:R-:W-:-:S04]  /*52090*/  IMAD.WIDE.U32 R22, R22, R15, R44 ;  /* 0x0000000f16167225 */ /* 0x000fc800078e002c */
[----:B------:R-:W-:Y:S01]  /*520a0*/  IMAD.WIDE.U32 R44, R19, UR18, R52 ;  /* 0x00000012132c7c25 */ /* 0x000fe2000f8e0034 */
[----:B------:R-:W-:-:S03]  /*520b0*/  IADD3 R53, PT, PT, R56, UR12, RZ ;  /* 0x0000000c38357c10 */ /* 0x000fc6000fffe0ff */
[----:B------:R-:W-:Y:S01]  /*520c0*/  IMAD.WIDE.U32 R50, R20, R11, R50 ;  /* 0x0000000b14327225 */ /* 0x000fe200078e0032 */
[----:B------:R-:W-:-:S03]  /*520d0*/  IADD3 R52, P2, PT, R53, R44, RZ ;  /* 0x0000002c35347210 */ /* 0x000fc60007f5e0ff */
[----:B------:R-:W-:Y:S01]  /*520e0*/  IMAD.IADD R27, R16, 0x1, R51 ;  /* 0x00000001101b7824 */ /* 0x000fe200078e0233 */
[----:B------:R-:W-:Y:S01]  /*520f0*/  IADD3 R50, P1, PT, R25, R50, RZ ;  /* 0x0000003219327210 */ /* 0x000fe20007f3e0ff */
[----:B------:R-:W-:Y:S02]  /*52100*/  IMAD.X R29, RZ, RZ, RZ, P0 ;  /* 0x000000ffff1d7224 */ /* 0x000fe400000e06ff */
[----:B------:R-:W-:Y:S01]  /*52110*/  IMAD.X R53, RZ, RZ, RZ, P2 ;  /* 0x000000ffff357224 */ /* 0x000fe200010e06ff */
[----:B------:R-:W-:Y:S01]  /*52120*/  IADD3.X R51, PT, PT, RZ, RZ, RZ, P1, !PT ;  /* 0x000000ffff337210 */ /* 0x000fe20000ffe4ff */
[----:B------:R-:W-:Y:S01]  /*52130*/  IMAD.IADD R25, R6, 0x1, R45 ;  /* 0x0000000106197824 */ /* 0x000fe200078e022d */
[----:B------:R-:W-:Y:S01]  /*52140*/  IADD3 R44, P2, PT, R22, R27, RZ ;  /* 0x0000001b162c7210 */ /* 0x000fe20007f5e0ff */
[----:B------:R-:W-:Y:S01]  /*52150*/  IMAD.WIDE.U32 R52, R21, UR17, R52 ;  /* 0x0000001115347c25 */ /* 0x000fe2000f8e0034 */
[----:B------:R-:W-:Y:S02]  /*52160*/  IADD3 R29, P0, PT, R29, R46, RZ ;  /* 0x0000002e1d1d7210 */ /* 0x000fe40007f1e0ff */
        /* <DEDUP_REMOVED lines=9> */
[----:B------:R-:W-:Y:S01]  /*52200*/  IMAD R22, R52, UR13, RZ ;  /* 0x0000000d34167c24 */ /* 0x000fe2000f8e02ff */
[----:B------:R-:W-:Y:S01]  /*52210*/  IADD3 R46, P2, PT, R47, R44, RZ ;  /* 0x0000002c2f2e7210 */ /* 0x000fe20007f5e0ff */
[----:B------:R-:W-:Y:S02]  /*52220*/  IMAD.X R25, RZ, RZ, RZ, P0 ;  /* 0x000000ffff197224 */ /* 0x000fe400000e06ff */
[----:B------:R-:W-:Y:S02]  /*52230*/  IMAD.IADD R44, R12, 0x1, R45 ;  /* 0x000000010c2c7824 */ /* 0x000fe400078e022d */
[----:B------:R-:W-:Y:S01]  /*52240*/  IMAD.HI.U32 R53, R22, UR16, R52 ;  /* 0x0000001016357c27 */ /* 0x000fe2000f8e0034 */
[----:B------:R-:W-:-:S03]  /*52250*/  IADD3 R52, P0, PT, R25, R48, RZ ;  /* 0x0000003019347210 */ /* 0x000fc60007f1e0ff */
[----:B------:R-:W-:Y:S01]  /*52260*/  IMAD.X R47, RZ, RZ, RZ, P2 ;  /* 0x000000ffff2f7224 */ /* 0x000fe200010e06ff */
[----:B------:R-:W-:Y:S01]  /*52270*/  IADD3 R44, P2, PT, R44, R27, RZ ;  /* 0x0000001b2c2c7210 */ /* 0x000fe20007f5e0ff */
[----:B------:R-:W-:-:S03]  /*52280*/  IMAD.WIDE.U32 R48, R19, UR19, R50 ;  /* 0x0000001313307c25 */ /* 0x000fc6000f8e0032 */
        /* <DEDUP_REMOVED lines=16> */
[----:B------:R-:W-:Y:S01]  /*52390*/  IMAD.WIDE.U32 R48, R21, UR18, R48 ;  /* 0x0000001215307c25 */ /* 0x000fe2000f8e0030 */
[----:B------:R-:W-:Y:S02]  /*523a0*/  IADD3 R25, P2, PT, R45, R25, RZ ;  /* 0x000000192d197210 */ /* 0x000fe40007f5e0ff */
[----:B------:R-:W-:Y:S01]  /*523b0*/  IADD3.X R29, PT, PT, RZ, RZ, RZ, P1, !PT ;  /* 0x000000ffff1d7210 */ /* 0x000fe20000ffe4ff */
[----:B------:R-:W-:Y:S02]  /*523c0*/  VIADD R23, R53, UR12 ;  /* 0x0000000c35177c36 */ /* 0x000fe40008000000 */
[----:B------:R-:W-:Y:S02]  /*523d0*/  IMAD.X R39, RZ, RZ, RZ, P4 ;  /* 0x000000ffff277224 */ /* 0x000fe400020e06ff */
[----:B------:R-:W-:Y:S01]  /*523e0*/  IMAD.WIDE.U32 R44, R19, R10, R46 ;  /* 0x0000000a132c7225 */ /* 0x000fe200078e002e */
[----:B------:R-:W-:-:S02]  /*523f0*/  IADD3 R47, PT, PT, R6, R49, RZ ;  /* 0x00000031062f7210 */ /* 0x000fc40007ffe0ff */
[----:B------:R-:W-:Y:S01]  /*52400*/  IADD3 R48, P6, PT, R23, R48, RZ ;  /* 0x0000003017307210 */ /* 0x000fe20007fde0ff */
        /* <DEDUP_REMOVED lines=29> */
[----:B------:R-:W-:Y:S01]  /*525e0*/  IMAD.X R27, RZ, RZ, RZ, P2 ;  /* 0x000000ffff1b7224 */ /* 0x000fe200010e06ff */
[----:B------:R-:W-:Y:S01]  /*525f0*/  IADD3 R47, PT, PT, R6, R47, RZ ;  /* 0x0000002f062f7210 */ /* 0x000fe20007ffe0ff */
[----:B------:R-:W-:Y:S02]  /*52600*/  VIADD R25, R25, UR12 ;  /* 0x0000000c19197c36 */ /* 0x000fe40008000000 */
[----:B------:R-:W-:Y:S01]  /*52610*/  IMAD.X R41, RZ, RZ, RZ, P4 ;  /* 0x000000ffff297224 */ /* 0x000fe200020e06ff */
[----:B------:R-:W-:Y:S01]  /*52620*/  IADD3 R27, P2, PT, R27, R20, RZ ;  /* 0x000000141b1b7210 */ /* 0x000fe20007f5e0ff */
        /* <DEDUP_REMOVED lines=84> */
[----:B------:R-:W-:Y:S01]  /*52b70*/  IMAD.WIDE.U32 R46, R22, R15, R46 ;  /* 0x0000000f162e7225 */ /* 0x000fe200078e002e */
[----:B------:R-:W-:Y:S02]  /*52b80*/  IADD3 R43, PT, PT, R16, R37, RZ ;  /* 0x00000025102b7210 */ /* 0x000fe40007ffe0ff */
[----:B------:R-:W-:Y:S01]  /*52b90*/  IADD3.X R22, PT, PT, RZ, RZ, RZ, P3, !PT ;  /* 0x000000ffff167210 */ /* 0x000fe20001ffe4ff */
[----:B------:R-:W-:Y:S01]  /*52ba0*/  IMAD.X R0, RZ, RZ, RZ, P4 ;  /* 0x000000ffff007224 */ /* 0x000fe200020e06ff */
[----:B------:R-:W-:Y:S01]  /*52bb0*/  IADD3 R42, P6, PT, R46, R43, RZ ;  /* 0x0000002b2e2a7210 */ /* 0x000fe20007fde0ff */
[----:B------:R-:W-:-:S03]  /*52bc0*/  IMAD.X R27, RZ, RZ, RZ, P0 ;  /* 0x000000ffff1b7224 */ /* 0x000fc600000e06ff */
[----:B------:R-:W-:Y:S02]  /*52bd0*/  IADD3.X R43, PT, PT, RZ, RZ, RZ, P6, !PT ;  /* 0x000000ffff2b7210 */ /* 0x000fe400037fe4ff */
[----:B------:R-:W-:Y:S02]  /*52be0*/  IADD3 R0, P4, PT, R0, R21, RZ ;  /* 0x0000001500007210 */ /* 0x000fe40007f9e0ff */
[----:B------:R-:W0:Y:S01]  /*52bf0*/  LDC.64 R20, c[0x0][0x380] ;  /* 0x0000e000ff147b82 */ /* 0x000e220000000a00 */
[----:B------:R-:W-:Y:S01]  /*52c00*/  IMAD.WIDE.U32 R42, R23, R14, R42 ;  /* 0x0000000e172a7225 */ /* 0x000fe200078e002a */
[----:B------:R-:W-:-:S03]  /*52c10*/  IADD3 R27, P0, PT, R27, R0, RZ ;  /* 0x000000001b1b7210 */ /* 0x000fc60007f1e0ff */
[----:B------:R-:W-:Y:S01]  /*52c20*/  IMAD.IADD R44, R12, 0x1, R43 ;  /* 0x000000010c2c7824 */ /* 0x000fe200078e022b */
[----:B------:R-:W-:Y:S01]  /*52c30*/  IADD3 R47, P1, PT, R47, R27, RZ ;  /* 0x0000001b2f2f7210 */ /* 0x000fe20007f3e0ff */
[----:B------:R-:W-:Y:S02]  /*52c40*/  IMAD.X R0, RZ, RZ, RZ, P2 ;  /* 0x000000ffff007224 */ /* 0x000fe400010e06ff */
[----:B------:R-:W-:Y:S01]  /*52c50*/  IMAD.X R27, RZ, RZ, RZ, P0 ;  /* 0x000000ffff1b7224 */ /* 0x000fe200000e06ff */
[----:B------:R-:W-:Y:S02]  /*52c60*/  IADD3 R44, P2, PT, R44, R47, RZ ;  /* 0x0000002f2c2c7210 */ /* 0x000fe40007f5e0ff */
[----:B------:R-:W-:Y:S02]  /*52c70*/  IADD3 R0, PT, PT, R0, R45, R22 ;  /* 0x0000002d00007210 */ /* 0x000fe40007ffe016 */
[----:B------:R-:W-:Y:S01]  /*52c80*/  IADD3.X R22, PT, PT, RZ, RZ, RZ, P4, !PT ;  /* 0x000000ffff167210 */ /* 0x000fe200027fe4ff */
[----:B------:R-:W-:-:S03]  /*52c90*/  IMAD.X R45, RZ, RZ, RZ, P2 ;  /* 0x000000ffff2d7224 */ /* 0x000fc600010e06ff */
[----:B------:R-:W-:Y:S01]  /*52ca0*/  IADD3 R27, PT, PT, R27, R0, R22 ;  /* 0x000000001b1b7210 */ /* 0x000fe20007ffe016 */
[----:B------:R-:W-:Y:S01]  /*52cb0*/  IMAD.WIDE.U32 R44, R23, R15, R44 ;  /* 0x0000000f172c7225 */ /* 0x000fe200078e002c */
[----:B------:R-:W-:-:S04]  /*52cc0*/  IADD3.X R0, PT, PT, RZ, RZ, RZ, P1, !PT ;  /* 0x000000ffff007210 */ /* 0x000fc80000ffe4ff */
[----:B------:R-:W-:Y:S01]  /*52cd0*/  IADD3 R22, PT, PT, R45, R27, R0 ;  /* 0x0000001b2d167210 */ /* 0x000fe20007ffe000 */
[----:B0-----:R0:W-:Y:S03]  /*52ce0*/  STG.E desc[UR14][R20.64], R38 ;  /* 0x0000002614007986 */ /* 0x0011e6000c10190e */
[----:B------:R-:W-:Y:S01]  /*52cf0*/  ISETP.GT.U32.AND P0, PT, R22, R15, PT ;  /* 0x0000000f1600720c */ /* 0x000fe20003f04070 */
[----:B------:R0:W-:Y:S04]  /*52d00*/  STG.E desc[UR14][R20.64+0x4], R18 ;  /* 0x0000041214007986 */ /* 0x0001e8000c10190e */
        /* <DEDUP_REMOVED lines=32> */
.L_x_403:
        /* <DEDUP_REMOVED lines=31> */
.L_x_404:
        /* <DEDUP_REMOVED lines=31> */
[----:B------:R-:W-:-:S04]  /*532f0*/  IMAD.WIDE.U32 R36, R15, UR17, R36 ;  /* 0x000000110f247c25 */ /* 0x000fc8000f8e0024 */
        /* <DEDUP_REMOVED lines=12> */
[----:B------:R-:W-:Y:S01]  /*533c0*/  IMAD.WIDE.U32 R22, R8, R30, R24 ;  /* 0x0000001e08167225 */ /* 0x000fe200078e0018 */
[----:B------:R-:W-:Y:S02]  /*533d0*/  IADD3 R24, PT, PT, R21, UR8, RZ ;  /* 0x0000000815187c10 */ /* 0x000fe4000fffe0ff */
[----:B------:R-:W-:Y:S01]  /*533e0*/  MOV R25, RZ ;  /* 0x000000ff00197202 */ /* 0x000fe20000000f00 */
[----:B------:R-:W-:Y:S02]  /*533f0*/  VIADD R37, R37, UR4 ;  /* 0x0000000425257c36 */ /* 0x000fe40008000000 */
[----:B------:R-:W-:-:S03]  /*53400*/  IMAD.HI.U32 R39, R19, UR16, R38 ;  /* 0x0000001013277c27 */ /* 0x000fc6000f8e0026 */
[----:B------:R-:W-:Y:S01]  /*53410*/  IADD3 R38, P1, PT, R37, R22, RZ ;  /* 0x0000001625267210 */ /* 0x000fe20007f3e0ff */
[----:B------:R-:W-:Y:S01]  /*53420*/  VIADD R21, R23, UR6 ;  /* 0x0000000617157c36 */ /* 0x000fe20008000000 */
[----:B------:R-:W-:Y:S01]  /*53430*/  IADD3 R23, PT, PT, R39, UR12, RZ ;  /* 0x0000000c27177c10 */ /* 0x000fe2000fffe0ff */
[----:B------:R-:W-:-:S03]  /*53440*/  IMAD.WIDE.U32 R24, R5, R26, R24 ;  /* 0x0000001a05187225 */ /* 0x000fc600078e0018 */
[----:B------:R-:W-:Y:S01]  /*53450*/  IADD3 R36, P0, PT, R21, R20, RZ ;  /* 0x0000001415247210 */ /* 0x000fe20007f1e0ff */
[----:B------:R-:W-:Y:S02]  /*53460*/  IMAD.X R39, RZ, RZ, RZ, P1 ;  /* 0x000000ffff277224 */ /* 0x000fe400008e06ff */
[----:B------:R-:W-:Y:S01]  /*53470*/  VIADD R20, R25, UR9 ;  /* 0x0000000919147c36 */ /* 0x000fe20008000000 */
[----:B------:R-:W-:Y:S01]  /*53480*/  IADD3.X R37, PT, PT, RZ, RZ, RZ, P0, !PT ;  /* 0x000000ffff257210 */ /* 0x000fe200007fe4ff */
[----:B------:R-:W-:-:S04]  /*53490*/  IMAD.WIDE.U32 R38, R9, R32, R38 ;  /* 0x0000002009267225 */ /* 0x000fc800078e0026 */
[----:B------:R-:W-:-:S04]  /*534a0*/  IMAD.WIDE.U32 R36, R8, R28, R36 ;  /* 0x0000001c08247225 */ /* 0x000fc800078e0024 */
[----:B------:R-:W-:Y:S02]  /*534b0*/  VIADD R25, R39, UR5 ;  /* 0x0000000527197c36 */ /* 0x000fe40008000000 */
[----:B------:R-:W-:Y:S02]  /*534c0*/  IMAD.X R41, RZ, RZ, RZ, P2 ;  /* 0x000000ffff297224 */ /* 0x000fe400010e06ff */
[----:B------:R-:W-:Y:S01]  /*534d0*/  IMAD.MOV.U32 R21, RZ, RZ, RZ ;  /* 0x000000ffff157224 */ /* 0x000fe200078e00ff */
[----:B------:R-:W-:Y:S01]  /*534e0*/  IADD3 R36, P0, PT, R25, R36, RZ ;  /* 0x0000002419247210 */ /* 0x000fe20007f1e0ff */
[----:B------:R-:W-:Y:S02]  /*534f0*/  VIADD R25, R37, UR7 ;  /* 0x0000000725197c36 */ /* 0x000fe40008000000 */
[----:B------:R-:W-:-:S04]  /*53500*/  IMAD.WIDE.U32 R40, R15, UR18, R40 ;  /* 0x000000120f287c25 */ /* 0x000fc8000f8e0028 */
[----:B------:R-:W-:Y:S01]  /*53510*/  IMAD.WIDE.U32 R20, R5, R13, R20 ;  /* 0x0000000d05147225 */ /* 0x000fe200078e0014 */
[----:B------:R-:W-:-:S03]  /*53520*/  IADD3 R40, P1, PT, R23, R40, RZ ;  /* 0x0000002817287210 */ /* 0x000fc60007f3e0ff */
[----:B------:R-:W-:Y:S02]  /*53530*/  IMAD.MOV.U32 R39, RZ, RZ, RZ ;  /* 0x000000ffff277224 */ /* 0x000fe400078e00ff */
[----:B------:R-:W-:Y:S01]  /*53540*/  IMAD.X R37, RZ, RZ, RZ, P0 ;  /* 0x000000ffff257224 */ /* 0x000fe200000e06ff */
[----:B------:R-:W-:Y:S01]  /*53550*/  IADD3 R24, P0, PT, R25, R24, RZ ;  /* 0x0000001819187210 */ /* 0x000fe20007f1e0ff */
[----:B------:R-:W-:Y:S01]  /*53560*/  VIADD R22, R21, UR10 ;  /* 0x0000000a15167c36 */ /* 0x000fe20008000000 */
[----:B------:R-:W-:Y:S01]  /*53570*/  IADD3 R21, PT, PT, R6, R41, RZ ;  /* 0x0000002906157210 */ /* 0x000fe20007ffe0ff */
[----:B------:R-:W-:Y:S01]  /*53580*/  IMAD.MOV.U32 R23, RZ, RZ, RZ ;  /* 0x000000ffff177224 */ /* 0x000fe200078e00ff */
[----:B------:R-:W-:Y:S01]  /*53590*/  IADD3.X R41, PT, PT, RZ, RZ, RZ, P1, !PT ;  /* 0x000000ffff297210 */ /* 0x000fe20000ffe4ff */
[----:B------:R-:W-:-:S04]  /*535a0*/  IMAD.WIDE.U32 R38, R60, R34, R38 ;  /* 0x000000223c267225 */ /* 0x000fc800078e0026 */
[----:B------:R-:W-:-:S04]  /*535b0*/  IMAD.WIDE.U32 R36, R9, R30, R36 ;  /* 0x0000001e09247225 */ /* 0x000fc800078e0024 */
[----:B------:R-:W-:Y:S01]  /*535c0*/  IMAD.X R25, RZ, RZ, RZ, P0 ;  /* 0x000000ffff197224 */ /* 0x000fe200000e06ff */
[----:B------:R-:W-:Y:S01]  /*535d0*/  IADD3 R38, P0, PT, R21, R38, RZ ;  /* 0x0000002615267210 */ /* 0x000fe20007f1e0ff */
[----:B------:R-:W-:Y:S01]  /*535e0*/  IMAD.WIDE.U32 R22, R4, R5, R22 ;  /* 0x0000000504167225 */ /* 0x000fe200078e0016 */
[----:B------:R-:W-:-:S03]  /*535f0*/  IADD3 R5, PT, PT, R39, UR4, RZ ;  /* 0x0000000427057c10 */ /* 0x000fc6000fffe0ff */
[----:B------:R-:W-:Y:S01]  /*53600*/  VIADD R37, R37, UR6 ;  /* 0x0000000625257c36 */ /* 0x000fe20008000000 */
[----:B------:R-:W-:Y:S01]  /*53610*/  IADD3 R36, P1, PT, R5, R36, RZ ;  /* 0x0000002405247210 */ /* 0x000fe20007f3e0ff */
[----:B------:R-:W-:-:S04]  /*53620*/  IMAD.WIDE.U32 R24, R8, R17, R24 ;  /* 0x0000001108187225 */ /* 0x000fc800078e0018 */
[----:B------:R-:W-:-:S04]  /*53630*/  IMAD.WIDE.U32 R40, R19, UR17, R40 ;  /* 0x0000001113287c25 */ /* 0x000fc8000f8e0028 */
[----:B------:R-:W-:Y:S01]  /*53640*/  IMAD.X R39, RZ, RZ, RZ, P0 ;  /* 0x000000ffff277224 */ /* 0x000fe200000e06ff */
[----:B------:R-:W-:Y:S01]  /*53650*/  IADD3 R24, P0, PT, R37, R24, RZ ;  /* 0x0000001825187210 */ /* 0x000fe20007f1e0ff */
[----:B------:R-:W-:Y:S01]  /*53660*/  IMAD R5, R40, UR13, RZ ;  /* 0x0000000d28057c24 */ /* 0x000fe2000f8e02ff */
[----:B------:R-:W-:Y:S01]  /*53670*/  IADD3.X R37, PT, PT, RZ, RZ, RZ, P1, !PT ;  /* 0x000000ffff257210 */ /* 0x000fe20000ffe4ff */
[----:B------:R-:W-:Y:S01]  /*53680*/  IMAD.WIDE.U32 R38, R15, UR19, R38 ;  /* 0x000000130f267c25 */ /* 0x000fe2000f8e0026 */
[----:B------:R-:W-:-:S03]  /*53690*/  IADD3 R21, PT, PT, R2, R41, RZ ;  /* 0x0000002902157210 */ /* 0x000fc60007ffe0ff */
[----:B------:R-:W-:Y:S02]  /*536a0*/  IMAD.MOV.U32 R41, RZ, RZ, RZ ;  /* 0x000000ffff297224 */ /* 0x000fe400078e00ff */
[----:B------:R-:W-:Y:S02]  /*536b0*/  VIADD R27, R25, UR8 ;  /* 0x00000008191b7c36 */ /* 0x000fe40008000000 */
[----:B------:R-:W-:Y:S02]  /*536c0*/  IMAD.X R25, RZ, RZ, RZ, P0 ;  /* 0x000000ffff197224 */ /* 0x000fe400000e06ff */
[----:B------:R-:W-:Y:S01]  /*536d0*/  IMAD.WIDE.U32 R36, R60, R32, R36 ;  /* 0x000000203c247225 */ /* 0x000fe200078e0024 */
[----:B------:R-:W-:-:S03]  /*536e0*/  IADD3 R20, P0, PT, R27, R20, RZ ;  /* 0x000000141b147210 */ /* 0x000fc60007f1e0ff */
[----:B------:R-:W-:Y:S01]  /*536f0*/  IMAD.HI.U32 R45, R5, UR16, R40 ;  /* 0x00000010052d7c27 */ /* 0x000fe2000f8e0028 */
[----:B------:R-:W-:Y:S02]  /*53700*/  IADD3 R40, P1, PT, R21, R38, RZ ;  /* 0x0000002615287210 */ /* 0x000fe40007f3e0ff */
[----:B------:R-:W-:Y:S01]  /*53710*/  IADD3 R29, PT, PT, R37, UR5, RZ ;  /* 0x00000005251d7c10 */ /* 0x000fe2000fffe0ff */
[----:B------:R-:W-:Y:S01]  /*53720*/  IMAD.WIDE.U32 R24, R9, R28, R24 ;  /* 0x0000001c09187225 */ /* 0x000fe200078e0018 */
[----:B------:R-:W-:-:S03]  /*53730*/  IADD3.X R21, PT, PT, RZ, RZ, RZ, P0, !PT ;  /* 0x000000ffff157210 */ /* 0x000fc600007fe4ff */
[----:B------:R-:W-:Y:S01]  /*53740*/  IMAD.X R41, RZ, RZ, RZ, P1 ;  /* 0x000000ffff297224 */ /* 0x000fe200008e06ff */
[----:B------:R-:W-:Y:S01]  /*53750*/  IADD3 R38, P0, PT, R29, R24, RZ ;  /* 0x000000181d267210 */ /* 0x000fe20007f1e0ff */
[----:B------:R-:W-:Y:S02]  /*53760*/  VIADD R29, R25, UR7 ;  /* 0x00000007191d7c36 */ /* 0x000fe40008000000 */
[----:B------:R-:W-:Y:S01]  /*53770*/  IMAD.WIDE.U32 R24, R19, UR18, R40 ;  /* 0x0000001213187c25 */ /* 0x000fe2000f8e0028 */
[----:B------:R-:W-:-:S03]  /*53780*/  MOV R40, R36 ;  /* 0x0000002400287202 */ /* 0x000fc60000000f00 */
[----:B------:R-:W-:Y:S01]  /*53790*/  IMAD.MOV.U32 R41, RZ, RZ, RZ ;  /* 0x000000ffff297224 */ /* 0x000fe200078e00ff */
[----:B------:R-:W-:Y:S01]  /*537a0*/  IADD3 R43, PT, PT, R6, R25, RZ ;  /* 0x00000019062b7210 */ /* 0x000fe20007ffe0ff */
[----:B------:R-:W-:Y:S02]  /*537b0*/  VIADD R45, R45, UR12 ;  /* 0x0000000c2d2d7c36 */ /* 0x000fe40008000000 */
[----:B------:R-:W-:-:S03]  /*537c0*/  IMAD.WIDE.U32 R20, R8, R26, R20 ;  /* 0x0000001a08147225 */ /* 0x000fc600078e0014 */
[----:B------:R-:W-:Y:S01]  /*537d0*/  IADD3 R44, P3, PT, R45, R24, RZ ;  /* 0x000000182d2c7210 */ /* 0x000fe20007f7e0ff */
[----:B------:R-:W-:Y:S02]  /*537e0*/  IMAD.IADD R27, R3, 0x1, R39 ;  /* 0x00000001031b7824 */ /* 0x000fe400078e0227 */
[----:B------:R-:W-:Y:S01]  /*537f0*/  IMAD.WIDE.U32 R40, R62, R34, R40 ;  /* 0x000000223e287225 */ /* 0x000fe200078e0028 */
[----:B------:R-:W-:-:S03]  /*53800*/  IADD3.X R45, PT, PT, RZ, RZ, RZ, P3, !PT ;  /* 0x000000ffff2d7210 */ /* 0x000fc60001ffe4ff */
[----:B------:R-:W-:Y:S01]  /*53810*/  IMAD.X R39, RZ, RZ, RZ, P0 ;  /* 0x000000ffff277224 */ /* 0x000fe200000e06ff */
[----:B------:R-:W-:Y:S01]  /*53820*/  IADD3 R24, P0, PT, R29, R20, RZ ;  /* 0x000000141d187210 */ /* 0x000fe20007f1e0ff */
[----:B------:R-:W-:Y:S01]  /*53830*/  IMAD.WIDE.U32 R44, R5, UR17, R44 ;  /* 0x00000011052c7c25 */ /* 0x000fe2000f8e002c */
[----:B------:R-:W-:Y:S02]  /*53840*/  IADD3 R40, P2, PT, R27, R40, RZ ;  /* 0x000000281b287210 */ /* 0x000fe40007f5e0ff */
[----:B------:R-:W-:Y:S01]  /*53850*/  IADD3 R27, PT, PT, R21, UR9, RZ ;  /* 0x00000009151b7c10 */ /* 0x000fe2000fffe0ff */
[----:B------:R-:W-:-:S04]  /*53860*/  IMAD.WIDE.U32 R36, R60, R30, R38 ;  /* 0x0000001e3c247225 */ /* 0x000fc800078e0026 */
[----:B------:R-:W-:Y:S02]  /*53870*/  IMAD.X R25, RZ, RZ, RZ, P0 ;  /* 0x000000ffff197224 */ /* 0x000fe400000e06ff */
[----:B------:R-:W-:Y:S02]  /*53880*/  VIADD R39, R41, UR4 ;  /* 0x0000000429277c36 */ /* 0x000fe40008000000 */
[----:B------:R-:W-:Y:S02]  /*53890*/  IMAD.X R41, RZ, RZ, RZ, P2 ;  /* 0x000000ffff297224 */ /* 0x000fe400010e06ff */
[----:B------:R-:W-:Y:S01]  /*538a0*/  IMAD.WIDE.U32 R20, R9, R17, R24 ;  /* 0x0000001109147225 */ /* 0x000fe200078e0018 */
[----:B------:R-:W-:Y:S02]  /*538b0*/  IADD3 R24, P0, PT, R22, R27, RZ ;  /* 0x0000001b16187210 */ /* 0x000fe40007f1e0ff */
[----:B------:R-:W-:Y:S01]  /*538c0*/  IADD3 R38, P1, PT, R39, R36, RZ ;  /* 0x0000002427267210 */ /* 0x000fe20007f3e0ff */
[----:B------:R-:W-:-:S03]  /*538d0*/  IMAD.WIDE.U32 R40, R15, R10, R40 ;  /* 0x0000000a0f287225 */ /* 0x000fc600078e0028 */
[----:B------:R-:W-:Y:S01]  /*538e0*/  IADD3.X R39, PT, PT, RZ, RZ, RZ, P1, !PT ;  /* 0x000000ffff277210 */ /* 0x000fe20000ffe4ff */
[----:B------:R-:W-:Y:S01]  /*538f0*/  VIADD R37, R37, UR6 ;  /* 0x0000000625257c36 */ /* 0x000fe20008000000 */
[----:B------:R-:W-:Y:S01]  /*53900*/  IADD3 R29, PT, PT, R7, R41, RZ ;  /* 0x00000029071d7210 */ /* 0x000fe20007ffe0ff */
[----:B------:R-:W-:Y:S01]  /*53910*/  IMAD.X R25, RZ, RZ, RZ, P0 ;  /* 0x000000ffff197224 */ /* 0x000fe200000e06ff */
[----:B------:R-:W-:Y:S01]  /*53920*/  IADD3 R42, P0, PT, R43, R40, RZ ;  /* 0x000000282b2a7210 */ /* 0x000fe20007f1e0ff */
[----:B------:R-:W-:Y:S01]  /*53930*/  VIADD R31, R21, UR8 ;  /* 0x00000008151f7c36 */ /* 0x000fe20008000000 */
[----:B------:R-:W-:Y:S01]  /*53940*/  IADD3 R36, P2, PT, R37, R20, RZ ;  /* 0x0000001425247210 */ /* 0x000fe20007f5e0ff */
[----:B------:R-:W-:-:S04]  /*53950*/  IMAD.WIDE.U32 R24, R8, R13, R24 ;  /* 0x0000000d08187225 */ /* 0x000fc800078e0018 */
[----:B------:R-:W-:Y:S01]  /*53960*/  IMAD.X R43, RZ, RZ, RZ, P0 ;  /* 0x000000ffff2b7224 */ /* 0x000fe200000e06ff */
[----:B------:R-:W-:Y:S01]  /*53970*/  IADD3 R24, P1, PT, R31, R24, RZ ;  /* 0x000000181f187210 */ /* 0x000fe20007f3e0ff */
[----:B------:R-:W-:Y:S01]  /*53980*/  IMAD.X R37, RZ, RZ, RZ, P2 ;  /* 0x000000ffff257224 */ /* 0x000fe200010e06ff */
[----:B------:R-:W-:Y:S01]  /*53990*/  IADD3 R22, PT, PT, R25, UR10, RZ ;  /* 0x0000000a19167c10 */ /* 0x000fe2000fffe0ff */
[----:B------:R-:W-:-:S03]  /*539a0*/  IMAD.WIDE.U32 R38, R62, R32, R38 ;  /* 0x000000203e267225 */ /* 0x000fc600078e0026 */
[----:B------:R-:W-:Y:S01]  /*539b0*/  IADD3 R22, P0, PT, R23, R22, RZ ;  /* 0x0000001617167210 */ /* 0x000fe20007f1e0ff */
[----:B------:R-:W-:Y:S02]  /*539c0*/  IMAD.IADD R27, R2, 0x1, R45 ;  /* 0x00000001021b7824 */ /* 0x000fe400078e022d */
[----:B------:R-:W-:Y:S02]  /*539d0*/  IMAD R21, R44, UR13, RZ ;  /* 0x0000000d2c157c24 */ /* 0x000fe4000f8e02ff */
[----:B------:R-:W-:Y:S02]  /*539e0*/  IMAD.MOV.U32 R45, RZ, RZ, RZ ;  /* 0x000000ffff2d7224 */ /* 0x000fe400078e00ff */
[----:B------:R-:W-:-:S04]  /*539f0*/  IMAD.WIDE.U32 R42, R19, UR19, R42 ;  /* 0x00000013132a7c25 */ /* 0x000fc8000f8e002a */
[----:B------:R-:W-:-:S04]  /*53a00*/  IMAD.WIDE.U32 R36, R60, R28, R36 ;  /* 0x0000001c3c247225 */ /* 0x000fc800078e0024 */
[----:B------:R-:W-:Y:S01]  /*53a10*/  VIADD R41, R39, UR5 ;  /* 0x0000000527297c36 */ /* 0x000fe20008000000 */
[----:B------:R-:W-:Y:S01]  /*53a20*/  IADD3 R37, PT, PT, R37, UR7, RZ ;  /* 0x0000000725257c10 */ /* 0x000fe2000fffe0ff */
[----:B------:R-:W-:Y:S01]  /*53a30*/  IMAD.HI.U32 R47, R21, UR16, R44 ;  /* 0x00000010152f7c27 */ /* 0x000fe2000f8e002c */
[----:B------:R-:W-:Y:S02]  /*53a40*/  IADD3 R44, P2, PT, R27, R42, RZ ;  /* 0x0000002a1b2c7210 */ /* 0x000fe40007f5e0ff */
[----:B------:R-:W-:Y:S01]  /*53a50*/  MOV R42, R38 ;  /* 0x00000026002a7202 */ /* 0x000fe20000000f00 */
[----:B------:R-:W-:Y:S01]  /*53a60*/  IMAD.X R25, RZ, RZ, RZ, P1 ;  /* 0x000000ffff197224 */ /* 0x000fe200008e06ff */
[----:B------:R-:W-:Y:S01]  /*53a70*/  IADD3 R40, P1, PT, R41, R36, RZ ;  /* 0x0000002429287210 */ /* 0x000fe20007f3e0ff */
[----:B------:R-:W-:Y:S02]  /*53a80*/  IMAD.IADD R27, R3, 0x1, R43 ;  /* 0x00000001031b7824 */ /* 0x000fe400078e022b */
[----:B------:R-:W-:-:S02]  /*53a90*/  IMAD.MOV.U32 R43, RZ, RZ, RZ ;  /* 0x000000ffff2b7224 */ /* 0x000fc400078e00ff */
[----:B------:R-:W-:Y:S02]  /*53aa0*/  IMAD.X R23, RZ, RZ, RZ, P0 ;  /* 0x000000ffff177224 */ /* 0x000fe400000e06ff */
[----:B------:R-:W-:-:S04]  /*53ab0*/  IMAD.WIDE.U32 R24, R9, R26, R24 ;  /* 0x0000001a09187225 */ /* 0x000fc800078e0018 */
[----:B------:R-:W-:Y:S01]  /*53ac0*/  IMAD.X R41, RZ, RZ, RZ, P1 ;  /* 0x000000ffff297224 */ /* 0x000fe200008e06ff */
[----:B------:R-:W-:Y:S01]  /*53ad0*/  IADD3 R36, P1, PT, R37, R24, RZ ;  /* 0x0000001825247210 */ /* 0x000fe20007f3e0ff */
[----:B------:R-:W-:-:S04]  /*53ae0*/  IMAD.WIDE.U32 R42, R63, R34, R42 ;  /* 0x000000223f2a7225 */ /* 0x000fc800078e002a */
[----:B------:R-:W-:Y:S01]  /*53af0*/  IMAD.WIDE.U32 R22, R4, R8, R22 ;  /* 0x0000000804167225 */ /* 0x000fe200078e0016 */
[----:B------:R-:W-:-:S03]  /*53b00*/  IADD3 R31, PT, PT, R43, UR4, RZ ;  /* 0x000000042b1f7c10 */ /* 0x000fc6000fffe0ff */
[----:B------:R-:W-:Y:S02]  /*53b10*/  VIADD R25, R25, UR9 ;  /* 0x0000000919197c36 */ /* 0x000fe40008000000 */
[----:B------:R-:W-:Y:S01]  /*53b20*/  IMAD.WIDE.U32 R38, R62, R30, R40 ;  /* 0x0000001e3e267225 */ /* 0x000fe200078e0028 */
[----:B------:R-:W-:Y:S02]  /*53b30*/  IADD3 R40, P3, PT, R29, R42, RZ ;  /* 0x0000002a1d287210 */ /* 0x000fe40007f7e0ff */
[----:B------:R-:W-:Y:S01]  /*53b40*/  IADD3 R24, P0, PT, R22, R25, RZ ;  /* 0x0000001916187210 */ /* 0x000fe20007f1e0ff */
[----:B------:R-:W-:Y:S01]  /*53b50*/  IMAD.X R37, RZ, RZ, RZ, P1 ;  /* 0x000000ffff257224 */ /* 0x000fe200008e06ff */
[----:B------:R-:W-:Y:S01]  /*53b60*/  IADD3.X R41, PT, PT, RZ, RZ, RZ, P3, !PT ;  /* 0x000000ffff297210 */ /* 0x000fe20001ffe4ff */
[----:B------:R-:W-:Y:S01]  /*53b70*/  IMAD.X R45, RZ, RZ, RZ, P2 ;  /* 0x000000ffff2d7224 */ /* 0x000fe200010e06ff */
[----:B------:R-:W-:Y:S01]  /*53b80*/  IADD3 R39, PT, PT, R39, UR6, RZ ;  /* 0x0000000627277c10 */ /* 0x000fe2000fffe0ff */
[----:B------:R-:W-:Y:S01]  /*53b90*/  IMAD.X R25, RZ, RZ, RZ, P0 ;  /* 0x000000ffff197224 */ /* 0x000fe200000e06ff */
[----:B------:R-:W-:Y:S01]  /*53ba0*/  IADD3 R38, P2, PT, R31, R38, RZ ;  /* 0x000000261f267210 */ /* 0x000fe20007f5e0ff */
[----:B------:R-:W-:-:S04]  /*53bb0*/  IMAD.WIDE.U32 R36, R60, R17, R36 ;  /* 0x000000113c247225 */ /* 0x000fc800078e0024 */
[----:B------:R-:W-:Y:S01]  /*53bc0*/  IMAD.WIDE.U32 R42, R5, UR18, R44 ;  /* 0x00000012052a7c25 */ /* 0x000fe2000f8e002c */
[----:B------:R-:W-:Y:S02]  /*53bd0*/  IADD3 R37, PT, PT, R37, UR8, RZ ;  /* 0x0000000825257c10 */ /* 0x000fe4000fffe0ff */
[----:B------:R-:W-:Y:S01]  /*53be0*/  IADD3 R36, P1, PT, R39, R36, RZ ;  /* 0x0000002427247210 */ /* 0x000fe20007f3e0ff */
[----:B------:R-:W-:Y:S02]  /*53bf0*/  VIADD R47, R47, UR12 ;  /* 0x0000000c2f2f7c36 */ /* 0x000fe40008000000 */
[----:B------:R-:W-:-:S03]  /*53c00*/  IMAD.WIDE.U32 R40, R15, R11, R40 ;  /* 0x0000000b0f287225 */ /* 0x000fc600078e0028 */
[----:B------:R-:W-:Y:S01]  /*53c10*/  IADD3 R46, P0, PT, R47, R42, RZ ;  /* 0x0000002a2f2e7210 */ /* 0x000fe20007f1e0ff */
        /* <DEDUP_REMOVED lines=8> */
[----:B------:R-:W-:Y:S02]  /*53ca0*/  VIADD R22, R25, UR10 ;  /* 0x0000000a19167c36 */ /* 0x000fe40008000000 */
[----:B------:R-:W-:-:S03]  /*53cb0*/  IMAD.WIDE.U32 R36, R62, R28, R36 ;  /* 0x0000001c3e247225 */ /* 0x000fc600078e0024 */
[----:B------:R-:W-:Y:S01]  /*53cc0*/  IADD3 R22, P1, PT, R23, R22, RZ ;  /* 0x0000001617167210 */ /* 0x000fe20007f3e0ff */
[----:B------:R-:W-:Y:S02]  /*53cd0*/  IMAD.X R25, RZ, RZ, RZ, P2 ;  /* 0x000000ffff197224 */ /* 0x000fe400010e06ff */
[----:B------:R-:W-:Y:S01]  /*53ce0*/  IMAD.WIDE.U32 R42, R19, R10, R42 ;  /* 0x0000000a132a7225 */ /* 0x000fe200078e002a */
[----:B------:R-:W-:-:S03]  /*53cf0*/  IADD3.X R23, PT, PT, RZ, RZ, RZ, P1, !PT ;  /* 0x000000ffff177210 */ /* 0x000fc60000ffe4ff */
[----:B------:R-:W-:Y:S01]  /*53d00*/  IMAD.IADD R29, R16, 0x1, R41 ;  /* 0x00000001101d7824 */ /* 0x000fe200078e0229 */
[----:B------:R-:W-:Y:S01]  /*53d10*/  IADD3 R41, PT, PT, R39, UR5, RZ ;  /* 0x0000000527297c10 */ /* 0x000fe2000fffe0ff */
[----:B------:R-:W-:Y:S01]  /*53d20*/  VIADD R37, R37, UR7 ;  /* 0x0000000725257c36 */ /* 0x000fe20008000000 */
[----:B------:R-:W-:Y:S01]  /*53d30*/  IADD3 R44, P4, PT, R45, R42, RZ ;  /* 0x0000002a2d2c7210 */ /* 0x000fe20007f9e0ff */
[----:B------:R-:W-:Y:S01]  /*53d40*/  IMAD.X R47, RZ, RZ, RZ, P0 ;  /* 0x000000ffff2f7224 */ /* 0x000fe200000e06ff */
[----:B------:R-:W-:Y:S01]  /*53d50*/  IADD3 R40, P3, PT, R41, R36, RZ ;  /* 0x0000002429287210 */ /* 0x000fe20007f7e0ff */
[----:B------:R-:W-:-:S04]  /*53d60*/  IMAD.WIDE.U32 R24, R60, R26, R24 ;  /* 0x0000001a3c187225 */ /* 0x000fc800078e0018 */
[----:B------:R-:W-:Y:S01]  /*53d70*/  IMAD.IADD R31, R7, 0x1, R43 ;  /* 0x00000001071f7824 */ /* 0x000fe200078e022b */
[----:B------:R-:W-:Y:S01]  /*53d80*/  IADD3 R36, P2, PT, R37, R24, RZ ;  /* 0x0000001825247210 */ /* 0x000fe20007f5e0ff */
[----:B------:R-:W-:Y:S01]  /*53d90*/  IMAD.WIDE.U32 R42, R21, UR17, R46 ;  /* 0x00000011152a7c25 */ /* 0x000fe2000f8e002e */
[----:B------:R-:W-:Y:S02]  /*53da0*/  IADD3 R33, PT, PT, R25, UR9, RZ ;  /* 0x0000000919217c10 */ /* 0x000fe4000fffe0ff */
[----:B------:R-:W-:Y:S01]  /*53db0*/  IADD3.X R37, PT, PT, RZ, RZ, RZ, P2, !PT ;  /* 0x000000ffff257210 */ /* 0x000fe200017fe4ff */
[----:B------:R-:W-:Y:S01]  /*53dc0*/  IMAD.MOV.U32 R24, RZ, RZ, R38 ;  /* 0x000000ffff187224 */ /* 0x000fe200078e0026 */
[----:B------:R-:W-:Y:S01]  /*53dd0*/  IADD3 R27, PT, PT, R2, R43, RZ ;  /* 0x0000002b021b7210 */ /* 0x000fe20007ffe0ff */
[----:B------:R-:W-:Y:S02]  /*53de0*/  IMAD.MOV.U32 R25, RZ, RZ, RZ ;  /* 0x000000ffff197224 */ /* 0x000fe400078e00ff */
[----:B------:R-:W-:-:S04]  /*53df0*/  IMAD.WIDE.U32 R22, R4, R9, R22 ;  /* 0x0000000904167225 */ /* 0x000fc800078e0016 */
[----:B------:R-:W-:Y:S02]  /*53e00*/  IMAD R9, R42, UR13, RZ ;  /* 0x0000000d2a097c24 */ /* 0x000fe4000f8e02ff */
[----:B------:R-:W-:-:S04]  /*53e10*/  IMAD.WIDE.U32 R24, R65, R34, R24 ;  /* 0x0000002241187225 */ /* 0x000fc800078e0018 */
[----:B------:R-:W-:Y:S02]  /*53e20*/  IMAD.MOV.U32 R43, RZ, RZ, RZ ;  /* 0x000000ffff2b7224 */ /* 0x000fe400078e00ff */
[----:B------:R-:W-:Y:S02]  /*53e30*/  IMAD.X R41, RZ, RZ, RZ, P3 ;  /* 0x000000ffff297224 */ /* 0x000fe400018e06ff */
[----:B------:R-:W-:Y:S01]  /*53e40*/  IMAD.HI.U32 R0, R9, UR16, R42 ;  /* 0x0000001009007c27 */ /* 0x000fe2000f8e002a */
[----:B------:R-:W-:Y:S02]  /*53e50*/  IADD3 R42, P1, PT, R29, R24, RZ ;  /* 0x000000181d2a7210 */ /* 0x000fe40007f3e0ff */
[----:B------:R-:W-:Y:S01]  /*53e60*/  IADD3 R24, P0, PT, R22, R33, RZ ;  /* 0x0000002116187210 */ /* 0x000fe20007f1e0ff */
[----:B------:R-:W-:-:S04]  /*53e70*/  IMAD.WIDE.U32 R38, R63, R30, R40 ;  /* 0x0000001e3f267225 */ /* 0x000fc800078e0028 */
[----:B------:R-:W-:Y:S01]  /*53e80*/  VIADD R29, R25, UR4 ;  /* 0x00000004191d7c36 */ /* 0x000fe20008000000 */
[----:B------:R-:W-:Y:S01]  /*53e90*/  IADD3 R39, PT, PT, R39, UR6, RZ ;  /* 0x0000000627277c10 */ /* 0x000fe2000fffe0ff */
[----:B------:R-:W-:Y:S02]  /*53ea0*/  IMAD.X R25, RZ, RZ, RZ, P0 ;  /* 0x000000ffff197224 */ /* 0x000fe400000e06ff */
[----:B------:R-:W-:Y:S01]  /*53eb0*/  IMAD.WIDE.U32 R36, R62, R17, R36 ;  /* 0x000000113e247225 */ /* 0x000fe200078e0024 */
[----:B------:R-:W-:-:S03]  /*53ec0*/  IADD3 R38, P2, PT, R29, R38, RZ ;  /* 0x000000261d267210 */ /* 0x000fc60007f5e0ff */
[----:B------:R-:W-:Y:S01]  /*53ed0*/  IMAD.WIDE.U32 R24, R60, R13, R24 ;  /* 0x0000000d3c187225 */ /* 0x000fe200078e0018 */
[----:B------:R-:W-:Y:S02]  /*53ee0*/  IADD3 R36, P0, PT, R39, R36, RZ ;  /* 0x0000002427247210 */ /* 0x000fe40007f1e0ff */
[----:B------:R-:W-:Y:S01]  /*53ef0*/  IADD3.X R39, PT, PT, RZ, RZ, RZ, P2, !PT ;  /* 0x000000ffff277210 */ /* 0x000fe200017fe4ff */
[----:B------:R-:W-:Y:S02]  /*53f00*/  VIADD R29, R37, UR8 ;  /* 0x00000008251d7c36 */ /* 0x000fe40008000000 */
[----:B------:R-:W-:Y:S02]  /*53f10*/  IMAD.X R45, RZ, RZ, RZ, P4 ;  /* 0x000000ffff2d7224 */ /* 0x000fe400020e06ff */
[----:B------:R-:W-:Y:S01]  /*53f20*/  VIADD R22, R25, UR10 ;  /* 0x0000000a19167c36 */ /* 0x000fe20008000000 */
[----:B------:R-:W-:Y:S01]  /*53f30*/  IADD3 R24, P3, PT, R29, R24, RZ ;  /* 0x000000181d187210 */ /* 0x000fe20007f7e0ff */
[----:B------:R-:W-:-:S03]  /*53f40*/  IMAD.WIDE.U32 R40, R5, UR19, R44 ;  /* 0x0000001305287c25 */ /* 0x000fc6000f8e002c */
[----:B------:R-:W-:Y:S01]  /*53f50*/  IADD3 R22, P2, PT, R23, R22, RZ ;  /* 0x0000001617167210 */ /* 0x000fe20007f5e0ff */
[----:B------:R-:W-:Y:S01]  /*53f60*/  IMAD.X R37, RZ, RZ, RZ, P0 ;  /* 0x000000ffff257224 */ /* 0x000fe200000e06ff */
[----:B------:R-:W-:Y:S01]  /*53f70*/  IADD3 R44, P0, PT, R27, R40, RZ ;  /* 0x000000281b2c7210 */ /* 0x000fe20007f1e0ff */
[----:B------:R-:W-:Y:S01]  /*53f80*/  IMAD.WIDE.U32 R38, R65, R32, R38 ;  /* 0x0000002041267225 */ /* 0x000fe200078e0026 */
[----:B------:R-:W-:-:S03]  /*53f90*/  IADD3.X R23, PT, PT, RZ, RZ, RZ, P2, !PT ;  /* 0x000000ffff177210 */ /* 0x000fc600017fe4ff */
[----:B------:R-:W-:Y:S01]  /*53fa0*/  IMAD.WIDE.U32 R36, R63, R28, R36 ;  /* 0x0000001c3f247225 */ /* 0x000fe200078e0024 */
[----:B------:R-:W-:-:S03]  /*53fb0*/  IADD3 R27, PT, PT, R39, UR5, RZ ;  /* 0x00000005271b7c10 */ /* 0x000fc6000fffe0ff */
[----:B------:R-:W-:Y:S01]  /*53fc0*/  IMAD.X R25, RZ, RZ, RZ, P3 ;  /* 0x000000ffff197224 */ /* 0x000fe200018e06ff */
[----:B------:R-:W-:Y:S01]  /*53fd0*/  IADD3 R36, P4, PT, R27, R36, RZ ;  /* 0x000000241b247210 */ /* 0x000fe20007f9e0ff */
[----:B------:R-:W-:Y:S02]  /*53fe0*/  VIADD R37, R37, UR7 ;  /* 0x0000000725257c36 */ /* 0x000fe40008000000 */
[----:B------:R-:W-:-:S04]  /*53ff0*/  IMAD.WIDE.U32 R24, R62, R26, R24 ;  /* 0x0000001a3e187225 */ /* 0x000fc800078e0018 */
[----:B------:R-:W-:Y:S01]  /*54000*/  IMAD.MOV.U32 R39, RZ, RZ, RZ ;  /* 0x000000ffff277224 */ /* 0x000fe200078e00ff */
[----:B------:R-:W-:Y:S01]  /*54010*/  IADD3 R24, P3, PT, R37, R24, RZ ;  /* 0x0000001825187210 */ /* 0x000fe20007f7e0ff */
[----:B------:R-:W-:Y:S01]  /*54020*/  IMAD.WIDE.U32 R60, R4, R60, R22 ;  /* 0x0000003c043c7225 */ /* 0x000fe200078e0016 */
[----:B------:R-:W-:Y:S02]  /*54030*/  IADD3 R23, PT, PT, R25, UR9, RZ ;  /* 0x0000000919177c10 */ /* 0x000fe4000fffe0ff */
[----:B------:R-:W-:Y:S01]  /*54040*/  IADD3.X R25, PT, PT, RZ, RZ, RZ, P3, !PT ;  /* 0x000000ffff197210 */ /* 0x000fe20001ffe4ff */
[----:B------:R-:W-:Y:S01]  /*54050*/  IMAD.WIDE.U32 R34, R66, R34, R38 ;  /* 0x0000002242227225 */ /* 0x000fe200078e0026 */
[----:B------:R-:W-:-:S03]  /*54060*/  IADD3 R22, P2, PT, R60, R23, RZ ;  /* 0x000000173c167210 */ /* 0x000fc60007f5e0ff */
[----:B------:R-:W-:Y:S02]  /*54070*/  IMAD.X R37, RZ, RZ, RZ, P4 ;  /* 0x000000ffff257224 */ /* 0x000fe400020e06ff */
[----:B------:R-:W-:Y:S02]  /*54080*/  VIADD R39, R35, UR4 ;  /* 0x0000000423277c36 */ /* 0x000fe40008000000 */
[----:B------:R-:W-:-:S04]  /*54090*/  IMAD.WIDE.U32 R36, R65, R30, R36 ;  /* 0x0000001e41247225 */ /* 0x000fc800078e0024 */
[----:B------:R-:W-:Y:S01]  /*540a0*/  IMAD.X R23, RZ, RZ, RZ, P2 ;  /* 0x000000ffff177224 */ /* 0x000fe200010e06ff */
[----:B------:R-:W-:Y:S01]  /*540b0*/  IADD3 R38, P2, PT, R39, R36, RZ ;  /* 0x0000002427267210 */ /* 0x000fe20007f5e0ff */
[----:B------:R-:W-:-:S04]  /*540c0*/  IMAD.WIDE.U32 R24, R63, R17, R24 ;  /* 0x000000113f187225 */ /* 0x000fc800078e0018 */
[----:B------:R-:W-:Y:S02]  /*540d0*/  VIADD R37, R37, UR6 ;  /* 0x0000000625257c36 */ /* 0x000fe40008000000 */
[----:B------:R-:W-:-:S03]  /*540e0*/  IMAD.WIDE.U32 R22, R62, R13, R22 ;  /* 0x0000000d3e167225 */ /* 0x000fc600078e0016 */
[----:B------:R-:W-:Y:S01]  /*540f0*/  IADD3 R36, P4, PT, R37, R24, RZ ;  /* 0x0000001825247210 */ /* 0x000fe20007f9e0ff */
[----:B------:R-:W-:Y:S01]  /*54100*/  VIADD R25, R25, UR8 ;  /* 0x0000000819197c36 */ /* 0x000fe20008000000 */
[----:B------:R-:W-:Y:S01]  /*54110*/  IADD3 R23, PT, PT, R23, UR10, RZ ;  /* 0x0000000a17177c10 */ /* 0x000fe2000fffe0ff */
[----:B------:R-:W-:Y:S01]  /*54120*/  IMAD.X R39, RZ, RZ, RZ, P2 ;  /* 0x000000ffff277224 */ /* 0x000fe200010e06ff */
[----:B------:R-:W-:Y:S01]  /*54130*/  IADD3.X R37, PT, PT, RZ, RZ, RZ, P4, !PT ;  /* 0x000000ffff257210 */ /* 0x000fe200027fe4ff */
[----:B------:R-:W-:Y:S01]  /*54140*/  IMAD.X R43, RZ, RZ, RZ, P1 ;  /* 0x000000ffff2b7224 */ /* 0x000fe200008e06ff */
[----:B------:R-:W-:Y:S01]  /*54150*/  IADD3 R24, P3, PT, R25, R22, RZ ;  /* 0x0000001619187210 */ /* 0x000fe20007f7e0ff */
[----:B------:R-:W-:Y:S01]  /*54160*/  IMAD.WIDE.U32 R32, R66, R32, R38 ;  /* 0x0000002042207225 */ /* 0x000fe200078e0026 */
[----:B------:R-:W-:-:S03]  /*54170*/  IADD3 R22, P2, PT, R61, R23, RZ ;  /* 0x000000173d167210 */ /* 0x000fc60007f5e0ff */
[----:B------:R-:W-:Y:S01]  /*54180*/  IMAD.X R25, RZ, RZ, RZ, P3 ;  /* 0x000000ffff197224 */ /* 0x000fe200018e06ff */
[----:B------:R-:W-:Y:S01]  /*54190*/  IADD3 R39, PT, PT, R33, UR5, RZ ;  /* 0x0000000521277c10 */ /* 0x000fe2000fffe0ff */
[----:B------:R-:W-:-:S04]  /*541a0*/  IMAD.WIDE.U32 R36, R65, R28, R36 ;  /* 0x0000001c41247225 */ /* 0x000fc800078e0024 */
[----:B------:R-:W-:Y:S02]  /*541b0*/  IMAD.IADD R29, R3, 0x1, R41 ;  /* 0x00000001031d7824 */ /* 0x000fe400078e0229 */
[----:B------:R-:W-:-:S04]  /*541c0*/  IMAD.WIDE.U32 R40, R15, R14, R42 ;  /* 0x0000000e0f287225 */ /* 0x000fc800078e002a */
[----:B------:R-:W-:Y:S01]  /*541d0*/  IMAD.X R23, RZ, RZ, RZ, P2 ;  /* 0x000000ffff177224 */ /* 0x000fe200010e06ff */
[----:B------:R-:W-:Y:S01]  /*541e0*/  IADD3 R38, P2, PT, R39, R36, RZ ;  /* 0x0000002427267210 */ /* 0x000fe20007f5e0ff */
[----:B------:R-:W-:Y:S01]  /*541f0*/  IMAD.WIDE.U32 R24, R63, R26, R24 ;  /* 0x0000001a3f187225 */ /* 0x000fe200078e0018 */
[----:B------:R-:W-:Y:S02]  /*54200*/  IADD3 R40, P1, PT, R31, R40, RZ ;  /* 0x000000281f287210 */ /* 0x000fe40007f3e0ff */
[----:B------:R-:W-:Y:S01]  /*54210*/  IADD3 R35, PT, PT, R12, R41, RZ ;  /* 0x000000290c237210 */ /* 0x000fe20007ffe0ff */
[----:B------:R-:W-:Y:S01]  /*54220*/  VIADD R37, R37, UR7 ;  /* 0x0000000725257c36 */ /* 0x000fe20008000000 */
[----:B------:R-:W-:Y:S01]  /*54230*/  IADD3 R25, PT, PT, R25, UR9, RZ ;  /* 0x0000000919197c10 */ /* 0x000fe2000fffe0ff */
[----:B------:R-:W-:Y:S01]  /*54240*/  IMAD.WIDE.U32 R22, R4, R62, R22 ;  /* 0x0000003e04167225 */ /* 0x000fe200078e0016 */
[----:B------:R-:W-:Y:S02]  /*54250*/  IADD3.X R41, PT, PT, RZ, RZ, RZ, P1, !PT ;  /* 0x000000ffff297210 */ /* 0x000fe40000ffe4ff */
[----:B------:R-:W-:Y:S01]  /*54260*/  IADD3 R36, P3, PT, R37, R24, RZ ;  /* 0x0000001825247210 */ /* 0x000fe20007f7e0ff */
[----:B------:R-:W-:Y:S01]  /*54270*/  IMAD.X R39, RZ, RZ, RZ, P2 ;  /* 0x000000ffff277224 */ /* 0x000fe200010e06ff */
[----:B------:R-:W-:Y:S01]  /*54280*/  IADD3 R24, P2, PT, R22, R25, RZ ;  /* 0x0000001916187210 */ /* 0x000fe20007f5e0ff */
[----:B------:R-:W-:-:S02]  /*54290*/  VIADD R27, R0, UR12 ;  /* 0x0000000c001b7c36 */ /* 0x000fc40008000000 */
[----:B------:R-:W-:Y:S01]  /*542a0*/  IMAD.X R37, RZ, RZ, RZ, P3 ;  /* 0x000000ffff257224 */ /* 0x000fe200018e06ff */
[----:B------:R-:W0:Y:S01]  /*542b0*/  LDC R0, c[0x3][0x1c] ;  /* 0x00c00700ff007b82 */ /* 0x000e220000000800 */
[----:B------:R-:W-:-:S04]  /*542c0*/  IMAD.WIDE.U32 R30, R66, R30, R38 ;  /* 0x0000001e421e7225 */ /* 0x000fc800078e0026 */
[----:B------:R-:W-:Y:S01]  /*542d0*/  IMAD.WIDE.U32 R38, R19, R11, R40 ;  /* 0x0000000b13267225 */ /* 0x000fe200078e0028 */
[----:B------:R-:W-:-:S03]  /*542e0*/  IADD3 R31, PT, PT, R31, UR6, RZ ;  /* 0x000000061f1f7c10 */ /* 0x000fc6000fffe0ff */
[----:B------:R-:W-:Y:S01]  /*542f0*/  IMAD.X R25, RZ, RZ, RZ, P2 ;  /* 0x000000ffff197224 */ /* 0x000fe200010e06ff */
[----:B------:R-:W-:Y:S01]  /*54300*/  IADD3 R40, P4, PT, R29, R38, RZ ;  /* 0x000000261d287210 */ /* 0x000fe20007f9e0ff */
[----:B------:R-:W-:Y:S01]  /*54310*/  IMAD.WIDE.U32 R36, R65, R17, R36 ;  /* 0x0000001141247225 */ /* 0x000fe200078e0024 */
[----:B------:R-:W-:-:S03]  /*54320*/  IADD3 R38, P1, PT, R35, R34, RZ ;  /* 0x0000002223267210 */ /* 0x000fc60007f3e0ff */
[----:B------:R-:W-:Y:S01]  /*54330*/  IMAD.WIDE.U32 R24, R63, R13, R24 ;  /* 0x0000000d3f187225 */ /* 0x000fe200078e0018 */
        /* <DEDUP_REMOVED lines=9> */
[----:B------:R-:W-:Y:S01]  /*543d0*/  IMAD.X R41, RZ, RZ, RZ, P4 ;  /* 0x000000ffff297224 */ /* 0x000fe200020e06ff */
[----:B------:R-:W-:Y:S01]  /*543e0*/  IADD3 R42, P0, PT, R27, R42, RZ ;  /* 0x0000002a1b2a7210 */ /* 0x000fe20007f1e0ff */
[----:B------:R-:W-:-:S04]  /*543f0*/  IMAD.WIDE.U32 R28, R66, R28, R36 ;  /* 0x0000001c421c7225 */ /* 0x000fc800078e0024 */
[----:B------:R-:W-:Y:S02]  /*54400*/  IMAD.IADD R43, R6, 0x1, R43 ;  /* 0x00000001062b7824 */ /* 0x000fe400078e022b */
[----:B------:R-:W-:-:S04]  /*54410*/  IMAD.WIDE.U32 R34, R5, R10, R40 ;  /* 0x0000000a05227225 */ /* 0x000fc800078e0028 */
[----:B------:R-:W-:Y:S01]  /*54420*/  IMAD.WIDE.U32 R22, R65, R26, R22 ;  /* 0x0000001a41167225 */ /* 0x000fe200078e0016 */
[----:B------:R-:W-:-:S03]  /*54430*/  IADD3 R40, P3, PT, R43, R34, RZ ;  /* 0x000000222b287210 */ /* 0x000fc60007f7e0ff */
[----:B------:R-:W-:Y:S01]  /*54440*/  VIADD R31, R29, UR7 ;  /* 0x000000071d1f7c36 */ /* 0x000fe20008000000 */
[----:B------:R-:W-:Y:S01]  /*54450*/  IADD3 R37, PT, PT, R23, UR9, RZ ;  /* 0x0000000917257c10 */ /* 0x000fe2000fffe0ff */
[----:B------:R-:W-:Y:S01]  /*54460*/  IMAD.X R25, RZ, RZ, RZ, P2 ;  /* 0x000000ffff197224 */ /* 0x000fe200010e06ff */
[----:B------:R-:W-:Y:S01]  /*54470*/  IADD3 R29, PT, PT, R7, R35, RZ ;  /* 0x00000023071d7210 */ /* 0x000fe20007ffe0ff */
[----:B------:R-:W-:Y:S01]  /*54480*/  IMAD.IADD R27, R16, 0x1, R39 ;  /* 0x00000001101b7824 */ /* 0x000fe200078e0227 */
[----:B------:R-:W-:Y:S01]  /*54490*/  IADD3 R34, P2, PT, R31, R22, RZ ;  /* 0x000000161f227210 */ /* 0x000fe20007f5e0ff */
[----:B------:R-:W-:-:S04]  /*544a0*/  IMAD.WIDE.U32 R24, R4, R63, R24 ;  /* 0x0000003f04187225 */ /* 0x000fc800078e0018 */
[----:B------:R-:W-:Y:S02]  /*544b0*/  IMAD.X R35, RZ, RZ, RZ, P2 ;  /* 0x000000ffff237224 */ /* 0x000fe400010e06ff */
[----:B------:R-:W-:Y:S01]  /*544c0*/  IMAD.X R43, RZ, RZ, RZ, P0 ;  /* 0x000000ffff2b7224 */ /* 0x000fe200000e06ff */
[----:B------:R-:W-:Y:S01]  /*544d0*/  IADD3 R36, P0, PT, R24, R37, RZ ;  /* 0x0000002518247210 */ /* 0x000fe20007f1e0ff */
[----:B------:R-:W-:Y:S02]  /*544e0*/  IMAD.X R39, RZ, RZ, RZ, P1 ;  /* 0x000000ffff277224 */ /* 0x000fe400008e06ff */
[----:B------:R-:W-:Y:S01]  /*544f0*/  IMAD.WIDE.U32 R22, R66, R17, R34 ;  /* 0x0000001142167225 */ /* 0x000fe200078e0022 */
[----:B------:R-:W-:-:S03]  /*54500*/  IADD3.X R37, PT, PT, RZ, RZ, RZ, P0, !PT ;  /* 0x000000ffff257210 */ /* 0x000fc600007fe4ff */
[----:B0-----:R-:W-:Y:S01]  /*54510*/  IMAD.WIDE.U32 R34, R15, R0, R38 ;  /* 0x000000000f227225 */ /* 0x001fe200078e0026 */
[----:B------:R-:W-:-:S03]  /*54520*/  IADD3 R23, PT, PT, R23, UR8, RZ ;  /* 0x0000000817177c10 */ /* 0x000fc6000fffe0ff */
[----:B------:R-:W-:Y:S01]  /*54530*/  IMAD.WIDE.U32 R36, R65, R13, R36 ;  /* 0x0000000d41247225 */ /* 0x000fe200078e0024 */
[----:B------:R-:W-:-:S03]  /*54540*/  IADD3 R38, P1, PT, R34, R27, RZ ;  /* 0x0000001b22267210 */ /* 0x000fc60007f3e0ff */
[----:B------:R-:W-:Y:S01]  /*54550*/  IMAD.WIDE.U32 R42, R9, UR17, R42 ;  /* 0x00000011092a7c25 */ /* 0x000fe2000f8e002a */
[----:B------:R-:W-:-:S03]  /*54560*/  IADD3 R36, P0, PT, R23, R36, RZ ;  /* 0x0000002417247210 */ /* 0x000fc60007f1e0ff */
[----:B------:R-:W-:Y:S02]  /*54570*/  IMAD.X R41, RZ, RZ, RZ, P3 ;  /* 0x000000ffff297224 */ /* 0x000fe400018e06ff */
[----:B------:R-:W-:Y:S02]  /*54580*/  IMAD.X R39, RZ, RZ, RZ, P1 ;  /* 0x000000ffff277224 */ /* 0x000fe400008e06ff */
[----:B------:R-:W-:Y:S01]  /*54590*/  VIADD R24, R37, UR10 ;  /* 0x0000000a25187c36 */ /* 0x000fe20008000000 */
[----:B------:R-:W-:Y:S01]  /*545a0*/  IADD3.X R37, PT, PT, RZ, RZ, RZ, P0, !PT ;  /* 0x000000ffff257210 */ /* 0x000fe200007fe4ff */
[----:B------:R-:W-:Y:S01]  /*545b0*/  IMAD.IADD R17, R2, 0x1, R43 ;  /* 0x0000000102117824 */ /* 0x000fe200078e022b */
[----:B------:R-:W-:Y:S01]  /*545c0*/  IADD3 R33, P0, PT, R35, R32, RZ ;  /* 0x0000002023217210 */ /* 0x000fe20007f1e0ff */
[----:B------:R-:W-:Y:S01]  /*545d0*/  IMAD.WIDE.U32 R40, R21, UR19, R40 ;  /* 0x0000001315287c25 */ /* 0x000fe2000f8e0028 */
[----:B------:R-:W-:-:S03]  /*545e0*/  IADD3 R24, P1, PT, R25, R24, RZ ;  /* 0x0000001819187210 */ /* 0x000fc60007f3e0ff */
[----:B------:R-:W-:Y:S01]  /*545f0*/  IMAD.WIDE.U32 R38, R19, R14, R38 ;  /* 0x0000000e13267225 */ /* 0x000fe200078e0026 */
[----:B------:R-:W-:-:S03]  /*54600*/  IADD3 R40, P2, PT, R17, R40, RZ ;  /* 0x0000002811287210 */ /* 0x000fc60007f5e0ff */
[----:B------:R-:W-:Y:S02]  /*54610*/  IMAD R15, R42, UR13, RZ ;  /* 0x0000000d2a0f7c24 */ /* 0x000fe4000f8e02ff */
[----:B------:R-:W-:Y:S02]  /*54620*/  IMAD.MOV.U32 R43, RZ, RZ, RZ ;  /* 0x000000ffff2b7224 */ /* 0x000fe400078e00ff */
[----:B------:R-:W-:Y:S02]  /*54630*/  IMAD.IADD R32, R12, 0x1, R39 ;  /* 0x000000010c207824 */ /* 0x000fe400078e0227 */
[----:B------:R-:W-:Y:S01]  /*54640*/  IMAD.IADD R17, R3, 0x1, R41 ;  /* 0x0000000103117824 */ /* 0x000fe200078e0229 */
[----:B------:R-:W-:Y:S01]  /*54650*/  IADD3.X R41, PT, PT, RZ, RZ, RZ, P2, !PT ;  /* 0x000000ffff297210 */ /* 0x000fe200017fe4ff */
[----:B------:R-:W-:Y:S01]  /*54660*/  IMAD.WIDE.U32 R26, R66, R26, R36 ;  /* 0x0000001a421a7225 */ /* 0x000fe200078e0024 */
[----:B------:R-:W-:-:S03]  /*54670*/  IADD3 R34, P2, PT, R29, R38, RZ ;  /* 0x000000261d227210 */ /* 0x000fc60007f5e0ff */
[----:B------:R-:W-:Y:S01]  /*54680*/  IMAD.X R25, RZ, RZ, RZ, P1 ;  /* 0x000000ffff197224 */ /* 0x000fe200008e06ff */
[----:B------:R-:W-:Y:S01]  /*54690*/  IADD3 R32, P1, PT, R32, R33, RZ ;  /* 0x0000002120207210 */ /* 0x000fe20007f3e0ff */
[----:B------:R-:W-:Y:S01]  /*546a0*/  IMAD.HI.U32 R42, R15, UR16, R42 ;  /* 0x000000100f2a7c27 */ /* 0x000fe2000f8e002a */
[----:B------:R-:W-:-:S03]  /*546b0*/  IADD3.X R35, PT, PT, RZ, RZ, RZ, P2, !PT ;  /* 0x000000ffff237210 */ /* 0x000fc600017fe4ff */
[----:B------:R-:W-:-:S04]  /*546c0*/  IMAD.WIDE.U32 R24, R4, R65, R24 ;  /* 0x0000004104187225 */ /* 0x000fc800078e0018 */
[----:B------:R-:W-:Y:S02]  /*546d0*/  VIADD R27, R27, UR9 ;  /* 0x000000091b1b7c36 */ /* 0x000fe40008000000 */
[----:B------:R-:W-:Y:S02]  /*546e0*/  VIADD R39, R42, UR12 ;  /* 0x0000000c2a277c36 */ /* 0x000fe40008000000 */
[----:B------:R-:W-:-:S04]  /*546f0*/  IMAD.WIDE.U32 R36, R9, UR18, R40 ;  /* 0x0000001209247c25 */ /* 0x000fc8000f8e0028 */
[----:B------:R-:W-:Y:S01]  /*54700*/  IMAD.X R33, RZ, RZ, RZ, P1 ;  /* 0x000000ffff217224 */ /* 0x000fe200008e06ff */
[----:B------:R-:W-:Y:S01]  /*54710*/  IADD3 R18, P1, PT, R24, R27, RZ ;  /* 0x0000001b18127210 */ /* 0x000fe20007f3e0ff */
[----:B------:R-:W-:Y:S01]  /*54720*/  IMAD.WIDE.U32 R34, R5, R11, R34 ;  /* 0x0000000b05227225 */ /* 0x000fe200078e0022 */
[----:B------:R-:W-:Y:S02]  /*54730*/  IADD3 R38, P2, PT, R39, R36, RZ ;  /* 0x0000002427267210 */ /* 0x000fe40007f5e0ff */
[----:B------:R-:W-:Y:S01]  /*54740*/  IADD3 R23, PT, PT, R6, R37, RZ ;  /* 0x0000002506177210 */ /* 0x000fe20007ffe0ff */
[----:B------:R-:W-:Y:S01]  /*54750*/  IMAD.WIDE.U32 R32, R19, R0, R32 ;  /* 0x0000000013207225 */ /* 0x000fe200078e0020 */
[----:B------:R-:W-:-:S03]  /*54760*/  IADD3 R35, PT, PT, R16, R35, RZ ;  /* 0x0000002310237210 */ /* 0x000fc60007ffe0ff */
[----:B------:R-:W-:Y:S02]  /*54770*/  IMAD.X R19, RZ, RZ, RZ, P1 ;  /* 0x000000ffff137224 */ /* 0x000fe400008e06ff */
[----:B------:R-:W-:Y:S01]  /*54780*/  IMAD.X R39, RZ, RZ, RZ, P2 ;  /* 0x000000ffff277224 */ /* 0x000fe200010e06ff */
[----:B------:R-:W-:Y:S01]  /*54790*/  IADD3 R36, P2, PT, R17, R34, RZ ;  /* 0x0000002211247210 */ /* 0x000fe20007f5e0ff */
[----:B------:R-:W-:Y:S01]  /*547a0*/  IMAD.WIDE.U32 R18, R66, R13, R18 ;  /* 0x0000000d42127225 */ /* 0x000fe200078e0012 */
[----:B------:R-:W-:-:S03]  /*547b0*/  IADD3 R34, P1, PT, R32, R35, RZ ;  /* 0x0000002320227210 */ /* 0x000fc60007f3e0ff */
[----:B------:R-:W-:Y:S01]  /*547c0*/  IMAD.X R37, RZ, RZ, RZ, P2 ;  /* 0x000000ffff257224 */ /* 0x000fe200010e06ff */
[----:B------:R-:W-:Y:S01]  /*547d0*/  IADD3.X R35, PT, PT, RZ, RZ, RZ, P1, !PT ;  /* 0x000000ffff237210 */ /* 0x000fe20000ffe4ff */
[----:B------:R-:W-:Y:S02]  /*547e0*/  VIADD R19, R19, UR10 ;  /* 0x0000000a13137c36 */ /* 0x000fe40008000000 */
[----:B------:R-:W-:Y:S02]  /*547f0*/  IMAD.X R27, RZ, RZ, RZ, P0 ;  /* 0x000000ffff1b7224 */ /* 0x000fe400000e06ff */
[----:B------:R-:W-:Y:S01]  /*54800*/  IMAD.WIDE.U32 R36, R21, R10, R36 ;  /* 0x0000000a15247225 */ /* 0x000fe200078e0024 */
[----:B------:R-:W-:Y:S02]  /*54810*/  IADD3 R8, P0, PT, R25, R19, RZ ;  /* 0x0000001319087210 */ /* 0x000fe40007f1e0ff */
[----:B------:R-:W-:Y:S01]  /*54820*/  IADD3 R19, P1, PT, R27, R30, RZ ;  /* 0x0000001e1b137210 */ /* 0x000fe20007f3e0ff */
[----:B------:R-:W-:Y:S01]  /*54830*/  IMAD.WIDE.U32 R24, R5, R14, R34 ;  /* 0x0000000e05187225 */ /* 0x000fe200078e0022 */
[----:B------:R-:W-:-:S02]  /*54840*/  IADD3 R32, P4, PT, R23, R36, RZ ;  /* 0x0000002417207210 */ /* 0x000fc40007f9e0ff */
[----:B------:R-:W-:Y:S01]  /*54850*/  IADD3 R19, P2, PT, R33, R19, RZ ;  /* 0x0000001321137210 */ /* 0x000fe20007f5e0ff */
[----:B------:R-:W-:Y:S02]  /*54860*/  IMAD.IADD R31, R7, 0x1, R37 ;  /* 0x00000001071f7824 */ /* 0x000fe400078e0225 */
[----:B------:R-:W-:Y:S02]  /*54870*/  IMAD.X R29, RZ, RZ, RZ, P1 ;  /* 0x000000ffff1d7224 */ /* 0x000fe400008e06ff */
[----:B------:R-:W-:Y:S01]  /*54880*/  IMAD.X R33, RZ, RZ, RZ, P4 ;  /* 0x000000ffff217224 */ /* 0x000fe200020e06ff */
[----:B------:R-:W-:Y:S01]  /*54890*/  IADD3 R30, P3, PT, R31, R24, RZ ;  /* 0x000000181f1e7210 */ /* 0x000fe20007f7e0ff */
[----:B------:R-:W-:Y:S01]  /*548a0*/  IMAD.WIDE.U32 R38, R15, UR17, R38 ;  /* 0x000000110f267c25 */ /* 0x000fe2000f8e0026 */
[----:B------:R-:W-:Y:S02]  /*548b0*/  IADD3 R24, PT, PT, R12, R25, RZ ;  /* 0x000000190c187210 */ /* 0x000fe40007ffe0ff */
[----:B------:R-:W-:Y:S01]  /*548c0*/  IADD3 R29, P1, PT, R29, R28, RZ ;  /* 0x0000001c1d1d7210 */ /* 0x000fe20007f3e0ff */
[----:B------:R-:W-:Y:S01]  /*548d0*/  IMAD.X R20, RZ, RZ, RZ, P2 ;  /* 0x000000ffff147224 */ /* 0x000fe200010e06ff */
[----:B------:R-:W-:Y:S01]  /*548e0*/  IADD3.X R31, PT, PT, RZ, RZ, RZ, P3, !PT ;  /* 0x000000ffff1f7210 */ /* 0x000fe20001ffe4ff */
[----:B------:R-:W-:Y:S01]  /*548f0*/  IMAD.WIDE.U32 R32, R9, UR19, R32 ;  /* 0x0000001309207c25 */ /* 0x000fe2000f8e0020 */
[----:B------:R-:W-:-:S02]  /*54900*/  IADD3 R24, P3, PT, R24, R19, RZ ;  /* 0x0000001318187210 */ /* 0x000fc40007f7e0ff */
[----:B------:R-:W-:Y:S01]  /*54910*/  IADD3 R19, P2, PT, R20, R29, RZ ;  /* 0x0000001d14137210 */ /* 0x000fe20007f5e0ff */
[----:B------:R-:W-:Y:S02]  /*54920*/  IMAD.IADD R17, R2, 0x1, R39 ;  /* 0x0000000102117824 */ /* 0x000fe400078e0227 */
[----:B------:R-:W-:Y:S02]  /*54930*/  HFMA2 R39, -RZ, RZ, 0, 0 ;  /* 0x00000000ff277431 */ /* 0x000fe400000001ff */
[----:B------:R-:W-:Y:S01]  /*54940*/  IMAD.WIDE.U32 R28, R21, R11, R30 ;  /* 0x0000000b151c7225 */ /* 0x000fe200078e001e */
[----:B------:R-:W-:-:S03]  /*54950*/  IADD3 R30, P4, PT, R17, R32, RZ ;  /* 0x00000020111e7210 */ /* 0x000fc60007f9e0ff */
[----:B------:R-:W-:Y:S01]  /*54960*/  IMAD.IADD R33, R3, 0x1, R33 ;  /* 0x0000000103217824 */ /* 0x000fe200078e0221 */
[----:B------:R-:W-:Y:S01]  /*54970*/  IADD3.X R17, PT, PT, RZ, RZ, RZ, P1, !PT ;  /* 0x000000ffff117210 */ /* 0x000fe20000ffe4ff */
[----:B------:R-:W-:Y:S01]  /*54980*/  IMAD.X R25, RZ, RZ, RZ, P3 ;  /* 0x000000ffff197224 */ /* 0x000fe200018e06ff */
[----:B------:R-:W-:Y:S01]  /*54990*/  IADD3.X R31, PT, PT, RZ, RZ, RZ, P4, !PT ;  /* 0x000000ffff1f7210 */ /* 0x000fe200027fe4ff */
[----:B------:R-:W-:Y:S01]  /*549a0*/  IMAD R13, R38, UR13, RZ ;  /* 0x0000000d260d7c24 */ /* 0x000fe2000f8e02ff */
[----:B------:R-:W-:Y:S01]  /*549b0*/  IADD3 R28, P3, PT, R33, R28, RZ ;  /* 0x0000001c211c7210 */ /* 0x000fe20007f7e0ff */
[----:B------:R-:W-:Y:S01]  /*549c0*/  IMAD.WIDE.U32 R24, R5, R0, R24 ;  /* 0x0000000005187225 */ /* 0x000fe200078e0018 */
[----:B------:R-:W-:-:S03]  /*549d0*/  IADD3 R5, P1, PT, R17, R22, RZ ;  /* 0x0000001611057210 */ /* 0x000fc60007f3e0ff */
[----:B------:R-:W-:Y:S01]  /*549e0*/  IMAD.X R20, RZ, RZ, RZ, P2 ;  /* 0x000000ffff147224 */ /* 0x000fe200010e06ff */
[----:B------:R-:W-:Y:S01]  /*549f0*/  IADD3 R19, P2, PT, R25, R19, RZ ;  /* 0x0000001319137210 */ /* 0x000fe20007f5e0ff */
[----:B------:R-:W-:-:S04]  /*54a00*/  IMAD.HI.U32 R38, R13, UR16, R38 ;  /* 0x000000100d267c27 */ /* 0x000fc8000f8e0026 */
[----:B------:R-:W-:Y:S02]  /*54a10*/  IMAD.IADD R23, R16, 0x1, R29 ;  /* 0x0000000110177824 */ /* 0x000fe400078e021d */
[----:B------:R-:W-:Y:S01]  /*54a20*/  IMAD.X R29, RZ, RZ, RZ, P3 ;  /* 0x000000ffff1d7224 */ /* 0x000fe200018e06ff */
[----:B------:R-:W-:Y:S01]  /*54a30*/  IADD3 R20, P3, PT, R20, R5, RZ ;  /* 0x0000000514147210 */ /* 0x000fe20007f7e0ff */
[----:B------:R-:W-:Y:S01]  /*54a40*/  IMAD.WIDE.U32 R30, R15, UR18, R30 ;  /* 0x000000120f1e7c25 */ /* 0x000fe2000f8e001e */
[----:B------:R-:W-:-:S03]  /*54a50*/  IADD3 R22, P4, PT, R24, R23, RZ ;  /* 0x0000001718167210 */ /* 0x000fc60007f9e0ff */
[----:B------:R-:W-:Y:S01]  /*54a60*/  VIADD R5, R38, UR12 ;  /* 0x0000000c26057c36 */ /* 0x000fe20008000000 */
[----:B------:R-:W-:Y:S01]  /*54a70*/  IADD3.X R23, PT, PT, RZ, RZ, RZ, P4, !PT ;  /* 0x000000ffff177210 */ /* 0x000fe200027fe4ff */
[----:B------:R-:W-:-:S03]  /*54a80*/  IMAD.WIDE.U32 R24, R9, R10, R28 ;  /* 0x0000000a09187225 */ /* 0x000fc600078e001c */
[----:B------:R-:W-:Y:S01]  /*54a90*/  IADD3 R30, P6, PT, R5, R30, RZ ;  /* 0x0000001e051e7210 */ /* 0x000fe20007fde0ff */
[----:B------:R-:W-:Y:S01]  /*54aa0*/  IMAD.X R17, RZ, RZ, RZ, P2 ;  /* 0x000000ffff117224 */ /* 0x000fe200010e06ff */
[----:B------:R-:W-:Y:S01]  /*54ab0*/  IADD3 R25, PT, PT, R7, R25, RZ ;  /* 0x0000001907197210 */ /* 0x000fe20007ffe0ff */
        /* <DEDUP_REMOVED lines=11> */
[----:B------:R-:W-:Y:S01]  /*54b70*/  IADD3.X R29, PT, PT, RZ, RZ, RZ, P5, !PT ;  /* 0x000000ffff1d7210 */ /* 0x000fe20002ffe4ff */
[----:B------:R-:W-:Y:S01]  /*54b80*/  IMAD.WIDE.U32 R30, R13, UR17, R30 ;  /* 0x000000110d1e7c25 */ /* 0x000fe2000f8e001e */
[----:B------:R-:W-:-:S02]  /*54b90*/  IADD3 R5, P4, PT, R5, R26, RZ ;  /* 0x0000001a05057210 */ /* 0x000fc40007f9e0ff */
        /* <DEDUP_REMOVED lines=8> */
[----:B------:R-:W-:Y:S02]  /*54c20*/  IMAD.IADD R27, R3, 0x1, R27 ;  /* 0x00000001031b7824 */ /* 0x000fe400078e021b */
[----:B------:R-:W-:-:S03]  /*54c30*/  IMAD.WIDE.U32 R20, R21, R0, R22 ;  /* 0x0000000015147225 */ /* 0x000fc600078e0016 */
[----:B------:R-:W-:Y:S01]  /*54c40*/  IADD3 R24, P3, PT, R27, R24, RZ ;  /* 0x000000181b187210 */ /* 0x000fe20007f7e0ff */
[----:B------:R-:W-:Y:S01]  /*54c50*/  IMAD R5, R30, UR13, RZ ;  /* 0x0000000d1e057c24 */ /* 0x000fe2000f8e02ff */
[----:B------:R-:W-:Y:S01]  /*54c60*/  IADD3.X R27, PT, PT, RZ, RZ, RZ, P1, !PT ;  /* 0x000000ffff1b7210 */ /* 0x000fe20000ffe4ff */
[----:B------:R-:W-:Y:S02]  /*54c70*/  IMAD.MOV.U32 R31, RZ, RZ, RZ ;  /* 0x000000ffff1f7224 */ /* 0x000fe400078e00ff */
[----:B------:R-:W-:Y:S02]  /*54c80*/  IMAD.IADD R23, R16, 0x1, R25 ;  /* 0x0000000110177824 */ /* 0x000fe400078e0219 */
[----:B------:R-:W-:Y:S01]  /*54c90*/  IMAD.HI.U32 R29, R5, UR16, R30 ;  /* 0x00000010051d7c27 */ /* 0x000fe2000f8e001e */
[----:B------:R-:W-:Y:S02]  /*54ca0*/  IADD3.X R31, PT, PT, RZ, RZ, RZ, P2, !PT ;  /* 0x000000ffff1f7210 */ /* 0x000fe400017fe4ff */
[----:B------:R-:W-:Y:S01]  /*54cb0*/  IADD3 R22, P1, PT, R20, R23, RZ ;  /* 0x0000001714167210 */ /* 0x000fe20007f3e0ff */
[----:B------:R-:W-:Y:S01]  /*54cc0*/  IMAD.X R25, RZ, RZ, RZ, P3 ;  /* 0x000000ffff197224 */ /* 0x000fe200018e06ff */
[----:B------:R-:W-:Y:S01]  /*54cd0*/  IADD3 R29, PT, PT, R29, UR12, RZ ;  /* 0x0000000c1d1d7c10 */ /* 0x000fe2000fffe0ff */
[----:B------:R-:W-:-:S04]  /*54ce0*/  IMAD.WIDE.U32 R26, R13, UR18, R26 ;  /* 0x000000120d1a7c25 */ /* 0x000fc8000f8e001a */
        /* <DEDUP_REMOVED lines=27> */
[----:B------:R-:W-:Y:S02]  /*54ea0*/  IADD3 R24, P2, PT, R22, R25, RZ ;  /* 0x0000001916187210 */ /* 0x000fe40007f5e0ff */
[----:B------:R-:W-:Y:S01]  /*54eb0*/  IADD3 R31, P1, PT, R31, R18, RZ ;  /* 0x000000121f1f7210 */ /* 0x000fe20007f3e0ff */
        /* <DEDUP_REMOVED lines=28> */
[----:B------:R-:W-:Y:S01]  /*55080*/  IMAD.X R9, RZ, RZ, RZ, P0 ;  /* 0x000000ffff097224 */ /* 0x000fe200000e06ff */
[----:B------:R-:W-:Y:S02]  /*55090*/  IADD3.X R3, PT, PT, RZ, RZ, RZ, P2, !PT ;  /* 0x000000ffff037210 */ /* 0x000fe400017fe4ff */
[----:B------:R-:W-:Y:S01]  /*550a0*/  IADD3 R6, P0, PT, R6, R17, RZ ;  /* 0x0000001106067210 */ /* 0x000fe20007f1e0ff */
[----:B------:R-:W-:Y:S02]  /*550b0*/  IMAD.X R27, RZ, RZ, RZ, P3 ;  /* 0x000000ffff1b7224 */ /* 0x000fe400018e06ff */
        /* <DEDUP_REMOVED lines=13> */
[----:B------:R-:W0:Y:S01]  /*55190*/  LDC.64 R24, c[0x0][0x380] ;  /* 0x0000e000ff187b82 */ /* 0x000e220000000a00 */
[----:B------:R-:W-:Y:S01]  /*551a0*/  IADD3 R17, P3, PT, R8, R17, RZ ;  /* 0x0000001108117210 */ /* 0x000fe20007f7e0ff */
[----:B------:R-:W-:Y:S01]  /*551b0*/  IMAD.WIDE.U32 R26, R5, R11, R26 ;  /* 0x0000000b051a7225 */ /* 0x000fe200078e001a */
[----:B------:R-:W-:-:S02]  /*551c0*/  IADD3.X R7, PT, PT, RZ, RZ, RZ, P4, !PT ;  /* 0x000000ffff077210 */ /* 0x000fc400027fe4ff */
[----:B------:R-:W-:Y:S01]  /*551d0*/  IADD3 R8, P5, PT, R4, R17, RZ ;  /* 0x0000001104087210 */ /* 0x000fe20007fbe0ff */
[----:B------:R-:W-:Y:S02]  /*551e0*/  IMAD.X R4, RZ, RZ, RZ, P0 ;  /* 0x000000ffff047224 */ /* 0x000fe400000e06ff */
[----:B------:R-:W-:Y:S01]  /*551f0*/  IMAD.WIDE.U32 R6, R13, R0, R6 ;  /* 0x000000000d067225 */ /* 0x000fe200078e0006 */
[----:B------:R-:W-:Y:S02]  /*55200*/  IADD3 R15, P0, PT, R15, R8, RZ ;  /* 0x000000080f0f7210 */ /* 0x000fe40007f1e0ff */
[----:B------:R-:W-:Y:S01]  /*55210*/  IADD3.X R8, PT, PT, RZ, RZ, RZ, P5, !PT ;  /* 0x000000ffff087210 */ /* 0x000fe20002ffe4ff */
[----:B------:R-:W-:Y:S01]  /*55220*/  IMAD.IADD R17, R16, 0x1, R27 ;  /* 0x0000000110117824 */ /* 0x000fe200078e021b */
[----:B------:R-:W-:Y:S01]  /*55230*/  IADD3 R4, P4, PT, R4, R15, RZ ;  /* 0x0000000f04047210 */ /* 0x000fe20007f9e0ff */
[----:B------:R-:W-:-:S03]  /*55240*/  IMAD.X R13, RZ, RZ, RZ, P2 ;  /* 0x000000ffff0d7224 */ /* 0x000fc600010e06ff */
[----:B------:R-:W-:Y:S02]  /*55250*/  IADD3 R16, P6, PT, R6, R17, RZ ;  /* 0x0000001106107210 */ /* 0x000fe40007fde0ff */
[----:B------:R-:W-:Y:S01]  /*55260*/  IADD3 R13, P2, PT, R13, R4, RZ ;  /* 0x000000040d0d7210 */ /* 0x000fe20007f5e0ff */
[----:B------:R-:W-:Y:S01]  /*55270*/  IMAD.X R4, RZ, RZ, RZ, P0 ;  /* 0x000000ffff047224 */ /* 0x000fe200000e06ff */
[----:B------:R-:W-:Y:S01]  /*55280*/  IADD3.X R6, PT, PT, RZ, RZ, RZ, P1, !PT ;  /* 0x000000ffff067210 */ /* 0x000fe20000ffe4ff */
[----:B------:R-:W-:Y:S01]  /*55290*/  IMAD.X R17, RZ, RZ, RZ, P6 ;  /* 0x000000ffff117224 */ /* 0x000fe200030e06ff */
[----:B0-----:R0:W-:Y:S02]  /*552a0*/  STG.E desc[UR14][R24.64+0x20], R20 ;  /* 0x0000201418007986 */ /* 0x0011e4000c10190e */
[----:B------:R-:W-:Y:S01]  /*552b0*/  IADD3 R6, P1, PT, R6, R13, RZ ;  /* 0x0000000d06067210 */ /* 0x000fe20007f3e0ff */
[----:B------:R-:W-:Y:S01]  /*552c0*/  IMAD.WIDE.U32 R16, R5, R14, R16 ;  /* 0x0000000e05107225 */ /* 0x000fe200078e0010 */
[----:B------:R0:W-:Y:S03]  /*552d0*/  STG.E desc[UR14][R24.64+0x24], R18 ;  /* 0x0000241218007986 */ /* 0x0001e6000c10190e */
        /* <DEDUP_REMOVED lines=18> */
[----:B------:R-:W-:-:S04]  /*55400*/  IADD3 R9, PT, PT, R7, R9, R4 ;  /* 0x0000000907097210 */ /* 0x000fc80007ffe004 */
[----:B------:R-:W-:Y:S01]  /*55410*/  ISETP.GT.U32.AND P0, PT, R9, R0, PT ;  /* 0x000000000900720c */ /* 0x000fe20003f04070 */
[----:B------:R0:W-:-:S12]  /*55420*/  STG.E desc[UR14][R24.64+0x3c], R9 ;  /* 0x00003c0918007986 */ /* 0x0001d8000c10190e */
[----:B0-----:R-:W-:Y:S05]  /*55430*/  @P0 BRA `(.L_x_405) ;  /* 0x0000000000640947 */ /* 0x001fea0003800000 */
        /* <DEDUP_REMOVED lines=25> */
.L_x_405:
        /* <DEDUP_REMOVED lines=31> */
.L_x_406:
[----:B------:R-:W-:Y:S01]  /*557c0*/  STG.E desc[UR14][R24.64+0x40], RZ ;  /* 0x000040ff18007986 */ /* 0x000fe2000c10190e */
[----:B------:R-:W-:Y:S05]  /*557d0*/  EXIT ;  /* 0x000000000000794d */ /* 0x000fea0003800000 */
.L_x_360:
        /* <DEDUP_REMOVED lines=20> */
.L_x_407:
        /* <DEDUP_REMOVED lines=14> */
.L_x_593:


//--------------------- .text._Z10point_initP7ECPoint --------------------------
	.section	.text._Z10point_initP7ECPoint,"ax",@progbits
	.align	128
        .global         _Z10point_initP7ECPoint
        .type           _Z10point_initP7ECPoint,@function
        .size           _Z10point_initP7ECPoint,(.L_x_594 - _Z10point_initP7ECPoint)
        .other          _Z10point_initP7ECPoint,@"STO_CUDA_ENTRY STV_DEFAULT"
_Z10point_initP7ECPoint:
.text._Z10point_initP7ECPoint:
[----:B------:R-:W-:Y:S08]  /*0000*/  LDC R1, c[0x0][0x37c] ;  /* 0x0000df00ff017b82 */ /* 0x000ff00000000800 */
[----:B------:R-:W0:Y:S01]  /*0010*/  LDC.64 R2, c[0x0][0x380] ;  /* 0x0000e000ff027b82 */ /* 0x000e220000000a00 */
[----:B------:R-:W0:Y:S02]  /*0020*/  LDCU.64 UR4, c[0x0][0x358] ;  /* 0x00006b00ff0477ac */ /* 0x000e240008000a00 */
[----:B0-----:R-:W-:Y:S04]  /*0030*/  STG.E desc[UR4][R2.64], RZ ;  /* 0x000000ff02007986 */ /* 0x001fe8000c101904 */
        /* <DEDUP_REMOVED lines=17> */
.L_x_408:
        /* <DEDUP_REMOVED lines=11> */
.L_x_594:


//--------------------- .text._Z19generate_public_keyPhPj --------------------------
	.section	.text._Z19generate_public_keyPhPj,"ax",@progbits
	.align	128
        .global         _Z19generate_public_keyPhPj
        .type           _Z19generate_public_keyPhPj,@function
        .size           _Z19generate_public_keyPhPj,(.L_x_595 - _Z19generate_public_keyPhPj)
        .other          _Z19generate_public_keyPhPj,@"STO_CUDA_ENTRY STV_DEFAULT"
_Z19generate_public_keyPhPj:
.text._Z19generate_public_keyPhPj:
[----:B------:R-:W0:Y:S01]  /*0000*/  LDC R1, c[0x0][0x37c] ;  /* 0x0000df00ff017b82 */ /* 0x000e220000000800 */
[----:B------:R-:W1:Y:S01]  /*0010*/  LDCU.128 UR40, c[0x3][0xa0] ;  /* 0x00c01400ff2877ac */ /* 0x000e620008000c00 */
[----:B0-----:R-:W-:Y:S01]  /*0020*/  VIADD R1, R1, 0xfffffde0 ;  /* 0xfffffde001017836 */ /* 0x001fe20000000000 */
[----:B------:R-:W1:Y:S01]  /*0030*/  LDCU.128 UR16, c[0x3][0x40] ;  /* 0x00c00800ff1077ac */ /* 0x000e620008000c00 */
[----:B------:R-:W-:Y:S01]  /*0040*/  UMOV UR5, URZ ;  /* 0x000000ff00057c82 */ /* 0x000fe20008000000 */
[----:B------:R-:W0:Y:S01]  /*0050*/  LDCU UR15, c[0x3][0xe0] ;  /* 0x00c01c00ff0f77ac */ /* 0x000e220008000800 */
[----:B------:R-:W2:Y:S01]  /*0060*/  LDCU.128 UR32, c[0x3][URZ] ;  /* 0x00c00000ff2077ac */ /* 0x000ea20008000c00 */
[----:B------:R-:W3:Y:S01]  /*0070*/  LDCU.128 UR8, c[0x3][0xb0] ;  /* 0x00c01600ff0877ac */ /* 0x000ee20008000c00 */
[----:B-1----:R-:W-:-:S07]  /*0080*/  UIMAD.WIDE.U32 UR12, UR40, UR16, URZ ;  /* 0x00000010280c72a5 */ /* 0x002fce000f8e00ff */
[----:B------:R-:W-:Y:S02]  /*0090*/  UMOV UR4, UR13 ;  /* 0x0000000d00047c82 */ /* 0x000fe40008000000 */
[----:B------:R-:W-:-:S07]  /*00a0*/  UIMAD.WIDE.U32 UR6, UR16, UR41, UR4 ;  /* 0x00000029100672a5 */ /* 0x000fce000f8e0004 */
[----:B------:R-:W-:Y:S02]  /*00b0*/  UMOV UR4, UR7 ;  /* 0x0000000700047c82 */ /* 0x000fe40008000000 */
[----:B------:R-:W-:-:S03]  /*00c0*/  UIMAD.WIDE.U32 UR20, UR16, UR42, UR4 ;  /* 0x0000002a101472a5 */ /* 0x000fc6000f8e0004 */
[----:B------:R-:W-:Y:S01]  /*00d0*/  UMOV UR4, UR6 ;  /* 0x0000000600047c82 */ /* 0x000fe20008000000 */
[----:B0-----:R-:W-:Y:S02]  /*00e0*/  UIMAD UR6, UR12, UR15, URZ ;  /* 0x0000000f0c0672a4 */ /* 0x001fe4000f8e02ff */
[----:B------:R-:W-:-:S03]  /*00f0*/  UIMAD.WIDE.U32 UR22, UR40, UR17, UR4 ;  /* 0x00000011281672a5 */ /* 0x000fc6000f8e0004 */
[----:B------:R-:W-:Y:S01]  /*0100*/  UMOV UR4, UR12 ;  /* 0x0000000c00047c82 */ /* 0x000fe20008000000 */
[----:B------:R-:W-:Y:S02]  /*0110*/  UIADD3 UR24, UP0, UPT, UR20, UR23, URZ ;  /* 0x0000001714187290 */ /* 0x000fe4000ff1e0ff */
[----:B--2---:R-:W-:Y:S02]  /*0120*/  UIMAD.WIDE.U32 UR12, UR6, UR32, UR4 ;  /* 0x00000020060c72a5 */ /* 0x004fe4000f8e0004 */
[----:B------:R-:W-:Y:S01]  /*0130*/  UIADD3.X UR25, UPT, UPT, URZ, URZ, URZ, UP0, !UPT ;  /* 0x000000ffff197290 */ /* 0x000fe200087fe4ff */
[----:B------:R-:W-:Y:S01]  /*0140*/  UMOV UR4, UR21 ;  /* 0x0000001500047c82 */ /* 0x000fe20008000000 */
[----:B------:R-:W-:Y:S02]  /*0150*/  UIADD3 UR26, UP1, UPT, UR22, UR13, URZ ;  /* 0x0000000d161a7290 */ /* 0x000fe4000ff3e0ff */
[----:B------:R-:W-:Y:S02]  /*0160*/  UIMAD.WIDE.U32 UR4, UR16, UR43, UR4 ;  /* 0x0000002b100472a5 */ /* 0x000fe4000f8e0004 */
[----:B------:R-:W-:-:S02]  /*0170*/  UIMAD.WIDE.U32 UR20, UR41, UR17, UR24 ;  /* 0x00000011291472a5 */ /* 0x000fc4000f8e0018 */
[----:B------:R-:W-:Y:S02]  /*0180*/  UIADD3.X UR27, UPT, UPT, URZ, URZ, URZ, UP1, !UPT ;  /* 0x000000ffff1b7290 */ /* 0x000fe40008ffe4ff */
[----:B------:R-:W-:Y:S02]  /*0190*/  UIADD3 UR24, UP0, UPT, UR4, UR21, URZ ;  /* 0x0000001504187290 */ /* 0x000fe4000ff1e0ff */
[----:B------:R-:W-:Y:S02]  /*01a0*/  UIMAD.WIDE.U32 UR26, UR6, UR33, UR26 ;  /* 0x00000021061a72a5 */ /* 0x000fe4000f8e001a */
[----:B------:R-:W-:Y:S01]  /*01b0*/  UIADD3.X UR25, UPT, UPT, URZ, URZ, URZ, UP0, !UPT ;  /* 0x000000ffff197290 */ /* 0x000fe200087fe4ff */
[----:B------:R-:W-:Y:S01]  /*01c0*/  UMOV UR4, UR5 ;  /* 0x0000000500047c82 */ /* 0x000fe20008000000 */
[----:B------:R-:W-:Y:S02]  /*01d0*/  UMOV UR5, URZ ;  /* 0x000000ff00057c82 */ /* 0x000fe40008000000 */
[----:B------:R-:W-:-:S02]  /*01e0*/  UIMAD.WIDE.U32 UR22, UR42, UR17, UR24 ;  /* 0x000000112a1672a5 */ /* 0x000fc4000f8e0018 */
[----:B---3--:R-:W-:Y:S02]  /*01f0*/  UIMAD.WIDE.U32 UR12, UR16, UR8, UR4 ;  /* 0x00000008100c72a5 */ /* 0x008fe4000f8e0004 */
[----:B------:R-:W-:Y:S01]  /*0200*/  UIMAD UR7, UR26, UR15, URZ ;  /* 0x0000000f1a0772a4 */ /* 0x000fe2000f8e02ff */
[----:B------:R-:W-:Y:S01]  /*0210*/  UMOV UR4, UR20 ;  /* 0x0000001400047c82 */ /* 0x000fe20008000000 */
[----:B------:R-:W-:Y:S02]  /*0220*/  UIADD3 UR28, UP0, UPT, UR12, UR23, URZ ;  /* 0x000000170c1c7290 */ /* 0x000fe4000ff1e0ff */
[----:B------:R-:W-:Y:S02]  /*0230*/  UIMAD.WIDE.U32 UR24, UR40, UR18, UR4 ;  /* 0x00000012281872a5 */ /* 0x000fe4000f8e0004 */
[----:B------:R-:W-:Y:S02]  /*0240*/  UIADD3.X UR29, UPT, UPT, URZ, URZ, URZ, UP0, !UPT ;  /* 0x000000ffff1d7290 */ /* 0x000fe400087fe4ff */
[----:B------:R-:W-:Y:S01]  /*0250*/  UIADD3 UR22, UP1, UPT, UR22, UR25, URZ ;  /* 0x0000001916167290 */ /* 0x000fe2000ff3e0ff */
[----:B------:R-:W-:Y:S01]  /*0260*/  UMOV UR4, UR13 ;  /* 0x0000000d00047c82 */ /* 0x000fe20008000000 */
[----:B------:R-:W-:-:S02]  /*0270*/  UIADD3 UR44, UP2, UPT, UR24, UR27, URZ ;  /* 0x0000001b182c7290 */ /* 0x000fc4000ff5e0ff */
[----:B------:R-:W-:Y:S02]  /*0280*/  UIMAD.WIDE.U32 UR20, UR16, UR9, UR4 ;  /* 0x00000009101472a5 */ /* 0x000fe4000f8e0004 */
[----:B------:R-:W-:Y:S01]  /*0290*/  UIADD3.X UR23, UPT, UPT, URZ, URZ, URZ, UP1, !UPT ;  /* 0x000000ffff177290 */ /* 0x000fe20008ffe4ff */
[----:B------:R-:W-:Y:S01]  /*02a0*/  UMOV UR4, UR26 ;  /* 0x0000001a00047c82 */ /* 0x000fe20008000000 */
[----:B------:R-:W-:Y:S02]  /*02b0*/  UIADD3.X UR45, UPT, UPT, URZ, URZ, URZ, UP2, !UPT ;  /* 0x000000ffff2d7290 */ /* 0x000fe400097fe4ff */
[----:B------:R-:W-:Y:S02]  /*02c0*/  UIMAD.WIDE.U32 UR12, UR7, UR32, UR4 ;  /* 0x00000020070c72a5 */ /* 0x000fe4000f8e0004 */
[----:B------:R-:W-:Y:S02]  /*02d0*/  UIMAD.WIDE.U32 UR4, UR43, UR17, UR28 ;  /* 0x000000112b0472a5 */ /* 0x000fe4000f8e001c */
[----:B------:R-:W-:-:S02]  /*02e0*/  UIMAD.WIDE.U32 UR22, UR41, UR18, UR22 ;  /* 0x00000012291672a5 */ /* 0x000fc4000f8e0016 */
[----:B------:R-:W-:Y:S02]  /*02f0*/  UIADD3 UR24, UP0, UPT, UR20, UR5, URZ ;  /* 0x0000000514187290 */ /* 0x000fe4000ff1e0ff */
[----:B------:R-:W-:Y:S01]  /*0300*/  UIADD3 UR26, UP1, UPT, UR4, UR23, URZ ;  /* 0x00000017041a7290 */ /* 0x000fe2000ff3e0ff */
[----:B------:R-:W-:Y:S02]  /*0310*/  UMOV UR5, URZ ;  /* 0x000000ff00057c82 */ /* 0x000fe40008000000 */
[----:B------:R-:W-:Y:S01]  /*0320*/  UMOV UR4, UR21 ;  /* 0x0000001500047c82 */ /* 0x000fe20008000000 */
[----:B------:R-:W-:Y:S02]  /*0330*/  UIADD3.X UR25, UPT, UPT, URZ, URZ, URZ, UP0, !UPT ;  /* 0x000000ffff197290 */ /* 0x000fe400087fe4ff */
[----:B------:R-:W-:Y:S02]  /*0340*/  UIMAD.WIDE.U32 UR20, UR16, UR10, UR4 ;  /* 0x0000000a101472a5 */ /* 0x000fe4000f8e0004 */
[----:B------:R-:W-:Y:S01]  /*0350*/  UIADD3.X UR27, UPT, UPT, URZ, URZ, URZ, UP1, !UPT ;  /* 0x000000ffff1b7290 */ /* 0x000fe20008ffe4ff */
[----:B------:R-:W-:-:S02]  /*0360*/  UMOV UR4, UR22 ;  /* 0x0000001600047c82 */ /* 0x000fc40008000000 */
[----:B------:R-:W-:Y:S02]  /*0370*/  UIMAD.WIDE.U32 UR28, UR40, UR19, UR4 ;  /* 0x00000013281c72a5 */ /* 0x000fe4000f8e0004 */
[----:B------:R-:W-:Y:S02]  /*0380*/  UIMAD.WIDE.U32 UR4, UR8, UR17, UR24 ;  /* 0x00000011080472a5 */ /* 0x000fe4000f8e0018 */
[----:B------:R-:W-:Y:S02]  /*0390*/  UIMAD.WIDE.U32 UR22, UR42, UR18, UR26 ;  /* 0x000000122a1672a5 */ /* 0x000fe4000f8e001a */
[----:B------:R-:W-:Y:S02]  /*03a0*/  UIADD3 UR24, UP0, UPT, UR20, UR5, URZ ;  /* 0x0000000514187290 */ /* 0x000fe4000ff1e0ff */
[----:B------:R-:W-:Y:S02]  /*03b0*/  UIADD3 UR26, UP1, UPT, UR4, UR23, URZ ;  /* 0x00000017041a7290 */ /* 0x000fe4000ff3e0ff */
[----:B------:R-:W-:-:S02]  /*03c0*/  UIADD3 UR30, UP2, UPT, UR22, UR29, URZ ;  /* 0x0000001d161e7290 */ /* 0x000fc4000ff5e0ff */
        /* <DEDUP_REMOVED lines=25> */
[----:B------:R-:W-:-:S02]  /*0560*/  UIADD3 UR46, UP2, UPT, UR30, UR13, URZ ;  /* 0x0000000d1e2e7290 */ /* 0x000fc4000ff5e0ff */
[----:B------:R-:W-:Y:S02]  /*0570*/  UIMAD.WIDE.U32 UR4, UR11, UR17, UR4 ;  /* 0x000000110b0472a5 */ /* 0x000fe4000f8e0004 */
[----:B------:R-:W-:Y:S02]  /*0580*/  UIMAD.WIDE.U32 UR12, UR9, UR18, UR20 ;  /* 0x00000012090c72a5 */ /* 0x000fe4000f8e0014 */
[----:B------:R-:W-:Y:S02]  /*0590*/  UIMAD.WIDE.U32 UR44, UR43, UR19, UR44 ;  /* 0x000000132b2c72a5 */ /* 0x000fe4000f8e002c */
[----:B------:R-:W-:Y:S02]  /*05a0*/  UIADD3 UR16, UP0, UPT, UR4, UR13, URZ ;  /* 0x0000000d04107290 */ /* 0x000fe4000ff1e0ff */
[----:B------:R-:W-:Y:S02]  /*05b0*/  UIADD3 UR26, UP1, UPT, UR12, UR45, URZ ;  /* 0x0000002d0c1a7290 */ /* 0x000fe4000ff3e0ff */
[----:B------:R-:W-:-:S02]  /*05c0*/  UIADD3.X UR17, UPT, UPT, URZ, URZ, URZ, UP0, !UPT ;  /* 0x000000ffff117290 */ /* 0x000fc400087fe4ff */
[----:B------:R-:W-:Y:S02]  /*05d0*/  UIADD3.X UR27, UPT, UPT, URZ, URZ, URZ, UP1, !UPT ;  /* 0x000000ffff1b7290 */ /* 0x000fe40008ffe4ff */
[----:B------:R-:W-:Y:S02]  /*05e0*/  UIMAD.WIDE.U32 UR12, UR10, UR18, UR16 ;  /* 0x000000120a0c72a5 */ /* 0x000fe4000f8e0010 */
[----:B------:R-:W-:Y:S02]  /*05f0*/  UIMAD.WIDE.U32 UR26, UR8, UR19, UR26 ;  /* 0x00000013081a72a5 */ /* 0x000fe4000f8e001a */
[----:B------:R-:W-:Y:S02]  /*0600*/  UIADD3.X UR47, UPT, UPT, URZ, URZ, URZ, UP2, !UPT ;  /* 0x000000ffff2f7290 */ /* 0x000fe400097fe4ff */
[----:B------:R-:W-:Y:S02]  /*0610*/  UIADD3 UR16, UP2, UPT, UR28, UR31, URZ ;  /* 0x0000001f1c107290 */ /* 0x000fe4000ff5e0ff */
[----:B------:R-:W-:-:S02]  /*0620*/  UIADD3 UR28, UP0, UPT, UR5, UR13, URZ ;  /* 0x0000000d051c7290 */ /* 0x000fc4000ff1e0ff */
[----:B------:R-:W-:Y:S01]  /*0630*/  UIADD3 UR36, UP1, UPT, UR12, UR27, URZ ;  /* 0x0000001b0c247290 */ /* 0x000fe2000ff3e0ff */
[----:B------:R-:W0:Y:S01]  /*0640*/  LDCU.128 UR20, c[0x3][0x50] ;  /* 0x00c00a00ff1477ac */ /* 0x000e220008000c00 */
        /* <DEDUP_REMOVED lines=8> */
[----:B------:R-:W-:Y:S02]  /*06d0*/  UIMAD UR12, UR4, UR15, URZ ;  /* 0x0000000f040c72a4 */ /* 0x000fe4000f8e02ff */
[----:B------:R-:W-:Y:S01]  /*06e0*/  UIADD3 UR48, UP1, UPT, UR16, UR5, URZ ;  /* 0x0000000510307290 */ /* 0x000fe2000ff3e0ff */
[----:B------:R-:W1:Y:S02]  /*06f0*/  LDCU.128 UR28, c[0x3][0x10] ;  /* 0x00c00200ff1c77ac */ /* 0x000e640008000c00 */
[----:B------:R-:W-:Y:S01]  /*0700*/  UMOV UR5, URZ ;  /* 0x000000ff00057c82 */ /* 0x000fe20008000000 */
[----:B------:R-:W-:-:S02]  /*0710*/  UIADD3.X UR47, UPT, UPT, URZ, URZ, URZ, UP0, !UPT ;  /* 0x000000ffff2f7290 */ /* 0x000fc400087fe4ff */
[----:B------:R-:W-:Y:S02]  /*0720*/  UIMAD.WIDE.U32 UR50, UR12, UR32, UR4 ;  /* 0x000000200c3272a5 */ /* 0x000fe4000f8e0004 */
[----:B------:R-:W-:Y:S01]  /*0730*/  UIADD3.X UR49, UPT, UPT, URZ, URZ, URZ, UP1, !UPT ;  /* 0x000000ffff317290 */ /* 0x000fe20008ffe4ff */
[----:B------:R-:W-:Y:S01]  /*0740*/  UMOV UR4, UR24 ;  /* 0x0000001800047c82 */ /* 0x000fe20008000000 */
[----:B------:R-:W-:Y:S02]  /*0750*/  UIMAD.WIDE.U32 UR24, UR10, UR19, UR46 ;  /* 0x000000130a1872a5 */ /* 0x000fe4000f8e002e */
[----:B0-----:R-:W-:Y:S02]  /*0760*/  UIMAD.WIDE.U32 UR4, UR40, UR20, UR4 ;  /* 0x00000014280472a5 */ /* 0x001fe4000f8e0004 */
[----:B------:R-:W-:Y:S02]  /*0770*/  UIMAD.WIDE.U32 UR46, UR7, UR34, UR48 ;  /* 0x00000022072e72a5 */ /* 0x000fe4000f8e0030 */
[----:B------:R-:W-:-:S02]  /*0780*/  UIADD3 UR48, UP2, UPT, UR4, UR17, URZ ;  /* 0x0000001104307290 */ /* 0x000fc4000ff5e0ff */
[----:B------:R-:W-:Y:S02]  /*0790*/  UIADD3 UR4, UP1, UPT, UR38, UR5, URZ ;  /* 0x0000000526047290 */ /* 0x000fe4000ff3e0ff */
[----:B------:R-:W-:Y:S02]  /*07a0*/  UIADD3 UR50, UP3, UPT, UR46, UR51, URZ ;  /* 0x000000332e327290 */ /* 0x000fe4000ff7e0ff */
[----:B------:R-:W-:Y:S02]  /*07b0*/  UIADD3.X UR5, UPT, UPT, URZ, URZ, URZ, UP1, !UPT ;  /* 0x000000ffff057290 */ /* 0x000fe40008ffe4ff */
[----:B------:R-:W-:Y:S02]  /*07c0*/  UIADD3.X UR49, UPT, UPT, URZ, URZ, URZ, UP2, !UPT ;  /* 0x000000ffff317290 */ /* 0x000fe400097fe4ff */
[----:B------:R-:W-:Y:S02]  /*07d0*/  UIADD3 UR16, UP0, UPT, UR13, UR25, URZ ;  /* 0x000000190d107290 */ /* 0x000fe4000ff1e0ff */
[----:B------:R-:W-:-:S02]  /*07e0*/  UIADD3.X UR51, UPT, UPT, URZ, URZ, URZ, UP3, !UPT ;  /* 0x000000ffff337290 */ /* 0x000fc40009ffe4ff */
[----:B------:R-:W-:Y:S02]  /*07f0*/  UIMAD.WIDE.U32 UR4, UR41, UR20, UR4 ;  /* 0x00000014290472a5 */ /* 0x000fe4000f8e0004 */
[----:B-1----:R-:W-:Y:S02]  /*0800*/  UIMAD.WIDE.U32 UR38, UR6, UR28, UR48 ;  /* 0x0000001c062672a5 */ /* 0x002fe4000f8e0030 */
[----:B------:R-:W-:Y:S02]  /*0810*/  UIADD3.X UR17, UPT, UPT, URZ, URZ, URZ, UP0, !UPT ;  /* 0x000000ffff117290 */ /* 0x000fe400087fe4ff */
[----:B------:R-:W-:Y:S02]  /*0820*/  UIMAD.WIDE.U32 UR48, UR12, UR33, UR50 ;  /* 0x000000210c3072a5 */ /* 0x000fe4000f8e0032 */
[----:B------:R-:W-:Y:S02]  /*0830*/  UIADD3 UR46, UP0, UPT, UR44, UR5, URZ ;  /* 0x000000052c2e7290 */ /* 0x000fe4000ff1e0ff */
[----:B------:R-:W-:Y:S01]  /*0840*/  UIMAD.WIDE.U32 UR16, UR11, UR19, UR16 ;  /* 0x000000130b1072a5 */ /* 0x000fe2000f8e0010 */
[----:B------:R-:W-:Y:S01]  /*0850*/  UMOV UR5, URZ ;  /* 0x000000ff00057c82 */ /* 0x000fe20008000000 */
[----:B------:R-:W-:-:S02]  /*0860*/  UIADD3 UR50, UP1, UPT, UR38, UR47, URZ ;  /* 0x0000002f26327290 */ /* 0x000fc4000ff3e0ff */
[----:B------:R-:W-:Y:S02]  /*0870*/  UIMAD UR13, UR48, UR15, URZ ;  /* 0x0000000f300d72a4 */ /* 0x000fe4000f8e02ff */
[----:B------:R-:W-:Y:S02]  /*0880*/  UIMAD.WIDE.U32 UR18, UR40, UR21, UR4 ;  /* 0x00000015281272a5 */ /* 0x000fe4000f8e0004 */
[----:B------:R-:W-:Y:S01]  /*0890*/  UIADD3.X UR47, UPT, UPT, URZ, URZ, URZ, UP0, !UPT ;  /* 0x000000ffff2f7290 */ /* 0x000fe200087fe4ff */
[----:B------:R-:W-:Y:S01]  /*08a0*/  UMOV UR4, UR48 ;  /* 0x0000003000047c82 */ /* 0x000fe20008000000 */
[----:B------:R-:W-:Y:S02]  /*08b0*/  UIADD3 UR38, UP0, UPT, UR18, UR39, URZ ;  /* 0x0000002712267290 */ /* 0x000fe4000ff1e0ff */
[----:B------:R-:W-:Y:S02]  /*08c0*/  UIMAD.WIDE.U32 UR52, UR13, UR32, UR4 ;  /* 0x000000200d3472a5 */ /* 0x000fe4000f8e0004 */
[----:B------:R-:W-:-:S02]  /*08d0*/  UIADD3.X UR51, UPT, UPT, URZ, URZ, URZ, UP1, !UPT ;  /* 0x000000ffff337290 */ /* 0x000fc40008ffe4ff */
[----:B------:R-:W-:Y:S02]  /*08e0*/  UIMAD.WIDE.U32 UR4, UR42, UR20, UR46 ;  /* 0x000000142a0472a5 */ /* 0x000fe4000f8e002e */
[----:B------:R-:W-:Y:S02]  /*08f0*/  UIADD3.X UR39, UPT, UPT, URZ, URZ, URZ, UP0, !UPT ;  /* 0x000000ffff277290 */ /* 0x000fe400087fe4ff */
[----:B------:R-:W-:Y:S02]  /*0900*/  UIMAD.WIDE.U32 UR44, UR7, UR35, UR50 ;  /* 0x00000023072c72a5 */ /* 0x000fe4000f8e0032 */
[----:B------:R-:W-:Y:S02]  /*0910*/  UIADD3 UR46, UP0, UPT, UR26, UR5, URZ ;  /* 0x000000051a2e7290 */ /* 0x000fe4000ff1e0ff */
[----:B------:R-:W-:Y:S02]  /*0920*/  UIADD3 UR48, UP1, UPT, UR4, UR19, URZ ;  /* 0x0000001304307290 */ /* 0x000fe4000ff3e0ff */
[----:B------:R-:W-:-:S02]  /*0930*/  UIMAD.WIDE.U32 UR26, UR6, UR29, UR38 ;  /* 0x0000001d061a72a5 */ /* 0x000fc4000f8e0026 */
[----:B------:R-:W-:Y:S02]  /*0940*/  UIADD3 UR18, UP2, UPT, UR44, UR49, URZ ;  /* 0x000000312c127290 */ /* 0x000fe4000ff5e0ff */
[----:B------:R-:W-:Y:S02]  /*0950*/  UIADD3.X UR47, UPT, UPT, URZ, URZ, URZ, UP0, !UPT ;  /* 0x000000ffff2f7290 */ /* 0x000fe400087fe4ff */
[----:B------:R-:W-:Y:S02]  /*0960*/  UIADD3.X UR49, UPT, UPT, URZ, URZ, URZ, UP1, !UPT ;  /* 0x000000ffff317290 */ /* 0x000fe40008ffe4ff */
[----:B------:R-:W-:Y:S02]  /*0970*/  UIADD3 UR50, UP0, UPT, UR26, UR45, URZ ;  /* 0x0000002d1a327290 */ /* 0x000fe4000ff1e0ff */
[----:B------:R-:W-:Y:S02]  /*0980*/  UIMAD.WIDE.U32 UR4, UR43, UR20, UR46 ;  /* 0x000000142b0472a5 */ /* 0x000fe4000f8e002e */
[----:B------:R-:W-:-:S02]  /*0990*/  UIMAD.WIDE.U32 UR44, UR41, UR21, UR48 ;  /* 0x00000015292c72a5 */ /* 0x000fc4000f8e0030 */
[----:B------:R-:W-:Y:S02]  /*09a0*/  UIADD3.X UR51, UPT, UPT, URZ, URZ, URZ, UP0, !UPT ;  /* 0x000000ffff337290 */ /* 0x000fe400087fe4ff */
[----:B------:R-:W-:Y:S02]  /*09b0*/  UIADD3 UR36, UP0, UPT, UR36, UR5, URZ ;  /* 0x0000000524247290 */ /* 0x000fe4000ff1e0ff */
[----:B------:R-:W-:Y:S02]  /*09c0*/  UIADD3.X UR19, UPT, UPT, URZ, URZ, URZ, UP2, !UPT ;  /* 0x000000ffff137290 */ /* 0x000fe400097fe4ff */
[----:B------:R-:W-:Y:S02]  /*09d0*/  UIADD3 UR46, UP1, UPT, UR4, UR45, URZ ;  /* 0x0000002d042e7290 */ /* 0x000fe4000ff3e0ff */
[----:B------:R-:W-:Y:S02]  /*09e0*/  UIADD3.X UR37, UPT, UPT, URZ, URZ, URZ, UP0, !UPT ;  /* 0x000000ffff257290 */ /* 0x000fe400087fe4ff */
[----:B------:R-:W-:-:S02]  /*09f0*/  UIMAD.WIDE.U32 UR18, UR12, UR34, UR18 ;  /* 0x000000220c1272a5 */ /* 0x000fc4000f8e0012 */
[----:B------:R-:W-:Y:S01]  /*0a00*/  UIADD3.X UR47, UPT, UPT, URZ, URZ, URZ, UP1, !UPT ;  /* 0x000000ffff2f7290 */ /* 0x000fe20008ffe4ff */
[----:B------:R-:W-:Y:S01]  /*0a10*/  UMOV UR4, UR44 ;  /* 0x0000002c00047c82 */ /* 0x000fe20008000000 */
[----:B------:R-:W-:Y:S01]  /*0a20*/  UMOV UR5, URZ ;  /* 0x000000ff00057c82 */ /* 0x000fe20008000000 */
[----:B------:R-:W-:Y:S02]  /*0a30*/  UIADD3 UR38, UP2, UPT, UR18, UR53, URZ ;  /* 0x0000003512267290 */ /* 0x000fe4000ff5e0ff */
[----:B------:R-:W-:Y:S02]  /*0a40*/  UIMAD.WIDE.U32 UR44, UR40, UR22, UR4 ;  /* 0x00000016282c72a5 */ /* 0x000fe4000f8e0004 */
[----:B------:R-:W-:Y:S02]  /*0a50*/  UIMAD.WIDE.U32 UR4, UR8, UR20, UR36 ;  /* 0x00000014080472a5 */ /* 0x000fe4000f8e0024 */
[----:B------:R-:W-:Y:S02]  /*0a60*/  UIMAD.WIDE.U32 UR36, UR42, UR21, UR46 ;  /* 0x000000152a2472a5 */ /* 0x000fe4000f8e002e */
[----:B------:R-:W-:-:S02]  /*0a70*/  UIADD3 UR24, UP0, UPT, UR24, UR5, URZ ;  /* 0x0000000518187290 */ /* 0x000fc4000ff1e0ff */
[----:B------:R-:W-:Y:S02]  /*0a80*/  UIADD3.X UR39, UPT, UPT, URZ, URZ, URZ, UP2, !UPT ;  /* 0x000000ffff277290 */ /* 0x000fe400097fe4ff */
[----:B------:R-:W-:Y:S02]  /*0a90*/  UIADD3 UR46, UP1, UPT, UR4, UR37, URZ ;  /* 0x00000025042e7290 */ /* 0x000fe4000ff3e0ff */
[----:B------:R-:W-:Y:S02]  /*0aa0*/  UIADD3 UR48, UP2, UPT, UR36, UR45, URZ ;  /* 0x0000002d24307290 */ /* 0x000fe4000ff5e0ff */
[----:B------:R-:W-:Y:S02]  /*0ab0*/  UIADD3.X UR25, UPT, UPT, URZ, URZ, URZ, UP0, !UPT ;  /* 0x000000ffff197290 */ /* 0x000fe400087fe4ff */
[----:B------:R-:W-:Y:S02]  /*0ac0*/  UIADD3.X UR47, UPT, UPT, URZ, URZ, URZ, UP1, !UPT ;  /* 0x000000ffff2f7290 */ /* 0x000fe40008ffe4ff */
[----:B------:R-:W-:-:S02]  /*0ad0*/  UIADD3.X UR49, UPT, UPT, URZ, URZ, URZ, UP2, !UPT ;  /* 0x000000ffff317290 */ /* 0x000fc400097fe4ff */
[----:B------:R-:W-:Y:S02]  /*0ae0*/  UIMAD.WIDE.U32 UR4, UR9, UR20, UR24 ;  /* 0x00000014090472a5 */ /* 0x000fe4000f8e0018 */
[----:B------:R-:W-:Y:S02]  /*0af0*/  UIMAD.WIDE.U32 UR24, UR43, UR21, UR46 ;  /* 0x000000152b1872a5 */ /* 0x000fe4000f8e002e */
[----:B------:R-:W-:Y:S02]  /*0b00*/  UIMAD.WIDE.U32 UR46, UR41, UR22, UR48 ;  /* 0x00000016292e72a5 */ /* 0x000fe4000f8e0030 */
[----:B------:R-:W-:Y:S02]  /*0b10*/  UIMAD.WIDE.U32 UR36, UR7, UR28, UR50 ;  /* 0x0000001c072472a5 */ /* 0x000fe4000f8e0032 */
[----:B------:R-:W-:Y:S02]  /*0b20*/  UIADD3 UR48, UP0, UPT, UR16, UR5, URZ ;  /* 0x0000000510307290 */ /* 0x000fe4000ff1e0ff */
[----:B------:R-:W-:-:S02]  /*0b30*/  UIADD3 UR50, UP1, UPT, UR4, UR25, URZ ;  /* 0x0000001904327290 */ /* 0x000fc4000ff3e0ff */
[----:B------:R-:W-:Y:S02]  /*0b40*/  UIADD3 UR52, UP2, UPT, UR24, UR47, URZ ;  /* 0x0000002f18347290 */ /* 0x000fe4000ff5e0ff */
        /* <DEDUP_REMOVED lines=34> */
[----:B------:R-:W-:Y:S02]  /*0d70*/  UIADD3.X UR17, UPT, UPT, URZ, URZ, URZ, UP0, !UPT ;  /* 0x000000ffff117290 */ /* 0x000fe400087fe4ff */
[----:B------:R-:W-:Y:S02]  /*0d80*/  UIADD3.X UR49, UPT, UPT, URZ, URZ, URZ, UP1, !UPT ;  /* 0x000000ffff317290 */ /* 0x000fe40008ffe4ff */
[----:B------:R-:W-:-:S02]  /*0d90*/  UIADD3.X UR51, UPT, UPT, URZ, URZ, URZ, UP2, !UPT ;  /* 0x000000ffff337290 */ /* 0x000fc400097fe4ff */
[----:B------:R-:W-:Y:S02]  /*0da0*/  UIADD3 UR52, UP2, UPT, UR44, UR27, URZ ;  /* 0x0000001b2c347290 */ /* 0x000fe4000ff5e0ff */
[----:B------:R-:W-:Y:S02]  /*0db0*/  UIMAD.WIDE.U32 UR16, UR11, UR21, UR16 ;  /* 0x000000150b1072a5 */ /* 0x000fe4000f8e0010 */
[----:B------:R-:W-:Y:S02]  /*0dc0*/  UIMAD.WIDE.U32 UR20, UR9, UR22, UR48 ;  /* 0x00000016091472a5 */ /* 0x000fe4000f8e0030 */
[----:B------:R-:W-:Y:S02]  /*0dd0*/  UIMAD.WIDE.U32 UR26, UR43, UR23, UR50 ;  /* 0x000000172b1a72a5 */ /* 0x000fe4000f8e0032 */
[----:B------:R-:W-:Y:S02]  /*0de0*/  UIADD3 UR44, UP0, UPT, UR16, UR21, URZ ;  /* 0x00000015102c7290 */ /* 0x000fe4000ff1e0ff */
[----:B------:R-:W-:-:S02]  /*0df0*/  UIADD3 UR48, UP1, UPT, UR20, UR27, URZ ;  /* 0x0000001b14307290 */ /* 0x000fc4000ff3e0ff */
[----:B------:R-:W-:Y:S02]  /*0e00*/  UIADD3.X UR45, UPT, UPT, URZ, URZ, URZ, UP0, !UPT ;  /* 0x000000ffff2d7290 */ /* 0x000fe400087fe4ff */
[----:B------:R-:W-:Y:S02]  /*0e10*/  UIADD3.X UR49, UPT, UPT, URZ, URZ, URZ, UP1, !UPT ;  /* 0x000000ffff317290 */ /* 0x000fe40008ffe4ff */
[----:B------:R-:W-:Y:S02]  /*0e20*/  UIADD3 UR50, UP3, UPT, UR36, UR19, URZ ;  /* 0x0000001324327290 */ /* 0x000fe4000ff7e0ff */
[----:B------:R-:W-:Y:S02]  /*0e30*/  UIMAD.WIDE.U32 UR20, UR10, UR22, UR44 ;  /* 0x000000160a1472a5 */ /* 0x000fe4000f8e002c */
[----:B------:R-:W-:Y:S02]  /*0e40*/  UIMAD.WIDE.U32 UR18, UR8, UR23, UR48 ;  /* 0x00000017081272a5 */ /* 0x000fe4000f8e0030 */
        /* <DEDUP_REMOVED lines=13> */
[----:B------:R-:W-:Y:S02]  /*0f20*/  UIADD3.X UR37, UPT, UPT, URZ, URZ, URZ, UP0, !UPT ;  /* 0x000000ffff257290 */ /* 0x000fe400087fe4ff */
[----:B------:R-:W-:Y:S02]  /*0f30*/  UIMAD UR14, UR4, UR15, URZ ;  /* 0x0000000f040e72a4 */ /* 0x000fe4000f8e02ff */
[----:B------:R-:W-:Y:S02]  /*0f40*/  UIADD3.X UR51, UPT, UPT, URZ, URZ, URZ, UP1, !UPT ;  /* 0x000000ffff337290 */ /* 0x000fe40008ffe4ff */
[----:B------:R-:W-:Y:S01]  /*0f50*/  UIADD3.X UR53, UPT, UPT, URZ, URZ, URZ, UP2, !UPT ;  /* 0x000000ffff357290 */ /* 0x000fe200097fe4ff */
        /* <DEDUP_REMOVED lines=19> */
[----:B------:R-:W-:Y:S02]  /*1090*/  UIADD3.X UR45, UPT, UPT, URZ, URZ, URZ, UP0, !UPT ;  /* 0x000000ffff2d7290 */ /* 0x000fe400087fe4ff */
[----:B------:R-:W-:-:S02]  /*10a0*/  UIADD3 UR24, UP0, UPT, UR46, UR23, URZ ;  /* 0x000000172e187290 */ /* 0x000fc4000ff1e0ff */
[----:B------:R-:W-:Y:S02]  /*10b0*/  UIMAD.WIDE.U32 UR22, UR7, UR30, UR44 ;  /* 0x0000001e071672a5 */ /* 0x000fe4000f8e002c */
[----:B------:R-:W-:Y:S02]  /*10c0*/  UIADD3.X UR19, UPT, UPT, URZ, URZ, URZ, UP0, !UPT ;  /* 0x000000ffff137290 */ /* 0x000fe400087fe4ff */
[----:B------:R-:W-:Y:S02]  /*10d0*/  UIADD3 UR24, UP0, UPT, UR23, UR24, URZ ;  /* 0x0000001817187290 */ /* 0x000fe4000ff1e0ff */
[----:B------:R-:W-:Y:S02]  /*10e0*/  UIADD3.X UR51, UPT, UPT, URZ, URZ, URZ, UP1, !UPT ;  /* 0x000000ffff337290 */ /* 0x000fe40008ffe4ff */
[----:B------:R-:W-:Y:S02]  /*10f0*/  UIADD3 UR46, UP1, UPT, UR22, UR25, URZ ;  /* 0x00000019162e7290 */ /* 0x000fe4000ff3e0ff */
[----:B------:R-:W-:-:S02]  /*1100*/  UIADD3.X UR25, UPT, UPT, URZ, URZ, URZ, UP0, !UPT ;  /* 0x000000ffff197290 */ /* 0x000fc400087fe4ff */
[----:B------:R-:W-:Y:S02]  /*1110*/  UIMAD.WIDE.U32 UR44, UR13, UR35, UR50 ;  /* 0x000000230d2c72a5 */ /* 0x000fe4000f8e0032 */
[----:B------:R-:W-:Y:S02]  /*1120*/  UIADD3 UR19, UP0, UPT, UR38, UR19, URZ ;  /* 0x0000001326137290 */ /* 0x000fe4000ff1e0ff */
[----:B------:R-:W-:Y:S02]  /*1130*/  UIADD3.X UR47, UPT, UPT, URZ, URZ, URZ, UP1, !UPT ;  /* 0x000000ffff2f7290 */ /* 0x000fe40008ffe4ff */
[----:B------:R-:W-:Y:S02]  /*1140*/  UIMAD.WIDE.U32 UR22, UR7, UR31, UR24 ;  /* 0x0000001f071672a5 */ /* 0x000fe4000f8e0018 */
[----:B------:R-:W-:Y:S02]  /*1150*/  UIMAD UR6, UR48, UR15, URZ ;  /* 0x0000000f300672a4 */ /* 0x000fe4000f8e02ff */
[----:B------:R-:W-:Y:S01]  /*1160*/  UMOV UR4, UR48 ;  /* 0x0000003000047c82 */ /* 0x000fe20008000000 */
[----:B------:R-:W-:-:S02]  /*1170*/  UIADD3 UR48, UP2, UPT, UR44, UR49, URZ ;  /* 0x000000312c307290 */ /* 0x000fc4000ff5e0ff */
[----:B------:R-:W-:Y:S02]  /*1180*/  UIADD3.X UR21, UPT, UPT, URZ, URZ, URZ, UP0, !UPT ;  /* 0x000000ffff157290 */ /* 0x000fe400087fe4ff */
[----:B------:R-:W-:Y:S02]  /*1190*/  UIMAD.WIDE.U32 UR38, UR12, UR29, UR46 ;  /* 0x0000001d0c2672a5 */ /* 0x000fe4000f8e002e */
[----:B------:R-:W-:Y:S02]  /*11a0*/  UIADD3 UR7, UP0, UPT, UR23, UR19, URZ ;  /* 0x0000001317077290 */ /* 0x000fe4000ff1e0ff */
[----:B------:R-:W-:Y:S02]  /*11b0*/  UIADD3.X UR49, UPT, UPT, URZ, URZ, URZ, UP2, !UPT ;  /* 0x000000ffff317290 */ /* 0x000fe400097fe4ff */
[----:B------:R-:W-:Y:S01]  /*11c0*/  UIADD3 UR22, UP1, UPT, UR22, UR39, URZ ;  /* 0x0000002716167290 */ /* 0x000fe2000ff3e0ff */
[----:B------:R-:W-:Y:S01]  /*11d0*/  UMOV UR5, URZ ;  /* 0x000000ff00057c82 */ /* 0x000fe20008000000 */
[----:B------:R-:W-:-:S02]  /*11e0*/  UIADD3.X UR46, UPT, UPT, URZ, URZ, URZ, UP0, !UPT ;  /* 0x000000ffff2e7290 */ /* 0x000fc400087fe4ff */
[----:B------:R-:W-:Y:S02]  /*11f0*/  UIADD3 UR26, UP0, UPT, UR26, UR21, URZ ;  /* 0x000000151a1a7290 */ /* 0x000fe4000ff1e0ff */
[----:B------:R-:W-:Y:S02]  /*1200*/  UIMAD.WIDE.U32 UR4, UR6, UR32, UR4 ;  /* 0x00000020060472a5 */ /* 0x000fe4000f8e0004 */
[----:B------:R-:W-:Y:S02]  /*1210*/  UIMAD.WIDE.U32 UR24, UR14, UR34, UR48 ;  /* 0x000000220e1872a5 */ /* 0x000fe4000f8e0030 */
[----:B------:R-:W-:Y:S02]  /*1220*/  UIADD3 UR38, UP2, UPT, UR38, UR45, URZ ;  /* 0x0000002d26267290 */ /* 0x000fe4000ff5e0ff */
[----:B------:R-:W-:Y:S02]  /*1230*/  UIADD3.X UR23, UPT, UPT, URZ, URZ, URZ, UP1, !UPT ;  /* 0x000000ffff177290 */ /* 0x000fe40008ffe4ff */
[----:B------:R-:W-:-:S02]  /*1240*/  UIADD3.X UR19, UPT, UPT, URZ, URZ, URZ, UP0, !UPT ;  /* 0x000000ffff137290 */ /* 0x000fc400087fe4ff */
[----:B------:R-:W-:Y:S02]  /*1250*/  UIADD3 UR44, UP3, UPT, UR24, UR5, URZ ;  /* 0x00000005182c7290 */ /* 0x000fe4000ff7e0ff */
[----:B------:R-:W-:Y:S02]  /*1260*/  UIADD3.X UR39, UPT, UPT, URZ, URZ, URZ, UP2, !UPT ;  /* 0x000000ffff277290 */ /* 0x000fe400097fe4ff */
[----:B------:R-:W-:Y:S02]  /*1270*/  UIADD3 UR46, UP0, UPT, UR46, UR26, URZ ;  /* 0x0000001a2e2e7290 */ /* 0x000fe4000ff1e0ff */
[----:B------:R-:W-:Y:S02]  /*1280*/  UIMAD.WIDE.U32 UR4, UR12, UR30, UR22 ;  /* 0x0000001e0c0472a5 */ /* 0x000fe4000f8e0016 */
[----:B------:R-:W-:Y:S02]  /*1290*/  UIMAD.WIDE.U32 UR26, UR13, UR28, UR38 ;  /* 0x0000001c0d1a72a5 */ /* 0x000fe4000f8e0026 */
[----:B------:R-:W-:-:S02]  /*12a0*/  UIADD3.X UR21, UPT, UPT, URZ, URZ, URZ, UP0, !UPT ;  /* 0x000000ffff157290 */ /* 0x000fc400087fe4ff */
[----:B------:R-:W-:Y:S02]  /*12b0*/  UIADD3 UR24, UP0, UPT, UR5, UR7, URZ ;  /* 0x0000000705187290 */ /* 0x000fe4000ff1e0ff */
[----:B------:R-:W-:Y:S02]  /*12c0*/  UIADD3 UR26, UP2, UPT, UR26, UR25, URZ ;  /* 0x000000191a1a7290 */ /* 0x000fe4000ff5e0ff */
[----:B------:R-:W-:Y:S02]  /*12d0*/  UIADD3.X UR45, UPT, UPT, URZ, URZ, URZ, UP3, !UPT ;  /* 0x000000ffff2d7290 */ /* 0x000fe40009ffe4ff */
[----:B------:R-:W-:Y:S02]  /*12e0*/  UIADD3 UR38, UP1, UPT, UR4, UR27, URZ ;  /* 0x0000001b04267290 */ /* 0x000fe4000ff3e0ff */
[----:B------:R-:W-:Y:S02]  /*12f0*/  UIADD3.X UR25, UPT, UPT, URZ, URZ, URZ, UP0, !UPT ;  /* 0x000000ffff197290 */ /* 0x000fe400087fe4ff */
[----:B------:R-:W-:-:S02]  /*1300*/  UIADD3 UR18, UP0, UPT, UR18, UR19, URZ ;  /* 0x0000001312127290 */ /* 0x000fc4000ff1e0ff */
[----:B------:R-:W-:Y:S02]  /*1310*/  UIMAD.WIDE.U32 UR22, UR6, UR33, UR44 ;  /* 0x00000021061672a5 */ /* 0x000fe4000f8e002c */
[----:B------:R-:W-:Y:S02]  /*1320*/  UIADD3.X UR39, UPT, UPT, URZ, URZ, URZ, UP1, !UPT ;  /* 0x000000ffff277290 */ /* 0x000fe40008ffe4ff */
[----:B------:R-:W-:Y:S02]  /*1330*/  UIADD3.X UR27, UPT, UPT, URZ, URZ, URZ, UP2, !UPT ;  /* 0x000000ffff1b7290 */ /* 0x000fe400097fe4ff */
[----:B------:R-:W-:Y:S02]  /*1340*/  UIADD3.X UR44, UPT, UPT, URZ, URZ, URZ, UP0, !UPT ;  /* 0x000000ffff2c7290 */ /* 0x000fe400087fe4ff */
[----:B------:R-:W-:Y:S02]  /*1350*/  UIADD3 UR21, UP0, UPT, UR21, UR18, URZ ;  /* 0x0000001215157290 */ /* 0x000fe4000ff1e0ff */
[----:B------:R-:W-:-:S02]  /*1360*/  UIMAD.WIDE.U32 UR18, UR12, UR31, UR24 ;  /* 0x0000001f0c1272a5 */ /* 0x000fc4000f8e0018 */
[----:B------:R-:W-:Y:S02]  /*1370*/  UIMAD.WIDE.U32 UR24, UR13, UR29, UR38 ;  /* 0x0000001d0d1872a5 */ /* 0x000fe4000f8e0026 */
[----:B------:R-:W-:Y:S02]  /*1380*/  UIMAD.WIDE.U32 UR26, UR14, UR35, UR26 ;  /* 0x000000230e1a72a5 */ /* 0x000fe4000f8e001a */
[----:B------:R-:W-:Y:S02]  /*1390*/  UIADD3.X UR37, UPT, UPT, URZ, URZ, URZ, UP0, !UPT ;  /* 0x000000ffff257290 */ /* 0x000fe400087fe4ff */
[----:B------:R-:W-:Y:S02]  /*13a0*/  UIADD3 UR12, UP0, UPT, UR19, UR46, URZ ;  /* 0x0000002e130c7290 */ /* 0x000fe4000ff1e0ff */
[----:B------:R-:W-:Y:S02]  /*13b0*/  UIMAD UR7, UR22, UR15, URZ ;  /* 0x0000000f160772a4 */ /* 0x000fe4000f8e02ff */
[----:B------:R-:W-:Y:S01]  /*13c0*/  UMOV UR4, UR22 ;  /* 0x0000001600047c82 */ /* 0x000fe20008000000 */
[----:B------:R-:W-:-:S02]  /*13d0*/  UIADD3 UR18, UP1, UPT, UR18, UR25, URZ ;  /* 0x0000001912127290 */ /* 0x000fc4000ff3e0ff */
[----:B------:R-:W-:Y:S02]  /*13e0*/  UIADD3 UR22, UP2, UPT, UR24, UR27, URZ ;  /* 0x0000001b18167290 */ /* 0x000fe4000ff5e0ff */
[----:B------:R-:W-:Y:S02]  /*13f0*/  UIADD3 UR24, UP3, UPT, UR26, UR23, URZ ;  /* 0x000000171a187290 */ /* 0x000fe4000ff7e0ff */
[----:B------:R-:W-:Y:S02]  /*1400*/  UIADD3.X UR39, UPT, UPT, URZ, URZ, URZ, UP0, !UPT ;  /* 0x000000ffff277290 */ /* 0x000fe400087fe4ff */
[----:B------:R-:W-:Y:S02]  /*1410*/  UIADD3.X UR19, UPT, UPT, URZ, URZ, URZ, UP1, !UPT ;  /* 0x000000ffff137290 */ /* 0x000fe40008ffe4ff */
[----:B------:R-:W-:Y:S02]  /*1420*/  UIADD3.X UR23, UPT, UPT, URZ, URZ, URZ, UP2, !UPT ;  /* 0x000000ffff177290 */ /* 0x000fe400097fe4ff */
[----:B------:R-:W-:-:S02]  /*1430*/  UIADD3 UR27, UP0, UPT, UR20, UR44, URZ ;  /* 0x0000002c141b7290 */ /* 0x000fc4000ff1e0ff */
[----:B------:R-:W-:Y:S02]  /*1440*/  UIADD3.X UR25, UPT, UPT, URZ, URZ, URZ, UP3, !UPT ;  /* 0x000000ffff197290 */ /* 0x000fe40009ffe4ff */
[----:B------:R-:W-:Y:S02]  /*1450*/  UIADD3 UR39, UP1, UPT, UR39, UR21, URZ ;  /* 0x0000001527277290 */ /* 0x000fe4000ff3e0ff */
[----:B------:R-:W-:Y:S01]  /*1460*/  UIMAD.WIDE.U32 UR20, UR13, UR30, UR18 ;  /* 0x0000001e0d1472a5 */ /* 0x000fe2000f8e0012 */
[----:B------:R-:W-:Y:S01]  /*1470*/  UMOV UR5, URZ ;  /* 0x000000ff00057c82 */ /* 0x000fe20008000000 */
[----:B------:R-:W-:Y:S02]  /*1480*/  UIADD3.X UR38, UPT, UPT, URZ, URZ, URZ, UP0, !UPT ;  /* 0x000000ffff267290 */ /* 0x000fe400087fe4ff */
[----:B------:R-:W-:Y:S02]  /*1490*/  UIMAD.WIDE.U32 UR22, UR14, UR28, UR22 ;  /* 0x0000001c0e1672a5 */ /* 0x000fe4000f8e0016 */
[----:B------:R-:W-:-:S02]  /*14a0*/  UIADD3 UR27, UP0, UPT, UR37, UR27, URZ ;  /* 0x0000001b251b7290 */ /* 0x000fc4000ff1e0ff */
[----:B------:R-:W-:Y:S02]  /*14b0*/  UIMAD.WIDE.U32 UR24, UR6, UR34, UR24 ;  /* 0x00000022061872a5 */ /* 0x000fe4000f8e0018 */
[----:B------:R-:W-:Y:S02]  /*14c0*/  UIMAD.WIDE.U32 UR4, UR7, UR32, UR4 ;  /* 0x00000020070472a5 */ /* 0x000fe4000f8e0004 */
[----:B------:R-:W-:Y:S02]  /*14d0*/  UIADD3.X UR18, UPT, UPT, URZ, URZ, URZ, UP1, !UPT ;  /* 0x000000ffff127290 */ /* 0x000fe40008ffe4ff */
[----:B------:R-:W-:Y:S02]  /*14e0*/  UIADD3 UR26, UP1, UPT, UR21, UR12, URZ ;  /* 0x0000000c151a7290 */ /* 0x000fe4000ff3e0ff */
[----:B------:R-:W-:Y:S02]  /*14f0*/  UIADD3 UR20, UP2, UPT, UR20, UR23, URZ ;  /* 0x0000001714147290 */ /* 0x000fe4000ff5e0ff */
[----:B------:R-:W-:-:S02]  /*1500*/  UIADD3.X UR19, UPT, UPT, URZ, URZ, URZ, UP0, !UPT ;  /* 0x000000ffff137290 */ /* 0x000fc400087fe4ff */
[----:B------:R-:W-:Y:S02]  /*1510*/  UIADD3 UR22, UP3, UPT, UR22, UR25, URZ ;  /* 0x0000001916167290 */ /* 0x000fe4000ff7e0ff */
[----:B------:R-:W-:Y:S02]  /*1520*/  UIADD3 UR18, UP0, UPT, UR18, UR27, URZ ;  /* 0x0000001b12127290 */ /* 0x000fe4000ff1e0ff */
[----:B------:R-:W-:Y:S02]  /*1530*/  UIADD3 UR24, UP4, UPT, UR24, UR5, URZ ;  /* 0x0000000518187290 */ /* 0x000fe4000ff9e0ff */
[----:B------:R-:W-:Y:S02]  /*1540*/  UIADD3.X UR27, UPT, UPT, URZ, URZ, URZ, UP1, !UPT ;  /* 0x000000ffff1b7290 */ /* 0x000fe40008ffe4ff */
[----:B------:R-:W-:Y:S02]  /*1550*/  UIADD3.X UR21, UPT, UPT, URZ, URZ, URZ, UP2, !UPT ;  /* 0x000000ffff157290 */ /* 0x000fe400097fe4ff */
[----:B------:R-:W-:-:S02]  /*1560*/  UIADD3.X UR23, UPT, UPT, URZ, URZ, URZ, UP3, !UPT ;  /* 0x000000ffff177290 */ /* 0x000fc40009ffe4ff */
[----:B------:R-:W-:Y:S02]  /*1570*/  UIADD3.X UR25, UPT, UPT, URZ, URZ, URZ, UP4, !UPT ;  /* 0x000000ffff197290 */ /* 0x000fe4000a7fe4ff */
[----:B------:R-:W-:Y:S02]  /*1580*/  UIADD3.X UR45, UPT, UPT, URZ, URZ, URZ, UP0, !UPT ;  /* 0x000000ffff2d7290 */ /* 0x000fe400087fe4ff */
[----:B------:R-:W-:Y:S02]  /*1590*/  UIMAD.WIDE.U32 UR4, UR13, UR31, UR26 ;  /* 0x0000001f0d0472a5 */ /* 0x000fe4000f8e001a */
[----:B------:R-:W-:Y:S02]  /*15a0*/  UIADD3 UR36, UP0, UPT, UR36, UR38, URZ ;  /* 0x0000002624247290 */ /* 0x000fe4000ff1e0ff */
[----:B------:R-:W-:Y:S02]  /*15b0*/  UIMAD.WIDE.U32 UR12, UR14, UR29, UR20 ;  /* 0x0000001d0e0c72a5 */ /* 0x000fe4000f8e0014 */
[----:B------:R-:W-:-:S02]  /*15c0*/  UIMAD.WIDE.U32 UR20, UR6, UR35, UR22 ;  /* 0x00000023061472a5 */ /* 0x000fc4000f8e0016 */
[----:B------:R-:W-:Y:S02]  /*15d0*/  UIMAD.WIDE.U32 UR22, UR7, UR33, UR24 ;  /* 0x00000021071672a5 */ /* 0x000fe4000f8e0018 */
[----:B------:R-:W-:Y:S02]  /*15e0*/  UIADD3.X UR47, UPT, UPT, URZ, URZ, URZ, UP0, !UPT ;  /* 0x000000ffff2f7290 */ /* 0x000fe400087fe4ff */
[----:B------:R-:W-:Y:S02]  /*15f0*/  UIADD3 UR19, UP0, UPT, UR19, UR36, URZ ;  /* 0x0000002413137290 */ /* 0x000fe4000ff1e0ff */
        /* <DEDUP_REMOVED lines=8> */
[----:B------:R-:W-:-:S02]  /*1680*/  UIMAD UR12, UR22, UR15, URZ ;  /* 0x0000000f160c72a4 */ /* 0x000fc4000f8e02ff */
[----:B------:R-:W-:Y:S02]  /*1690*/  UIADD3.X UR44, UPT, UPT, URZ, URZ, URZ, UP0, !UPT ;  /* 0x000000ffff2c7290 */ /* 0x000fe400087fe4ff */
[----:B------:R-:W-:Y:S01]  /*16a0*/  UIADD3 UR45, UP0, UPT, UR45, UR19, URZ ;  /* 0x000000132d2d7290 */ /* 0x000fe2000ff1e0ff */
[----:B------:R-:W-:Y:S01]  /*16b0*/  UMOV UR4, UR22 ;  /* 0x0000001600047c82 */ /* 0x000fe20008000000 */
[----:B------:R-:W-:Y:S01]  /*16c0*/  UMOV UR5, URZ ;  /* 0x000000ff00057c82 */ /* 0x000fe20008000000 */
[----:B------:R-:W-:Y:S02]  /*16d0*/  UIADD3 UR38, UP2, UPT, UR38, UR18, URZ ;  /* 0x0000001226267290 */ /* 0x000fe4000ff5e0ff */
        /* <DEDUP_REMOVED lines=26> */
[----:B------:R-:W-:-:S02]  /*1880*/  UIADD3.X UR46, UPT, UPT, URZ, URZ, URZ, UP0, !UPT ;  /* 0x000000ffff2e7290 */ /* 0x000fc400087fe4ff */
[----:B------:R-:W-:Y:S02]  /*1890*/  UIADD3 UR16, UP0, UPT, UR16, UR47, URZ ;  /* 0x0000002f10107290 */ /* 0x000fe4000ff1e0ff */
[----:B------:R-:W-:Y:S02]  /*18a0*/  UIADD3.X UR26, UPT, UPT, URZ, URZ, URZ, UP3, !UPT ;  /* 0x000000ffff1a7290 */ /* 0x000fe40009ffe4ff */
        /* <DEDUP_REMOVED lines=8> */
[----:B------:R-:W-:Y:S02]  /*1930*/  UIADD3 UR44, UP2, UPT, UR44, UR45, URZ ;  /* 0x0000002d2c2c7290 */ /* 0x000fe4000ff5e0ff */
        /* <DEDUP_REMOVED lines=15> */
[----:B------:R-:W-:Y:S02]  /*1a30*/  UIADD3 UR16, UP0, UPT, UR46, UR16, URZ ;  /* 0x000000102e107290 */ /* 0x000fe4000ff1e0ff */
[----:B------:R-:W-:Y:S02]  /*1a40*/  UIADD3.X UR21, UPT, UPT, URZ, URZ, URZ, UP4, !UPT ;  /* 0x000000ffff157290 */ /* 0x000fe4000a7fe4ff */
[----:B------:R-:W-:Y:S02]  /*1a50*/  UIADD3.X UR23, UPT, UPT, URZ, URZ, URZ, UP5, !UPT ;  /* 0x000000ffff177290 */ /* 0x000fe4000affe4ff */
[----:B------:R-:W-:-:S02]  /*1a60*/  UIADD3 UR16, UP4, UPT, UR6, UR16, URZ ;  /* 0x0000001006107290 */ /* 0x000fc4000ff9e0ff */
[----:B------:R-:W-:Y:S02]  /*1a70*/  UIMAD.WIDE.U32 UR18, UR7, UR31, UR20 ;  /* 0x0000001f071272a5 */ /* 0x000fe4000f8e0014 */
[----:B------:R-:W-:Y:S02]  /*1a80*/  UIMAD.WIDE.U32 UR6, UR12, UR29, UR22 ;  /* 0x0000001d0c0672a5 */ /* 0x000fe4000f8e0016 */
[----:B------:R-:W-:Y:S02]  /*1a90*/  UIADD3.X UR14, UPT, UPT, URZ, URZ, URZ, UP3, !UPT ;  /* 0x000000ffff0e7290 */ /* 0x000fe40009ffe4ff */
[----:B------:R-:W-:Y:S02]  /*1aa0*/  UIADD3.X UR20, UPT, UPT, URZ, URZ, URZ, UP1, !UPT ;  /* 0x000000ffff147290 */ /* 0x000fe40008ffe4ff */
[----:B------:R-:W-:Y:S02]  /*1ab0*/  UIADD3 UR46, UP3, UPT, UR18, UR7, URZ ;  /* 0x00000007122e7290 */ /* 0x000fe4000ff7e0ff */
[----:B------:R-:W-:-:S02]  /*1ac0*/  UIADD3 UR14, UP1, UPT, UR14, UR16, URZ ;  /* 0x000000100e0e7290 */ /* 0x000fc4000ff3e0ff */
[----:B------:R-:W-:Y:S02]  /*1ad0*/  UIADD3.X UR18, UPT, UPT, URZ, URZ, URZ, UP2, !UPT ;  /* 0x000000ffff127290 */ /* 0x000fe400097fe4ff */
[----:B------:R-:W-:Y:S02]  /*1ae0*/  UIADD3.X UR47, UPT, UPT, URZ, URZ, URZ, UP3, !UPT ;  /* 0x000000ffff2f7290 */ /* 0x000fe40009ffe4ff */
[----:B------:R-:W-:Y:S02]  /*1af0*/  UIADD3 UR18, UP2, UPT, UR18, UR14, URZ ;  /* 0x0000000e12127290 */ /* 0x000fe4000ff5e0ff */
[----:B------:R-:W-:Y:S02]  /*1b00*/  UIADD3.X UR16, UPT, UPT, URZ, URZ, URZ, UP0, !UPT ;  /* 0x000000ffff107290 */ /* 0x000fe400087fe4ff */
[----:B------:R-:W-:Y:S02]  /*1b10*/  UIADD3 UR18, UP0, UPT, UR19, UR18, URZ ;  /* 0x0000001213127290 */ /* 0x000fe4000ff1e0ff */
[----:B------:R-:W-:-:S02]  /*1b20*/  UIMAD.WIDE.U32 UR46, UR12, UR30, UR46 ;  /* 0x0000001e0c2e72a5 */ /* 0x000fc4000f8e002e */
[----:B------:R-:W-:Y:S02]  /*1b30*/  UIADD3 UR13, UPT, UPT, UR20, UR17, UR13 ;  /* 0x00000011140d7290 */ /* 0x000fe4000fffe00d */
[----:B------:R-:W-:Y:S02]  /*1b40*/  UIADD3.X UR14, UPT, UPT, URZ, URZ, URZ, UP4, !UPT ;  /* 0x000000ffff0e7290 */ /* 0x000fe4000a7fe4ff */
[----:B------:R-:W-:Y:S02]  /*1b50*/  UIADD3 UR48, UP3, UPT, UR47, UR18, URZ ;  /* 0x000000122f307290 */ /* 0x000fe4000ff7e0ff */
[----:B------:R-:W-:Y:S02]  /*1b60*/  UIADD3 UR13, UPT, UPT, UR14, UR13, UR16 ;  /* 0x0000000d0e0d7290 */ /* 0x000fe4000fffe010 */
[----:B------:R-:W-:Y:S02]  /*1b70*/  UIADD3.X UR16, UPT, UPT, URZ, URZ, URZ, UP1, !UPT ;  /* 0x000000ffff107290 */ /* 0x000fe40008ffe4ff */
[----:B------:R-:W-:-:S02]  /*1b80*/  UIADD3.X UR14, UPT, UPT, URZ, URZ, URZ, UP2, !UPT ;  /* 0x000000ffff0e7290 */ /* 0x000fc400097fe4ff */
[----:B------:R-:W-:Y:S02]  /*1b90*/  UIADD3.X UR49, UPT, UPT, URZ, URZ, URZ, UP3, !UPT ;  /* 0x000000ffff317290 */ /* 0x000fe40009ffe4ff */
[----:B------:R-:W-:Y:S02]  /*1ba0*/  UIADD3 UR13, UPT, UPT, UR14, UR13, UR16 ;  /* 0x0000000d0e0d7290 */ /* 0x000fe4000fffe010 */
[----:B------:R-:W-:Y:S02]  /*1bb0*/  UIADD3.X UR14, UPT, UPT, URZ, URZ, URZ, UP0, !UPT ;  /* 0x000000ffff0e7290 */ /* 0x000fe400087fe4ff */
[----:B------:R-:W-:Y:S01]  /*1bc0*/  UIMAD.WIDE.U32 UR48, UR12, UR31, UR48 ;  /* 0x0000001f0c3072a5 */ /* 0x000fe2000f8e0030 */
[----:B------:R-:W-:-:S03]  /*1bd0*/  R2UR UR12, R1 ;  /* 0x00000000010c72ca */ /* 0x000fc600000e0000 */
[----:B------:R-:W-:-:S04]  /*1be0*/  UIADD3 UR13, UPT, UPT, UR49, UR13, UR14 ;  /* 0x0000000d310d7290 */ /* 0x000fc8000fffe00e */
[----:B------:R-:W-:-:S09]  /*1bf0*/  UISETP.GT.U32.AND UP0, UPT, UR13, UR31, UPT ;  /* 0x0000001f0d00728c */ /* 0x000fd2000bf04070 */
[----:B------:R-:W-:Y:S05]  /*1c00*/  BRA.U UP0, `(.L_x_409) ;  /* 0x0000000100807547 */ /* 0x000fea000b800000 */
[----:B------:R-:W-:Y:S01]  /*1c10*/  UISETP.GE.U32.AND UP0, UPT, UR13, UR31, UPT ;  /* 0x0000001f0d00728c */ /* 0x000fe2000bf06070 */
[----:B------:R-:W-:Y:S01]  /*1c20*/  UMOV UR14, UR4 ;  /* 0x00000004000e7c82 */ /* 0x000fe20008000000 */
[----:B------:R-:W-:Y:S01]  /*1c30*/  UMOV UR16, UR36 ;  /* 0x0000002400107c82 */ /* 0x000fe20008000000 */
[----:B------:R-:W-:Y:S01]  /*1c40*/  UMOV UR18, UR38 ;  /* 0x0000002600127c82 */ /* 0x000fe20008000000 */
[----:B------:R-:W-:Y:S01]  /*1c50*/  UMOV UR20, UR44 ;  /* 0x0000002c00147c82 */ /* 0x000fe20008000000 */
[----:B------:R-:W-:Y:S01]  /*1c60*/  UMOV UR22, UR6 ;  /* 0x0000000600167c82 */ /* 0x000fe20008000000 */
[----:B------:R-:W-:Y:S01]  /*1c70*/  UMOV UR24, UR46 ;  /* 0x0000002e00187c82 */ /* 0x000fe20008000000 */
[----:B------:R-:W-:Y:S02]  /*1c80*/  UMOV UR26, UR48 ;  /* 0x00000030001a7c82 */ /* 0x000fe40008000000 */
[----:B------:R-:W-:Y:S05]  /*1c90*/  BRA.U !UP0, `(.L_x_410) ;  /* 0x0000000108b87547 */ /* 0x000fea000b800000 */
[----:B------:R-:W-:-:S09]  /*1ca0*/  UISETP.GT.U32.AND UP0, UPT, UR26, UR30, UPT ;  /* 0x0000001e1a00728c */ /* 0x000fd2000bf04070 */
[----:B------:R-:W-:Y:S05]  /*1cb0*/  BRA.U UP0, `(.L_x_409) ;  /* 0x0000000100547547 */ /* 0x000fea000b800000 */
[----:B------:R-:W-:-:S09]  /*1cc0*/  UISETP.GE.U32.AND UP0, UPT, UR26, UR30, UPT ;  /* 0x0000001e1a00728c */ /* 0x000fd2000bf06070 */
        /* <DEDUP_REMOVED lines=15> */
[----:B------:R-:W-:-:S04]  /*1dc0*/  UISETP.GE.U32.AND UP0, UPT, UR14, UR32, UPT ;  /* 0x000000200e00728c */ /* 0x000fc8000bf06070 */
[----:B------:R-:W-:-:S04]  /*1dd0*/  UISETP.LT.U32.OR UP0, UPT, UR16, UR33, !UP0 ;  /* 0x000000211000728c */ /* 0x000fc8000c701470 */
[----:B------:R-:W-:-:S04]  /*1de0*/  UISETP.LE.U32.AND UP0, UPT, UR16, UR33, UP0 ;  /* 0x000000211000728c */ /* 0x000fc80008703070 */
[----:B------:R-:W-:-:S09]  /*1df0*/  UISETP.LT.U32.OR UP0, UPT, UR18, UR34, UP0 ;  /* 0x000000221200728c */ /* 0x000fd20008701470 */
[----:B------:R-:W-:Y:S05]  /*1e00*/  BRA.U UP0, `(.L_x_410) ;  /* 0x00000001005c7547 */ /* 0x000fea000b800000 */
.L_x_409:
        /* <DEDUP_REMOVED lines=22> */
[----:B------:R-:W-:-:S12]  /*1f70*/  UIADD3 UR13, UPT, UPT, UR13, -UR31, -UR4 ;  /* 0x8000001f0d0d7290 */ /* 0x000fd8000fffe804 */
.L_x_410:
[----:B------:R-:W0:Y:S01]  /*1f80*/  LDCU.128 UR4, c[0x3][0x60] ;  /* 0x00c00c00ff0477ac */ /* 0x000e220008000c00 */
[----:B------:R-:W-:Y:S01]  /*1f90*/  UMOV UR31, URZ ;  /* 0x000000ff001f7c82 */ /* 0x000fe20008000000 */
[----:B0-----:R-:W-:-:S04]  /*1fa0*/  UIMAD.WIDE.U32 UR44, UR40, UR4, URZ ;  /* 0x00000004282c72a5 */ /* 0x001fc8000f8e00ff */
[----:B------:R-:W-:-:S03]  /*1fb0*/  UIMAD UR17, UR44, UR15, URZ ;  /* 0x0000000f2c1172a4 */ /* 0x000fc6000f8e02ff */
[----:B------:R-:W-:Y:S01]  /*1fc0*/  UMOV UR30, UR45 ;  /* 0x0000002d001e7c82 */ /* 0x000fe20008000000 */
[----:B------:R-:W-:Y:S01]  /*1fd0*/  UMOV UR45, URZ ;  /* 0x000000ff002d7c82 */ /* 0x000fe20008000000 */
[----:B------:R-:W-:Y:S02]  /*1fe0*/  UIMAD.WIDE.U32 UR36, UR41, UR4, UR30 ;  /* 0x00000004292472a5 */ /* 0x000fe4000f8e001e */
[----:B------:R-:W-:-:S05]  /*1ff0*/  UIMAD.WIDE.U32 UR44, UR17, UR32, UR44 ;  /* 0x00000020112c72a5 */ /* 0x000fca000f8e002c */
[----:B------:R-:W-:Y:S02]  /*2000*/  UMOV UR30, UR37 ;  /* 0x00000025001e7c82 */ /* 0x000fe40008000000 */
[----:B------:R-:W-:-:S03]  /*2010*/  UIMAD.WIDE.U32 UR38, UR42, UR4, UR30 ;  /* 0x000000042a2672a5 */ /* 0x000fc6000f8e001e */
[----:B------:R-:W-:Y:S02]  /*2020*/  UMOV UR30, UR36 ;  /* 0x00000024001e7c82 */ /* 0x000fe40008000000 */
[----:B------:R-:W-:-:S03]  /*2030*/  UIMAD.WIDE.U32 UR46, UR40, UR5, UR30 ;  /* 0x00000005282e72a5 */ /* 0x000fc6000f8e001e */
[----:B------:R-:W-:Y:S01]  /*2040*/  UMOV UR30, UR39 ;  /* 0x00000027001e7c82 */ /* 0x000fe20008000000 */
[----:B------:R-:W-:Y:S02]  /*2050*/  UIADD3 UR36, UP0, UPT, UR38, UR47, URZ ;  /* 0x0000002f26247290 */ /* 0x000fe4000ff1e0ff */
[----:B------:R-:W-:Y:S02]  /*2060*/  UIMAD.WIDE.U32 UR30, UR43, UR4, UR30 ;  /* 0x000000042b1e72a5 */ /* 0x000fe4000f8e001e */
[----:B------:R-:W-:-:S04]  /*2070*/  UIADD3.X UR37, UPT, UPT, URZ, URZ, URZ, UP0, !UPT ;  /* 0x000000ffff257290 */ /* 0x000fc800087fe4ff */
[----:B------:R-:W-:-:S04]  /*2080*/  UIMAD.WIDE.U32 UR38, UR41, UR5, UR36 ;  /* 0x00000005292672a5 */ /* 0x000fc8000f8e0024 */
[----:B------:R-:W-:-:S03]  /*2090*/  UIADD3 UR48, UP0, UPT, UR30, UR39, URZ ;  /* 0x000000271e307290 */ /* 0x000fc6000ff1e0ff */
[----:B------:R-:W-:Y:S01]  /*20a0*/  UMOV UR30, UR31 ;  /* 0x0000001f001e7c82 */ /* 0x000fe20008000000 */
[----:B------:R-:W-:Y:S01]  /*20b0*/  UMOV UR31, URZ ;  /* 0x000000ff001f7c82 */ /* 0x000fe20008000000 */
[----:B------:R-:W-:Y:S02]  /*20c0*/  UIADD3.X UR49, UPT, UPT, URZ, URZ, URZ, UP0, !UPT ;  /* 0x000000ffff317290 */ /* 0x000fe400087fe4ff */
[----:B------:R-:W-:Y:S02]  /*20d0*/  UIMAD.WIDE.U32 UR36, UR8, UR4, UR30 ;  /* 0x00000004082472a5 */ /* 0x000fe4000f8e001e */
[----:B------:R-:W-:Y:S01]  /*20e0*/  UIMAD.WIDE.U32 UR48, UR42, UR5, UR48 ;  /* 0x000000052a3072a5 */ /* 0x000fe2000f8e0030 */
[----:B------:R-:W-:Y:S02]  /*20f0*/  UMOV UR30, UR38 ;  /* 0x00000026001e7c82 */ /* 0x000fe40008000000 */
[----:B------:R-:W-:Y:S02]  /*2100*/  UIMAD.WIDE.U32 UR54, UR40, UR6, UR30 ;  /* 0x00000006283672a5 */ /* 0x000fe4000f8e001e */
[----:B------:R-:W-:-:S02]  /*2110*/  UIADD3 UR38, UP0, UPT, UR36, UR49, URZ ;  /* 0x0000003124267290 */ /* 0x000fc4000ff1e0ff */
[----:B------:R-:W-:Y:S02]  /*2120*/  UIADD3 UR52, UP1, UPT, UR48, UR55, URZ ;  /* 0x0000003730347290 */ /* 0x000fe4000ff3e0ff */
[----:B------:R-:W-:Y:S02]  /*2130*/  UIADD3.X UR39, UPT, UPT, URZ, URZ, URZ, UP0, !UPT ;  /* 0x000000ffff277290 */ /* 0x000fe400087fe4ff */
[----:B------:R-:W-:Y:S01]  /*2140*/  UIADD3.X UR53, UPT, UPT, URZ, URZ, URZ, UP1, !UPT ;  /* 0x000000ffff357290 */ /* 0x000fe20008ffe4ff */
[----:B------:R-:W-:Y:S01]  /*2150*/  UMOV UR30, UR37 ;  /* 0x00000025001e7c82 */ /* 0x000fe20008000000 */
[----:B------:R-:W-:Y:S02]  /*2160*/  UIMAD.WIDE.U32 UR36, UR43, UR5, UR38 ;  /* 0x000000052b2472a5 */ /* 0x000fe4000f8e0026 */
[----:B------:R-:W-:Y:S02]  /*2170*/  UIMAD.WIDE.U32 UR30, UR9, UR4, UR30 ;  /* 0x00000004091e72a5 */ /* 0x000fe4000f8e001e */
[----:B------:R-:W-:-:S02]  /*2180*/  UIMAD.WIDE.U32 UR52, UR41, UR6, UR52 ;  /* 0x00000006293472a5 */ /* 0x000fc4000f8e0034 */
[----:B------:R-:W-:Y:S02]  /*2190*/  UIADD3 UR48, UP0, UPT, UR30, UR37, URZ ;  /* 0x000000251e307290 */ /* 0x000fe4000ff1e0ff */
[----:B------:R-:W-:Y:S02]  /*21a0*/  UIADD3 UR50, UP1, UPT, UR36, UR53, URZ ;  /* 0x0000003524327290 */ /* 0x000fe4000ff3e0ff */
[----:B------:R-:W-:Y:S02]  /*21b0*/  UIADD3.X UR49, UPT, UPT, URZ, URZ, URZ, UP0, !UPT ;  /* 0x000000ffff317290 */ /* 0x000fe400087fe4ff */
[----:B------:R-:W-:Y:S01]  /*21c0*/  UIADD3.X UR51, UPT, UPT, URZ, URZ, URZ, UP1, !UPT ;  /* 0x000000ffff337290 */ /* 0x000fe20008ffe4ff */
[----:B------:R-:W-:Y:S01]  /*21d0*/  UMOV UR30, UR31 ;  /* 0x0000001f001e7c82 */ /* 0x000fe20008000000 */
[----:B------:R-:W-:Y:S01]  /*21e0*/  UMOV UR31, URZ ;  /* 0x000000ff001f7c82 */ /* 0x000fe20008000000 */
        /* <DEDUP_REMOVED lines=9> */
[----:B------:R-:W-:Y:S01]  /*2280*/  UIADD3.X UR59, UPT, UPT, URZ, URZ, URZ, UP1, !UPT ;  /* 0x000000ffff3b7290 */ /* 0x000fe20008ffe4ff */
[----:B------:R-:W0:Y:S01]  /*2290*/  LDCU.128 UR36, c[0x3][0x70] ;  /* 0x00c00e00ff2477ac */ /* 0x000e220008000c00 */
        /* <DEDUP_REMOVED lines=12> */
[----:B------:R-:W-:Y:S01]  /*2360*/  UIADD3.X UR63, UPT, UPT, URZ, URZ, URZ, UP2, !UPT ;  /* 0x000000ffff3f7290 */ /* 0x000fe200097fe4ff */
[----:B------:R-:W-:Y:S01]  /*2370*/  UMOV UR50, UR56 ;  /* 0x0000003800327c82 */ /* 0x000fe20008000000 */
[----:B------:R-:W-:Y:S02]  /*2380*/  UIMAD.WIDE.U32 UR48, UR10, UR5, UR58 ;  /* 0x000000050a3072a5 */ /* 0x000fe4000f8e003a */
[----:B------:R-:W-:Y:S01]  /*2390*/  UIMAD.WIDE.U32 UR56, UR8, UR6, UR60 ;  /* 0x00000006083872a5 */ /* 0x000fe2000f8e003c */
[----:B------:R-:W-:Y:S01]  /*23a0*/  UMOV UR51, URZ ;  /* 0x000000ff00337c82 */ /* 0x000fe20008000000 */
[----:B------:R-:W-:Y:S02]  /*23b0*/  UIMAD.WIDE.U32 UR58, UR42, UR7, UR62 ;  /* 0x000000072a3a72a5 */ /* 0x000fe4000f8e003e */
[----:B0-----:R-:W-:Y:S02]  /*23c0*/  UIMAD.WIDE.U32 UR50, UR40, UR36, UR50 ;  /* 0x00000024283272a5 */ /* 0x001fe4000f8e0032 */
        /* <DEDUP_REMOVED lines=14> */
[----:B------:R-:W-:Y:S02]  /*24b0*/  UIADD3.X UR59, UPT, UPT, URZ, URZ, URZ, UP0, !UPT ;  /* 0x000000ffff3b7290 */ /* 0x000fe400087fe4ff */
[----:B------:R-:W-:Y:S02]  /*24c0*/  UIADD3.X UR49, UPT, UPT, URZ, URZ, URZ, UP1, !UPT ;  /* 0x000000ffff317290 */ /* 0x000fe40008ffe4ff */
[----:B------:R-:W-:Y:S02]  /*24d0*/  UIADD3 UR62, UP2, UPT, UR56, UR31, URZ ;  /* 0x0000001f383e7290 */ /* 0x000fe4000ff5e0ff */
[----:B------:R-:W-:Y:S02]  /*24e0*/  UIMAD.WIDE.U32 UR56, UR10, UR6, UR58 ;  /* 0x000000060a3872a5 */ /* 0x000fe4000f8e003a */
[----:B------:R-:W-:-:S02]  /*24f0*/  UIMAD.WIDE.U32 UR48, UR8, UR7, UR48 ;  /* 0x00000007083072a5 */ /* 0x000fc4000f8e0030 */
[----:B------:R-:W-:Y:S02]  /*2500*/  UIADD3 UR4, UP0, UPT, UR5, UR57, URZ ;  /* 0x0000003905047290 */ /* 0x000fe4000ff1e0ff */
[----:B------:R-:W-:Y:S02]  /*2510*/  UIADD3 UR58, UP1, UPT, UR56, UR49, URZ ;  /* 0x00000031383a7290 */ /* 0x000fe4000ff3e0ff */
[----:B------:R-:W-:Y:S02]  /*2520*/  UIADD3.X UR5, UPT, UPT, URZ, URZ, URZ, UP0, !UPT ;  /* 0x000000ffff057290 */ /* 0x000fe400087fe4ff */
[----:B------:R-:W-:Y:S02]  /*2530*/  UIADD3.X UR59, UPT, UPT, URZ, URZ, URZ, UP1, !UPT ;  /* 0x000000ffff3b7290 */ /* 0x000fe40008ffe4ff */
[----:B------:R-:W-:Y:S02]  /*2540*/  UIMAD.WIDE.U32 UR56, UR11, UR6, UR4 ;  /* 0x000000060b3872a5 */ /* 0x000fe4000f8e0004 */
[----:B------:R-:W-:-:S02]  /*2550*/  UIMAD.WIDE.U32 UR4, UR9, UR7, UR58 ;  /* 0x00000007090472a5 */ /* 0x000fc4000f8e003a */
[----:B------:R-:W-:Y:S02]  /*2560*/  UIADD3.X UR63, UPT, UPT, URZ, URZ, URZ, UP2, !UPT ;  /* 0x000000ffff3f7290 */ /* 0x000fe400097fe4ff */
[----:B------:R-:W-:Y:S01]  /*2570*/  UIADD3 UR60, UP0, UPT, UR56, UR5, URZ ;  /* 0x00000005383c7290 */ /* 0x000fe2000ff1e0ff */
[----:B------:R-:W-:Y:S01]  /*2580*/  UMOV UR31, URZ ;  /* 0x000000ff001f7c82 */ /* 0x000fe20008000000 */
[----:B------:R-:W-:Y:S02]  /*2590*/  UIMAD.WIDE.U32 UR58, UR42, UR36, UR62 ;  /* 0x000000242a3a72a5 */ /* 0x000fe4000f8e003e */
[----:B------:R-:W-:Y:S02]  /*25a0*/  UIMAD.WIDE.U32 UR30, UR40, UR37, UR30 ;  /* 0x00000025281e72a5 */ /* 0x000fe4000f8e001e */
[----:B------:R-:W-:Y:S02]  /*25b0*/  UIADD3.X UR61, UPT, UPT, URZ, URZ, URZ, UP0, !UPT ;  /* 0x000000ffff3d7290 */ /* 0x000fe400087fe4ff */
[----:B------:R-:W-:-:S02]  /*25c0*/  UIADD3 UR62, UP0, UPT, UR48, UR59, URZ ;  /* 0x0000003b303e7290 */ /* 0x000fc4000ff1e0ff */
[----:B------:R-:W-:Y:S02]  /*25d0*/  UIADD3 UR64, UP1, UPT, UR58, UR31, URZ ;  /* 0x0000001f3a407290 */ /* 0x000fe4000ff3e0ff */
[----:B------:R-:W-:Y:S02]  /*25e0*/  UIMAD.WIDE.U32 UR48, UR10, UR7, UR60 ;  /* 0x000000070a3072a5 */ /* 0x000fe4000f8e003c */
[----:B------:R-:W-:Y:S02]  /*25f0*/  UIADD3.X UR63, UPT, UPT, URZ, URZ, URZ, UP0, !UPT ;  /* 0x000000ffff3f7290 */ /* 0x000fe400087fe4ff */
[----:B------:R-:W-:Y:S02]  /*2600*/  UIADD3.X UR65, UPT, UPT, URZ, URZ, URZ, UP1, !UPT ;  /* 0x000000ffff417290 */ /* 0x000fe40008ffe4ff */
[----:B------:R-:W-:Y:S02]  /*2610*/  UIADD3 UR58, UP0, UPT, UR57, UR49, URZ ;  /* 0x00000031393a7290 */ /* 0x000fe4000ff1e0ff */
[----:B------:R-:W-:-:S02]  /*2620*/  UIMAD.WIDE.U32 UR62, UR43, UR36, UR62 ;  /* 0x000000242b3e72a5 */ /* 0x000fc4000f8e003e */
[----:B------:R-:W-:Y:S02]  /*2630*/  UIMAD.WIDE.U32 UR56, UR41, UR37, UR64 ;  /* 0x00000025293872a5 */ /* 0x000fe4000f8e0040 */
[----:B------:R-:W-:Y:S02]  /*2640*/  UIADD3.X UR59, UPT, UPT, URZ, URZ, URZ, UP0, !UPT ;  /* 0x000000ffff3b7290 */ /* 0x000fe400087fe4ff */
[----:B------:R-:W-:Y:S02]  /*2650*/  UIADD3 UR60, UP0, UPT, UR4, UR63, URZ ;  /* 0x0000003f043c7290 */ /* 0x000fe4000ff1e0ff */
[----:B------:R-:W-:Y:S01]  /*2660*/  UIADD3 UR62, UP1, UPT, UR62, UR57, URZ ;  /* 0x000000393e3e7290 */ /* 0x000fe2000ff3e0ff */
[----:B------:R-:W-:Y:S01]  /*2670*/  UMOV UR4, URZ ;  /* 0x000000ff00047c82 */ /* 0x000fe20008000000 */
[----:B------:R-:W-:Y:S02]  /*2680*/  UIADD3.X UR61, UPT, UPT, URZ, URZ, URZ, UP0, !UPT ;  /* 0x000000ffff3d7290 */ /* 0x000fe400087fe4ff */
[----:B------:R-:W-:-:S02]  /*2690*/  UIADD3.X UR63, UPT, UPT, URZ, URZ, URZ, UP1, !UPT ;  /* 0x000000ffff3f7290 */ /* 0x000fc40008ffe4ff */
[----:B------:R-:W-:Y:S01]  /*26a0*/  UIADD3 UR57, UPT, UPT, UR45, UR4, URZ ;  /* 0x000000042d397290 */ /* 0x000fe2000fffe0ff */
[----:B------:R-:W-:Y:S02]  /*26b0*/  UMOV UR44, UR56 ;  /* 0x00000038002c7c82 */ /* 0x000fe40008000000 */
        /* <DEDUP_REMOVED lines=34> */
[----:B------:R-:W-:Y:S02]  /*28e0*/  UIMAD.WIDE.U32 UR40, UR41, UR39, UR60 ;  /* 0x00000027292872a5 */ /* 0x000fe4000f8e003c */
[----:B------:R-:W-:Y:S02]  /*28f0*/  UIMAD.WIDE.U32 UR58, UR43, UR38, UR58 ;  /* 0x000000262b3a72a5 */ /* 0x000fe4000f8e003a */
[----:B------:R-:W-:-:S02]  /*2900*/  UIMAD.WIDE.U32 UR48, UR9, UR37, UR48 ;  /* 0x00000025093072a5 */ /* 0x000fc4000f8e0030 */
[----:B------:R-:W-:Y:S02]  /*2910*/  UIADD3.X UR7, UPT, UPT, URZ, URZ, URZ, UP1, !UPT ;  /* 0x000000ffff077290 */ /* 0x000fe40008ffe4ff */
[----:B------:R-:W-:Y:S02]  /*2920*/  UIADD3 UR58, UP2, UPT, UR58, UR41, URZ ;  /* 0x000000293a3a7290 */ /* 0x000fe4000ff5e0ff */
[----:B------:R-:W-:Y:S02]  /*2930*/  UIADD3 UR62, UP1, UPT, UR48, UR59, URZ ;  /* 0x0000003b303e7290 */ /* 0x000fe4000ff3e0ff */
[----:B------:R-:W-:Y:S02]  /*2940*/  UIMAD.WIDE.U32 UR6, UR11, UR36, UR6 ;  /* 0x000000240b0672a5 */ /* 0x000fe4000f8e0006 */
[----:B------:R-:W-:Y:S02]  /*2950*/  UIADD3.X UR59, UPT, UPT, URZ, URZ, URZ, UP2, !UPT ;  /* 0x000000ffff3b7290 */ /* 0x000fe400097fe4ff */
[----:B------:R-:W-:-:S02]  /*2960*/  UIADD3.X UR63, UPT, UPT, URZ, URZ, URZ, UP1, !UPT ;  /* 0x000000ffff3f7290 */ /* 0x000fc40008ffe4ff */
[----:B------:R-:W-:Y:S02]  /*2970*/  UIADD3.X UR57, UPT, UPT, URZ, URZ, URZ, UP0, !UPT ;  /* 0x000000ffff397290 */ /* 0x000fe400087fe4ff */
[----:B------:R-:W-:Y:S02]  /*2980*/  UIADD3 UR60, UP0, UPT, UR6, UR49, URZ ;  /* 0x00000031063c7290 */ /* 0x000fe4000ff1e0ff */
[----:B------:R-:W-:Y:S02]  /*2990*/  UIMAD.WIDE.U32 UR48, UR42, UR39, UR58 ;  /* 0x000000272a3072a5 */ /* 0x000fe4000f8e003a */
[----:B------:R-:W-:Y:S02]  /*29a0*/  UIMAD.WIDE.U32 UR62, UR8, UR38, UR62 ;  /* 0x00000026083e72a5 */ /* 0x000fe4000f8e003e */
[----:B------:R-:W-:Y:S02]  /*29b0*/  UIADD3.X UR61, UPT, UPT, URZ, URZ, URZ, UP0, !UPT ;  /* 0x000000ffff3d7290 */ /* 0x000fe400087fe4ff */
[----:B------:R-:W-:-:S02]  /*29c0*/  UIADD3 UR58, UP0, UPT, UR62, UR49, URZ ;  /* 0x000000313e3a7290 */ /* 0x000fc4000ff1e0ff */
[----:B------:R-:W-:Y:S02]  /*29d0*/  UIMAD.WIDE.U32 UR60, UR10, UR37, UR60 ;  /* 0x000000250a3c72a5 */ /* 0x000fe4000f8e003c */
[----:B------:R-:W-:Y:S02]  /*29e0*/  UIADD3.X UR59, UPT, UPT, URZ, URZ, URZ, UP0, !UPT ;  /* 0x000000ffff3b7290 */ /* 0x000fe400087fe4ff */
[----:B------:R-:W-:Y:S02]  /*29f0*/  UIADD3 UR6, UP1, UPT, UR60, UR63, URZ ;  /* 0x0000003f3c067290 */ /* 0x000fe4000ff3e0ff */
[----:B------:R-:W-:Y:S02]  /*2a00*/  UIMAD.WIDE.U32 UR42, UR43, UR39, UR58 ;  /* 0x000000272b2a72a5 */ /* 0x000fe4000f8e003a */
[----:B------:R-:W-:Y:S02]  /*2a10*/  UIADD3 UR58, UP0, UPT, UR7, UR61, URZ ;  /* 0x0000003d073a7290 */ /* 0x000fe4000ff1e0ff */
[----:B------:R-:W-:-:S02]  /*2a20*/  UIADD3.X UR7, UPT, UPT, URZ, URZ, URZ, UP1, !UPT ;  /* 0x000000ffff077290 */ /* 0x000fc40008ffe4ff */
[----:B------:R-:W-:Y:S02]  /*2a30*/  UIADD3.X UR59, UPT, UPT, URZ, URZ, URZ, UP0, !UPT ;  /* 0x000000ffff3b7290 */ /* 0x000fe400087fe4ff */
[----:B------:R-:W-:Y:S02]  /*2a40*/  UIMAD.WIDE.U32 UR56, UR17, UR33, UR56 ;  /* 0x00000021113872a5 */ /* 0x000fe4000f8e0038 */
[----:B------:R-:W-:Y:S02]  /*2a50*/  UIMAD.WIDE.U32 UR6, UR9, UR38, UR6 ;  /* 0x00000026090672a5 */ /* 0x000fe4000f8e0006 */
[----:B------:R-:W-:Y:S01]  /*2a60*/  UIMAD.WIDE.U32 UR58, UR11, UR37, UR58 ;  /* 0x000000250b3a72a5 */ /* 0x000fe2000f8e003a */
[----:B------:R-:W-:Y:S01]  /*2a70*/  UMOV UR5, URZ ;  /* 0x000000ff00057c82 */ /* 0x000fe20008000000 */
[----:B------:R-:W-:Y:S02]  /*2a80*/  UIADD3 UR36, UP1, UPT, UR6, UR43, URZ ;  /* 0x0000002b06247290 */ /* 0x000fe4000ff3e0ff */
[----:B------:R-:W-:-:S02]  /*2a90*/  UIADD3 UR55, UPT, UPT, UR57, UR5, URZ ;  /* 0x0000000539377290 */ /* 0x000fc4000fffe0ff */
[----:B------:R-:W-:Y:S02]  /*2aa0*/  UIADD3 UR60, UP0, UPT, UR58, UR7, URZ ;  /* 0x000000073a3c7290 */ /* 0x000fe4000ff1e0ff */
[----:B------:R-:W-:Y:S02]  /*2ab0*/  UIMAD UR19, UR56, UR15, URZ ;  /* 0x0000000f381372a4 */ /* 0x000fe4000f8e02ff */
[----:B------:R-:W-:Y:S02]  /*2ac0*/  UIADD3 UR54, UP2, UPT, UR54, UR55, URZ ;  /* 0x0000003736367290 */ /* 0x000fe4000ff5e0ff */
[----:B------:R-:W-:Y:S02]  /*2ad0*/  UIADD3.X UR37, UPT, UPT, URZ, URZ, URZ, UP1, !UPT ;  /* 0x000000ffff257290 */ /* 0x000fe40008ffe4ff */
[----:B------:R-:W-:Y:S01]  /*2ae0*/  UIADD3.X UR61, UPT, UPT, URZ, URZ, URZ, UP0, !UPT ;  /* 0x000000ffff3d7290 */ /* 0x000fe200087fe4ff */
[----:B------:R-:W-:Y:S01]  /*2af0*/  UMOV UR6, UR56 ;  /* 0x0000003800067c82 */ /* 0x000fe20008000000 */
[----:B------:R-:W-:Y:S01]  /*2b00*/  UMOV UR7, URZ ;  /* 0x000000ff00077c82 */ /* 0x000fe20008000000 */
[----:B------:R-:W-:-:S02]  /*2b10*/  UIADD3.X UR55, UPT, UPT, URZ, URZ, URZ, UP2, !UPT ;  /* 0x000000ffff377290 */ /* 0x000fc400097fe4ff */
[----:B------:R-:W-:Y:S02]  /*2b20*/  UIMAD.WIDE.U32 UR56, UR19, UR32, UR6 ;  /* 0x00000020133872a5 */ /* 0x000fe4000f8e0006 */
[----:B------:R-:W-:Y:S02]  /*2b30*/  UIMAD.WIDE.U32 UR36, UR8, UR39, UR36 ;  /* 0x00000027082472a5 */ /* 0x000fe4000f8e0024 */
[----:B------:R-:W-:Y:S02]  /*2b40*/  UIMAD.WIDE.U32 UR6, UR10, UR38, UR60 ;  /* 0x000000260a0672a5 */ /* 0x000fe4000f8e003c */
[----:B------:R-:W-:Y:S02]  /*2b50*/  UIADD3 UR8, UPT, UPT, UR4, UR57, URZ ;  /* 0x0000003904087290 */ /* 0x000fe4000fffe0ff */
[----:B------:R-:W-:Y:S02]  /*2b60*/  UIMAD.WIDE.U32 UR56, UR17, UR34, UR54 ;  /* 0x00000022113872a5 */ /* 0x000fe4000f8e0036 */
[----:B------:R-:W-:-:S02]  /*2b70*/  UIADD3 UR54, UP1, UPT, UR6, UR37, URZ ;  /* 0x0000002506367290 */ /* 0x000fc4000ff3e0ff */
[----:B------:R-:W-:Y:S02]  /*2b80*/  UIADD3 UR58, UP0, UPT, UR59, UR7, URZ ;  /* 0x000000073b3a7290 */ /* 0x000fe4000ff1e0ff */
[----:B------:R-:W-:Y:S02]  /*2b90*/  UIADD3.X UR55, UPT, UPT, URZ, URZ, URZ, UP1, !UPT ;  /* 0x000000ffff377290 */ /* 0x000fe40008ffe4ff */
[----:B------:R-:W-:Y:S01]  /*2ba0*/  UIADD3.X UR59, UPT, UPT, URZ, URZ, URZ, UP0, !UPT ;  /* 0x000000ffff3b7290 */ /* 0x000fe200087fe4ff */
[----:B------:R-:W-:Y:S01]  /*2bb0*/  UMOV UR6, URZ ;  /* 0x000000ff00067c82 */ /* 0x000fe20008000000 */
[----:B------:R-:W-:Y:S02]  /*2bc0*/  UIADD3 UR8, UP0, UPT, UR8, UR56, URZ ;  /* 0x0000003808087290 */ /* 0x000fe4000ff1e0ff */
[----:B------:R-:W-:Y:S02]  /*2bd0*/  UIMAD.WIDE.U32 UR54, UR9, UR39, UR54 ;  /* 0x00000027093672a5 */ /* 0x000fe4000f8e0036 */
[----:B------:R-:W-:-:S02]  /*2be0*/  UIMAD.WIDE.U32 UR58, UR11, UR38, UR58 ;  /* 0x000000260b3a72a5 */ /* 0x000fc4000f8e003a */
[----:B------:R-:W-:Y:S02]  /*2bf0*/  UIADD3 UR57, UPT, UPT, UR57, UR6, URZ ;  /* 0x0000000639397290 */ /* 0x000fe4000fffe0ff */
[----:B------:R-:W-:Y:S02]  /*2c00*/  UIADD3.X UR9, UPT, UPT, URZ, URZ, URZ, UP0, !UPT ;  /* 0x000000ffff097290 */ /* 0x000fe400087fe4ff */
[----:B------:R-:W-:Y:S02]  /*2c10*/  UIADD3 UR56, UP0, UPT, UR58, UR55, URZ ;  /* 0x000000373a387290 */ /* 0x000fe4000ff1e0ff */
[----:B------:R-:W-:Y:S02]  /*2c20*/  UIADD3 UR60, UP1, UPT, UR52, UR57, URZ ;  /* 0x00000039343c7290 */ /* 0x000fe4000ff3e0ff */
[----:B------:R-:W-:Y:S02]  /*2c30*/  UIADD3.X UR57, UPT, UPT, URZ, URZ, URZ, UP0, !UPT ;  /* 0x000000ffff397290 */ /* 0x000fe400087fe4ff */
[----:B------:R-:W-:-:S02]  /*2c40*/  UIMAD.WIDE.U32 UR8, UR19, UR33, UR8 ;  /* 0x00000021130872a5 */ /* 0x000fc4000f8e0008 */
[----:B------:R-:W-:Y:S02]  /*2c50*/  UIADD3.X UR61, UPT, UPT, URZ, URZ, URZ, UP1, !UPT ;  /* 0x000000ffff3d7290 */ /* 0x000fe40008ffe4ff */
[----:B------:R-:W-:Y:S02]  /*2c60*/  UIMAD.WIDE.U32 UR52, UR10, UR39, UR56 ;  /* 0x000000270a3472a5 */ /* 0x000fe4000f8e0038 */
[----:B------:R-:W-:Y:S02]  /*2c70*/  UIADD3 UR9, UPT, UPT, UR5, UR9, URZ ;  /* 0x0000000905097290 */ /* 0x000fe4000fffe0ff */
[----:B------:R-:W-:Y:S01]  /*2c80*/  UIMAD.WIDE.U32 UR56, UR17, UR35, UR60 ;  /* 0x00000023113872a5 */ /* 0x000fe2000f8e003c */
[----:B------:R-:W-:Y:S01]  /*2c90*/  UMOV UR7, URZ ;  /* 0x000000ff00077c82 */ /* 0x000fe20008000000 */
[----:B------:R-:W-:Y:S02]  /*2ca0*/  UIADD3 UR58, UP0, UPT, UR59, UR53, URZ ;  /* 0x000000353b3a7290 */ /* 0x000fe4000ff1e0ff */
[----:B------:R-:W-:-:S02]  /*2cb0*/  UIMAD UR21, UR8, UR15, URZ ;  /* 0x0000000f081572a4 */ /* 0x000fc4000f8e02ff */
[----:B------:R-:W-:Y:S02]  /*2cc0*/  UIADD3 UR56, UP1, UPT, UR9, UR56, URZ ;  /* 0x0000003809387290 */ /* 0x000fe4000ff3e0ff */
[----:B------:R-:W-:Y:S01]  /*2cd0*/  UIADD3 UR51, UPT, UPT, UR57, UR7, URZ ;  /* 0x0000000739337290 */ /* 0x000fe2000fffe0ff */
[----:B------:R-:W-:Y:S01]  /*2ce0*/  UMOV UR9, URZ ;  /* 0x000000ff00097c82 */ /* 0x000fe20008000000 */
[----:B------:R-:W-:Y:S02]  /*2cf0*/  UIADD3.X UR59, UPT, UPT, URZ, URZ, URZ, UP0, !UPT ;  /* 0x000000ffff3b7290 */ /* 0x000fe400087fe4ff */
[----:B------:R-:W-:Y:S02]  /*2d00*/  UIMAD.WIDE.U32 UR8, UR21, UR32, UR8 ;  /* 0x00000020150872a5 */ /* 0x000fe4000f8e0008 */
[----:B------:R-:W-:Y:S02]  /*2d10*/  UIADD3.X UR57, UPT, UPT, URZ, URZ, URZ, UP1, !UPT ;  /* 0x000000ffff397290 */ /* 0x000fe40008ffe4ff */
[----:B------:R-:W-:-:S02]  /*2d20*/  UIADD3 UR50, UP0, UPT, UR50, UR51, URZ ;  /* 0x0000003332327290 */ /* 0x000fc4000ff1e0ff */
[----:B------:R-:W-:Y:S02]  /*2d30*/  UIMAD.WIDE.U32 UR38, UR11, UR39, UR58 ;  /* 0x000000270b2672a5 */ /* 0x000fe4000f8e003a */
[----:B------:R-:W-:Y:S02]  /*2d40*/  UIADD3 UR58, UPT, UPT, UR4, UR9, URZ ;  /* 0x00000009043a7290 */ /* 0x000fe4000fffe0ff */
[----:B------:R-:W-:Y:S02]  /*2d50*/  UIMAD.WIDE.U32 UR56, UR19, UR34, UR56 ;  /* 0x00000022133872a5 */ /* 0x000fe4000f8e0038 */
[----:B------:R-:W-:Y:S02]  /*2d60*/  UIADD3.X UR51, UPT, UPT, URZ, URZ, URZ, UP0, !UPT ;  /* 0x000000ffff337290 */ /* 0x000fe400087fe4ff */
[----:B------:R-:W-:Y:S02]  /*2d70*/  UIADD3 UR58, UP0, UPT, UR58, UR56, URZ ;  /* 0x000000383a3a7290 */ /* 0x000fe4000ff1e0ff */
[----:B------:R-:W-:-:S02]  /*2d80*/  UIADD3 UR23, UPT, UPT, UR6, UR57, URZ ;  /* 0x0000003906177290 */ /* 0x000fc4000fffe0ff */
[----:B------:R-:W-:Y:S02]  /*2d90*/  UIMAD.WIDE.U32 UR56, UR17, UR28, UR50 ;  /* 0x0000001c113872a5 */ /* 0x000fe4000f8e0032 */
[----:B------:R-:W-:Y:S02]  /*2da0*/  UIADD3.X UR59, UPT, UPT, URZ, URZ, URZ, UP0, !UPT ;  /* 0x000000ffff3b7290 */ /* 0x000fe400087fe4ff */
[----:B------:R-:W-:Y:S01]  /*2db0*/  UIADD3 UR56, UP0, UPT, UR23, UR56, URZ ;  /* 0x0000003817387290 */ /* 0x000fe2000ff1e0ff */
[----:B------:R-:W-:Y:S01]  /*2dc0*/  UMOV UR11, URZ ;  /* 0x000000ff000b7c82 */ /* 0x000fe20008000000 */
[----:B------:R-:W-:Y:S02]  /*2dd0*/  UIMAD.WIDE.U32 UR58, UR21, UR33, UR58 ;  /* 0x00000021153a72a5 */ /* 0x000fe4000f8e003a */
[----:B------:R-:W-:Y:S02]  /*2de0*/  UIADD3 UR60, UPT, UPT, UR57, UR11, URZ ;  /* 0x0000000b393c7290 */ /* 0x000fe4000fffe0ff */
[----:B------:R-:W-:-:S02]  /*2df0*/  UIADD3.X UR57, UPT, UPT, URZ, URZ, URZ, UP0, !UPT ;  /* 0x000000ffff397290 */ /* 0x000fc400087fe4ff */
[----:B------:R-:W-:Y:S02]  /*2e00*/  UIADD3 UR60, UP0, UPT, UR30, UR60, URZ ;  /* 0x0000003c1e3c7290 */ /* 0x000fe4000ff1e0ff */
[----:B------:R-:W-:Y:S02]  /*2e10*/  UIADD3 UR31, UPT, UPT, UR5, UR59, URZ ;  /* 0x0000003b051f7290 */ /* 0x000fe4000fffe0ff */
[----:B------:R-:W-:Y:S02]  /*2e20*/  UIMAD.WIDE.U32 UR56, UR19, UR35, UR56 ;  /* 0x00000023133872a5 */ /* 0x000fe4000f8e0038 */
[----:B------:R-:W-:Y:S02]  /*2e30*/  UIADD3.X UR61, UPT, UPT, URZ, URZ, URZ, UP0, !UPT ;  /* 0x000000ffff3d7290 */ /* 0x000fe400087fe4ff */
[----:B------:R-:W-:Y:S02]  /*2e40*/  UIMAD UR23, UR58, UR15, URZ ;  /* 0x0000000f3a1772a4 */ /* 0x000fe4000f8e02ff */
[----:B------:R-:W-:Y:S01]  /*2e50*/  UIADD3 UR30, UP1, UPT, UR31, UR56, URZ ;  /* 0x000000381f1e7290 */ /* 0x000fe2000ff3e0ff */
[----:B------:R-:W-:Y:S01]  /*2e60*/  UMOV UR59, URZ ;  /* 0x000000ff003b7c82 */ /* 0x000fe20008000000 */
[----:B------:R-:W-:-:S02]  /*2e70*/  UIADD3 UR56, UPT, UPT, UR7, UR57, URZ ;  /* 0x0000003907387290 */ /* 0x000fc4000fffe0ff */
[----:B------:R-:W-:Y:S02]  /*2e80*/  UIMAD.WIDE.U32 UR60, UR17, UR29, UR60 ;  /* 0x0000001d113c72a5 */ /* 0x000fe4000f8e003c */
[----:B------:R-:W-:Y:S02]  /*2e90*/  UIMAD.WIDE.U32 UR58, UR23, UR32, UR58 ;  /* 0x00000020173a72a5 */ /* 0x000fe4000f8e003a */
[----:B------:R-:W-:Y:S01]  /*2ea0*/  UIADD3.X UR31, UPT, UPT, URZ, URZ, URZ, UP1, !UPT ;  /* 0x000000ffff1f7290 */ /* 0x000fe20008ffe4ff */
[----:B------:R-:W0:Y:S01]  /*2eb0*/  LDCU.64 UR50, c[0x3][0x18] ;  /* 0x00c00300ff3277ac */ /* 0x000e220008000a00 */
[----:B------:R-:W-:Y:S02]  /*2ec0*/  UIADD3 UR56, UP0, UPT, UR56, UR60, URZ ;  /* 0x0000003c38387290 */ /* 0x000fe4000ff1e0ff */
[----:B------:R-:W-:Y:S02]  /*2ed0*/  UIADD3 UR58, UPT, UPT, UR4, UR59, URZ ;  /* 0x0000003b043a7290 */ /* 0x000fe4000fffe0ff */
[----:B------:R-:W-:Y:S01]  /*2ee0*/  UIMAD.WIDE.U32 UR30, UR21, UR34, UR30 ;  /* 0x00000022151e72a5 */ /* 0x000fe2000f8e001e */
[----:B------:R-:W-:Y:S01]  /*2ef0*/  UMOV UR10, URZ ;  /* 0x000000ff000a7c82 */ /* 0x000fe20008000000 */
[----:B------:R-:W-:-:S02]  /*2f00*/  UIADD3.X UR57, UPT, UPT, URZ, URZ, URZ, UP0, !UPT ;  /* 0x000000ffff397290 */ /* 0x000fc400087fe4ff */
[----:B------:R-:W-:Y:S02]  /*2f10*/  UIADD3 UR58, UP1, UPT, UR58, UR30, URZ ;  /* 0x0000001e3a3a7290 */ /* 0x000fe4000ff3e0ff */
[----:B------:R-:W-:Y:S02]  /*2f20*/  UIADD3 UR45, UPT, UPT, UR61, UR10, URZ ;  /* 0x0000000a3d2d7290 */ /* 0x000fe4000fffe0ff */
[----:B------:R-:W-:Y:S02]  /*2f30*/  UIADD3 UR30, UPT, UPT, UR6, UR31, URZ ;  /* 0x0000001f061e7290 */ /* 0x000fe4000fffe0ff */
[----:B------:R-:W-:Y:S02]  /*2f40*/  UIMAD.WIDE.U32 UR56, UR19, UR28, UR56 ;  /* 0x0000001c133872a5 */ /* 0x000fe4000f8e0038 */
[----:B------:R-:W-:Y:S02]  /*2f50*/  UIADD3.X UR59, UPT, UPT, URZ, URZ, URZ, UP1, !UPT ;  /* 0x000000ffff3b7290 */ /* 0x000fe40008ffe4ff */
[----:B------:R-:W-:-:S02]  /*2f60*/  UIADD3 UR44, UP0, UPT, UR44, UR45, URZ ;  /* 0x0000002d2c2c7290 */ /* 0x000fc4000ff1e0ff */
[----:B------:R-:W-:Y:S02]  /*2f70*/  UIADD3 UR56, UP1, UPT, UR30, UR56, URZ ;  /* 0x000000381e387290 */ /* 0x000fe4000ff3e0ff */
[----:B------:R-:W-:Y:S02]  /*2f80*/  UIMAD.WIDE.U32 UR58, UR23, UR33, UR58 ;  /* 0x00000021173a72a5 */ /* 0x000fe4000f8e003a */
[----:B------:R-:W-:Y:S02]  /*2f90*/  UIADD3.X UR45, UPT, UPT, URZ, URZ, URZ, UP0, !UPT ;  /* 0x000000ffff2d7290 */ /* 0x000fe400087fe4ff */
[----:B------:R-:W-:Y:S02]  /*2fa0*/  UIADD3 UR37, UPT, UPT, UR11, UR57, URZ ;  /* 0x000000390b257290 */ /* 0x000fe4000fffe0ff */
[----:B------:R-:W-:Y:S02]  /*2fb0*/  UIADD3.X UR57, UPT, UPT, URZ, URZ, URZ, UP1, !UPT ;  /* 0x000000ffff397290 */ /* 0x000fe40008ffe4ff */
[----:B0-----:R-:W-:-:S02]  /*2fc0*/  UIMAD.WIDE.U32 UR44, UR17, UR50, UR44 ;  /* 0x00000032112c72a5 */ /* 0x001fc4000f8e002c */
[----:B------:R-:W-:Y:S02]  /*2fd0*/  UIMAD UR25, UR58, UR15, URZ ;  /* 0x0000000f3a1972a4 */ /* 0x000fe4000f8e02ff */
[----:B------:R-:W-:Y:S01]  /*2fe0*/  UMOV UR30, UR58 ;  /* 0x0000003a001e7c82 */ /* 0x000fe20008000000 */
[----:B------:R-:W-:Y:S02]  /*2ff0*/  UIADD3 UR59, UPT, UPT, UR5, UR59, URZ ;  /* 0x0000003b053b7290 */ /* 0x000fe4000fffe0ff */
[----:B------:R-:W-:Y:S01]  /*3000*/  UIMAD.WIDE.U32 UR56, UR21, UR35, UR56 ;  /* 0x00000023153872a5 */ /* 0x000fe2000f8e0038 */
[----:B------:R-:W-:Y:S01]  /*3010*/  UMOV UR31, URZ ;  /* 0x000000ff001f7c82 */ /* 0x000fe20008000000 */
[----:B------:R-:W-:Y:S02]  /*3020*/  UIADD3 UR58, UP0, UPT, UR37, UR44, URZ ;  /* 0x0000002c253a7290 */ /* 0x000fe4000ff1e0ff */
[----:B------:R-:W-:Y:S01]  /*3030*/  UIMAD.WIDE.U32 UR30, UR25, UR32, UR30 ;  /* 0x00000020191e72a5 */ /* 0x000fe2000f8e001e */
[----:B------:R-:W-:Y:S01]  /*3040*/  UMOV UR9, URZ ;  /* 0x000000ff00097c82 */ /* 0x000fe20008000000 */
[----:B------:R-:W-:-:S02]  /*3050*/  UIADD3 UR30, UP1, UPT, UR59, UR56, URZ ;  /* 0x000000383b1e7290 */ /* 0x000fc4000ff3e0ff */
[----:B------:R-:W-:Y:S02]  /*3060*/  UIADD3.X UR59, UPT, UPT, URZ, URZ, URZ, UP0, !UPT ;  /* 0x000000ffff3b7290 */ /* 0x000fe400087fe4ff */
[----:B------:R-:W-:Y:S02]  /*3070*/  UIADD3 UR44, UPT, UPT, UR45, UR9, URZ ;  /* 0x000000092d2c7290 */ /* 0x000fe4000fffe0ff */
[----:B------:R-:W-:Y:S02]  /*3080*/  UIADD3 UR27, UPT, UPT, UR4, UR31, URZ ;  /* 0x0000001f041b7290 */ /* 0x000fe4000fffe0ff */
[----:B------:R-:W-:Y:S02]  /*3090*/  UIADD3.X UR31, UPT, UPT, URZ, URZ, URZ, UP1, !UPT ;  /* 0x000000ffff1f7290 */ /* 0x000fe40008ffe4ff */
[----:B------:R-:W-:Y:S02]  /*30a0*/  UIADD3 UR56, UPT, UPT, UR7, UR57, URZ ;  /* 0x0000003907387290 */ /* 0x000fe4000fffe0ff */
[----:B------:R-:W-:-:S02]  /*30b0*/  UIMAD.WIDE.U32 UR58, UR19, UR29, UR58 ;  /* 0x0000001d133a72a5 */ /* 0x000fc4000f8e003a */
[----:B------:R-:W-:Y:S02]  /*30c0*/  UIADD3 UR46, UP0, UPT, UR46, UR44, URZ ;  /* 0x0000002c2e2e7290 */ /* 0x000fe4000ff1e0ff */
[----:B------:R-:W-:Y:S02]  /*30d0*/  UIMAD.WIDE.U32 UR30, UR23, UR34, UR30 ;  /* 0x00000022171e72a5 */ /* 0x000fe4000f8e001e */
[----:B------:R-:W-:Y:S02]  /*30e0*/  UIADD3 UR58, UP1, UPT, UR56, UR58, URZ ;  /* 0x0000003a383a7290 */ /* 0x000fe4000ff3e0ff */
[----:B------:R-:W-:Y:S02]  /*30f0*/  UIADD3.X UR47, UPT, UPT, URZ, URZ, URZ, UP0, !UPT ;  /* 0x000000ffff2f7290 */ /* 0x000fe400087fe4ff */
[----:B------:R-:W-:Y:S02]  /*3100*/  UIADD3 UR37, UPT, UPT, UR10, UR59, URZ ;  /* 0x0000003b0a257290 */ /* 0x000fe4000fffe0ff */
[----:B------:R-:W-:-:S02]  /*3110*/  UIADD3 UR44, UP2, UPT, UR27, UR30, URZ ;  /* 0x0000001e1b2c7290 */ /* 0x000fc4000ff5e0ff */
[----:B------:R-:W-:Y:S02]  /*3120*/  UIADD3.X UR59, UPT, UPT, URZ, URZ, URZ, UP1, !UPT ;  /* 0x000000ffff3b7290 */ /* 0x000fe40008ffe4ff */
[----:B------:R-:W-:Y:S02]  /*3130*/  UIMAD.WIDE.U32 UR46, UR17, UR51, UR46 ;  /* 0x00000033112e72a5 */ /* 0x000fe4000f8e002e */
[----:B------:R-:W-:Y:S02]  /*3140*/  UIADD3.X UR45, UPT, UPT, URZ, URZ, URZ, UP2, !UPT ;  /* 0x000000ffff2d7290 */ /* 0x000fe400097fe4ff */
[----:B------:R-:W-:Y:S02]  /*3150*/  UIADD3 UR30, UPT, UPT, UR6, UR31, URZ ;  /* 0x0000001f061e7290 */ /* 0x000fe4000fffe0ff */
[----:B------:R-:W-:Y:S02]  /*3160*/  UIMAD.WIDE.U32 UR58, UR21, UR28, UR58 ;  /* 0x0000001c153a72a5 */ /* 0x000fe4000f8e003a */
[----:B------:R-:W-:Y:S01]  /*3170*/  UIADD3 UR46, UP0, UPT, UR37, UR46, URZ ;  /* 0x0000002e252e7290 */ /* 0x000fe2000ff1e0ff */
[----:B------:R-:W-:Y:S01]  /*3180*/  UMOV UR8, URZ ;  /* 0x000000ff00087c82 */ /* 0x000fe20008000000 */
[----:B------:R-:W-:-:S02]  /*3190*/  UIMAD.WIDE.U32 UR44, UR25, UR33, UR44 ;  /* 0x00000021192c72a5 */ /* 0x000fc4000f8e002c */
[----:B------:R-:W-:Y:S02]  /*31a0*/  UIADD3 UR43, UPT, UPT, UR47, UR8, URZ ;  /* 0x000000082f2b7290 */ /* 0x000fe4000fffe0ff */
[----:B------:R-:W-:Y:S02]  /*31b0*/  UIADD3 UR58, UP1, UPT, UR30, UR58, URZ ;  /* 0x0000003a1e3a7290 */ /* 0x000fe4000ff3e0ff */
[----:B------:R-:W-:Y:S02]  /*31c0*/  UIADD3.X UR47, UPT, UPT, URZ, URZ, URZ, UP0, !UPT ;  /* 0x000000ffff2f7290 */ /* 0x000fe400087fe4ff */
[----:B------:R-:W-:Y:S02]  /*31d0*/  UIADD3 UR41, UPT, UPT, UR11, UR59, URZ ;  /* 0x0000003b0b297290 */ /* 0x000fe4000fffe0ff */
[----:B------:R-:W-:Y:S02]  /*31e0*/  UIMAD UR17, UR44, UR15, URZ ;  /* 0x0000000f2c1172a4 */ /* 0x000fe4000f8e02ff */
[----:B------:R-:W-:-:S02]  /*31f0*/  UIADD3.X UR59, UPT, UPT, URZ, URZ, URZ, UP1, !UPT ;  /* 0x000000ffff3b7290 */ /* 0x000fc40008ffe4ff */
[----:B------:R-:W-:Y:S02]  /*3200*/  UIMAD.WIDE.U32 UR46, UR19, UR50, UR46 ;  /* 0x00000032132e72a5 */ /* 0x000fe4000f8e002e */
[----:B------:R-:W-:Y:S01]  /*3210*/  UIADD3 UR43, UP0, UPT, UR40, UR43, URZ ;  /* 0x0000002b282b7290 */ /* 0x000fe2000ff1e0ff */
[----:B------:R-:W-:Y:S01]  /*3220*/  UMOV UR30, UR44 ;  /* 0x0000002c001e7c82 */ /* 0x000fe20008000000 */
[----:B------:R-:W-:Y:S01]  /*3230*/  UMOV UR31, URZ ;  /* 0x000000ff001f7c82 */ /* 0x000fe20008000000 */
[----:B------:R-:W-:Y:S02]  /*3240*/  UIADD3 UR37, UPT, UPT, UR5, UR45, URZ ;  /* 0x0000002d05257290 */ /* 0x000fe4000fffe0ff */
[----:B------:R-:W-:Y:S02]  /*3250*/  UIMAD.WIDE.U32 UR30, UR17, UR32, UR30 ;  /* 0x00000020111e72a5 */ /* 0x000fe4000f8e001e */
[----:B------:R-:W-:Y:S02]  /*3260*/  UIMAD.WIDE.U32 UR58, UR23, UR35, UR58 ;  /* 0x00000023173a72a5 */ /* 0x000fe4000f8e003a */
[----:B------:R-:W-:-:S02]  /*3270*/  UIADD3 UR30, UPT, UPT, UR9, UR47, URZ ;  /* 0x0000002f091e7290 */ /* 0x000fc4000fffe0ff */
[----:B------:R-:W-:Y:S02]  /*3280*/  UIADD3.X UR49, UPT, UPT, URZ, URZ, URZ, UP0, !UPT ;  /* 0x000000ffff317290 */ /* 0x000fe400087fe4ff */
[----:B------:R-:W-:Y:S02]  /*3290*/  UIADD3 UR46, UP0, UPT, UR41, UR46, URZ ;  /* 0x0000002e292e7290 */ /* 0x000fe4000ff1e0ff */
[----:B------:R-:W-:Y:S02]  /*32a0*/  UIADD3 UR58, UP2, UPT, UR37, UR58, URZ ;  /* 0x0000003a253a7290 */ /* 0x000fe4000ff5e0ff */
[----:B------:R-:W-:Y:S02]  /*32b0*/  UIADD3 UR30, UP1, UPT, UR30, UR43, URZ ;  /* 0x0000002b1e1e7290 */ /* 0x000fe4000ff3e0ff */
[----:B------:R-:W-:Y:S02]  /*32c0*/  UIADD3 UR40, UPT, UPT, UR7, UR59, URZ ;  /* 0x0000003b07287290 */ /* 0x000fe4000fffe0ff */
[----:B------:R-:W-:-:S02]  /*32d0*/  UIADD3.X UR47, UPT, UPT, URZ, URZ, URZ, UP0, !UPT ;  /* 0x000000ffff2f7290 */ /* 0x000fc400087fe4ff */
[----:B------:R-:W-:Y:S02]  /*32e0*/  UIADD3 UR27, UPT, UPT, UR4, UR31, URZ ;  /* 0x0000001f041b7290 */ /* 0x000fe4000fffe0ff */
[----:B------:R-:W-:Y:S02]  /*32f0*/  UIADD3.X UR59, UPT, UPT, URZ, URZ, URZ, UP2, !UPT ;  /* 0x000000ffff3b7290 */ /* 0x000fe400097fe4ff */
[----:B------:R-:W-:Y:S02]  /*3300*/  UIADD3.X UR31, UPT, UPT, URZ, URZ, URZ, UP1, !UPT ;  /* 0x000000ffff1f7290 */ /* 0x000fe40008ffe4ff */
[----:B------:R-:W-:Y:S02]  /*3310*/  UIMAD.WIDE.U32 UR46, UR21, UR29, UR46 ;  /* 0x0000001d152e72a5 */ /* 0x000fe4000f8e002e */
[----:B------:R-:W-:Y:S02]  /*3320*/  UIADD3 UR49, UP0, UPT, UR48, UR49, URZ ;  /* 0x0000003130317290 */ /* 0x000fe4000ff1e0ff */
[----:B------:R-:W-:-:S02]  /*3330*/  UIMAD.WIDE.U32 UR58, UR25, UR34, UR58 ;  /* 0x00000022193a72a5 */ /* 0x000fc4000f8e003a */
[----:B------:R-:W-:Y:S02]  /*3340*/  UIMAD.WIDE.U32 UR30, UR19, UR51, UR30 ;  /* 0x00000033131e72a5 */ /* 0x000fe4000f8e001e */
[----:B------:R-:W-:Y:S02]  /*3350*/  UIADD3 UR41, UPT, UPT, UR10, UR47, URZ ;  /* 0x0000002f0a297290 */ /* 0x000fe4000fffe0ff */
[----:B------:R-:W-:Y:S02]  /*3360*/  UIADD3.X UR37, UPT, UPT, URZ, URZ, URZ, UP0, !UPT ;  /* 0x000000ffff257290 */ /* 0x000fe400087fe4ff */
[----:B------:R-:W-:Y:S02]  /*3370*/  UIADD3 UR58, UP1, UPT, UR27, UR58, URZ ;  /* 0x0000003a1b3a7290 */ /* 0x000fe4000ff3e0ff */
[----:B------:R-:W-:Y:S02]  /*3380*/  UIADD3 UR46, UP0, UPT, UR40, UR46, URZ ;  /* 0x0000002e282e7290 */ /* 0x000fe4000ff1e0ff */
[----:B------:R-:W-:-:S02]  /*3390*/  UIADD3 UR48, UPT, UPT, UR8, UR31, URZ ;  /* 0x0000001f08307290 */ /* 0x000fc4000fffe0ff */
[----:B------:R-:W-:Y:S02]  /*33a0*/  UIADD3 UR43, UPT, UPT, UR6, UR59, URZ ;  /* 0x0000003b062b7290 */ /* 0x000fe4000fffe0ff */
[----:B------:R-:W-:Y:S02]  /*33b0*/  UIADD3 UR40, UP2, UPT, UR41, UR30, URZ ;  /* 0x0000001e29287290 */ /* 0x000fe4000ff5e0ff */
[----:B------:R-:W-:Y:S02]  /*33c0*/  UIADD3.X UR59, UPT, UPT, URZ, URZ, URZ, UP1, !UPT ;  /* 0x000000ffff3b7290 */ /* 0x000fe40008ffe4ff */
[----:B------:R-:W-:Y:S02]  /*33d0*/  UIADD3.X UR47, UPT, UPT, URZ, URZ, URZ, UP0, !UPT ;  /* 0x000000ffff2f7290 */ /* 0x000fe400087fe4ff */
[----:B------:R-:W-:Y:S02]  /*33e0*/  UIADD3 UR48, UP1, UPT, UR48, UR49, URZ ;  /* 0x0000003130307290 */ /* 0x000fe4000ff3e0ff */
[----:B------:R-:W-:-:S02]  /*33f0*/  UIADD3.X UR41, UPT, UPT, URZ, URZ, URZ, UP2, !UPT ;  /* 0x000000ffff297290 */ /* 0x000fc400097fe4ff */
[----:B------:R-:W-:Y:S02]  /*3400*/  UIADD3 UR42, UP0, UPT, UR42, UR37, URZ ;  /* 0x000000252a2a7290 */ /* 0x000fe4000ff1e0ff */
[----:B------:R-:W-:Y:S02]  /*3410*/  UIADD3.X UR27, UPT, UPT, URZ, URZ, URZ, UP1, !UPT ;  /* 0x000000ffff1b7290 */ /* 0x000fe40008ffe4ff */
[----:B------:R-:W-:Y:S02]  /*3420*/  UIMAD.WIDE.U32 UR46, UR23, UR28, UR46 ;  /* 0x0000001c172e72a5 */ /* 0x000fe4000f8e002e */
[----:B------:R-:W-:Y:S02]  /*3430*/  UIMAD.WIDE.U32 UR30, UR17, UR33, UR58 ;  /* 0x00000021111e72a5 */ /* 0x000fe4000f8e003a */
[----:B------:R-:W-:Y:S02]  /*3440*/  UIMAD.WIDE.U32 UR40, UR21, UR50, UR40 ;  /* 0x00000032152872a5 */ /* 0x000fe4000f8e0028 */
[----:B------:R-:W-:-:S02]  /*3450*/  UIADD3.X UR49, UPT, UPT, URZ, URZ, URZ, UP0, !UPT ;  /* 0x000000ffff317290 */ /* 0x000fc400087fe4ff */
[----:B------:R-:W-:Y:S02]  /*3460*/  UIADD3 UR27, UP0, UPT, UR27, UR42, URZ ;  /* 0x0000002a1b1b7290 */ /* 0x000fe4000ff1e0ff */
[----:B------:R-:W-:Y:S02]  /*3470*/  UIADD3 UR44, UPT, UPT, UR11, UR47, URZ ;  /* 0x0000002f0b2c7290 */ /* 0x000fe4000fffe0ff */
[----:B------:R-:W-:Y:S02]  /*3480*/  UIADD3 UR42, UP1, UPT, UR43, UR46, URZ ;  /* 0x0000002e2b2a7290 */ /* 0x000fe4000ff3e0ff */
[----:B------:R-:W-:Y:S02]  /*3490*/  UIMAD UR19, UR30, UR15, URZ ;  /* 0x0000000f1e1372a4 */ /* 0x000fe4000f8e02ff */
[----:B------:R-:W-:Y:S02]  /*34a0*/  UIADD3 UR37, UPT, UPT, UR5, UR31, URZ ;  /* 0x0000001f05257290 */ /* 0x000fe4000fffe0ff */
[----:B------:R-:W-:Y:S01]  /*34b0*/  UIADD3 UR41, UPT, UPT, UR9, UR41, URZ ;  /* 0x0000002909297290 */ /* 0x000fe2000fffe0ff */
[----:B------:R-:W-:Y:S01]  /*34c0*/  UMOV UR31, URZ ;  /* 0x000000ff001f7c82 */ /* 0x000fe20008000000 */
[----:B------:R-:W-:-:S02]  /*34d0*/  UIADD3 UR40, UP2, UPT, UR44, UR40, URZ ;  /* 0x000000282c287290 */ /* 0x000fc4000ff5e0ff */
[----:B------:R-:W-:Y:S02]  /*34e0*/  UIADD3.X UR46, UPT, UPT, URZ, URZ, URZ, UP0, !UPT ;  /* 0x000000ffff2e7290 */ /* 0x000fe400087fe4ff */
[----:B------:R-:W-:Y:S02]  /*34f0*/  UIADD3.X UR43, UPT, UPT, URZ, URZ, URZ, UP1, !UPT ;  /* 0x000000ffff2b7290 */ /* 0x000fe40008ffe4ff */
[----:B------:R-:W-:Y:S02]  /*3500*/  UIMAD.WIDE.U32 UR44, UR19, UR32, UR30 ;  /* 0x00000020132c72a5 */ /* 0x000fe4000f8e001e */
[----:B------:R-:W-:Y:S02]  /*3510*/  UIADD3 UR36, UP0, UPT, UR36, UR49, URZ ;  /* 0x0000003124247290 */ /* 0x000fe4000ff1e0ff */
[----:B------:R-:W-:Y:S02]  /*3520*/  UIADD3 UR30, UP1, UPT, UR41, UR48, URZ ;  /* 0x00000030291e7290 */ /* 0x000fe4000ff3e0ff */
[----:B------:R-:W-:-:S02]  /*3530*/  UIADD3.X UR41, UPT, UPT, URZ, URZ, URZ, UP2, !UPT ;  /* 0x000000ffff297290 */ /* 0x000fc400097fe4ff */
[----:B------:R-:W-:Y:S02]  /*3540*/  UIMAD.WIDE.U32 UR42, UR25, UR35, UR42 ;  /* 0x00000023192a72a5 */ /* 0x000fe4000f8e002a */
[----:B------:R-:W-:Y:S02]  /*3550*/  UIADD3.X UR47, UPT, UPT, URZ, URZ, URZ, UP0, !UPT ;  /* 0x000000ffff2f7290 */ /* 0x000fe400087fe4ff */
[----:B------:R-:W-:Y:S02]  /*3560*/  UIADD3.X UR31, UPT, UPT, URZ, URZ, URZ, UP1, !UPT ;  /* 0x000000ffff1f7290 */ /* 0x000fe40008ffe4ff */
[----:B------:R-:W-:Y:S02]  /*3570*/  UIADD3 UR46, UP0, UPT, UR46, UR36, URZ ;  /* 0x000000242e2e7290 */ /* 0x000fe4000ff1e0ff */
[----:B------:R-:W-:Y:S02]  /*3580*/  UIMAD.WIDE.U32 UR40, UR23, UR29, UR40 ;  /* 0x0000001d172872a5 */ /* 0x000fe4000f8e0028 */
[----:B------:R-:W-:-:S02]  /*3590*/  UIADD3 UR43, UPT, UPT, UR7, UR43, URZ ;  /* 0x0000002b072b7290 */ /* 0x000fc4000fffe0ff */
[----:B------:R-:W-:Y:S02]  /*35a0*/  UIMAD.WIDE.U32 UR30, UR21, UR51, UR30 ;  /* 0x00000033151e72a5 */ /* 0x000fe4000f8e001e */
[----:B------:R-:W-:Y:S02]  /*35b0*/  UIADD3.X UR48, UPT, UPT, URZ, URZ, URZ, UP0, !UPT ;  /* 0x000000ffff307290 */ /* 0x000fe400087fe4ff */
[----:B------:R-:W-:Y:S02]  /*35c0*/  UIADD3 UR36, UP0, UPT, UR37, UR42, URZ ;  /* 0x0000002a25247290 */ /* 0x000fe4000ff1e0ff */
[----:B------:R-:W-:Y:S02]  /*35d0*/  UIADD3 UR42, UP1, UPT, UR43, UR40, URZ ;  /* 0x000000282b2a7290 */ /* 0x000fe4000ff3e0ff */
[----:B------:R-:W-:Y:S02]  /*35e0*/  UIADD3 UR21, UPT, UPT, UR8, UR31, URZ ;  /* 0x0000001f08157290 */ /* 0x000fe4000fffe0ff */
[----:B------:R-:W-:-:S02]  /*35f0*/  UIADD3.X UR37, UPT, UPT, URZ, URZ, URZ, UP0, !UPT ;  /* 0x000000ffff257290 */ /* 0x000fc400087fe4ff */
[----:B------:R-:W-:Y:S02]  /*3600*/  UIADD3 UR41, UPT, UPT, UR10, UR41, URZ ;  /* 0x000000290a297290 */ /* 0x000fe4000fffe0ff */
[----:B------:R-:W-:Y:S02]  /*3610*/  UIADD3 UR54, UP0, UPT, UR54, UR47, URZ ;  /* 0x0000002f36367290 */ /* 0x000fe4000ff1e0ff */
[----:B------:R-:W-:Y:S02]  /*3620*/  UIADD3.X UR43, UPT, UPT, URZ, URZ, URZ, UP1, !UPT ;  /* 0x000000ffff2b7290 */ /* 0x000fe40008ffe4ff */
[----:B------:R-:W-:Y:S02]  /*3630*/  UIADD3 UR27, UP1, UPT, UR21, UR27, URZ ;  /* 0x0000001b151b7290 */ /* 0x000fe4000ff3e0ff */
[----:B------:R-:W-:Y:S02]  /*3640*/  UIADD3 UR44, UPT, UPT, UR4, UR45, URZ ;  /* 0x0000002d042c7290 */ /* 0x000fe4000fffe0ff */
[----:B------:R-:W-:-:S02]  /*3650*/  UIADD3 UR40, UP2, UPT, UR41, UR30, URZ ;  /* 0x0000001e29287290 */ /* 0x000fc4000ff5e0ff */
[----:B------:R-:W-:Y:S02]  /*3660*/  UIADD3.X UR49, UPT, UPT, URZ, URZ, URZ, UP0, !UPT ;  /* 0x000000ffff317290 */ /* 0x000fe400087fe4ff */
[----:B------:R-:W-:Y:S02]  /*3670*/  UIADD3 UR48, UP0, UPT, UR48, UR54, URZ ;  /* 0x0000003630307290 */ /* 0x000fe4000ff1e0ff */
[----:B------:R-:W-:Y:S02]  /*3680*/  UIADD3.X UR45, UPT, UPT, URZ, URZ, URZ, UP1, !UPT ;  /* 0x000000ffff2d7290 */ /* 0x000fe40008ffe4ff */
[----:B------:R-:W-:Y:S02]  /*3690*/  UIMAD.WIDE.U32 UR30, UR17, UR34, UR36 ;  /* 0x00000022111e72a5 */ /* 0x000fe4000f8e0024 */
[----:B------:R-:W-:Y:S02]  /*36a0*/  UIADD3.X UR41, UPT, UPT, URZ, URZ, URZ, UP2, !UPT ;  /* 0x000000ffff297290 */ /* 0x000fe400097fe4ff */
[----:B------:R-:W-:-:S02]  /*36b0*/  UIADD3.X UR47, UPT, UPT, URZ, URZ, URZ, UP0, !UPT ;  /* 0x000000ffff2f7290 */ /* 0x000fc400087fe4ff */
[----:B------:R-:W-:Y:S02]  /*36c0*/  UIMAD.WIDE.U32 UR36, UR25, UR28, UR42 ;  /* 0x0000001c192472a5 */ /* 0x000fe4000f8e002a */
[----:B------:R-:W-:Y:S02]  /*36d0*/  UIADD3 UR46, UP1, UPT, UR45, UR46, URZ ;  /* 0x0000002e2d2e7290 */ /* 0x000fe4000ff3e0ff */
[----:B------:R-:W-:Y:S02]  /*36e0*/  UIADD3 UR21, UPT, UPT, UR6, UR31, URZ ;  /* 0x0000001f06157290 */ /* 0x000fe4000fffe0ff */
[----:B------:R-:W-:Y:S02]  /*36f0*/  UIADD3 UR30, UP0, UPT, UR44, UR30, URZ ;  /* 0x0000001e2c1e7290 */ /* 0x000fe4000ff1e0ff */
[----:B------:R-:W-:Y:S02]  /*3700*/  UIMAD.WIDE.U32 UR40, UR23, UR50, UR40 ;  /* 0x00000032172872a5 */ /* 0x000fe4000f8e0028 */
[----:B------:R-:W-:-:S02]  /*3710*/  UIADD3 UR42, UPT, UPT, UR11, UR37, URZ ;  /* 0x000000250b2a7290 */ /* 0x000fc4000fffe0ff */
[----:B------:R-:W-:Y:S02]  /*3720*/  UIADD3.X UR45, UPT, UPT, URZ, URZ, URZ, UP1, !UPT ;  /* 0x000000ffff2d7290 */ /* 0x000fe40008ffe4ff */
[----:B------:R-:W-:Y:S02]  /*3730*/  UIADD3 UR36, UP2, UPT, UR21, UR36, URZ ;  /* 0x0000002415247290 */ /* 0x000fe4000ff5e0ff */
[----:B------:R-:W-:Y:S02]  /*3740*/  UIADD3.X UR31, UPT, UPT, URZ, URZ, URZ, UP0, !UPT ;  /* 0x000000ffff1f7290 */ /* 0x000fe400087fe4ff */
[----:B------:R-:W-:Y:S02]  /*3750*/  UIADD3 UR52, UP0, UPT, UR52, UR49, URZ ;  /* 0x0000003134347290 */ /* 0x000fe4000ff1e0ff */
[----:B------:R-:W-:Y:S02]  /*3760*/  UIADD3 UR41, UPT, UPT, UR9, UR41, URZ ;  /* 0x0000002909297290 */ /* 0x000fe4000fffe0ff */
[----:B------:R-:W-:-:S02]  /*3770*/  UIADD3 UR42, UP3, UPT, UR42, UR40, URZ ;  /* 0x000000282a2a7290 */ /* 0x000fc4000ff7e0ff */
[----:B------:R-:W-:Y:S02]  /*3780*/  UIADD3 UR45, UP1, UPT, UR45, UR48, URZ ;  /* 0x000000302d2d7290 */ /* 0x000fe4000ff3e0ff */
[----:B------:R-:W-:Y:S02]  /*3790*/  UIADD3.X UR37, UPT, UPT, URZ, URZ, URZ, UP2, !UPT ;  /* 0x000000ffff257290 */ /* 0x000fe400097fe4ff */
[----:B------:R-:W-:Y:S02]  /*37a0*/  UIADD3.X UR49, UPT, UPT, URZ, URZ, URZ, UP0, !UPT ;  /* 0x000000ffff317290 */ /* 0x000fe400087fe4ff */
[----:B------:R-:W-:Y:S02]  /*37b0*/  UIMAD.WIDE.U32 UR30, UR19, UR33, UR30 ;  /* 0x00000021131e72a5 */ /* 0x000fe4000f8e001e */
[----:B------:R-:W-:Y:S02]  /*37c0*/  UIADD3 UR47, UP0, UPT, UR47, UR52, URZ ;  /* 0x000000342f2f7290 */ /* 0x000fe4000ff1e0ff */
[----:B------:R-:W-:-:S02]  /*37d0*/  UIADD3 UR40, UP2, UPT, UR41, UR27, URZ ;  /* 0x0000001b29287290 */ /* 0x000fc4000ff5e0ff */
[----:B------:R-:W-:Y:S02]  /*37e0*/  UIADD3.X UR43, UPT, UPT, URZ, URZ, URZ, UP3, !UPT ;  /* 0x000000ffff2b7290 */ /* 0x000fe40009ffe4ff */
[----:B------:R-:W-:Y:S02]  /*37f0*/  UIADD3.X UR44, UPT, UPT, URZ, URZ, URZ, UP1, !UPT ;  /* 0x000000ffff2c7290 */ /* 0x000fe40008ffe4ff */
[----:B------:R-:W-:Y:S02]  /*3800*/  UIMAD.WIDE.U32 UR36, UR17, UR35, UR36 ;  /* 0x00000023112472a5 */ /* 0x000fe4000f8e0024 */
[----:B------:R-:W-:Y:S02]  /*3810*/  UIADD3 UR27, UPT, UPT, UR5, UR31, URZ ;  /* 0x0000001f051b7290 */ /* 0x000fe4000fffe0ff */
[----:B------:R-:W-:Y:S02]  /*3820*/  UIADD3.X UR21, UPT, UPT, URZ, URZ, URZ, UP0, !UPT ;  /* 0x000000ffff157290 */ /* 0x000fe400087fe4ff */
[----:B------:R-:W-:-:S02]  /*3830*/  UIADD3.X UR41, UPT, UPT, URZ, URZ, URZ, UP2, !UPT ;  /* 0x000000ffff297290 */ /* 0x000fc400097fe4ff */
[----:B------:R-:W-:Y:S02]  /*3840*/  UIADD3 UR44, UP0, UPT, UR44, UR47, URZ ;  /* 0x0000002f2c2c7290 */ /* 0x000fe4000ff1e0ff */
[----:B------:R-:W-:Y:S02]  /*3850*/  UIMAD.WIDE.U32 UR42, UR25, UR29, UR42 ;  /* 0x0000001d192a72a5 */ /* 0x000fe4000f8e002a */
[----:B------:R-:W-:Y:S02]  /*3860*/  UIADD3 UR37, UPT, UPT, UR7, UR37, URZ ;  /* 0x0000002507257290 */ /* 0x000fe4000fffe0ff */
[----:B------:R-:W-:Y:S02]  /*3870*/  UIMAD UR15, UR30, UR15, URZ ;  /* 0x0000000f1e0f72a4 */ /* 0x000fe4000f8e02ff */
[----:B------:R-:W-:Y:S02]  /*3880*/  UIADD3 UR36, UP1, UPT, UR27, UR36, URZ ;  /* 0x000000241b247290 */ /* 0x000fe4000ff3e0ff */
[----:B------:R-:W-:-:S02]  /*3890*/  UIADD3 UR27, UP2, UPT, UR38, UR49, URZ ;  /* 0x00000031261b7290 */ /* 0x000fc4000ff5e0ff */
[----:B------:R-:W-:Y:S01]  /*38a0*/  UIMAD.WIDE.U32 UR40, UR23, UR51, UR40 ;  /* 0x00000033172872a5 */ /* 0x000fe2000f8e0028 */
[----:B------:R-:W-:Y:S01]  /*38b0*/  UMOV UR31, URZ ;  /* 0x000000ff001f7c82 */ /* 0x000fe20008000000 */
[----:B------:R-:W-:Y:S02]  /*38c0*/  UIADD3.X UR23, UPT, UPT, URZ, URZ, URZ, UP0, !UPT ;  /* 0x000000ffff177290 */ /* 0x000fe400087fe4ff */
[----:B------:R-:W-:Y:S02]  /*38d0*/  UIADD3 UR38, UPT, UPT, UR10, UR43, URZ ;  /* 0x0000002b0a267290 */ /* 0x000fe4000fffe0ff */
[----:B------:R-:W-:Y:S02]  /*38e0*/  UIADD3 UR42, UP0, UPT, UR37, UR42, URZ ;  /* 0x0000002a252a7290 */ /* 0x000fe4000ff1e0ff */
[----:B------:R-:W-:Y:S02]  /*38f0*/  UIMAD.WIDE.U32 UR30, UR15, UR32, UR30 ;  /* 0x000000200f1e72a5 */ /* 0x000fe4000f8e001e */
[----:B------:R-:W-:-:S02]  /*3900*/  UIADD3.X UR37, UPT, UPT, URZ, URZ, URZ, UP1, !UPT ;  /* 0x000000ffff257290 */ /* 0x000fc40008ffe4ff */
[----:B------:R-:W-:Y:S02]  /*3910*/  UIADD3 UR41, UPT, UPT, UR8, UR41, URZ ;  /* 0x0000002908297290 */ /* 0x000fe4000fffe0ff */
[----:B------:R-:W-:Y:S02]  /*3920*/  UIADD3 UR40, UP1, UPT, UR38, UR40, URZ ;  /* 0x0000002826287290 */ /* 0x000fe4000ff3e0ff */
[----:B------:R-:W-:Y:S02]  /*3930*/  UIADD3.X UR43, UPT, UPT, URZ, URZ, URZ, UP0, !UPT ;  /* 0x000000ffff2b7290 */ /* 0x000fe400087fe4ff */
[----:B------:R-:W-:Y:S02]  /*3940*/  UIADD3 UR4, UPT, UPT, UR4, UR31, URZ ;  /* 0x0000001f04047290 */ /* 0x000fe4000fffe0ff */
[----:B------:R-:W-:Y:S02]  /*3950*/  UIMAD.WIDE.U32 UR36, UR19, UR34, UR36 ;  /* 0x00000022132472a5 */ /* 0x000fe4000f8e0024 */
[----:B------:R-:W-:-:S02]  /*3960*/  UIADD3 UR46, UP0, UPT, UR41, UR46, URZ ;  /* 0x0000002e292e7290 */ /* 0x000fc4000ff1e0ff */
[----:B------:R-:W-:Y:S02]  /*3970*/  UIADD3.X UR41, UPT, UPT, URZ, URZ, URZ, UP1, !UPT ;  /* 0x000000ffff297290 */ /* 0x000fe40008ffe4ff */
[----:B------:R-:W-:Y:S02]  /*3980*/  UIMAD.WIDE.U32 UR42, UR17, UR28, UR42 ;  /* 0x0000001c112a72a5 */ /* 0x000fe4000f8e002a */
[----:B------:R-:W-:Y:S02]  /*3990*/  UIADD3 UR30, UPT, UPT, UR6, UR37, URZ ;  /* 0x00000025061e7290 */ /* 0x000fe4000fffe0ff */
[----:B------:R-:W-:Y:S02]  /*39a0*/  UIADD3 UR36, UP1, UPT, UR4, UR36, URZ ;  /* 0x0000002404247290 */ /* 0x000fe4000ff3e0ff */
[----:B------:R-:W-:Y:S02]  /*39b0*/  UIADD3.X UR31, UPT, UPT, URZ, URZ, URZ, UP0, !UPT ;  /* 0x000000ffff1f7290 */ /* 0x000fe400087fe4ff */
[----:B------:R-:W-:-:S02]  /*39c0*/  UIMAD.WIDE.U32 UR40, UR25, UR50, UR40 ;  /* 0x00000032192872a5 */ /* 0x000fc4000f8e0028 */
[----:B------:R-:W-:Y:S02]  /*39d0*/  UIADD3 UR4, UPT, UPT, UR11, UR43, URZ ;  /* 0x0000002b0b047290 */ /* 0x000fe4000fffe0ff */
[----:B------:R-:W-:Y:S02]  /*39e0*/  UIADD3 UR42, UP3, UPT, UR30, UR42, URZ ;  /* 0x0000002a1e2a7290 */ /* 0x000fe4000ff7e0ff */
[----:B------:R-:W-:Y:S02]  /*39f0*/  UIADD3.X UR37, UPT, UPT, URZ, URZ, URZ, UP1, !UPT ;  /* 0x000000ffff257290 */ /* 0x000fe40008ffe4ff */
[----:B------:R-:W-:Y:S02]  /*3a00*/  UIADD3 UR45, UP0, UPT, UR31, UR45, URZ ;  /* 0x0000002d1f2d7290 */ /* 0x000fe4000ff1e0ff */
[----:B------:R-:W-:Y:S02]  /*3a10*/  UIADD3 UR30, UPT, UPT, UR9, UR41, URZ ;  /* 0x00000029091e7290 */ /* 0x000fe4000fffe0ff */
[----:B------:R-:W-:-:S02]  /*3a20*/  UIADD3 UR40, UP1, UPT, UR4, UR40, URZ ;  /* 0x0000002804287290 */ /* 0x000fc4000ff3e0ff */
[----:B------:R-:W-:Y:S02]  /*3a30*/  UIADD3.X UR43, UPT, UPT, URZ, URZ, URZ, UP3, !UPT ;  /* 0x000000ffff2b7290 */ /* 0x000fe40009ffe4ff */
[----:B------:R-:W-:Y:S02]  /*3a40*/  UIMAD.WIDE.U32 UR36, UR15, UR33, UR36 ;  /* 0x000000210f2472a5 */ /* 0x000fe4000f8e0024 */
[----:B------:R-:W-:Y:S02]  /*3a50*/  UIADD3.X UR31, UPT, UPT, URZ, URZ, URZ, UP0, !UPT ;  /* 0x000000ffff1f7290 */ /* 0x000fe400087fe4ff */
[----:B------:R-:W-:Y:S02]  /*3a60*/  UIADD3 UR30, UP0, UPT, UR30, UR46, URZ ;  /* 0x0000002e1e1e7290 */ /* 0x000fe4000ff1e0ff */
[----:B------:R-:W-:Y:S02]  /*3a70*/  UIADD3.X UR41, UPT, UPT, URZ, URZ, URZ, UP1, !UPT ;  /* 0x000000ffff297290 */ /* 0x000fe40008ffe4ff */
[----:B------:R-:W-:-:S02]  /*3a80*/  UIMAD.WIDE.U32 UR42, UR19, UR35, UR42 ;  /* 0x00000023132a72a5 */ /* 0x000fc4000f8e002a */
[----:B------:R-:W-:Y:S02]  /*3a90*/  UIADD3 UR5, UPT, UPT, UR5, UR37, URZ ;  /* 0x0000002505057290 */ /* 0x000fe4000fffe0ff */
[----:B------:R-:W-:Y:S02]  /*3aa0*/  UIADD3 UR44, UP4, UPT, UR31, UR44, URZ ;  /* 0x0000002c1f2c7290 */ /* 0x000fe4000ff9e0ff */
[----:B------:R-:W-:Y:S02]  /*3ab0*/  UIADD3.X UR31, UPT, UPT, URZ, URZ, URZ, UP0, !UPT ;  /* 0x000000ffff1f7290 */ /* 0x000fe400087fe4ff */
[----:B------:R-:W-:Y:S02]  /*3ac0*/  UIMAD.WIDE.U32 UR40, UR17, UR29, UR40 ;  /* 0x0000001d112872a5 */ /* 0x000fe4000f8e0028 */
[----:B------:R-:W-:Y:S02]  /*3ad0*/  UIADD3 UR38, UPT, UPT, UR7, UR43, URZ ;  /* 0x0000002b07267290 */ /* 0x000fe4000fffe0ff */
[----:B------:R-:W-:-:S02]  /*3ae0*/  UIADD3 UR4, UP1, UPT, UR5, UR42, URZ ;  /* 0x0000002a05047290 */ /* 0x000fc4000ff3e0ff */
[----:B------:R-:W-:Y:S02]  /*3af0*/  UIMAD.WIDE.U32 UR30, UR25, UR51, UR30 ;  /* 0x00000033191e72a5 */ /* 0x000fe4000f8e001e */
[----:B------:R-:W-:Y:S02]  /*3b00*/  UIADD3 UR25, UPT, UPT, UR10, UR41, URZ ;  /* 0x000000290a197290 */ /* 0x000fe4000fffe0ff */
[----:B------:R-:W-:Y:S02]  /*3b10*/  UIADD3 UR40, UP0, UPT, UR38, UR40, URZ ;  /* 0x0000002826287290 */ /* 0x000fe4000ff1e0ff */
[----:B------:R-:W-:Y:S02]  /*3b20*/  UIADD3.X UR5, UPT, UPT, URZ, URZ, URZ, UP1, !UPT ;  /* 0x000000ffff057290 */ /* 0x000fe40008ffe4ff */
[----:B------:R-:W-:Y:S02]  /*3b30*/  UIADD3 UR31, UPT, UPT, UR8, UR31, URZ ;  /* 0x0000001f081f7290 */ /* 0x000fe4000fffe0ff */
[----:B------:R-:W-:-:S02]  /*3b40*/  UIADD3 UR30, UP1, UPT, UR25, UR30, URZ ;  /* 0x0000001e191e7290 */ /* 0x000fc4000ff3e0ff */
[----:B------:R-:W-:Y:S02]  /*3b50*/  UIADD3.X UR41, UPT, UPT, URZ, URZ, URZ, UP0, !UPT ;  /* 0x000000ffff297290 */ /* 0x000fe400087fe4ff */
[----:B------:R-:W-:Y:S02]  /*3b60*/  UIMAD.WIDE.U32 UR4, UR15, UR34, UR4 ;  /* 0x000000220f0472a5 */ /* 0x000fe4000f8e0004 */
[----:B------:R-:W-:Y:S02]  /*3b70*/  UIADD3 UR25, UP0, UPT, UR31, UR45, URZ ;  /* 0x0000002d1f197290 */ /* 0x000fe4000ff1e0ff */
[----:B------:R-:W-:Y:S02]  /*3b80*/  UIADD3.X UR31, UPT, UPT, URZ, URZ, URZ, UP1, !UPT ;  /* 0x000000ffff1f7290 */ /* 0x000fe40008ffe4ff */
[----:B------:R-:W-:Y:S02]  /*3b90*/  UIMAD.WIDE.U32 UR40, UR19, UR28, UR40 ;  /* 0x0000001c132872a5 */ /* 0x000fe4000f8e0028 */
[----:B------:R-:W-:-:S02]  /*3ba0*/  UIADD3 UR6, UPT, UPT, UR6, UR5, URZ ;  /* 0x0000000506067290 */ /* 0x000fc4000fffe0ff */
[----:B------:R-:W-:Y:S02]  /*3bb0*/  UIADD3.X UR38, UPT, UPT, URZ, URZ, URZ, UP0, !UPT ;  /* 0x000000ffff267290 */ /* 0x000fe400087fe4ff */
[----:B------:R-:W-:Y:S02]  /*3bc0*/  UIMAD.WIDE.U32 UR30, UR17, UR50, UR30 ;  /* 0x00000032111e72a5 */ /* 0x000fe4000f8e001e */
[----:B------:R-:W-:Y:S02]  /*3bd0*/  UIADD3 UR42, UPT, UPT, UR11, UR41, URZ ;  /* 0x000000290b2a7290 */ /* 0x000fe4000fffe0ff */
        /* <DEDUP_REMOVED lines=8> */
[----:B------:R-:W-:-:S02]  /*3c60*/  UIMAD.WIDE.U32 UR42, UR19, UR29, UR42 ;  /* 0x0000001d132a72a5 */ /* 0x000fc4000f8e002a */
[----:B------:R-:W-:Y:S02]  /*3c70*/  UIADD3 UR25, UPT, UPT, UR7, UR41, URZ ;  /* 0x0000002907197290 */ /* 0x000fe4000fffe0ff */
[----:B------:R-:W-:Y:S02]  /*3c80*/  UIMAD.WIDE.U32 UR6, UR17, UR51, UR30 ;  /* 0x00000033110672a5 */ /* 0x000fe4000f8e001e */
[----:B------:R-:W-:Y:S02]  /*3c90*/  UIADD3 UR30, UPT, UPT, UR10, UR43, URZ ;  /* 0x0000002b0a1e7290 */ /* 0x000fe4000fffe0ff */
[----:B------:R-:W-:Y:S02]  /*3ca0*/  UIADD3 UR42, UP1, UPT, UR25, UR42, URZ ;  /* 0x0000002a192a7290 */ /* 0x000fe4000ff3e0ff */
[----:B------:R-:W-:Y:S02]  /*3cb0*/  UIADD3 UR30, UP0, UPT, UR30, UR6, URZ ;  /* 0x000000061e1e7290 */ /* 0x000fe4000ff1e0ff */
[----:B------:R-:W-:-:S02]  /*3cc0*/  UIADD3.X UR43, UPT, UPT, URZ, URZ, URZ, UP1, !UPT ;  /* 0x000000ffff2b7290 */ /* 0x000fc40008ffe4ff */
[----:B------:R-:W-:Y:S02]  /*3cd0*/  UIADD3 UR17, UPT, UPT, UR8, UR7, URZ ;  /* 0x0000000708117290 */ /* 0x000fe4000fffe0ff */
[----:B------:R-:W-:Y:S02]  /*3ce0*/  UIADD3.X UR31, UPT, UPT, URZ, URZ, URZ, UP0, !UPT ;  /* 0x000000ffff1f7290 */ /* 0x000fe400087fe4ff */
[----:B------:R-:W-:Y:S02]  /*3cf0*/  UIMAD.WIDE.U32 UR6, UR15, UR28, UR42 ;  /* 0x0000001c0f0672a5 */ /* 0x000fe4000f8e002a */
[----:B------:R-:W-:Y:S02]  /*3d00*/  UIADD3 UR44, UP5, UPT, UR38, UR44, URZ ;  /* 0x0000002c262c7290 */ /* 0x000fe4000ffbe0ff */
[----:B------:R-:W-:Y:S02]  /*3d10*/  UIMAD.WIDE.U32 UR30, UR19, UR50, UR30 ;  /* 0x00000032131e72a5 */ /* 0x000fe4000f8e001e */
[----:B------:R-:W-:-:S02]  /*3d20*/  UIADD3 UR11, UPT, UPT, UR11, UR7, URZ ;  /* 0x000000070b0b7290 */ /* 0x000fc4000fffe0ff */
[----:B------:R-:W-:Y:S02]  /*3d30*/  UIADD3 UR17, UP3, UPT, UR17, UR44, URZ ;  /* 0x0000002c11117290 */ /* 0x000fe4000ff7e0ff */
[----:B------:R-:W-:Y:S02]  /*3d40*/  UIADD3 UR31, UPT, UPT, UR9, UR31, URZ ;  /* 0x0000001f091f7290 */ /* 0x000fe4000fffe0ff */
[----:B------:R-:W-:Y:S02]  /*3d50*/  UIADD3 UR42, UP6, UPT, UR11, UR30, URZ ;  /* 0x0000001e0b2a7290 */ /* 0x000fe4000ffde0ff */
[----:B------:R-:W-:Y:S02]  /*3d60*/  UIADD3 UR30, UP1, UPT, UR31, UR17, URZ ;  /* 0x000000111f1e7290 */ /* 0x000fe4000ff3e0ff */
[----:B------:R-:W-:Y:S02]  /*3d70*/  UIADD3.X UR43, UPT, UPT, URZ, URZ, URZ, UP6, !UPT ;  /* 0x000000ffff2b7290 */ /* 0x000fe4000b7fe4ff */
[----:B------:R-:W-:-:S02]  /*3d80*/  UIADD3 UR21, UP0, UPT, UR21, UR27, URZ ;  /* 0x0000001b15157290 */ /* 0x000fc4000ff1e0ff */
[----:B------:R-:W-:Y:S02]  /*3d90*/  UIADD3.X UR31, UPT, UPT, URZ, URZ, URZ, UP1, !UPT ;  /* 0x000000ffff1f7290 */ /* 0x000fe40008ffe4ff */
[----:B------:R-:W-:Y:S02]  /*3da0*/  UIMAD.WIDE.U32 UR42, UR15, UR29, UR42 ;  /* 0x0000001d0f2a72a5 */ /* 0x000fe4000f8e002a */
[----:B------:R-:W-:Y:S02]  /*3db0*/  UIADD3 UR23, UP1, UPT, UR23, UR21, URZ ;  /* 0x0000001517177290 */ /* 0x000fe4000ff3e0ff */
[----:B------:R-:W-:Y:S02]  /*3dc0*/  UIADD3.X UR11, UPT, UPT, URZ, URZ, URZ, UP4, !UPT ;  /* 0x000000ffff0b7290 */ /* 0x000fe4000a7fe4ff */
[----:B------:R-:W-:Y:S02]  /*3dd0*/  UIMAD.WIDE.U32 UR30, UR19, UR51, UR30 ;  /* 0x00000033131e72a5 */ /* 0x000fe4000f8e001e */
[----:B------:R-:W-:-:S02]  /*3de0*/  UIADD3 UR10, UPT, UPT, UR10, UR43, URZ ;  /* 0x0000002b0a0a7290 */ /* 0x000fc4000fffe0ff */
[----:B------:R-:W-:Y:S02]  /*3df0*/  UIADD3 UR11, UP4, UPT, UR11, UR23, URZ ;  /* 0x000000170b0b7290 */ /* 0x000fe4000ff9e0ff */
[----:B------:R-:W-:Y:S02]  /*3e00*/  UIADD3.X UR17, UPT, UPT, URZ, URZ, URZ, UP5, !UPT ;  /* 0x000000ffff117290 */ /* 0x000fe4000affe4ff */
[----:B------:R-:W-:Y:S02]  /*3e10*/  UIADD3 UR10, UP6, UPT, UR10, UR30, URZ ;  /* 0x0000001e0a0a7290 */ /* 0x000fe4000ffde0ff */
[----:B------:R-:W-:Y:S02]  /*3e20*/  UIADD3 UR17, UP5, UPT, UR17, UR11, URZ ;  /* 0x0000000b11117290 */ /* 0x000fe4000ffbe0ff */
[----:B------:R-:W-:Y:S02]  /*3e30*/  UIADD3.X UR19, UPT, UPT, URZ, URZ, URZ, UP3, !UPT ;  /* 0x000000ffff137290 */ /* 0x000fe40009ffe4ff */
[----:B------:R-:W-:-:S02]  /*3e40*/  UIADD3.X UR11, UPT, UPT, URZ, URZ, URZ, UP6, !UPT ;  /* 0x000000ffff0b7290 */ /* 0x000fc4000b7fe4ff */
[----:B------:R-:W-:Y:S02]  /*3e50*/  UIADD3.X UR23, UPT, UPT, URZ, URZ, URZ, UP2, !UPT ;  /* 0x000000ffff177290 */ /* 0x000fe400097fe4ff */
[----:B------:R-:W-:Y:S02]  /*3e60*/  UIADD3 UR19, UP2, UPT, UR19, UR17, URZ ;  /* 0x0000001113137290 */ /* 0x000fe4000ff5e0ff */
[----:B------:R-:W-:Y:S02]  /*3e70*/  UIADD3 UR17, UPT, UPT, UR8, UR31, URZ ;  /* 0x0000001f08117290 */ /* 0x000fe4000fffe0ff */
[----:B------:R-:W-:Y:S02]  /*3e80*/  UIMAD.WIDE.U32 UR10, UR15, UR50, UR10 ;  /* 0x000000320f0a72a5 */ /* 0x000fe4000f8e000a */
[----:B------:R-:W-:Y:S02]  /*3e90*/  UIADD3.X UR21, UPT, UPT, URZ, URZ, URZ, UP0, !UPT ;  /* 0x000000ffff157290 */ /* 0x000fe400087fe4ff */
[----:B------:R-:W-:-:S02]  /*3ea0*/  UIADD3 UR17, UP0, UPT, UR17, UR19, URZ ;  /* 0x0000001311117290 */ /* 0x000fc4000ff1e0ff */
[----:B------:R-:W-:Y:S02]  /*3eb0*/  UIADD3 UR38, UPT, UPT, UR9, UR11, URZ ;  /* 0x0000000b09267290 */ /* 0x000fe4000fffe0ff */
[----:B------:R-:W-:Y:S02]  /*3ec0*/  UIADD3 UR9, UPT, UPT, UR21, UR39, UR23 ;  /* 0x0000002715097290 */ /* 0x000fe4000fffe017 */
[----:B------:R-:W-:Y:S02]  /*3ed0*/  UIADD3 UR38, UP3, UPT, UR38, UR17, URZ ;  /* 0x0000001126267290 */ /* 0x000fe4000ff7e0ff */
[----:B------:R-:W-:Y:S02]  /*3ee0*/  UIADD3.X UR19, UPT, UPT, URZ, URZ, URZ, UP1, !UPT ;  /* 0x000000ffff137290 */ /* 0x000fe40008ffe4ff */
[----:B------:R-:W-:Y:S02]  /*3ef0*/  UIADD3.X UR17, UPT, UPT, URZ, URZ, URZ, UP4, !UPT ;  /* 0x000000ffff117290 */ /* 0x000fe4000a7fe4ff */
[----:B------:R-:W-:-:S02]  /*3f00*/  UIADD3.X UR39, UPT, UPT, URZ, URZ, URZ, UP3, !UPT ;  /* 0x000000ffff277290 */ /* 0x000fc40009ffe4ff */
[----:B------:R-:W-:Y:S02]  /*3f10*/  UIADD3 UR9, UPT, UPT, UR17, UR9, UR19 ;  /* 0x0000000911097290 */ /* 0x000fe4000fffe013 */
[----:B------:R-:W-:Y:S02]  /*3f20*/  UIADD3.X UR19, UPT, UPT, URZ, URZ, URZ, UP5, !UPT ;  /* 0x000000ffff137290 */ /* 0x000fe4000affe4ff */
[----:B------:R-:W-:Y:S02]  /*3f30*/  UIADD3.X UR17, UPT, UPT, URZ, URZ, URZ, UP2, !UPT ;  /* 0x000000ffff117290 */ /* 0x000fe400097fe4ff */
[----:B------:R-:W-:Y:S02]  /*3f40*/  UIMAD.WIDE.U32 UR38, UR15, UR51, UR38 ;  /* 0x000000330f2672a5 */ /* 0x000fe4000f8e0026 */
[----:B------:R-:W-:Y:S02]  /*3f50*/  UIADD3 UR9, UPT, UPT, UR17, UR9, UR19 ;  /* 0x0000000911097290 */ /* 0x000fe4000fffe013 */
[----:B------:R-:W-:-:S02]  /*3f60*/  UIADD3.X UR15, UPT, UPT, URZ, URZ, URZ, UP0, !UPT ;  /* 0x000000ffff0f7290 */ /* 0x000fc400087fe4ff */
[----:B------:R-:W-:Y:S01]  /*3f70*/  UIADD3 UR8, UPT, UPT, UR8, UR39, URZ ;  /* 0x0000002708087290 */ /* 0x000fe2000fffe0ff */
[----:B------:R-:W0:Y:S03]  /*3f80*/  LDCU.64 UR30, c[0x0][0x358] ;  /* 0x00006b00ff1e77ac */ /* 0x000e260008000a00 */
        /* <DEDUP_REMOVED lines=35> */
.L_x_411:
[----:B------:R-:W-:-:S04]  /*41c0*/  UIADD3 UR8, UP0, UPT, UR36, -UR32, URZ ;  /* 0x8000002024087290 */ /* 0x000fc8000ff1e0ff */
[----:B------:R-:W-:-:S04]  /*41d0*/  UIADD3.X UR15, UPT, UPT, URZ, -0x1, URZ, UP0, !UPT ;  /* 0xffffffffff0f7890 */ /* 0x000fc800087fe4ff */
[----:B------:R-:W-:-:S04]  /*41e0*/  USHF.R.U32.HI UR15, URZ, 0x1f, UR15 ;  /* 0x0000001fff0f7899 */ /* 0x000fc8000801160f */
[----:B------:R-:W-:-:S03]  /*41f0*/  UIADD3 UR15, UP0, UP1, UR4, -UR15, -UR33 ;  /* 0x8000000f040f7290 */ /* 0x000fc6000f91e821 */
[----:B------:R-:W-:Y:S02]  /*4200*/  UMOV UR4, 0xffffffff ;  /* 0xffffffff00047882 */ /* 0x000fe40000000000 */
        /* <DEDUP_REMOVED lines=18> */
.L_x_412:
        /* <DEDUP_REMOVED lines=24> */
[----:B------:R-:W0:Y:S01]  /*44b0*/  LDC R65, c[0x3][0x1a4] ;  /* 0x00c06900ff417b82 */ /* 0x000e220000000800 */
[----:B------:R-:W-:Y:S01]  /*44c0*/  UPLOP3.LUT UP1, UPT, UPT, UPT, UPT, 0x40, 0x4 ;  /* 0x000000000004789c */ /* 0x000fe20003f2e870 */
[----:B------:R-:W-:Y:S02]  /*44d0*/  CS2R R2, SRZ ;  /* 0x0000000000027805 */ /* 0x000fe4000001ff00 */
[----:B------:R-:W-:Y:S02]  /*44e0*/  CS2R R4, SRZ ;  /* 0x0000000000047805 */ /* 0x000fe4000001ff00 */
[----:B------:R-:W-:Y:S01]  /*44f0*/  CS2R R6, SRZ ;  /* 0x0000000000067805 */ /* 0x000fe2000001ff00 */
[----:B------:R-:W-:Y:S01]  /*4500*/  IMAD.MOV.U32 R9, RZ, RZ, RZ ;  /* 0x000000ffff097224 */ /* 0x000fe200078e00ff */
[----:B------:R-:W1:Y:S08]  /*4510*/  LDC R102, c[0x3][0x1a0] ;  /* 0x00c06800ff667b82 */ /* 0x000e700000000800 */
[----:B------:R-:W3:Y:S08]  /*4520*/  LDC R67, c[0x3][0x19c] ;  /* 0x00c06700ff437b82 */ /* 0x000ef00000000800 */
[----:B------:R-:W4:Y:S01]  /*4530*/  LDC R112, c[0x3][0x198] ;  /* 0x00c06600ff707b82 */ /* 0x000f220000000800 */
[----:B0-----:R-:W-:-:S07]  /*4540*/  MOV R77, R65 ;  /* 0x00000041004d7202 */ /* 0x001fce0000000f00 */
[----:B------:R-:W0:Y:S01]  /*4550*/  LDC R73, c[0x3][0x194] ;  /* 0x00c06500ff497b82 */ /* 0x000e220000000800 */
[----:B-1----:R-:W-:-:S07]  /*4560*/  IMAD.MOV.U32 R128, RZ, RZ, R102 ;  /* 0x000000ffff807224 */ /* 0x002fce00078e0066 */
[----:B------:R-:W1:Y:S01]  /*4570*/  LDC R114, c[0x3][0x190] ;  /* 0x00c06400ff727b82 */ /* 0x000e620000000800 */
[----:B---3--:R-:W-:-:S07]  /*4580*/  IMAD.MOV.U32 R79, RZ, RZ, R67 ;  /* 0x000000ffff4f7224 */ /* 0x008fce00078e0043 */
[----:B------:R-:W3:Y:S01]  /*4590*/  LDC R75, c[0x3][0x18c] ;  /* 0x00c06300ff4b7b82 */ /* 0x000ee20000000800 */
[----:B----4-:R-:W-:-:S07]  /*45a0*/  IMAD.MOV.U32 R132, RZ, RZ, R112 ;  /* 0x000000ffff847224 */ /* 0x010fce00078e0070 */
[----:B------:R-:W4:Y:S01]  /*45b0*/  LDC R116, c[0x3][0x188] ;  /* 0x00c06200ff747b82 */ /* 0x000f220000000800 */
[----:B0-----:R-:W-:Y:S01]  /*45c0*/  MOV R81, R73 ;  /* 0x0000004900517202 */ /* 0x001fe20000000f00 */
[----:B-1----:R-:W-:Y:S02]  /*45d0*/  IMAD.MOV.U32 R134, RZ, RZ, R114 ;  /* 0x000000ffff867224 */ /* 0x002fe400078e0072 */
[----:B---3--:R-:W-:Y:S02]  /*45e0*/  IMAD.MOV.U32 R99, RZ, RZ, R75 ;  /* 0x000000ffff637224 */ /* 0x008fe400078e004b */
[----:B----4-:R-:W-:Y:S01]  /*45f0*/  IMAD.MOV.U32 R136, RZ, RZ, R116 ;  /* 0x000000ffff887224 */ /* 0x010fe200078e0074 */
[----:B--2---:R-:W-:Y:S01]  /*4600*/  ISETP.NE.AND P0, PT, R0, RZ, PT ;  /* 0x000000ff0000720c */ /* 0x004fe20003f05270 */
[----:B------:R-:W-:-:S12]  /*4610*/  IMAD.MOV.U32 R0, RZ, RZ, RZ ;  /* 0x000000ffff007224 */ /* 0x000fd800078e00ff */
[----:B------:R-:W-:Y:S05]  /*4620*/  @!P0 BRA `(.L_x_414) ;  /* 0x0000052000a88947 */ /* 0x000fea0003800000 */
.L_x_413:
[----:B------:R-:W0:Y:S01]  /*4630*/  LDCU.64 UR10, c[0x3][0x188] ;  /* 0x00c03100ff0a77ac */ /* 0x000e220008000a00 */
[----:B------:R-:W-:Y:S01]  /*4640*/  HFMA2 R0, -RZ, RZ, 0, 0 ;  /* 0x00000000ff007431 */ /* 0x000fe200000001ff */
[----:B------:R-:W-:Y:S01]  /*4650*/  CS2R R2, SRZ ;  /* 0x0000000000027805 */ /* 0x000fe2000001ff00 */
[----:B------:R-:W-:Y:S01]  /*4660*/  HFMA2 R75, -RZ, RZ, 0, 0 ;  /* 0x00000000ff4b7431 */ /* 0x000fe200000001ff */
[----:B------:R-:W0:Y:S01]  /*4670*/  LDCU.128 UR4, c[0x3][0x190] ;  /* 0x00c03200ff0477ac */ /* 0x000e220008000c00 */
[----:B------:R-:W-:Y:S01]  /*4680*/  HFMA2 R99, -RZ, RZ, 0, 0 ;  /* 0x00000000ff637431 */ /* 0x000fe200000001ff */
[----:B------:R-:W-:Y:S02]  /*4690*/  CS2R R4, SRZ ;  /* 0x0000000000047805 */ /* 0x000fe4000001ff00 */
[----:B------:R-:W-:Y:S01]  /*46a0*/  CS2R R6, SRZ ;  /* 0x0000000000067805 */ /* 0x000fe2000001ff00 */
[----:B------:R-:W1:Y:S01]  /*46b0*/  LDCU.64 UR28, c[0x3][0x1a0] ;  /* 0x00c03400ff1c77ac */ /* 0x000e620008000a00 */
[----:B------:R-:W-:Y:S01]  /*46c0*/  IMAD.MOV.U32 R9, RZ, RZ, RZ ;  /* 0x000000ffff097224 */ /* 0x000fe200078e00ff */
[----:B------:R-:W-:Y:S01]  /*46d0*/  MOV R67, RZ ;  /* 0x000000ff00437202 */ /* 0x000fe20000000f00 */
[----:B------:R-:W-:Y:S01]  /*46e0*/  IMAD.MOV.U32 R65, RZ, RZ, RZ ;  /* 0x000000ffff417224 */ /* 0x000fe200078e00ff */
[----:B------:R-:W-:Y:S01]  /*46f0*/  MOV R79, RZ ;  /* 0x000000ff004f7202 */ /* 0x000fe20000000f00 */
[----:B------:R-:W-:Y:S01]  /*4700*/  IMAD.MOV.U32 R102, RZ, RZ, RZ ;  /* 0x000000ffff667224 */ /* 0x000fe200078e00ff */
[----:B------:R-:W-:Y:S01]  /*4710*/  UPLOP3.LUT UP1, UPT, UPT, UPT, UPT, 0x40, 0x4 ;  /* 0x000000000004789c */ /* 0x000fe20003f2e870 */
[----:B------:R-:W-:-:S02]  /*4720*/  IMAD.MOV.U32 R112, RZ, RZ, RZ ;  /* 0x000000ffff707224 */ /* 0x000fc400078e00ff */
[----:B------:R-:W-:Y:S02]  /*4730*/  IMAD.MOV.U32 R73, RZ, RZ, RZ ;  /* 0x000000ffff497224 */ /* 0x000fe400078e00ff */
[----:B------:R-:W-:Y:S02]  /*4740*/  IMAD.MOV.U32 R114, RZ, RZ, RZ ;  /* 0x000000ffff727224 */ /* 0x000fe400078e00ff */
[----:B------:R-:W-:Y:S01]  /*4750*/  IMAD.MOV.U32 R116, RZ, RZ, RZ ;  /* 0x000000ffff747224 */ /* 0x000fe200078e00ff */
[----:B0-----:R-:W-:Y:S01]  /*4760*/  ULOP3.LUT UR4, UR4, UR10, UR11, 0xfe, !UPT ;  /* 0x0000000a04047292 */ /* 0x001fe2000f8efe0b */
[----:B------:R-:W-:Y:S02]  /*4770*/  IMAD.MOV.U32 R77, RZ, RZ, RZ ;  /* 0x000000ffff4d7224 */ /* 0x000fe400078e00ff */
[----:B------:R-:W-:Y:S01]  /*4780*/  IMAD.MOV.U32 R128, RZ, RZ, RZ ;  /* 0x000000ffff807224 */ /* 0x000fe200078e00ff */
[----:B------:R-:W-:Y:S01]  /*4790*/  ULOP3.LUT UR4, UR6, UR4, UR5, 0xfe, !UPT ;  /* 0x0000000406047292 */ /* 0x000fe2000f8efe05 */
[----:B------:R-:W-:-:S02]  /*47a0*/  IMAD.MOV.U32 R132, RZ, RZ, RZ ;  /* 0x000000ffff847224 */ /* 0x000fc400078e00ff */
[----:B------:R-:W-:Y:S01]  /*47b0*/  IMAD.MOV.U32 R81, RZ, RZ, RZ ;  /* 0x000000ffff517224 */ /* 0x000fe200078e00ff */
[----:B-1----:R-:W-:Y:S01]  /*47c0*/  ULOP3.LUT UR4, UR28, UR4, UR7, 0xfe, !UPT ;  /* 0x000000041c047292 */ /* 0x002fe2000f8efe07 */
[----:B------:R-:W-:Y:S02]  /*47d0*/  IMAD.MOV.U32 R134, RZ, RZ, RZ ;  /* 0x000000ffff867224 */ /* 0x000fe400078e00ff */
[----:B------:R-:W-:Y:S01]  /*47e0*/  IMAD.MOV.U32 R136, RZ, RZ, RZ ;  /* 0x000000ffff887224 */ /* 0x000fe200078e00ff */
[----:B------:R-:W-:-:S09]  /*47f0*/  ULOP3.LUT UP0, URZ, UR4, UR29, URZ, 0xfc, !UPT ;  /* 0x0000001d04ff7292 */ /* 0x000fd2000f80fcff */
[----:B------:R-:W-:Y:S05]  /*4800*/  BRA.U !UP0, `(.L_x_414) ;  /* 0x0000052108307547 */ /* 0x000fea000b800000 */
[----:B------:R-:W2:Y:S04]  /*4810*/  LDG.E R12, desc[UR30][R10.64+0x14] ;  /* 0x0000141e0a0c7981 */ /* 0x000ea8000c1e1900 */
[----:B------:R-:W2:Y:S04]  /*4820*/  LDG.E R21, desc[UR30][R10.64+0x18] ;  /* 0x0000181e0a157981 */ /* 0x000ea8000c1e1900 */
[----:B------:R-:W2:Y:S04]  /*4830*/  LDG.E R14, desc[UR30][R10.64+0x1c] ;  /* 0x00001c1e0a0e7981 */ /* 0x000ea8000c1e1900 */
[----:B------:R-:W3:Y:S04]  /*4840*/  LDG.E R17, desc[UR30][R10.64+0xc] ;  /* 0x00000c1e0a117981 */ /* 0x000ee8000c1e1900 */
[----:B------:R-:W3:Y:S04]  /*4850*/  LDG.E R19, desc[UR30][R10.64+0x10] ;  /* 0x0000101e0a137981 */ /* 0x000ee8000c1e1900 */
[----:B------:R-:W4:Y:S04]  /*4860*/  LDG.E R15, desc[UR30][R10.64+0x8] ;  /* 0x0000081e0a0f7981 */ /* 0x000f28000c1e1900 */
[----:B------:R-:W5:Y:S01]  /*4870*/  LDG.E R13, desc[UR30][R10.64+0x4] ;  /* 0x0000041e0a0d7981 */ /* 0x000f62000c1e1900 */
[----:B------:R-:W0:Y:S08]  /*4880*/  LDC R65, c[0x3][0x1a4] ;  /* 0x00c06900ff417b82 */ /* 0x000e300000000800 */
[----:B------:R-:W1:Y:S08]  /*4890*/  LDC R102, c[0x3][0x1a0] ;  /* 0x00c06800ff667b82 */ /* 0x000e700000000800 */
[----:B------:R-:W1:Y:S08]  /*48a0*/  LDC R67, c[0x3][0x19c] ;  /* 0x00c06700ff437b82 */ /* 0x000e700000000800 */
[----:B------:R-:W1:Y:S01]  /*48b0*/  LDC R112, c[0x3][0x198] ;  /* 0x00c06600ff707b82 */ /* 0x000e620000000800 */
[----:B0-----:R-:W-:-:S07]  /*48c0*/  IMAD.MOV.U32 R77, RZ, RZ, R65 ;  /* 0x000000ffff4d7224 */ /* 0x001fce00078e0041 */
[----:B------:R-:W0:Y:S01]  /*48d0*/  LDC R73, c[0x3][0x194] ;  /* 0x00c06500ff497b82 */ /* 0x000e220000000800 */
[----:B-1----:R-:W-:-:S07]  /*48e0*/  IMAD.MOV.U32 R128, RZ, RZ, R102 ;  /* 0x000000ffff807224 */ /* 0x002fce00078e0066 */
[----:B------:R-:W1:Y:S01]  /*48f0*/  LDC R114, c[0x3][0x190] ;  /* 0x00c06400ff727b82 */ /* 0x000e620000000800 */
[----:B------:R-:W-:-:S07]  /*4900*/  MOV R79, R67 ;  /* 0x00000043004f7202 */ /* 0x000fce0000000f00 */
[----:B------:R-:W1:Y:S01]  /*4910*/  LDC R75, c[0x3][0x18c] ;  /* 0x00c06300ff4b7b82 */ /* 0x000e620000000800 */
[----:B------:R-:W-:-:S07]  /*4920*/  IMAD.MOV.U32 R132, RZ, RZ, R112 ;  /* 0x000000ffff847224 */ /* 0x000fce00078e0070 */
[----:B------:R-:W1:Y:S01]  /*4930*/  LDC R116, c[0x3][0x188] ;  /* 0x00c06200ff747b82 */ /* 0x000e620000000800 */
[----:B0-----:R-:W-:Y:S02]  /*4940*/  IMAD.MOV.U32 R81, RZ, RZ, R73 ;  /* 0x000000ffff517224 */ /* 0x001fe400078e0049 */
[----:B-1----:R-:W-:Y:S01]  /*4950*/  IMAD.MOV.U32 R134, RZ, RZ, R114 ;  /* 0x000000ffff867224 */ /* 0x002fe200078e0072 */
[----:B------:R-:W-:Y:S01]  /*4960*/  MOV R99, R75 ;  /* 0x0000004b00637202 */ /* 0x000fe20000000f00 */
[----:B------:R-:W-:Y:S01]  /*4970*/  IMAD.MOV.U32 R136, RZ, RZ, R116 ;  /* 0x000000ffff887224 */ /* 0x000fe200078e0074 */
[----:B--2---:R-:W-:-:S04]  /*4980*/  LOP3.LUT R8, R12, R14, R21, 0xfe, !PT ;  /* 0x0000000e0c087212 */ /* 0x004fc800078efe15 */
[----:B---3--:R-:W-:-:S04]  /*4990*/  LOP3.LUT R8, R17, R8, R19, 0xfe, !PT ;  /* 0x0000000811087212 */ /* 0x008fc800078efe13 */
[----:B----4-:R-:W-:-:S04]  /*49a0*/  LOP3.LUT R8, R8, R15, RZ, 0xfc, !PT ;  /* 0x0000000f08087212 */ /* 0x010fc800078efcff */
[----:B-----5:R-:W-:-:S13]  /*49b0*/  LOP3.LUT P0, RZ, R8, UR32, R13, 0xfe, !PT ;  /* 0x0000002008ff7c12 */ /* 0x020fda000f80fe0d */
[----:B------:R-:W-:Y:S05]  /*49c0*/  @!P0 BRA `(.L_x_414) ;  /* 0x0000051c00c08947 */ /* 0x000fea0003800000 */
[----:B------:R-:W-:Y:S01]  /*49d0*/  LOP3.LUT R0, R13, UR32, RZ, 0xfc, !PT ;  /* 0x000000200d007c12 */ /* 0x000fe2000f8efcff */
[----:B------:R-:W-:Y:S01]  /*49e0*/  UMOV UR4, 0x1 ;  /* 0x0000000100047882 */ /* 0x000fe20000000000 */
        /* <DEDUP_REMOVED lines=10> */
[----:B------:R-:W-:Y:S01]  /*4a90*/  IMAD.MOV.U32 R77, RZ, RZ, R65 ;  /* 0x000000ffff4d7224 */ /* 0x000fe200078e0041 */
[----:B------:R-:W-:Y:S01]  /*4aa0*/  LOP3.LUT P0, RZ, R14, R0, R21, 0xfe, !PT ;  /* 0x000000000eff7212 */ /* 0x000fe2000780fe15 */
[----:B------:R-:W-:Y:S01]  /*4ab0*/  IMAD.MOV.U32 R9, RZ, RZ, RZ ;  /* 0x000000ffff097224 */ /* 0x000fe200078e00ff */
[----:B------:R-:W-:-:S02]  /*4ac0*/  CS2R R4, SRZ ;  /* 0x0000000000047805 */ /* 0x000fc4000001ff00 */
[----:B------:R-:W-:Y:S01]  /*4ad0*/  CS2R R2, SRZ ;  /* 0x0000000000027805 */ /* 0x000fe2000001ff00 */
[----:B------:R-:W-:-:S08]  /*4ae0*/  IMAD.MOV.U32 R0, RZ, RZ, RZ ;  /* 0x000000ffff007224 */ /* 0x000fd000078e00ff */
[----:B------:R-:W-:Y:S05]  /*4af0*/  @!P0 BRA `(.L_x_415) ;  /* 0x0000051c00708947 */ /* 0x000fea0003800000 */
[----:B------:R-:W-:Y:S01]  /*4b00*/  R2UR UR6, R13 ;  /* 0x000000000d0672ca */ /* 0x000fe200000e0000 */
[----:B------:R-:W-:Y:S01]  /*4b10*/  IMAD.MOV.U32 R11, RZ, RZ, R75 ;  /* 0x000000ffff0b7224 */ /* 0x000fe200078e004b */
        /* <DEDUP_REMOVED lines=9> */
[----:B------:R-:W-:Y:S01]  /*4bb0*/  IMAD.U32 R19, RZ, RZ, UR16 ;  /* 0x00000010ff137e24 */ /* 0x000fe2000f8e00ff */
[----:B------:R-:W-:Y:S01]  /*4bc0*/  R2UR UR29, R14 ;  /* 0x000000000e1d72ca */ /* 0x000fe200000e0000 */
[----:B------:R-:W-:Y:S01]  /*4bd0*/  IMAD.MOV.U32 R14, RZ, RZ, R102 ;  /* 0x000000ffff0e7224 */ /* 0x000fe200078e0066 */
[----:B------:R-:W-:Y:S01]  /*4be0*/  MOV R8, R116 ;  /* 0x0000007400087202 */ /* 0x000fe20000000f00 */
[----:B------:R-:W-:Y:S01]  /*4bf0*/  IMAD.U32 R18, RZ, RZ, UR18 ;  /* 0x00000012ff127e24 */ /* 0x000fe2000f8e00ff */
[----:B------:R-:W-:Y:S01]  /*4c00*/  MOV R12, R112 ;  /* 0x00000070000c7202 */ /* 0x000fe20000000f00 */
        /* <DEDUP_REMOVED lines=14> */
[----:B------:R-:W-:-:S07]  /*4cf0*/  IMAD.U32 R33, RZ, RZ, UR9 ;  /* 0x00000009ff217e24 */ /* 0x000fce000f8e00ff */
.L_x_535:
[----:B------:R-:W-:Y:S01]  /*4d00*/  ULOP3.LUT UR8, UR32, 0x1, URZ, 0xc0, !UPT ;  /* 0x0000000120087892 */ /* 0x000fe2000f8ec0ff */
[----:B------:R-:W-:Y:S01]  /*4d10*/  MOV R42, R0 ;  /* 0x00000000002a7202 */ /* 0x000fe20000000f00 */
[----:B------:R-:W-:Y:S01]  /*4d20*/  IMAD.MOV.U32 R43, RZ, RZ, R3 ;  /* 0x000000ffff2b7224 */ /* 0x000fe200078e0003 */
[----:B------:R-:W-:Y:S01]  /*4d30*/  MOV R46, R4 ;  /* 0x00000004002e7202 */ /* 0x000fe20000000f00 */
        /* <DEDUP_REMOVED lines=49> */
[----:B------:R-:W-:Y:S06]  /*5050*/  BRA.U UP0, `(.L_x_416) ;  /* 0x000003d100a47547 */ /* 0x000fec000b800000 */
[----:B------:R-:W-:Y:S01]  /*5060*/  LOP3.LUT R32, R7, R9, R6, 0xfe, !PT ;  /* 0x0000000907207212 */ /* 0x000fe200078efe06 */
[----:B------:R-:W-:Y:S01]  /*5070*/  UMOV UR4, UR5 ;  /* 0x0000000500047c82 */ /* 0x000fe20008000000 */
        /* <DEDUP_REMOVED lines=82> */
[----:B------:R-:W-:Y:S01]  /*55a0*/  IMAD.MOV.U32 R41, RZ, RZ, R136 ;  /* 0x000000ffff297224 */ /* 0x000fe200078e0088 */
[----:B------:R-:W-:Y:S06]  /*55b0*/  @!P0 BRA `(.L_x_416) ;  /* 0x000003cc004c8947 */ /* 0x000fec0003800000 */
[----:B------:R-:W-:-:S04]  /*55c0*/  IMAD.WIDE.U32 R46, R9, R9, RZ ;  /* 0x00000009092e7225 */ /* 0x000fc800078e00ff */
[----:B------:R-:W-:Y:S01]  /*55d0*/  HFMA2 R55, -RZ, RZ, 0, 0 ;  /* 0x00000000ff377431 */ /* 0x000fe200000001ff */
[----:B------:R-:W0:Y:S01]  /*55e0*/  LDC.64 R82, c[0x3][RZ] ;  /* 0x00c00000ff527b82 */ /* 0x000e220000000a00 */
[----:B------:R-:W-:Y:S01]  /*55f0*/  IMAD.MOV.U32 R35, RZ, RZ, RZ ;  /* 0x000000ffff237224 */ /* 0x000fe200078e00ff */
[----:B------:R-:W-:Y:S01]  /*5600*/  MOV R34, R47 ;  /* 0x0000002f00227202 */ /* 0x000fe20000000f00 */
[----:B------:R-:W-:Y:S02]  /*5610*/  IMAD.MOV.U32 R37, RZ, RZ, RZ ;  /* 0x000000ffff257224 */ /* 0x000fe400078e00ff */
[----:B------:R-:W-:Y:S02]  /*5620*/  IMAD.MOV.U32 R39, RZ, RZ, RZ ;  /* 0x000000ffff277224 */ /* 0x000fe400078e00ff */
[----:B------:R-:W-:Y:S01]  /*5630*/  IMAD.WIDE.U32 R34, R9, R6, R34 ;  /* 0x0000000609227225 */ /* 0x000fe200078e0022 */
[----:B------:R-:W1:Y:S03]  /*5640*/  LDC.64 R84, c[0x3][0x8] ;  /* 0x00c00200ff547b82 */ /* 0x000e660000000a00 */
[----:B------:R-:W-:-:S02]  /*5650*/  IMAD.MOV.U32 R36, RZ, RZ, R35 ;  /* 0x000000ffff247224 */ /* 0x000fc400078e0023 */
[----:B------:R-:W-:Y:S02]  /*5660*/  HFMA2 R35, -RZ, RZ, 0, 0 ;  /* 0x00000000ff237431 */ /* 0x000fe400000001ff */
[C---:B------:R-:W-:Y:S01]  /*5670*/  IMAD.WIDE.U32 R36, R9.reuse, R7, R36 ;  /* 0x0000000709247225 */ /* 0x040fe200078e0024 */
[----:B------:R-:W2:Y:S03]  /*5680*/  LDC.64 R86, c[0x3][0x10] ;  /* 0x00c00400ff567b82 */ /* 0x000ea60000000a00 */
[----:B------:R-:W-:-:S05]  /*5690*/  IMAD.WIDE.U32 R34, R9, R6, R34 ;  /* 0x0000000609227225 */ /* 0x000fca00078e0022 */
[----:B------:R-:W3:Y:S01]  /*56a0*/  LDC.64 R88, c[0x3][0x18] ;  /* 0x00c00600ff587b82 */ /* 0x000ee20000000a00 */
        /* <DEDUP_REMOVED lines=8> */
[----:B------:R-:W-:Y:S01]  /*5730*/  IMAD.MOV.U32 R36, RZ, RZ, R40 ;  /* 0x000000ffff247224 */ /* 0x000fe200078e0028 */
[----:B------:R-:W-:Y:S01]  /*5740*/  MOV R37, RZ ;  /* 0x000000ff00257202 */ /* 0x000fe20000000f00 */
[----:B------:R-:W-:Y:S01]  /*5750*/  IMAD.WIDE.U32 R38, R9, R5, R38 ;  /* 0x0000000509267225 */ /* 0x000fe200078e0026 */
[----:B------:R-:W-:-:S03]  /*5760*/  IADD3.X R43, PT, PT, RZ, RZ, RZ, P0, !PT ;  /* 0x000000ffff2b7210 */ /* 0x000fc600007fe4ff */
        /* <DEDUP_REMOVED lines=11> */
[----:B------:R-:W-:Y:S02]  /*5820*/  IADD3 R44, P0, PT, R38, R41, RZ ;  /* 0x00000029262c7210 */ /* 0x000fe40007f1e0ff */
[----:B------:R-:W-:Y:S01]  /*5830*/  MOV R41, RZ ;  /* 0x000000ff00297202 */ /* 0x000fe20000000f00 */
[----:B------:R-:W-:Y:S01]  /*5840*/  IMAD.MOV.U32 R38, RZ, RZ, R42 ;  /* 0x000000ffff267224 */ /* 0x000fe200078e002a */
[----:B------:R-:W-:Y:S01]  /*5850*/  IADD3 R48, P1, PT, R40, R43, RZ ;  /* 0x0000002b28307210 */ /* 0x000fe20007f3e0ff */
[----:B------:R-:W-:Y:S02]  /*5860*/  IMAD.X R45, RZ, RZ, RZ, P0 ;  /* 0x000000ffff2d7224 */ /* 0x000fe400000e06ff */
[----:B------:R-:W-:Y:S02]  /*5870*/  IMAD.MOV.U32 R40, RZ, RZ, R39 ;  /* 0x000000ffff287224 */ /* 0x000fe400078e0027 */
[----:B------:R-:W-:-:S02]  /*5880*/  IMAD.X R49, RZ, RZ, RZ, P1 ;  /* 0x000000ffff317224 */ /* 0x000fc400008e06ff */
[----:B------:R-:W-:Y:S02]  /*5890*/  IMAD.MOV.U32 R39, RZ, RZ, RZ ;  /* 0x000000ffff277224 */ /* 0x000fe400078e00ff */
        /* <DEDUP_REMOVED lines=8> */
[----:B------:R-:W-:Y:S01]  /*5920*/  IMAD.X R49, RZ, RZ, RZ, P0 ;  /* 0x000000ffff317224 */ /* 0x000fe200000e06ff */
[----:B------:R-:W-:Y:S01]  /*5930*/  IADD3.X R51, PT, PT, RZ, RZ, RZ, P1, !PT ;  /* 0x000000ffff337210 */ /* 0x000fe20000ffe4ff */
[----:B------:R-:W-:Y:S02]  /*5940*/  IMAD.MOV.U32 R41, RZ, RZ, RZ ;  /* 0x000000ffff297224 */ /* 0x000fe400078e00ff */
        /* <DEDUP_REMOVED lines=8> */
[----:B------:R-:W-:Y:S01]  /*59d0*/  IMAD.MOV.U32 R54, RZ, RZ, R48 ;  /* 0x000000ffff367224 */ /* 0x000fe200078e0030 */
        /* <DEDUP_REMOVED lines=14> */
[----:B------:R-:W-:Y:S01]  /*5ac0*/  IADD3.X R55, PT, PT, RZ, RZ, RZ, P3, !PT ;  /* 0x000000ffff377210 */ /* 0x000fe20001ffe4ff */
[----:B------:R-:W-:Y:S02]  /*5ad0*/  IMAD.WIDE.U32 R48, R6, R0, R40 ;  /* 0x0000000006307225 */ /* 0x000fe400078e0028 */
[----:B------:R-:W4:Y:S02]  /*5ae0*/  LDC R40, c[0x3][0xe0] ;  /* 0x00c03800ff287b82 */ /* 0x000f240000000800 */
        /* <DEDUP_REMOVED lines=8> */
[----:B------:R-:W-:Y:S02]  /*5b70*/  HFMA2 R55, -RZ, RZ, 0, 0 ;  /* 0x00000000ff377431 */ /* 0x000fe400000001ff */
[----:B------:R-:W-:-:S04]  /*5b80*/  IMAD.WIDE.U32 R50, R7, R3, R52 ;  /* 0x0000000307327225 */ /* 0x000fc800078e0034 */
[----:B------:R-:W-:Y:S01]  /*5b90*/  IMAD.WIDE.U32 R52, R4, R5, R44 ;  /* 0x0000000504347225 */ /* 0x000fe200078e002c */
[----:B------:R-:W-:Y:S02]  /*5ba0*/  MOV R44, R54 ;  /* 0x00000036002c7202 */ /* 0x000fe40000000f00 */
[----:B------:R-:W-:Y:S01]  /*5bb0*/  IADD3 R48, P0, PT, R49, R51, RZ ;  /* 0x0000003331307210 */ /* 0x000fe20007f1e0ff */
[----:B------:R-:W-:Y:S01]  /*5bc0*/  IMAD.X R57, RZ, RZ, RZ, P2 ;  /* 0x000000ffff397224 */ /* 0x000fe200010e06ff */
[----:B------:R-:W-:Y:S01]  /*5bd0*/  IADD3 R50, P1, PT, R50, R53, RZ ;  /* 0x0000003532327210 */ /* 0x000fe20007f3e0ff */
[----:B------:R-:W-:Y:S01]  /*5be0*/  IMAD.MOV.U32 R45, RZ, RZ, RZ ;  /* 0x000000ffff2d7224 */ /* 0x000fe200078e00ff */
[----:B------:R-:W-:Y:S01]  /*5bf0*/  LOP3.LUT R54, R46, 0xfffffffd, RZ, 0xc0, !PT ;  /* 0xfffffffd2e367812 */ /* 0x000fe200078ec0ff */
[----:B------:R-:W-:-:S04]  /*5c00*/  IMAD.WIDE.U32 R56, R7, R5, R56 ;  /* 0x0000000507387225 */ /* 0x000fc800078e0038 */
[----:B------:R-:W-:Y:S01]  /*5c10*/  IMAD.WIDE.U32 R44, R9, R2, R44 ;  /* 0x00000002092c7225 */ /* 0x000fe200078e002c */
[----:B------:R-:W-:-:S03]  /*5c20*/  IADD3 R52, P2, PT, R52, R57, RZ ;  /* 0x0000003934347210 */ /* 0x000fc60007f5e0ff */
[----:B------:R-:W-:Y:S01]  /*5c30*/  IMAD.X R49, RZ, RZ, RZ, P0 ;  /* 0x000000ffff317224 */ /* 0x000fe200000e06ff */
[----:B------:R-:W-:Y:S01]  /*5c40*/  IADD3 R56, P3, PT, R56, R45, RZ ;  /* 0x0000002d38387210 */ /* 0x000fe20007f7e0ff */
[----:B------:R-:W-:Y:S02]  /*5c50*/  IMAD.X R51, RZ, RZ, RZ, P1 ;  /* 0x000000ffff337224 */ /* 0x000fe400008e06ff */
[----:B----4-:R-:W-:Y:S02]  /*5c60*/  IMAD R46, R46, R40, RZ ;  /* 0x000000282e2e7224 */ /* 0x010fe400078e02ff */
[----:B------:R-:W-:-:S04]  /*5c70*/  IMAD.WIDE.U32 R48, R7, R0, R48 ;  /* 0x0000000007307225 */ /* 0x000fc800078e0030 */
[----:B------:R-:W-:-:S04]  /*5c80*/  IMAD.WIDE.U32 R50, R4, R2, R50 ;  /* 0x0000000204327225 */ /* 0x000fc800078e0032 */
[----:B0-----:R-:W-:Y:S01]  /*5c90*/  IMAD.HI.U32 R55, R46, R82, R54 ;  /* 0x000000522e377227 */ /* 0x001fe200078e0036 */
[----:B------:R-:W-:-:S03]  /*5ca0*/  IADD3 R54, P0, PT, R48, R51, RZ ;  /* 0x0000003330367210 */ /* 0x000fc60007f1e0ff */
[----:B------:R-:W-:Y:S01]  /*5cb0*/  IMAD.X R53, RZ, RZ, RZ, P2 ;  /* 0x000000ffff357224 */ /* 0x000fe200010e06ff */
[----:B------:R-:W-:Y:S01]  /*5cc0*/  IADD3 R60, P1, PT, R34, R55, RZ ;  /* 0x00000037223c7210 */ /* 0x000fe20007f3e0ff */
[----:B------:R-:W-:Y:S02]  /*5cd0*/  IMAD.X R57, RZ, RZ, RZ, P3 ;  /* 0x000000ffff397224 */ /* 0x000fe400018e06ff */
[----:B------:R-:W-:Y:S01]  /*5ce0*/  IMAD.WIDE.U32 R34, R4, R5, R52 ;  /* 0x0000000504227225 */ /* 0x000fe200078e0034 */
[----:B------:R-:W-:-:S03]  /*5cf0*/  IADD3.X R61, PT, PT, RZ, RZ, RZ, P1, !PT ;  /* 0x000000ffff3d7210 */ /* 0x000fc60000ffe4ff */
[----:B------:R-:W-:-:S04]  /*5d00*/  IMAD.WIDE.U32 R52, R6, R2, R56 ;  /* 0x0000000206347225 */ /* 0x000fc800078e0038 */
[----:B------:R-:W-:Y:S01]  /*5d10*/  IMAD.X R55, RZ, RZ, RZ, P0 ;  /* 0x000000ffff377224 */ /* 0x000fe200000e06ff */
[----:B------:R-:W-:Y:S02]  /*5d20*/  IADD3 R58, P0, PT, R50, R35, RZ ;  /* 0x00000023323a7210 */ /* 0x000fe40007f1e0ff */
[----:B------:R-:W-:Y:S01]  /*5d30*/  IADD3 R48, P1, PT, R34, R53, RZ ;  /* 0x0000003522307210 */ /* 0x000fe20007f3e0ff */
[----:B------:R-:W-:Y:S01]  /*5d40*/  IMAD.WIDE.U32 R50, R4, R3, R54 ;  /* 0x0000000304327225 */ /* 0x000fe200078e0036 */
[----:B------:R-:W-:-:S03]  /*5d50*/  MOV R35, RZ ;  /* 0x000000ff00237202 */ /* 0x000fc60000000f00 */
[----:B------:R-:W-:-:S04]  /*5d60*/  IMAD.WIDE.U32 R54, R46, R83, R60 ;  /* 0x000000532e367225 */ /* 0x000fc800078e003c */
[----:B------:R-:W-:Y:S01]  /*5d70*/  IMAD.X R59, RZ, RZ, RZ, P0 ;  /* 0x000000ffff3b7224 */ /* 0x000fe200000e06ff */
[----:B------:R-:W-:Y:S01]  /*5d80*/  IADD3 R56, P0, PT, R49, R51, RZ ;  /* 0x0000003331387210 */ /* 0x000fe20007f1e0ff */
[----:B------:R-:W-:Y:S01]  /*5d90*/  IMAD.X R49, RZ, RZ, RZ, P1 ;  /* 0x000000ffff317224 */ /* 0x000fe200008e06ff */
[----:B------:R-:W-:Y:S01]  /*5da0*/  IADD3 R60, P2, PT, R36, R55, RZ ;  /* 0x00000037243c7210 */ /* 0x000fe20007f5e0ff */
[----:B------:R-:W-:Y:S02]  /*5db0*/  IMAD.MOV.U32 R34, RZ, RZ, R52 ;  /* 0x000000ffff227224 */ /* 0x000fe400078e0034 */
[----:B------:R-:W-:-:S04]  /*5dc0*/  IMAD.WIDE.U32 R36, R5, R5, R58 ;  /* 0x0000000505247225 */ /* 0x000fc800078e003a */
[----:B------:R-:W-:Y:S01]  /*5dd0*/  IMAD.WIDE.U32 R48, R7, R2, R48 ;  /* 0x0000000207307225 */ /* 0x000fe200078e0030 */
[----:B------:R-:W-:-:S03]  /*5de0*/  IADD3 R50, P1, PT, R50, R37, RZ ;  /* 0x0000002532327210 */ /* 0x000fc60007f3e0ff */
[----:B------:R-:W-:Y:S01]  /*5df0*/  IMAD.WIDE.U32 R34, R9, R3, R34 ;  /* 0x0000000309227225 */ /* 0x000fe200078e0022 */
[----:B------:R-:W-:-:S03]  /*5e00*/  IADD3.X R51, PT, PT, RZ, RZ, RZ, P1, !PT ;  /* 0x000000ffff337210 */ /* 0x000fc60000ffe4ff */
[----:B------:R-:W-:Y:S01]  /*5e10*/  IMAD R32, R54, R40, RZ ;  /* 0x0000002836207224 */ /* 0x000fe200078e02ff */
[----:B------:R-:W-:Y:S01]  /*5e20*/  IADD3 R58, P3, PT, R48, R35, RZ ;  /* 0x00000023303a7210 */ /* 0x000fe20007f7e0ff */
[----:B------:R-:W-:Y:S02]  /*5e30*/  IMAD.MOV.U32 R55, RZ, RZ, RZ ;  /* 0x000000ffff377224 */ /* 0x000fe400078e00ff */
[----:B------:R-:W-:Y:S01]  /*5e40*/  IMAD.X R61, RZ, RZ, RZ, P2 ;  /* 0x000000ffff3d7224 */ /* 0x000fe200010e06ff */
[----:B------:R-:W-:Y:S01]  /*5e50*/  IADD3 R52, P2, PT, R36, R49, RZ ;  /* 0x0000003124347210 */ /* 0x000fe20007f5e0ff */
[----:B------:R-:W-:-:S04]  /*5e60*/  IMAD.HI.U32 R35, R32, R82, R54 ;  /* 0x0000005220237227 */ /* 0x000fc800078e0036 */
[----:B-1----:R-:W-:-:S04]  /*5e70*/  IMAD.WIDE.U32 R54, R46, R84, R60 ;  /* 0x000000542e367225 */ /* 0x002fc800078e003c */
[----:B------:R-:W-:Y:S01]  /*5e80*/  IMAD.X R57, RZ, RZ, RZ, P0 ;  /* 0x000000ffff397224 */ /* 0x000fe200000e06ff */
[----:B------:R-:W-:Y:S01]  /*5e90*/  IADD3 R60, P0, PT, R54, R35, RZ ;  /* 0x00000023363c7210 */ /* 0x000fe20007f1e0ff */
[----:B------:R-:W-:Y:S02]  /*5ea0*/  IMAD.X R53, RZ, RZ, RZ, P2 ;  /* 0x000000ffff357224 */ /* 0x000fe400010e06ff */
[----:B------:R-:W-:Y:S01]  /*5eb0*/  IMAD.X R59, RZ, RZ, RZ, P3 ;  /* 0x000000ffff3b7224 */ /* 0x000fe200018e06ff */
[----:B------:R-:W-:Y:S01]  /*5ec0*/  IADD3 R54, P3, PT, R38, R55, RZ ;  /* 0x0000003726367210 */ /* 0x000fe20007f7e0ff */
[----:B------:R-:W-:-:S03]  /*5ed0*/  IMAD.WIDE.U32 R48, R5, R2, R50 ;  /* 0x0000000205307225 */ /* 0x000fc600078e0032 */
        /* <DEDUP_REMOVED lines=21> */
[----:B------:R-:W-:Y:S01]  /*6030*/  IMAD.MOV.U32 R49, RZ, RZ, RZ ;  /* 0x000000ffff317224 */ /* 0x000fe200078e00ff */
[----:B------:R-:W-:Y:S01]  /*6040*/  IADD3 R58, P2, PT, R48, R51, RZ ;  /* 0x00000033303a7210 */ /* 0x000fe20007f5e0ff */
[----:B------:R-:W-:-:S02]  /*6050*/  IMAD.MOV.U32 R48, RZ, RZ, R52 ;  /* 0x000000ffff307224 */ /* 0x000fc400078e0034 */
[----:B------:R-:W-:Y:S01]  /*6060*/  IMAD.X R37, RZ, RZ, RZ, P0 ;  /* 0x000000ffff257224 */ /* 0x000fe200000e06ff */
[----:B------:R-:W-:Y:S01]  /*6070*/  IADD3.X R59, PT, PT, RZ, RZ, RZ, P2, !PT ;  /* 0x000000ffff3b7210 */ /* 0x000fe200017fe4ff */
[----:B------:R-:W-:Y:S02]  /*6080*/  IMAD.X R55, RZ, RZ, RZ, P1 ;  /* 0x000000ffff377224 */ /* 0x000fe400008e06ff */
[----:B------:R-:W-:-:S04]  /*6090*/  IMAD.WIDE.U32 R48, R9, R0, R48 ;  /* 0x0000000009307225 */ /* 0x000fc800078e0030 */
[----:B------:R-:W-:-:S04]  /*60a0*/  IMAD.WIDE.U32 R38, R5, R0, R36 ;  /* 0x0000000005267225 */ /* 0x000fc800078e0024 */
[----:B------:R-:W-:-:S04]  /*60b0*/  IMAD.WIDE.U32 R36, R2, R2, R54 ;  /* 0x0000000202247225 */ /* 0x000fc800078e0036 */
[----:B------:R-:W-:Y:S01]  /*60c0*/  IMAD.WIDE.U32 R52, R4, R3, R58 ;  /* 0x0000000304347225 */ /* 0x000fe200078e003a */
[----:B------:R-:W-:-:S03]  /*60d0*/  IADD3 R58, P2, PT, R50, R49, RZ ;  /* 0x00000031323a7210 */ /* 0x000fc60007f5e0ff */
[----:B------:R-:W-:Y:S01]  /*60e0*/  HFMA2 R49, -RZ, RZ, 0, 0 ;  /* 0x00000000ff317431 */ /* 0x000fe200000001ff */
[----:B------:R-:W-:Y:S01]  /*60f0*/  IADD3 R42, P0, PT, R38, R37, RZ ;  /* 0x00000025262a7210 */ /* 0x000fe20007f1e0ff */
[----:B------:R-:W-:Y:S01]  /*6100*/  IMAD R41, R56, R40, RZ ;  /* 0x0000002838297224 */ /* 0x000fe200078e02ff */
[----:B------:R-:W-:Y:S01]  /*6110*/  IADD3.X R59, PT, PT, RZ, RZ, RZ, P2, !PT ;  /* 0x000000ffff3b7210 */ /* 0x000fe200017fe4ff */
[----:B------:R-:W-:Y:S01]  /*6120*/  IMAD.MOV.U32 R57, RZ, RZ, RZ ;  /* 0x000000ffff397224 */ /* 0x000fe200078e00ff */
[----:B------:R-:W-:Y:S01]  /*6130*/  IADD3 R50, P1, PT, R36, R53, RZ ;  /* 0x0000003524327210 */ /* 0x000fe20007f3e0ff */
[----:B------:R-:W-:Y:S02]  /*6140*/  IMAD.X R61, RZ, RZ, RZ, P3 ;  /* 0x000000ffff3d7224 */ /* 0x000fe400018e06ff */
[----:B------:R-:W-:-:S04]  /*6150*/  IMAD.HI.U32 R35, R41, R82, R56 ;  /* 0x0000005229237227 */ /* 0x000fc800078e0038 */
[----:B------:R-:W-:-:S04]  /*6160*/  IMAD.WIDE.U32 R56, R32, R84, R62 ;  /* 0x0000005420387225 */ /* 0x000fc800078e003e */
[----:B------:R-:W-:Y:S01]  /*6170*/  IMAD.X R43, RZ, RZ, RZ, P0 ;  /* 0x000000ffff2b7224 */ /* 0x000fe200000e06ff */
[----:B------:R-:W-:Y:S01]  /*6180*/  IADD3 R62, P4, PT, R56, R35, RZ ;  /* 0x00000023383e7210 */ /* 0x000fe20007f9e0ff */
[----:B--2---:R-:W-:-:S04]  /*6190*/  IMAD.WIDE.U32 R54, R46, R86, R60 ;  /* 0x000000562e367225 */ /* 0x004fc800078e003c */
        /* <DEDUP_REMOVED lines=18> */
[----:B------:R-:W-:Y:S02]  /*62c0*/  IMAD R37, R44, R40, RZ ;  /* 0x000000282c257224 */ /* 0x000fe400078e02ff */
[----:B------:R-:W-:Y:S01]  /*62d0*/  IMAD.MOV.U32 R45, RZ, RZ, RZ ;  /* 0x000000ffff2d7224 */ /* 0x000fe200078e00ff */
[----:B------:R-:W-:Y:S01]  /*62e0*/  IADD3.X R61, PT, PT, RZ, RZ, RZ, P4, !PT ;  /* 0x000000ffff3d7210 */ /* 0x000fe200027fe4ff */
[----:B------:R-:W-:-:S04]  /*62f0*/  IMAD.WIDE.U32 R52, R46, R87, R52 ;  /* 0x000000572e347225 */ /* 0x000fc800078e0034 */
[----:B------:R-:W-:Y:S01]  /*6300*/  IMAD.X R55, RZ, RZ, RZ, P0 ;  /* 0x000000ffff377224 */ /* 0x000fe200000e06ff */
[----:B------:R-:W-:Y:S01]  /*6310*/  IADD3 R62, P3, PT, R52, R43, RZ ;  /* 0x0000002b343e7210 */ /* 0x000fe20007f7e0ff */
[----:B------:R-:W-:Y:S02]  /*6320*/  IMAD.X R57, RZ, RZ, RZ, P1 ;  /* 0x000000ffff397224 */ /* 0x000fe400008e06ff */
[----:B------:R-:W-:Y:S01]  /*6330*/  IMAD.HI.U32 R69, R37, R82, R44 ;  /* 0x0000005225457227 */ /* 0x000fe200078e002c */
[----:B------:R-:W-:-:S03]  /*6340*/  IADD3.X R63, PT, PT, RZ, RZ, RZ, P3, !PT ;  /* 0x000000ffff3f7210 */ /* 0x000fc60001ffe4ff */
[----:B------:R-:W-:Y:S02]  /*6350*/  IMAD.X R59, RZ, RZ, RZ, P2 ;  /* 0x000000ffff3b7224 */ /* 0x000fe400010e06ff */
[----:B------:R-:W-:-:S04]  /*6360*/  IMAD.WIDE.U32 R44, R2, R0, R54 ;  /* 0x00000000022c7225 */ /* 0x000fc800078e0036 */
[----:B------:R-:W-:-:S04]  /*6370*/  IMAD.WIDE.U32 R50, R2, R3, R56 ;  /* 0x0000000302327225 */ /* 0x000fc800078e0038 */
        /* <DEDUP_REMOVED lines=12> */
[----:B---3--:R-:W-:-:S04]  /*6440*/  IMAD.WIDE.U32 R52, R46, R88, R60 ;  /* 0x000000582e347225 */ /* 0x008fc800078e003c */
        /* <DEDUP_REMOVED lines=8> */
[----:B------:R-:W-:-:S04]  /*64d0*/  IMAD.WIDE.U32 R56, R41, R85, R56 ;  /* 0x0000005529387225 */ /* 0x000fc800078e0038 */
[----:B------:R-:W-:Y:S02]  /*64e0*/  IMAD.X R45, RZ, RZ, RZ, P3 ;  /* 0x000000ffff2d7224 */ /* 0x000fe400018e06ff */
[----:B------:R-:W-:Y:S02]  /*64f0*/  IMAD R35, R58, R40, RZ ;  /* 0x000000283a237224 */ /* 0x000fe400078e02ff */
[----:B------:R-:W-:Y:S02]  /*6500*/  IMAD.X R51, RZ, RZ, RZ, P2 ;  /* 0x000000ffff337224 */ /* 0x000fe400010e06ff */
[----:B------:R-:W-:Y:S01]  /*6510*/  IMAD.MOV.U32 R48, RZ, RZ, R58 ;  /* 0x000000ffff307224 */ /* 0x000fe200078e003a */
[----:B------:R-:W-:Y:S01]  /*6520*/  IADD3 R58, P2, PT, R56, R59, RZ ;  /* 0x0000003b383a7210 */ /* 0x000fe20007f5e0ff */
[----:B------:R-:W-:Y:S02]  /*6530*/  IMAD.X R55, RZ, RZ, RZ, P0 ;  /* 0x000000ffff377224 */ /* 0x000fe400000e06ff */
[----:B------:R-:W-:Y:S01]  /*6540*/  IMAD.WIDE.U32 R44, R32, R87, R44 ;  /* 0x00000057202c7225 */ /* 0x000fe200078e002c */
[----:B------:R-:W-:-:S03]  /*6550*/  IADD3.X R59, PT, PT, RZ, RZ, RZ, P2, !PT ;  /* 0x000000ffff3b7210 */ /* 0x000fc600017fe4ff */
[----:B------:R-:W-:-:S04]  /*6560*/  IMAD.HI.U32 R39, R35, R82, R48 ;  /* 0x0000005223277227 */ /* 0x000fc800078e0030 */
[----:B------:R-:W-:Y:S01]  /*6570*/  IMAD.WIDE.U32 R48, R3, R0, R54 ;  /* 0x0000000003307225 */ /* 0x000fe200078e0036 */
[----:B------:R-:W-:-:S03]  /*6580*/  IADD3 R54, P2, PT, R44, R57, RZ ;  /* 0x000000392c367210 */ /* 0x000fc60007f5e0ff */
[----:B------:R-:W-:-:S04]  /*6590*/  IMAD.WIDE.U32 R50, R46, R89, R50 ;  /* 0x000000592e327225 */ /* 0x000fc800078e0032 */
        /* <DEDUP_REMOVED lines=17> */
[----:B------:R-:W-:-:S02]  /*66b0*/  IADD3 R50, P2, PT, R52, R55, RZ ;  /* 0x0000003734327210 */ /* 0x000fc40007f5e0ff */
[----:B------:R-:W-:Y:S01]  /*66c0*/  IADD3.X R39, PT, PT, RZ, RZ, RZ, P0, !PT ;  /* 0x000000ffff277210 */ /* 0x000fe200007fe4ff */
[----:B------:R-:W-:Y:S01]  /*66d0*/  IMAD.WIDE.U32 R54, R35, R83, R58 ;  /* 0x0000005323367225 */ /* 0x000fe200078e003a */
[----:B------:R-:W-:-:S03]  /*66e0*/  IADD3 R36, P3, PT, R49, R45, RZ ;  /* 0x0000002d31247210 */ /* 0x000fc60007f7e0ff */
        /* <DEDUP_REMOVED lines=8> */
[----:B------:R-:W-:Y:S01]  /*6770*/  IMAD R32, R54, R40, RZ ;  /* 0x0000002836207224 */ /* 0x000fe200078e02ff */
[----:B------:R-:W-:Y:S01]  /*6780*/  IADD3 R52, P4, PT, R50, R53, RZ ;  /* 0x0000003532347210 */ /* 0x000fe20007f9e0ff */
[----:B------:R-:W-:Y:S01]  /*6790*/  IMAD.MOV.U32 R55, RZ, RZ, RZ ;  /* 0x000000ffff377224 */ /* 0x000fe200078e00ff */
[----:B------:R-:W-:Y:S01]  /*67a0*/  IADD3 R38, P2, PT, R48, R51, RZ ;  /* 0x0000003330267210 */ /* 0x000fe20007f5e0ff */
[----:B------:R-:W-:Y:S01]  /*67b0*/  IMAD.WIDE.U32 R50, R35, R84, R56 ;  /* 0x0000005423327225 */ /* 0x000fe200078e0038 */
[----:B------:R-:W-:Y:S02]  /*67c0*/  IADD3 R49, P1, PT, R49, R39, RZ ;  /* 0x0000002731317210 */ /* 0x000fe40007f3e0ff */
[----:B------:R-:W-:Y:S01]  /*67d0*/  IADD3.X R39, PT, PT, RZ, RZ, RZ, P2, !PT ;  /* 0x000000ffff277210 */ /* 0x000fe200017fe4ff */
[----:B------:R-:W-:-:S04]  /*67e0*/  IMAD.HI.U32 R55, R32, R82, R54 ;  /* 0x0000005220377227 */ /* 0x000fc800078e0036 */
[----:B------:R-:W-:Y:S01]  /*67f0*/  IMAD.X R43, RZ, RZ, RZ, P0 ;  /* 0x000000ffff2b7224 */ /* 0x000fe200000e06ff */
        /* <DEDUP_REMOVED lines=8> */
[----:B------:R-:W-:Y:S01]  /*6880*/  IMAD.X R57, RZ, RZ, RZ, P2 ;  /* 0x000000ffff397224 */ /* 0x000fe200010e06ff */
[----:B------:R-:W-:Y:S02]  /*6890*/  IADD3 R48, P2, PT, R39, R49, RZ ;  /* 0x0000003127307210 */ /* 0x000fe40007f5e0ff */
[----:B------:R-:W-:Y:S02]  /*68a0*/  IADD3 R52, P4, PT, R38, R43, RZ ;  /* 0x0000002b26347210 */ /* 0x000fe40007f9e0ff */
[----:B------:R-:W-:Y:S01]  /*68b0*/  IADD3 R54, P5, PT, R42, R51, RZ ;  /* 0x000000332a367210 */ /* 0x000fe20007fbe0ff */
[----:B------:R-:W-:Y:S01]  /*68c0*/  IMAD.X R49, RZ, RZ, RZ, P2 ;  /* 0x000000ffff317224 */ /* 0x000fe200010e06ff */
[----:B------:R-:W-:Y:S01]  /*68d0*/  IADD3 R58, P0, PT, R34, R47, RZ ;  /* 0x0000002f223a7210 */ /* 0x000fe20007f1e0ff */
[----:B------:R-:W-:Y:S02]  /*68e0*/  IMAD.X R53, RZ, RZ, RZ, P4 ;  /* 0x000000ffff357224 */ /* 0x000fe400020e06ff */
[----:B------:R-:W-:-:S04]  /*68f0*/  IMAD.WIDE.U32 R50, R32, R83, R56 ;  /* 0x0000005320327225 */ /* 0x000fc800078e0038 */
[----:B------:R-:W-:Y:S02]  /*6900*/  IMAD.X R55, RZ, RZ, RZ, P5 ;  /* 0x000000ffff377224 */ /* 0x000fe400028e06ff */
[----:B------:R-:W-:Y:S01]  /*6910*/  IMAD.WIDE.U32 R38, R41, R89, R48 ;  /* 0x0000005929267225 */ /* 0x000fe200078e0030 */
[----:B------:R-:W-:-:S03]  /*6920*/  IADD3.X R41, PT, PT, RZ, RZ, RZ, P1, !PT ;  /* 0x000000ffff297210 */ /* 0x000fc60000ffe4ff */
[----:B------:R-:W-:-:S04]  /*6930*/  IMAD.WIDE.U32 R42, R37, R87, R52 ;  /* 0x00000057252a7225 */ /* 0x000fc800078e0034 */
[----:B------:R-:W-:Y:S02]  /*6940*/  IMAD R34, R50, R40, RZ ;  /* 0x0000002832227224 */ /* 0x000fe400078e02ff */
[----:B------:R-:W-:Y:S01]  /*6950*/  IMAD.WIDE.U32 R48, R35, R85, R54 ;  /* 0x0000005523307225 */ /* 0x000fe200078e0036 */
[----:B------:R-:W-:-:S03]  /*6960*/  IADD3 R54, P2, PT, R41, R58, RZ ;  /* 0x0000003a29367210 */ /* 0x000fc60007f5e0ff */
[----:B------:R-:W-:Y:S01]  /*6970*/  IMAD.MOV.U32 R52, RZ, RZ, R50 ;  /* 0x000000ffff347224 */ /* 0x000fe200078e0032 */
[----:B------:R-:W-:Y:S01]  /*6980*/  IADD3 R50, P4, PT, R38, R43, RZ ;  /* 0x0000002b26327210 */ /* 0x000fe20007f9e0ff */
[----:B------:R-:W-:Y:S01]  /*6990*/  IMAD.MOV.U32 R53, RZ, RZ, RZ ;  /* 0x000000ffff357224 */ /* 0x000fe200078e00ff */
[----:B------:R-:W-:Y:S01]  /*69a0*/  IADD3 R42, P1, PT, R42, R49, RZ ;  /* 0x000000312a2a7210 */ /* 0x000fe20007f3e0ff */
[----:B------:R-:W-:Y:S02]  /*69b0*/  IMAD.X R41, RZ, RZ, RZ, P0 ;  /* 0x000000ffff297224 */ /* 0x000fe400000e06ff */
[----:B------:R-:W-:Y:S01]  /*69c0*/  IMAD.HI.U32 R55, R34, R82, R52 ;  /* 0x0000005222377227 */ /* 0x000fe200078e0034 */
        /* <DEDUP_REMOVED lines=36> */
[----:B------:R-:W-:-:S02]  /*6c10*/  IMAD R41, R48, R40, RZ ;  /* 0x0000002830297224 */ /* 0x000fc400078e02ff */
[----:B------:R-:W-:-:S04]  /*6c20*/  IMAD.WIDE.U32 R38, R35, R88, R44 ;  /* 0x0000005823267225 */ /* 0x000fc800078e002c */
[----:B------:R-:W-:Y:S01]  /*6c30*/  IMAD.MOV.U32 R49, RZ, RZ, RZ ;  /* 0x000000ffff317224 */ /* 0x000fe200078e00ff */
[----:B------:R-:W-:Y:S01]  /*6c40*/  IADD3 R46, P2, PT, R39, R47, RZ ;  /* 0x0000002f272e7210 */ /* 0x000fe20007f5e0ff */
[----:B------:R-:W-:-:S03]  /*6c50*/  IMAD.WIDE.U32 R42, R32, R86, R42 ;  /* 0x00000056202a7225 */ /* 0x000fc600078e002a */
[----:B------:R-:W-:Y:S01]  /*6c60*/  IADD3.X R47, PT, PT, RZ, RZ, RZ, P2, !PT ;  /* 0x000000ffff2f7210 */ /* 0x000fe200017fe4ff */
[----:B------:R-:W-:Y:S01]  /*6c70*/  IMAD.X R51, RZ, RZ, RZ, P5 ;  /* 0x000000ffff337224 */ /* 0x000fe200028e06ff */
[----:B------:R-:W-:Y:S01]  /*6c80*/  IADD3 R54, P2, PT, R54, R53, RZ ;  /* 0x0000003536367210 */ /* 0x000fe20007f5e0ff */
[----:B------:R-:W-:Y:S01]  /*6c90*/  IMAD.HI.U32 R37, R41, R82, R48 ;  /* 0x0000005229257227 */ /* 0x000fe200078e0030 */
[----:B------:R-:W-:-:S03]  /*6ca0*/  IADD3 R48, P5, PT, R38, R43, RZ ;  /* 0x0000002b26307210 */ /* 0x000fc60007fbe0ff */
[----:B------:R-:W-:-:S04]  /*6cb0*/  IMAD.WIDE.U32 R44, R34, R84, R50 ;  /* 0x00000054222c7225 */ /* 0x000fc800078e0032 */
[----:B------:R-:W-:Y:S01]  /*6cc0*/  IMAD.X R49, RZ, RZ, RZ, P5 ;  /* 0x000000ffff317224 */ /* 0x000fe200028e06ff */
[----:B------:R-:W-:Y:S01]  /*6cd0*/  IADD3 R50, P6, PT, R42, R45, RZ ;  /* 0x0000002d2a327210 */ /* 0x000fe20007fde0ff */
[----:B------:R-:W-:Y:S01]  /*6ce0*/  IMAD.WIDE.U32 R38, R35, R89, R46 ;  /* 0x0000005923267225 */ /* 0x000fe200078e002e */
[----:B------:R-:W-:-:S03]  /*6cf0*/  IADD3 R44, P5, PT, R44, R37, RZ ;  /* 0x000000252c2c7210 */ /* 0x000fc60007fbe0ff */
[----:B------:R-:W-:Y:S01]  /*6d00*/  IMAD.WIDE.U32 R42, R32, R87, R48 ;  /* 0x00000057202a7225 */ /* 0x000fe200078e0030 */
[----:B------:R-:W-:-:S03]  /*6d10*/  IADD3.X R45, PT, PT, RZ, RZ, RZ, P5, !PT ;  /* 0x000000ffff2d7210 */ /* 0x000fc60002ffe4ff */
        /* <DEDUP_REMOVED lines=41> */
[----:B------:R-:W-:-:S02]  /*6fb0*/  IADD3.X R42, PT, PT, RZ, RZ, RZ, P4, !PT ;  /* 0x000000ffff2a7210 */ /* 0x000fc400027fe4ff */
[----:B------:R-:W-:Y:S01]  /*6fc0*/  IADD3 R35, P2, PT, R47, R35, RZ ;  /* 0x000000232f237210 */ /* 0x000fe20007f5e0ff */
[----:B------:R-:W-:Y:S01]  /*6fd0*/  IMAD.WIDE.U32 R46, R34, R88, R50 ;  /* 0x00000058222e7225 */ /* 0x000fe200078e0032 */
[----:B------:R-:W-:Y:S02]  /*6fe0*/  IADD3 R32, P1, PT, R32, R45, RZ ;  /* 0x0000002d20207210 */ /* 0x000fe40007f3e0ff */
[----:B------:R-:W-:Y:S01]  /*6ff0*/  IADD3.X R45, PT, PT, RZ, RZ, RZ, P0, !PT ;  /* 0x000000ffff2d7210 */ /* 0x000fe200007fe4ff */
[----:B------:R-:W-:Y:S01]  /*7000*/  IMAD.WIDE.U32 R50, R41, R86, R48 ;  /* 0x0000005629327225 */ /* 0x000fe200078e0030 */
[----:B------:R-:W-:-:S04]  /*7010*/  IADD3 R48, P6, PT, R47, R35, RZ ;  /* 0x000000232f307210 */ /* 0x000fc80007fde0ff */
[----:B------:R-:W-:Y:S01]  /*7020*/  IADD3 R52, P0, PT, R46, R51, RZ ;  /* 0x000000332e347210 */ /* 0x000fe20007f1e0ff */
[----:B------:R-:W-:-:S04]  /*7030*/  IMAD.X R49, RZ, RZ, RZ, P6 ;  /* 0x000000ffff317224 */ /* 0x000fc800030e06ff */
        /* <DEDUP_REMOVED lines=12> */
[----:B------:R-:W-:Y:S02]  /*7100*/  IADD3 R43, PT, PT, R42, R43, R53 ;  /* 0x0000002b2a2b7210 */ /* 0x000fe40007ffe035 */
[----:B------:R-:W-:Y:S01]  /*7110*/  IADD3 R47, P4, PT, R47, R45, RZ ;  /* 0x0000002d2f2f7210 */ /* 0x000fe20007f9e0ff */
[----:B------:R-:W-:Y:S01]  /*7120*/  IMAD.WIDE.U32 R52, R41, R88, R48 ;  /* 0x0000005829347225 */ /* 0x000fe200078e0030 */
[----:B------:R-:W-:-:S03]  /*7130*/  IADD3.X R32, PT, PT, RZ, RZ, RZ, P0, !PT ;  /* 0x000000ffff207210 */ /* 0x000fc600007fe4ff */
[----:B------:R-:W-:Y:S01]  /*7140*/  IMAD.X R45, RZ, RZ, RZ, P1 ;  /* 0x000000ffff2d7224 */ /* 0x000fe200008e06ff */
[----:B------:R-:W-:Y:S01]  /*7150*/  IADD3 R42, P0, PT, R53, R47, RZ ;  /* 0x0000002f352a7210 */ /* 0x000fe20007f1e0ff */
[----:B------:R-:W-:Y:S01]  /*7160*/  IMAD.MOV.U32 R48, RZ, RZ, R52 ;  /* 0x000000ffff307224 */ /* 0x000fe200078e0034 */
[----:B------:R-:W-:Y:S02]  /*7170*/  MOV R47, R34 ;  /* 0x00000022002f7202 */ /* 0x000fe40000000f00 */
[----:B------:R-:W-:Y:S01]  /*7180*/  IADD3 R32, PT, PT, R32, R43, R45 ;  /* 0x0000002b20207210 */ /* 0x000fe20007ffe02d */
[----:B------:R-:W-:Y:S01]  /*7190*/  IMAD.X R45, RZ, RZ, RZ, P2 ;  /* 0x000000ffff2d7224 */ /* 0x000fe200010e06ff */
[----:B------:R-:W-:-:S04]  /*71a0*/  IADD3.X R43, PT, PT, RZ, RZ, RZ, P0, !PT ;  /* 0x000000ffff2b7210 */ /* 0x000fc800007fe4ff */
[----:B------:R-:W-:Y:S01]  /*71b0*/  IADD3 R45, PT, PT, R45, R32, R46 ;  /* 0x000000202d2d7210 */ /* 0x000fe20007ffe02e */
[----:B------:R-:W-:-:S04]  /*71c0*/  IMAD.WIDE.U32 R54, R41, R89, R42 ;  /* 0x0000005929367225 */ /* 0x000fc800078e002a */
[----:B------:R-:W-:Y:S02]  /*71d0*/  IMAD.X R42, RZ, RZ, RZ, P4 ;  /* 0x000000ffff2a7224 */ /* 0x000fe400020e06ff */
[----:B------:R-:W-:Y:S01]  /*71e0*/  IMAD.MOV.U32 R43, RZ, RZ, R44 ;  /* 0x000000ffff2b7224 */ /* 0x000fe200078e002c */
[----:B------:R-:W-:Y:S01]  /*71f0*/  MOV R44, R38 ;  /* 0x00000026002c7202 */ /* 0x000fe20000000f00 */
        /* <DEDUP_REMOVED lines=31> */
.L_x_417:
        /* <DEDUP_REMOVED lines=23> */
.L_x_418:
[----:B------:R-:W-:Y:S01]  /*7560*/  IMAD.WIDE.U32 R34, R8, R8, RZ ;  /* 0x0000000808227225 */ /* 0x000fe200078e00ff */
[----:B------:R-:W-:-:S03]  /*7570*/  CS2R R50, SRZ ;  /* 0x0000000000327805 */ /* 0x000fc6000001ff00 */
        /* <DEDUP_REMOVED lines=22> */
[----:B------:R-:W-:-:S03]  /*76e0*/  IADD3 R52, P0, PT, R34, R37, RZ ;  /* 0x0000002522347210 */ /* 0x000fc60007f1e0ff */
[----:B------:R-:W-:Y:S01]  /*76f0*/  IMAD.MOV.U32 R38, RZ, RZ, R36 ;  /* 0x000000ffff267224 */ /* 0x000fe200078e0024 */
[----:B------:R-:W-:Y:S01]  /*7700*/  IADD3.X R53, PT, PT, RZ, RZ, RZ, P0, !PT ;  /* 0x000000ffff357210 */ /* 0x000fe200007fe4ff */
[----:B------:R-:W-:Y:S01]  /*7710*/  IMAD.MOV.U32 R39, RZ, RZ, RZ ;  /* 0x000000ffff277224 */ /* 0x000fe200078e00ff */
[----:B------:R-:W-:Y:S01]  /*7720*/  IADD3 R41, PT, PT, R51, R55, RZ ;  /* 0x0000003733297210 */ /* 0x000fe20007ffe0ff */
[----:B------:R-:W-:Y:S02]  /*7730*/  IMAD.MOV.U32 R34, RZ, RZ, R35 ;  /* 0x000000ffff227224 */ /* 0x000fe400078e0023 */
[----:B------:R-:W-:Y:S02]  /*7740*/  IMAD.MOV.U32 R35, RZ, RZ, RZ ;  /* 0x000000ffff237224 */ /* 0x000fe400078e00ff */
[----:B------:R-:W-:Y:S02]  /*7750*/  IMAD R93, R54, R40, RZ ;  /* 0x00000028365d7224 */ /* 0x000fe400078e02ff */
[----:B------:R-:W-:-:S04]  /*7760*/  IMAD.WIDE.U32 R38, R10, R8, R38 ;  /* 0x000000080a267225 */ /* 0x000fc800078e0026 */
[----:B------:R-:W-:Y:S02]  /*7770*/  IMAD.MOV.U32 R55, RZ, RZ, RZ ;  /* 0x000000ffff377224 */ /* 0x000fe400078e00ff */
[----:B------:R-:W-:Y:S01]  /*7780*/  IMAD.WIDE.U32 R36, R10, R11, R52 ;  /* 0x0000000b0a247225 */ /* 0x000fe200078e0034 */
[----:B------:R-:W-:-:S03]  /*7790*/  CS2R R52, SRZ ;  /* 0x0000000000347805 */ /* 0x000fc6000001ff00 */
[----:B------:R-:W-:-:S04]  /*77a0*/  IMAD.WIDE.U32 R34, R12, R8, R34 ;  /* 0x000000080c227225 */ /* 0x000fc800078e0022 */
[----:B------:R-:W-:Y:S01]  /*77b0*/  IMAD.HI.U32 R61, R93, R82, R54 ;  /* 0x000000525d3d7227 */ /* 0x000fe200078e0036 */
[----:B------:R-:W-:Y:S02]  /*77c0*/  IADD3 R54, P2, PT, R38, R41, RZ ;  /* 0x0000002926367210 */ /* 0x000fe40007f5e0ff */
[----:B------:R-:W-:Y:S01]  /*77d0*/  IADD3 R38, P1, PT, R36, R39, RZ ;  /* 0x0000002724267210 */ /* 0x000fe20007f3e0ff */
[----:B------:R-:W-:Y:S01]  /*77e0*/  IMAD.IADD R61, R50, 0x1, R61 ;  /* 0x00000001323d7824 */ /* 0x000fe200078e023d */
[----:B------:R-:W-:Y:S01]  /*77f0*/  IADD3 R36, P0, PT, R34, R37, RZ ;  /* 0x0000002522247210 */ /* 0x000fe20007f1e0ff */
[----:B------:R-:W-:Y:S02]  /*7800*/  IMAD.MOV.U32 R34, RZ, RZ, R35 ;  /* 0x000000ffff227224 */ /* 0x000fe400078e0023 */
[----:B------:R-:W-:Y:S02]  /*7810*/  HFMA2 R35, -RZ, RZ, 0, 0 ;  /* 0x00000000ff237431 */ /* 0x000fe400000001ff */
        /* <DEDUP_REMOVED lines=8> */
[----:B------:R-:W-:Y:S02]  /*78a0*/  IADD3 R36, P1, PT, R36, R39, RZ ;  /* 0x0000002724247210 */ /* 0x000fe40007f3e0ff */
[----:B------:R-:W-:Y:S01]  /*78b0*/  MOV R54, R38 ;  /* 0x0000002600367202 */ /* 0x000fe20000000f00 */
[----:B------:R-:W-:Y:S01]  /*78c0*/  IMAD.IADD R59, R52, 0x1, R55 ;  /* 0x00000001343b7824 */ /* 0x000fe200078e0237 */
[----:B------:R-:W-:Y:S01]  /*78d0*/  IADD3 R56, P0, PT, R34, R37, RZ ;  /* 0x0000002522387210 */ /* 0x000fe20007f1e0ff */
[----:B------:R-:W-:Y:S01]  /*78e0*/  IMAD.MOV.U32 R55, RZ, RZ, RZ ;  /* 0x000000ffff377224 */ /* 0x000fe200078e00ff */
[----:B------:R-:W-:Y:S01]  /*78f0*/  IADD3.X R37, PT, PT, RZ, RZ, RZ, P1, !PT ;  /* 0x000000ffff257210 */ /* 0x000fe20000ffe4ff */
[----:B------:R-:W-:Y:S01]  /*7900*/  IMAD.X R61, RZ, RZ, RZ, P2 ;  /* 0x000000ffff3d7224 */ /* 0x000fe200010e06ff */
[----:B------:R-:W-:Y:S01]  /*7910*/  MOV R34, R35 ;  /* 0x0000002300227202 */ /* 0x000fe20000000f00 */
[----:B------:R-:W-:-:S04]  /*7920*/  IMAD.WIDE.U32 R54, R13, R8, R54 ;  /* 0x000000080d367225 */ /* 0x000fc800078e0036 */
[----:B------:R-:W-:-:S04]  /*7930*/  IMAD.WIDE.U32 R60, R93, R83, R60 ;  /* 0x000000535d3c7225 */ /* 0x000fc800078e003c */
[----:B------:R-:W-:Y:S02]  /*7940*/  IMAD.MOV.U32 R35, RZ, RZ, RZ ;  /* 0x000000ffff237224 */ /* 0x000fe400078e00ff */
[----:B------:R-:W-:Y:S01]  /*7950*/  IMAD.X R57, RZ, RZ, RZ, P0 ;  /* 0x000000ffff397224 */ /* 0x000fe200000e06ff */
[----:B------:R-:W-:Y:S01]  /*7960*/  IADD3 R58, P0, PT, R54, R59, RZ ;  /* 0x0000003b363a7210 */ /* 0x000fe20007f1e0ff */
[----:B------:R-:W-:-:S03]  /*7970*/  IMAD.WIDE.U32 R38, R10, R10, R36 ;  /* 0x0000000a0a267225 */ /* 0x000fc600078e0024 */
[----:B------:R-:W-:Y:S01]  /*7980*/  IADD3.X R59, PT, PT, RZ, RZ, RZ, P0, !PT ;  /* 0x000000ffff3b7210 */ /* 0x000fe200007fe4ff */
[----:B------:R-:W-:Y:S01]  /*7990*/  IMAD.IADD R41, R51, 0x1, R61 ;  /* 0x0000000133297824 */ /* 0x000fe200078e023d */
[----:B------:R-:W-:Y:S01]  /*79a0*/  IADD3 R54, P2, PT, R38, R55, RZ ;  /* 0x0000003726367210 */ /* 0x000fe20007f5e0ff */
[----:B------:R-:W-:-:S04]  /*79b0*/  IMAD.WIDE.U32 R34, R14, R8, R34 ;  /* 0x000000080e227225 */ /* 0x000fc800078e0022 */
[----:B------:R-:W-:Y:S02]  /*79c0*/  IMAD R91, R60, R40, RZ ;  /* 0x000000283c5b7224 */ /* 0x000fe400078e02ff */
[----:B------:R-:W-:-:S04]  /*79d0*/  IMAD.WIDE.U32 R36, R12, R11, R56 ;  /* 0x0000000b0c247225 */ /* 0x000fc800078e0038 */
[----:B------:R-:W-:Y:S01]  /*79e0*/  IMAD.MOV.U32 R61, RZ, RZ, RZ ;  /* 0x000000ffff3d7224 */ /* 0x000fe200078e00ff */
[----:B------:R-:W-:Y:S01]  /*79f0*/  IADD3 R36, P1, PT, R36, R39, RZ ;  /* 0x0000002724247210 */ /* 0x000fe20007f3e0ff */
[----:B------:R-:W-:Y:S02]  /*7a00*/  IMAD.X R55, RZ, RZ, RZ, P2 ;  /* 0x000000ffff377224 */ /* 0x000fe400010e06ff */
[----:B------:R-:W-:Y:S01]  /*7a10*/  IMAD.HI.U32 R57, R91, R82, R60 ;  /* 0x000000525b397227 */ /* 0x000fe200078e003c */
[----:B------:R-:W-:-:S03]  /*7a20*/  IADD3 R60, P0, PT, R34, R37, RZ ;  /* 0x00000025223c7210 */ /* 0x000fc60007f1e0ff */
[----:B------:R-:W-:Y:S01]  /*7a30*/  IMAD.WIDE.U32 R38, R69, R85, R58 ;  /* 0x0000005545267225 */ /* 0x000fe200078e003a */
[----:B------:R-:W-:-:S03]  /*7a40*/  IADD3.X R61, PT, PT, RZ, RZ, RZ, P0, !PT ;  /* 0x000000ffff3d7210 */ /* 0x000fc600007fe4ff */
[----:B------:R-:W-:Y:S01]  /*7a50*/  IMAD.MOV.U32 R34, RZ, RZ, R35 ;  /* 0x000000ffff227224 */ /* 0x000fe200078e0023 */
[----:B------:R-:W-:Y:S01]  /*7a60*/  IADD3 R38, P0, PT, R41, R38, RZ ;  /* 0x0000002629267210 */ /* 0x000fe20007f1e0ff */
[----:B------:R-:W-:Y:S01]  /*7a70*/  IMAD.MOV.U32 R35, RZ, RZ, RZ ;  /* 0x000000ffff237224 */ /* 0x000fe200078e00ff */
[----:B------:R-:W-:Y:S01]  /*7a80*/  IADD3 R71, PT, PT, R53, R39, RZ ;  /* 0x0000002735477210 */ /* 0x000fe20007ffe0ff */
[----:B------:R-:W-:-:S04]  /*7a90*/  IMAD.WIDE.U32 R54, R13, R11, R54 ;  /* 0x0000000b0d367225 */ /* 0x000fc800078e0036 */
[----:B------:R-:W-:Y:S01]  /*7aa0*/  IMAD.X R37, RZ, RZ, RZ, P1 ;  /* 0x000000ffff257224 */ /* 0x000fe200008e06ff */
[----:B------:R-:W-:Y:S01]  /*7ab0*/  MOV R58, R54 ;  /* 0x00000036003a7202 */ /* 0x000fe20000000f00 */
[----:B------:R-:W-:-:S04]  /*7ac0*/  IMAD.WIDE.U32 R34, R17, R8, R34 ;  /* 0x0000000811227225 */ /* 0x000fc800078e0022 */
[----:B------:R-:W-:-:S04]  /*7ad0*/  IMAD.WIDE.U32 R60, R15, R11, R60 ;  /* 0x0000000b0f3c7225 */ /* 0x000fc800078e003c */
[----:B------:R-:W-:-:S04]  /*7ae0*/  IMAD.WIDE.U32 R36, R13, R10, R36 ;  /* 0x0000000a0d247225 */ /* 0x000fc800078e0024 */
[----:B------:R-:W-:Y:S01]  /*7af0*/  IMAD.MOV.U32 R59, RZ, RZ, RZ ;  /* 0x000000ffff3b7224 */ /* 0x000fe200078e00ff */
[----:B------:R-:W-:Y:S01]  /*7b00*/  IADD3 R36, P2, PT, R36, R55, RZ ;  /* 0x0000003724247210 */ /* 0x000fe20007f5e0ff */
[----:B------:R-:W-:Y:S01]  /*7b10*/  IMAD.X R39, RZ, RZ, RZ, P0 ;  /* 0x000000ffff277224 */ /* 0x000fe200000e06ff */
[----:B------:R-:W-:Y:S01]  /*7b20*/  IADD3 R56, P0, PT, R34, R61, RZ ;  /* 0x0000003d22387210 */ /* 0x000fe20007f1e0ff */
[----:B------:R-:W-:Y:S01]  /*7b30*/  IMAD.WIDE.U32 R58, R12, R8, R58 ;  /* 0x000000080c3a7225 */ /* 0x000fe200078e003a */
[----:B------:R-:W-:-:S03]  /*7b40*/  IADD3 R60, P1, PT, R60, R37, RZ ;  /* 0x000000253c3c7210 */ /* 0x000fc60007f3e0ff */
[----:B------:R-:W-:Y:S01]  /*7b50*/  IMAD.IADD R41, R50, 0x1, R57 ;  /* 0x0000000132297824 */ /* 0x000fe200078e0239 */
        /* <DEDUP_REMOVED lines=15> */
[----:B------:R-:W-:Y:S01]  /*7c50*/  IADD3 R60, P2, PT, R60, R37, RZ ;  /* 0x000000253c3c7210 */ /* 0x000fe20007f5e0ff */
[----:B------:R-:W-:-:S03]  /*7c60*/  IMAD.WIDE.U32 R62, R69, R86, R54 ;  /* 0x00000056453e7225 */ /* 0x000fc600078e0036 */
[----:B------:R-:W-:Y:S01]  /*7c70*/  IADD3.X R61, PT, PT, RZ, RZ, RZ, P2, !PT ;  /* 0x000000ffff3d7210 */ /* 0x000fe200017fe4ff */
[----:B------:R-:W-:Y:S01]  /*7c80*/  IMAD.WIDE.U32 R56, R91, R83, R56 ;  /* 0x000000535b387225 */ /* 0x000fe200078e0038 */
[----:B------:R-:W-:-:S03]  /*7c90*/  IADD3 R36, P4, PT, R41, R62, RZ ;  /* 0x0000003e29247210 */ /* 0x000fc60007f9e0ff */
[----:B------:R-:W-:Y:S01]  /*7ca0*/  IMAD.MOV.U32 R54, RZ, RZ, RZ ;  /* 0x000000ffff367224 */ /* 0x000fe200078e00ff */
[----:B------:R-:W-:Y:S01]  /*7cb0*/  MOV R70, R56 ;  /* 0x0000003800467202 */ /* 0x000fe20000000f00 */
[----:B------:R-:W-:Y:S02]  /*7cc0*/  IMAD.X R59, RZ, RZ, RZ, P3 ;  /* 0x000000ffff3b7224 */ /* 0x000fe400018e06ff */
[----:B------:R-:W-:Y:S01]  /*7cd0*/  IMAD.X R35, RZ, RZ, RZ, P0 ;  /* 0x000000ffff237224 */ /* 0x000fe200000e06ff */
[----:B------:R-:W-:Y:S01]  /*7ce0*/  IADD3 R55, PT, PT, R54, R63, RZ ;  /* 0x0000003f36377210 */ /* 0x000fe20007ffe0ff */
[----:B------:R-:W-:Y:S02]  /*7cf0*/  IMAD.X R39, RZ, RZ, RZ, P1 ;  /* 0x000000ffff277224 */ /* 0x000fe400008e06ff */
[----:B------:R-:W-:Y:S02]  /*7d00*/  IMAD.IADD R41, R51, 0x1, R57 ;  /* 0x0000000133297824 */ /* 0x000fe400078e0239 */
[----:B------:R-:W-:-:S02]  /*7d10*/  IMAD R57, R56, R40, RZ ;  /* 0x0000002838397224 */ /* 0x000fc400078e02ff */
[----:B------:R-:W-:Y:S02]  /*7d20*/  HFMA2 R56, -RZ, RZ, 0, 0 ;  /* 0x00000000ff387431 */ /* 0x000fe400000001ff */
[----:B------:R-:W-:Y:S02]  /*7d30*/  IMAD.MOV.U32 R71, RZ, RZ, RZ ;  /* 0x000000ffff477224 */ /* 0x000fe400078e00ff */
[----:B------:R-:W-:-:S04]  /*7d40*/  IMAD.WIDE.U32 R62, R12, R11, R58 ;  /* 0x0000000b0c3e7225 */ /* 0x000fc800078e003a */
[----:B------:R-:W-:Y:S02]  /*7d50*/  IMAD.X R37, RZ, RZ, RZ, P4 ;  /* 0x000000ffff257224 */ /* 0x000fe400020e06ff */
[----:B------:R-:W-:-:S04]  /*7d60*/  IMAD.WIDE.U32 R34, R17, R11, R34 ;  /* 0x0000000b11227225 */ /* 0x000fc800078e0022 */
[----:B------:R-:W-:-:S04]  /*7d70*/  IMAD.WIDE.U32 R38, R15, R10, R38 ;  /* 0x0000000a0f267225 */ /* 0x000fc800078e0026 */
[----:B------:R-:W-:Y:S01]  /*7d80*/  IMAD.HI.U32 R97, R57, R82, R70 ;  /* 0x0000005239617227 */ /* 0x000fe200078e0046 */
[----:B------:R-:W-:-:S03]  /*7d90*/  IADD3 R58, P0, PT, R34, R39, RZ ;  /* 0x00000027223a7210 */ /* 0x000fc60007f1e0ff */
[----:B------:R-:W-:Y:S01]  /*7da0*/  IMAD.WIDE.U32 R70, R93, R85, R36 ;  /* 0x000000555d467225 */ /* 0x000fe200078e0024 */
[----:B------:R-:W-:-:S03]  /*7db0*/  MOV R36, R62 ;  /* 0x0000003e00247202 */ /* 0x000fc60000000f00 */
[----:B------:R-:W-:Y:S01]  /*7dc0*/  IMAD.WIDE.U32 R60, R13, R13, R60 ;  /* 0x0000000d0d3c7225 */ /* 0x000fe200078e003c */
[----:B------:R-:W-:-:S03]  /*7dd0*/  IADD3 R34, P3, PT, R41, R70, RZ ;  /* 0x0000004629227210 */ /* 0x000fc60007f7e0ff */
[----:B------:R-:W-:Y:S01]  /*7de0*/  IMAD.MOV.U32 R37, RZ, RZ, RZ ;  /* 0x000000ffff257224 */ /* 0x000fe200078e00ff */
        /* <DEDUP_REMOVED lines=27> */
[----:B------:R-:W-:Y:S01]  /*7fa0*/  IMAD.X R61, RZ, RZ, RZ, P3 ;  /* 0x000000ffff3d7224 */ /* 0x000fe200018e06ff */
[----:B------:R-:W-:Y:S01]  /*7fb0*/  IADD3 R103, PT, PT, R55, R95, RZ ;  /* 0x0000005f37677210 */ /* 0x000fe20007ffe0ff */
[----:B------:R-:W-:-:S04]  /*7fc0*/  IMAD.WIDE.U32 R34, R17, R10, R38 ;  /* 0x0000000a11227225 */ /* 0x000fc800078e0026 */
        /* <DEDUP_REMOVED lines=13> */
[----:B------:R-:W-:Y:S01]  /*80a0*/  IMAD.IADD R97, R51, 0x1, R63 ;  /* 0x0000000133617824 */ /* 0x000fe200078e023f */
[----:B------:R-:W-:Y:S01]  /*80b0*/  IADD3.X R37, PT, PT, RZ, RZ, RZ, P2, !PT ;  /* 0x000000ffff257210 */ /* 0x000fe200017fe4ff */
[----:B------:R-:W-:Y:S01]  /*80c0*/  IMAD R41, R62, R40, RZ ;  /* 0x000000283e297224 */ /* 0x000fe200078e02ff */
[----:B------:R-:W-:Y:S01]  /*80d0*/  IADD3 R101, PT, PT, R54, R71, RZ ;  /* 0x0000004736657210 */ /* 0x000fe20007ffe0ff */
[----:B------:R-:W-:-:S02]  /*80e0*/  IMAD.MOV.U32 R63, RZ, RZ, RZ ;  /* 0x000000ffff3f7224 */ /* 0x000fc400078e00ff */
        /* <DEDUP_REMOVED lines=37> */
[----:B------:R-:W-:Y:S01]  /*8340*/  IMAD.MOV.U32 R59, RZ, RZ, RZ ;  /* 0x000000ffff3b7224 */ /* 0x000fe200078e00ff */
        /* <DEDUP_REMOVED lines=11> */
[----:B------:R-:W-:Y:S02]  /*8400*/  IMAD.X R39, RZ, RZ, RZ, P3 ;  /* 0x000000ffff277224 */ /* 0x000fe400018e06ff */
        /* <DEDUP_REMOVED lines=9> */
[----:B------:R-:W-:Y:S01]  /*84a0*/  IMAD R32, R34, R40, RZ ;  /* 0x0000002822207224 */ /* 0x000fe200078e02ff */
[----:B------:R-:W-:Y:S01]  /*84b0*/  IADD3 R60, P3, PT, R60, R39, RZ ;  /* 0x000000273c3c7210 */ /* 0x000fe20007f7e0ff */
[----:B------:R-:W-:Y:S02]  /*84c0*/  IMAD.MOV.U32 R35, RZ, RZ, RZ ;  /* 0x000000ffff237224 */ /* 0x000fe400078e00ff */
[----:B------:R-:W-:Y:S01]  /*84d0*/  IMAD.WIDE.U32 R70, R69, R89, R70 ;  /* 0x0000005945467225 */ /* 0x000fe200078e0046 */
[----:B------:R-:W-:-:S03]  /*84e0*/  IADD3.X R69, PT, PT, RZ, RZ, RZ, P2, !PT ;  /* 0x000000ffff457210 */ /* 0x000fc600017fe4ff */
[----:B------:R-:W-:-:S04]  /*84f0*/  IMAD.HI.U32 R101, R32, R82, R34 ;  /* 0x0000005220657227 */ /* 0x000fc800078e0022 */
[----:B------:R-:W-:Y:S01]  /*8500*/  IMAD.WIDE.U32 R34, R17, R11, R58 ;  /* 0x0000000b11227225 */ /* 0x000fe200078e003a */
        /* <DEDUP_REMOVED lines=11> */
[----:B------:R-:W-:Y:S01]  /*85c0*/  IADD3.X R37, PT, PT, RZ, RZ, RZ, P1, !PT ;  /* 0x000000ffff257210 */ /* 0x000fe20000ffe4ff */
        /* <DEDUP_REMOVED lines=16> */
[----:B------:R-:W-:Y:S01]  /*86d0*/  IMAD.IADD R71, R53, 0x1, R37 ;  /* 0x0000000135477824 */ /* 0x000fe200078e0225 */
[----:B------:R-:W-:Y:S01]  /*86e0*/  IADD3.X R37, PT, PT, RZ, RZ, RZ, P3, !PT ;  /* 0x000000ffff257210 */ /* 0x000fe20001ffe4ff */
[----:B------:R-:W-:Y:S01]  /*86f0*/  IMAD.X R95, RZ, RZ, RZ, P0 ;  /* 0x000000ffff5f7224 */ /* 0x000fe200000e06ff */
[----:B------:R-:W-:Y:S01]  /*8700*/  IADD3 R62, P4, PT, R62, R61, RZ ;  /* 0x0000003d3e3e7210 */ /* 0x000fe20007f9e0ff */
[----:B------:R-:W-:Y:S01]  /*8710*/  IMAD.WIDE.U32 R58, R91, R87, R58 ;  /* 0x000000575b3a7225 */ /* 0x000fe200078e003a */
[----:B------:R-:W-:-:S03]  /*8720*/  IADD3.X R35, PT, PT, RZ, RZ, RZ, P1, !PT ;  /* 0x000000ffff237210 */ /* 0x000fc60000ffe4ff */
[----:B------:R-:W-:Y:S01]  /*8730*/  IMAD.X R69, RZ, RZ, RZ, P5 ;  /* 0x000000ffff457224 */ /* 0x000fe200028e06ff */
[----:B------:R-:W-:Y:S01]  /*8740*/  IADD3 R95, P5, PT, R60, R95, RZ ;  /* 0x0000005f3c5f7210 */ /* 0x000fe20007fbe0ff */
[----:B------:R-:W-:Y:S01]  /*8750*/  IMAD.IADD R61, R55, 0x1, R59 ;  /* 0x00000001373d7824 */ /* 0x000fe200078e023b */
        /* <DEDUP_REMOVED lines=26> */
[----:B------:R-:W-:Y:S01]  /*8900*/  IADD3 R36, P0, PT, R71, R60, RZ ;  /* 0x0000003c47247210 */ /* 0x000fe20007f1e0ff */
[----:B------:R-:W-:Y:S01]  /*8910*/  IMAD.WIDE.U32 R60, R32, R83, R58 ;  /* 0x00000053203c7225 */ /* 0x000fe200078e003a */
[----:B------:R-:W-:-:S02]  /*8920*/  IADD3 R38, P1, PT, R37, R38, RZ ;  /* 0x0000002625267210 */ /* 0x000fc40007f3e0ff */
[----:B------:R-:W-:Y:S01]  /*8930*/  IADD3.X R71, PT, PT, RZ, RZ, RZ, P2, !PT ;  /* 0x000000ffff477210 */ /* 0x000fe200017fe4ff */
[----:B------:R-:W-:Y:S02]  /*8940*/  IMAD.IADD R59, R51, 0x1, R61 ;  /* 0x00000001333b7824 */ /* 0x000fe400078e023d */
[----:B------:R-:W-:Y:S02]  /*8950*/  IMAD.X R69, RZ, RZ, RZ, P4 ;  /* 0x000000ffff457224 */ /* 0x000fe400020e06ff */
[----:B------:R-:W-:Y:S02]  /*8960*/  IMAD R58, R60, R40, RZ ;  /* 0x000000283c3a7224 */ /* 0x000fe400078e02ff */
[----:B------:R-:W-:Y:S02]  /*8970*/  IMAD.MOV.U32 R61, RZ, RZ, RZ ;  /* 0x000000ffff3d7224 */ /* 0x000fe400078e00ff */
[----:B------:R-:W-:-:S04]  /*8980*/  IMAD.WIDE.U32 R68, R14, R14, R68 ;  /* 0x0000000e0e447225 */ /* 0x000fc800078e0044 */
[----:B------:R-:W-:-:S04]  /*8990*/  IMAD.HI.U32 R97, R58, R82, R60 ;  /* 0x000000523a617227 */ /* 0x000fc800078e003c */
[----:B------:R-:W-:Y:S02]  /*89a0*/  IMAD.IADD R39, R56, 0x1, R39 ;  /* 0x0000000138277824 */ /* 0x000fe400078e0227 */
        /* <DEDUP_REMOVED lines=20> */
[----:B------:R-:W-:Y:S02]  /*8af0*/  IMAD.X R35, RZ, RZ, RZ, P3 ;  /* 0x000000ffff237224 */ /* 0x000fe400018e06ff */
[----:B------:R-:W-:Y:S01]  /*8b00*/  IMAD.WIDE.U32 R36, R17, R15, R36 ;  /* 0x0000000f11247225 */ /* 0x000fe200078e0024 */
[----:B------:R-:W-:-:S03]  /*8b10*/  IADD3.X R91, PT, PT, RZ, RZ, RZ, P2, !PT ;  /* 0x000000ffff5b7210 */ /* 0x000fc600017fe4ff */
[----:B------:R-:W-:Y:S01]  /*8b20*/  IMAD.X R61, RZ, RZ, RZ, P4 ;  /* 0x000000ffff3d7224 */ /* 0x000fe200020e06ff */
[----:B------:R-:W-:Y:S01]  /*8b30*/  IADD3 R62, P4, PT, R62, R39, RZ ;  /* 0x000000273e3e7210 */ /* 0x000fe20007f9e0ff */
[----:B------:R-:W-:Y:S01]  /*8b40*/  IMAD.X R39, RZ, RZ, RZ, P5 ;  /* 0x000000ffff277224 */ /* 0x000fe200028e06ff */
[----:B------:R-:W-:Y:S01]  /*8b50*/  IADD3 R36, P3, PT, R36, R35, RZ ;  /* 0x0000002324247210 */ /* 0x000fe20007f7e0ff */
[----:B------:R-:W-:Y:S01]  /*8b60*/  IMAD.WIDE.U32 R68, R32, R84, R60 ;  /* 0x0000005420447225 */ /* 0x000fe200078e003c */
[----:B------:R-:W-:Y:S02]  /*8b70*/  IADD3 R35, PT, PT, R50, R97, RZ ;  /* 0x0000006132237210 */ /* 0x000fe40007ffe0ff */
[----:B------:R-:W-:Y:S01]  /*8b80*/  IADD3 R93, P1, PT, R93, R36, RZ ;  /* 0x000000245d5d7210 */ /* 0x000fe20007f3e0ff */
[----:B------:R-:W-:Y:S02]  /*8b90*/  IMAD.X R63, RZ, RZ, RZ, P4 ;  /* 0x000000ffff3f7224 */ /* 0x000fe400020e06ff */
[----:B------:R-:W-:Y:S01]  /*8ba0*/  IMAD.WIDE.U32 R60, R41, R86, R38 ;  /* 0x00000056293c7225 */ /* 0x000fe200078e0026 */
[----:B------:R-:W-:-:S03]  /*8bb0*/  IADD3 R38, P4, PT, R35, R68, RZ ;  /* 0x0000004423267210 */ /* 0x000fc60007f9e0ff */
        /* <DEDUP_REMOVED lines=23> */
[----:B------:R-:W-:Y:S02]  /*8d30*/  IMAD.X R63, RZ, RZ, RZ, P2 ;  /* 0x000000ffff3f7224 */ /* 0x000fe400010e06ff */
[----:B------:R-:W-:Y:S01]  /*8d40*/  IMAD.HI.U32 R35, R57, R82, R38 ;  /* 0x0000005239237227 */ /* 0x000fe200078e0026 */
[----:B------:R-:W-:Y:S02]  /*8d50*/  IADD3 R38, P2, PT, R60, R69, RZ ;  /* 0x000000453c267210 */ /* 0x000fe40007f5e0ff */
[----:B------:R-:W-:Y:S01]  /*8d60*/  IADD3.X R69, PT, PT, RZ, RZ, RZ, P5, !PT ;  /* 0x000000ffff457210 */ /* 0x000fe20002ffe4ff */
        /* <DEDUP_REMOVED lines=14> */
[----:B------:R-:W-:-:S03]  /*8e50*/  IMAD.WIDE.U32 R60, R57, R83, R68 ;  /* 0x00000053393c7225 */ /* 0x000fc600078e0044 */
[----:B------:R-:W-:Y:S01]  /*8e60*/  IADD3 R38, P6, PT, R38, R35, RZ ;  /* 0x0000002326267210 */ /* 0x000fe20007fde0ff */
[----:B------:R-:W-:Y:S01]  /*8e70*/  IMAD.WIDE.U32 R70, R58, R85, R70 ;  /* 0x000000553a467225 */ /* 0x000fe200078e0046 */
[----:B------:R-:W-:-:S03]  /*8e80*/  IADD3 R91, PT, PT, R51, R61, RZ ;  /* 0x0000003d335b7210 */ /* 0x000fc60007ffe0ff */
        /* <DEDUP_REMOVED lines=58> */
[----:B------:R-:W-:Y:S01]  /*9230*/  IADD3 R37, PT, PT, R54, R69, RZ ;  /* 0x0000004536257210 */ /* 0x000fe20007ffe0ff */
[----:B------:R-:W-:Y:S01]  /*9240*/  IMAD.IADD R36, R56, 0x1, R39 ;  /* 0x0000000138247824 */ /* 0x000fe200078e0227 */
[----:B------:R-:W-:Y:S01]  /*9250*/  MOV R62, R68 ;  /* 0x00000044003e7202 */ /* 0x000fe20000000f00 */
[----:B------:R-:W-:Y:S01]  /*9260*/  IMAD.WIDE.U32 R34, R17, R17, R34 ;  /* 0x0000001111227225 */ /* 0x000fe200078e0022 */
[----:B------:R-:W-:-:S03]  /*9270*/  IADD3 R38, P6, PT, R37, R38, RZ ;  /* 0x0000002625267210 */ /* 0x000fc60007fde0ff */
[----:B------:R-:W-:Y:S01]  /*9280*/  IMAD.X R39, RZ, RZ, RZ, P1 ;  /* 0x000000ffff277224 */ /* 0x000fe200008e06ff */
[----:B------:R-:W-:Y:S01]  /*9290*/  IADD3 R36, P1, PT, R36, R41, RZ ;  /* 0x0000002924247210 */ /* 0x000fe20007f3e0ff */
[----:B------:R-:W-:Y:S01]  /*92a0*/  IMAD.X R32, RZ, RZ, RZ, P4 ;  /* 0x000000ffff207224 */ /* 0x000fe200020e06ff */
[----:B------:R-:W-:Y:S02]  /*92b0*/  IADD3.X R41, PT, PT, RZ, RZ, RZ, P3, !PT ;  /* 0x000000ffff297210 */ /* 0x000fe40001ffe4ff */
        /* <DEDUP_REMOVED lines=17> */
[----:B------:R-:W-:Y:S02]  /*93d0*/  IMAD.X R37, RZ, RZ, RZ, P6 ;  /* 0x000000ffff257224 */ /* 0x000fe400030e06ff */
[----:B------:R-:W-:Y:S01]  /*93e0*/  IMAD.X R58, RZ, RZ, RZ, P5 ;  /* 0x000000ffff3a7224 */ /* 0x000fe200028e06ff */
[----:B------:R-:W-:Y:S01]  /*93f0*/  IADD3 R41, P2, PT, R41, R32, RZ ;  /* 0x0000002029297210 */ /* 0x000fe20007f5e0ff */
[----:B------:R-:W-:-:S03]  /*9400*/  IMAD.WIDE.U32 R36, R57, R88, R36 ;  /* 0x0000005839247225 */ /* 0x000fc600078e0024 */
[----:B------:R-:W-:Y:S01]  /*9410*/  IADD3 R59, P3, PT, R59, R41, RZ ;  /* 0x000000293b3b7210 */ /* 0x000fe20007f7e0ff */
[----:B------:R-:W-:Y:S01]  /*9420*/  IMAD.X R41, RZ, RZ, RZ, P1 ;  /* 0x000000ffff297224 */ /* 0x000fe200008e06ff */
[----:B------:R-:W-:Y:S01]  /*9430*/  IADD3 R34, PT, PT, R56, R37, RZ ;  /* 0x0000002538227210 */ /* 0x000fe20007ffe0ff */
[----:B------:R-:W-:Y:S02]  /*9440*/  IMAD.X R32, RZ, RZ, RZ, P0 ;  /* 0x000000ffff207224 */ /* 0x000fe400000e06ff */
[----:B------:R-:W-:Y:S01]  /*9450*/  IMAD.MOV.U32 R61, RZ, RZ, R38 ;  /* 0x000000ffff3d7224 */ /* 0x000fe200078e0026 */
[----:B------:R-:W-:Y:S01]  /*9460*/  IADD3 R34, P0, PT, R34, R59, RZ ;  /* 0x0000003b22227210 */ /* 0x000fe20007f1e0ff */
[----:B------:R-:W-:Y:S01]  /*9470*/  IMAD.MOV.U32 R59, RZ, RZ, R70 ;  /* 0x000000ffff3b7224 */ /* 0x000fe200078e0046 */
[----:B------:R-:W-:Y:S01]  /*9480*/  IADD3 R32, PT, PT, R32, R35, R41 ;  /* 0x0000002320207210 */ /* 0x000fe20007ffe029 */
[----:B------:R-:W-:Y:S01]  /*9490*/  IMAD.MOV.U32 R64, RZ, RZ, R36 ;  /* 0x000000ffff407224 */ /* 0x000fe200078e0024 */
[----:B------:R-:W-:Y:S01]  /*94a0*/  IADD3.X R41, PT, PT, RZ, RZ, RZ, P2, !PT ;  /* 0x000000ffff297210 */ /* 0x000fe200017fe4ff */
[----:B------:R-:W-:-:S03]  /*94b0*/  IMAD.X R35, RZ, RZ, RZ, P0 ;  /* 0x000000ffff237224 */ /* 0x000fc600000e06ff */
[----:B------:R-:W-:Y:S01]  /*94c0*/  IADD3 R41, PT, PT, R41, R32, R58 ;  /* 0x0000002029297210 */ /* 0x000fe20007ffe03a */
[----:B------:R-:W-:Y:S01]  /*94d0*/  IMAD.WIDE.U32 R34, R57, R89, R34 ;  /* 0x0000005939227225 */ /* 0x000fe200078e0022 */
[----:B------:R-:W-:-:S03]  /*94e0*/  MOV R57, R60 ;  /* 0x0000003c00397202 */ /* 0x000fc60000000f00 */
[----:B------:R-:W-:Y:S01]  /*94f0*/  IMAD.X R58, RZ, RZ, RZ, P3 ;  /* 0x000000ffff3a7224 */ /* 0x000fe200018e06ff */
[----:B------:R-:W-:Y:S01]  /*9500*/  MOV R63, R34 ;  /* 0x00000022003f7202 */ /* 0x000fe20000000f00 */
        /* <DEDUP_REMOVED lines=29> */
.L_x_419:
        /* <DEDUP_REMOVED lines=23> */
.L_x_420:
[----:B------:R-:W-:Y:S02]  /*9850*/  HFMA2 R119, -RZ, RZ, 0, 0 ;  /* 0x00000000ff777431 */ /* 0x000fe400000001ff */
[----:B------:R-:W-:Y:S01]  /*9860*/  IMAD.WIDE.U32 R38, R57, R136, RZ ;  /* 0x0000008839267225 */ /* 0x000fe200078e00ff */
[----:B------:R-:W-:-:S03]  /*9870*/  MOV R133, RZ ;  /* 0x000000ff00857202 */ /* 0x000fc60000000f00 */
[----:B------:R-:W-:Y:S01]  /*9880*/  HFMA2 R35, -RZ, RZ, 0, 0 ;  /* 0x00000000ff237431 */ /* 0x000fe200000001ff */
[----:B------:R-:W-:Y:S01]  /*9890*/  MOV R129, RZ ;  /* 0x000000ff00817202 */ /* 0x000fe20000000f00 */
[----:B------:R-:W-:Y:S02]  /*98a0*/  IMAD.MOV.U32 R37, RZ, RZ, RZ ;  /* 0x000000ffff257224 */ /* 0x000fe400078e00ff */
[----:B------:R-:W-:Y:S02]  /*98b0*/  HFMA2 R117, -RZ, RZ, 0, 0 ;  /* 0x00000000ff757431 */ /* 0x000fe400000001ff */
[----:B------:R-:W-:Y:S02]  /*98c0*/  IMAD R103, R38, R40, RZ ;  /* 0x0000002826677224 */ /* 0x000fe400078e02ff */
[----:B------:R-:W-:Y:S02]  /*98d0*/  IMAD.MOV.U32 R66, RZ, RZ, RZ ;  /* 0x000000ffff427224 */ /* 0x000fe400078e00ff */
[----:B------:R-:W-:-:S02]  /*98e0*/  IMAD.IADD R36, R39, 0x1, R119 ;  /* 0x0000000127247824 */ /* 0x000fc400078e0277 */
        /* <DEDUP_REMOVED lines=18> */
[----:B------:R-:W-:Y:S02]  /*9a10*/  IMAD.MOV.U32 R39, RZ, RZ, RZ ;  /* 0x000000ffff277224 */ /* 0x000fe400078e00ff */
[----:B------:R-:W-:Y:S01]  /*9a20*/  IMAD.WIDE.U32 R36, R103, R83, R36 ;  /* 0x0000005367247225 */ /* 0x000fe200078e0024 */
[----:B------:R-:W-:-:S03]  /*9a30*/  IADD3 R68, P0, PT, R69, R34, RZ ;  /* 0x0000002245447210 */ /* 0x000fc60007f1e0ff */
[----:B------:R-:W-:Y:S01]  /*9a40*/  IMAD.IADD R34, R35, 0x1, R66 ;  /* 0x0000000123227824 */ /* 0x000fe200078e0242 */
[----:B------:R-:W-:Y:S01]  /*9a50*/  IADD3.X R69, PT, PT, RZ, RZ, RZ, P0, !PT ;  /* 0x000000ffff457210 */ /* 0x000fe200007fe4ff */
        /* <DEDUP_REMOVED lines=14> */
[----:B------:R-:W-:Y:S01]  /*9b40*/  IMAD.X R37, RZ, RZ, RZ, P1 ;  /* 0x000000ffff257224 */ /* 0x000fe200008e06ff */
[----:B------:R-:W-:Y:S01]  /*9b50*/  IADD3 R68, P0, PT, R69, R34, RZ ;  /* 0x0000002245447210 */ /* 0x000fe20007f1e0ff */
[----:B------:R-:W-:Y:S02]  /*9b60*/  IMAD.MOV.U32 R123, RZ, RZ, RZ ;  /* 0x000000ffff7b7224 */ /* 0x000fe400078e00ff */
[----:B------:R-:W-:Y:S01]  /*9b70*/  IMAD.WIDE.U32 R38, R103, R84, R38 ;  /* 0x0000005467267225 */ /* 0x000fe200078e0026 */
[----:B------:R-:W-:-:S03]  /*9b80*/  IADD3.X R69, PT, PT, RZ, RZ, RZ, P0, !PT ;  /* 0x000000ffff457210 */ /* 0x000fc600007fe4ff */
[----:B------:R-:W-:Y:S01]  /*9b90*/  IMAD.WIDE.U32 R36, R134, R60, R36 ;  /* 0x0000003c86247225 */ /* 0x000fe200078e0024 */
[----:B------:R-:W-:-:S03]  /*9ba0*/  IADD3 R38, P1, PT, R41, R38, RZ ;  /* 0x0000002629267210 */ /* 0x000fc60007f3e0ff */
[----:B------:R-:W-:Y:S01]  /*9bb0*/  IMAD.IADD R34, R35, 0x1, R123 ;  /* 0x0000000123227824 */ /* 0x000fe200078e027b */
[----:B------:R-:W-:Y:S01]  /*9bc0*/  IADD3 R71, PT, PT, R133, R37, RZ ;  /* 0x0000002585477210 */ /* 0x000fe20007ffe0ff */
[----:B------:R-:W-:-:S04]  /*9bd0*/  IMAD.WIDE.U32 R68, R99, R62, R68 ;  /* 0x0000003e63447225 */ /* 0x000fc800078e0044 */
[----:B------:R-:W-:Y:S01]  /*9be0*/  IMAD.MOV.U32 R35, RZ, RZ, RZ ;  /* 0x000000ffff237224 */ /* 0x000fe200078e00ff */
[----:B------:R-:W-:Y:S01]  /*9bf0*/  IADD3 R70, P0, PT, R71, R68, RZ ;  /* 0x0000004447467210 */ /* 0x000fe20007f1e0ff */
[----:B------:R-:W-:Y:S01]  /*9c00*/  IMAD.MOV.U32 R37, RZ, RZ, RZ ;  /* 0x000000ffff257224 */ /* 0x000fe200078e00ff */
[----:B------:R-:W-:Y:S01]  /*9c10*/  IADD3 R69, PT, PT, R66, R69, RZ ;  /* 0x0000004542457210 */ /* 0x000fe20007ffe0ff */
[----:B------:R-:W-:Y:S01]  /*9c20*/  IMAD.IADD R41, R52, 0x1, R39 ;  /* 0x0000000134297824 */ /* 0x000fe200078e0227 */
[----:B------:R-:W-:Y:S01]  /*9c30*/  IADD3.X R71, PT, PT, RZ, RZ, RZ, P0, !PT ;  /* 0x000000ffff477210 */ /* 0x000fe200007fe4ff */
[----:B------:R-:W-:-:S04]  /*9c40*/  IMAD.WIDE.U32 R34, R136, R64, R34 ;  /* 0x0000004088227225 */ /* 0x000fc800078e0022 */
[----:B------:R-:W-:Y:S01]  /*9c50*/  IMAD.X R39, RZ, RZ, RZ, P1 ;  /* 0x000000ffff277224 */ /* 0x000fe200008e06ff */
[----:B------:R-:W-:Y:S01]  /*9c60*/  IADD3 R34, P0, PT, R69, R34, RZ ;  /* 0x0000002245227210 */ /* 0x000fe20007f1e0ff */
[----:B------:R-:W-:-:S04]  /*9c70*/  IMAD.WIDE.U32 R36, R81, R57, R36 ;  /* 0x0000003951247225 */ /* 0x000fc800078e0024 */
[----:B------:R-:W-:Y:S01]  /*9c80*/  IMAD.MOV.U32 R125, RZ, RZ, RZ ;  /* 0x000000ffff7d7224 */ /* 0x000fe200078e00ff */
[----:B------:R-:W-:Y:S01]  /*9c90*/  IADD3 R36, P2, PT, R41, R36, RZ ;  /* 0x0000002429247210 */ /* 0x000fe20007f5e0ff */
[----:B------:R-:W-:-:S04]  /*9ca0*/  IMAD.WIDE.U32 R38, R95, R83, R38 ;  /* 0x000000535f267225 */ /* 0x000fc800078e0026 */
        /* <DEDUP_REMOVED lines=26> */
[----:B------:R-:W-:Y:S01]  /*9e50*/  IMAD.IADD R71, R53, 0x1, R37 ;  /* 0x0000000135477824 */ /* 0x000fe200078e0225 */
[----:B------:R-:W-:Y:S01]  /*9e60*/  IADD3.X R37, PT, PT, RZ, RZ, RZ, P1, !PT ;  /* 0x000000ffff257210 */ /* 0x000fe20000ffe4ff */
[----:B------:R-:W-:Y:S01]  /*9e70*/  IMAD.X R69, RZ, RZ, RZ, P0 ;  /* 0x000000ffff457224 */ /* 0x000fe200000e06ff */
[----:B------:R-:W-:Y:S01]  /*9e80*/  IADD3 R34, P0, PT, R39, R34, RZ ;  /* 0x0000002227227210 */ /* 0x000fe20007f1e0ff */
[----:B------:R-:W-:Y:S02]  /*9e90*/  IMAD.MOV.U32 R39, RZ, RZ, RZ ;  /* 0x000000ffff277224 */ /* 0x000fe400078e00ff */
[----:B------:R-:W-:-:S04]  /*9ea0*/  IMAD.WIDE.U32 R36, R95, R84, R36 ;  /* 0x000000545f247225 */ /* 0x000fc800078e0024 */
[----:B------:R-:W-:Y:S01]  /*9eb0*/  IMAD.WIDE.U32 R38, R132, R57, R38 ;  /* 0x0000003984267225 */ /* 0x000fe200078e0026 */
[----:B------:R-:W-:Y:S02]  /*9ec0*/  IADD3 R36, P3, PT, R41, R36, RZ ;  /* 0x0000002429247210 */ /* 0x000fe40007f7e0ff */
[----:B------:R-:W-:Y:S01]  /*9ed0*/  IADD3 R41, PT, PT, R52, R37, RZ ;  /* 0x0000002534297210 */ /* 0x000fe20007ffe0ff */
[----:B------:R-:W-:Y:S01]  /*9ee0*/  IMAD.IADD R91, R66, 0x1, R35 ;  /* 0x00000001425b7824 */ /* 0x000fe200078e0223 */
[----:B------:R-:W-:Y:S01]  /*9ef0*/  IADD3 R38, P2, PT, R71, R38, RZ ;  /* 0x0000002647267210 */ /* 0x000fe20007f5e0ff */
[----:B------:R-:W-:Y:S02]  /*9f00*/  IMAD.X R35, RZ, RZ, RZ, P0 ;  /* 0x000000ffff237224 */ /* 0x000fe400000e06ff */
[----:B------:R-:W-:-:S04]  /*9f10*/  IMAD.WIDE.U32 R68, R99, R64, R68 ;  /* 0x0000004063447225 */ /* 0x000fc800078e0044 */
[----:B------:R-:W-:Y:S01]  /*9f20*/  IMAD.MOV.U32 R93, RZ, RZ, RZ ;  /* 0x000000ffff5d7224 */ /* 0x000fe200078e00ff */
[----:B------:R-:W-:Y:S01]  /*9f30*/  IADD3 R68, P0, PT, R91, R68, RZ ;  /* 0x000000445b447210 */ /* 0x000fe20007f1e0ff */
[----:B------:R-:W-:-:S04]  /*9f40*/  IMAD.WIDE.U32 R34, R81, R59, R34 ;  /* 0x0000003b51227225 */ /* 0x000fc800078e0022 */
[----:B------:R-:W-:Y:S01]  /*9f50*/  IMAD.IADD R37, R119, 0x1, R39 ;  /* 0x0000000177257824 */ /* 0x000fe200078e0227 */
[----:B------:R-:W-:Y:S01]  /*9f60*/  IADD3.X R39, PT, PT, RZ, RZ, RZ, P2, !PT ;  /* 0x000000ffff277210 */ /* 0x000fe200017fe4ff */
[----:B------:R-:W-:Y:S01]  /*9f70*/  IMAD.IADD R71, R125, 0x1, R69 ;  /* 0x000000017d477824 */ /* 0x000fe200078e0245 */
[----:B------:R-:W-:Y:S01]  /*9f80*/  IADD3.X R69, PT, PT, RZ, RZ, RZ, P0, !PT ;  /* 0x000000ffff457210 */ /* 0x000fe200007fe4ff */
        /* <DEDUP_REMOVED lines=8> */
[----:B------:R-:W-:-:S04]  /*a010*/  IMAD.WIDE.U32 R68, R134, R61, R68 ;  /* 0x0000003d86447225 */ /* 0x000fc800078e0044 */
        /* <DEDUP_REMOVED lines=12> */
[----:B------:R-:W-:-:S03]  /*a0e0*/  IADD3.X R37, PT, PT, RZ, RZ, RZ, P1, !PT ;  /* 0x000000ffff257210 */ /* 0x000fc60000ffe4ff */
[----:B------:R-:W-:Y:S02]  /*a0f0*/  IMAD.IADD R71, R117, 0x1, R71 ;  /* 0x0000000175477824 */ /* 0x000fe400078e0247 */
[----:B------:R-:W-:Y:S02]  /*a100*/  IMAD.IADD R105, R54, 0x1, R39 ;  /* 0x0000000136697824 */ /* 0x000fe400078e0227 */
[----:B------:R-:W-:Y:S01]  /*a110*/  IMAD.X R39, RZ, RZ, RZ, P3 ;  /* 0x000000ffff277224 */ /* 0x000fe200018e06ff */
[----:B------:R-:W-:Y:S01]  /*a120*/  IADD3 R92, P0, PT, R93, R71, RZ ;  /* 0x000000475d5c7210 */ /* 0x000fe20007f1e0ff */
[----:B------:R-:W-:-:S04]  /*a130*/  IMAD.WIDE.U32 R68, R81, R62, R68 ;  /* 0x0000003e51447225 */ /* 0x000fc800078e0044 */
[----:B------:R-:W-:Y:S02]  /*a140*/  IMAD.IADD R35, R133, 0x1, R35 ;  /* 0x0000000185237824 */ /* 0x000fe400078e0223 */
[----:B------:R-:W-:-:S03]  /*a150*/  IMAD.WIDE.U32 R70, R95, R85, R38 ;  /* 0x000000555f467225 */ /* 0x000fc600078e0026 */
[----:B------:R-:W-:Y:S01]  /*a160*/  IADD3 R38, P1, PT, R35, R68, RZ ;  /* 0x0000004423267210 */ /* 0x000fe20007f3e0ff */
[----:B------:R-:W-:Y:S02]  /*a170*/  HFMA2 R35, -RZ, RZ, 0, 0 ;  /* 0x00000000ff237431 */ /* 0x000fe400000001ff */
[----:B------:R-:W-:Y:S02]  /*a180*/  IMAD.IADD R93, R66, 0x1, R69 ;  /* 0x00000001425d7824 */ /* 0x000fe400078e0245 */
        /* <DEDUP_REMOVED lines=34> */
[----:B------:R-:W-:Y:S01]  /*a3b0*/  IMAD.IADD R41, R52, 0x1, R37 ;  /* 0x0000000134297824 */ /* 0x000fe200078e0225 */
[----:B------:R-:W-:Y:S01]  /*a3c0*/  IADD3 R39, PT, PT, R133, R69, RZ ;  /* 0x0000004585277210 */ /* 0x000fe20007ffe0ff */
        /* <DEDUP_REMOVED lines=10> */
[----:B------:R-:W-:Y:S01]  /*a470*/  MOV R37, RZ ;  /* 0x000000ff00257202 */ /* 0x000fe20000000f00 */
[----:B------:R-:W-:Y:S02]  /*a480*/  IMAD R41, R36, R40, RZ ;  /* 0x0000002824297224 */ /* 0x000fe400078e02ff */
[----:B------:R-:W-:Y:S02]  /*a490*/  IMAD.IADD R71, R66, 0x1, R71 ;  /* 0x0000000142477824 */ /* 0x000fe400078e0247 */
[----:B------:R-:W-:-:S04]  /*a4a0*/  IMAD.WIDE.U32 R38, R81, R64, R38 ;  /* 0x0000004051267225 */ /* 0x000fc800078e0026 */
[----:B------:R-:W-:Y:S01]  /*a4b0*/  IMAD.HI.U32 R109, R41, R82, R36 ;  /* 0x00000052296d7227 */ /* 0x000fe200078e0024 */
[----:B------:R-:W-:Y:S02]  /*a4c0*/  IADD3 R38, P2, PT, R71, R38, RZ ;  /* 0x0000002647267210 */ /* 0x000fe40007f5e0ff */
[----:B------:R-:W-:Y:S01]  /*a4d0*/  IADD3 R39, PT, PT, R125, R39, RZ ;  /* 0x000000277d277210 */ /* 0x000fe20007ffe0ff */
[----:B------:R-:W-:Y:S02]  /*a4e0*/  IMAD.MOV.U32 R36, RZ, RZ, R68 ;  /* 0x000000ffff247224 */ /* 0x000fe400078e0044 */
        /* <DEDUP_REMOVED lines=8> */
[----:B------:R-:W-:Y:S02]  /*a570*/  IMAD.X R35, RZ, RZ, RZ, P1 ;  /* 0x000000ffff237224 */ /* 0x000fe400008e06ff */
[----:B------:R-:W-:-:S04]  /*a580*/  IMAD.WIDE.U32 R70, R79, R59, R70 ;  /* 0x0000003b4f467225 */ /* 0x000fc800078e0046 */
[----:B------:R-:W-:Y:S01]  /*a590*/  IMAD.WIDE.U32 R34, R101, R85, R34 ;  /* 0x0000005565227225 */ /* 0x000fe200078e0022 */
[----:B------:R-:W-:Y:S02]  /*a5a0*/  IADD3 R70, P1, PT, R37, R70, RZ ;  /* 0x0000004625467210 */ /* 0x000fe40007f3e0ff */
[----:B------:R-:W-:Y:S01]  /*a5b0*/  IADD3.X R37, PT, PT, RZ, RZ, RZ, P3, !PT ;  /* 0x000000ffff257210 */ /* 0x000fe20001ffe4ff */
        /* <DEDUP_REMOVED lines=8> */
[----:B------:R-:W-:Y:S01]  /*a640*/  IMAD.WIDE.U32 R36, R103, R88, R36 ;  /* 0x0000005867247225 */ /* 0x000fe200078e0024 */
[----:B------:R-:W-:Y:S02]  /*a650*/  IADD3 R68, P2, PT, R39, R68, RZ ;  /* 0x0000004427447210 */ /* 0x000fe40007f5e0ff */
[----:B------:R-:W-:Y:S01]  /*a660*/  IADD3.X R39, PT, PT, RZ, RZ, RZ, P3, !PT ;  /* 0x000000ffff277210 */ /* 0x000fe20001ffe4ff */
[----:B------:R-:W-:Y:S01]  /*a670*/  IMAD.IADD R91, R53, 0x1, R35 ;  /* 0x00000001355b7824 */ /* 0x000fe200078e0223 */
[----:B------:R-:W-:Y:S01]  /*a680*/  IADD3 R36, P4, PT, R105, R36, RZ ;  /* 0x0000002469247210 */ /* 0x000fe20007f9e0ff */
[----:B------:R-:W-:Y:S01]  /*a690*/  IMAD.X R35, RZ, RZ, RZ, P0 ;  /* 0x000000ffff237224 */ /* 0x000fe200000e06ff */
[----:B------:R-:W-:Y:S01]  /*a6a0*/  IADD3 R107, PT, PT, R56, R37, RZ ;  /* 0x00000025386b7210 */ /* 0x000fe20007ffe0ff */
[----:B------:R-:W-:Y:S02]  /*a6b0*/  IMAD.X R71, RZ, RZ, RZ, P1 ;  /* 0x000000ffff477224 */ /* 0x000fe400008e06ff */
[----:B------:R-:W-:-:S02]  /*a6c0*/  IMAD.IADD R92, R117, 0x1, R69 ;  /* 0x00000001755c7824 */ /* 0x000fc400078e0245 */
[----:B------:R-:W-:-:S03]  /*a6d0*/  IMAD.WIDE.U32 R34, R97, R84, R34 ;  /* 0x0000005461227225 */ /* 0x000fc600078e0022 */
[----:B------:R-:W-:Y:S01]  /*a6e0*/  IADD3 R92, P0, PT, R93, R92, RZ ;  /* 0x0000005c5d5c7210 */ /* 0x000fe20007f1e0ff */
[----:B------:R-:W-:Y:S02]  /*a6f0*/  IMAD.IADD R69, R50, 0x1, R109 ;  /* 0x0000000132457824 */ /* 0x000fe400078e026d */
[----:B------:R-:W-:Y:S01]  /*a700*/  IMAD.WIDE.U32 R70, R128, R60, R70 ;  /* 0x0000003c80467225 */ /* 0x000fe200078e0046 */
[----:B------:R-:W-:Y:S02]  /*a710*/  IADD3.X R93, PT, PT, RZ, RZ, RZ, P0, !PT ;  /* 0x000000ffff5d7210 */ /* 0x000fe400007fe4ff */
[----:B------:R-:W-:Y:S01]  /*a720*/  IADD3 R34, P1, PT, R69, R34, RZ ;  /* 0x0000002245227210 */ /* 0x000fe20007f3e0ff */
[----:B------:R-:W-:Y:S01]  /*a730*/  IMAD.X R37, RZ, RZ, RZ, P4 ;  /* 0x000000ffff257224 */ /* 0x000fe200020e06ff */
[----:B------:R-:W-:Y:S01]  /*a740*/  IADD3.X R69, PT, PT, RZ, RZ, RZ, P2, !PT ;  /* 0x000000ffff457210 */ /* 0x000fe200017fe4ff */
[----:B------:R-:W-:Y:S02]  /*a750*/  IMAD.IADD R105, R52, 0x1, R35 ;  /* 0x0000000134697824 */ /* 0x000fe400078e0223 */
[----:B------:R-:W-:-:S04]  /*a760*/  IMAD.WIDE.U32 R38, R79, R62, R38 ;  /* 0x0000003e4f267225 */ /* 0x000fc800078e0026 */
[----:B------:R-:W-:Y:S02]  /*a770*/  IMAD.IADD R35, R133, 0x1, R71 ;  /* 0x0000000185237824 */ /* 0x000fe400078e0247 */
[----:B------:R-:W-:Y:S02]  /*a780*/  IMAD.MOV.U32 R71, RZ, RZ, RZ ;  /* 0x000000ffff477224 */ /* 0x000fe400078e00ff */
[----:B------:R-:W-:Y:S01]  /*a790*/  IMAD.WIDE.U32 R36, R95, R87, R36 ;  /* 0x000000575f247225 */ /* 0x000fe200078e0024 */
[----:B------:R-:W-:Y:S02]  /*a7a0*/  IADD3 R38, P2, PT, R35, R38, RZ ;  /* 0x0000002623267210 */ /* 0x000fe40007f5e0ff */
        /* <DEDUP_REMOVED lines=11> */
[----:B------:R-:W-:Y:S01]  /*a860*/  IMAD.IADD R109, R55, 0x1, R37 ;  /* 0x00000001376d7824 */ /* 0x000fe200078e0225 */
[----:B------:R-:W-:Y:S01]  /*a870*/  IADD3 R70, P0, PT, R92, R107, RZ ;  /* 0x0000006b5c467210 */ /* 0x000fe20007f1e0ff */
[----:B------:R-:W-:Y:S02]  /*a880*/  IMAD.X R37, RZ, RZ, RZ, P4 ;  /* 0x000000ffff257224 */ /* 0x000fe400020e06ff */
        /* <DEDUP_REMOVED lines=10> */
[----:B------:R-:W-:Y:S02]  /*a930*/  IMAD.IADD R105, R51, 0x1, R35 ;  /* 0x0000000133697824 */ /* 0x000fe400078e0223 */
[----:B------:R-:W-:Y:S01]  /*a940*/  IMAD.IADD R111, R129, 0x1, R39 ;  /* 0x00000001816f7824 */ /* 0x000fe200078e0227 */
[----:B------:R-:W-:Y:S01]  /*a950*/  IADD3.X R39, PT, PT, RZ, RZ, RZ, P3, !PT ;  /* 0x000000ffff277210 */ /* 0x000fe20001ffe4ff */
[----:B------:R-:W-:Y:S01]  /*a960*/  IMAD.IADD R107, R54, 0x1, R37 ;  /* 0x00000001366b7824 */ /* 0x000fe200078e0225 */
[----:B------:R-:W-:Y:S01]  /*a970*/  IADD3.X R37, PT, PT, RZ, RZ, RZ, P1, !PT ;  /* 0x000000ffff257210 */ /* 0x000fe20000ffe4ff */
[----:B------:R-:W-:Y:S02]  /*a980*/  IMAD R103, R34, R40, RZ ;  /* 0x0000002822677224 */ /* 0x000fe400078e02ff */
[----:B------:R-:W-:Y:S02]  /*a990*/  IMAD.MOV.U32 R35, RZ, RZ, RZ ;  /* 0x000000ffff237224 */ /* 0x000fe400078e00ff */
[----:B------:R-:W-:-:S04]  /*a9a0*/  IMAD.WIDE.U32 R70, R132, R63, R70 ;  /* 0x0000003f84467225 */ /* 0x000fc800078e0046 */
[----:B------:R-:W-:Y:S02]  /*a9b0*/  IMAD.IADD R69, R123, 0x1, R69 ;  /* 0x000000017b457824 */ /* 0x000fe400078e0245 */
[----:B------:R-:W-:Y:S01]  /*a9c0*/  IMAD.HI.U32 R113, R103, R82, R34 ;  /* 0x0000005267717227 */ /* 0x000fe200078e0022 */
[----:B------:R-:W-:Y:S02]  /*a9d0*/  IADD3 R34, P3, PT, R111, R68, RZ ;  /* 0x000000446f227210 */ /* 0x000fe40007f7e0ff */
        /* <DEDUP_REMOVED lines=24> */
[----:B------:R-:W-:Y:S02]  /*ab60*/  IMAD.IADD R39, R50, 0x1, R113 ;  /* 0x0000000132277824 */ /* 0x000fe400078e0271 */
[----:B------:R-:W-:Y:S02]  /*ab70*/  IMAD.IADD R69, R56, 0x1, R69 ;  /* 0x0000000138457824 */ /* 0x000fe400078e0245 */
[----:B------:R-:W-:Y:S01]  /*ab80*/  IMAD.X R35, RZ, RZ, RZ, P3 ;  /* 0x000000ffff237224 */ /* 0x000fe200018e06ff */
[----:B------:R-:W-:Y:S01]  /*ab90*/  IADD3 R36, P1, PT, R39, R36, RZ ;  /* 0x0000002427247210 */ /* 0x000fe20007f3e0ff */
[----:B------:R-:W-:Y:S01]  /*aba0*/  IMAD.IADD R91, R52, 0x1, R37 ;  /* 0x00000001345b7824 */ /* 0x000fe200078e0225 */
[----:B------:R-:W-:Y:S01]  /*abb0*/  IADD3 R70, P4, PT, R69, R90, RZ ;  /* 0x0000005a45467210 */ /* 0x000fe20007f9e0ff */
[----:B------:R-:W-:Y:S01]  /*abc0*/  IMAD.WIDE.U32 R34, R77, R59, R34 ;  /* 0x0000003b4d227225 */ /* 0x000fe200078e0022 */
[----:B------:R-:W-:-:S02]  /*abd0*/  IADD3.X R39, PT, PT, RZ, RZ, RZ, P5, !PT ;  /* 0x000000ffff277210 */ /* 0x000fc40002ffe4ff */
[----:B------:R-:W-:Y:S01]  /*abe0*/  IADD3.X R69, PT, PT, RZ, RZ, RZ, P2, !PT ;  /* 0x000000ffff457210 */ /* 0x000fe200017fe4ff */
[----:B------:R-:W-:Y:S02]  /*abf0*/  IMAD.X R37, RZ, RZ, RZ, P0 ;  /* 0x000000ffff257224 */ /* 0x000fe400000e06ff */
[----:B------:R-:W-:-:S03]  /*ac00*/  IMAD.WIDE.U32 R92, R58, R132, R92 ;  /* 0x000000843a5c7225 */ /* 0x000fc600078e005c */
[----:B------:R-:W-:Y:S01]  /*ac10*/  IADD3 R37, P3, PT, R37, R34, RZ ;  /* 0x0000002225257210 */ /* 0x000fe20007f7e0ff */
[----:B------:R-:W-:Y:S01]  /*ac20*/  IMAD.X R71, RZ, RZ, RZ, P4 ;  /* 0x000000ffff477224 */ /* 0x000fe200020e06ff */
[----:B------:R-:W-:Y:S01]  /*ac30*/  IADD3 R34, P0, PT, R92, R109, RZ ;  /* 0x0000006d5c227210 */ /* 0x000fe20007f1e0ff */
[----:B------:R-:W-:-:S04]  /*ac40*/  IMAD.WIDE.U32 R38, R101, R87, R38 ;  /* 0x0000005765267225 */ /* 0x000fc800078e0026 */
[----:B------:R-:W-:Y:S01]  /*ac50*/  IMAD.WIDE.U32 R70, R95, R89, R70 ;  /* 0x000000595f467225 */ /* 0x000fe200078e0046 */
[----:B------:R-:W-:-:S03]  /*ac60*/  IADD3 R38, P2, PT, R105, R38, RZ ;  /* 0x0000002669267210 */ /* 0x000fc60007f5e0ff */
[----:B------:R-:W-:Y:S02]  /*ac70*/  IMAD.IADD R39, R55, 0x1, R39 ;  /* 0x0000000137277824 */ /* 0x000fe400078e0227 */
        /* <DEDUP_REMOVED lines=14> */
[----:B------:R-:W-:Y:S01]  /*ad60*/  IMAD.WIDE.U32 R36, R103, R83, R36 ;  /* 0x0000005367247225 */ /* 0x000fe200078e0024 */
[----:B------:R-:W-:Y:S02]  /*ad70*/  IADD3 R38, P2, PT, R91, R38, RZ ;  /* 0x000000265b267210 */ /* 0x000fe40007f5e0ff */
[----:B------:R-:W-:Y:S01]  /*ad80*/  IADD3 R92, P1, PT, R93, R92, RZ ;  /* 0x0000005c5d5c7210 */ /* 0x000fe20007f3e0ff */
[----:B------:R-:W-:Y:S01]  /*ad90*/  IMAD.X R69, RZ, RZ, RZ, P4 ;  /* 0x000000ffff457224 */ /* 0x000fe200020e06ff */
[----:B------:R-:W-:Y:S01]  /*ada0*/  IADD3 R91, PT, PT, R51, R37, RZ ;  /* 0x00000025335b7210 */ /* 0x000fe20007ffe0ff */
[----:B------:R-:W-:Y:S02]  /*adb0*/  IMAD.X R71, RZ, RZ, RZ, P5 ;  /* 0x000000ffff477224 */ /* 0x000fe400028e06ff */
[----:B------:R-:W-:Y:S02]  /*adc0*/  IMAD R95, R36, R40, RZ ;  /* 0x00000028245f7224 */ /* 0x000fe400078e02ff */
[----:B------:R-:W-:-:S02]  /*add0*/  IMAD.MOV.U32 R37, RZ, RZ, RZ ;  /* 0x000000ffff257224 */ /* 0x000fc400078e00ff */
[----:B------:R-:W-:Y:S02]  /*ade0*/  IMAD.IADD R39, R54, 0x1, R39 ;  /* 0x0000000136277824 */ /* 0x000fe400078e0227 */
[----:B------:R-:W-:Y:S02]  /*adf0*/  IMAD.X R35, RZ, RZ, RZ, P6 ;  /* 0x000000ffff237224 */ /* 0x000fe400030e06ff */
[----:B------:R-:W-:-:S04]  /*ae00*/  IMAD.WIDE.U32 R68, R77, R62, R68 ;  /* 0x0000003e4d447225 */ /* 0x000fc800078e0044 */
[----:B------:R-:W-:-:S04]  /*ae10*/  IMAD.WIDE.U32 R70, R101, R88, R70 ;  /* 0x0000005865467225 */ /* 0x000fc800078e0046 */
[----:B------:R-:W-:Y:S01]  /*ae20*/  IMAD.HI.U32 R107, R95, R82, R36 ;  /* 0x000000525f6b7227 */ /* 0x000fe200078e0024 */
[----:B------:R-:W-:Y:S02]  /*ae30*/  IADD3.X R37, PT, PT, RZ, RZ, RZ, P3, !PT ;  /* 0x000000ffff257210 */ /* 0x000fe40001ffe4ff */
[----:B------:R-:W-:Y:S01]  /*ae40*/  IADD3 R36, P3, PT, R39, R70, RZ ;  /* 0x0000004627247210 */ /* 0x000fe20007f7e0ff */
[----:B------:R-:W-:Y:S01]  /*ae50*/  IMAD.WIDE.U32 R34, R128, R64, R34 ;  /* 0x0000004080227225 */ /* 0x000fe200078e0022 */
[----:B------:R-:W-:Y:S02]  /*ae60*/  IADD3 R70, PT, PT, R56, R71, RZ ;  /* 0x0000004738467210 */ /* 0x000fe40007ffe0ff */
[----:B------:R-:W-:Y:S01]  /*ae70*/  IADD3 R37, P4, PT, R37, R68, RZ ;  /* 0x0000004425257210 */ /* 0x000fe20007f9e0ff */
[----:B------:R-:W-:Y:S02]  /*ae80*/  IMAD.IADD R69, R66, 0x1, R69 ;  /* 0x0000000142457824 */ /* 0x000fe400078e0245 */
[----:B------:R-:W-:-:S02]  /*ae90*/  IMAD.X R93, RZ, RZ, RZ, P1 ;  /* 0x000000ffff5d7224 */ /* 0x000fc400008e06ff */
[----:B------:R-:W-:Y:S01]  /*aea0*/  IMAD.X R39, RZ, RZ, RZ, P2 ;  /* 0x000000ffff277224 */ /* 0x000fe200010e06ff */
[----:B------:R-:W-:Y:S01]  /*aeb0*/  IADD3 R68, P5, PT, R69, R34, RZ ;  /* 0x0000002245447210 */ /* 0x000fe20007fbe0ff */
[----:B------:R-:W-:Y:S01]  /*aec0*/  IMAD.IADD R69, R125, 0x1, R35 ;  /* 0x000000017d457824 */ /* 0x000fe200078e0223 */
[----:B------:R-:W-:Y:S01]  /*aed0*/  IADD3 R34, P0, PT, R70, R105, RZ ;  /* 0x0000006946227210 */ /* 0x000fe20007f1e0ff */
[----:B------:R-:W-:Y:S01]  /*aee0*/  IMAD.WIDE.U32 R92, R58, R79, R92 ;  /* 0x0000004f3a5c7225 */ /* 0x000fe200078e005c */
[----:B------:R-:W-:-:S03]  /*aef0*/  IADD3 R105, P2, PT, R32, R37, RZ ;  /* 0x0000002520697210 */ /* 0x000fc60007f5e0ff */
[----:B------:R-:W-:Y:S02]  /*af00*/  IMAD.X R35, RZ, RZ, RZ, P0 ;  /* 0x000000ffff237224 */ /* 0x000fe400000e06ff */
[----:B------:R-:W-:Y:S02]  /*af10*/  IMAD.X R37, RZ, RZ, RZ, P3 ;  /* 0x000000ffff257224 */ /* 0x000fe400018e06ff */
[----:B------:R-:W-:Y:S01]  /*af20*/  IMAD.WIDE.U32 R70, R101, R89, R34 ;  /* 0x0000005965467225 */ /* 0x000fe200078e0022 */
[----:B------:R-:W-:-:S03]  /*af30*/  IADD3 R34, P1, PT, R92, R69, RZ ;  /* 0x000000455c227210 */ /* 0x000fc60007f3e0ff */
[----:B------:R-:W-:Y:S01]  /*af40*/  IMAD.WIDE.U32 R38, R41, R85, R38 ;  /* 0x0000005529267225 */ /* 0x000fe200078e0026 */
        /* <DEDUP_REMOVED lines=12> */
[----:B------:R-:W-:-:S03]  /*b010*/  IADD3 R69, PT, PT, R123, R69, RZ ;  /* 0x000000457b457210 */ /* 0x000fc60007ffe0ff */
        /* <DEDUP_REMOVED lines=17> */
[----:B------:R-:W-:Y:S01]  /*b130*/  IMAD.WIDE.U32 R70, R97, R88, R70 ;  /* 0x0000005861467225 */ /* 0x000fe200078e0046 */
[----:B------:R-:W-:Y:S02]  /*b140*/  IADD3 R36, P2, PT, R39, R36, RZ ;  /* 0x0000002427247210 */ /* 0x000fe40007f5e0ff */
[----:B------:R-:W-:Y:S01]  /*b150*/  IADD3.X R39, PT, PT, RZ, RZ, RZ, P6, !PT ;  /* 0x000000ffff277210 */ /* 0x000fe200037fe4ff */
[----:B------:R-:W-:Y:S01]  /*b160*/  IMAD.IADD R35, R54, 0x1, R37 ;  /* 0x0000000136237824 */ /* 0x000fe200078e0225 */
[----:B------:R-:W-:Y:S01]  /*b170*/  IADD3 R71, PT, PT, R56, R71, RZ ;  /* 0x0000004738477210 */ /* 0x000fe20007ffe0ff */
[----:B------:R-:W-:-:S04]  /*b180*/  IMAD.WIDE.U32 R68, R77, R64, R68 ;  /* 0x000000404d447225 */ /* 0x000fc800078e0044 */
[----:B------:R-:W-:Y:S01]  /*b190*/  IMAD.X R37, RZ, RZ, RZ, P1 ;  /* 0x000000ffff257224 */ /* 0x000fe200008e06ff */
[----:B------:R-:W-:Y:S01]  /*b1a0*/  IADD3 R70, P1, PT, R35, R70, RZ ;  /* 0x0000004623467210 */ /* 0x000fe20007f3e0ff */
        /* <DEDUP_REMOVED lines=22> */
[----:B------:R-:W-:Y:S01]  /*b310*/  IMAD.X R69, RZ, RZ, RZ, P1 ;  /* 0x000000ffff457224 */ /* 0x000fe200008e06ff */
[----:B------:R-:W-:Y:S01]  /*b320*/  IADD3 R91, P1, PT, R91, R93, RZ ;  /* 0x0000005d5b5b7210 */ /* 0x000fe20007f3e0ff */
[----:B------:R-:W-:Y:S01]  /*b330*/  IMAD.HI.U32 R35, R97, R82, R38 ;  /* 0x0000005261237227 */ /* 0x000fe200078e0026 */
[----:B------:R-:W-:-:S03]  /*b340*/  IADD3 R38, P5, PT, R90, R71, RZ ;  /* 0x000000475a267210 */ /* 0x000fc60007fbe0ff */
[----:B------:R-:W-:Y:S01]  /*b350*/  IMAD.WIDE.U32 R36, R95, R84, R36 ;  /* 0x000000545f247225 */ /* 0x000fe200078e0024 */
[----:B------:R-:W-:Y:S02]  /*b360*/  IADD3 R93, PT, PT, R50, R35, RZ ;  /* 0x00000023325d7210 */ /* 0x000fe40007ffe0ff */
[----:B------:R-:W-:Y:S01]  /*b370*/  IADD3.X R35, PT, PT, RZ, RZ, RZ, P0, !PT ;  /* 0x000000ffff237210 */ /* 0x000fe200007fe4ff */
[----:B------:R-:W-:Y:S01]  /*b380*/  IMAD.X R39, RZ, RZ, RZ, P5 ;  /* 0x000000ffff277224 */ /* 0x000fe200028e06ff */
[----:B------:R-:W-:Y:S01]  /*b390*/  IADD3 R92, P5, PT, R93, R36, RZ ;  /* 0x000000245d5c7210 */ /* 0x000fe20007fbe0ff */
[----:B------:R-:W-:-:S04]  /*b3a0*/  IMAD.WIDE.U32 R68, R103, R86, R68 ;  /* 0x0000005667447225 */ /* 0x000fc800078e0044 */
        /* <DEDUP_REMOVED lines=35> */
[----:B------:R-:W-:-:S04]  /*b5e0*/  IMAD.WIDE.U32 R36, R95, R86, R36 ;  /* 0x000000565f247225 */ /* 0x000fc800078e0024 */
[----:B------:R-:W-:-:S04]  /*b5f0*/  IMAD.WIDE.U32 R38, R103, R88, R38 ;  /* 0x0000005867267225 */ /* 0x000fc800078e0026 */
[----:B------:R-:W-:Y:S01]  /*b600*/  IMAD.IADD R41, R52, 0x1, R91 ;  /* 0x0000000134297824 */ /* 0x000fe200078e025b */
[----:B------:R-:W-:Y:S01]  /*b610*/  IADD3 R32, PT, PT, R56, R39, RZ ;  /* 0x0000002738207210 */ /* 0x000fe20007ffe0ff */
[----:B------:R-:W-:-:S03]  /*b620*/  IMAD.IADD R37, R54, 0x1, R37 ;  /* 0x0000000136257824 */ /* 0x000fc600078e0225 */
[----:B------:R-:W-:Y:S01]  /*b630*/  IADD3 R70, P5, PT, R41, R36, RZ ;  /* 0x0000002429467210 */ /* 0x000fe20007fbe0ff */
[----:B------:R-:W-:Y:S01]  /*b640*/  IMAD.X R41, RZ, RZ, RZ, P4 ;  /* 0x000000ffff297224 */ /* 0x000fe200020e06ff */
[----:B------:R-:W-:Y:S02]  /*b650*/  IADD3 R38, P6, PT, R37, R38, RZ ;  /* 0x0000002625267210 */ /* 0x000fe40007fde0ff */
[----:B------:R-:W-:Y:S01]  /*b660*/  IADD3 R36, P4, PT, R32, R71, RZ ;  /* 0x0000004720247210 */ /* 0x000fe20007f9e0ff */
[----:B------:R-:W-:Y:S01]  /*b670*/  IMAD.X R71, RZ, RZ, RZ, P5 ;  /* 0x000000ffff477224 */ /* 0x000fe200028e06ff */
[----:B------:R-:W-:Y:S02]  /*b680*/  IADD3.X R39, PT, PT, RZ, RZ, RZ, P6, !PT ;  /* 0x000000ffff277210 */ /* 0x000fe400037fe4ff */
[----:B------:R-:W-:Y:S01]  /*b690*/  IADD3 R34, P5, PT, R35, R34, RZ ;  /* 0x0000002223227210 */ /* 0x000fe20007fbe0ff */
[----:B------:R-:W-:-:S04]  /*b6a0*/  IMAD.WIDE.U32 R70, R97, R85, R70 ;  /* 0x0000005561467225 */ /* 0x000fc800078e0046 */
        /* <DEDUP_REMOVED lines=24> */
[----:B------:R-:W-:Y:S02]  /*b830*/  IADD3.X R39, PT, PT, RZ, RZ, RZ, P1, !PT ;  /* 0x000000ffff277210 */ /* 0x000fe40000ffe4ff */
[----:B------:R-:W-:Y:S02]  /*b840*/  IADD3 R38, P6, PT, R37, R38, RZ ;  /* 0x0000002625267210 */ /* 0x000fe40007fde0ff */
[----:B------:R-:W-:Y:S01]  /*b850*/  IADD3 R36, P1, PT, R36, R41, RZ ;  /* 0x0000002924247210 */ /* 0x000fe20007f3e0ff */
[----:B------:R-:W-:Y:S01]  /*b860*/  IMAD.X R41, RZ, RZ, RZ, P4 ;  /* 0x000000ffff297224 */ /* 0x000fe200020e06ff */
[----:B------:R-:W-:Y:S01]  /*b870*/  IADD3 R34, P4, PT, R34, R39, RZ ;  /* 0x0000002722227210 */ /* 0x000fe20007f9e0ff */
[----:B------:R-:W-:-:S02]  /*b880*/  IMAD.X R39, RZ, RZ, RZ, P6 ;  /* 0x000000ffff277224 */ /* 0x000fc400030e06ff */
[----:B------:R-:W-:Y:S01]  /*b890*/  IMAD.X R37, RZ, RZ, RZ, P1 ;  /* 0x000000ffff257224 */ /* 0x000fe200008e06ff */
[----:B------:R-:W-:Y:S01]  /*b8a0*/  IADD3 R41, P2, PT, R41, R34, RZ ;  /* 0x0000002229297210 */ /* 0x000fe20007f5e0ff */
[----:B------:R-:W-:-:S03]  /*b8b0*/  IMAD.WIDE.U32 R38, R97, R87, R38 ;  /* 0x0000005761267225 */ /* 0x000fc600078e0026 */
[----:B------:R-:W-:Y:S01]  /*b8c0*/  IADD3 R32, P1, PT, R32, R41, RZ ;  /* 0x0000002920207210 */ /* 0x000fe20007f3e0ff */
[----:B------:R-:W-:Y:S02]  /*b8d0*/  IMAD.X R41, RZ, RZ, RZ, P0 ;  /* 0x000000ffff297224 */ /* 0x000fe400000e06ff */
        /* <DEDUP_REMOVED lines=10> */
[----:B------:R-:W-:Y:S02]  /*b980*/  IADD3 R35, PT, PT, R34, R35, R101 ;  /* 0x0000002322237210 */ /* 0x000fe40007ffe065 */
[----:B------:R-:W-:Y:S01]  /*b990*/  IADD3 R41, P4, PT, R41, R32, RZ ;  /* 0x0000002029297210 */ /* 0x000fe20007f9e0ff */
[----:B------:R-:W-:Y:S01]  /*b9a0*/  IMAD.WIDE.U32 R36, R97, R88, R36 ;  /* 0x0000005861247225 */ /* 0x000fe200078e0024 */
[----:B------:R-:W-:Y:S02]  /*b9b0*/  IADD3.X R72, PT, PT, RZ, RZ, RZ, P3, !PT ;  /* 0x000000ffff487210 */ /* 0x000fe40001ffe4ff */
[----:B------:R-:W-:Y:S01]  /*b9c0*/  IADD3 R95, P2, PT, R95, R41, RZ ;  /* 0x000000295f5f7210 */ /* 0x000fe20007f5e0ff */
[----:B------:R-:W-:Y:S01]  /*b9d0*/  IMAD.IADD R34, R56, 0x1, R37 ;  /* 0x0000000138227824 */ /* 0x000fe200078e0225 */
[----:B------:R-:W-:Y:S01]  /*b9e0*/  IADD3.X R41, PT, PT, RZ, RZ, RZ, P1, !PT ;  /* 0x000000ffff297210 */ /* 0x000fe20000ffe4ff */
[----:B------:R-:W-:-:S03]  /*b9f0*/  IMAD.X R32, RZ, RZ, RZ, P0 ;  /* 0x000000ffff207224 */ /* 0x000fc600000e06ff */
[----:B------:R-:W-:Y:S02]  /*ba00*/  IADD3 R34, P0, PT, R34, R95, RZ ;  /* 0x0000005f22227210 */ /* 0x000fe40007f1e0ff */
[----:B------:R-:W-:Y:S01]  /*ba10*/  IADD3 R32, PT, PT, R32, R35, R41 ;  /* 0x0000002320207210 */ /* 0x000fe20007ffe029 */
[----:B------:R-:W-:Y:S02]  /*ba20*/  IMAD.X R41, RZ, RZ, RZ, P4 ;  /* 0x000000ffff297224 */ /* 0x000fe400020e06ff */
        /* <DEDUP_REMOVED lines=39> */
.L_x_421:
        /* <DEDUP_REMOVED lines=23> */
.L_x_422:
        /* <DEDUP_REMOVED lines=38> */
[----:B------:R-:W-:Y:S01]  /*c070*/  IMAD.IADD R39, R113, 0x1, R39 ;  /* 0x0000000171277824 */ /* 0x000fe200078e0227 */
[----:B------:R-:W-:Y:S01]  /*c080*/  IADD3 R69, PT, PT, R109, R69, RZ ;  /* 0x000000456d457210 */ /* 0x000fe20007ffe0ff */
[----:B------:R-:W-:Y:S02]  /*c090*/  IMAD.MOV.U32 R37, RZ, RZ, RZ ;  /* 0x000000ffff257224 */ /* 0x000fe400078e00ff */
[----:B------:R-:W-:Y:S02]  /*c0a0*/  IMAD.MOV.U32 R35, RZ, RZ, RZ ;  /* 0x000000ffff237224 */ /* 0x000fe400078e00ff */
[----:B------:R-:W-:Y:S01]  /*c0b0*/  IMAD.HI.U32 R37, R97, R82, R36 ;  /* 0x0000005261257227 */ /* 0x000fe200078e0024 */
[----:B------:R-:W-:-:S03]  /*c0c0*/  IADD3 R36, P1, PT, R39, R68, RZ ;  /* 0x0000004427247210 */ /* 0x000fc60007f3e0ff */
[----:B------:R-:W-:-:S04]  /*c0d0*/  IMAD.WIDE.U32 R34, R16, R47, R34 ;  /* 0x0000002f10227225 */ /* 0x000fc800078e0022 */
[----:B------:R-:W-:Y:S02]  /*c0e0*/  IMAD.IADD R41, R50, 0x1, R37 ;  /* 0x0000000132297824 */ /* 0x000fe400078e0225 */
[----:B------:R-:W-:Y:S01]  /*c0f0*/  IMAD.X R39, RZ, RZ, RZ, P0 ;  /* 0x000000ffff277224 */ /* 0x000fe200000e06ff */
[----:B------:R-:W-:Y:S01]  /*c100*/  IADD3 R68, P0, PT, R69, R34, RZ ;  /* 0x0000002245447210 */ /* 0x000fe20007f1e0ff */
[----:B------:R-:W-:Y:S01]  /*c110*/  IMAD.X R37, RZ, RZ, RZ, P1 ;  /* 0x000000ffff257224 */ /* 0x000fe200008e06ff */
[----:B------:R-:W-:Y:S01]  /*c120*/  IADD3 R34, PT, PT, R35, R105, RZ ;  /* 0x0000006923227210 */ /* 0x000fe20007ffe0ff */
[----:B------:R-:W-:Y:S01]  /*c130*/  IMAD.WIDE.U32 R38, R127, R84, R38 ;  /* 0x000000547f267225 */ /* 0x000fe200078e0026 */
[----:B------:R-:W-:-:S03]  /*c140*/  MOV R35, RZ ;  /* 0x000000ff00237202 */ /* 0x000fc60000000f00 */
        /* <DEDUP_REMOVED lines=28> */
[----:B------:R-:W-:Y:S01]  /*c310*/  IADD3.X R37, PT, PT, RZ, RZ, RZ, P2, !PT ;  /* 0x000000ffff257210 */ /* 0x000fe200017fe4ff */
[----:B------:R-:W-:Y:S01]  /*c320*/  IMAD.MOV.U32 R69, RZ, RZ, RZ ;  /* 0x000000ffff457224 */ /* 0x000fe200078e00ff */
[----:B------:R-:W-:Y:S01]  /*c330*/  IADD3 R34, P0, PT, R71, R34, RZ ;  /* 0x0000002247227210 */ /* 0x000fe20007f1e0ff */
[----:B------:R-:W-:Y:S02]  /*c340*/  IMAD.X R39, RZ, RZ, RZ, P1 ;  /* 0x000000ffff277224 */ /* 0x000fe400008e06ff */
        /* <DEDUP_REMOVED lines=8> */
[----:B------:R-:W-:Y:S02]  /*c3d0*/  IMAD.MOV.U32 R95, RZ, RZ, RZ ;  /* 0x000000ffff5f7224 */ /* 0x000fe400078e00ff */
[----:B------:R-:W-:-:S03]  /*c3e0*/  IMAD.WIDE.U32 R34, R18, R46, R34 ;  /* 0x0000002e12227225 */ /* 0x000fc600078e0022 */
[----:B------:R-:W-:Y:S01]  /*c3f0*/  IADD3 R92, PT, PT, R69, R95, RZ ;  /* 0x0000005f455c7210 */ /* 0x000fe20007ffe0ff */
[----:B------:R-:W-:Y:S01]  /*c400*/  IMAD.IADD R39, R111, 0x1, R39 ;  /* 0x000000016f277824 */ /* 0x000fe200078e0227 */
[----:B------:R-:W-:Y:S01]  /*c410*/  IADD3 R91, PT, PT, R107, R35, RZ ;  /* 0x000000236b5b7210 */ /* 0x000fe20007ffe0ff */
[----:B------:R-:W-:Y:S02]  /*c420*/  IMAD.X R37, RZ, RZ, RZ, P1 ;  /* 0x000000ffff257224 */ /* 0x000fe400008e06ff */
[----:B------:R-:W-:Y:S01]  /*c430*/  IMAD.X R69, RZ, RZ, RZ, P0 ;  /* 0x000000ffff457224 */ /* 0x000fe200000e06ff */
[----:B------:R-:W-:Y:S01]  /*c440*/  IADD3 R34, P0, PT, R39, R34, RZ ;  /* 0x0000002227227210 */ /* 0x000fe20007f1e0ff */
[----:B------:R-:W-:Y:S02]  /*c450*/  IMAD.MOV.U32 R39, RZ, RZ, RZ ;  /* 0x000000ffff277224 */ /* 0x000fe400078e00ff */
[----:B------:R-:W-:Y:S01]  /*c460*/  IMAD.IADD R41, R50, 0x1, R93 ;  /* 0x0000000132297824 */ /* 0x000fe200078e025d */
[----:B------:R-:W-:Y:S01]  /*c470*/  IADD3.X R35, PT, PT, RZ, RZ, RZ, P0, !PT ;  /* 0x000000ffff237210 */ /* 0x000fe200007fe4ff */
[----:B------:R-:W-:Y:S01]  /*c480*/  IMAD.WIDE.U32 R36, R97, R84, R36 ;  /* 0x0000005461247225 */ /* 0x000fe200078e0024 */
[----:B------:R-:W-:-:S03]  /*c490*/  MOV R93, RZ ;  /* 0x000000ff005d7202 */ /* 0x000fc60000000f00 */
[----:B------:R-:W-:Y:S01]  /*c4a0*/  IMAD.WIDE.U32 R38, R20, R43, R38 ;  /* 0x0000002b14267225 */ /* 0x000fe200078e0026 */
[----:B------:R-:W-:-:S03]  /*c4b0*/  IADD3 R36, P3, PT, R41, R36, RZ ;  /* 0x0000002429247210 */ /* 0x000fc60007f7e0ff */
[----:B------:R-:W-:Y:S01]  /*c4c0*/  IMAD.WIDE.U32 R68, R19, R48, R68 ;  /* 0x0000003013447225 */ /* 0x000fe200078e0044 */
[----:B------:R-:W-:-:S03]  /*c4d0*/  IADD3 R38, P2, PT, R71, R38, RZ ;  /* 0x0000002647267210 */ /* 0x000fc60007f5e0ff */
[----:B------:R-:W-:Y:S01]  /*c4e0*/  IMAD.IADD R41, R52, 0x1, R37 ;  /* 0x0000000134297824 */ /* 0x000fe200078e0225 */
[----:B------:R-:W-:Y:S01]  /*c4f0*/  IADD3 R68, P0, PT, R91, R68, RZ ;  /* 0x000000445b447210 */ /* 0x000fe20007f1e0ff */
[----:B------:R-:W-:Y:S01]  /*c500*/  IMAD.WIDE.U32 R34, R21, R45, R34 ;  /* 0x0000002d15227225 */ /* 0x000fe200078e0022 */
[----:B------:R-:W-:-:S03]  /*c510*/  IADD3 R71, PT, PT, R103, R69, RZ ;  /* 0x0000004567477210 */ /* 0x000fc60007ffe0ff */
[----:B------:R-:W-:Y:S02]  /*c520*/  IMAD.IADD R37, R113, 0x1, R39 ;  /* 0x0000000171257824 */ /* 0x000fe400078e0227 */
[----:B------:R-:W-:-:S03]  /*c530*/  IMAD.WIDE.U32 R92, R42, R16, R92 ;  /* 0x000000102a5c7225 */ /* 0x000fc600078e005c */
[----:B------:R-:W-:Y:S01]  /*c540*/  IADD3 R34, P1, PT, R37, R34, RZ ;  /* 0x0000002225227210 */ /* 0x000fe20007f3e0ff */
[----:B------:R-:W-:Y:S02]  /*c550*/  IMAD.X R39, RZ, RZ, RZ, P2 ;  /* 0x000000ffff277224 */ /* 0x000fe400010e06ff */
[----:B------:R-:W-:Y:S01]  /*c560*/  IMAD.X R69, RZ, RZ, RZ, P0 ;  /* 0x000000ffff457224 */ /* 0x000fe200000e06ff */
[----:B------:R-:W-:Y:S01]  /*c570*/  IADD3 R70, P0, PT, R92, R71, RZ ;  /* 0x000000475c467210 */ /* 0x000fe20007f1e0ff */
[----:B------:R-:W-:Y:S02]  /*c580*/  IMAD.X R37, RZ, RZ, RZ, P3 ;  /* 0x000000ffff257224 */ /* 0x000fe400018e06ff */
        /* <DEDUP_REMOVED lines=8> */
[----:B------:R-:W-:Y:S01]  /*c610*/  IMAD R115, R36, R40, RZ ;  /* 0x0000002824737224 */ /* 0x000fe200078e02ff */
[----:B------:R-:W-:Y:S01]  /*c620*/  IADD3 R69, PT, PT, R105, R69, RZ ;  /* 0x0000004569457210 */ /* 0x000fe20007ffe0ff */
[----:B------:R-:W-:-:S04]  /*c630*/  IMAD.WIDE.U32 R70, R19, R49, R70 ;  /* 0x0000003113467225 */ /* 0x000fc800078e0046 */
[----:B------:R-:W-:Y:S01]  /*c640*/  IMAD.MOV.U32 R37, RZ, RZ, RZ ;  /* 0x000000ffff257224 */ /* 0x000fe200078e00ff */
[----:B------:R-:W-:Y:S01]  /*c650*/  IADD3 R71, PT, PT, R95, R71, RZ ;  /* 0x000000475f477210 */ /* 0x000fe20007ffe0ff */
[----:B------:R-:W-:Y:S02]  /*c660*/  IMAD.X R35, RZ, RZ, RZ, P1 ;  /* 0x000000ffff237224 */ /* 0x000fe400008e06ff */
[----:B------:R-:W-:Y:S01]  /*c670*/  IMAD.HI.U32 R135, R115, R82, R36 ;  /* 0x0000005273877227 */ /* 0x000fe200078e0024 */
[----:B------:R-:W-:Y:S02]  /*c680*/  IADD3 R36, P1, PT, R69, R70, RZ ;  /* 0x0000004645247210 */ /* 0x000fe40007f3e0ff */
[----:B------:R-:W-:Y:S01]  /*c690*/  IADD3 R92, P0, PT, R93, R71, RZ ;  /* 0x000000475d5c7210 */ /* 0x000fe20007f1e0ff */
[----:B------:R-:W-:Y:S02]  /*c6a0*/  IMAD.X R69, RZ, RZ, RZ, P2 ;  /* 0x000000ffff457224 */ /* 0x000fe400010e06ff */
        /* <DEDUP_REMOVED lines=9> */
[----:B------:R-:W-:Y:S01]  /*c740*/  IADD3 R91, PT, PT, R53, R71, RZ ;  /* 0x00000047355b7210 */ /* 0x000fe20007ffe0ff */
[----:B------:R-:W-:Y:S01]  /*c750*/  IMAD.WIDE.U32 R68, R18, R48, R36 ;  /* 0x0000003012447225 */ /* 0x000fe200078e0024 */
[----:B------:R-:W-:-:S03]  /*c760*/  IADD3 R36, P2, PT, R41, R70, RZ ;  /* 0x0000004629247210 */ /* 0x000fc60007f5e0ff */
[----:B------:R-:W-:Y:S01]  /*c770*/  IMAD.MOV.U32 R35, RZ, RZ, RZ ;  /* 0x000000ffff237224 */ /* 0x000fe200078e00ff */
[----:B------:R-:W-:Y:S01]  /*c780*/  IADD3.X R37, PT, PT, RZ, RZ, RZ, P2, !PT ;  /* 0x000000ffff257210 */ /* 0x000fe200017fe4ff */
        /* <DEDUP_REMOVED lines=49> */
[----:B------:R-:W-:Y:S02]  /*caa0*/  IMAD.MOV.U32 R36, RZ, RZ, R68 ;  /* 0x000000ffff247224 */ /* 0x000fe400078e0044 */
[----:B------:R-:W-:Y:S01]  /*cab0*/  IMAD.IADD R131, R54, 0x1, R35 ;  /* 0x0000000136837824 */ /* 0x000fe200078e0223 */
[----:B------:R-:W-:Y:S01]  /*cac0*/  IADD3.X R35, PT, PT, RZ, RZ, RZ, P1, !PT ;  /* 0x000000ffff237210 */ /* 0x000fe20000ffe4ff */
[----:B------:R-:W-:Y:S02]  /*cad0*/  IMAD.IADD R39, R103, 0x1, R39 ;  /* 0x0000000167277824 */ /* 0x000fe400078e0227 */
[----:B------:R-:W-:-:S04]  /*cae0*/  IMAD.WIDE.U32 R92, R42, R18, R92 ;  /* 0x000000122a5c7225 */ /* 0x000fc800078e005c */
        /* <DEDUP_REMOVED lines=23> */
[----:B------:R-:W-:-:S03]  /*cc60*/  IMAD.WIDE.U32 R34, R115, R84, R34 ;  /* 0x0000005473227225 */ /* 0x000fc600078e0022 */
[----:B------:R-:W-:Y:S01]  /*cc70*/  IADD3 R68, P2, PT, R39, R68, RZ ;  /* 0x0000004427447210 */ /* 0x000fe20007f5e0ff */
[----:B------:R-:W-:Y:S01]  /*cc80*/  IMAD.WIDE.U32 R70, R22, R44, R70 ;  /* 0x0000002c16467225 */ /* 0x000fe200078e0046 */
[----:B------:R-:W-:Y:S02]  /*cc90*/  IADD3 R131, PT, PT, R52, R35, RZ ;  /* 0x0000002334837210 */ /* 0x000fe40007ffe0ff */
[----:B------:R-:W-:Y:S01]  /*cca0*/  IADD3 R92, P0, PT, R93, R92, RZ ;  /* 0x0000005c5d5c7210 */ /* 0x000fe20007f1e0ff */
[----:B------:R-:W-:Y:S02]  /*ccb0*/  IMAD.IADD R135, R56, 0x1, R37 ;  /* 0x0000000138877824 */ /* 0x000fe400078e0225 */
[----:B------:R-:W-:Y:S02]  /*ccc0*/  IMAD.IADD R69, R50, 0x1, R137 ;  /* 0x0000000132457824 */ /* 0x000fe400078e0289 */
[----:B------:R-:W-:Y:S02]  /*ccd0*/  IMAD.X R39, RZ, RZ, RZ, P3 ;  /* 0x000000ffff277224 */ /* 0x000fe400018e06ff */
[----:B------:R-:W-:Y:S01]  /*cce0*/  IMAD.X R37, RZ, RZ, RZ, P4 ;  /* 0x000000ffff257224 */ /* 0x000fe200020e06ff */
[----:B------:R-:W-:Y:S01]  /*ccf0*/  IADD3 R34, P1, PT, R69, R34, RZ ;  /* 0x0000002245227210 */ /* 0x000fe20007f3e0ff */
[----:B------:R-:W-:-:S02]  /*cd00*/  IMAD.IADD R35, R111, 0x1, R71 ;  /* 0x000000016f237824 */ /* 0x000fc400078e0247 */
[----:B------:R-:W-:Y:S02]  /*cd10*/  HFMA2 R71, -RZ, RZ, 0, 0 ;  /* 0x00000000ff477431 */ /* 0x000fe400000001ff */
        /* <DEDUP_REMOVED lines=18> */
[----:B------:R-:W-:-:S03]  /*ce40*/  IADD3 R70, P0, PT, R92, R135, RZ ;  /* 0x000000875c467210 */ /* 0x000fc60007f1e0ff */
[----:B------:R-:W-:Y:S01]  /*ce50*/  IMAD.IADD R71, R113, 0x1, R71 ;  /* 0x0000000171477824 */ /* 0x000fe200078e0247 */
[----:B------:R-:W-:Y:S01]  /*ce60*/  IADD3 R36, P1, PT, R131, R36, RZ ;  /* 0x0000002483247210 */ /* 0x000fe20007f3e0ff */
[----:B------:R-:W-:Y:S01]  /*ce70*/  IMAD.WIDE.U32 R38, R22, R45, R38 ;  /* 0x0000002d16267225 */ /* 0x000fe200078e0026 */
[----:B------:R-:W-:-:S03]  /*ce80*/  IADD3 R135, PT, PT, R54, R37, RZ ;  /* 0x0000002536877210 */ /* 0x000fc60007ffe0ff */
[----:B------:R-:W-:Y:S01]  /*ce90*/  IMAD.WIDE.U32 R34, R41, R83, R34 ;  /* 0x0000005329227225 */ /* 0x000fe200078e0022 */
[----:B------:R-:W-:-:S03]  /*cea0*/  IADD3 R139, PT, PT, R109, R39, RZ ;  /* 0x000000276d8b7210 */ /* 0x000fc60007ffe0ff */
[----:B------:R-:W-:Y:S01]  /*ceb0*/  IMAD.X R91, RZ, RZ, RZ, P3 ;  /* 0x000000ffff5b7224 */ /* 0x000fe200018e06ff */
[----:B------:R-:W-:Y:S01]  /*cec0*/  IADD3 R38, P3, PT, R71, R38, RZ ;  /* 0x0000002647267210 */ /* 0x000fe20007f7e0ff */
[----:B------:R-:W-:Y:S02]  /*ced0*/  IMAD.X R69, RZ, RZ, RZ, P2 ;  /* 0x000000ffff457224 */ /* 0x000fe400010e06ff */
[----:B------:R-:W-:Y:S01]  /*cee0*/  IMAD.IADD R131, R51, 0x1, R35 ;  /* 0x0000000133837824 */ /* 0x000fe200078e0223 */
[----:B------:R-:W-:Y:S01]  /*cef0*/  MOV R35, RZ ;  /* 0x000000ff00237202 */ /* 0x000fe20000000f00 */
[----:B------:R-:W-:-:S04]  /*cf00*/  IMAD.WIDE.U32 R90, R127, R89, R90 ;  /* 0x000000597f5a7225 */ /* 0x000fc800078e005a */
[----:B------:R-:W-:Y:S02]  /*cf10*/  IMAD.X R71, RZ, RZ, RZ, P0 ;  /* 0x000000ffff477224 */ /* 0x000fe400000e06ff */
[----:B------:R-:W-:Y:S02]  /*cf20*/  IMAD R127, R34, R40, RZ ;  /* 0x00000028227f7224 */ /* 0x000fe400078e02ff */
[----:B------:R-:W-:-:S04]  /*cf30*/  IMAD.WIDE.U32 R68, R23, R47, R68 ;  /* 0x0000002f17447225 */ /* 0x000fc800078e0044 */
[----:B------:R-:W-:Y:S02]  /*cf40*/  IMAD.X R39, RZ, RZ, RZ, P3 ;  /* 0x000000ffff277224 */ /* 0x000fe400018e06ff */
[----:B------:R-:W-:-:S04]  /*cf50*/  IMAD.WIDE.U32 R70, R20, R49, R70 ;  /* 0x0000003114467225 */ /* 0x000fc800078e0046 */
[----:B------:R-:W-:Y:S01]  /*cf60*/  IMAD.HI.U32 R141, R127, R82, R34 ;  /* 0x000000527f8d7227 */ /* 0x000fe200078e0022 */
[----:B------:R-:W-:Y:S02]  /*cf70*/  IADD3 R34, P3, PT, R139, R68, RZ ;  /* 0x000000448b227210 */ /* 0x000fe40007f7e0ff */
[----:B------:R-:W-:Y:S01]  /*cf80*/  IADD3 R68, P4, PT, R90, R137, RZ ;  /* 0x000000895a447210 */ /* 0x000fe20007f9e0ff */
[----:B------:R-:W-:Y:S01]  /*cf90*/  IMAD.IADD R69, R105, 0x1, R69 ;  /* 0x0000000169457824 */ /* 0x000fe200078e0245 */
[----:B------:R-:W-:Y:S01]  /*cfa0*/  IADD3.X R35, PT, PT, RZ, RZ, RZ, P3, !PT ;  /* 0x000000ffff237210 */ /* 0x000fe20001ffe4ff */
[----:B------:R-:W-:Y:S01]  /*cfb0*/  IMAD.X R37, RZ, RZ, RZ, P1 ;  /* 0x000000ffff257224 */ /* 0x000fe200008e06ff */
[----:B------:R-:W-:Y:S01]  /*cfc0*/  IADD3 R92, PT, PT, R95, R71, RZ ;  /* 0x000000475f5c7210 */ /* 0x000fe20007ffe0ff */
[----:B------:R-:W-:Y:S01]  /*cfd0*/  IMAD.WIDE.U32 R38, R25, R44, R38 ;  /* 0x0000002c19267225 */ /* 0x000fe200078e0026 */
[----:B------:R-:W-:Y:S02]  /*cfe0*/  IADD3 R70, P2, PT, R69, R70, RZ ;  /* 0x0000004645467210 */ /* 0x000fe40007f5e0ff */
[----:B------:R-:W-:Y:S01]  /*cff0*/  IADD3 R92, P1, PT, R93, R92, RZ ;  /* 0x0000005c5d5c7210 */ /* 0x000fe20007f3e0ff */
[----:B------:R-:W-:Y:S01]  /*d000*/  IMAD.WIDE.U32 R36, R115, R85, R36 ;  /* 0x0000005573247225 */ /* 0x000fe200078e0024 */
[----:B------:R-:W-:-:S03]  /*d010*/  IADD3 R90, P0, PT, R91, R38, RZ ;  /* 0x000000265b5a7210 */ /* 0x000fc60007f1e0ff */
[----:B------:R-:W-:Y:S02]  /*d020*/  IMAD.X R69, RZ, RZ, RZ, P4 ;  /* 0x000000ffff457224 */ /* 0x000fe400020e06ff */
[----:B------:R-:W-:Y:S01]  /*d030*/  IMAD.X R71, RZ, RZ, RZ, P2 ;  /* 0x000000ffff477224 */ /* 0x000fe200010e06ff */
[----:B------:R-:W-:Y:S01]  /*d040*/  IADD3 R36, P2, PT, R131, R36, RZ ;  /* 0x0000002483247210 */ /* 0x000fe20007f5e0ff */
[----:B------:R-:W-:Y:S01]  /*d050*/  IMAD.WIDE.U32 R34, R22, R46, R34 ;  /* 0x0000002e16227225 */ /* 0x000fe200078e0022 */
[----:B------:R-:W-:-:S03]  /*d060*/  IADD3 R131, PT, PT, R53, R37, RZ ;  /* 0x0000002535837210 */ /* 0x000fc60007ffe0ff */
[----:B------:R-:W-:Y:S02]  /*d070*/  IMAD.IADD R39, R111, 0x1, R39 ;  /* 0x000000016f277824 */ /* 0x000fe400078e0227 */
[----:B------:R-:W-:-:S03]  /*d080*/  IMAD.WIDE.U32 R68, R97, R88, R68 ;  /* 0x0000005861447225 */ /* 0x000fc600078e0044 */
[----:B------:R-:W-:Y:S01]  /*d090*/  IADD3 R34, P3, PT, R39, R34, RZ ;  /* 0x0000002227227210 */ /* 0x000fe20007f7e0ff */
[----:B------:R-:W-:Y:S01]  /*d0a0*/  IMAD.WIDE.U32 R70, R23, R48, R70 ;  /* 0x0000003017467225 */ /* 0x000fe200078e0046 */
[----:B------:R-:W-:Y:S02]  /*d0b0*/  IADD3 R38, P5, PT, R135, R68, RZ ;  /* 0x0000004487267210 */ /* 0x000fe40007fbe0ff */
[----:B------:R-:W-:Y:S01]  /*d0c0*/  IADD3 R69, PT, PT, R56, R69, RZ ;  /* 0x0000004538457210 */ /* 0x000fe20007ffe0ff */
[----:B------:R-:W-:Y:S01]  /*d0d0*/  IMAD.IADD R35, R107, 0x1, R35 ;  /* 0x000000016b237824 */ /* 0x000fe200078e0223 */
[----:B------:R-:W-:Y:S01]  /*d0e0*/  IADD3.X R135, PT, PT, RZ, RZ, RZ, P0, !PT ;  /* 0x000000ffff877210 */ /* 0x000fe200007fe4ff */
[----:B------:R-:W-:Y:S02]  /*d0f0*/  IMAD.X R37, RZ, RZ, RZ, P2 ;  /* 0x000000ffff257224 */ /* 0x000fe400010e06ff */
        /* <DEDUP_REMOVED lines=16> */
[----:B------:R-:W-:Y:S01]  /*d200*/  IMAD.IADD R37, R109, 0x1, R35 ;  /* 0x000000016d257824 */ /* 0x000fe200078e0223 */
[----:B------:R-:W-:Y:S01]  /*d210*/  IADD3.X R35, PT, PT, RZ, RZ, RZ, P0, !PT ;  /* 0x000000ffff237210 */ /* 0x000fe200007fe4ff */
        /* <DEDUP_REMOVED lines=12> */
[----:B------:R-:W-:Y:S01]  /*d2e0*/  IADD3.X R71, PT, PT, RZ, RZ, RZ, P5, !PT ;  /* 0x000000ffff477210 */ /* 0x000fe20002ffe4ff */
[----:B------:R-:W-:Y:S01]  /*d2f0*/  IMAD.WIDE.U32 R36, R127, R83, R36 ;  /* 0x000000537f247225 */ /* 0x000fe200078e0024 */
[----:B------:R-:W-:Y:S02]  /*d300*/  IADD3 R34, P6, PT, R69, R34, RZ ;  /* 0x0000002245227210 */ /* 0x000fe40007fde0ff */
[----:B------:R-:W-:Y:S01]  /*d310*/  IADD3.X R69, PT, PT, RZ, RZ, RZ, P4, !PT ;  /* 0x000000ffff457210 */ /* 0x000fe200027fe4ff */
[----:B------:R-:W-:-:S04]  /*d320*/  IMAD.WIDE.U32 R38, R115, R86, R38 ;  /* 0x0000005673267225 */ /* 0x000fc800078e0026 */
[----:B------:R-:W-:Y:S01]  /*d330*/  IMAD.IADD R97, R51, 0x1, R37 ;  /* 0x0000000133617824 */ /* 0x000fe200078e0225 */
[----:B------:R-:W-:Y:S01]  /*d340*/  IADD3 R38, P2, PT, R91, R38, RZ ;  /* 0x000000265b267210 */ /* 0x000fe20007f5e0ff */
[----:B------:R-:W-:Y:S02]  /*d350*/  IMAD R131, R36, R40, RZ ;  /* 0x0000002824837224 */ /* 0x000fe400078e02ff */
[----:B------:R-:W-:Y:S02]  /*d360*/  IMAD.MOV.U32 R37, RZ, RZ, RZ ;  /* 0x000000ffff257224 */ /* 0x000fe400078e00ff */
[----:B------:R-:W-:Y:S02]  /*d370*/  IMAD.IADD R92, R95, 0x1, R35 ;  /* 0x000000015f5c7824 */ /* 0x000fe400078e0223 */
[----:B------:R-:W-:Y:S02]  /*d380*/  IMAD.X R35, RZ, RZ, RZ, P6 ;  /* 0x000000ffff237224 */ /* 0x000fe400030e06ff */
[----:B------:R-:W-:Y:S01]  /*d390*/  IMAD.WIDE.U32 R68, R25, R46, R68 ;  /* 0x0000002e19447225 */ /* 0x000fe200078e0044 */
[----:B------:R-:W-:-:S03]  /*d3a0*/  IADD3 R92, P1, PT, R93, R92, RZ ;  /* 0x0000005c5d5c7210 */ /* 0x000fc60007f3e0ff */
[----:B------:R-:W-:Y:S01]  /*d3b0*/  IMAD.IADD R39, R54, 0x1, R39 ;  /* 0x0000000136277824 */ /* 0x000fe200078e0227 */
[----:B------:R-:W-:Y:S01]  /*d3c0*/  IADD3 R69, PT, PT, R107, R69, RZ ;  /* 0x000000456b457210 */ /* 0x000fe20007ffe0ff */
[----:B------:R-:W-:-:S04]  /*d3d0*/  IMAD.HI.U32 R91, R131, R82, R36 ;  /* 0x00000052835b7227 */ /* 0x000fc800078e0024 */
[----:B------:R-:W-:-:S04]  /*d3e0*/  IMAD.WIDE.U32 R70, R121, R88, R70 ;  /* 0x0000005879467225 */ /* 0x000fc800078e0046 */
[----:B------:R-:W-:Y:S01]  /*d3f0*/  IMAD.X R37, RZ, RZ, RZ, P3 ;  /* 0x000000ffff257224 */ /* 0x000fe200018e06ff */
[----:B------:R-:W-:Y:S01]  /*d400*/  IADD3 R36, P3, PT, R39, R70, RZ ;  /* 0x0000004627247210 */ /* 0x000fe20007f7e0ff */
        /* <DEDUP_REMOVED lines=8> */
[----:B------:R-:W-:Y:S02]  /*d490*/  IMAD.X R39, RZ, RZ, RZ, P2 ;  /* 0x000000ffff277224 */ /* 0x000fe400010e06ff */
[----:B------:R-:W-:Y:S01]  /*d4a0*/  IMAD.WIDE.U32 R92, R42, R23, R92 ;  /* 0x000000172a5c7225 */ /* 0x000fe200078e005c */
[----:B------:R-:W-:-:S02]  /*d4b0*/  IADD3 R135, P2, PT, R35, R72, RZ ;  /* 0x0000004823877210 */ /* 0x000fc40007f5e0ff */
[----:B------:R-:W-:Y:S01]  /*d4c0*/  IADD3.X R35, PT, PT, RZ, RZ, RZ, P0, !PT ;  /* 0x000000ffff237210 */ /* 0x000fe200007fe4ff */
[----:B------:R-:W-:Y:S02]  /*d4d0*/  IMAD.X R37, RZ, RZ, RZ, P3 ;  /* 0x000000ffff257224 */ /* 0x000fe400018e06ff */
[----:B------:R-:W-:-:S04]  /*d4e0*/  IMAD.WIDE.U32 R38, R41, R85, R38 ;  /* 0x0000005529267225 */ /* 0x000fc800078e0026 */
[----:B------:R-:W-:Y:S01]  /*d4f0*/  IMAD.WIDE.U32 R70, R121, R89, R34 ;  /* 0x0000005979467225 */ /* 0x000fe200078e0022 */
[----:B------:R-:W-:Y:S02]  /*d500*/  IADD3 R34, P1, PT, R92, R69, RZ ;  /* 0x000000455c227210 */ /* 0x000fe40007f3e0ff */
[----:B------:R-:W-:Y:S01]  /*d510*/  IADD3.X R69, PT, PT, RZ, RZ, RZ, P5, !PT ;  /* 0x000000ffff457210 */ /* 0x000fe20002ffe4ff */
[----:B------:R-:W-:Y:S01]  /*d520*/  IMAD.WIDE.U32 R36, R115, R87, R36 ;  /* 0x0000005773247225 */ /* 0x000fe200078e0024 */
[----:B------:R-:W-:Y:S02]  /*d530*/  IADD3 R38, P0, PT, R97, R38, RZ ;  /* 0x0000002661267210 */ /* 0x000fe40007f1e0ff */
        /* <DEDUP_REMOVED lines=25> */
[----:B------:R-:W-:-:S03]  /*d6d0*/  IADD3 R36, P6, PT, R93, R90, RZ ;  /* 0x0000005a5d247210 */ /* 0x000fc60007fde0ff */
[----:B------:R-:W-:Y:S02]  /*d6e0*/  IMAD.IADD R91, R52, 0x1, R91 ;  /* 0x00000001345b7824 */ /* 0x000fe400078e025b */
[----:B------:R-:W-:-:S03]  /*d6f0*/  IMAD.WIDE.U32 R70, R115, R88, R70 ;  /* 0x0000005873467225 */ /* 0x000fc600078e0046 */
[----:B------:R-:W-:Y:S01]  /*d700*/  IADD3 R38, P2, PT, R91, R38, RZ ;  /* 0x000000265b267210 */ /* 0x000fe20007f5e0ff */
[----:B------:R-:W-:Y:S01]  /*d710*/  IMAD.IADD R37, R54, 0x1, R39 ;  /* 0x0000000136257824 */ /* 0x000fe200078e0227 */
[----:B------:R-:W-:Y:S01]  /*d720*/  IADD3.X R39, PT, PT, RZ, RZ, RZ, P1, !PT ;  /* 0x000000ffff277210 */ /* 0x000fe20000ffe4ff */
[----:B------:R-:W-:-:S03]  /*d730*/  IMAD.WIDE.U32 R68, R25, R48, R68 ;  /* 0x0000003019447225 */ /* 0x000fc600078e0044 */
[----:B------:R-:W-:Y:S01]  /*d740*/  IADD3 R70, P1, PT, R37, R70, RZ ;  /* 0x0000004625467210 */ /* 0x000fe20007f3e0ff */
[----:B------:R-:W-:Y:S01]  /*d750*/  IMAD.IADD R71, R56, 0x1, R71 ;  /* 0x0000000138477824 */ /* 0x000fe200078e0247 */
[----:B------:R-:W-:Y:S01]  /*d760*/  IADD3 R74, P3, PT, R39, R68, RZ ;  /* 0x00000044274a7210 */ /* 0x000fe20007f7e0ff */
[----:B------:R-:W-:Y:S01]  /*d770*/  IMAD.X R37, RZ, RZ, RZ, P6 ;  /* 0x000000ffff257224 */ /* 0x000fe200030e06ff */
        /* <DEDUP_REMOVED lines=11> */
[----:B------:R-:W-:Y:S02]  /*d830*/  IMAD.X R71, RZ, RZ, RZ, P1 ;  /* 0x000000ffff477224 */ /* 0x000fe400008e06ff */
[----:B------:R-:W-:Y:S01]  /*d840*/  IMAD.IADD R39, R53, 0x1, R39 ;  /* 0x0000000135277824 */ /* 0x000fe200078e0227 */
[----:B------:R-:W-:Y:S01]  /*d850*/  IADD3 R38, P5, PT, R37, R38, RZ ;  /* 0x0000002625267210 */ /* 0x000fe20007fbe0ff */
[----:B------:R-:W-:Y:S02]  /*d860*/  HFMA2 R37, -RZ, RZ, 0, 0 ;  /* 0x00000000ff257431 */ /* 0x000fe400000001ff */
[----:B------:R-:W-:-:S04]  /*d870*/  IMAD.WIDE.U32 R70, R41, R87, R70 ;  /* 0x0000005729467225 */ /* 0x000fc800078e0046 */
        /* <DEDUP_REMOVED lines=23> */
[----:B------:R-:W-:Y:S01]  /*d9f0*/  IMAD.WIDE.U32 R34, R42, R22, R34 ;  /* 0x000000162a227225 */ /* 0x000fe200078e0022 */
[----:B------:R-:W-:-:S03]  /*da00*/  IADD3 R70, P5, PT, R37, R70, RZ ;  /* 0x0000004625467210 */ /* 0x000fc60007fbe0ff */
        /* <DEDUP_REMOVED lines=10> */
[----:B------:R-:W-:Y:S01]  /*dab0*/  IMAD.WIDE.U32 R70, R41, R89, R70 ;  /* 0x0000005929467225 */ /* 0x000fe200078e0046 */
[----:B------:R-:W-:Y:S02]  /*dac0*/  IADD3.X R41, PT, PT, RZ, RZ, RZ, P1, !PT ;  /* 0x000000ffff297210 */ /* 0x000fe40000ffe4ff */
[----:B------:R-:W-:Y:S01]  /*dad0*/  IADD3 R36, P5, PT, R39, R36, RZ ;  /* 0x0000002427247210 */ /* 0x000fe20007fbe0ff */
[----:B------:R-:W-:Y:S02]  /*dae0*/  IMAD.IADD R37, R55, 0x1, R37 ;  /* 0x0000000137257824 */ /* 0x000fe400078e0225 */
        /* <DEDUP_REMOVED lines=39> */
[----:B------:R-:W-:Y:S02]  /*dd60*/  IADD3.X R39, PT, PT, RZ, RZ, RZ, P3, !PT ;  /* 0x000000ffff277210 */ /* 0x000fe40001ffe4ff */
        /* <DEDUP_REMOVED lines=11> */
[----:B------:R-:W-:-:S03]  /*de20*/  IMAD.X R37, RZ, RZ, RZ, P4 ;  /* 0x000000ffff257224 */ /* 0x000fc600020e06ff */
        /* <DEDUP_REMOVED lines=9> */
[----:B------:R-:W-:-:S03]  /*dec0*/  IADD3 R41, P0, PT, R41, R34, RZ ;  /* 0x0000002229297210 */ /* 0x000fc60007f1e0ff */
[----:B------:R-:W-:Y:S02]  /*ded0*/  IMAD.IADD R37, R55, 0x1, R39 ;  /* 0x0000000137257824 */ /* 0x000fe400078e0227 */
[----:B------:R-:W-:-:S03]  /*dee0*/  IMAD.X R34, RZ, RZ, RZ, P3 ;  /* 0x000000ffff227224 */ /* 0x000fc600018e06ff */
[----:B------:R-:W-:Y:S02]  /*def0*/  IADD3 R36, P6, PT, R68, R37, RZ ;  /* 0x0000002544247210 */ /* 0x000fe40007fde0ff */
[----:B------:R-:W-:Y:S02]  /*df00*/  IADD3 R34, P3, PT, R34, R41, RZ ;  /* 0x0000002922227210 */ /* 0x000fe40007f7e0ff */
[----:B------:R-:W-:Y:S01]  /*df10*/  IADD3.X R41, PT, PT, RZ, RZ, RZ, P5, !PT ;  /* 0x000000ffff297210 */ /* 0x000fe20002ffe4ff */
[----:B------:R-:W-:Y:S01]  /*df20*/  IMAD.X R37, RZ, RZ, RZ, P6 ;  /* 0x000000ffff257224 */ /* 0x000fe200030e06ff */
[----:B------:R-:W-:Y:S02]  /*df30*/  IADD3.X R68, PT, PT, RZ, RZ, RZ, P0, !PT ;  /* 0x000000ffff447210 */ /* 0x000fe400007fe4ff */
[----:B------:R-:W-:Y:S01]  /*df40*/  IADD3 R41, P4, PT, R41, R34, RZ ;  /* 0x0000002229297210 */ /* 0x000fe20007f9e0ff */
[----:B------:R-:W-:Y:S01]  /*df50*/  IMAD.WIDE.U32 R36, R115, R88, R36 ;  /* 0x0000005873247225 */ /* 0x000fe200078e0024 */
[----:B------:R-:W-:-:S02]  /*df60*/  IADD3.X R34, PT, PT, RZ, RZ, RZ, P2, !PT ;  /* 0x000000ffff227210 */ /* 0x000fc400017fe4ff */
[----:B------:R-:W-:Y:S01]  /*df70*/  IADD3 R69, P2, PT, R69, R41, RZ ;  /* 0x0000002945457210 */ /* 0x000fe20007f5e0ff */
[----:B------:R-:W-:Y:S01]  /*df80*/  IMAD.X R41, RZ, RZ, RZ, P1 ;  /* 0x000000ffff297224 */ /* 0x000fe200008e06ff */
[----:B------:R-:W-:Y:S01]  /*df90*/  IADD3 R35, PT, PT, R34, R35, R71 ;  /* 0x0000002322237210 */ /* 0x000fe20007ffe047 */
[----:B------:R-:W-:Y:S02]  /*dfa0*/  IMAD.IADD R34, R56, 0x1, R37 ;  /* 0x0000000138227824 */ /* 0x000fe400078e0225 */
[----:B------:R-:W-:Y:S01]  /*dfb0*/  IMAD.X R108, RZ, RZ, RZ, P2 ;  /* 0x000000ffff6c7224 */ /* 0x000fe200010e06ff */
[----:B------:R-:W-:Y:S01]  /*dfc0*/  IADD3 R41, PT, PT, R68, R35, R41 ;  /* 0x0000002344297210 */ /* 0x000fe20007ffe029 */
[----:B------:R-:W-:Y:S01]  /*dfd0*/  IMAD.X R68, RZ, RZ, RZ, P4 ;  /* 0x000000ffff447224 */ /* 0x000fe200020e06ff */
[----:B------:R-:W-:Y:S01]  /*dfe0*/  IADD3 R34, P0, PT, R34, R69, RZ ;  /* 0x0000004522227210 */ /* 0x000fe20007f1e0ff */
[----:B------:R-:W-:-:S03]  /*dff0*/  IMAD.X R69, RZ, RZ, RZ, P3 ;  /* 0x000000ffff457224 */ /* 0x000fc600018e06ff */
[----:B------:R-:W-:Y:S02]  /*e000*/  IADD3.X R35, PT, PT, RZ, RZ, RZ, P0, !PT ;  /* 0x000000ffff237210 */ /* 0x000fe400007fe4ff */
        /* <DEDUP_REMOVED lines=37> */
.L_x_423:
        /* <DEDUP_REMOVED lines=23> */
.L_x_424:
[----:B------:R-:W-:Y:S01]  /*e3d0*/  IMAD.WIDE.U32 R34, R57, R8, RZ ;  /* 0x0000000839227225 */ /* 0x000fe200078e00ff */
[----:B------:R-:W-:Y:S02]  /*e3e0*/  MOV R91, RZ ;  /* 0x000000ff005b7202 */ /* 0x000fe40000000f00 */
[----:B------:R-:W-:Y:S01]  /*e3f0*/  MOV R93, RZ ;  /* 0x000000ff005d7202 */ /* 0x000fe20000000f00 */
[----:B------:R-:W-:Y:S02]  /*e400*/  IMAD.IADD R90, R119, 0x1, R35 ;  /* 0x00000001775a7824 */ /* 0x000fe400078e0223 */
[----:B------:R-:W-:Y:S02]  /*e410*/  HFMA2 R35, -RZ, RZ, 0, 0 ;  /* 0x00000000ff237431 */ /* 0x000fe400000001ff */
[----:B------:R-:W-:Y:S02]  /*e420*/  IMAD R121, R34, R40, RZ ;  /* 0x0000002822797224 */ /* 0x000fe400078e02ff */
[----:B------:R-:W-:-:S04]  /*e430*/  IMAD.WIDE.U32 R90, R8, R60, R90 ;  /* 0x0000003c085a7225 */ /* 0x000fc800078e005a */
[----:B------:R-:W-:Y:S02]  /*e440*/  IMAD.IADD R38, R133, 0x1, R91 ;  /* 0x0000000185267824 */ /* 0x000fe400078e025b */
[----:B------:R-:W-:Y:S02]  /*e450*/  IMAD.MOV.U32 R91, RZ, RZ, RZ ;  /* 0x000000ffff5b7224 */ /* 0x000fe400078e00ff */
[----:B------:R-:W-:Y:S02]  /*e460*/  IMAD.MOV.U32 R39, RZ, RZ, RZ ;  /* 0x000000ffff277224 */ /* 0x000fe400078e00ff */
[----:B------:R-:W-:-:S04]  /*e470*/  IMAD.WIDE.U32 R90, R11, R57, R90 ;  /* 0x000000390b5a7225 */ /* 0x000fc800078e005a */
[----:B------:R-:W-:-:S04]  /*e480*/  IMAD.HI.U32 R37, R121, R82, R34 ;  /* 0x0000005279257227 */ /* 0x000fc800078e0022 */
[----:B------:R-:W-:-:S04]  /*e490*/  IMAD.WIDE.U32 R38, R8, R59, R38 ;  /* 0x0000003b08267225 */ /* 0x000fc800078e0026 */
[----:B------:R-:W-:Y:S01]  /*e4a0*/  IMAD.IADD R35, R119, 0x1, R91 ;  /* 0x0000000177237824 */ /* 0x000fe200078e025b */
[----:B------:R-:W-:-:S04]  /*e4b0*/  IADD3 R91, PT, PT, R50, R37, RZ ;  /* 0x00000025325b7210 */ /* 0x000fc80007ffe0ff */
[----:B------:R-:W-:Y:S02]  /*e4c0*/  IADD3 R34, P0, PT, R35, R38, RZ ;  /* 0x0000002623227210 */ /* 0x000fe40007f1e0ff */
[----:B------:R-:W-:Y:S01]  /*e4d0*/  IADD3 R38, PT, PT, R129, R39, RZ ;  /* 0x0000002781267210 */ /* 0x000fe20007ffe0ff */
[----:B------:R-:W-:Y:S01]  /*e4e0*/  IMAD.MOV.U32 R39, RZ, RZ, RZ ;  /* 0x000000ffff277224 */ /* 0x000fe200078e00ff */
[----:B------:R-:W-:Y:S01]  /*e4f0*/  IADD3 R90, P1, PT, R91, R90, RZ ;  /* 0x0000005a5b5a7210 */ /* 0x000fe20007f3e0ff */
[----:B------:R-:W-:Y:S02]  /*e500*/  IMAD.X R35, RZ, RZ, RZ, P0 ;  /* 0x000000ffff237224 */ /* 0x000fe400000e06ff */
        /* <DEDUP_REMOVED lines=16> */
[----:B------:R-:W-:Y:S01]  /*e610*/  IMAD.X R35, RZ, RZ, RZ, P0 ;  /* 0x000000ffff237224 */ /* 0x000fe200000e06ff */
[----:B------:R-:W-:Y:S01]  /*e620*/  IADD3 R37, PT, PT, R129, R37, RZ ;  /* 0x0000002581257210 */ /* 0x000fe20007ffe0ff */
[----:B------:R-:W-:-:S04]  /*e630*/  IMAD.WIDE.U32 R38, R8, R61, R38 ;  /* 0x0000003d08267225 */ /* 0x000fc800078e0026 */
[----:B------:R-:W-:Y:S01]  /*e640*/  IMAD R131, R90, R40, RZ ;  /* 0x000000285a837224 */ /* 0x000fe200078e02ff */
[----:B------:R-:W-:Y:S01]  /*e650*/  IADD3 R38, P0, PT, R37, R38, RZ ;  /* 0x0000002625267210 */ /* 0x000fe20007f1e0ff */
[----:B------:R-:W-:Y:S01]  /*e660*/  IMAD.MOV.U32 R91, RZ, RZ, RZ ;  /* 0x000000ffff5b7224 */ /* 0x000fe200078e00ff */
[----:B------:R-:W-:Y:S01]  /*e670*/  IADD3 R92, PT, PT, R123, R39, RZ ;  /* 0x000000277b5c7210 */ /* 0x000fe20007ffe0ff */
[----:B------:R-:W-:Y:S01]  /*e680*/  IMAD.X R37, RZ, RZ, RZ, P1 ;  /* 0x000000ffff257224 */ /* 0x000fe200008e06ff */
[----:B------:R-:W-:Y:S01]  /*e690*/  IADD3.X R39, PT, PT, RZ, RZ, RZ, P0, !PT ;  /* 0x000000ffff277210 */ /* 0x000fe200007fe4ff */
[----:B------:R-:W-:-:S04]  /*e6a0*/  IMAD.HI.U32 R91, R131, R82, R90 ;  /* 0x00000052835b7227 */ /* 0x000fc800078e005a */
[----:B------:R-:W-:-:S04]  /*e6b0*/  IMAD.WIDE.U32 R36, R10, R60, R36 ;  /* 0x0000003c0a247225 */ /* 0x000fc800078e0024 */
[----:B------:R-:W-:-:S04]  /*e6c0*/  IMAD.WIDE.U32 R34, R121, R84, R34 ;  /* 0x0000005479227225 */ /* 0x000fc800078e0022 */
[----:B------:R-:W-:Y:S02]  /*e6d0*/  IMAD.IADD R91, R50, 0x1, R91 ;  /* 0x00000001325b7824 */ /* 0x000fe400078e025b */
[----:B------:R-:W-:-:S03]  /*e6e0*/  IMAD.WIDE.U32 R38, R11, R62, R38 ;  /* 0x0000003e0b267225 */ /* 0x000fc600078e0026 */
[----:B------:R-:W-:Y:S01]  /*e6f0*/  IADD3 R34, P0, PT, R91, R34, RZ ;  /* 0x000000225b227210 */ /* 0x000fe20007f1e0ff */
[----:B------:R-:W-:Y:S02]  /*e700*/  IMAD.IADD R37, R133, 0x1, R37 ;  /* 0x0000000185257824 */ /* 0x000fe400078e0225 */
[----:B------:R-:W-:Y:S02]  /*e710*/  IMAD.IADD R91, R52, 0x1, R35 ;  /* 0x00000001345b7824 */ /* 0x000fe400078e0223 */
[----:B------:R-:W-:Y:S01]  /*e720*/  IMAD.X R35, RZ, RZ, RZ, P0 ;  /* 0x000000ffff237224 */ /* 0x000fe200000e06ff */
[----:B------:R-:W-:Y:S01]  /*e730*/  IADD3 R38, P1, PT, R37, R38, RZ ;  /* 0x0000002625267210 */ /* 0x000fe20007f3e0ff */
[----:B------:R-:W-:Y:S02]  /*e740*/  HFMA2 R37, -RZ, RZ, 0, 0 ;  /* 0x00000000ff257431 */ /* 0x000fe400000001ff */
[----:B------:R-:W-:-:S04]  /*e750*/  IMAD.WIDE.U32 R92, R8, R64, R92 ;  /* 0x00000040085c7225 */ /* 0x000fc800078e005c */
[----:B------:R-:W-:Y:S02]  /*e760*/  IMAD.IADD R39, R66, 0x1, R39 ;  /* 0x0000000142277824 */ /* 0x000fe400078e0227 */
[----:B------:R-:W-:-:S03]  /*e770*/  IMAD.WIDE.U32 R34, R131, R83, R34 ;  /* 0x0000005383227225 */ /* 0x000fc600078e0022 */
[----:B------:R-:W-:Y:S01]  /*e780*/  IADD3 R92, P0, PT, R39, R92, RZ ;  /* 0x0000005c275c7210 */ /* 0x000fe20007f1e0ff */
[----:B------:R-:W-:-:S04]  /*e790*/  IMAD.WIDE.U32 R36, R13, R57, R36 ;  /* 0x000000390d247225 */ /* 0x000fc800078e0024 */
[----:B------:R-:W-:Y:S01]  /*e7a0*/  IMAD.X R39, RZ, RZ, RZ, P1 ;  /* 0x000000ffff277224 */ /* 0x000fe200008e06ff */
[----:B------:R-:W-:Y:S01]  /*e7b0*/  IADD3 R37, PT, PT, R119, R37, RZ ;  /* 0x0000002577257210 */ /* 0x000fe20007ffe0ff */
[----:B------:R-:W-:Y:S01]  /*e7c0*/  IMAD.IADD R97, R51, 0x1, R35 ;  /* 0x0000000133617824 */ /* 0x000fe200078e0223 */
[----:B------:R-:W-:Y:S01]  /*e7d0*/  MOV R35, RZ ;  /* 0x000000ff00237202 */ /* 0x000fe20000000f00 */
[----:B------:R-:W-:Y:S01]  /*e7e0*/  IMAD.IADD R90, R125, 0x1, R93 ;  /* 0x000000017d5a7824 */ /* 0x000fe200078e025d */
[----:B------:R-:W-:Y:S01]  /*e7f0*/  IADD3 R36, P2, PT, R91, R36, RZ ;  /* 0x000000245b247210 */ /* 0x000fe20007f5e0ff */
[----:B------:R-:W-:Y:S02]  /*e800*/  IMAD R127, R34, R40, RZ ;  /* 0x00000028227f7224 */ /* 0x000fe400078e02ff */
[----:B------:R-:W-:Y:S02]  /*e810*/  IMAD.X R93, RZ, RZ, RZ, P0 ;  /* 0x000000ffff5d7224 */ /* 0x000fe400000e06ff */
[----:B------:R-:W-:-:S04]  /*e820*/  IMAD.WIDE.U32 R38, R10, R59, R38 ;  /* 0x0000003b0a267225 */ /* 0x000fc800078e0026 */
[----:B------:R-:W-:Y:S01]  /*e830*/  IMAD.HI.U32 R115, R127, R82, R34 ;  /* 0x000000527f737227 */ /* 0x000fe200078e0022 */
[----:B------:R-:W-:Y:S02]  /*e840*/  IADD3 R38, P1, PT, R37, R38, RZ ;  /* 0x0000002625267210 */ /* 0x000fe40007f3e0ff */
[----:B------:R-:W-:Y:S01]  /*e850*/  IADD3.X R37, PT, PT, RZ, RZ, RZ, P2, !PT ;  /* 0x000000ffff257210 */ /* 0x000fe200017fe4ff */
[----:B------:R-:W-:-:S04]  /*e860*/  IMAD.WIDE.U32 R34, R11, R61, R92 ;  /* 0x0000003d0b227225 */ /* 0x000fc800078e005c */
        /* <DEDUP_REMOVED lines=10> */
[----:B------:R-:W-:-:S04]  /*e910*/  IMAD.WIDE.U32 R34, R10, R62, R34 ;  /* 0x0000003e0a227225 */ /* 0x000fc800078e0022 */
[----:B------:R-:W-:Y:S01]  /*e920*/  IMAD.IADD R39, R133, 0x1, R39 ;  /* 0x0000000185277824 */ /* 0x000fe200078e0227 */
[----:B------:R-:W-:Y:S01]  /*e930*/  IADD3 R135, PT, PT, R66, R35, RZ ;  /* 0x0000002342877210 */ /* 0x000fe20007ffe0ff */
[----:B------:R-:W-:Y:S02]  /*e940*/  IMAD.X R91, RZ, RZ, RZ, P0 ;  /* 0x000000ffff5b7224 */ /* 0x000fe400000e06ff */
[----:B------:R-:W-:Y:S01]  /*e950*/  IMAD.WIDE.U32 R36, R121, R85, R36 ;  /* 0x0000005579247225 */ /* 0x000fe200078e0024 */
[----:B------:R-:W-:-:S03]  /*e960*/  IADD3 R34, P0, PT, R39, R34, RZ ;  /* 0x0000002227227210 */ /* 0x000fc60007f1e0ff */
        /* <DEDUP_REMOVED lines=8> */
[----:B------:R-:W-:Y:S02]  /*e9f0*/  HFMA2 R97, -RZ, RZ, 0, 0 ;  /* 0x00000000ff617431 */ /* 0x000fe400000001ff */
[----:B------:R-:W-:-:S04]  /*ea00*/  IMAD.WIDE.U32 R90, R11, R64, R90 ;  /* 0x000000400b5a7225 */ /* 0x000fc800078e005a */
        /* <DEDUP_REMOVED lines=34> */
[----:B------:R-:W-:-:S04]  /*ec30*/  IMAD.WIDE.U32 R90, R13, R62, R90 ;  /* 0x0000003e0d5a7225 */ /* 0x000fc800078e005a */
[----:B------:R-:W-:Y:S02]  /*ec40*/  IMAD.X R39, RZ, RZ, RZ, P3 ;  /* 0x000000ffff277224 */ /* 0x000fe400018e06ff */
[----:B------:R-:W-:Y:S01]  /*ec50*/  IMAD.X R37, RZ, RZ, RZ, P1 ;  /* 0x000000ffff257224 */ /* 0x000fe200008e06ff */
[----:B------:R-:W-:Y:S01]  /*ec60*/  IADD3 R90, P1, PT, R35, R90, RZ ;  /* 0x0000005a235a7210 */ /* 0x000fe20007f3e0ff */
[----:B------:R-:W-:-:S04]  /*ec70*/  IMAD.WIDE.U32 R92, R131, R85, R38 ;  /* 0x00000055835c7225 */ /* 0x000fc800078e0026 */
[----:B------:R-:W-:Y:S01]  /*ec80*/  IMAD.IADD R97, R66, 0x1, R91 ;  /* 0x0000000142617824 */ /* 0x000fe200078e025b */
[----:B------:R-:W-:Y:S01]  /*ec90*/  IADD3 R93, PT, PT, R53, R93, RZ ;  /* 0x0000005d355d7210 */ /* 0x000fe20007ffe0ff */
[----:B------:R-:W-:Y:S01]  /*eca0*/  IMAD.WIDE.U32 R38, R10, R64, R36 ;  /* 0x000000400a267225 */ /* 0x000fe200078e0024 */
[----:B------:R-:W-:-:S03]  /*ecb0*/  IADD3 R36, P2, PT, R137, R92, RZ ;  /* 0x0000005c89247210 */ /* 0x000fc60007f5e0ff */
[----:B------:R-:W-:Y:S01]  /*ecc0*/  IMAD.MOV.U32 R35, RZ, RZ, RZ ;  /* 0x000000ffff237224 */ /* 0x000fe200078e00ff */
[----:B------:R-:W-:Y:S01]  /*ecd0*/  IADD3 R39, PT, PT, R125, R39, RZ ;  /* 0x000000277d277210 */ /* 0x000fe20007ffe0ff */
        /* <DEDUP_REMOVED lines=15> */
[----:B------:R-:W-:-:S03]  /*edd0*/  IADD3.X R91, PT, PT, RZ, RZ, RZ, P0, !PT ;  /* 0x000000ffff5b7210 */ /* 0x000fc600007fe4ff */
[----:B------:R-:W-:Y:S01]  /*ede0*/  IMAD.WIDE.U32 R38, R13, R61, R38 ;  /* 0x0000003d0d267225 */ /* 0x000fe200078e0026 */
[----:B------:R-:W-:Y:S02]  /*edf0*/  IADD3 R34, P3, PT, R93, R34, RZ ;  /* 0x000000225d227210 */ /* 0x000fe40007f7e0ff */
[----:B------:R-:W-:Y:S01]  /*ee00*/  IADD3 R143, PT, PT, R55, R35, RZ ;  /* 0x00000023378f7210 */ /* 0x000fe20007ffe0ff */
[----:B------:R-:W-:Y:S01]  /*ee10*/  IMAD.WIDE.U32 R36, R127, R84, R36 ;  /* 0x000000547f247225 */ /* 0x000fe200078e0024 */
[----:B------:R-:W-:Y:S02]  /*ee20*/  IADD3 R38, P0, PT, R137, R38, RZ ;  /* 0x0000002689267210 */ /* 0x000fe40007f1e0ff */
        /* <DEDUP_REMOVED lines=8> */
[----:B------:R-:W-:Y:S02]  /*eeb0*/  IMAD.X R39, RZ, RZ, RZ, P0 ;  /* 0x000000ffff277224 */ /* 0x000fe400000e06ff */
        /* <DEDUP_REMOVED lines=37> */
[----:B------:R-:W-:-:S03]  /*f110*/  IADD3 R141, PT, PT, R53, R35, RZ ;  /* 0x00000023358d7210 */ /* 0x000fc60007ffe0ff */
[----:B------:R-:W-:Y:S01]  /*f120*/  IMAD.X R37, RZ, RZ, RZ, P3 ;  /* 0x000000ffff257224 */ /* 0x000fe200018e06ff */
[----:B------:R-:W-:Y:S01]  /*f130*/  IADD3 R90, P3, PT, R39, R90, RZ ;  /* 0x0000005a275a7210 */ /* 0x000fe20007f7e0ff */
[----:B------:R-:W-:Y:S01]  /*f140*/  IMAD.WIDE.U32 R92, R13, R63, R92 ;  /* 0x0000003f0d5c7225 */ /* 0x000fe200078e005c */
[----:B------:R-:W-:-:S03]  /*f150*/  IADD3.X R39, PT, PT, RZ, RZ, RZ, P1, !PT ;  /* 0x000000ffff277210 */ /* 0x000fc60000ffe4ff */
[----:B------:R-:W-:Y:S01]  /*f160*/  IMAD.IADD R91, R123, 0x1, R91 ;  /* 0x000000017b5b7824 */ /* 0x000fe200078e025b */
[----:B------:R-:W-:Y:S01]  /*f170*/  IADD3 R96, PT, PT, R117, R93, RZ ;  /* 0x0000005d75607210 */ /* 0x000fe20007ffe0ff */
[----:B------:R-:W-:Y:S02]  /*f180*/  IMAD.X R35, RZ, RZ, RZ, P0 ;  /* 0x000000ffff237224 */ /* 0x000fe400000e06ff */
[----:B------:R-:W-:Y:S01]  /*f190*/  IMAD.WIDE.U32 R36, R121, R88, R36 ;  /* 0x0000005879247225 */ /* 0x000fe200078e0024 */
[----:B------:R-:W-:Y:S02]  /*f1a0*/  IADD3 R92, P2, PT, R91, R92, RZ ;  /* 0x0000005c5b5c7210 */ /* 0x000fe40007f5e0ff */
[----:B------:R-:W-:Y:S01]  /*f1b0*/  IADD3 R96, P0, PT, R97, R96, RZ ;  /* 0x0000006061607210 */ /* 0x000fe20007f1e0ff */
[----:B------:R-:W-:Y:S01]  /*f1c0*/  IMAD.WIDE.U32 R34, R115, R84, R34 ;  /* 0x0000005473227225 */ /* 0x000fe200078e0022 */
[----:B------:R-:W-:-:S03]  /*f1d0*/  IADD3 R36, P4, PT, R139, R36, RZ ;  /* 0x000000248b247210 */ /* 0x000fc60007f9e0ff */
[----:B------:R-:W-:Y:S01]  /*f1e0*/  IMAD.X R91, RZ, RZ, RZ, P3 ;  /* 0x000000ffff5b7224 */ /* 0x000fe200018e06ff */
[----:B------:R-:W-:Y:S01]  /*f1f0*/  IADD3 R139, PT, PT, R52, R35, RZ ;  /* 0x00000023348b7210 */ /* 0x000fe20007ffe0ff */
[----:B------:R-:W-:-:S04]  /*f200*/  IMAD.WIDE.U32 R38, R14, R60, R38 ;  /* 0x0000003c0e267225 */ /* 0x000fc800078e0026 */
[----:B------:R-:W-:-:S04]  /*f210*/  IMAD.WIDE.U32 R90, R15, R62, R90 ;  /* 0x0000003e0f5a7225 */ /* 0x000fc800078e005a */
[----:B------:R-:W-:Y:S01]  /*f220*/  IMAD.IADD R35, R133, 0x1, R39 ;  /* 0x0000000185237824 */ /* 0x000fe200078e0227 */
[----:B------:R-:W-:Y:S01]  /*f230*/  MOV R39, RZ ;  /* 0x000000ff00277202 */ /* 0x000fe20000000f00 */
[----:B------:R-:W-:Y:S02]  /*f240*/  IMAD.IADD R137, R50, 0x1, R137 ;  /* 0x0000000132897824 */ /* 0x000fe400078e0289 */
[----:B------:R-:W-:Y:S01]  /*f250*/  IMAD.X R93, RZ, RZ, RZ, P2 ;  /* 0x000000ffff5d7224 */ /* 0x000fe200010e06ff */
[----:B------:R-:W-:Y:S01]  /*f260*/  IADD3 R90, P2, PT, R35, R90, RZ ;  /* 0x0000005a235a7210 */ /* 0x000fe20007f5e0ff */
[----:B------:R-:W-:Y:S01]  /*f270*/  IMAD.IADD R143, R56, 0x1, R37 ;  /* 0x00000001388f7824 */ /* 0x000fe200078e0225 */
        /* <DEDUP_REMOVED lines=12> */
[----:B------:R-:W-:Y:S02]  /*f340*/  IMAD.X R97, RZ, RZ, RZ, P0 ;  /* 0x000000ffff617224 */ /* 0x000fe400000e06ff */
[----:B------:R-:W-:-:S04]  /*f350*/  IMAD.WIDE.U32 R34, R135, R83, R34 ;  /* 0x0000005387227225 */ /* 0x000fc800078e0022 */
[----:B------:R-:W-:-:S04]  /*f360*/  IMAD.WIDE.U32 R96, R58, R13, R96 ;  /* 0x0000000d3a607225 */ /* 0x000fc800078e0060 */
[----:B------:R-:W-:Y:S01]  /*f370*/  IMAD.IADD R137, R55, 0x1, R37 ;  /* 0x0000000137897824 */ /* 0x000fe200078e0225 */
[----:B------:R-:W-:Y:S01]  /*f380*/  IADD3 R118, P0, PT, R96, R141, RZ ;  /* 0x0000008d60767210 */ /* 0x000fe20007f1e0ff */
[----:B------:R-:W-:Y:S02]  /*f390*/  IMAD.IADD R119, R119, 0x1, R39 ;  /* 0x0000000177777824 */ /* 0x000fe400078e0227 */
[----:B------:R-:W-:-:S04]  /*f3a0*/  IMAD.WIDE.U32 R90, R14, R59, R90 ;  /* 0x0000003b0e5a7225 */ /* 0x000fc800078e005a */
[----:B------:R-:W-:Y:S01]  /*f3b0*/  IMAD.X R37, RZ, RZ, RZ, P4 ;  /* 0x000000ffff257224 */ /* 0x000fe200020e06ff */
[----:B------:R-:W-:Y:S01]  /*f3c0*/  IADD3 R145, PT, PT, R129, R91, RZ ;  /* 0x0000005b81917210 */ /* 0x000fe20007ffe0ff */
[----:B------:R-:W-:Y:S02]  /*f3d0*/  IMAD.IADD R143, R51, 0x1, R35 ;  /* 0x00000001338f7824 */ /* 0x000fe400078e0223 */
[----:B------:R-:W-:Y:S02]  /*f3e0*/  HFMA2 R35, -RZ, RZ, 0, 0 ;  /* 0x00000000ff237431 */ /* 0x000fe400000001ff */
[----:B------:R-:W-:Y:S01]  /*f3f0*/  IMAD.X R39, RZ, RZ, RZ, P3 ;  /* 0x000000ffff277224 */ /* 0x000fe200018e06ff */
[----:B------:R-:W-:Y:S01]  /*f400*/  IADD3 R90, P3, PT, R119, R90, RZ ;  /* 0x0000005a775a7210 */ /* 0x000fe20007f7e0ff */
[----:B------:R-:W-:Y:S02]  /*f410*/  IMAD.X R93, RZ, RZ, RZ, P2 ;  /* 0x000000ffff5d7224 */ /* 0x000fe400010e06ff */
[----:B------:R-:W-:-:S04]  /*f420*/  IMAD.WIDE.U32 R36, R127, R86, R36 ;  /* 0x000000567f247225 */ /* 0x000fc800078e0024 */
[----:B------:R-:W-:Y:S01]  /*f430*/  IMAD.WIDE.U32 R38, R121, R89, R38 ;  /* 0x0000005979267225 */ /* 0x000fe200078e0026 */
[----:B------:R-:W-:Y:S02]  /*f440*/  IADD3 R36, P1, PT, R139, R36, RZ ;  /* 0x000000248b247210 */ /* 0x000fe40007f3e0ff */
[----:B------:R-:W-:Y:S01]  /*f450*/  IADD3 R141, PT, PT, R54, R37, RZ ;  /* 0x00000025368d7210 */ /* 0x000fe20007ffe0ff */
[----:B------:R-:W-:Y:S01]  /*f460*/  IMAD.X R119, RZ, RZ, RZ, P0 ;  /* 0x000000ffff777224 */ /* 0x000fe200000e06ff */
[----:B------:R-:W-:Y:S01]  /*f470*/  IADD3 R38, P4, PT, R38, R137, RZ ;  /* 0x0000008926267210 */ /* 0x000fe20007f9e0ff */
[----:B------:R-:W-:Y:S02]  /*f480*/  IMAD R121, R34, R40, RZ ;  /* 0x0000002822797224 */ /* 0x000fe400078e02ff */
[----:B------:R-:W-:-:S04]  /*f490*/  IMAD.WIDE.U32 R92, R15, R61, R92 ;  /* 0x0000003d0f5c7225 */ /* 0x000fc800078e005c */
[----:B------:R-:W-:Y:S02]  /*f4a0*/  IMAD.X R91, RZ, RZ, RZ, P3 ;  /* 0x000000ffff5b7224 */ /* 0x000fe400018e06ff */
[----:B------:R-:W-:-:S04]  /*f4b0*/  IMAD.WIDE.U32 R118, R12, R63, R118 ;  /* 0x0000003f0c767225 */ /* 0x000fc800078e0076 */
[----:B------:R-:W-:Y:S01]  /*f4c0*/  IMAD.HI.U32 R139, R121, R82, R34 ;  /* 0x00000052798b7227 */ /* 0x000fe200078e0022 */
        /* <DEDUP_REMOVED lines=26> */
[----:B------:R-:W-:Y:S01]  /*f670*/  IMAD.WIDE.U32 R36, R135, R84, R36 ;  /* 0x0000005487247225 */ /* 0x000fe200078e0024 */
[----:B------:R-:W-:-:S02]  /*f680*/  IADD3.X R35, PT, PT, RZ, RZ, RZ, P2, !PT ;  /* 0x000000ffff237210 */ /* 0x000fc400017fe4ff */
[----:B------:R-:W-:Y:S01]  /*f690*/  IADD3.X R93, PT, PT, RZ, RZ, RZ, P4, !PT ;  /* 0x000000ffff5d7210 */ /* 0x000fe200027fe4ff */
[----:B------:R-:W-:Y:S02]  /*f6a0*/  IMAD.IADD R91, R125, 0x1, R119 ;  /* 0x000000017d5b7824 */ /* 0x000fe400078e0277 */
        /* <DEDUP_REMOVED lines=10> */
[----:B------:R-:W-:-:S04]  /*f750*/  IMAD.WIDE.U32 R92, R131, R89, R92 ;  /* 0x00000059835c7225 */ /* 0x000fc800078e005c */
[----:B------:R-:W-:Y:S01]  /*f760*/  IMAD.X R91, RZ, RZ, RZ, P3 ;  /* 0x000000ffff5b7224 */ /* 0x000fe200018e06ff */
[----:B------:R-:W-:Y:S01]  /*f770*/  IADD3 R38, P3, PT, R133, R38, RZ ;  /* 0x0000002685267210 */ /* 0x000fe20007f7e0ff */
[----:B------:R-:W-:Y:S01]  /*f780*/  IMAD.IADD R129, R129, 0x1, R35 ;  /* 0x0000000181817824 */ /* 0x000fe200078e0223 */
[----:B------:R-:W-:Y:S01]  /*f790*/  IADD3.X R35, PT, PT, RZ, RZ, RZ, P0, !PT ;  /* 0x000000ffff237210 */ /* 0x000fe200007fe4ff */
[----:B------:R-:W-:Y:S01]  /*f7a0*/  IMAD.IADD R39, R55, 0x1, R39 ;  /* 0x0000000137277824 */ /* 0x000fe200078e0227 */
[----:B------:R-:W-:Y:S01]  /*f7b0*/  IADD3 R68, P0, PT, R93, R37, RZ ;  /* 0x000000255d447210 */ /* 0x000fe20007f1e0ff */
[----:B------:R-:W-:Y:S01]  /*f7c0*/  IMAD.WIDE.U32 R90, R14, R61, R90 ;  /* 0x0000003d0e5a7225 */ /* 0x000fe200078e005a */
[----:B------:R-:W-:Y:S02]  /*f7d0*/  IADD3.X R37, PT, PT, RZ, RZ, RZ, P2, !PT ;  /* 0x000000ffff257210 */ /* 0x000fe400017fe4ff */
[----:B------:R-:W-:Y:S01]  /*f7e0*/  IADD3 R92, P5, PT, R92, R39, RZ ;  /* 0x000000275c5c7210 */ /* 0x000fe20007fbe0ff */
[----:B------:R-:W-:Y:S01]  /*f7f0*/  IMAD.WIDE.U32 R34, R15, R63, R34 ;  /* 0x0000003f0f227225 */ /* 0x000fe200078e0022 */
[----:B------:R-:W-:-:S02]  /*f800*/  IADD3 R90, P4, PT, R129, R90, RZ ;  /* 0x0000005a815a7210 */ /* 0x000fc40007f9e0ff */
[----:B------:R-:W-:Y:S01]  /*f810*/  IADD3.X R93, PT, PT, RZ, RZ, RZ, P5, !PT ;  /* 0x000000ffff5d7210 */ /* 0x000fe20002ffe4ff */
        /* <DEDUP_REMOVED lines=11> */
[----:B------:R-:W-:-:S03]  /*f8d0*/  IMAD.HI.U32 R119, R129, R82, R36 ;  /* 0x0000005281777227 */ /* 0x000fc600078e0024 */
[----:B------:R-:W-:Y:S01]  /*f8e0*/  IADD3 R96, P2, PT, R97, R96, RZ ;  /* 0x0000006061607210 */ /* 0x000fe20007f5e0ff */
[----:B------:R-:W-:-:S04]  /*f8f0*/  IMAD.WIDE.U32 R90, R17, R62, R90 ;  /* 0x0000003e115a7225 */ /* 0x000fc800078e005a */
[----:B------:R-:W-:Y:S01]  /*f900*/  IMAD.X R37, RZ, RZ, RZ, P1 ;  /* 0x000000ffff257224 */ /* 0x000fe200008e06ff */
[----:B------:R-:W-:Y:S01]  /*f910*/  IADD3 R91, PT, PT, R66, R91, RZ ;  /* 0x0000005b425b7210 */ /* 0x000fe20007ffe0ff */
[----:B------:R-:W-:Y:S02]  /*f920*/  IMAD.X R35, RZ, RZ, RZ, P6 ;  /* 0x000000ffff237224 */ /* 0x000fe400030e06ff */
        /* <DEDUP_REMOVED lines=41> */
[----:B------:R-:W-:Y:S01]  /*fbc0*/  IMAD.WIDE.U32 R34, R135, R86, R34 ;  /* 0x0000005687227225 */ /* 0x000fe200078e0022 */
[----:B------:R-:W-:-:S03]  /*fbd0*/  IADD3 R96, PT, PT, R117, R93, RZ ;  /* 0x0000005d75607210 */ /* 0x000fc60007ffe0ff */
        /* <DEDUP_REMOVED lines=8> */
[----:B------:R-:W-:-:S02]  /*fc60*/  IMAD.IADD R35, R54, 0x1, R35 ;  /* 0x0000000136237824 */ /* 0x000fc400078e0223 */
        /* <DEDUP_REMOVED lines=17> */
[----:B------:R-:W-:Y:S02]  /*fd80*/  IMAD.IADD R39, R51, 0x1, R39 ;  /* 0x0000000133277824 */ /* 0x000fe400078e0227 */
[----:B------:R-:W-:-:S03]  /*fd90*/  IMAD.WIDE.U32 R36, R135, R87, R36 ;  /* 0x0000005787247225 */ /* 0x000fc600078e0024 */
[----:B------:R-:W-:Y:S01]  /*fda0*/  IADD3 R34, P3, PT, R39, R34, RZ ;  /* 0x0000002227227210 */ /* 0x000fe20007f7e0ff */
[----:B------:R-:W-:Y:S01]  /*fdb0*/  IMAD.IADD R35, R53, 0x1, R35 ;  /* 0x0000000135237824 */ /* 0x000fe200078e0223 */
[----:B------:R-:W-:Y:S01]  /*fdc0*/  MOV R39, RZ ;  /* 0x000000ff00277202 */ /* 0x000fe20000000f00 */
[----:B------:R-:W-:-:S03]  /*fdd0*/  IMAD.WIDE.U32 R90, R115, R89, R90 ;  /* 0x00000059735a7225 */ /* 0x000fc600078e005a */
[----:B------:R-:W-:Y:S01]  /*fde0*/  IADD3 R36, P5, PT, R35, R36, RZ ;  /* 0x0000002423247210 */ /* 0x000fe20007fbe0ff */
[----:B------:R-:W-:Y:S02]  /*fdf0*/  IMAD R115, R38, R40, RZ ;  /* 0x0000002826737224 */ /* 0x000fe400078e02ff */
[----:B------:R-:W-:Y:S02]  /*fe00*/  IMAD.IADD R97, R55, 0x1, R37 ;  /* 0x0000000137617824 */ /* 0x000fe400078e0225 */
[----:B------:R-:W-:Y:S01]  /*fe10*/  IMAD.X R35, RZ, RZ, RZ, P3 ;  /* 0x000000ffff237224 */ /* 0x000fe200018e06ff */
[----:B------:R-:W-:Y:S01]  /*fe20*/  IADD3 R93, P3, PT, R91, R93, RZ ;  /* 0x0000005d5b5d7210 */ /* 0x000fe20007f7e0ff */
[----:B------:R-:W-:-:S03]  /*fe30*/  IMAD.HI.U32 R39, R115, R82, R38 ;  /* 0x0000005273277227 */ /* 0x000fc600078e0026 */
[----:B------:R-:W-:Y:S01]  /*fe40*/  IADD3.X R123, PT, PT, RZ, RZ, RZ, P3, !PT ;  /* 0x000000ffff7b7210 */ /* 0x000fe20001ffe4ff */
[----:B------:R-:W-:Y:S01]  /*fe50*/  IMAD.X R37, RZ, RZ, RZ, P5 ;  /* 0x000000ffff257224 */ /* 0x000fe200028e06ff */
[----:B------:R-:W-:Y:S01]  /*fe60*/  IADD3 R90, P5, PT, R90, R97, RZ ;  /* 0x000000615a5a7210 */ /* 0x000fe20007fbe0ff */
[----:B------:R-:W-:Y:S01]  /*fe70*/  IMAD.WIDE.U32 R34, R129, R84, R34 ;  /* 0x0000005481227225 */ /* 0x000fe200078e0022 */
[----:B------:R-:W-:Y:S02]  /*fe80*/  IADD3 R119, PT, PT, R50, R39, RZ ;  /* 0x0000002732777210 */ /* 0x000fe40007ffe0ff */
[----:B------:R-:W-:Y:S01]  /*fe90*/  IADD3 R123, P3, PT, R123, R66, RZ ;  /* 0x000000427b7b7210 */ /* 0x000fe20007f7e0ff */
        /* <DEDUP_REMOVED lines=36> */
[----:B------:R-:W-:-:S03]  /*100e0*/  MOV R74, R36 ;  /* 0x00000024004a7202 */ /* 0x000fc60000000f00 */
        /* <DEDUP_REMOVED lines=32> */
[----:B------:R-:W-:-:S03]  /*102f0*/  IMAD.WIDE.U32 R38, R58, R17, R38 ;  /* 0x000000113a267225 */ /* 0x000fc600078e0026 */
[----:B------:R-:W-:Y:S01]  /*10300*/  IADD3 R121, P5, PT, R93, R121, RZ ;  /* 0x000000795d797210 */ /* 0x000fe20007fbe0ff */
[----:B------:R-:W-:-:S04]  /*10310*/  IMAD.WIDE.U32 R90, R129, R88, R90 ;  /* 0x00000058815a7225 */ /* 0x000fc800078e005a */
[----:B------:R-:W-:Y:S01]  /*10320*/  IMAD.IADD R93, R54, 0x1, R97 ;  /* 0x00000001365d7824 */ /* 0x000fe200078e0261 */
[----:B------:R-:W-:Y:S01]  /*10330*/  IADD3 R120, PT, PT, R56, R91, RZ ;  /* 0x0000005b38787210 */ /* 0x000fe20007ffe0ff */
[----:B------:R-:W-:Y:S02]  /*10340*/  IMAD.X R117, RZ, RZ, RZ, P1 ;  /* 0x000000ffff757224 */ /* 0x000fe400008e06ff */
[----:B------:R-:W-:Y:S01]  /*10350*/  IMAD.X R91, RZ, RZ, RZ, P4 ;  /* 0x000000ffff5b7224 */ /* 0x000fe200020e06ff */
[----:B------:R-:W-:Y:S01]  /*10360*/  IADD3 R92, P6, PT, R93, R90, RZ ;  /* 0x0000005a5d5c7210 */ /* 0x000fe20007fde0ff */
[----:B------:R-:W-:Y:S01]  /*10370*/  IMAD.MOV.U32 R135, RZ, RZ, R34 ;  /* 0x000000ffff877224 */ /* 0x000fe200078e0022 */
[----:B------:R-:W-:Y:S01]  /*10380*/  IADD3 R66, P4, PT, R38, R117, RZ ;  /* 0x0000007526427210 */ /* 0x000fe20007f9e0ff */
[----:B------:R-:W-:Y:S01]  /*10390*/  IMAD.X R38, RZ, RZ, RZ, P2 ;  /* 0x000000ffff267224 */ /* 0x000fe200010e06ff */
[----:B------:R-:W-:Y:S01]  /*103a0*/  IADD3 R120, P1, PT, R120, R121, RZ ;  /* 0x0000007978787210 */ /* 0x000fe20007f3e0ff */
[----:B------:R-:W-:Y:S01]  /*103b0*/  IMAD.MOV.U32 R72, RZ, RZ, R96 ;  /* 0x000000ffff487224 */ /* 0x000fe200078e0060 */
[----:B------:R-:W-:Y:S01]  /*103c0*/  IADD3.X R93, PT, PT, RZ, RZ, RZ, P6, !PT ;  /* 0x000000ffff5d7210 */ /* 0x000fe200037fe4ff */
[----:B------:R-:W-:Y:S01]  /*103d0*/  IMAD.X R119, RZ, RZ, RZ, P4 ;  /* 0x000000ffff777224 */ /* 0x000fe200020e06ff */
[----:B------:R-:W-:Y:S01]  /*103e0*/  IADD3 R91, P2, PT, R91, R66, RZ ;  /* 0x000000425b5b7210 */ /* 0x000fe20007f5e0ff */
[----:B------:R-:W-:Y:S01]  /*103f0*/  IMAD.X R121, RZ, RZ, RZ, P1 ;  /* 0x000000ffff797224 */ /* 0x000fe200008e06ff */
[----:B------:R-:W-:Y:S01]  /*10400*/  IADD3.X R117, PT, PT, RZ, RZ, RZ, P0, !PT ;  /* 0x000000ffff757210 */ /* 0x000fe200007fe4ff */
[----:B------:R-:W-:Y:S01]  /*10410*/  IMAD.WIDE.U32 R92, R115, R87, R92 ;  /* 0x00000057735c7225 */ /* 0x000fe200078e005c */
[----:B------:R-:W-:-:S03]  /*10420*/  IADD3 R38, P1, PT, R38, R91, RZ ;  /* 0x0000005b26267210 */ /* 0x000fc60007f3e0ff */
[----:B------:R-:W-:Y:S01]  /*10430*/  IMAD.WIDE.U32 R120, R129, R89, R120 ;  /* 0x0000005981787225 */ /* 0x000fe200078e0078 */
[----:B------:R-:W-:Y:S02]  /*10440*/  IADD3 R117, P0, PT, R117, R38, RZ ;  /* 0x0000002675757210 */ /* 0x000fe40007f1e0ff */
[----:B------:R-:W-:Y:S01]  /*10450*/  MOV R125, R92 ;  /* 0x0000005c007d7202 */ /* 0x000fe20000000f00 */
[----:B------:R-:W-:Y:S01]  /*10460*/  IMAD.IADD R91, R55, 0x1, R93 ;  /* 0x00000001375b7824 */ /* 0x000fe200078e025d */
[----:B------:R-:W-:Y:S01]  /*10470*/  IADD3.X R66, PT, PT, RZ, RZ, RZ, P0, !PT ;  /* 0x000000ffff427210 */ /* 0x000fe200007fe4ff */
[----:B------:R-:W-:Y:S02]  /*10480*/  IMAD.X R38, RZ, RZ, RZ, P3 ;  /* 0x000000ffff267224 */ /* 0x000fe400018e06ff */
[----:B------:R-:W-:Y:S01]  /*10490*/  IMAD.X R68, RZ, RZ, RZ, P1 ;  /* 0x000000ffff447224 */ /* 0x000fe200008e06ff */
[----:B------:R-:W-:Y:S02]  /*104a0*/  IADD3 R90, P6, PT, R120, R91, RZ ;  /* 0x0000005b785a7210 */ /* 0x000fe40007fde0ff */
[----:B------:R-:W-:-:S02]  /*104b0*/  IADD3 R38, P3, PT, R38, R117, RZ ;  /* 0x0000007526267210 */ /* 0x000fc40007f7e0ff */
[----:B------:R-:W-:Y:S01]  /*104c0*/  IADD3.X R117, PT, PT, RZ, RZ, RZ, P5, !PT ;  /* 0x000000ffff757210 */ /* 0x000fe20002ffe4ff */
[----:B------:R-:W-:-:S03]  /*104d0*/  IMAD.X R91, RZ, RZ, RZ, P6 ;  /* 0x000000ffff5b7224 */ /* 0x000fc600030e06ff */
[----:B------:R-:W-:Y:S01]  /*104e0*/  IADD3 R117, P4, PT, R117, R38, RZ ;  /* 0x0000002675757210 */ /* 0x000fe20007f9e0ff */
[----:B------:R-:W-:Y:S01]  /*104f0*/  IMAD.WIDE.U32 R90, R115, R88, R90 ;  /* 0x00000058735a7225 */ /* 0x000fe200078e005a */
[----:B------:R-:W-:Y:S02]  /*10500*/  IADD3.X R38, PT, PT, RZ, RZ, RZ, P2, !PT ;  /* 0x000000ffff267210 */ /* 0x000fe400017fe4ff */
[----:B------:R-:W-:Y:S01]  /*10510*/  IADD3 R121, P2, PT, R121, R117, RZ ;  /* 0x0000007579797210 */ /* 0x000fe20007f5e0ff */
[----:B------:R-:W-:Y:S01]  /*10520*/  IMAD.X R117, RZ, RZ, RZ, P4 ;  /* 0x000000ffff757224 */ /* 0x000fe200020e06ff */
[----:B------:R-:W-:Y:S01]  /*10530*/  IADD3 R39, PT, PT, R38, R39, R119 ;  /* 0x0000002726277210 */ /* 0x000fe20007ffe077 */
[----:B------:R-:W-:Y:S02]  /*10540*/  IMAD.IADD R38, R56, 0x1, R91 ;  /* 0x0000000138267824 */ /* 0x000fe400078e025b */
[----:B------:R-:W-:Y:S01]  /*10550*/  IMAD.MOV.U32 R70, RZ, RZ, R90 ;  /* 0x000000ffff467224 */ /* 0x000fe200078e005a */
[----:B------:R-:W-:Y:S01]  /*10560*/  IADD3 R66, PT, PT, R66, R39, R68 ;  /* 0x0000002742427210 */ /* 0x000fe20007ffe044 */
[----:B------:R-:W-:Y:S01]  /*10570*/  IMAD.X R68, RZ, RZ, RZ, P3 ;  /* 0x000000ffff447224 */ /* 0x000fe200018e06ff */
[----:B------:R-:W-:-:S04]  /*10580*/  IADD3 R38, P0, PT, R38, R121, RZ ;  /* 0x0000007926267210 */ /* 0x000fc80007f1e0ff */
[----:B------:R-:W-:Y:S02]  /*10590*/  IADD3.X R39, PT, PT, RZ, RZ, RZ, P0, !PT ;  /* 0x000000ffff277210 */ /* 0x000fe400007fe4ff */
[----:B------:R-:W-:Y:S01]  /*105a0*/  IADD3 R117, PT, PT, R117, R66, R68 ;  /* 0x0000004275757210 */ /* 0x000fe20007ffe044 */
[----:B------:R-:W-:Y:S02]  /*105b0*/  IMAD.X R66, RZ, RZ, RZ, P2 ;  /* 0x000000ffff427224 */ /* 0x000fe400010e06ff */
[----:B------:R-:W-:-:S04]  /*105c0*/  IMAD.WIDE.U32 R38, R115, R89, R38 ;  /* 0x0000005973267225 */ /* 0x000fc800078e0026 */
[----:B------:R-:W-:Y:S01]  /*105d0*/  IMAD.MOV.U32 R115, RZ, RZ, R118 ;  /* 0x000000ffff737224 */ /* 0x000fe200078e0076 */
[----:B------:R-:W-:Y:S01]  /*105e0*/  IADD3 R66, PT, PT, R39, R117, R66 ;  /* 0x0000007527427210 */ /* 0x000fe20007ffe042 */
[----:B------:R-:W-:-:S03]  /*105f0*/  IMAD.MOV.U32 R127, RZ, RZ, R38 ;  /* 0x000000ffff7f7224 */ /* 0x000fc600078e0026 */
        /* <DEDUP_REMOVED lines=27> */
.L_x_425:
        /* <DEDUP_REMOVED lines=23> */
.L_x_426:
[----:B------:R-:W-:-:S04]  /*10920*/  IMAD.WIDE.U32 R38, R115, R116, RZ ;  /* 0x0000007473267225 */ /* 0x000fc800078e00ff */
[----:B------:R-:W-:Y:S02]  /*10930*/  HFMA2 R68, -RZ, RZ, 0, 0 ;  /* 0x00000000ff447431 */ /* 0x000fe400000001ff */
        /* <DEDUP_REMOVED lines=11> */
[----:B------:R-:W-:-:S04]  /*109f0*/  IMAD.HI.U32 R39, R139, R82, R38 ;  /* 0x000000528b277227 */ /* 0x000fc800078e0026 */
[----:B------:R-:W-:-:S04]  /*10a00*/  IMAD.WIDE.U32 R36, R75, R115, R36 ;  /* 0x000000734b247225 */ /* 0x000fc800078e0024 */
[----:B------:R-:W-:Y:S01]  /*10a10*/  IMAD.WIDE.U32 R34, R116, R135, R34 ;  /* 0x0000008774227225 */ /* 0x000fe200078e0022 */
[----:B------:R-:W-:-:S03]  /*10a20*/  IADD3 R37, PT, PT, R141, R37, RZ ;  /* 0x000000258d257210 */ /* 0x000fc60007ffe0ff */
[----:B------:R-:W-:Y:S01]  /*10a30*/  IMAD.MOV.U32 R133, RZ, RZ, RZ ;  /* 0x000000ffff857224 */ /* 0x000fe200078e00ff */
[----:B------:R-:W-:Y:S01]  /*10a40*/  IADD3 R38, P0, PT, R37, R34, RZ ;  /* 0x0000002225267210 */ /* 0x000fe20007f1e0ff */
[----:B------:R-:W-:Y:S01]  /*10a50*/  IMAD.MOV.U32 R117, RZ, RZ, RZ ;  /* 0x000000ffff757224 */ /* 0x000fe200078e00ff */
[----:B------:R-:W-:Y:S01]  /*10a60*/  IADD3 R37, PT, PT, R50, R39, RZ ;  /* 0x0000002732257210 */ /* 0x000fe20007ffe0ff */
[----:B------:R-:W-:Y:S02]  /*10a70*/  IMAD.IADD R34, R35, 0x1, R133 ;  /* 0x0000000123227824 */ /* 0x000fe400078e0285 */
[----:B------:R-:W-:Y:S01]  /*10a80*/  IMAD.X R39, RZ, RZ, RZ, P0 ;  /* 0x000000ffff277224 */ /* 0x000fe200000e06ff */
[----:B------:R-:W-:Y:S01]  /*10a90*/  IADD3 R36, P0, PT, R37, R36, RZ ;  /* 0x0000002425247210 */ /* 0x000fe20007f1e0ff */
[----:B------:R-:W-:Y:S02]  /*10aa0*/  IMAD.MOV.U32 R35, RZ, RZ, RZ ;  /* 0x000000ffff237224 */ /* 0x000fe400078e00ff */
[----:B------:R-:W-:Y:S01]  /*10ab0*/  IMAD.WIDE.U32 R38, R75, R74, R38 ;  /* 0x0000004a4b267225 */ /* 0x000fe200078e0026 */
[----:B------:R-:W-:-:S03]  /*10ac0*/  IADD3.X R37, PT, PT, RZ, RZ, RZ, P0, !PT ;  /* 0x000000ffff257210 */ /* 0x000fc600007fe4ff */
[----:B------:R-:W-:-:S04]  /*10ad0*/  IMAD.WIDE.U32 R34, R116, R72, R34 ;  /* 0x0000004874227225 */ /* 0x000fc800078e0022 */
[----:B------:R-:W-:Y:S01]  /*10ae0*/  IMAD.IADD R91, R137, 0x1, R39 ;  /* 0x00000001895b7824 */ /* 0x000fe200078e0227 */
[----:B------:R-:W-:Y:S01]  /*10af0*/  MOV R39, RZ ;  /* 0x000000ff00277202 */ /* 0x000fe20000000f00 */
[----:B------:R-:W-:-:S03]  /*10b00*/  IMAD.WIDE.U32 R36, R139, R83, R36 ;  /* 0x000000538b247225 */ /* 0x000fc600078e0024 */
[----:B------:R-:W-:Y:S01]  /*10b10*/  IADD3 R90, P0, PT, R91, R34, RZ ;  /* 0x000000225b5a7210 */ /* 0x000fe20007f1e0ff */
[----:B------:R-:W-:Y:S02]  /*10b20*/  IMAD.IADD R34, R35, 0x1, R68 ;  /* 0x0000000123227824 */ /* 0x000fe400078e0244 */
[----:B------:R-:W-:Y:S02]  /*10b30*/  IMAD.IADD R35, R51, 0x1, R37 ;  /* 0x0000000133237824 */ /* 0x000fe400078e0225 */
        /* <DEDUP_REMOVED lines=20> */
[----:B------:R-:W-:Y:S02]  /*10c80*/  IMAD.X R91, RZ, RZ, RZ, P0 ;  /* 0x000000ffff5b7224 */ /* 0x000fe400000e06ff */
[----:B------:R-:W-:Y:S02]  /*10c90*/  IMAD.IADD R93, R137, 0x1, R37 ;  /* 0x00000001895d7824 */ /* 0x000fe400078e0225 */
[----:B------:R-:W-:-:S04]  /*10ca0*/  IMAD.WIDE.U32 R90, R75, R72, R90 ;  /* 0x000000484b5a7225 */ /* 0x000fc800078e005a */
[----:B------:R-:W-:Y:S01]  /*10cb0*/  IMAD.IADD R34, R35, 0x1, R117 ;  /* 0x0000000123227824 */ /* 0x000fe200078e0275 */
[----:B------:R-:W-:Y:S01]  /*10cc0*/  IADD3 R92, P0, PT, R93, R90, RZ ;  /* 0x0000005a5d5c7210 */ /* 0x000fe20007f1e0ff */
[----:B------:R-:W-:Y:S02]  /*10cd0*/  IMAD.MOV.U32 R35, RZ, RZ, RZ ;  /* 0x000000ffff237224 */ /* 0x000fe400078e00ff */
        /* <DEDUP_REMOVED lines=30> */
[----:B------:R-:W-:Y:S02]  /*10ec0*/  IMAD.MOV.U32 R119, RZ, RZ, RZ ;  /* 0x000000ffff777224 */ /* 0x000fe400078e00ff */
[----:B------:R-:W-:-:S04]  /*10ed0*/  IMAD.WIDE.U32 R34, R114, R72, R34 ;  /* 0x0000004872227225 */ /* 0x000fc800078e0022 */
[----:B------:R-:W-:-:S04]  /*10ee0*/  IMAD.WIDE.U32 R36, R139, R85, R36 ;  /* 0x000000558b247225 */ /* 0x000fc800078e0024 */
[----:B------:R-:W-:Y:S01]  /*10ef0*/  IMAD.IADD R96, R91, 0x1, R119 ;  /* 0x000000015b607824 */ /* 0x000fe200078e0277 */
[----:B------:R-:W-:Y:S01]  /*10f00*/  IADD3.X R91, PT, PT, RZ, RZ, RZ, P0, !PT ;  /* 0x000000ffff5b7210 */ /* 0x000fe200007fe4ff */
[----:B------:R-:W-:Y:S01]  /*10f10*/  IMAD.IADD R129, R68, 0x1, R35 ;  /* 0x0000000144817824 */ /* 0x000fe200078e0223 */
[----:B------:R-:W-:Y:S01]  /*10f20*/  IADD3 R34, P0, PT, R39, R34, RZ ;  /* 0x0000002227227210 */ /* 0x000fe20007f1e0ff */
[----:B------:R-:W-:Y:S01]  /*10f30*/  IMAD.IADD R93, R50, 0x1, R123 ;  /* 0x00000001325d7824 */ /* 0x000fe200078e027b */
[----:B------:R-:W-:Y:S01]  /*10f40*/  IADD3 R36, P1, PT, R97, R36, RZ ;  /* 0x0000002461247210 */ /* 0x000fe20007f3e0ff */
[----:B------:R-:W-:Y:S01]  /*10f50*/  IMAD.IADD R97, R53, 0x1, R37 ;  /* 0x0000000135617824 */ /* 0x000fe200078e0225 */
[----:B------:R-:W-:Y:S01]  /*10f60*/  MOV R39, RZ ;  /* 0x000000ff00277202 */ /* 0x000fe20000000f00 */
[----:B------:R-:W-:-:S04]  /*10f70*/  IMAD.WIDE.U32 R90, R75, R70, R90 ;  /* 0x000000464b5a7225 */ /* 0x000fc800078e005a */
[----:B------:R-:W-:Y:S02]  /*10f80*/  IMAD.X R37, RZ, RZ, RZ, P1 ;  /* 0x000000ffff257224 */ /* 0x000fe400008e06ff */
        /* <DEDUP_REMOVED lines=166> */
[----:B------:R-:W-:Y:S02]  /*119f0*/  IMAD.IADD R149, R133, 0x1, R91 ;  /* 0x0000000185957824 */ /* 0x000fe400078e025b */
[----:B------:R-:W-:Y:S02]  /*11a00*/  IMAD.X R141, RZ, RZ, RZ, P0 ;  /* 0x000000ffff8d7224 */ /* 0x000fe400000e06ff */
[----:B------:R-:W-:Y:S02]  /*11a10*/  IMAD R139, R34, R40, RZ ;  /* 0x00000028228b7224 */ /* 0x000fe400078e02ff */
[----:B------:R-:W-:Y:S02]  /*11a20*/  IMAD.MOV.U32 R35, RZ, RZ, RZ ;  /* 0x000000ffff237224 */ /* 0x000fe400078e00ff */
[----:B------:R-:W-:-:S04]  /*11a30*/  IMAD.WIDE.U32 R92, R67, R125, R92 ;  /* 0x0000007d435c7225 */ /* 0x000fc800078e005c */
[----:B------:R-:W-:Y:S01]  /*11a40*/  IMAD.WIDE.U32 R140, R112, R127, R140 ;  /* 0x0000007f708c7225 */ /* 0x000fe200078e008c */
[----:B------:R-:W-:-:S03]  /*11a50*/  IADD3 R93, PT, PT, R117, R93, RZ ;  /* 0x0000005d755d7210 */ /* 0x000fc60007ffe0ff */
[----:B------:R-:W-:Y:S01]  /*11a60*/  IMAD.X R91, RZ, RZ, RZ, P3 ;  /* 0x000000ffff5b7224 */ /* 0x000fe200018e06ff */
[----:B------:R-:W-:Y:S01]  /*11a70*/  IADD3 R140, P2, PT, R93, R140, RZ ;  /* 0x0000008c5d8c7210 */ /* 0x000fe20007f5e0ff */
[----:B------:R-:W-:Y:S01]  /*11a80*/  IMAD.HI.U32 R145, R139, R82, R34 ;  /* 0x000000528b917227 */ /* 0x000fe200078e0022 */
[----:B------:R-:W-:-:S03]  /*11a90*/  IADD3 R34, P3, PT, R149, R92, RZ ;  /* 0x0000005c95227210 */ /* 0x000fc60007f7e0ff */
[----:B------:R-:W-:Y:S01]  /*11aa0*/  IMAD.IADD R143, R54, 0x1, R37 ;  /* 0x00000001368f7824 */ /* 0x000fe200078e0225 */
[----:B------:R-:W-:Y:S01]  /*11ab0*/  IADD3.X R35, PT, PT, RZ, RZ, RZ, P3, !PT ;  /* 0x000000ffff237210 */ /* 0x000fe20001ffe4ff */
        /* <DEDUP_REMOVED lines=11> */
[----:B------:R-:W-:Y:S02]  /*11b70*/  IMAD.X R39, RZ, RZ, RZ, P4 ;  /* 0x000000ffff277224 */ /* 0x000fe400020e06ff */
        /* <DEDUP_REMOVED lines=8> */
[----:B------:R-:W-:Y:S01]  /*11c00*/  IMAD.WIDE.U32 R36, R123, R84, R36 ;  /* 0x000000547b247225 */ /* 0x000fe200078e0024 */
[----:B------:R-:W-:Y:S02]  /*11c10*/  IADD3 R38, P2, PT, R143, R38, RZ ;  /* 0x000000268f267210 */ /* 0x000fe40007f5e0ff */
[----:B------:R-:W-:Y:S01]  /*11c20*/  IADD3 R39, PT, PT, R56, R39, RZ ;  /* 0x0000002738277210 */ /* 0x000fe20007ffe0ff */
[----:B------:R-:W-:Y:S02]  /*11c30*/  IMAD.X R97, RZ, RZ, RZ, P1 ;  /* 0x000000ffff617224 */ /* 0x000fe400008e06ff */
[----:B------:R-:W-:Y:S01]  /*11c40*/  IMAD.WIDE.U32 R34, R65, R135, R34 ;  /* 0x0000008741227225 */ /* 0x000fe200078e0022 */
[----:B------:R-:W-:Y:S02]  /*11c50*/  IADD3 R135, PT, PT, R52, R37, RZ ;  /* 0x0000002534877210 */ /* 0x000fe40007ffe0ff */
[----:B------:R-:W-:Y:S01]  /*11c60*/  IADD3 R90, P5, PT, R39, R90, RZ ;  /* 0x0000005a275a7210 */ /* 0x000fe20007fbe0ff */
[----:B------:R-:W-:-:S02]  /*11c70*/  IMAD.X R37, RZ, RZ, RZ, P0 ;  /* 0x000000ffff257224 */ /* 0x000fc400000e06ff */
[----:B------:R-:W-:Y:S01]  /*11c80*/  IMAD.IADD R141, R121, 0x1, R141 ;  /* 0x00000001798d7824 */ /* 0x000fe200078e028d */
[----:B------:R-:W-:Y:S01]  /*11c90*/  IADD3.X R91, PT, PT, RZ, RZ, RZ, P5, !PT ;  /* 0x000000ffff5b7210 */ /* 0x000fe20002ffe4ff */
[----:B------:R-:W-:-:S04]  /*11ca0*/  IMAD.WIDE.U32 R96, R66, R112, R96 ;  /* 0x0000007042607225 */ /* 0x000fc800078e0060 */
[----:B------:R-:W-:Y:S01]  /*11cb0*/  IMAD.X R39, RZ, RZ, RZ, P2 ;  /* 0x000000ffff277224 */ /* 0x000fe200010e06ff */
[----:B------:R-:W-:Y:S01]  /*11cc0*/  IADD3 R37, P2, PT, R37, R34, RZ ;  /* 0x0000002225257210 */ /* 0x000fe20007f5e0ff */
        /* <DEDUP_REMOVED lines=26> */
[----:B------:R-:W-:Y:S01]  /*11e70*/  IMAD.X R91, RZ, RZ, RZ, P4 ;  /* 0x000000ffff5b7224 */ /* 0x000fe200020e06ff */
[----:B------:R-:W-:Y:S01]  /*11e80*/  IADD3 R135, PT, PT, R51, R37, RZ ;  /* 0x0000002533877210 */ /* 0x000fe20007ffe0ff */
[----:B------:R-:W-:-:S04]  /*11e90*/  IMAD.WIDE.U32 R92, R65, R72, R92 ;  /* 0x00000048415c7225 */ /* 0x000fc800078e005c */
[----:B------:R-:W-:Y:S02]  /*11ea0*/  IMAD R115, R36, R40, RZ ;  /* 0x0000002824737224 */ /* 0x000fe400078e02ff */
[----:B------:R-:W-:Y:S02]  /*11eb0*/  IMAD.MOV.U32 R37, RZ, RZ, RZ ;  /* 0x000000ffff257224 */ /* 0x000fe400078e00ff */
[----:B------:R-:W-:Y:S02]  /*11ec0*/  IMAD.IADD R97, R54, 0x1, R39 ;  /* 0x0000000136617824 */ /* 0x000fe400078e0227 */
[----:B------:R-:W-:-:S04]  /*11ed0*/  IMAD.WIDE.U32 R90, R131, R88, R90 ;  /* 0x00000058835a7225 */ /* 0x000fc800078e005a */
[----:B------:R-:W-:Y:S01]  /*11ee0*/  IMAD.HI.U32 R133, R115, R82, R36 ;  /* 0x0000005273857227 */ /* 0x000fe200078e0024 */
[----:B------:R-:W-:-:S03]  /*11ef0*/  IADD3 R91, PT, PT, R56, R91, RZ ;  /* 0x0000005b385b7210 */ /* 0x000fc60007ffe0ff */
        /* <DEDUP_REMOVED lines=13> */
[----:B------:R-:W-:Y:S01]  /*11fd0*/  IMAD.WIDE.U32 R96, R66, R67, R96 ;  /* 0x0000004342607225 */ /* 0x000fe200078e0060 */
[----:B------:R-:W-:-:S02]  /*11fe0*/  IADD3 R137, P0, PT, R137, R92, RZ ;  /* 0x0000005c89897210 */ /* 0x000fc40007f1e0ff */
[----:B------:R-:W-:Y:S01]  /*11ff0*/  IADD3 R38, P1, PT, R135, R38, RZ ;  /* 0x0000002687267210 */ /* 0x000fe20007f3e0ff */
[----:B------:R-:W-:Y:S01]  /*12000*/  IMAD.X R35, RZ, RZ, RZ, P4 ;  /* 0x000000ffff237224 */ /* 0x000fe200020e06ff */
[----:B------:R-:W-:Y:S01]  /*12010*/  IADD3 R92, P3, PT, R96, R93, RZ ;  /* 0x0000005d605c7210 */ /* 0x000fe20007f7e0ff */
[----:B------:R-:W-:Y:S02]  /*12020*/  IMAD.IADD R39, R53, 0x1, R39 ;  /* 0x0000000135277824 */ /* 0x000fe400078e0227 */
[----:B------:R-:W-:-:S04]  /*12030*/  IMAD.WIDE.U32 R36, R129, R87, R36 ;  /* 0x0000005781247225 */ /* 0x000fc800078e0024 */
[----:B------:R-:W-:Y:S01]  /*12040*/  IMAD.WIDE.U32 R34, R65, R125, R34 ;  /* 0x0000007d41227225 */ /* 0x000fe200078e0022 */
[----:B------:R-:W-:Y:S02]  /*12050*/  IADD3.X R125, PT, PT, RZ, RZ, RZ, P2, !PT ;  /* 0x000000ffff7d7210 */ /* 0x000fe400017fe4ff */
[----:B------:R-:W-:Y:S01]  /*12060*/  IADD3 R36, P2, PT, R39, R36, RZ ;  /* 0x0000002427247210 */ /* 0x000fe20007f5e0ff */
[----:B------:R-:W-:Y:S01]  /*12070*/  IMAD.X R91, RZ, RZ, RZ, P5 ;  /* 0x000000ffff5b7224 */ /* 0x000fe200028e06ff */
[----:B------:R-:W-:Y:S01]  /*12080*/  IADD3 R35, PT, PT, R117, R35, RZ ;  /* 0x0000002375237210 */ /* 0x000fe20007ffe0ff */
[----:B------:R-:W-:Y:S01]  /*12090*/  IMAD.X R93, RZ, RZ, RZ, P3 ;  /* 0x000000ffff5d7224 */ /* 0x000fe200018e06ff */
[----:B------:R-:W-:Y:S01]  /*120a0*/  IADD3 R34, P3, PT, R125, R34, RZ ;  /* 0x000000227d227210 */ /* 0x000fe20007f7e0ff */
[----:B------:R-:W-:Y:S02]  /*120b0*/  IMAD.X R39, RZ, RZ, RZ, P0 ;  /* 0x000000ffff277224 */ /* 0x000fe400000e06ff */
        /* <DEDUP_REMOVED lines=41> */
[----:B------:R-:W-:Y:S01]  /*12350*/  IMAD R117, R34, R40, RZ ;  /* 0x0000002822757224 */ /* 0x000fe200078e02ff */
[----:B------:R-:W-:Y:S01]  /*12360*/  MOV R35, RZ ;  /* 0x000000ff00237202 */ /* 0x000fe20000000f00 */
[----:B------:R-:W-:Y:S01]  /*12370*/  IMAD.X R91, RZ, RZ, RZ, P3 ;  /* 0x000000ffff5b7224 */ /* 0x000fe200018e06ff */
[----:B------:R-:W-:Y:S01]  /*12380*/  IADD3 R68, P2, PT, R70, R93, RZ ;  /* 0x0000005d46447210 */ /* 0x000fe20007f5e0ff */
[----:B------:R-:W-:-:S04]  /*12390*/  IMAD.WIDE.U32 R38, R123, R87, R38 ;  /* 0x000000577b267225 */ /* 0x000fc800078e0026 */
[----:B------:R-:W-:Y:S01]  /*123a0*/  IMAD.HI.U32 R93, R117, R82, R34 ;  /* 0x00000052755d7227 */ /* 0x000fe200078e0022 */
[----:B------:R-:W-:Y:S02]  /*123b0*/  IADD3 R34, P3, PT, R37, R38, RZ ;  /* 0x0000002625227210 */ /* 0x000fe40007f7e0ff */
[----:B------:R-:W-:Y:S01]  /*123c0*/  IADD3.X R37, PT, PT, RZ, RZ, RZ, P5, !PT ;  /* 0x000000ffff257210 */ /* 0x000fe20002ffe4ff */
[----:B------:R-:W-:-:S04]  /*123d0*/  IMAD.WIDE.U32 R90, R129, R89, R90 ;  /* 0x00000059815a7225 */ /* 0x000fc800078e005a */
        /* <DEDUP_REMOVED lines=21> */
[----:B------:R-:W-:-:S04]  /*12530*/  IMAD.WIDE.U32 R34, R117, R83, R36 ;  /* 0x0000005375227225 */ /* 0x000fc800078e0024 */
[----:B------:R-:W-:Y:S01]  /*12540*/  IMAD.X R93, RZ, RZ, RZ, P3 ;  /* 0x000000ffff5d7224 */ /* 0x000fe200018e06ff */
[----:B------:R-:W-:Y:S01]  /*12550*/  IADD3 R36, P3, PT, R70, R125, RZ ;  /* 0x0000007d46247210 */ /* 0x000fe20007f7e0ff */
[----:B------:R-:W-:-:S03]  /*12560*/  IMAD.WIDE.U32 R38, R115, R85, R38 ;  /* 0x0000005573267225 */ /* 0x000fc600078e0026 */
[----:B------:R-:W-:Y:S01]  /*12570*/  IADD3.X R37, PT, PT, RZ, RZ, RZ, P3, !PT ;  /* 0x000000ffff257210 */ /* 0x000fe20001ffe4ff */
[----:B------:R-:W-:-:S04]  /*12580*/  IMAD.WIDE.U32 R92, R139, R87, R92 ;  /* 0x000000578b5c7225 */ /* 0x000fc800078e005c */
[----:B------:R-:W-:Y:S01]  /*12590*/  IMAD.IADD R121, R51, 0x1, R35 ;  /* 0x0000000133797824 */ /* 0x000fe200078e0223 */
[----:B------:R-:W-:Y:S01]  /*125a0*/  IADD3 R93, PT, PT, R55, R93, RZ ;  /* 0x0000005d375d7210 */ /* 0x000fe20007ffe0ff */
[----:B------:R-:W-:Y:S02]  /*125b0*/  IMAD.IADD R39, R53, 0x1, R39 ;  /* 0x0000000135277824 */ /* 0x000fe400078e0227 */
[----:B------:R-:W-:Y:S01]  /*125c0*/  IMAD.WIDE.U32 R36, R123, R89, R36 ;  /* 0x000000597b247225 */ /* 0x000fe200078e0024 */
[----:B------:R-:W-:Y:S02]  /*125d0*/  IADD3 R38, P6, PT, R121, R38, RZ ;  /* 0x0000002679267210 */ /* 0x000fe40007fde0ff */
        /* <DEDUP_REMOVED lines=8> */
[----:B------:R-:W-:Y:S01]  /*12660*/  IMAD.X R93, RZ, RZ, RZ, P5 ;  /* 0x000000ffff5d7224 */ /* 0x000fe200028e06ff */
[----:B------:R-:W-:Y:S01]  /*12670*/  IADD3 R37, P0, PT, R37, R121, RZ ;  /* 0x0000007925257210 */ /* 0x000fe20007f1e0ff */
[----:B------:R-:W-:Y:S02]  /*12680*/  IMAD.IADD R96, R119, 0x1, R91 ;  /* 0x0000000177607824 */ /* 0x000fe400078e025b */
[----:B------:R-:W-:Y:S01]  /*12690*/  IMAD.X R119, RZ, RZ, RZ, P1 ;  /* 0x000000ffff777224 */ /* 0x000fe200008e06ff */
[----:B------:R-:W-:Y:S01]  /*126a0*/  IADD3 R123, P1, PT, R123, R90, RZ ;  /* 0x0000005a7b7b7210 */ /* 0x000fe20007f3e0ff */
[----:B------:R-:W-:-:S04]  /*126b0*/  IMAD.WIDE.U32 R38, R117, R84, R38 ;  /* 0x0000005475267225 */ /* 0x000fc800078e0026 */
        /* <DEDUP_REMOVED lines=17> */
[----:B------:R-:W-:Y:S01]  /*127d0*/  IADD3 R119, PT, PT, R55, R119, RZ ;  /* 0x0000007737777210 */ /* 0x000fe20007ffe0ff */
[----:B------:R-:W-:-:S03]  /*127e0*/  IMAD.WIDE.U32 R92, R139, R89, R90 ;  /* 0x000000598b5c7225 */ /* 0x000fc600078e005a */
[----:B------:R-:W-:Y:S01]  /*127f0*/  IADD3 R97, P2, PT, R97, R68, RZ ;  /* 0x0000004461617210 */ /* 0x000fe20007f5e0ff */
[----:B------:R-:W-:Y:S02]  /*12800*/  IMAD.IADD R91, R53, 0x1, R37 ;  /* 0x00000001355b7824 */ /* 0x000fe400078e0225 */
[----:B------:R-:W-:Y:S02]  /*12810*/  IMAD.X R68, RZ, RZ, RZ, P3 ;  /* 0x000000ffff447224 */ /* 0x000fe400018e06ff */
[----:B------:R-:W-:Y:S01]  /*12820*/  IMAD.X R123, RZ, RZ, RZ, P2 ;  /* 0x000000ffff7b7224 */ /* 0x000fe200010e06ff */
[----:B------:R-:W-:Y:S02]  /*12830*/  IADD3 R90, P6, PT, R91, R118, RZ ;  /* 0x000000765b5a7210 */ /* 0x000fe40007fde0ff */
[----:B------:R-:W-:Y:S02]  /*12840*/  IADD3 R118, P3, PT, R92, R119, RZ ;  /* 0x000000775c767210 */ /* 0x000fe40007f7e0ff */
        /* <DEDUP_REMOVED lines=14> */
[----:B------:R-:W-:-:S03]  /*12930*/  IADD3 R120, P1, PT, R120, R121, RZ ;  /* 0x0000007978787210 */ /* 0x000fc60007f3e0ff */
[----:B------:R-:W-:Y:S01]  /*12940*/  IMAD.X R93, RZ, RZ, RZ, P6 ;  /* 0x000000ffff5d7224 */ /* 0x000fe200030e06ff */
[----:B------:R-:W-:Y:S02]  /*12950*/  IADD3 R119, P4, PT, R96, R119, RZ ;  /* 0x0000007760777210 */ /* 0x000fe40007f9e0ff */
[----:B------:R-:W-:Y:S01]  /*12960*/  IADD3.X R121, PT, PT, RZ, RZ, RZ, P1, !PT ;  /* 0x000000ffff797210 */ /* 0x000fe20000ffe4ff */
[----:B------:R-:W-:Y:S01]  /*12970*/  IMAD.WIDE.U32 R92, R117, R87, R92 ;  /* 0x00000057755c7225 */ /* 0x000fe200078e005c */
[----:B------:R-:W-:-:S03]  /*12980*/  IADD3 R66, P2, PT, R66, R119, RZ ;  /* 0x0000007742427210 */ /* 0x000fc60007f5e0ff */
[----:B------:R-:W-:Y:S01]  /*12990*/  IMAD.WIDE.U32 R120, R115, R89, R120 ;  /* 0x0000005973787225 */ /* 0x000fe200078e0078 */
[----:B------:R-:W-:-:S03]  /*129a0*/  IADD3 R123, P1, PT, R123, R66, RZ ;  /* 0x000000427b7b7210 */ /* 0x000fc60007f3e0ff */
[----:B------:R-:W-:Y:S02]  /*129b0*/  IMAD.X R66, RZ, RZ, RZ, P0 ;  /* 0x000000ffff427224 */ /* 0x000fe400000e06ff */
[----:B------:R-:W-:Y:S02]  /*129c0*/  IMAD.IADD R119, R55, 0x1, R93 ;  /* 0x0000000137777824 */ /* 0x000fe400078e025d */
[----:B------:R-:W-:Y:S01]  /*129d0*/  IMAD.X R96, RZ, RZ, RZ, P2 ;  /* 0x000000ffff607224 */ /* 0x000fe200010e06ff */
[----:B------:R-:W-:Y:S01]  /*129e0*/  IADD3 R115, P0, PT, R66, R123, RZ ;  /* 0x0000007b42737210 */ /* 0x000fe20007f1e0ff */
[----:B------:R-:W-:Y:S01]  /*129f0*/  IMAD.X R68, RZ, RZ, RZ, P1 ;  /* 0x000000ffff447224 */ /* 0x000fe200008e06ff */
[----:B------:R-:W-:Y:S02]  /*12a00*/  IADD3.X R66, PT, PT, RZ, RZ, RZ, P3, !PT ;  /* 0x000000ffff427210 */ /* 0x000fe40001ffe4ff */
[----:B------:R-:W-:Y:S02]  /*12a10*/  IADD3 R118, P6, PT, R120, R119, RZ ;  /* 0x0000007778767210 */ /* 0x000fe40007fde0ff */
[----:B------:R-:W-:Y:S01]  /*12a20*/  IADD3 R66, P3, PT, R66, R115, RZ ;  /* 0x0000007342427210 */ /* 0x000fe20007f7e0ff */
[----:B------:R-:W-:Y:S01]  /*12a30*/  IMAD.X R115, RZ, RZ, RZ, P5 ;  /* 0x000000ffff737224 */ /* 0x000fe200028e06ff */
[----:B------:R-:W-:Y:S01]  /*12a40*/  IADD3.X R123, PT, PT, RZ, RZ, RZ, P4, !PT ;  /* 0x000000ffff7b7210 */ /* 0x000fe200027fe4ff */
[----:B------:R-:W-:-:S03]  /*12a50*/  IMAD.X R119, RZ, RZ, RZ, P6 ;  /* 0x000000ffff777224 */ /* 0x000fc600030e06ff */
[----:B------:R-:W-:Y:S01]  /*12a60*/  IADD3 R115, P4, PT, R115, R66, RZ ;  /* 0x0000004273737210 */ /* 0x000fe20007f9e0ff */
[----:B------:R-:W-:Y:S01]  /*12a70*/  IMAD.WIDE.U32 R118, R117, R88, R118 ;  /* 0x0000005875767225 */ /* 0x000fe200078e0076 */
[----:B------:R-:W-:Y:S02]  /*12a80*/  IADD3 R97, PT, PT, R96, R97, R123 ;  /* 0x0000006160617210 */ /* 0x000fe40007ffe07b */
[----:B------:R-:W-:Y:S01]  /*12a90*/  IADD3 R121, P2, PT, R121, R115, RZ ;  /* 0x0000007379797210 */ /* 0x000fe20007f5e0ff */
[----:B------:R-:W-:Y:S01]  /*12aa0*/  IMAD.X R66, RZ, RZ, RZ, P0 ;  /* 0x000000ffff427224 */ /* 0x000fe200000e06ff */
[----:B------:R-:W-:Y:S02]  /*12ab0*/  IADD3 R96, PT, PT, R56, R119, RZ ;  /* 0x0000007738607210 */ /* 0x000fe40007ffe0ff */
[----:B------:R-:W-:Y:S02]  /*12ac0*/  IADD3.X R115, PT, PT, RZ, RZ, RZ, P4, !PT ;  /* 0x000000ffff737210 */ /* 0x000fe400027fe4ff */
[----:B------:R-:W-:-:S02]  /*12ad0*/  IADD3 R96, P0, PT, R96, R121, RZ ;  /* 0x0000007960607210 */ /* 0x000fc40007f1e0ff */
        /* <DEDUP_REMOVED lines=46> */
[----:B------:R-:W-:Y:S01]  /*12dc0*/  IMAD.MOV.U32 R80, RZ, RZ, R34 ;  /* 0x000000ffff507224 */ /* 0x000fe200078e0022 */
[----:B------:R-:W-:Y:S02]  /*12dd0*/  MOV R76, R38 ;  /* 0x00000026004c7202 */ /* 0x000fe40000000f00 */
[----:B------:R-:W-:-:S13]  /*12de0*/  ISETP.LT.U32.OR P0, PT, R38, R83, !P0 ;  /* 0x000000532600720c */ /* 0x000fda0004701470 */
[----:B------:R-:W-:Y:S05]  /*12df0*/  @P0 BRA `(.L_x_428) ;  /* 0x00000000005c0947 */ /* 0x000fea0003800000 */
.L_x_427:
        /* <DEDUP_REMOVED lines=23> */
.L_x_428:
        /* <DEDUP_REMOVED lines=13> */
[----:B------:R-:W-:Y:S02]  /*13040*/  IMAD.IADD R91, R50, 0x1, R39 ;  /* 0x00000001325b7824 */ /* 0x000fe400078e0227 */
[----:B------:R-:W-:Y:S01]  /*13050*/  IMAD.MOV.U32 R93, RZ, RZ, RZ ;  /* 0x000000ffff5d7224 */ /* 0x000fe200078e00ff */
[----:B------:R-:W-:Y:S01]  /*13060*/  IADD3 R34, P0, PT, R35, R36, RZ ;  /* 0x0000002423227210 */ /* 0x000fe20007f1e0ff */
[----:B------:R-:W-:Y:S01]  /*13070*/  IMAD.IADD R36, R109, 0x1, R37 ;  /* 0x000000016d247824 */ /* 0x000fe200078e0225 */
[----:B------:R-:W-:Y:S02]  /*13080*/  MOV R37, RZ ;  /* 0x000000ff00257202 */ /* 0x000fe40000000f00 */
[----:B------:R-:W-:Y:S02]  /*13090*/  IADD3.X R35, PT, PT, RZ, RZ, RZ, P0, !PT ;  /* 0x000000ffff237210 */ /* 0x000fe400007fe4ff */
[----:B------:R-:W-:Y:S01]  /*130a0*/  IADD3 R90, P1, PT, R91, R90, RZ ;  /* 0x0000005a5b5a7210 */ /* 0x000fe20007f3e0ff */
[----:B------:R-:W-:-:S04]  /*130b0*/  IMAD.WIDE.U32 R36, R9, R46, R36 ;  /* 0x0000002e09247225 */ /* 0x000fc800078e0024 */
[----:B------:R-:W-:-:S04]  /*130c0*/  IMAD.WIDE.U32 R34, R6, R44, R34 ;  /* 0x0000002c06227225 */ /* 0x000fc800078e0022 */
[----:B------:R-:W-:Y:S02]  /*130d0*/  IMAD.IADD R39, R111, 0x1, R35 ;  /* 0x000000016f277824 */ /* 0x000fe400078e0223 */
[----:B------:R-:W-:Y:S02]  /*130e0*/  HFMA2 R35, -RZ, RZ, 0, 0 ;  /* 0x00000000ff237431 */ /* 0x000fe400000001ff */
[----:B------:R-:W-:Y:S01]  /*130f0*/  IMAD.X R91, RZ, RZ, RZ, P1 ;  /* 0x000000ffff5b7224 */ /* 0x000fe200008e06ff */
[----:B------:R-:W-:Y:S01]  /*13100*/  IADD3 R38, P0, PT, R39, R36, RZ ;  /* 0x0000002427267210 */ /* 0x000fe20007f1e0ff */
[----:B------:R-:W-:-:S04]  /*13110*/  IMAD.WIDE.U32 R90, R121, R83, R90 ;  /* 0x00000053795a7225 */ /* 0x000fc800078e005a */
[----:B------:R-:W-:Y:S02]  /*13120*/  IMAD.X R39, RZ, RZ, RZ, P0 ;  /* 0x000000ffff277224 */ /* 0x000fe400000e06ff */
[----:B------:R-:W-:Y:S02]  /*13130*/  IMAD.IADD R91, R51, 0x1, R91 ;  /* 0x00000001335b7824 */ /* 0x000fe400078e025b */
[----:B------:R-:W-:-:S04]  /*13140*/  IMAD.WIDE.U32 R34, R7, R43, R34 ;  /* 0x0000002b07227225 */ /* 0x000fc800078e0022 */
[----:B------:R-:W-:Y:S01]  /*13150*/  IMAD.IADD R36, R107, 0x1, R37 ;  /* 0x000000016b247824 */ /* 0x000fe200078e0225 */
[----:B------:R-:W-:Y:S01]  /*13160*/  IADD3 R34, P0, PT, R91, R34, RZ ;  /* 0x000000225b227210 */ /* 0x000fe20007f1e0ff */
[----:B------:R-:W-:Y:S01]  /*13170*/  IMAD.WIDE.U32 R38, R6, R45, R38 ;  /* 0x0000002d06267225 */ /* 0x000fe200078e0026 */
[----:B------:R-:W-:Y:S02]  /*13180*/  IADD3 R35, PT, PT, R113, R35, RZ ;  /* 0x0000002371237210 */ /* 0x000fe40007ffe0ff */
[----:B------:R-:W-:Y:S01]  /*13190*/  MOV R91, RZ ;  /* 0x000000ff005b7202 */ /* 0x000fe20000000f00 */
[----:B------:R-:W-:Y:S01]  /*131a0*/  IMAD.MOV.U32 R37, RZ, RZ, RZ ;  /* 0x000000ffff257224 */ /* 0x000fe200078e00ff */
[----:B------:R-:W-:Y:S01]  /*131b0*/  IADD3 R38, P1, PT, R35, R38, RZ ;  /* 0x0000002623267210 */ /* 0x000fe20007f3e0ff */
[----:B------:R-:W-:Y:S02]  /*131c0*/  IMAD R123, R90, R40, RZ ;  /* 0x000000285a7b7224 */ /* 0x000fe400078e02ff */
[----:B------:R-:W-:-:S04]  /*131d0*/  IMAD.WIDE.U32 R36, R9, R47, R36 ;  /* 0x0000002f09247225 */ /* 0x000fc800078e0024 */
[----:B------:R-:W-:Y:S02]  /*131e0*/  IMAD.IADD R39, R109, 0x1, R39 ;  /* 0x000000016d277824 */ /* 0x000fe400078e0227 */
        /* <DEDUP_REMOVED lines=10> */
[----:B------:R-:W-:Y:S02]  /*13290*/  IADD3 R91, PT, PT, R52, R35, RZ ;  /* 0x00000023345b7210 */ /* 0x000fe40007ffe0ff */
        /* <DEDUP_REMOVED lines=16> */
[----:B------:R-:W-:Y:S02]  /*133a0*/  IMAD.IADD R39, R113, 0x1, R39 ;  /* 0x0000000171277824 */ /* 0x000fe400078e0227 */
[----:B------:R-:W-:Y:S02]  /*133b0*/  IMAD.X R93, RZ, RZ, RZ, P0 ;  /* 0x000000ffff5d7224 */ /* 0x000fe400000e06ff */
[----:B------:R-:W-:-:S04]  /*133c0*/  IMAD.WIDE.U32 R36, R7, R45, R36 ;  /* 0x0000002d07247225 */ /* 0x000fc800078e0024 */
[----:B------:R-:W-:Y:S01]  /*133d0*/  IMAD.HI.U32 R117, R115, R82, R34 ;  /* 0x0000005273757227 */ /* 0x000fe200078e0022 */
[----:B------:R-:W-:-:S03]  /*133e0*/  IADD3 R37, PT, PT, R109, R37, RZ ;  /* 0x000000256d257210 */ /* 0x000fc60007ffe0ff */
[----:B------:R-:W-:Y:S01]  /*133f0*/  IMAD.WIDE.U32 R34, R6, R47, R92 ;  /* 0x0000002f06227225 */ /* 0x000fe200078e005c */
[----:B------:R-:W-:-:S03]  /*13400*/  IADD3 R92, P1, PT, R39, R36, RZ ;  /* 0x00000024275c7210 */ /* 0x000fc60007f3e0ff */
[----:B------:R-:W-:Y:S01]  /*13410*/  IMAD.X R39, RZ, RZ, RZ, P2 ;  /* 0x000000ffff277224 */ /* 0x000fe200010e06ff */
        /* <DEDUP_REMOVED lines=12> */
[----:B------:R-:W-:Y:S01]  /*134e0*/  IMAD.IADD R97, R53, 0x1, R39 ;  /* 0x0000000135617824 */ /* 0x000fe200078e0227 */
[----:B------:R-:W-:Y:S01]  /*134f0*/  IADD3.X R39, PT, PT, RZ, RZ, RZ, P1, !PT ;  /* 0x000000ffff277210 */ /* 0x000fe20000ffe4ff */
[----:B------:R-:W-:Y:S02]  /*13500*/  IMAD.IADD R36, R95, 0x1, R91 ;  /* 0x000000015f247824 */ /* 0x000fe400078e025b */
[----:B------:R-:W-:Y:S01]  /*13510*/  IMAD.X R91, RZ, RZ, RZ, P0 ;  /* 0x000000ffff5b7224 */ /* 0x000fe200000e06ff */
[----:B------:R-:W-:Y:S01]  /*13520*/  IADD3 R34, P0, PT, R37, R34, RZ ;  /* 0x0000002225227210 */ /* 0x000fe20007f1e0ff */
[----:B------:R-:W-:Y:S01]  /*13530*/  IMAD.IADD R37, R107, 0x1, R35 ;  /* 0x000000016b257824 */ /* 0x000fe200078e0223 */
[----:B------:R-:W-:Y:S01]  /*13540*/  IADD3 R35, PT, PT, R50, R117, RZ ;  /* 0x0000007532237210 */ /* 0x000fe20007ffe0ff */
[----:B------:R-:W-:-:S04]  /*13550*/  IMAD.WIDE.U32 R38, R123, R84, R38 ;  /* 0x000000547b267225 */ /* 0x000fc800078e0026 */
[----:B------:R-:W-:Y:S01]  /*13560*/  IMAD.WIDE.U32 R90, R6, R48, R90 ;  /* 0x00000030065a7225 */ /* 0x000fe200078e005a */
[----:B------:R-:W-:Y:S02]  /*13570*/  IADD3 R38, P1, PT, R35, R38, RZ ;  /* 0x0000002623267210 */ /* 0x000fe40007f3e0ff */
[----:B------:R-:W-:Y:S01]  /*13580*/  IADD3.X R35, PT, PT, RZ, RZ, RZ, P0, !PT ;  /* 0x000000ffff237210 */ /* 0x000fe200007fe4ff */
[----:B------:R-:W-:Y:S01]  /*13590*/  IMAD.MOV.U32 R93, RZ, RZ, RZ ;  /* 0x000000ffff5d7224 */ /* 0x000fe200078e00ff */
[----:B------:R-:W-:Y:S01]  /*135a0*/  IADD3 R90, P0, PT, R37, R90, RZ ;  /* 0x0000005a255a7210 */ /* 0x000fe20007f1e0ff */
[----:B------:R-:W-:Y:S02]  /*135b0*/  HFMA2 R37, -RZ, RZ, 0, 0 ;  /* 0x00000000ff257431 */ /* 0x000fe400000001ff */
[----:B------:R-:W-:Y:S02]  /*135c0*/  IMAD.IADD R119, R103, 0x1, R91 ;  /* 0x0000000167777824 */ /* 0x000fe400078e025b */
[----:B------:R-:W-:-:S04]  /*135d0*/  IMAD.WIDE.U32 R92, R5, R43, R92 ;  /* 0x0000002b055c7225 */ /* 0x000fc800078e005c */
[----:B------:R-:W-:Y:S01]  /*135e0*/  IMAD.IADD R117, R52, 0x1, R39 ;  /* 0x0000000134757824 */ /* 0x000fe200078e0227 */
[----:B------:R-:W-:Y:S01]  /*135f0*/  IADD3 R96, P2, PT, R97, R92, RZ ;  /* 0x0000005c61607210 */ /* 0x000fe20007f5e0ff */
[----:B------:R-:W-:Y:S02]  /*13600*/  IMAD.IADD R93, R113, 0x1, R93 ;  /* 0x00000001715d7824 */ /* 0x000fe400078e025d */
[----:B------:R-:W-:-:S04]  /*13610*/  IMAD.WIDE.U32 R36, R42, R9, R36 ;  /* 0x000000092a247225 */ /* 0x000fc800078e0024 */
[----:B------:R-:W-:Y:S02]  /*13620*/  IMAD.X R97, RZ, RZ, RZ, P2 ;  /* 0x000000ffff617224 */ /* 0x000fe400010e06ff */
        /* <DEDUP_REMOVED lines=13> */
[----:B------:R-:W-:Y:S01]  /*13700*/  MOV R39, RZ ;  /* 0x000000ff00277202 */ /* 0x000fe20000000f00 */
[----:B------:R-:W-:Y:S01]  /*13710*/  IMAD R119, R38, R40, RZ ;  /* 0x0000002826777224 */ /* 0x000fe200078e02ff */
[----:B------:R-:W-:Y:S01]  /*13720*/  IADD3 R125, PT, PT, R105, R91, RZ ;  /* 0x0000005b697d7210 */ /* 0x000fe20007ffe0ff */
[----:B------:R-:W-:Y:S01]  /*13730*/  IMAD.WIDE.U32 R92, R6, R49, R92 ;  /* 0x00000031065c7225 */ /* 0x000fe200078e005c */
[----:B------:R-:W-:-:S03]  /*13740*/  IADD3.X R91, PT, PT, RZ, RZ, RZ, P0, !PT ;  /* 0x000000ffff5b7210 */ /* 0x000fc600007fe4ff */
[----:B------:R-:W-:Y:S02]  /*13750*/  IMAD.IADD R127, R54, 0x1, R97 ;  /* 0x00000001367f7824 */ /* 0x000fe400078e0261 */
[----:B------:R-:W-:Y:S02]  /*13760*/  IMAD.X R35, RZ, RZ, RZ, P1 ;  /* 0x000000ffff237224 */ /* 0x000fe400008e06ff */
[----:B------:R-:W-:Y:S01]  /*13770*/  IMAD.HI.U32 R97, R119, R82, R38 ;  /* 0x0000005277617227 */ /* 0x000fe200078e0026 */
        /* <DEDUP_REMOVED lines=16> */
[----:B------:R-:W-:Y:S01]  /*13880*/  IMAD.MOV.U32 R35, RZ, RZ, RZ ;  /* 0x000000ffff237224 */ /* 0x000fe200078e00ff */
[----:B------:R-:W-:Y:S01]  /*13890*/  IADD3 R36, P4, PT, R117, R36, RZ ;  /* 0x0000002475247210 */ /* 0x000fe20007f9e0ff */
[----:B------:R-:W-:-:S04]  /*138a0*/  IMAD.WIDE.U32 R92, R42, R6, R92 ;  /* 0x000000062a5c7225 */ /* 0x000fc800078e005c */
[----:B------:R-:W-:Y:S01]  /*138b0*/  IMAD.WIDE.U32 R34, R2, R43, R34 ;  /* 0x0000002b02227225 */ /* 0x000fe200078e0022 */
[----:B------:R-:W-:Y:S02]  /*138c0*/  IADD3 R92, P0, PT, R39, R92, RZ ;  /* 0x0000005c275c7210 */ /* 0x000fe40007f1e0ff */
[----:B------:R-:W-:Y:S01]  /*138d0*/  IADD3.X R39, PT, PT, RZ, RZ, RZ, P1, !PT ;  /* 0x000000ffff277210 */ /* 0x000fe20000ffe4ff */
[----:B------:R-:W-:Y:S01]  /*138e0*/  IMAD.MOV.U32 R117, RZ, RZ, RZ ;  /* 0x000000ffff757224 */ /* 0x000fe200078e00ff */
[----:B------:R-:W-:Y:S01]  /*138f0*/  IADD3 R34, P3, PT, R127, R34, RZ ;  /* 0x000000227f227210 */ /* 0x000fe20007f7e0ff */
[----:B------:R-:W-:Y:S02]  /*13900*/  IMAD.IADD R125, R53, 0x1, R37 ;  /* 0x00000001357d7824 */ /* 0x000fe400078e0225 */
[----:B------:R-:W-:Y:S01]  /*13910*/  IMAD.WIDE.U32 R90, R5, R45, R90 ;  /* 0x0000002d055a7225 */ /* 0x000fe200078e005a */
[----:B------:R-:W-:Y:S02]  /*13920*/  IADD3 R96, PT, PT, R93, R117, RZ ;  /* 0x000000755d607210 */ /* 0x000fe40007ffe0ff */
[----:B------:R-:W-:Y:S01]  /*13930*/  IADD3.X R93, PT, PT, RZ, RZ, RZ, P0, !PT ;  /* 0x000000ffff5d7210 */ /* 0x000fe200007fe4ff */
[----:B------:R-:W-:-:S02]  /*13940*/  IMAD.IADD R35, R113, 0x1, R35 ;  /* 0x0000000171237824 */ /* 0x000fc400078e0223 */
[----:B------:R-:W-:Y:S02]  /*13950*/  IMAD.X R37, RZ, RZ, RZ, P4 ;  /* 0x000000ffff257224 */ /* 0x000fe400020e06ff */
[----:B------:R-:W-:Y:S01]  /*13960*/  IMAD.IADD R91, R109, 0x1, R91 ;  /* 0x000000016d5b7824 */ /* 0x000fe200078e025b */
        /* <DEDUP_REMOVED lines=16> */
[----:B------:R-:W-:Y:S01]  /*13a70*/  IADD3.X R39, PT, PT, RZ, RZ, RZ, P0, !PT ;  /* 0x000000ffff277210 */ /* 0x000fe200007fe4ff */
[----:B------:R-:W-:Y:S02]  /*13a80*/  IMAD.IADD R133, R55, 0x1, R35 ;  /* 0x0000000137857824 */ /* 0x000fe400078e0223 */
[----:B------:R-:W-:-:S04]  /*13a90*/  IMAD.WIDE.U32 R36, R119, R83, R36 ;  /* 0x0000005377247225 */ /* 0x000fc800078e0024 */
[----:B------:R-:W-:Y:S02]  /*13aa0*/  IMAD.IADD R93, R95, 0x1, R93 ;  /* 0x000000015f5d7824 */ /* 0x000fe400078e025d */
[----:B------:R-:W-:Y:S02]  /*13ab0*/  IMAD.X R35, RZ, RZ, RZ, P3 ;  /* 0x000000ffff237224 */ /* 0x000fe400018e06ff */
[----:B------:R-:W-:Y:S01]  /*13ac0*/  IMAD.WIDE.U32 R38, R5, R46, R38 ;  /* 0x0000002e05267225 */ /* 0x000fe200078e0026 */
[----:B------:R-:W-:Y:S02]  /*13ad0*/  IADD3 R96, P0, PT, R93, R96, RZ ;  /* 0x000000605d607210 */ /* 0x000fe40007f1e0ff */
[----:B------:R-:W-:Y:S01]  /*13ae0*/  IADD3.X R93, PT, PT, RZ, RZ, RZ, P1, !PT ;  /* 0x000000ffff5d7210 */ /* 0x000fe20000ffe4ff */
[----:B------:R-:W-:Y:S02]  /*13af0*/  IMAD.IADD R91, R111, 0x1, R91 ;  /* 0x000000016f5b7824 */ /* 0x000fe400078e025b */
[----:B------:R-:W-:-:S02]  /*13b00*/  IMAD.IADD R129, R51, 0x1, R37 ;  /* 0x0000000133817824 */ /* 0x000fc400078e0225 */
[----:B------:R-:W-:Y:S02]  /*13b10*/  HFMA2 R37, -RZ, RZ, 0, 0 ;  /* 0x00000000ff257431 */ /* 0x000fe400000001ff */
[----:B------:R-:W-:Y:S01]  /*13b20*/  IMAD.WIDE.U32 R34, R123, R86, R34 ;  /* 0x000000567b227225 */ /* 0x000fe200078e0022 */
[----:B------:R-:W-:-:S03]  /*13b30*/  IADD3 R38, P2, PT, R91, R38, RZ ;  /* 0x000000265b267210 */ /* 0x000fc60007f5e0ff */
[----:B------:R-:W-:Y:S01]  /*13b40*/  IMAD.MOV.U32 R91, RZ, RZ, RZ ;  /* 0x000000ffff5b7224 */ /* 0x000fe200078e00ff */
[----:B------:R-:W-:Y:S01]  /*13b50*/  IADD3 R34, P4, PT, R97, R34, RZ ;  /* 0x0000002261227210 */ /* 0x000fe20007f9e0ff */
[----:B------:R-:W-:Y:S01]  /*13b60*/  IMAD.IADD R135, R107, 0x1, R39 ;  /* 0x000000016b877824 */ /* 0x000fe200078e0227 */
[----:B------:R-:W-:Y:S01]  /*13b70*/  IADD3.X R97, PT, PT, RZ, RZ, RZ, P0, !PT ;  /* 0x000000ffff617210 */ /* 0x000fe200007fe4ff */
[----:B------:R-:W-:Y:S02]  /*13b80*/  IMAD R125, R36, R40, RZ ;  /* 0x00000028247d7224 */ /* 0x000fe400078e02ff */
[----:B------:R-:W-:-:S04]  /*13b90*/  IMAD.WIDE.U32 R90, R3, R43, R90 ;  /* 0x0000002b035a7225 */ /* 0x000fc800078e005a */
[----:B------:R-:W-:-:S04]  /*13ba0*/  IMAD.WIDE.U32 R92, R4, R48, R92 ;  /* 0x00000030045c7225 */ /* 0x000fc800078e005c */
[----:B------:R-:W-:Y:S02]  /*13bb0*/  IMAD.X R39, RZ, RZ, RZ, P2 ;  /* 0x000000ffff277224 */ /* 0x000fe400010e06ff */
[----:B------:R-:W-:Y:S01]  /*13bc0*/  IMAD.HI.U32 R131, R125, R82, R36 ;  /* 0x000000527d837227 */ /* 0x000fe200078e0024 */
[----:B------:R-:W-:Y:S02]  /*13bd0*/  IADD3 R36, P3, PT, R133, R90, RZ ;  /* 0x0000005a85247210 */ /* 0x000fe40007f7e0ff */
[----:B------:R-:W-:Y:S01]  /*13be0*/  IADD3 R90, P1, PT, R135, R92, RZ ;  /* 0x0000005c875a7210 */ /* 0x000fe20007f3e0ff */
[----:B------:R-:W-:Y:S02]  /*13bf0*/  IMAD.IADD R91, R113, 0x1, R91 ;  /* 0x00000001715b7824 */ /* 0x000fe400078e025b */
[----:B------:R-:W-:Y:S02]  /*13c00*/  IMAD.IADD R93, R103, 0x1, R93 ;  /* 0x00000001675d7824 */ /* 0x000fe400078e025d */
        /* <DEDUP_REMOVED lines=12> */
[----:B------:R-:W-:Y:S02]  /*13cd0*/  IMAD.X R37, RZ, RZ, RZ, P3 ;  /* 0x000000ffff257224 */ /* 0x000fe400018e06ff */
[----:B------:R-:W-:Y:S02]  /*13ce0*/  IMAD.X R35, RZ, RZ, RZ, P4 ;  /* 0x000000ffff237224 */ /* 0x000fe400020e06ff */
        /* <DEDUP_REMOVED lines=9> */
[----:B------:R-:W-:Y:S02]  /*13d80*/  IADD3 R129, PT, PT, R53, R35, RZ ;  /* 0x0000002335817210 */ /* 0x000fe40007ffe0ff */
[----:B------:R-:W-:Y:S01]  /*13d90*/  IADD3.X R37, PT, PT, RZ, RZ, RZ, P3, !PT ;  /* 0x000000ffff257210 */ /* 0x000fe20001ffe4ff */
[----:B------:R-:W-:Y:S01]  /*13da0*/  IMAD.WIDE.U32 R90, R2, R46, R90 ;  /* 0x0000002e025a7225 */ /* 0x000fe200078e005a */
[----:B------:R-:W-:-:S03]  /*13db0*/  IADD3.X R35, PT, PT, RZ, RZ, RZ, P1, !PT ;  /* 0x000000ffff237210 */ /* 0x000fc60000ffe4ff */
[----:B------:R-:W-:Y:S01]  /*13dc0*/  IMAD.IADD R39, R111, 0x1, R39 ;  /* 0x000000016f277824 */ /* 0x000fe200078e0227 */
[----:B------:R-:W-:Y:S01]  /*13dd0*/  IADD3 R91, PT, PT, R107, R91, RZ ;  /* 0x0000005b6b5b7210 */ /* 0x000fe20007ffe0ff */
[----:B------:R-:W-:Y:S02]  /*13de0*/  IMAD.IADD R96, R95, 0x1, R93 ;  /* 0x000000015f607824 */ /* 0x000fe400078e025d */
[----:B------:R-:W-:Y:S01]  /*13df0*/  IMAD.X R93, RZ, RZ, RZ, P2 ;  /* 0x000000ffff5d7224 */ /* 0x000fe200010e06ff */
[----:B------:R-:W-:Y:S01]  /*13e00*/  IADD3 R90, P3, PT, R39, R90, RZ ;  /* 0x0000005a275a7210 */ /* 0x000fe20007f7e0ff */
        /* <DEDUP_REMOVED lines=14> */
[----:B------:R-:W-:Y:S01]  /*13ef0*/  IMAD.WIDE.U32 R96, R42, R4, R96 ;  /* 0x000000042a607225 */ /* 0x000fe200078e0060 */
[----:B------:R-:W-:-:S03]  /*13f00*/  IADD3 R35, PT, PT, R103, R93, RZ ;  /* 0x0000005d67237210 */ /* 0x000fc60007ffe0ff */
        /* <DEDUP_REMOVED lines=17> */
[----:B------:R-:W-:-:S04]  /*14020*/  IMAD.WIDE.U32 R92, R2, R47, R92 ;  /* 0x0000002f025c7225 */ /* 0x000fc800078e005c */
[----:B------:R-:W-:Y:S02]  /*14030*/  IMAD R113, R34, R40, RZ ;  /* 0x0000002822717224 */ /* 0x000fe400078e02ff */
[----:B------:R-:W-:Y:S02]  /*14040*/  IMAD.MOV.U32 R35, RZ, RZ, RZ ;  /* 0x000000ffff237224 */ /* 0x000fe400078e00ff */
[----:B------:R-:W-:-:S04]  /*14050*/  IMAD.WIDE.U32 R38, R121, R89, R38 ;  /* 0x0000005979267225 */ /* 0x000fc800078e0026 */
[----:B------:R-:W-:-:S04]  /*14060*/  IMAD.WIDE.U32 R96, R5, R49, R96 ;  /* 0x0000003105607225 */ /* 0x000fc800078e0060 */
[----:B------:R-:W-:Y:S02]  /*14070*/  IMAD.IADD R93, R105, 0x1, R93 ;  /* 0x00000001695d7824 */ /* 0x000fe400078e025d */
[----:B------:R-:W-:Y:S01]  /*14080*/  IMAD.IADD R129, R54, 0x1, R37 ;  /* 0x0000000136817824 */ /* 0x000fe200078e0225 */
[----:B------:R-:W-:Y:S01]  /*14090*/  IADD3.X R37, PT, PT, RZ, RZ, RZ, P4, !PT ;  /* 0x000000ffff257210 */ /* 0x000fe200027fe4ff */
[----:B------:R-:W-:Y:S01]  /*140a0*/  IMAD.HI.U32 R121, R113, R82, R34 ;  /* 0x0000005271797227 */ /* 0x000fe200078e0022 */
[----:B------:R-:W-:Y:S02]  /*140b0*/  IADD3 R34, P3, PT, R133, R92, RZ ;  /* 0x0000005c85227210 */ /* 0x000fe40007f7e0ff */
[----:B------:R-:W-:Y:S01]  /*140c0*/  IADD3 R96, P2, PT, R93, R96, RZ ;  /* 0x000000605d607210 */ /* 0x000fe20007f5e0ff */
[----:B------:R-:W-:Y:S01]  /*140d0*/  IMAD.WIDE.U32 R90, R0, R44, R90 ;  /* 0x0000002c005a7225 */ /* 0x000fe200078e005a */
[----:B------:R-:W-:-:S03]  /*140e0*/  IADD3 R38, P4, PT, R38, R127, RZ ;  /* 0x0000007f26267210 */ /* 0x000fc60007f9e0ff */
[----:B------:R-:W-:Y:S01]  /*140f0*/  IMAD.IADD R93, R111, 0x1, R91 ;  /* 0x000000016f5d7824 */ /* 0x000fe200078e025b */
[----:B------:R-:W-:Y:S01]  /*14100*/  IADD3 R118, P0, PT, R39, R90, RZ ;  /* 0x0000005a27767210 */ /* 0x000fe20007f1e0ff */
[----:B------:R-:W-:Y:S01]  /*14110*/  IMAD.X R35, RZ, RZ, RZ, P3 ;  /* 0x000000ffff237224 */ /* 0x000fe200018e06ff */
[----:B------:R-:W-:Y:S01]  /*14120*/  IADD3.X R39, PT, PT, RZ, RZ, RZ, P4, !PT ;  /* 0x000000ffff277210 */ /* 0x000fe200027fe4ff */
[----:B------:R-:W-:-:S04]  /*14130*/  IMAD.WIDE.U32 R90, R119, R85, R36 ;  /* 0x00000055775a7225 */ /* 0x000fc800078e0024 */
[----:B------:R-:W-:Y:S02]  /*14140*/  IMAD.IADD R92, R95, 0x1, R97 ;  /* 0x000000015f5c7824 */ /* 0x000fe400078e0261 */
[----:B------:R-:W-:Y:S02]  /*14150*/  IMAD.X R97, RZ, RZ, RZ, P2 ;  /* 0x000000ffff617224 */ /* 0x000fe400010e06ff */
[----:B------:R-:W-:Y:S01]  /*14160*/  IMAD.WIDE.U32 R36, R3, R46, R34 ;  /* 0x0000002e03247225 */ /* 0x000fe200078e0022 */
[----:B------:R-:W-:Y:S02]  /*14170*/  IADD3 R34, P2, PT, R131, R90, RZ ;  /* 0x0000005a83227210 */ /* 0x000fe40007f5e0ff */
[----:B------:R-:W-:Y:S01]  /*14180*/  IADD3 R92, P1, PT, R92, R135, RZ ;  /* 0x000000875c5c7210 */ /* 0x000fe20007f3e0ff */
[----:B------:R-:W-:Y:S01]  /*14190*/  IMAD.WIDE.U32 R38, R123, R88, R38 ;  /* 0x000000587b267225 */ /* 0x000fe200078e0026 */
[----:B------:R-:W-:Y:S02]  /*141a0*/  IADD3 R37, PT, PT, R107, R37, RZ ;  /* 0x000000256b257210 */ /* 0x000fe40007ffe0ff */
[----:B------:R-:W-:Y:S01]  /*141b0*/  IADD3 R36, P3, PT, R93, R36, RZ ;  /* 0x000000245d247210 */ /* 0x000fe20007f7e0ff */
[----:B------:R-:W-:Y:S01]  /*141c0*/  IMAD.WIDE.U32 R96, R2, R48, R96 ;  /* 0x0000003002607225 */ /* 0x000fe200078e0060 */
[----:B------:R-:W-:-:S03]  /*141d0*/  IADD3 R38, P4, PT, R129, R38, RZ ;  /* 0x0000002681267210 */ /* 0x000fc60007f9e0ff */
[----:B------:R-:W-:Y:S01]  /*141e0*/  IMAD.X R35, RZ, RZ, RZ, P2 ;  /* 0x000000ffff237224 */ /* 0x000fe200010e06ff */
[----:B------:R-:W-:Y:S01]  /*141f0*/  IADD3 R90, P2, PT, R37, R96, RZ ;  /* 0x00000060255a7210 */ /* 0x000fe20007f5e0ff */
[----:B------:R-:W-:Y:S01]  /*14200*/  IMAD.IADD R39, R56, 0x1, R39 ;  /* 0x0000000138277824 */ /* 0x000fe200078e0227 */
[----:B------:R-:W-:Y:S01]  /*14210*/  IADD3.X R37, PT, PT, RZ, RZ, RZ, P3, !PT ;  /* 0x000000ffff257210 */ /* 0x000fe20001ffe4ff */
        /* <DEDUP_REMOVED lines=8> */
[----:B------:R-:W-:Y:S01]  /*142a0*/  IADD3 R91, PT, PT, R103, R97, RZ ;  /* 0x00000061675b7210 */ /* 0x000fe20007ffe0ff */
[----:B------:R-:W-:-:S02]  /*142b0*/  IMAD.IADD R121, R52, 0x1, R35 ;  /* 0x0000000134797824 */ /* 0x000fc400078e0223 */
[----:B------:R-:W-:Y:S02]  /*142c0*/  IMAD.X R35, RZ, RZ, RZ, P0 ;  /* 0x000000ffff237224 */ /* 0x000fe400000e06ff */
[----:B------:R-:W-:-:S04]  /*142d0*/  IMAD.WIDE.U32 R38, R115, R87, R38 ;  /* 0x0000005773267225 */ /* 0x000fc800078e0026 */
[----:B------:R-:W-:Y:S01]  /*142e0*/  IMAD.WIDE.U32 R92, R42, R5, R92 ;  /* 0x000000052a5c7225 */ /* 0x000fe200078e005c */
[----:B------:R-:W-:-:S03]  /*142f0*/  IADD3 R38, P4, PT, R111, R38, RZ ;  /* 0x000000266f267210 */ /* 0x000fc60007f9e0ff */
[----:B------:R-:W-:Y:S02]  /*14300*/  IMAD.X R97, RZ, RZ, RZ, P1 ;  /* 0x000000ffff617224 */ /* 0x000fe400008e06ff */
[----:B------:R-:W-:Y:S01]  /*14310*/  IMAD.IADD R127, R109, 0x1, R37 ;  /* 0x000000016d7f7824 */ /* 0x000fe200078e0225 */
        /* <DEDUP_REMOVED lines=8> */
[----:B------:R-:W-:Y:S01]  /*143a0*/  IMAD.WIDE.U32 R90, R3, R47, R90 ;  /* 0x0000002f035a7225 */ /* 0x000fe200078e005a */
[----:B------:R-:W-:Y:S02]  /*143b0*/  IADD3.X R35, PT, PT, RZ, RZ, RZ, P3, !PT ;  /* 0x000000ffff237210 */ /* 0x000fe40001ffe4ff */
[----:B------:R-:W-:Y:S01]  /*143c0*/  IADD3 R123, P0, PT, R97, R109, RZ ;  /* 0x0000006d617b7210 */ /* 0x000fe20007f1e0ff */
[----:B------:R-:W-:Y:S01]  /*143d0*/  IMAD.WIDE.U32 R38, R119, R86, R38 ;  /* 0x0000005677267225 */ /* 0x000fe200078e0026 */
[----:B------:R-:W-:Y:S02]  /*143e0*/  IADD3 R90, P2, PT, R127, R90, RZ ;  /* 0x0000005a7f5a7210 */ /* 0x000fe40007f5e0ff */
        /* <DEDUP_REMOVED lines=8> */
[----:B------:R-:W-:Y:S02]  /*14470*/  IMAD.IADD R92, R95, 0x1, R37 ;  /* 0x000000015f5c7824 */ /* 0x000fe400078e0225 */
[----:B------:R-:W-:Y:S02]  /*14480*/  IMAD.X R91, RZ, RZ, RZ, P2 ;  /* 0x000000ffff5b7224 */ /* 0x000fe400010e06ff */
[----:B------:R-:W-:Y:S01]  /*14490*/  IMAD R109, R34, R40, RZ ;  /* 0x00000028226d7224 */ /* 0x000fe200078e02ff */
[----:B------:R-:W-:Y:S01]  /*144a0*/  IADD3 R92, P3, PT, R93, R92, RZ ;  /* 0x0000005c5d5c7210 */ /* 0x000fe20007f7e0ff */
[----:B------:R-:W-:Y:S01]  /*144b0*/  IMAD.WIDE.U32 R96, R115, R88, R96 ;  /* 0x0000005873607225 */ /* 0x000fe200078e0060 */
[----:B------:R-:W-:-:S03]  /*144c0*/  IADD3 R93, PT, PT, R54, R39, RZ ;  /* 0x00000027365d7210 */ /* 0x000fc60007ffe0ff */
[----:B------:R-:W-:-:S04]  /*144d0*/  IMAD.WIDE.U32 R90, R0, R46, R90 ;  /* 0x0000002e005a7225 */ /* 0x000fc800078e005a */
[----:B------:R-:W-:Y:S01]  /*144e0*/  IMAD.X R37, RZ, RZ, RZ, P4 ;  /* 0x000000ffff257224 */ /* 0x000fe200020e06ff */
[----:B------:R-:W-:Y:S01]  /*144f0*/  IADD3 R96, P4, PT, R93, R96, RZ ;  /* 0x000000605d607210 */ /* 0x000fe20007f9e0ff */
[----:B------:R-:W-:Y:S01]  /*14500*/  IMAD.HI.U32 R111, R109, R82, R34 ;  /* 0x000000526d6f7227 */ /* 0x000fe200078e0022 */
[----:B------:R-:W-:-:S03]  /*14510*/  IADD3 R34, PT, PT, R56, R97, RZ ;  /* 0x0000006138227210 */ /* 0x000fc60007ffe0ff */
        /* <DEDUP_REMOVED lines=10> */
[----:B------:R-:W-:Y:S02]  /*145c0*/  IMAD.X R107, RZ, RZ, RZ, P0 ;  /* 0x000000ffff6b7224 */ /* 0x000fe400000e06ff */
[----:B------:R-:W-:Y:S02]  /*145d0*/  IMAD.X R35, RZ, RZ, RZ, P1 ;  /* 0x000000ffff237224 */ /* 0x000fe400008e06ff */
[----:B------:R-:W-:Y:S01]  /*145e0*/  IMAD.WIDE.U32 R92, R42, R2, R92 ;  /* 0x000000022a5c7225 */ /* 0x000fe200078e005c */
[----:B------:R-:W-:-:S03]  /*145f0*/  IADD3 R107, P0, PT, R107, R90, RZ ;  /* 0x0000005a6b6b7210 */ /* 0x000fc60007f1e0ff */
[----:B------:R-:W-:Y:S01]  /*14600*/  IMAD.WIDE.U32 R38, R125, R85, R38 ;  /* 0x000000557d267225 */ /* 0x000fe200078e0026 */
[----:B------:R-:W-:-:S03]  /*14610*/  IADD3.X R118, PT, PT, RZ, RZ, RZ, P0, !PT ;  /* 0x000000ffff767210 */ /* 0x000fc600007fe4ff */
[----:B------:R-:W-:Y:S01]  /*14620*/  IMAD.X R97, RZ, RZ, RZ, P4 ;  /* 0x000000ffff617224 */ /* 0x000fe200020e06ff */
[----:B------:R-:W-:Y:S01]  /*14630*/  IADD3 R39, PT, PT, R53, R39, RZ ;  /* 0x0000002735277210 */ /* 0x000fe20007ffe0ff */
[----:B------:R-:W-:Y:S01]  /*14640*/  IMAD.WIDE.U32 R90, R115, R89, R34 ;  /* 0x00000059735a7225 */ /* 0x000fe200078e0022 */
[----:B------:R-:W-:Y:S02]  /*14650*/  IADD3 R34, P3, PT, R92, R123, RZ ;  /* 0x0000007b5c227210 */ /* 0x000fe40007f7e0ff */
[----:B------:R-:W-:Y:S01]  /*14660*/  IADD3.X R115, PT, PT, RZ, RZ, RZ, P2, !PT ;  /* 0x000000ffff737210 */ /* 0x000fe200017fe4ff */
        /* <DEDUP_REMOVED lines=42> */
[----:B------:R-:W-:-:S03]  /*14910*/  IMAD.WIDE.U32 R38, R109, R83, R38 ;  /* 0x000000536d267225 */ /* 0x000fc600078e0026 */
[----:B------:R-:W-:Y:S01]  /*14920*/  IADD3 R96, P4, PT, R96, R91, RZ ;  /* 0x0000005b60607210 */ /* 0x000fe20007f9e0ff */
[----:B------:R-:W-:Y:S01]  /*14930*/  IMAD.X R93, RZ, RZ, RZ, P5 ;  /* 0x000000ffff5d7224 */ /* 0x000fe200028e06ff */
[----:B------:R-:W-:Y:S01]  /*14940*/  IADD3 R36, P5, PT, R35, R36, RZ ;  /* 0x0000002423247210 */ /* 0x000fe20007fbe0ff */
[----:B------:R-:W-:Y:S02]  /*14950*/  IMAD.IADD R35, R51, 0x1, R39 ;  /* 0x0000000133237824 */ /* 0x000fe400078e0227 */
[----:B------:R-:W-:Y:S02]  /*14960*/  HFMA2 R39, -RZ, RZ, 0, 0 ;  /* 0x00000000ff277431 */ /* 0x000fe400000001ff */
[----:B------:R-:W-:Y:S01]  /*14970*/  IMAD.WIDE.U32 R92, R113, R85, R92 ;  /* 0x00000055715c7225 */ /* 0x000fe200078e005c */
[----:B------:R-:W-:-:S03]  /*14980*/  IADD3.X R91, PT, PT, RZ, RZ, RZ, P2, !PT ;  /* 0x000000ffff5b7210 */ /* 0x000fc600017fe4ff */
[----:B------:R-:W-:Y:S01]  /*14990*/  IMAD R97, R38, R40, RZ ;  /* 0x0000002826617224 */ /* 0x000fe200078e02ff */
[----:B------:R-:W-:Y:S01]  /*149a0*/  IADD3 R92, P2, PT, R35, R92, RZ ;  /* 0x0000005c235c7210 */ /* 0x000fe20007f5e0ff */
[----:B------:R-:W-:Y:S02]  /*149b0*/  IMAD.IADD R103, R117, 0x1, R37 ;  /* 0x0000000175677824 */ /* 0x000fe400078e0225 */
[----:B------:R-:W-:Y:S02]  /*149c0*/  IMAD.X R35, RZ, RZ, RZ, P1 ;  /* 0x000000ffff237224 */ /* 0x000fe400008e06ff */
[----:B------:R-:W-:Y:S02]  /*149d0*/  IMAD.IADD R37, R53, 0x1, R93 ;  /* 0x0000000135257824 */ /* 0x000fe400078e025d */
[----:B------:R-:W-:-:S04]  /*149e0*/  IMAD.WIDE.U32 R90, R125, R87, R90 ;  /* 0x000000577d5a7225 */ /* 0x000fc800078e005a */
[----:B------:R-:W-:-:S04]  /*149f0*/  IMAD.HI.U32 R107, R97, R82, R38 ;  /* 0x00000052616b7227 */ /* 0x000fc800078e0026 */
        /* <DEDUP_REMOVED lines=15> */
[----:B------:R-:W-:Y:S02]  /*14af0*/  IADD3 R36, P2, PT, R91, R34, RZ ;  /* 0x000000225b247210 */ /* 0x000fe40007f5e0ff */
[----:B------:R-:W-:Y:S01]  /*14b00*/  IADD3.X R37, PT, PT, RZ, RZ, RZ, P0, !PT ;  /* 0x000000ffff257210 */ /* 0x000fe200007fe4ff */
[----:B------:R-:W-:-:S04]  /*14b10*/  IMAD.WIDE.U32 R38, R125, R88, R38 ;  /* 0x000000587d267225 */ /* 0x000fc800078e0026 */
[----:B------:R-:W-:Y:S02]  /*14b20*/  IMAD.IADD R35, R54, 0x1, R35 ;  /* 0x0000000136237824 */ /* 0x000fe400078e0223 */
[----:B------:R-:W-:Y:S02]  /*14b30*/  IMAD.X R91, RZ, RZ, RZ, P5 ;  /* 0x000000ffff5b7224 */ /* 0x000fe400028e06ff */
[----:B------:R-:W-:Y:S01]  /*14b40*/  IMAD.IADD R34, R95, 0x1, R93 ;  /* 0x000000015f227824 */ /* 0x000fe200078e025d */
        /* <DEDUP_REMOVED lines=29> */
[----:B------:R-:W-:Y:S01]  /*14d20*/  IMAD.WIDE.U32 R118, R113, R88, R38 ;  /* 0x0000005871767225 */ /* 0x000fe200078e0026 */
[----:B------:R-:W-:Y:S02]  /*14d30*/  IADD3 R38, P2, PT, R35, R36, RZ ;  /* 0x0000002423267210 */ /* 0x000fe40007f5e0ff */
[----:B------:R-:W-:Y:S01]  /*14d40*/  IADD3 R93, P3, PT, R93, R91, RZ ;  /* 0x0000005b5d5d7210 */ /* 0x000fe20007f7e0ff */
[----:B------:R-:W-:Y:S01]  /*14d50*/  IMAD.IADD R37, R54, 0x1, R37 ;  /* 0x0000000136257824 */ /* 0x000fe200078e0225 */
[----:B------:R-:W-:Y:S01]  /*14d60*/  IADD3 R92, PT, PT, R56, R119, RZ ;  /* 0x00000077385c7210 */ /* 0x000fe20007ffe0ff */
[----:B------:R-:W-:-:S02]  /*14d70*/  IMAD.X R35, RZ, RZ, RZ, P4 ;  /* 0x000000ffff237224 */ /* 0x000fc400020e06ff */
        /* <DEDUP_REMOVED lines=21> */
[----:B------:R-:W-:-:S03]  /*14ed0*/  IMAD.WIDE.U32 R130, R97, R86, R130 ;  /* 0x0000005661827225 */ /* 0x000fc600078e0082 */
[----:B------:R-:W-:Y:S01]  /*14ee0*/  IADD3 R93, P0, PT, R93, R91, RZ ;  /* 0x0000005b5d5d7210 */ /* 0x000fe20007f1e0ff */
[----:B------:R-:W-:-:S04]  /*14ef0*/  IMAD.WIDE.U32 R34, R42, R0, R34 ;  /* 0x000000002a227225 */ /* 0x000fc800078e0022 */
[----:B------:R-:W-:Y:S01]  /*14f00*/  IMAD.WIDE.U32 R36, R109, R88, R36 ;  /* 0x000000586d247225 */ /* 0x000fe200078e0024 */
[----:B------:R-:W-:-:S03]  /*14f10*/  IADD3 R34, P4, PT, R103, R34, RZ ;  /* 0x0000002267227210 */ /* 0x000fc60007f9e0ff */
[----:B------:R-:W-:Y:S01]  /*14f20*/  IMAD.IADD R39, R54, 0x1, R131 ;  /* 0x0000000136277824 */ /* 0x000fe200078e0283 */
[----:B------:R-:W-:Y:S01]  /*14f30*/  IADD3 R91, P5, PT, R95, R34, RZ ;  /* 0x000000225f5b7210 */ /* 0x000fe20007fbe0ff */
[----:B------:R-:W-:Y:S01]  /*14f40*/  IMAD.IADD R92, R56, 0x1, R37 ;  /* 0x00000001385c7824 */ /* 0x000fe200078e0225 */
        /* <DEDUP_REMOVED lines=9> */
[----:B------:R-:W-:Y:S01]  /*14fe0*/  IMAD.MOV.U32 R125, RZ, RZ, R38 ;  /* 0x000000ffff7d7224 */ /* 0x000fe200078e0026 */
[----:B------:R-:W-:Y:S01]  /*14ff0*/  IADD3 R39, P2, PT, R39, R34, RZ ;  /* 0x0000002227277210 */ /* 0x000fe20007f5e0ff */
[----:B------:R-:W-:-:S04]  /*15000*/  IMAD.WIDE.U32 R36, R97, R87, R36 ;  /* 0x0000005761247225 */ /* 0x000fc800078e0024 */
[----:B------:R-:W-:-:S04]  /*15010*/  IMAD.WIDE.U32 R92, R109, R89, R92 ;  /* 0x000000596d5c7225 */ /* 0x000fc800078e005c */
[----:B------:R-:W-:Y:S01]  /*15020*/  IMAD.IADD R121, R55, 0x1, R37 ;  /* 0x0000000137797824 */ /* 0x000fe200078e0225 */
[----:B------:R-:W-:Y:S01]  /*15030*/  IADD3.X R37, PT, PT, RZ, RZ, RZ, P0, !PT ;  /* 0x000000ffff257210 */ /* 0x000fe200007fe4ff */
[----:B------:R-:W-:Y:S02]  /*15040*/  IMAD.X R34, RZ, RZ, RZ, P3 ;  /* 0x000000ffff227224 */ /* 0x000fe400018e06ff */
[----:B------:R-:W-:Y:S01]  /*15050*/  IMAD.MOV.U32 R105, RZ, RZ, R36 ;  /* 0x000000ffff697224 */ /* 0x000fe200078e0024 */
[----:B------:R-:W-:Y:S01]  /*15060*/  IADD3 R120, P6, PT, R92, R121, RZ ;  /* 0x000000795c787210 */ /* 0x000fe20007fde0ff */
[----:B------:R-:W-:Y:S01]  /*15070*/  IMAD.X R92, RZ, RZ, RZ, P2 ;  /* 0x000000ffff5c7224 */ /* 0x000fe200010e06ff */
[----:B------:R-:W-:-:S03]  /*15080*/  IADD3 R34, P3, PT, R34, R39, RZ ;  /* 0x0000002722227210 */ /* 0x000fc60007f7e0ff */
[----:B------:R-:W-:Y:S01]  /*15090*/  IMAD.X R121, RZ, RZ, RZ, P6 ;  /* 0x000000ffff797224 */ /* 0x000fe200030e06ff */
        /* <DEDUP_REMOVED lines=8> */
[----:B------:R-:W-:Y:S01]  /*15120*/  IMAD.X R118, RZ, RZ, RZ, P4 ;  /* 0x000000ffff767224 */ /* 0x000fe200020e06ff */
[----:B------:R-:W-:-:S02]  /*15130*/  MOV R117, R90 ;  /* 0x0000005a00757202 */ /* 0x000fc40000000f00 */
[----:B------:R-:W-:Y:S02]  /*15140*/  IADD3 R34, P1, PT, R34, R93, RZ ;  /* 0x0000005d22227210 */ /* 0x000fe40007f3e0ff */
[----:B------:R-:W-:Y:S02]  /*15150*/  IADD3 R37, PT, PT, R92, R35, R37 ;  /* 0x000000235c257210 */ /* 0x000fe40007ffe025 */
[----:B------:R-:W-:Y:S01]  /*15160*/  IADD3.X R92, PT, PT, RZ, RZ, RZ, P0, !PT ;  /* 0x000000ffff5c7210 */ /* 0x000fe200007fe4ff */
[----:B------:R-:W-:-:S03]  /*15170*/  IMAD.X R35, RZ, RZ, RZ, P1 ;  /* 0x000000ffff237224 */ /* 0x000fc600008e06ff */
        /* <DEDUP_REMOVED lines=31> */
.L_x_429:
        /* <DEDUP_REMOVED lines=23> */
.L_x_430:
        /* <DEDUP_REMOVED lines=54> */
[----:B------:R-:W-:Y:S01]  /*15840*/  IMAD.IADD R34, R35, 0x1, R109 ;  /* 0x0000000123227824 */ /* 0x000fe200078e026d */
[----:B------:R-:W-:Y:S01]  /*15850*/  IADD3 R93, PT, PT, R127, R37, RZ ;  /* 0x000000257f5d7210 */ /* 0x000fe20007ffe0ff */
[----:B------:R-:W-:-:S04]  /*15860*/  IMAD.WIDE.U32 R90, R27, R130, R90 ;  /* 0x000000821b5a7225 */ /* 0x000fc800078e005a */
[----:B------:R-:W-:Y:S01]  /*15870*/  IMAD.MOV.U32 R35, RZ, RZ, RZ ;  /* 0x000000ffff237224 */ /* 0x000fe200078e00ff */
[----:B------:R-:W-:Y:S01]  /*15880*/  IADD3 R92, P0, PT, R93, R90, RZ ;  /* 0x0000005a5d5c7210 */ /* 0x000fe20007f1e0ff */
[----:B------:R-:W-:Y:S01]  /*15890*/  IMAD.MOV.U32 R37, RZ, RZ, RZ ;  /* 0x000000ffff257224 */ /* 0x000fe200078e00ff */
[----:B------:R-:W-:Y:S01]  /*158a0*/  IADD3 R91, PT, PT, R111, R91, RZ ;  /* 0x0000005b6f5b7210 */ /* 0x000fe20007ffe0ff */
        /* <DEDUP_REMOVED lines=8> */
[----:B------:R-:W-:Y:S01]  /*15930*/  IMAD.IADD R90, R35, 0x1, R95 ;  /* 0x00000001235a7824 */ /* 0x000fe200078e025f */
[----:B------:R-:W-:Y:S01]  /*15940*/  IADD3.X R35, PT, PT, RZ, RZ, RZ, P0, !PT ;  /* 0x000000ffff237210 */ /* 0x000fe200007fe4ff */
[----:B------:R-:W-:Y:S02]  /*15950*/  IMAD.IADD R37, R131, 0x1, R37 ;  /* 0x0000000183257824 */ /* 0x000fe400078e0225 */
[----:B------:R-:W-:-:S04]  /*15960*/  IMAD.WIDE.U32 R92, R26, R125, R92 ;  /* 0x0000007d1a5c7225 */ /* 0x000fc800078e005c */
[----:B------:R-:W-:Y:S01]  /*15970*/  IMAD.WIDE.U32 R38, R123, R83, R38 ;  /* 0x000000537b267225 */ /* 0x000fe200078e0026 */
[----:B------:R-:W-:-:S03]  /*15980*/  IADD3 R96, P1, PT, R37, R92, RZ ;  /* 0x0000005c25607210 */ /* 0x000fc60007f3e0ff */
[----:B------:R-:W-:Y:S02]  /*15990*/  IMAD.IADD R93, R121, 0x1, R93 ;  /* 0x00000001795d7824 */ /* 0x000fe400078e025d */
[----:B------:R-:W-:-:S04]  /*159a0*/  IMAD.WIDE.U32 R34, R27, R105, R34 ;  /* 0x000000691b227225 */ /* 0x000fc800078e0022 */
[----:B------:R-:W-:Y:S01]  /*159b0*/  IMAD.IADD R107, R51, 0x1, R39 ;  /* 0x00000001336b7824 */ /* 0x000fe200078e0227 */
[----:B------:R-:W-:Y:S01]  /*159c0*/  IADD3 R34, P0, PT, R93, R34, RZ ;  /* 0x000000225d227210 */ /* 0x000fe20007f1e0ff */
[----:B------:R-:W-:Y:S02]  /*159d0*/  IMAD.X R37, RZ, RZ, RZ, P2 ;  /* 0x000000ffff257224 */ /* 0x000fe400010e06ff */
[----:B------:R-:W-:Y:S02]  /*159e0*/  IMAD R119, R38, R40, RZ ;  /* 0x0000002826777224 */ /* 0x000fe400078e02ff */
[----:B------:R-:W-:Y:S02]  /*159f0*/  IMAD.MOV.U32 R39, RZ, RZ, RZ ;  /* 0x000000ffff277224 */ /* 0x000fe400078e00ff */
[----:B------:R-:W-:Y:S02]  /*15a00*/  IMAD.MOV.U32 R91, RZ, RZ, RZ ;  /* 0x000000ffff5b7224 */ /* 0x000fe400078e00ff */
[----:B------:R-:W-:-:S02]  /*15a10*/  IMAD.X R97, RZ, RZ, RZ, P1 ;  /* 0x000000ffff617224 */ /* 0x000fc400008e06ff */
[----:B------:R-:W-:-:S04]  /*15a20*/  IMAD.WIDE.U32 R36, R129, R85, R36 ;  /* 0x0000005581247225 */ /* 0x000fc800078e0024 */
[----:B------:R-:W-:Y:S01]  /*15a30*/  IMAD.HI.U32 R133, R119, R82, R38 ;  /* 0x0000005277857227 */ /* 0x000fe200078e0026 */
[----:B------:R-:W-:Y:S02]  /*15a40*/  IADD3 R39, PT, PT, R109, R35, RZ ;  /* 0x000000236d277210 */ /* 0x000fe40007ffe0ff */
[----:B------:R-:W-:Y:S01]  /*15a50*/  IADD3.X R35, PT, PT, RZ, RZ, RZ, P0, !PT ;  /* 0x000000ffff237210 */ /* 0x000fe200007fe4ff */
        /* <DEDUP_REMOVED lines=11> */
[----:B------:R-:W-:Y:S01]  /*15b10*/  IMAD.WIDE.U32 R36, R123, R84, R36 ;  /* 0x000000547b247225 */ /* 0x000fe200078e0024 */
[----:B------:R-:W-:-:S03]  /*15b20*/  IADD3 R39, PT, PT, R50, R133, RZ ;  /* 0x0000008532277210 */ /* 0x000fc60007ffe0ff */
[----:B------:R-:W-:Y:S01]  /*15b30*/  IMAD.MOV.U32 R97, RZ, RZ, RZ ;  /* 0x000000ffff617224 */ /* 0x000fe200078e00ff */
[----:B------:R-:W-:Y:S01]  /*15b40*/  IADD3 R36, P3, PT, R39, R36, RZ ;  /* 0x0000002427247210 */ /* 0x000fe20007f7e0ff */
        /* <DEDUP_REMOVED lines=38> */
[----:B------:R-:W-:Y:S01]  /*15db0*/  IMAD.X R39, RZ, RZ, RZ, P3 ;  /* 0x000000ffff277224 */ /* 0x000fe200018e06ff */
[----:B------:R-:W-:Y:S01]  /*15dc0*/  IADD3.X R93, PT, PT, RZ, RZ, RZ, P0, !PT ;  /* 0x000000ffff5d7210 */ /* 0x000fe200007fe4ff */
[----:B------:R-:W-:-:S04]  /*15dd0*/  IMAD.WIDE.U32 R96, R29, R130, R90 ;  /* 0x000000821d607225 */ /* 0x000fc800078e005a */
[----:B------:R-:W-:Y:S02]  /*15de0*/  IMAD.IADD R35, R127, 0x1, R35 ;  /* 0x000000017f237824 */ /* 0x000fe400078e0223 */
[----:B------:R-:W-:-:S03]  /*15df0*/  IMAD.WIDE.U32 R90, R123, R85, R38 ;  /* 0x000000557b5a7225 */ /* 0x000fc600078e0026 */
[----:B------:R-:W-:Y:S01]  /*15e00*/  IADD3 R38, P1, PT, R35, R96, RZ ;  /* 0x0000006023267210 */ /* 0x000fe20007f3e0ff */
[----:B------:R-:W-:Y:S02]  /*15e10*/  HFMA2 R35, -RZ, RZ, 0, 0 ;  /* 0x00000000ff237431 */ /* 0x000fe400000001ff */
[----:B------:R-:W-:Y:S01]  /*15e20*/  IMAD.IADD R97, R111, 0x1, R97 ;  /* 0x000000016f617824 */ /* 0x000fe200078e0261 */
[----:B------:R-:W-:Y:S01]  /*15e30*/  IADD3 R96, P2, PT, R133, R90, RZ ;  /* 0x0000005a85607210 */ /* 0x000fe20007f5e0ff */
[----:B------:R-:W-:-:S04]  /*15e40*/  IMAD.WIDE.U32 R36, R26, R120, R36 ;  /* 0x000000781a247225 */ /* 0x000fc800078e0024 */
        /* <DEDUP_REMOVED lines=12> */
[----:B------:R-:W-:Y:S01]  /*15f10*/  IADD3.X R35, PT, PT, RZ, RZ, RZ, P3, !PT ;  /* 0x000000ffff237210 */ /* 0x000fe20001ffe4ff */
        /* <DEDUP_REMOVED lines=16> */
[----:B------:R-:W-:Y:S02]  /*16020*/  IMAD.IADD R137, R55, 0x1, R35 ;  /* 0x0000000137897824 */ /* 0x000fe400078e0223 */
[----:B------:R-:W-:-:S02]  /*16030*/  IMAD.X R35, RZ, RZ, RZ, P3 ;  /* 0x000000ffff237224 */ /* 0x000fc400018e06ff */
[----:B------:R-:W-:Y:S02]  /*16040*/  IMAD.X R97, RZ, RZ, RZ, P4 ;  /* 0x000000ffff617224 */ /* 0x000fe400020e06ff */
[----:B------:R-:W-:Y:S01]  /*16050*/  IMAD.X R37, RZ, RZ, RZ, P0 ;  /* 0x000000ffff257224 */ /* 0x000fe200000e06ff */
[----:B------:R-:W-:Y:S01]  /*16060*/  IADD3 R90, P0, PT, R93, R91, RZ ;  /* 0x0000005b5d5a7210 */ /* 0x000fe20007f1e0ff */
[----:B------:R-:W-:Y:S01]  /*16070*/  IMAD.WIDE.U32 R38, R31, R140, R38 ;  /* 0x0000008c1f267225 */ /* 0x000fe200078e0026 */
[----:B------:R-:W-:-:S03]  /*16080*/  IADD3.X R93, PT, PT, RZ, RZ, RZ, P1, !PT ;  /* 0x000000ffff5d7210 */ /* 0x000fc60000ffe4ff */
[----:B------:R-:W-:Y:S01]  /*16090*/  IMAD.WIDE.U32 R34, R123, R86, R34 ;  /* 0x000000567b227225 */ /* 0x000fe200078e0022 */
[----:B------:R-:W-:-:S03]  /*160a0*/  IADD3 R39, PT, PT, R127, R39, RZ ;  /* 0x000000277f277210 */ /* 0x000fc60007ffe0ff */
        /* <DEDUP_REMOVED lines=14> */
[----:B------:R-:W-:-:S04]  /*16190*/  IMAD.WIDE.U32 R38, R30, R117, R38 ;  /* 0x000000751e267225 */ /* 0x000fc800078e0026 */
[----:B------:R-:W-:Y:S01]  /*161a0*/  IMAD.IADD R93, R95, 0x1, R93 ;  /* 0x000000015f5d7824 */ /* 0x000fe200078e025d */
[----:B------:R-:W-:Y:S01]  /*161b0*/  IADD3 R92, P3, PT, R137, R38, RZ ;  /* 0x00000026895c7210 */ /* 0x000fe20007f7e0ff */
[----:B------:R-:W-:-:S04]  /*161c0*/  IMAD.WIDE.U32 R90, R118, R26, R90 ;  /* 0x0000001a765a7225 */ /* 0x000fc800078e005a */
[----:B------:R-:W-:Y:S01]  /*161d0*/  IMAD.IADD R133, R54, 0x1, R35 ;  /* 0x0000000136857824 */ /* 0x000fe200078e0223 */
[----:B------:R-:W-:Y:S01]  /*161e0*/  IADD3.X R35, PT, PT, RZ, RZ, RZ, P1, !PT ;  /* 0x000000ffff237210 */ /* 0x000fe20000ffe4ff */
[----:B------:R-:W-:Y:S01]  /*161f0*/  IMAD.IADD R39, R131, 0x1, R39 ;  /* 0x0000000183277824 */ /* 0x000fe200078e0227 */
[----:B------:R-:W-:Y:S01]  /*16200*/  IADD3 R38, P1, PT, R90, R93, RZ ;  /* 0x0000005d5a267210 */ /* 0x000fe20007f3e0ff */
[----:B------:R-:W-:Y:S01]  /*16210*/  IMAD.WIDE.U32 R36, R31, R125, R36 ;  /* 0x0000007d1f247225 */ /* 0x000fe200078e0024 */
[----:B------:R-:W-:-:S03]  /*16220*/  IADD3.X R93, PT, PT, RZ, RZ, RZ, P3, !PT ;  /* 0x000000ffff5d7210 */ /* 0x000fc60001ffe4ff */
[----:B------:R-:W-:Y:S01]  /*16230*/  IMAD.X R97, RZ, RZ, RZ, P2 ;  /* 0x000000ffff617224 */ /* 0x000fe200010e06ff */
[----:B------:R-:W-:Y:S01]  /*16240*/  IADD3 R36, P0, PT, R39, R36, RZ ;  /* 0x0000002427247210 */ /* 0x000fe20007f1e0ff */
[----:B------:R-:W-:-:S04]  /*16250*/  IMAD.WIDE.U32 R34, R119, R85, R34 ;  /* 0x0000005577227225 */ /* 0x000fc800078e0022 */
[----:B------:R-:W-:Y:S01]  /*16260*/  IMAD.IADD R37, R121, 0x1, R37 ;  /* 0x0000000179257824 */ /* 0x000fe200078e0225 */
[----:B------:R-:W-:Y:S01]  /*16270*/  IADD3 R34, P2, PT, R139, R34, RZ ;  /* 0x000000228b227210 */ /* 0x000fe20007f5e0ff */
[----:B------:R-:W-:Y:S02]  /*16280*/  IMAD.X R39, RZ, RZ, RZ, P1 ;  /* 0x000000ffff277224 */ /* 0x000fe400008e06ff */
[----:B------:R-:W-:-:S04]  /*16290*/  IMAD.WIDE.U32 R96, R28, R105, R96 ;  /* 0x000000691c607225 */ /* 0x000fc800078e0060 */
[----:B------:R-:W-:Y:S01]  /*162a0*/  IMAD.WIDE.U32 R38, R29, R103, R38 ;  /* 0x000000671d267225 */ /* 0x000fe200078e0026 */
[----:B------:R-:W-:Y:S02]  /*162b0*/  IADD3 R90, P1, PT, R37, R96, RZ ;  /* 0x00000060255a7210 */ /* 0x000fe40007f3e0ff */
[----:B------:R-:W-:Y:S01]  /*162c0*/  IADD3 R37, PT, PT, R109, R97, RZ ;  /* 0x000000616d257210 */ /* 0x000fe20007ffe0ff */
[----:B------:R-:W-:Y:S01]  /*162d0*/  IMAD.IADD R137, R53, 0x1, R35 ;  /* 0x0000000135897824 */ /* 0x000fe200078e0223 */
[----:B------:R-:W-:Y:S01]  /*162e0*/  IADD3.X R35, PT, PT, RZ, RZ, RZ, P2, !PT ;  /* 0x000000ffff237210 */ /* 0x000fe200017fe4ff */
[----:B------:R-:W-:Y:S01]  /*162f0*/  IMAD.IADD R39, R113, 0x1, R39 ;  /* 0x0000000171277824 */ /* 0x000fe200078e0227 */
[----:B------:R-:W-:Y:S01]  /*16300*/  IADD3 R38, P2, PT, R37, R38, RZ ;  /* 0x0000002625267210 */ /* 0x000fe20007f5e0ff */
[----:B------:R-:W-:Y:S02]  /*16310*/  IMAD.X R37, RZ, RZ, RZ, P0 ;  /* 0x000000ffff257224 */ /* 0x000fe400000e06ff */
        /* <DEDUP_REMOVED lines=8> */
[----:B------:R-:W-:-:S04]  /*163a0*/  IMAD.WIDE.U32 R90, R31, R130, R90 ;  /* 0x000000821f5a7225 */ /* 0x000fc800078e005a */
[----:B------:R-:W-:Y:S02]  /*163b0*/  IMAD.MOV.U32 R37, RZ, RZ, RZ ;  /* 0x000000ffff257224 */ /* 0x000fe400078e00ff */
[----:B------:R-:W-:Y:S02]  /*163c0*/  IMAD.IADD R97, R56, 0x1, R93 ;  /* 0x0000000138617824 */ /* 0x000fe400078e025d */
[----:B------:R-:W-:Y:S01]  /*163d0*/  IMAD.X R93, RZ, RZ, RZ, P3 ;  /* 0x000000ffff5d7224 */ /* 0x000fe200018e06ff */
[----:B------:R-:W-:Y:S01]  /*163e0*/  IADD3 R90, P3, PT, R35, R90, RZ ;  /* 0x0000005a235a7210 */ /* 0x000fe20007f7e0ff */
[----:B------:R-:W-:Y:S01]  /*163f0*/  IMAD.WIDE.U32 R36, R33, R117, R36 ;  /* 0x0000007521247225 */ /* 0x000fe200078e0024 */
[----:B------:R-:W-:-:S03]  /*16400*/  IADD3 R35, PT, PT, R111, R91, RZ ;  /* 0x0000005b6f237210 */ /* 0x000fc60007ffe0ff */
[----:B------:R-:W-:Y:S01]  /*16410*/  IMAD.X R39, RZ, RZ, RZ, P2 ;  /* 0x000000ffff277224 */ /* 0x000fe200010e06ff */
[----:B------:R-:W-:Y:S01]  /*16420*/  IADD3 R131, PT, PT, R131, R37, RZ ;  /* 0x0000002583837210 */ /* 0x000fe20007ffe0ff */
[----:B------:R-:W-:Y:S02]  /*16430*/  IMAD.IADD R135, R50, 0x1, R135 ;  /* 0x0000000132877824 */ /* 0x000fe400078e0287 */
        /* <DEDUP_REMOVED lines=21> */
[----:B------:R-:W-:Y:S02]  /*16590*/  IMAD.X R39, RZ, RZ, RZ, P2 ;  /* 0x000000ffff277224 */ /* 0x000fe400010e06ff */
[----:B------:R-:W-:-:S04]  /*165a0*/  IMAD.WIDE.U32 R92, R119, R86, R92 ;  /* 0x00000056775c7225 */ /* 0x000fc800078e005c */
[----:B------:R-:W-:Y:S01]  /*165b0*/  IMAD.WIDE.U32 R36, R129, R89, R36 ;  /* 0x0000005981247225 */ /* 0x000fe200078e0024 */
[----:B------:R-:W-:-:S03]  /*165c0*/  IADD3 R92, P4, PT, R133, R92, RZ ;  /* 0x0000005c855c7210 */ /* 0x000fc60007f9e0ff */
[----:B------:R-:W-:Y:S02]  /*165d0*/  IMAD.IADD R135, R51, 0x1, R35 ;  /* 0x0000000133877824 */ /* 0x000fe400078e0223 */
[----:B------:R-:W-:Y:S02]  /*165e0*/  IMAD R129, R34, R40, RZ ;  /* 0x0000002822817224 */ /* 0x000fe400078e02ff */
[----:B------:R-:W-:Y:S02]  /*165f0*/  IMAD.MOV.U32 R35, RZ, RZ, RZ ;  /* 0x000000ffff237224 */ /* 0x000fe400078e00ff */
[----:B------:R-:W-:-:S04]  /*16600*/  IMAD.WIDE.U32 R38, R31, R105, R38 ;  /* 0x000000691f267225 */ /* 0x000fc800078e0026 */
[----:B------:R-:W-:-:S04]  /*16610*/  IMAD.WIDE.U32 R142, R28, R103, R142 ;  /* 0x000000671c8e7225 */ /* 0x000fc800078e008e */
[----:B------:R-:W-:Y:S01]  /*16620*/  IMAD.HI.U32 R133, R129, R82, R34 ;  /* 0x0000005281857227 */ /* 0x000fe200078e0022 */
        /* <DEDUP_REMOVED lines=20> */
[----:B------:R-:W-:Y:S01]  /*16770*/  IMAD.WIDE.U32 R36, R123, R88, R36 ;  /* 0x000000587b247225 */ /* 0x000fe200078e0024 */
[----:B------:R-:W-:Y:S02]  /*16780*/  IADD3.X R97, PT, PT, RZ, RZ, RZ, P1, !PT ;  /* 0x000000ffff617210 */ /* 0x000fe40000ffe4ff */
[----:B------:R-:W-:Y:S01]  /*16790*/  IADD3 R143, PT, PT, R95, R143, RZ ;  /* 0x0000008f5f8f7210 */ /* 0x000fe20007ffe0ff */
        /* <DEDUP_REMOVED lines=8> */
[----:B------:R-:W-:-:S04]  /*16820*/  IMAD.WIDE.U32 R34, R33, R125, R34 ;  /* 0x0000007d21227225 */ /* 0x000fc800078e0022 */
[----:B------:R-:W-:Y:S02]  /*16830*/  IMAD.IADD R125, R52, 0x1, R39 ;  /* 0x00000001347d7824 */ /* 0x000fe400078e0227 */
[----:B------:R-:W-:Y:S02]  /*16840*/  IMAD.X R39, RZ, RZ, RZ, P0 ;  /* 0x000000ffff277224 */ /* 0x000fe400000e06ff */
[----:B------:R-:W-:-:S03]  /*16850*/  IMAD.WIDE.U32 R96, R118, R28, R96 ;  /* 0x0000001c76607225 */ /* 0x000fc600078e0060 */
[----:B------:R-:W-:Y:S01]  /*16860*/  IADD3 R39, P3, PT, R39, R34, RZ ;  /* 0x0000002227277210 */ /* 0x000fe20007f7e0ff */
[----:B------:R-:W-:Y:S01]  /*16870*/  IMAD.IADD R117, R53, 0x1, R93 ;  /* 0x0000000135757824 */ /* 0x000fe200078e025d */
[----:B------:R-:W-:Y:S01]  /*16880*/  IADD3 R34, P0, PT, R96, R143, RZ ;  /* 0x0000008f60227210 */ /* 0x000fe20007f1e0ff */
[----:B------:R-:W-:Y:S01]  /*16890*/  IMAD.X R91, RZ, RZ, RZ, P5 ;  /* 0x000000ffff5b7224 */ /* 0x000fe200028e06ff */
[----:B------:R-:W-:Y:S01]  /*168a0*/  IADD3.X R93, PT, PT, RZ, RZ, RZ, P2, !PT ;  /* 0x000000ffff5d7210 */ /* 0x000fe200017fe4ff */
[----:B------:R-:W-:-:S04]  /*168b0*/  IMAD.WIDE.U32 R36, R119, R87, R36 ;  /* 0x0000005777247225 */ /* 0x000fc800078e0024 */
[----:B------:R-:W-:Y:S01]  /*168c0*/  IMAD.IADD R133, R50, 0x1, R133 ;  /* 0x0000000132857824 */ /* 0x000fe200078e0285 */
[----:B------:R-:W-:Y:S01]  /*168d0*/  IADD3 R36, P2, PT, R117, R36, RZ ;  /* 0x0000002475247210 */ /* 0x000fe20007f5e0ff */
[----:B------:R-:W-:-:S03]  /*168e0*/  IMAD.WIDE.U32 R90, R123, R89, R90 ;  /* 0x000000597b5a7225 */ /* 0x000fc600078e005a */
[----:B------:R-:W-:Y:S01]  /*168f0*/  IADD3 R38, P1, PT, R133, R38, RZ ;  /* 0x0000002685267210 */ /* 0x000fe20007f3e0ff */
        /* <DEDUP_REMOVED lines=12> */
[----:B------:R-:W-:Y:S01]  /*169c0*/  IMAD.WIDE.U32 R36, R115, R86, R36 ;  /* 0x0000005673247225 */ /* 0x000fe200078e0024 */
[----:B------:R-:W-:-:S03]  /*169d0*/  IADD3 R34, P6, PT, R93, R34, RZ ;  /* 0x000000225d227210 */ /* 0x000fc60007fde0ff */
[----:B------:R-:W-:Y:S01]  /*169e0*/  IMAD.IADD R96, R113, 0x1, R35 ;  /* 0x0000000171607824 */ /* 0x000fe200078e0223 */
[----:B------:R-:W-:Y:S01]  /*169f0*/  IADD3 R36, P1, PT, R125, R36, RZ ;  /* 0x000000247d247210 */ /* 0x000fe20007f3e0ff */
[----:B------:R-:W-:-:S03]  /*16a00*/  IMAD.WIDE.U32 R38, R129, R83, R38 ;  /* 0x0000005381267225 */ /* 0x000fc600078e0026 */
[----:B------:R-:W-:Y:S01]  /*16a10*/  IADD3 R96, P2, PT, R97, R96, RZ ;  /* 0x0000006061607210 */ /* 0x000fe20007f5e0ff */
[----:B------:R-:W-:Y:S02]  /*16a20*/  IMAD.X R93, RZ, RZ, RZ, P4 ;  /* 0x000000ffff5d7224 */ /* 0x000fe400020e06ff */
[----:B------:R-:W-:Y:S02]  /*16a30*/  IMAD.IADD R125, R51, 0x1, R39 ;  /* 0x00000001337d7824 */ /* 0x000fe400078e0227 */
[----:B------:R-:W-:Y:S01]  /*16a40*/  IMAD.IADD R97, R54, 0x1, R37 ;  /* 0x0000000136617824 */ /* 0x000fe200078e0225 */
[----:B------:R-:W-:Y:S01]  /*16a50*/  IADD3.X R37, PT, PT, RZ, RZ, RZ, P3, !PT ;  /* 0x000000ffff257210 */ /* 0x000fe20001ffe4ff */
        /* <DEDUP_REMOVED lines=8> */
[----:B------:R-:W-:Y:S01]  /*16ae0*/  IADD3.X R37, PT, PT, RZ, RZ, RZ, P1, !PT ;  /* 0x000000ffff257210 */ /* 0x000fe20000ffe4ff */
[----:B------:R-:W-:Y:S02]  /*16af0*/  IMAD.IADD R39, R111, 0x1, R93 ;  /* 0x000000016f277824 */ /* 0x000fe400078e025d */
[----:B------:R-:W-:-:S04]  /*16b00*/  IMAD.WIDE.U32 R34, R30, R120, R34 ;  /* 0x000000781e227225 */ /* 0x000fc800078e0022 */
        /* <DEDUP_REMOVED lines=12> */
[----:B------:R-:W-:Y:S01]  /*16bd0*/  IADD3 R36, P5, PT, R125, R36, RZ ;  /* 0x000000247d247210 */ /* 0x000fe20007fbe0ff */
[----:B------:R-:W-:Y:S02]  /*16be0*/  IMAD.IADD R37, R53, 0x1, R37 ;  /* 0x0000000135257824 */ /* 0x000fe400078e0225 */
[----:B------:R-:W-:Y:S02]  /*16bf0*/  IMAD.X R91, RZ, RZ, RZ, P2 ;  /* 0x000000ffff5b7224 */ /* 0x000fe400010e06ff */
[----:B------:R-:W-:-:S04]  /*16c00*/  IMAD.WIDE.U32 R38, R115, R87, R38 ;  /* 0x0000005773267225 */ /* 0x000fc800078e0026 */
[----:B------:R-:W-:Y:S01]  /*16c10*/  IMAD.WIDE.U32 R34, R33, R105, R34 ;  /* 0x0000006921227225 */ /* 0x000fe200078e0022 */
[----:B------:R-:W-:-:S03]  /*16c20*/  IADD3.X R105, PT, PT, RZ, RZ, RZ, P3, !PT ;  /* 0x000000ffff697210 */ /* 0x000fc60001ffe4ff */
[----:B------:R-:W-:Y:S01]  /*16c30*/  IMAD.X R93, RZ, RZ, RZ, P0 ;  /* 0x000000ffff5d7224 */ /* 0x000fe200000e06ff */
[----:B------:R-:W-:Y:S01]  /*16c40*/  IADD3 R38, P0, PT, R37, R38, RZ ;  /* 0x0000002625267210 */ /* 0x000fe20007f1e0ff */
[----:B------:R-:W-:Y:S01]  /*16c50*/  IMAD.WIDE.U32 R90, R119, R89, R90 ;  /* 0x00000059775a7225 */ /* 0x000fe200078e005a */
[----:B------:R-:W-:Y:S02]  /*16c60*/  IADD3 R119, PT, PT, R109, R35, RZ ;  /* 0x000000236d777210 */ /* 0x000fe40007ffe0ff */
[----:B------:R-:W-:Y:S01]  /*16c70*/  IADD3 R35, P4, PT, R105, R34, RZ ;  /* 0x0000002269237210 */ /* 0x000fe20007f9e0ff */
        /* <DEDUP_REMOVED lines=10> */
[----:B------:R-:W-:Y:S01]  /*16d20*/  IADD3.X R105, PT, PT, RZ, RZ, RZ, P3, !PT ;  /* 0x000000ffff697210 */ /* 0x000fe20001ffe4ff */
[----:B------:R-:W-:Y:S01]  /*16d30*/  IMAD.IADD R121, R50, 0x1, R121 ;  /* 0x0000000132797824 */ /* 0x000fe200078e0279 */
[----:B------:R-:W-:Y:S01]  /*16d40*/  IADD3 R96, P0, PT, R97, R96, RZ ;  /* 0x0000006061607210 */ /* 0x000fe20007f1e0ff */
[----:B------:R-:W-:-:S02]  /*16d50*/  IMAD.X R130, RZ, RZ, RZ, P1 ;  /* 0x000000ffff827224 */ /* 0x000fc400008e06ff */
        /* <DEDUP_REMOVED lines=16> */
[----:B------:R-:W-:Y:S01]  /*16e60*/  IMAD.IADD R90, R56, 0x1, R91 ;  /* 0x00000001385a7824 */ /* 0x000fe200078e025b */
[----:B------:R-:W-:Y:S01]  /*16e70*/  IADD3 R92, P6, PT, R37, R92, RZ ;  /* 0x0000005c255c7210 */ /* 0x000fe20007fde0ff */
[----:B------:R-:W-:Y:S01]  /*16e80*/  IMAD.WIDE.U32 R34, R117, R83, R34 ;  /* 0x0000005375227225 */ /* 0x000fe200078e0022 */
[----:B------:R-:W-:Y:S02]  /*16e90*/  IADD3.X R37, PT, PT, RZ, RZ, RZ, P5, !PT ;  /* 0x000000ffff257210 */ /* 0x000fe40002ffe4ff */
[----:B------:R-:W-:Y:S01]  /*16ea0*/  IADD3 R39, P4, PT, R39, R92, RZ ;  /* 0x0000005c27277210 */ /* 0x000fe20007f9e0ff */
[----:B------:R-:W-:Y:S01]  /*16eb0*/  IMAD.X R92, RZ, RZ, RZ, P2 ;  /* 0x000000ffff5c7224 */ /* 0x000fe200010e06ff */
[----:B------:R-:W-:Y:S01]  /*16ec0*/  IADD3 R90, P5, PT, R90, R109, RZ ;  /* 0x0000006d5a5a7210 */ /* 0x000fe20007fbe0ff */
[----:B------:R-:W-:-:S03]  /*16ed0*/  IMAD.WIDE.U32 R36, R129, R85, R36 ;  /* 0x0000005581247225 */ /* 0x000fc600078e0024 */
[----:B------:R-:W-:Y:S01]  /*16ee0*/  IADD3 R92, P1, PT, R92, R39, RZ ;  /* 0x000000275c5c7210 */ /* 0x000fe20007f3e0ff */
[----:B------:R-:W-:Y:S02]  /*16ef0*/  IMAD.IADD R35, R51, 0x1, R35 ;  /* 0x0000000133237824 */ /* 0x000fe400078e0223 */
[----:B------:R-:W-:Y:S02]  /*16f00*/  IMAD.X R39, RZ, RZ, RZ, P3 ;  /* 0x000000ffff277224 */ /* 0x000fe400018e06ff */
[----:B------:R-:W-:Y:S01]  /*16f10*/  IMAD.IADD R37, R53, 0x1, R37 ;  /* 0x0000000135257824 */ /* 0x000fe200078e0225 */
[----:B------:R-:W-:Y:S01]  /*16f20*/  IADD3 R36, P2, PT, R35, R36, RZ ;  /* 0x0000002423247210 */ /* 0x000fe20007f5e0ff */
[----:B------:R-:W-:Y:S02]  /*16f30*/  IMAD R95, R34, R40, RZ ;  /* 0x00000028225f7224 */ /* 0x000fe400078e02ff */
[----:B------:R-:W-:Y:S02]  /*16f40*/  IMAD.MOV.U32 R35, RZ, RZ, RZ ;  /* 0x000000ffff237224 */ /* 0x000fe400078e00ff */
[----:B------:R-:W-:-:S02]  /*16f50*/  IMAD.X R91, RZ, RZ, RZ, P5 ;  /* 0x000000ffff5b7224 */ /* 0x000fc400028e06ff */
[----:B------:R-:W-:-:S04]  /*16f60*/  IMAD.WIDE.U32 R38, R107, R87, R38 ;  /* 0x000000576b267225 */ /* 0x000fc800078e0026 */
[----:B------:R-:W-:Y:S01]  /*16f70*/  IMAD.HI.U32 R93, R95, R82, R34 ;  /* 0x000000525f5d7227 */ /* 0x000fe200078e0022 */
[----:B------:R-:W-:Y:S02]  /*16f80*/  IADD3 R35, PT, PT, R55, R39, RZ ;  /* 0x0000002737237210 */ /* 0x000fe40007ffe0ff */
        /* <DEDUP_REMOVED lines=31> */
[----:B------:R-:W-:-:S03]  /*17180*/  IADD3.X R97, PT, PT, RZ, RZ, RZ, P3, !PT ;  /* 0x000000ffff617210 */ /* 0x000fc60001ffe4ff */
        /* <DEDUP_REMOVED lines=12> */
[----:B------:R-:W-:Y:S02]  /*17250*/  IMAD.X R91, RZ, RZ, RZ, P6 ;  /* 0x000000ffff5b7224 */ /* 0x000fe400030e06ff */
[----:B------:R-:W-:Y:S01]  /*17260*/  IMAD.WIDE.U32 R130, R117, R86, R34 ;  /* 0x0000005675827225 */ /* 0x000fe200078e0022 */
[----:B------:R-:W-:Y:S02]  /*17270*/  IADD3 R35, P5, PT, R39, R92, RZ ;  /* 0x0000005c27237210 */ /* 0x000fe40007fbe0ff */
[----:B------:R-:W-:Y:S01]  /*17280*/  IADD3 R34, P6, PT, R37, R38, RZ ;  /* 0x0000002625227210 */ /* 0x000fe20007fde0ff */
[----:B------:R-:W-:Y:S01]  /*17290*/  IMAD.WIDE.U32 R90, R129, R88, R90 ;  /* 0x00000058815a7225 */ /* 0x000fe200078e005a */
[----:B------:R-:W-:Y:S02]  /*172a0*/  IADD3 R121, P4, PT, R121, R35, RZ ;  /* 0x0000002379797210 */ /* 0x000fe40007f9e0ff */
[----:B------:R-:W-:Y:S01]  /*172b0*/  IADD3.X R35, PT, PT, RZ, RZ, RZ, P6, !PT ;  /* 0x000000ffff237210 */ /* 0x000fe200037fe4ff */
[----:B------:R-:W-:-:S02]  /*172c0*/  IMAD.IADD R39, R54, 0x1, R131 ;  /* 0x0000000136277824 */ /* 0x000fc400078e0283 */
[----:B------:R-:W-:Y:S02]  /*172d0*/  IMAD.X R103, RZ, RZ, RZ, P1 ;  /* 0x000000ffff677224 */ /* 0x000fe400008e06ff */
[----:B------:R-:W-:Y:S01]  /*172e0*/  IMAD.WIDE.U32 R34, R95, R84, R34 ;  /* 0x000000545f227225 */ /* 0x000fe200078e0022 */
[----:B------:R-:W-:Y:S02]  /*172f0*/  IADD3 R38, P6, PT, R39, R90, RZ ;  /* 0x0000005a27267210 */ /* 0x000fe40007fde0ff */
[----:B------:R-:W-:Y:S01]  /*17300*/  IADD3 R103, P3, PT, R103, R140, RZ ;  /* 0x0000008c67677210 */ /* 0x000fe20007f7e0ff */
[----:B------:R-:W-:Y:S02]  /*17310*/  IMAD.IADD R90, R56, 0x1, R91 ;  /* 0x00000001385a7824 */ /* 0x000fe400078e025b */
[----:B------:R-:W-:Y:S02]  /*17320*/  IMAD.X R39, RZ, RZ, RZ, P6 ;  /* 0x000000ffff277224 */ /* 0x000fe400030e06ff */
[----:B------:R-:W-:Y:S01]  /*17330*/  IMAD.X R140, RZ, RZ, RZ, P5 ;  /* 0x000000ffff8c7224 */ /* 0x000fe200028e06ff */
[----:B------:R-:W-:Y:S01]  /*17340*/  IADD3 R90, P1, PT, R90, R121, RZ ;  /* 0x000000795a5a7210 */ /* 0x000fe20007f3e0ff */
[----:B------:R-:W-:Y:S01]  /*17350*/  IMAD.WIDE.U32 R92, R117, R87, R38 ;  /* 0x00000057755c7225 */ /* 0x000fe200078e0026 */
[----:B------:R-:W-:-:S02]  /*17360*/  IADD3 R130, P5, PT, R35, R130, RZ ;  /* 0x0000008223827210 */ /* 0x000fc40007fbe0ff */
[----:B------:R-:W-:Y:S02]  /*17370*/  IADD3.X R91, PT, PT, RZ, RZ, RZ, P1, !PT ;  /* 0x000000ffff5b7210 */ /* 0x000fe40000ffe4ff */
[----:B------:R-:W-:Y:S01]  /*17380*/  IADD3 R140, P1, PT, R140, R103, RZ ;  /* 0x000000678c8c7210 */ /* 0x000fe20007f3e0ff */
[----:B------:R-:W-:Y:S02]  /*17390*/  IMAD.X R131, RZ, RZ, RZ, P5 ;  /* 0x000000ffff837224 */ /* 0x000fe400028e06ff */
[----:B------:R-:W-:-:S04]  /*173a0*/  IMAD.WIDE.U32 R120, R129, R89, R90 ;  /* 0x0000005981787225 */ /* 0x000fc800078e005a */
[----:B------:R-:W-:Y:S01]  /*173b0*/  IMAD.IADD R91, R55, 0x1, R93 ;  /* 0x00000001375b7824 */ /* 0x000fe200078e025d */
[----:B------:R-:W-:Y:S01]  /*173c0*/  IADD3.X R93, PT, PT, RZ, RZ, RZ, P4, !PT ;  /* 0x000000ffff5d7210 */ /* 0x000fe200027fe4ff */
[----:B------:R-:W-:-:S03]  /*173d0*/  IMAD.WIDE.U32 R38, R95, R85, R130 ;  /* 0x000000555f267225 */ /* 0x000fc600078e0082 */
[----:B------:R-:W-:Y:S01]  /*173e0*/  IADD3 R90, P4, PT, R120, R91, RZ ;  /* 0x0000005b785a7210 */ /* 0x000fe20007f9e0ff */
[----:B------:R-:W-:Y:S01]  /*173f0*/  IMAD.X R103, RZ, RZ, RZ, P2 ;  /* 0x000000ffff677224 */ /* 0x000fe200010e06ff */
[----:B------:R-:W-:-:S03]  /*17400*/  IADD3 R93, P2, PT, R93, R140, RZ ;  /* 0x0000008c5d5d7210 */ /* 0x000fc60007f5e0ff */
[----:B------:R-:W-:Y:S01]  /*17410*/  IMAD.X R91, RZ, RZ, RZ, P4 ;  /* 0x000000ffff5b7224 */ /* 0x000fe200020e06ff */
        /* <DEDUP_REMOVED lines=16> */
[----:B------:R-:W-:Y:S02]  /*17520*/  IADD3.X R97, PT, PT, RZ, RZ, RZ, P1, !PT ;  /* 0x000000ffff617210 */ /* 0x000fe40000ffe4ff */
[----:B------:R-:W-:Y:S01]  /*17530*/  IADD3 R91, P1, PT, R91, R118, RZ ;  /* 0x000000765b5b7210 */ /* 0x000fe20007f3e0ff */
[----:B------:R-:W-:-:S04]  /*17540*/  IMAD.WIDE.U32 R92, R117, R89, R92 ;  /* 0x00000059755c7225 */ /* 0x000fc800078e005c */
        /* <DEDUP_REMOVED lines=52> */
[CC--:B------:R-:W-:Y:S02]  /*17890*/  ISETP.GE.U32.AND P0, PT, R125.reuse, R82.reuse, PT ;  /* 0x000000527d00720c */ /* 0x0c0fe40003f06070 */
[----:B------:R-:W-:Y:S02]  /*178a0*/  ISETP.LE.U32.AND P1, PT, R118, R83, PT ;  /* 0x000000537600720c */ /* 0x000fe40003f23070 */
[----:B------:R-:W-:-:S04]  /*178b0*/  ISETP.LE.U32.AND P0, PT, R125, R82, !P0 ;  /* 0x000000527d00720c */ /* 0x000fc80004703070 */
[----:B------:R-:W-:-:S13]  /*178c0*/  ISETP.LT.U32.OR P0, PT, R118, R83, P0 ;  /* 0x000000537600720c */ /* 0x000fda0000701470 */
[----:B------:R-:W-:Y:S05]  /*178d0*/  @P0 BRA P1, `(.L_x_432) ;  /* 0x00000000005c0947 */ /* 0x000fea0000800000 */
.L_x_431:
        /* <DEDUP_REMOVED lines=23> */
.L_x_432:
        /* <DEDUP_REMOVED lines=62> */
[----:B------:R-:W-:-:S02]  /*17e30*/  CS2R R44, SRZ ;  /* 0x00000000002c7805 */ /* 0x000fc4000001ff00 */
[----:B------:R-:W-:Y:S02]  /*17e40*/  CS2R R46, SRZ ;  /* 0x00000000002e7805 */ /* 0x000fe4000001ff00 */
[----:B------:R-:W-:Y:S01]  /*17e50*/  LOP3.LUT P0, RZ, R34, R65, RZ, 0xfc, !PT ;  /* 0x0000004122ff7212 */ /* 0x000fe2000780fcff */
[----:B------:R-:W-:Y:S01]  /*17e60*/  IMAD.MOV.U32 R34, RZ, RZ, R96 ;  /* 0x000000ffff227224 */ /* 0x000fe200078e0060 */
[----:B------:R-:W-:-:S11]  /*17e70*/  CS2R R48, SRZ ;  /* 0x0000000000307805 */ /* 0x000fd6000001ff00 */
[----:B------:R-:W-:Y:S05]  /*17e80*/  @!P0 BRA `(.L_x_416) ;  /* 0x000002a400188947 */ /* 0x000fea0003800000 */
[----:B------:R-:W-:Y:S01]  /*17e90*/  IMAD.WIDE.U32 R36, R116, R116, RZ ;  /* 0x0000007474247225 */ /* 0x000fe200078e00ff */
[----:B------:R-:W-:-:S03]  /*17ea0*/  MOV R43, RZ ;  /* 0x000000ff002b7202 */ /* 0x000fc60000000f00 */
[----:B------:R-:W-:Y:S01]  /*17eb0*/  IMAD.MOV.U32 R34, RZ, RZ, R37 ;  /* 0x000000ffff227224 */ /* 0x000fe200078e0025 */
[----:B------:R-:W-:Y:S01]  /*17ec0*/  LOP3.LUT R44, R36, 0xfffffffd, RZ, 0xc0, !PT ;  /* 0xfffffffd242c7812 */ /* 0x000fe200078ec0ff */
[----:B------:R-:W-:Y:S02]  /*17ed0*/  IMAD.MOV.U32 R35, RZ, RZ, RZ ;  /* 0x000000ffff237224 */ /* 0x000fe400078e00ff */
[----:B------:R-:W-:Y:S02]  /*17ee0*/  IMAD.MOV.U32 R39, RZ, RZ, RZ ;  /* 0x000000ffff277224 */ /* 0x000fe400078e00ff */
[----:B------:R-:W-:-:S04]  /*17ef0*/  IMAD.WIDE.U32 R34, R116, R75, R34 ;  /* 0x0000004b74227225 */ /* 0x000fc800078e0022 */
[----:B------:R-:W-:Y:S01]  /*17f00*/  IMAD.MOV.U32 R42, RZ, RZ, R34 ;  /* 0x000000ffff2a7224 */ /* 0x000fe200078e0022 */
[----:B------:R-:W-:Y:S01]  /*17f10*/  MOV R38, R35 ;  /* 0x0000002300267202 */ /* 0x000fe20000000f00 */
[----:B------:R-:W-:Y:S02]  /*17f20*/  IMAD R36, R36, R40, RZ ;  /* 0x0000002824247224 */ /* 0x000fe400078e02ff */
[----:B------:R-:W-:Y:S02]  /*17f30*/  IMAD.MOV.U32 R45, RZ, RZ, RZ ;  /* 0x000000ffff2d7224 */ /* 0x000fe400078e00ff */
[----:B------:R-:W-:-:S04]  /*17f40*/  IMAD.WIDE.U32 R34, R116, R114, R38 ;  /* 0x0000007274227225 */ /* 0x000fc800078e0026 */
[----:B------:R-:W-:-:S04]  /*17f50*/  IMAD.WIDE.U32 R38, R116, R75, R42 ;  /* 0x0000004b74267225 */ /* 0x000fc800078e002a */
[----:B------:R-:W-:Y:S01]  /*17f60*/  IMAD.HI.U32 R45, R36, R82, R44 ;  /* 0x00000052242d7227 */ /* 0x000fe200078e002c */
[----:B------:R-:W-:Y:S02]  /*17f70*/  IADD3 R42, P0, PT, R34, R39, RZ ;  /* 0x00000027222a7210 */ /* 0x000fe40007f1e0ff */
[----:B------:R-:W-:Y:S01]  /*17f80*/  MOV R34, R35 ;  /* 0x0000002300227202 */ /* 0x000fe20000000f00 */
[----:B------:R-:W-:Y:S02]  /*17f90*/  IMAD.MOV.U32 R35, RZ, RZ, RZ ;  /* 0x000000ffff237224 */ /* 0x000fe400078e00ff */
[----:B------:R-:W-:Y:S01]  /*17fa0*/  IMAD.X R43, RZ, RZ, RZ, P0 ;  /* 0x000000ffff2b7224 */ /* 0x000fe200000e06ff */
[----:B------:R-:W-:Y:S01]  /*17fb0*/  IADD3 R46, P0, PT, R38, R45, RZ ;  /* 0x0000002d262e7210 */ /* 0x000fe20007f1e0ff */
[----:B------:R-:W-:-:S04]  /*17fc0*/  IMAD.WIDE.U32 R34, R116, R73, R34 ;  /* 0x0000004974227225 */ /* 0x000fc800078e0022 */
[----:B------:R-:W-:Y:S01]  /*17fd0*/  IMAD.WIDE.U32 R42, R75, R75, R42 ;  /* 0x0000004b4b2a7225 */ /* 0x000fe200078e002a */
[----:B------:R-:W-:-:S03]  /*17fe0*/  MOV R38, R35 ;  /* 0x0000002300267202 */ /* 0x000fc60000000f00 */
[----:B------:R-:W-:Y:S01]  /*17ff0*/  IMAD.X R47, RZ, RZ, RZ, P0 ;  /* 0x000000ffff2f7224 */ /* 0x000fe200000e06ff */
[----:B------:R-:W-:Y:S01]  /*18000*/  MOV R44, R42 ;  /* 0x0000002a002c7202 */ /* 0x000fe20000000f00 */
[----:B------:R-:W-:Y:S01]  /*18010*/  IMAD.MOV.U32 R45, RZ, RZ, RZ ;  /* 0x000000ffff2d7224 */ /* 0x000fe200078e00ff */
[----:B------:R-:W-:Y:S01]  /*18020*/  IADD3 R48, P0, PT, R34, R43, RZ ;  /* 0x0000002b22307210 */ /* 0x000fe20007f1e0ff */
[----:B------:R-:W-:-:S04]  /*18030*/  IMAD.WIDE.U32 R46, R36, R83, R46 ;  /* 0x00000053242e7225 */ /* 0x000fc800078e002e */
[----:B------:R-:W-:-:S04]  /*18040*/  IMAD.WIDE.U32 R44, R116, R114, R44 ;  /* 0x00000072742c7225 */ /* 0x000fc800078e002c */
[----:B------:R-:W-:Y:S01]  /*18050*/  IMAD.MOV.U32 R39, RZ, RZ, RZ ;  /* 0x000000ffff277224 */ /* 0x000fe200078e00ff */
[----:B------:R-:W-:Y:S01]  /*18060*/  IADD3 R58, P2, PT, R44, R47, RZ ;  /* 0x0000002f2c3a7210 */ /* 0x000fe20007f5e0ff */
[----:B------:R-:W-:Y:S02]  /*18070*/  IMAD.X R49, RZ, RZ, RZ, P0 ;  /* 0x000000ffff317224 */ /* 0x000fe400000e06ff */
[----:B------:R-:W-:Y:S01]  /*18080*/  IMAD.WIDE.U32 R38, R116, R112, R38 ;  /* 0x0000007074267225 */ /* 0x000fe200078e0026 */
[----:B------:R-:W-:-:S03]  /*18090*/  IADD3.X R59, PT, PT, RZ, RZ, RZ, P2, !PT ;  /* 0x000000ffff3b7210 */ /* 0x000fc600017fe4ff */
[----:B------:R-:W-:Y:S01]  /*180a0*/  IMAD.WIDE.U32 R42, R75, R114, R48 ;  /* 0x000000724b2a7225 */ /* 0x000fe200078e0030 */
[----:B------:R-:W-:-:S03]  /*180b0*/  MOV R49, RZ ;  /* 0x000000ff00317202 */ /* 0x000fc60000000f00 */
[----:B------:R-:W-:Y:S01]  /*180c0*/  IMAD R34, R46, R40, RZ ;  /* 0x000000282e227224 */ /* 0x000fe200078e02ff */
[----:B------:R-:W-:Y:S01]  /*180d0*/  IADD3 R44, P0, PT, R38, R43, RZ ;  /* 0x0000002b262c7210 */ /* 0x000fe20007f1e0ff */
[----:B------:R-:W-:Y:S02]  /*180e0*/  IMAD.MOV.U32 R47, RZ, RZ, RZ ;  /* 0x000000ffff2f7224 */ /* 0x000fe400078e00ff */
[----:B------:R-:W-:Y:S02]  /*180f0*/  IMAD.MOV.U32 R38, RZ, RZ, R39 ;  /* 0x000000ffff267224 */ /* 0x000fe400078e0027 */
[----:B------:R-:W-:Y:S01]  /*18100*/  IMAD.HI.U32 R63, R34, R82, R46 ;  /* 0x00000052223f7227 */ /* 0x000fe200078e002e */
[----:B------:R-:W-:Y:S02]  /*18110*/  IADD3 R46, P1, PT, R42, R45, RZ ;  /* 0x0000002d2a2e7210 */ /* 0x000fe40007f3e0ff */
[----:B------:R-:W-:Y:S01]  /*18120*/  IADD3.X R45, PT, PT, RZ, RZ, RZ, P0, !PT ;  /* 0x000000ffff2d7210 */ /* 0x000fe200007fe4ff */
[----:B------:R-:W-:-:S02]  /*18130*/  IMAD.MOV.U32 R39, RZ, RZ, RZ ;  /* 0x000000ffff277224 */ /* 0x000fc400078e00ff */
[----:B------:R-:W-:Y:S02]  /*18140*/  IMAD.X R47, RZ, RZ, RZ, P1 ;  /* 0x000000ffff2f7224 */ /* 0x000fe400008e06ff */
[----:B------:R-:W-:-:S04]  /*18150*/  IMAD.WIDE.U32 R58, R36, R84, R58 ;  /* 0x00000054243a7225 */ /* 0x000fc800078e003a */
[----:B------:R-:W-:Y:S01]  /*18160*/  IMAD.WIDE.U32 R38, R116, R67, R38 ;  /* 0x0000004374267225 */ /* 0x000fe200078e0026 */
[----:B------:R-:W-:-:S03]  /*18170*/  IADD3 R62, P2, PT, R58, R63, RZ ;  /* 0x0000003f3a3e7210 */ /* 0x000fc60007f5e0ff */
[----:B------:R-:W-:-:S04]  /*18180*/  IMAD.WIDE.U32 R42, R75, R73, R44 ;  /* 0x000000494b2a7225 */ /* 0x000fc800078e002c */
[----:B------:R-:W-:Y:S01]  /*18190*/  IMAD.WIDE.U32 R44, R75, R114, R46 ;  /* 0x000000724b2c7225 */ /* 0x000fe200078e002e */
[----:B------:R-:W-:Y:S02]  /*181a0*/  IADD3 R46, P0, PT, R38, R43, RZ ;  /* 0x0000002b262e7210 */ /* 0x000fe40007f1e0ff */
[----:B------:R-:W-:Y:S01]  /*181b0*/  MOV R43, RZ ;  /* 0x000000ff002b7202 */ /* 0x000fe20000000f00 */
[----:B------:R-:W-:Y:S01]  /*181c0*/  IMAD.MOV.U32 R48, RZ, RZ, R44 ;  /* 0x000000ffff307224 */ /* 0x000fe200078e002c */
[----:B------:R-:W-:Y:S01]  /*181d0*/  IADD3 R60, P1, PT, R42, R45, RZ ;  /* 0x0000002d2a3c7210 */ /* 0x000fe20007f3e0ff */
[----:B------:R-:W-:Y:S02]  /*181e0*/  IMAD.X R63, RZ, RZ, RZ, P2 ;  /* 0x000000ffff3f7224 */ /* 0x000fe400010e06ff */
[----:B------:R-:W-:Y:S02]  /*181f0*/  IMAD.X R47, RZ, RZ, RZ, P0 ;  /* 0x000000ffff2f7224 */ /* 0x000fe400000e06ff */
[----:B------:R-:W-:-:S02]  /*18200*/  IMAD.X R61, RZ, RZ, RZ, P1 ;  /* 0x000000ffff3d7224 */ /* 0x000fc400008e06ff */
[----:B------:R-:W-:-:S04]  /*18210*/  IMAD.WIDE.U32 R48, R116, R73, R48 ;  /* 0x0000004974307225 */ /* 0x000fc800078e0030 */
[----:B------:R-:W-:Y:S02]  /*18220*/  IMAD.MOV.U32 R42, RZ, RZ, R39 ;  /* 0x000000ffff2a7224 */ /* 0x000fe400078e0027 */
[----:B------:R-:W-:-:S04]  /*18230*/  IMAD.WIDE.U32 R38, R34, R83, R62 ;  /* 0x0000005322267225 */ /* 0x000fc800078e003e */
[----:B------:R-:W-:Y:S01]  /*18240*/  IMAD.WIDE.U32 R44, R75, R112, R46 ;  /* 0x000000704b2c7225 */ /* 0x000fe200078e002e */
[----:B------:R-:W-:-:S03]  /*18250*/  MOV R58, R38 ;  /* 0x00000026003a7202 */ /* 0x000fc60000000f00 */
[----:B------:R-:W-:Y:S01]  /*18260*/  IMAD.WIDE.U32 R46, R114, R114, R60 ;  /* 0x00000072722e7225 */ /* 0x000fe200078e003c */
[----:B------:R-:W-:-:S03]  /*18270*/  IADD3 R60, P2, PT, R48, R59, RZ ;  /* 0x0000003b303c7210 */ /* 0x000fc60007f5e0ff */
[----:B------:R-:W-:-:S04]  /*18280*/  IMAD.WIDE.U32 R42, R116, R102, R42 ;  /* 0x00000066742a7225 */ /* 0x000fc800078e002a */
[----:B------:R-:W-:Y:S01]  /*18290*/  IMAD R32, R38, R40, RZ ;  /* 0x0000002826207224 */ /* 0x000fe200078e02ff */
[----:B------:R-:W-:Y:S01]  /*182a0*/  IADD3 R48, P0, PT, R42, R45, RZ ;  /* 0x0000002d2a307210 */ /* 0x000fe20007f1e0ff */
[----:B------:R-:W-:Y:S01]  /*182b0*/  IMAD.MOV.U32 R59, RZ, RZ, RZ ;  /* 0x000000ffff3b7224 */ /* 0x000fe200078e00ff */
[----:B------:R-:W-:Y:S01]  /*182c0*/  MOV R42, R43 ;  /* 0x0000002b002a7202 */ /* 0x000fe20000000f00 */
[----:B------:R-:W-:Y:S01]  /*182d0*/  IMAD.X R61, RZ, RZ, RZ, P2 ;  /* 0x000000ffff3d7224 */ /* 0x000fe200010e06ff */
[----:B------:R-:W-:Y:S01]  /*182e0*/  IADD3 R46, P2, PT, R46, R49, RZ ;  /* 0x000000312e2e7210 */ /* 0x000fe20007f5e0ff */
[----:B------:R-:W-:Y:S01]  /*182f0*/  IMAD.HI.U32 R35, R32, R82, R58 ;  /* 0x0000005220237227 */ /* 0x000fe200078e003a */
[----:B------:R-:W-:Y:S02]  /*18300*/  IADD3 R58, P1, PT, R44, R47, RZ ;  /* 0x0000002f2c3a7210 */ /* 0x000fe40007f3e0ff */
[----:B------:R-:W-:Y:S01]  /*18310*/  IADD3.X R47, PT, PT, RZ, RZ, RZ, P2, !PT ;  /* 0x000000ffff2f7210 */ /* 0x000fe200017fe4ff */
[----:B------:R-:W-:-:S02]  /*18320*/  IMAD.MOV.U32 R43, RZ, RZ, RZ ;  /* 0x000000ffff2b7224 */ /* 0x000fc400078e00ff */
[----:B------:R-:W-:Y:S02]  /*18330*/  IMAD.X R49, RZ, RZ, RZ, P0 ;  /* 0x000000ffff317224 */ /* 0x000fe400000e06ff */
[----:B------:R-:W-:Y:S02]  /*18340*/  IMAD.X R59, RZ, RZ, RZ, P1 ;  /* 0x000000ffff3b7224 */ /* 0x000fe400008e06ff */
[----:B------:R-:W-:-:S04]  /*18350*/  IMAD.WIDE.U32 R42, R116, R65, R42 ;  /* 0x00000041742a7225 */ /* 0x000fc800078e002a */
[----:B------:R-:W-:-:S04]  /*18360*/  IMAD.WIDE.U32 R44, R75, R67, R48 ;  /* 0x000000434b2c7225 */ /* 0x000fc800078e0030 */
[----:B------:R-:W-:Y:S01]  /*18370*/  IMAD.WIDE.U32 R60, R36, R85, R60 ;  /* 0x00000055243c7225 */ /* 0x000fe200078e003c */
[----:B------:R-:W-:-:S03]  /*18380*/  IADD3 R38, P0, PT, R42, R45, RZ ;  /* 0x0000002d2a267210 */ /* 0x000fc60007f1e0ff */
[----:B------:R-:W-:Y:S01]  /*18390*/  IMAD.WIDE.U32 R48, R75, R73, R46 ;  /* 0x000000494b307225 */ /* 0x000fe200078e002e */
[----:B------:R-:W-:-:S03]  /*183a0*/  IADD3 R68, P2, PT, R60, R39, RZ ;  /* 0x000000273c447210 */ /* 0x000fc60007f5e0ff */
[----:B------:R-:W-:Y:S01]  /*183b0*/  IMAD.WIDE.U32 R46, R114, R73, R58 ;  /* 0x00000049722e7225 */ /* 0x000fe200078e003a */
[----:B------:R-:W-:-:S03]  /*183c0*/  MOV R59, RZ ;  /* 0x000000ff003b7202 */ /* 0x000fc60000000f00 */
[----:B------:R-:W-:Y:S01]  /*183d0*/  IMAD.MOV.U32 R58, RZ, RZ, R48 ;  /* 0x000000ffff3a7224 */ /* 0x000fe200078e0030 */
        /* <DEDUP_REMOVED lines=32> */
[----:B------:R-:W-:Y:S02]  /*185e0*/  MOV R48, R60 ;  /* 0x0000003c00307202 */ /* 0x000fe40000000f00 */
[----:B------:R-:W-:Y:S01]  /*185f0*/  MOV R69, RZ ;  /* 0x000000ff00457202 */ /* 0x000fe20000000f00 */
[----:B------:R-:W-:Y:S02]  /*18600*/  IMAD.MOV.U32 R49, RZ, RZ, RZ ;  /* 0x000000ffff317224 */ /* 0x000fe400078e00ff */
[----:B------:R-:W-:-:S02]  /*18610*/  IMAD R35, R42, R40, RZ ;  /* 0x000000282a237224 */ /* 0x000fc400078e02ff */
[----:B------:R-:W-:Y:S02]  /*18620*/  IMAD.MOV.U32 R68, RZ, RZ, R42 ;  /* 0x000000ffff447224 */ /* 0x000fe400078e002a */
[----:B------:R-:W-:Y:S02]  /*18630*/  IMAD.X R45, RZ, RZ, RZ, P4 ;  /* 0x000000ffff2d7224 */ /* 0x000fe400020e06ff */
[----:B------:R-:W-:-:S04]  /*18640*/  IMAD.WIDE.U32 R48, R116, R67, R48 ;  /* 0x0000004374307225 */ /* 0x000fc800078e0030 */
[----:B------:R-:W-:Y:S01]  /*18650*/  IMAD.HI.U32 R37, R35, R82, R68 ;  /* 0x0000005223257227 */ /* 0x000fe200078e0044 */
[----:B------:R-:W-:Y:S02]  /*18660*/  IADD3 R68, P2, PT, R58, R61, RZ ;  /* 0x0000003d3a447210 */ /* 0x000fe40007f5e0ff */
[----:B------:R-:W-:Y:S01]  /*18670*/  IADD3 R42, P3, PT, R48, R39, RZ ;  /* 0x00000027302a7210 */ /* 0x000fe20007f7e0ff */
[----:B------:R-:W-:Y:S01]  /*18680*/  IMAD.X R63, RZ, RZ, RZ, P0 ;  /* 0x000000ffff3f7224 */ /* 0x000fe200000e06ff */
        /* <DEDUP_REMOVED lines=20> */
[----:B------:R-:W-:-:S04]  /*187d0*/  IMAD.WIDE.U32 R44, R114, R65, R48 ;  /* 0x00000041722c7225 */ /* 0x000fc800078e0030 */
        /* <DEDUP_REMOVED lines=8> */
[----:B------:R-:W-:Y:S01]  /*18860*/  IMAD.MOV.U32 R47, RZ, RZ, RZ ;  /* 0x000000ffff2f7224 */ /* 0x000fe200078e00ff */
[----:B------:R-:W-:Y:S01]  /*18870*/  MOV R46, R58 ;  /* 0x0000003a002e7202 */ /* 0x000fe20000000f00 */
[----:B------:R-:W-:Y:S01]  /*18880*/  IMAD.X R69, RZ, RZ, RZ, P3 ;  /* 0x000000ffff457224 */ /* 0x000fe200018e06ff */
[----:B------:R-:W-:Y:S01]  /*18890*/  IADD3.X R49, PT, PT, RZ, RZ, RZ, P1, !PT ;  /* 0x000000ffff317210 */ /* 0x000fe20000ffe4ff */
[----:B------:R-:W-:-:S04]  /*188a0*/  IMAD.WIDE.U32 R58, R34, R86, R38 ;  /* 0x00000056223a7225 */ /* 0x000fc800078e0026 */
[----:B------:R-:W-:Y:S01]  /*188b0*/  IMAD.WIDE.U32 R46, R116, R102, R46 ;  /* 0x00000066742e7225 */ /* 0x000fe200078e002e */
[----:B------:R-:W-:-:S03]  /*188c0*/  IADD3 R44, P3, PT, R58, R61, RZ ;  /* 0x0000003d3a2c7210 */ /* 0x000fc60007f7e0ff */
[----:B------:R-:W-:Y:S02]  /*188d0*/  IMAD.X R63, RZ, RZ, RZ, P0 ;  /* 0x000000ffff3f7224 */ /* 0x000fe400000e06ff */
[----:B------:R-:W-:Y:S01]  /*188e0*/  IMAD.WIDE.U32 R38, R35, R83, R68 ;  /* 0x0000005323267225 */ /* 0x000fe200078e0044 */
[----:B------:R-:W-:-:S03]  /*188f0*/  IADD3 R68, P0, PT, R46, R43, RZ ;  /* 0x0000002b2e447210 */ /* 0x000fc60007f1e0ff */
[----:B------:R-:W-:Y:S01]  /*18900*/  IMAD.WIDE.U32 R60, R73, R102, R62 ;  /* 0x00000066493c7225 */ /* 0x000fe200078e003e */
[----:B------:R-:W-:-:S03]  /*18910*/  MOV R63, RZ ;  /* 0x000000ff003f7202 */ /* 0x000fc60000000f00 */
[----:B------:R-:W-:Y:S01]  /*18920*/  IMAD R37, R38, R40, RZ ;  /* 0x0000002826257224 */ /* 0x000fe200078e02ff */
[----:B------:R-:W-:Y:S01]  /*18930*/  IADD3 R58, P1, PT, R45, R61, RZ ;  /* 0x0000003d2d3a7210 */ /* 0x000fe20007f3e0ff */
[----:B------:R-:W-:Y:S02]  /*18940*/  IMAD.MOV.U32 R62, RZ, RZ, R38 ;  /* 0x000000ffff3e7224 */ /* 0x000fe400078e0026 */
[----:B------:R-:W-:Y:S02]  /*18950*/  IMAD.X R43, RZ, RZ, RZ, P2 ;  /* 0x000000ffff2b7224 */ /* 0x000fe400010e06ff */
[----:B------:R-:W-:Y:S02]  /*18960*/  IMAD.X R69, RZ, RZ, RZ, P0 ;  /* 0x000000ffff457224 */ /* 0x000fe400000e06ff */
[----:B------:R-:W-:-:S04]  /*18970*/  IMAD.WIDE.U32 R48, R112, R112, R48 ;  /* 0x0000007070307225 */ /* 0x000fc800078e0030 */
[----:B------:R-:W-:Y:S01]  /*18980*/  IMAD.HI.U32 R41, R37, R82, R62 ;  /* 0x0000005225297227 */ /* 0x000fe200078e003e */
[----:B------:R-:W-:-:S03]  /*18990*/  IADD3 R60, P2, PT, R60, R49, RZ ;  /* 0x000000313c3c7210 */ /* 0x000fc60007f5e0ff */
        /* <DEDUP_REMOVED lines=10> */
[----:B------:R-:W-:Y:S01]  /*18a40*/  IMAD.WIDE.U32 R44, R73, R65, R58 ;  /* 0x00000041492c7225 */ /* 0x000fe200078e003a */
[----:B------:R-:W-:-:S03]  /*18a50*/  IADD3 R42, P4, PT, R46, R39, RZ ;  /* 0x000000272e2a7210 */ /* 0x000fc60007f9e0ff */
[----:B------:R-:W-:-:S04]  /*18a60*/  IMAD.WIDE.U32 R48, R112, R67, R60 ;  /* 0x0000004370307225 */ /* 0x000fc800078e003c */
[----:B------:R-:W-:Y:S02]  /*18a70*/  IMAD.X R69, RZ, RZ, RZ, P3 ;  /* 0x000000ffff457224 */ /* 0x000fe400018e06ff */
[----:B------:R-:W-:Y:S01]  /*18a80*/  IMAD.WIDE.U32 R60, R75, R102, R62 ;  /* 0x000000664b3c7225 */ /* 0x000fe200078e003e */
[----:B------:R-:W-:-:S03]  /*18a90*/  IADD3 R62, P1, PT, R44, R49, RZ ;  /* 0x000000312c3e7210 */ /* 0x000fc60007f3e0ff */
[----:B------:R-:W-:-:S04]  /*18aa0*/  IMAD.WIDE.U32 R58, R73, R67, R68 ;  /* 0x00000043493a7225 */ /* 0x000fc800078e0044 */
[----:B------:R-:W-:Y:S01]  /*18ab0*/  IMAD.X R39, RZ, RZ, RZ, P0 ;  /* 0x000000ffff277224 */ /* 0x000fe200000e06ff */
[----:B------:R-:W-:Y:S01]  /*18ac0*/  IADD3 R44, P0, PT, R58, R61, RZ ;  /* 0x0000003d3a2c7210 */ /* 0x000fe20007f1e0ff */
[----:B------:R-:W-:Y:S01]  /*18ad0*/  IMAD.X R63, RZ, RZ, RZ, P1 ;  /* 0x000000ffff3f7224 */ /* 0x000fe200008e06ff */
[----:B------:R-:W-:Y:S01]  /*18ae0*/  IADD3 R70, P2, PT, R48, R59, RZ ;  /* 0x0000003b30467210 */ /* 0x000fe20007f5e0ff */
[----:B------:R-:W-:Y:S01]  /*18af0*/  IMAD.MOV.U32 R59, RZ, RZ, RZ ;  /* 0x000000ffff3b7224 */ /* 0x000fe200078e00ff */
        /* <DEDUP_REMOVED lines=47> */
[----:B------:R-:W-:Y:S01]  /*18df0*/  MOV R71, RZ ;  /* 0x000000ff00477202 */ /* 0x000fe20000000f00 */
[----:B------:R-:W-:Y:S01]  /*18e00*/  IMAD.WIDE.U32 R48, R35, R85, R48 ;  /* 0x0000005523307225 */ /* 0x000fe200078e0030 */
[----:B------:R-:W-:-:S03]  /*18e10*/  IADD3.X R61, PT, PT, RZ, RZ, RZ, P6, !PT ;  /* 0x000000ffff3d7210 */ /* 0x000fc600037fe4ff */
[----:B------:R-:W-:Y:S02]  /*18e20*/  IMAD R36, R38, R40, RZ ;  /* 0x0000002826247224 */ /* 0x000fe400078e02ff */
[----:B------:R-:W-:Y:S01]  /*18e30*/  IMAD.MOV.U32 R70, RZ, RZ, R38 ;  /* 0x000000ffff467224 */ /* 0x000fe200078e0026 */
        /* <DEDUP_REMOVED lines=14> */
[----:B------:R-:W-:Y:S01]  /*18f20*/  IMAD.HI.U32 R71, R36, R82, R70 ;  /* 0x0000005224477227 */ /* 0x000fe200078e0046 */
[----:B------:R-:W-:-:S03]  /*18f30*/  IADD3 R48, P4, PT, R60, R63, RZ ;  /* 0x0000003f3c307210 */ /* 0x000fc60007f9e0ff */
[----:B------:R-:W-:-:S04]  /*18f40*/  IMAD.WIDE.U32 R38, R37, R84, R38 ;  /* 0x0000005425267225 */ /* 0x000fc800078e0026 */
[----:B------:R-:W-:Y:S01]  /*18f50*/  IMAD.X R45, RZ, RZ, RZ, P5 ;  /* 0x000000ffff2d7224 */ /* 0x000fe200028e06ff */
[----:B------:R-:W-:Y:S01]  /*18f60*/  IADD3 R41, P5, PT, R61, R41, RZ ;  /* 0x000000293d297210 */ /* 0x000fe20007fbe0ff */
[----:B------:R-:W-:Y:S02]  /*18f70*/  IMAD.X R43, RZ, RZ, RZ, P0 ;  /* 0x000000ffff2b7224 */ /* 0x000fe400000e06ff */
        /* <DEDUP_REMOVED lines=14> */
[----:B------:R-:W-:-:S03]  /*19060*/  MOV R58, R38 ;  /* 0x00000026003a7202 */ /* 0x000fc60000000f00 */
[----:B------:R-:W-:Y:S01]  /*19070*/  IMAD.X R63, RZ, RZ, RZ, P5 ;  /* 0x000000ffff3f7224 */ /* 0x000fe200028e06ff */
[----:B------:R-:W-:Y:S01]  /*19080*/  IADD3 R60, P5, PT, R49, R41, RZ ;  /* 0x00000029313c7210 */ /* 0x000fe20007fbe0ff */
[----:B------:R-:W-:Y:S01]  /*19090*/  IMAD.X R47, RZ, RZ, RZ, P3 ;  /* 0x000000ffff2f7224 */ /* 0x000fe200018e06ff */
[----:B------:R-:W-:Y:S01]  /*190a0*/  IADD3 R48, P3, PT, R48, R59, RZ ;  /* 0x0000003b30307210 */ /* 0x000fe20007f7e0ff */
[----:B------:R-:W-:Y:S01]  /*190b0*/  IMAD R41, R38, R40, RZ ;  /* 0x0000002826297224 */ /* 0x000fe200078e02ff */
[----:B------:R-:W-:Y:S01]  /*190c0*/  IADD3 R63, P4, PT, R63, R34, RZ ;  /* 0x000000223f3f7210 */ /* 0x000fe20007f9e0ff */
[----:B------:R-:W-:Y:S02]  /*190d0*/  IMAD.MOV.U32 R59, RZ, RZ, RZ ;  /* 0x000000ffff3b7224 */ /* 0x000fe400078e00ff */
[----:B------:R-:W-:Y:S01]  /*190e0*/  IMAD.X R45, RZ, RZ, RZ, P1 ;  /* 0x000000ffff2d7224 */ /* 0x000fe200008e06ff */
[----:B------:R-:W-:Y:S01]  /*190f0*/  IADD3.X R62, PT, PT, RZ, RZ, RZ, P4, !PT ;  /* 0x000000ffff3e7210 */ /* 0x000fe200027fe4ff */
[----:B------:R-:W-:-:S04]  /*19100*/  IMAD.HI.U32 R57, R41, R82, R58 ;  /* 0x0000005229397227 */ /* 0x000fc800078e003a */
[----:B------:R-:W-:-:S04]  /*19110*/  IMAD.WIDE.U32 R46, R102, R102, R46 ;  /* 0x00000066662e7225 */ /* 0x000fc800078e002e */
[----:B------:R-:W-:Y:S01]  /*19120*/  IMAD.WIDE.U32 R58, R112, R65, R44 ;  /* 0x00000041703a7225 */ /* 0x000fe200078e002c */
[----:B------:R-:W-:Y:S02]  /*19130*/  IADD3 R44, P1, PT, R43, R47, RZ ;  /* 0x0000002f2b2c7210 */ /* 0x000fe40007f3e0ff */
        /* <DEDUP_REMOVED lines=35> */
[----:B------:R-:W-:Y:S02]  /*19370*/  IADD3 R58, P5, PT, R44, R47, RZ ;  /* 0x0000002f2c3a7210 */ /* 0x000fe40007fbe0ff */
[----:B------:R-:W-:Y:S01]  /*19380*/  IADD3 R62, P0, PT, R62, R39, RZ ;  /* 0x000000273e3e7210 */ /* 0x000fe20007f1e0ff */
[----:B------:R-:W-:Y:S01]  /*19390*/  IMAD.WIDE.U32 R44, R35, R89, R48 ;  /* 0x00000059232c7225 */ /* 0x000fe200078e0030 */
[----:B------:R-:W-:Y:S02]  /*193a0*/  IADD3 R60, P6, PT, R46, R57, RZ ;  /* 0x000000392e3c7210 */ /* 0x000fe40007fde0ff */
[----:B------:R-:W-:Y:S01]  /*193b0*/  IADD3.X R57, PT, PT, RZ, RZ, RZ, P2, !PT ;  /* 0x000000ffff397210 */ /* 0x000fe200017fe4ff */
[----:B------:R-:W-:Y:S01]  /*193c0*/  IMAD.X R35, RZ, RZ, RZ, P1 ;  /* 0x000000ffff237224 */ /* 0x000fe200008e06ff */
[----:B------:R-:W-:Y:S01]  /*193d0*/  IADD3.X R61, PT, PT, RZ, RZ, RZ, P6, !PT ;  /* 0x000000ffff3d7210 */ /* 0x000fe200037fe4ff */
[----:B------:R-:W-:-:S02]  /*193e0*/  IMAD.X R39, RZ, RZ, RZ, P3 ;  /* 0x000000ffff277224 */ /* 0x000fc400018e06ff */
[----:B------:R-:W-:Y:S02]  /*193f0*/  IMAD.X R59, RZ, RZ, RZ, P5 ;  /* 0x000000ffff3b7224 */ /* 0x000fe400028e06ff */
        /* <DEDUP_REMOVED lines=18> */
[----:B------:R-:W-:Y:S01]  /*19520*/  IMAD R32, R58, R40, RZ ;  /* 0x000000283a207224 */ /* 0x000fe200078e02ff */
[----:B------:R-:W-:Y:S01]  /*19530*/  IADD3.X R47, PT, PT, RZ, RZ, RZ, P4, !PT ;  /* 0x000000ffff2f7210 */ /* 0x000fe200027fe4ff */
[----:B------:R-:W-:Y:S01]  /*19540*/  IMAD.MOV.U32 R59, RZ, RZ, RZ ;  /* 0x000000ffff3b7224 */ /* 0x000fe200078e00ff */
[----:B------:R-:W-:Y:S01]  /*19550*/  IADD3 R60, P4, PT, R60, R39, RZ ;  /* 0x000000273c3c7210 */ /* 0x000fe20007f9e0ff */
[----:B------:R-:W-:Y:S01]  /*19560*/  IMAD.WIDE.U32 R44, R41, R84, R44 ;  /* 0x00000054292c7225 */ /* 0x000fe200078e002c */
[----:B------:R-:W-:-:S03]  /*19570*/  IADD3.X R39, PT, PT, RZ, RZ, RZ, P0, !PT ;  /* 0x000000ffff277210 */ /* 0x000fc600007fe4ff */
[----:B------:R-:W-:Y:S01]  /*19580*/  IMAD.HI.U32 R59, R32, R82, R58 ;  /* 0x00000052203b7227 */ /* 0x000fe200078e003a */
        /* <DEDUP_REMOVED lines=35> */
[----:B------:R-:W-:Y:S02]  /*197c0*/  IMAD.X R61, RZ, RZ, RZ, P5 ;  /* 0x000000ffff3d7224 */ /* 0x000fe400028e06ff */
[----:B------:R-:W-:-:S04]  /*197d0*/  IMAD.WIDE.U32 R46, R41, R87, R58 ;  /* 0x00000057292e7225 */ /* 0x000fc800078e003a */
[----:B------:R-:W-:-:S04]  /*197e0*/  IMAD.WIDE.U32 R38, R32, R85, R60 ;  /* 0x0000005520267225 */ /* 0x000fc800078e003c */
        /* <DEDUP_REMOVED lines=16> */
[----:B------:R-:W-:Y:S01]  /*198f0*/  IADD3.X R49, PT, PT, RZ, RZ, RZ, P6, !PT ;  /* 0x000000ffff317210 */ /* 0x000fe200037fe4ff */
[----:B------:R-:W-:Y:S02]  /*19900*/  IMAD.MOV.U32 R66, RZ, RZ, R44 ;  /* 0x000000ffff427224 */ /* 0x000fe400078e002c */
[----:B------:R-:W-:Y:S01]  /*19910*/  IMAD.X R59, RZ, RZ, RZ, P0 ;  /* 0x000000ffff3b7224 */ /* 0x000fe200000e06ff */
[----:B------:R-:W-:Y:S01]  /*19920*/  IADD3 R36, P1, PT, R36, R57, RZ ;  /* 0x0000003924247210 */ /* 0x000fe20007f3e0ff */
[----:B------:R-:W-:Y:S01]  /*19930*/  IMAD.WIDE.U32 R46, R41, R89, R48 ;  /* 0x00000059292e7225 */ /* 0x000fe200078e0030 */
[----:B------:R-:W-:Y:S02]  /*19940*/  IADD3.X R41, PT, PT, RZ, RZ, RZ, P3, !PT ;  /* 0x000000ffff297210 */ /* 0x000fe40001ffe4ff */
        /* <DEDUP_REMOVED lines=14> */
[----:B------:R-:W-:Y:S01]  /*19a30*/  IMAD.X R41, RZ, RZ, RZ, P1 ;  /* 0x000000ffff297224 */ /* 0x000fe200008e06ff */
[----:B------:R-:W-:Y:S02]  /*19a40*/  IADD3 R36, P0, PT, R59, R47, RZ ;  /* 0x0000002f3b247210 */ /* 0x000fe40007f1e0ff */
[----:B------:R-:W-:Y:S02]  /*19a50*/  IADD3.X R43, PT, PT, RZ, RZ, RZ, P2, !PT ;  /* 0x000000ffff2b7210 */ /* 0x000fe400017fe4ff */
[----:B------:R-:W-:Y:S01]  /*19a60*/  IADD3 R41, PT, PT, R46, R37, R41 ;  /* 0x000000252e297210 */ /* 0x000fe20007ffe029 */
[----:B------:R-:W-:Y:S01]  /*19a70*/  IMAD.X R46, RZ, RZ, RZ, P3 ;  /* 0x000000ffff2e7224 */ /* 0x000fe200018e06ff */
[----:B------:R-:W-:Y:S01]  /*19a80*/  MOV R57, R58 ;  /* 0x0000003a00397202 */ /* 0x000fe20000000f00 */
[----:B------:R-:W-:-:S03]  /*19a90*/  IMAD.X R37, RZ, RZ, RZ, P0 ;  /* 0x000000ffff257224 */ /* 0x000fc600000e06ff */
[----:B------:R-:W-:Y:S01]  /*19aa0*/  IADD3 R41, PT, PT, R46, R41, R43 ;  /* 0x000000292e297210 */ /* 0x000fe20007ffe02b */
[----:B------:R-:W-:Y:S01]  /*19ab0*/  IMAD.WIDE.U32 R60, R32, R89, R36 ;  /* 0x00000059203c7225 */ /* 0x000fe200078e0024 */
[----:B------:R-:W-:-:S03]  /*19ac0*/  IADD3.X R36, PT, PT, RZ, RZ, RZ, P4, !PT ;  /* 0x000000ffff247210 */ /* 0x000fc600027fe4ff */
        /* <DEDUP_REMOVED lines=30> */
.L_x_434:
        /* <DEDUP_REMOVED lines=23> */
.L_x_435:
[----:B------:R-:W-:Y:S02]  /*19e20*/  HFMA2 R39, -RZ, RZ, 0, 0 ;  /* 0x00000000ff277431 */ /* 0x000fe400000001ff */
[----:B------:R-:W-:-:S04]  /*19e30*/  IMAD.WIDE.U32 R34, R109, R136, RZ ;  /* 0x000000886d227225 */ /* 0x000fc800078e00ff */
[----:B------:R-:W-:Y:S02]  /*19e40*/  HFMA2 R64, -RZ, RZ, 0, 0 ;  /* 0x00000000ff407431 */ /* 0x000fe400000001ff */
[----:B------:R-:W-:Y:S02]  /*19e50*/  IMAD.MOV.U32 R101, RZ, RZ, RZ ;  /* 0x000000ffff657224 */ /* 0x000fe400078e00ff */
[----:B------:R-:W-:Y:S02]  /*19e60*/  IMAD.MOV.U32 R37, RZ, RZ, RZ ;  /* 0x000000ffff257224 */ /* 0x000fe400078e00ff */
[----:B------:R-:W-:Y:S02]  /*19e70*/  IMAD.IADD R38, R35, 0x1, R101 ;  /* 0x0000000123267824 */ /* 0x000fe400078e0265 */
[----:B------:R-:W-:Y:S02]  /*19e80*/  IMAD.MOV.U32 R45, RZ, RZ, RZ ;  /* 0x000000ffff2d7224 */ /* 0x000fe400078e00ff */
[----:B------:R-:W-:-:S04]  /*19e90*/  IMAD.WIDE.U32 R38, R136, R46, R38 ;  /* 0x0000002e88267225 */ /* 0x000fc800078e0026 */
[----:B------:R-:W-:Y:S01]  /*19ea0*/  IMAD.IADD R42, R39, 0x1, R37 ;  /* 0x00000001272a7824 */ /* 0x000fe200078e0225 */
[----:B------:R-:W-:Y:S01]  /*19eb0*/  MOV R44, R38 ;  /* 0x00000026002c7202 */ /* 0x000fe20000000f00 */
[----:B------:R-:W-:Y:S02]  /*19ec0*/  IMAD.MOV.U32 R43, RZ, RZ, RZ ;  /* 0x000000ffff2b7224 */ /* 0x000fe400078e00ff */
[----:B------:R-:W-:Y:S02]  /*19ed0*/  IMAD R69, R34, R40, RZ ;  /* 0x0000002822457224 */ /* 0x000fe400078e02ff */
[----:B------:R-:W-:-:S04]  /*19ee0*/  IMAD.WIDE.U32 R44, R99, R109, R44 ;  /* 0x0000006d632c7225 */ /* 0x000fc800078e002c */
[----:B------:R-:W-:Y:S01]  /*19ef0*/  IMAD.WIDE.U32 R38, R136, R97, R42 ;  /* 0x0000006188267225 */ /* 0x000fe200078e002a */
[----:B------:R-:W-:-:S03]  /*19f00*/  IADD3 R43, PT, PT, R101, R45, RZ ;  /* 0x0000002d652b7210 */ /* 0x000fc60007ffe0ff */
[----:B------:R-:W-:Y:S01]  /*19f10*/  IMAD.MOV.U32 R35, RZ, RZ, RZ ;  /* 0x000000ffff237224 */ /* 0x000fe200078e00ff */
[----:B------:R-:W-:Y:S01]  /*19f20*/  IADD3 R42, P0, PT, R43, R38, RZ ;  /* 0x000000262b2a7210 */ /* 0x000fe20007f1e0ff */
[----:B------:R-:W-:Y:S02]  /*19f30*/  IMAD.MOV.U32 R32, RZ, RZ, RZ ;  /* 0x000000ffff207224 */ /* 0x000fe400078e00ff */
[----:B------:R-:W-:-:S04]  /*19f40*/  IMAD.HI.U32 R35, R69, R82, R34 ;  /* 0x0000005245237227 */ /* 0x000fc800078e0022 */
[----:B------:R-:W-:Y:S01]  /*19f50*/  IMAD.X R43, RZ, RZ, RZ, P0 ;  /* 0x000000ffff2b7224 */ /* 0x000fe200000e06ff */
[----:B------:R-:W-:Y:S01]  /*19f60*/  IADD3 R35, PT, PT, R50, R35, RZ ;  /* 0x0000002332237210 */ /* 0x000fe20007ffe0ff */
[----:B------:R-:W-:Y:S02]  /*19f70*/  IMAD.IADD R38, R39, 0x1, R32 ;  /* 0x0000000127267824 */ /* 0x000fe400078e0220 */
[----:B------:R-:W-:Y:S01]  /*19f80*/  IMAD.WIDE.U32 R42, R99, R46, R42 ;  /* 0x0000002e632a7225 */ /* 0x000fe200078e002a */
[----:B------:R-:W-:-:S03]  /*19f90*/  IADD3 R34, P0, PT, R35, R44, RZ ;  /* 0x0000002c23227210 */ /* 0x000fc60007f1e0ff */
[----:B------:R-:W-:Y:S01]  /*19fa0*/  IMAD.MOV.U32 R39, RZ, RZ, RZ ;  /* 0x000000ffff277224 */ /* 0x000fe200078e00ff */
[----:B------:R-:W-:Y:S01]  /*19fb0*/  IADD3.X R35, PT, PT, RZ, RZ, RZ, P0, !PT ;  /* 0x000000ffff237210 */ /* 0x000fe200007fe4ff */
        /* <DEDUP_REMOVED lines=19> */
[----:B------:R-:W-:Y:S01]  /*1a0f0*/  IMAD.WIDE.U32 R34, R136, R71, R38 ;  /* 0x0000004788227225 */ /* 0x000fe200078e0026 */
[----:B------:R-:W-:-:S03]  /*1a100*/  CS2R R38, SRZ ;  /* 0x0000000000267805 */ /* 0x000fc6000001ff00 */
[----:B------:R-:W-:Y:S01]  /*1a110*/  IMAD.WIDE.U32 R48, R69, R84, R42 ;  /* 0x0000005445307225 */ /* 0x000fe200078e002a */
[----:B------:R-:W-:-:S03]  /*1a120*/  IADD3 R34, P0, PT, R45, R34, RZ ;  /* 0x000000222d227210 */ /* 0x000fc60007f1e0ff */
[----:B------:R-:W-:Y:S01]  /*1a130*/  HFMA2 R43, -RZ, RZ, 0, 0 ;  /* 0x00000000ff2b7431 */ /* 0x000fe200000001ff */
[----:B------:R-:W-:Y:S01]  /*1a140*/  IADD3 R42, PT, PT, R35, R39, RZ ;  /* 0x00000027232a7210 */ /* 0x000fe20007ffe0ff */
[----:B------:R-:W-:Y:S02]  /*1a150*/  IMAD.X R45, RZ, RZ, RZ, P1 ;  /* 0x000000ffff2d7224 */ /* 0x000fe400008e06ff */
[----:B------:R-:W-:Y:S02]  /*1a160*/  IMAD.X R35, RZ, RZ, RZ, P0 ;  /* 0x000000ffff237224 */ /* 0x000fe400000e06ff */
[----:B------:R-:W-:-:S04]  /*1a170*/  IMAD.WIDE.U32 R44, R134, R46, R44 ;  /* 0x0000002e862c7225 */ /* 0x000fc800078e002c */
[----:B------:R-:W-:Y:S02]  /*1a180*/  IMAD.IADD R47, R50, 0x1, R47 ;  /* 0x00000001322f7824 */ /* 0x000fe400078e022f */
[----:B------:R-:W-:-:S03]  /*1a190*/  IMAD.WIDE.U32 R34, R99, R66, R34 ;  /* 0x0000004263227225 */ /* 0x000fc600078e0022 */
[----:B------:R-:W-:Y:S01]  /*1a1a0*/  IADD3 R48, P1, PT, R47, R48, RZ ;  /* 0x000000302f307210 */ /* 0x000fe20007f3e0ff */
[----:B------:R-:W-:Y:S01]  /*1a1b0*/  IMAD.IADD R45, R37, 0x1, R45 ;  /* 0x00000001252d7824 */ /* 0x000fe200078e022d */
[----:B------:R-:W-:Y:S01]  /*1a1c0*/  IADD3 R59, PT, PT, R64, R35, RZ ;  /* 0x00000023403b7210 */ /* 0x000fe20007ffe0ff */
[----:B------:R-:W-:Y:S02]  /*1a1d0*/  IMAD.IADD R47, R52, 0x1, R49 ;  /* 0x00000001342f7824 */ /* 0x000fe400078e0231 */
[----:B------:R-:W-:Y:S01]  /*1a1e0*/  IMAD.WIDE.U32 R42, R136, R57, R42 ;  /* 0x00000039882a7225 */ /* 0x000fe200078e002a */
[----:B------:R-:W-:-:S03]  /*1a1f0*/  IADD3 R34, P0, PT, R45, R34, RZ ;  /* 0x000000222d227210 */ /* 0x000fc60007f1e0ff */
[----:B------:R-:W-:Y:S01]  /*1a200*/  IMAD.MOV.U32 R45, RZ, RZ, RZ ;  /* 0x000000ffff2d7224 */ /* 0x000fe200078e00ff */
        /* <DEDUP_REMOVED lines=10> */
[----:B------:R-:W-:-:S04]  /*1a2b0*/  IMAD.WIDE.U32 R34, R134, R97, R34 ;  /* 0x0000006186227225 */ /* 0x000fc800078e0022 */
[----:B------:R-:W-:Y:S01]  /*1a2c0*/  IMAD.IADD R47, R51, 0x1, R49 ;  /* 0x00000001332f7824 */ /* 0x000fe200078e0231 */
[----:B------:R-:W-:Y:S01]  /*1a2d0*/  IADD3 R62, P1, PT, R45, R34, RZ ;  /* 0x000000222d3e7210 */ /* 0x000fe20007f3e0ff */
[----:B------:R-:W-:Y:S02]  /*1a2e0*/  IMAD R93, R48, R40, RZ ;  /* 0x00000028305d7224 */ /* 0x000fe400078e02ff */
[----:B------:R-:W-:Y:S01]  /*1a2f0*/  IMAD.MOV.U32 R49, RZ, RZ, RZ ;  /* 0x000000ffff317224 */ /* 0x000fe200078e00ff */
[----:B------:R-:W-:Y:S01]  /*1a300*/  IADD3.X R63, PT, PT, RZ, RZ, RZ, P1, !PT ;  /* 0x000000ffff3f7210 */ /* 0x000fe20000ffe4ff */
[----:B------:R-:W-:-:S04]  /*1a310*/  IMAD.WIDE.U32 R42, R99, R71, R42 ;  /* 0x00000047632a7225 */ /* 0x000fc800078e002a */
[----:B------:R-:W-:-:S04]  /*1a320*/  IMAD.HI.U32 R95, R93, R82, R48 ;  /* 0x000000525d5f7227 */ /* 0x000fc800078e0030 */
[----:B------:R-:W-:Y:S01]  /*1a330*/  IMAD.IADD R49, R32, 0x1, R35 ;  /* 0x0000000120317824 */ /* 0x000fe200078e0223 */
[----:B------:R-:W-:Y:S01]  /*1a340*/  CS2R R34, SRZ ;  /* 0x0000000000227805 */ /* 0x000fe2000001ff00 */
[----:B------:R-:W-:Y:S02]  /*1a350*/  IMAD.X R45, RZ, RZ, RZ, P2 ;  /* 0x000000ffff2d7224 */ /* 0x000fe400010e06ff */
[----:B------:R-:W-:Y:S01]  /*1a360*/  IMAD.WIDE.U32 R58, R136, R41, R58 ;  /* 0x00000029883a7225 */ /* 0x000fe200078e003a */
[----:B------:R-:W-:-:S03]  /*1a370*/  IADD3 R48, P0, PT, R49, R42, RZ ;  /* 0x0000002a31307210 */ /* 0x000fc60007f1e0ff */
[----:B------:R-:W-:Y:S02]  /*1a380*/  IMAD.IADD R43, R39, 0x1, R43 ;  /* 0x00000001272b7824 */ /* 0x000fe400078e022b */
[----:B------:R-:W-:-:S04]  /*1a390*/  IMAD.WIDE.U32 R62, R81, R46, R62 ;  /* 0x0000002e513e7225 */ /* 0x000fc800078e003e */
[----:B------:R-:W-:-:S04]  /*1a3a0*/  IMAD.WIDE.U32 R44, R69, R85, R44 ;  /* 0x00000055452c7225 */ /* 0x000fc800078e002c */
[----:B------:R-:W-:Y:S01]  /*1a3b0*/  IMAD.X R49, RZ, RZ, RZ, P0 ;  /* 0x000000ffff317224 */ /* 0x000fe200000e06ff */
[----:B------:R-:W-:Y:S01]  /*1a3c0*/  IADD3 R58, P0, PT, R43, R58, RZ ;  /* 0x0000003a2b3a7210 */ /* 0x000fe20007f1e0ff */
[----:B------:R-:W-:Y:S01]  /*1a3d0*/  IMAD.IADD R42, R59, 0x1, R35 ;  /* 0x000000013b2a7824 */ /* 0x000fe200078e0223 */
[----:B------:R-:W-:Y:S01]  /*1a3e0*/  IADD3 R43, PT, PT, R37, R63, RZ ;  /* 0x0000003f252b7210 */ /* 0x000fe20007ffe0ff */
[----:B------:R-:W-:Y:S01]  /*1a3f0*/  IMAD.WIDE.U32 R48, R134, R66, R48 ;  /* 0x0000004286307225 */ /* 0x000fe200078e0030 */
[----:B------:R-:W-:-:S03]  /*1a400*/  IADD3 R44, P1, PT, R47, R44, RZ ;  /* 0x0000002c2f2c7210 */ /* 0x000fc60007f3e0ff */
[----:B------:R-:W-:Y:S01]  /*1a410*/  HFMA2 R63, -RZ, RZ, 0, 0 ;  /* 0x00000000ff3f7431 */ /* 0x000fe200000001ff */
[----:B------:R-:W-:Y:S01]  /*1a420*/  IADD3.X R59, PT, PT, RZ, RZ, RZ, P0, !PT ;  /* 0x000000ffff3b7210 */ /* 0x000fe200007fe4ff */
[----:B------:R-:W-:Y:S01]  /*1a430*/  IMAD.IADD R61, R53, 0x1, R45 ;  /* 0x00000001353d7824 */ /* 0x000fe200078e022d */
[----:B------:R-:W-:Y:S01]  /*1a440*/  IADD3 R48, P0, PT, R43, R48, RZ ;  /* 0x000000302b307210 */ /* 0x000fe20007f1e0ff */
[----:B------:R-:W-:Y:S02]  /*1a450*/  IMAD.X R45, RZ, RZ, RZ, P1 ;  /* 0x000000ffff2d7224 */ /* 0x000fe400008e06ff */
[----:B------:R-:W-:Y:S02]  /*1a460*/  IMAD.IADD R91, R64, 0x1, R49 ;  /* 0x00000001405b7824 */ /* 0x000fe400078e0231 */
[----:B------:R-:W-:Y:S02]  /*1a470*/  IMAD.IADD R43, R50, 0x1, R95 ;  /* 0x00000001322b7824 */ /* 0x000fe400078e025f */
[----:B------:R-:W-:-:S04]  /*1a480*/  IMAD.WIDE.U32 R44, R103, R84, R44 ;  /* 0x00000054672c7225 */ /* 0x000fc800078e002c */
[----:B------:R-:W-:Y:S01]  /*1a490*/  IMAD.X R49, RZ, RZ, RZ, P0 ;  /* 0x000000ffff317224 */ /* 0x000fe200000e06ff */
[----:B------:R-:W-:Y:S01]  /*1a4a0*/  IADD3 R44, P3, PT, R43, R44, RZ ;  /* 0x0000002c2b2c7210 */ /* 0x000fe20007f7e0ff */
[----:B------:R-:W-:-:S04]  /*1a4b0*/  IMAD.WIDE.U32 R62, R132, R109, R62 ;  /* 0x0000006d843e7225 */ /* 0x000fc800078e003e */
[----:B------:R-:W-:Y:S01]  /*1a4c0*/  IMAD.WIDE.U32 R48, R81, R97, R48 ;  /* 0x0000006151307225 */ /* 0x000fe200078e0030 */
[----:B------:R-:W-:Y:S02]  /*1a4d0*/  IADD3 R43, PT, PT, R101, R63, RZ ;  /* 0x0000003f652b7210 */ /* 0x000fe40007ffe0ff */
[----:B------:R-:W-:Y:S01]  /*1a4e0*/  IADD3 R62, P2, PT, R61, R62, RZ ;  /* 0x0000003e3d3e7210 */ /* 0x000fe20007f5e0ff */
[----:B------:R-:W-:Y:S01]  /*1a4f0*/  IMAD.WIDE.U32 R58, R99, R57, R58 ;  /* 0x00000039633a7225 */ /* 0x000fe200078e003a */
[----:B------:R-:W-:Y:S02]  /*1a500*/  IADD3 R48, P1, PT, R43, R48, RZ ;  /* 0x000000302b307210 */ /* 0x000fe40007f3e0ff */
[----:B------:R-:W-:Y:S01]  /*1a510*/  IADD3 R49, PT, PT, R32, R49, RZ ;  /* 0x0000003120317210 */ /* 0x000fe20007ffe0ff */
[----:B------:R-:W-:Y:S01]  /*1a520*/  IMAD.MOV.U32 R43, RZ, RZ, RZ ;  /* 0x000000ffff2b7224 */ /* 0x000fe200078e00ff */
[----:B------:R-:W-:Y:S01]  /*1a530*/  IADD3 R60, P0, PT, R91, R58, RZ ;  /* 0x0000003a5b3c7210 */ /* 0x000fe20007f1e0ff */
[----:B------:R-:W-:-:S02]  /*1a540*/  IMAD.IADD R59, R38, 0x1, R59 ;  /* 0x00000001263b7824 */ /* 0x000fc400078e023b */
[----:B------:R-:W-:-:S04]  /*1a550*/  IMAD.WIDE.U32 R42, R36, R136, R42 ;  /* 0x00000088242a7225 */ /* 0x000fc800078e002a */
[----:B------:R-:W-:Y:S01]  /*1a560*/  IMAD.IADD R47, R52, 0x1, R45 ;  /* 0x00000001342f7824 */ /* 0x000fe200078e022d */
[----:B------:R-:W-:Y:S01]  /*1a570*/  IADD3.X R45, PT, PT, RZ, RZ, RZ, P3, !PT ;  /* 0x000000ffff2d7210 */ /* 0x000fe20001ffe4ff */
[----:B------:R-:W-:Y:S02]  /*1a580*/  IMAD.X R63, RZ, RZ, RZ, P2 ;  /* 0x000000ffff3f7224 */ /* 0x000fe400010e06ff */
[----:B------:R-:W-:Y:S01]  /*1a590*/  IMAD.X R61, RZ, RZ, RZ, P0 ;  /* 0x000000ffff3d7224 */ /* 0x000fe200000e06ff */
[----:B------:R-:W-:Y:S01]  /*1a5a0*/  IADD3 R58, P0, PT, R42, R59, RZ ;  /* 0x0000003b2a3a7210 */ /* 0x000fe20007f1e0ff */
        /* <DEDUP_REMOVED lines=8> */
[----:B------:R-:W-:Y:S01]  /*1a630*/  IADD3.X R49, PT, PT, RZ, RZ, RZ, P1, !PT ;  /* 0x000000ffff317210 */ /* 0x000fe20000ffe4ff */
[----:B------:R-:W-:Y:S02]  /*1a640*/  IMAD R47, R44, R40, RZ ;  /* 0x000000282c2f7224 */ /* 0x000fe400078e02ff */
[----:B------:R-:W-:Y:S02]  /*1a650*/  IMAD.MOV.U32 R45, RZ, RZ, RZ ;  /* 0x000000ffff2d7224 */ /* 0x000fe400078e00ff */
[----:B------:R-:W-:-:S04]  /*1a660*/  IMAD.WIDE.U32 R58, R99, R41, R58 ;  /* 0x00000029633a7225 */ /* 0x000fc800078e003a */
[----:B------:R-:W-:Y:S02]  /*1a670*/  IMAD.IADD R61, R39, 0x1, R61 ;  /* 0x00000001273d7824 */ /* 0x000fe400078e023d */
[----:B------:R-:W-:-:S03]  /*1a680*/  IMAD.HI.U32 R107, R47, R82, R44 ;  /* 0x000000522f6b7227 */ /* 0x000fc600078e002c */
[----:B------:R-:W-:Y:S01]  /*1a690*/  IADD3 R58, P1, PT, R61, R58, RZ ;  /* 0x0000003a3d3a7210 */ /* 0x000fe20007f3e0ff */
[----:B------:R-:W-:Y:S02]  /*1a6a0*/  IMAD.IADD R45, R35, 0x1, R59 ;  /* 0x00000001232d7824 */ /* 0x000fe400078e023b */
        /* <DEDUP_REMOVED lines=15> */
[----:B------:R-:W-:Y:S02]  /*1a7a0*/  IMAD.X R45, RZ, RZ, RZ, P0 ;  /* 0x000000ffff2d7224 */ /* 0x000fe400000e06ff */
[----:B------:R-:W-:Y:S02]  /*1a7b0*/  IMAD.IADD R95, R53, 0x1, R61 ;  /* 0x00000001355f7824 */ /* 0x000fe400078e023d */
[----:B------:R-:W-:-:S02]  /*1a7c0*/  IMAD.IADD R61, R38, 0x1, R59 ;  /* 0x00000001263d7824 */ /* 0x000fc400078e023b */
[----:B------:R-:W-:-:S04]  /*1a7d0*/  IMAD.WIDE.U32 R48, R79, R109, R48 ;  /* 0x0000006d4f307225 */ /* 0x000fc800078e0030 */
[----:B------:R-:W-:Y:S01]  /*1a7e0*/  IMAD.WIDE.U32 R58, R132, R97, R42 ;  /* 0x00000061843a7225 */ /* 0x000fe200078e002a */
[----:B------:R-:W-:Y:S02]  /*1a7f0*/  IADD3 R48, P3, PT, R105, R48, RZ ;  /* 0x0000003069307210 */ /* 0x000fe40007f7e0ff */
[----:B------:R-:W-:Y:S01]  /*1a800*/  IADD3 R49, PT, PT, R101, R49, RZ ;  /* 0x0000003165317210 */ /* 0x000fe20007ffe0ff */
[----:B------:R-:W-:Y:S02]  /*1a810*/  IMAD.X R63, RZ, RZ, RZ, P2 ;  /* 0x000000ffff3f7224 */ /* 0x000fe400010e06ff */
[----:B------:R-:W-:Y:S01]  /*1a820*/  IMAD.WIDE.U32 R42, R36, R99, R44 ;  /* 0x00000063242a7225 */ /* 0x000fe200078e002c */
[----:B------:R-:W-:Y:S02]  /*1a830*/  IADD3 R45, PT, PT, R50, R107, RZ ;  /* 0x0000006b322d7210 */ /* 0x000fe40007ffe0ff */
[----:B------:R-:W-:Y:S01]  /*1a840*/  IADD3 R58, P2, PT, R49, R58, RZ ;  /* 0x0000003a313a7210 */ /* 0x000fe20007f5e0ff */
[----:B------:R-:W-:Y:S01]  /*1a850*/  IMAD.WIDE.U32 R62, R93, R84, R62 ;  /* 0x000000545d3e7225 */ /* 0x000fe200078e003e */
[----:B------:R-:W-:-:S03]  /*1a860*/  IADD3 R44, P0, PT, R42, R61, RZ ;  /* 0x0000003d2a2c7210 */ /* 0x000fc60007f1e0ff */
[----:B------:R-:W-:Y:S01]  /*1a870*/  IMAD.X R61, RZ, RZ, RZ, P1 ;  /* 0x000000ffff3d7224 */ /* 0x000fe200008e06ff */
[----:B------:R-:W-:Y:S01]  /*1a880*/  IADD3 R42, P4, PT, R45, R62, RZ ;  /* 0x0000003e2d2a7210 */ /* 0x000fe20007f9e0ff */
[----:B------:R-:W-:Y:S01]  /*1a890*/  IMAD.X R49, RZ, RZ, RZ, P3 ;  /* 0x000000ffff317224 */ /* 0x000fe200018e06ff */
[----:B------:R-:W-:Y:S01]  /*1a8a0*/  IADD3 R91, PT, PT, R52, R63, RZ ;  /* 0x0000003f345b7210 */ /* 0x000fe20007ffe0ff */
[----:B------:R-:W-:Y:S02]  /*1a8b0*/  IMAD.X R45, RZ, RZ, RZ, P0 ;  /* 0x000000ffff2d7224 */ /* 0x000fe400000e06ff */
[----:B------:R-:W-:Y:S02]  /*1a8c0*/  IMAD.IADD R59, R32, 0x1, R59 ;  /* 0x00000001203b7824 */ /* 0x000fe400078e023b */
        /* <DEDUP_REMOVED lines=11> */
[----:B------:R-:W-:Y:S01]  /*1a980*/  IMAD.X R61, RZ, RZ, RZ, P3 ;  /* 0x000000ffff3d7224 */ /* 0x000fe200018e06ff */
[----:B------:R-:W-:Y:S01]  /*1a990*/  IADD3 R44, P0, PT, R43, R45, RZ ;  /* 0x0000002d2b2c7210 */ /* 0x000fe20007f1e0ff */
[----:B------:R-:W-:Y:S01]  /*1a9a0*/  IMAD.WIDE.U32 R58, R79, R46, R58 ;  /* 0x0000002e4f3a7225 */ /* 0x000fe200078e003a */
[----:B------:R-:W-:-:S03]  /*1a9b0*/  IADD3.X R43, PT, PT, RZ, RZ, RZ, P4, !PT ;  /* 0x000000ffff2b7210 */ /* 0x000fc600027fe4ff */
[----:B------:R-:W-:-:S04]  /*1a9c0*/  IMAD.WIDE.U32 R60, R103, R86, R60 ;  /* 0x00000056673c7225 */ /* 0x000fc800078e003c */
[----:B------:R-:W-:Y:S01]  /*1a9d0*/  IMAD.WIDE.U32 R42, R47, R83, R42 ;  /* 0x000000532f2a7225 */ /* 0x000fe200078e002a */
[----:B------:R-:W-:-:S03]  /*1a9e0*/  IADD3 R105, PT, PT, R54, R61, RZ ;  /* 0x0000003d36697210 */ /* 0x000fc60007ffe0ff */
[----:B------:R-:W-:Y:S01]  /*1a9f0*/  IMAD.X R49, RZ, RZ, RZ, P1 ;  /* 0x000000ffff317224 */ /* 0x000fe200008e06ff */
[----:B------:R-:W-:Y:S01]  /*1aa00*/  IADD3 R60, P1, PT, R91, R60, RZ ;  /* 0x0000003c5b3c7210 */ /* 0x000fe20007f3e0ff */
[----:B------:R-:W-:Y:S02]  /*1aa10*/  IMAD.IADD R91, R51, 0x1, R43 ;  /* 0x00000001335b7824 */ /* 0x000fe400078e022b */
[----:B------:R-:W-:-:S04]  /*1aa20*/  IMAD.WIDE.U32 R62, R132, R66, R62 ;  /* 0x00000042843e7225 */ /* 0x000fc800078e003e */
[----:B------:R-:W-:Y:S02]  /*1aa30*/  IMAD.IADD R45, R37, 0x1, R59 ;  /* 0x00000001252d7824 */ /* 0x000fe400078e023b */
[----:B------:R-:W-:Y:S02]  /*1aa40*/  IMAD R95, R42, R40, RZ ;  /* 0x000000282a5f7224 */ /* 0x000fe400078e02ff */
[----:B------:R-:W-:Y:S01]  /*1aa50*/  IMAD.MOV.U32 R43, RZ, RZ, RZ ;  /* 0x000000ffff2b7224 */ /* 0x000fe200078e00ff */
[----:B------:R-:W-:Y:S01]  /*1aa60*/  IADD3 R62, P3, PT, R45, R62, RZ ;  /* 0x0000003e2d3e7210 */ /* 0x000fe20007f7e0ff */
[----:B------:R-:W-:-:S04]  /*1aa70*/  IMAD.WIDE.U32 R48, R81, R57, R48 ;  /* 0x0000003951307225 */ /* 0x000fc800078e0030 */
[----:B------:R-:W-:Y:S01]  /*1aa80*/  IMAD.HI.U32 R111, R95, R82, R42 ;  /* 0x000000525f6f7227 */ /* 0x000fe200078e002a */
[----:B------:R-:W-:-:S03]  /*1aa90*/  MOV R42, R58 ;  /* 0x0000003a002a7202 */ /* 0x000fc60000000f00 */
[----:B------:R-:W-:Y:S02]  /*1aaa0*/  IMAD.X R45, RZ, RZ, RZ, P0 ;  /* 0x000000ffff2d7224 */ /* 0x000fe400000e06ff */
[----:B------:R-:W-:Y:S01]  /*1aab0*/  IMAD.IADD R59, R64, 0x1, R63 ;  /* 0x00000001403b7824 */ /* 0x000fe200078e023f */
[----:B------:R-:W-:Y:S01]  /*1aac0*/  IADD3.X R63, PT, PT, RZ, RZ, RZ, P3, !PT ;  /* 0x000000ffff3f7210 */ /* 0x000fe20001ffe4ff */
[----:B------:R-:W-:-:S03]  /*1aad0*/  IMAD.WIDE.U32 R42, R128, R109, R42 ;  /* 0x0000006d802a7225 */ /* 0x000fc600078e002a */
        /* <DEDUP_REMOVED lines=33> */
[----:B------:R-:W-:-:S03]  /*1acf0*/  IADD3 R68, P1, PT, R43, R62, RZ ;  /* 0x0000003e2b447210 */ /* 0x000fc60007f3e0ff */
[----:B------:R-:W-:Y:S01]  /*1ad00*/  IMAD.IADD R59, R56, 0x1, R49 ;  /* 0x00000001383b7824 */ /* 0x000fe200078e0231 */
[----:B------:R-:W-:Y:S01]  /*1ad10*/  IADD3.X R49, PT, PT, RZ, RZ, RZ, P4, !PT ;  /* 0x000000ffff317210 */ /* 0x000fe200027fe4ff */
[----:B------:R-:W-:Y:S02]  /*1ad20*/  IMAD.MOV.U32 R45, RZ, RZ, RZ ;  /* 0x000000ffff2d7224 */ /* 0x000fe400078e00ff */
[----:B------:R-:W-:Y:S01]  /*1ad30*/  IMAD.X R43, RZ, RZ, RZ, P2 ;  /* 0x000000ffff2b7224 */ /* 0x000fe200010e06ff */
[----:B------:R-:W-:Y:S01]  /*1ad40*/  IADD3 R60, P2, PT, R105, R60, RZ ;  /* 0x0000003c693c7210 */ /* 0x000fe20007f5e0ff */
        /* <DEDUP_REMOVED lines=8> */
[----:B------:R-:W-:Y:S01]  /*1add0*/  IMAD.X R61, RZ, RZ, RZ, P2 ;  /* 0x000000ffff3d7224 */ /* 0x000fe200010e06ff */
[----:B------:R-:W-:Y:S01]  /*1ade0*/  IADD3 R42, P2, PT, R105, R42, RZ ;  /* 0x0000002a692a7210 */ /* 0x000fe20007f5e0ff */
[----:B------:R-:W-:Y:S02]  /*1adf0*/  IMAD.X R59, RZ, RZ, RZ, P0 ;  /* 0x000000ffff3b7224 */ /* 0x000fe400000e06ff */
[----:B------:R-:W-:Y:S01]  /*1ae00*/  IMAD.IADD R91, R101, 0x1, R45 ;  /* 0x00000001655b7824 */ /* 0x000fe200078e022d */
[----:B------:R-:W-:Y:S01]  /*1ae10*/  IADD3.X R45, PT, PT, RZ, RZ, RZ, P3, !PT ;  /* 0x000000ffff2d7210 */ /* 0x000fe20001ffe4ff */
[----:B------:R-:W-:-:S04]  /*1ae20*/  IMAD.WIDE.U32 R60, R128, R97, R60 ;  /* 0x00000061803c7225 */ /* 0x000fc800078e003c */
[----:B------:R-:W-:Y:S01]  /*1ae30*/  IMAD.IADD R105, R38, 0x1, R43 ;  /* 0x0000000126697824 */ /* 0x000fe200078e022b */
[----:B------:R-:W-:Y:S01]  /*1ae40*/  IADD3 R62, P4, PT, R91, R60, RZ ;  /* 0x0000003c5b3e7210 */ /* 0x000fe20007f9e0ff */
[----:B------:R-:W-:Y:S01]  /*1ae50*/  IMAD.WIDE.U32 R58, R36, R81, R58 ;  /* 0x00000051243a7225 */ /* 0x000fe200078e003a */
[----:B------:R-:W-:-:S03]  /*1ae60*/  IADD3.X R43, PT, PT, RZ, RZ, RZ, P2, !PT ;  /* 0x000000ffff2b7210 */ /* 0x000fc600017fe4ff */
[----:B------:R-:W-:Y:S01]  /*1ae70*/  IMAD.WIDE.U32 R44, R69, R89, R44 ;  /* 0x00000059452c7225 */ /* 0x000fe200078e002c */
[----:B------:R-:W-:-:S03]  /*1ae80*/  IADD3 R60, P0, PT, R58, R105, RZ ;  /* 0x000000693a3c7210 */ /* 0x000fc60007f1e0ff */
[----:B------:R-:W-:Y:S02]  /*1ae90*/  IMAD.X R69, RZ, RZ, RZ, P1 ;  /* 0x000000ffff457224 */ /* 0x000fe400008e06ff */
[----:B------:R-:W-:Y:S02]  /*1aea0*/  IMAD.IADD R63, R52, 0x1, R63 ;  /* 0x00000001343f7824 */ /* 0x000fe400078e023f */
[----:B------:R-:W-:-:S04]  /*1aeb0*/  IMAD.WIDE.U32 R48, R93, R86, R48 ;  /* 0x000000565d307225 */ /* 0x000fc800078e0030 */
[----:B------:R-:W-:Y:S01]  /*1aec0*/  IMAD.IADD R113, R32, 0x1, R61 ;  /* 0x0000000120717824 */ /* 0x000fe200078e023d */
[----:B------:R-:W-:Y:S01]  /*1aed0*/  IADD3 R48, P1, PT, R63, R48, RZ ;  /* 0x000000303f307210 */ /* 0x000fe20007f3e0ff */
[----:B------:R-:W-:Y:S01]  /*1aee0*/  IMAD.WIDE.U32 R68, R95, R83, R68 ;  /* 0x000000535f447225 */ /* 0x000fe200078e0044 */
[----:B------:R-:W-:Y:S02]  /*1aef0*/  IADD3.X R63, PT, PT, RZ, RZ, RZ, P4, !PT ;  /* 0x000000ffff3f7210 */ /* 0x000fe400027fe4ff */
[----:B------:R-:W-:Y:S01]  /*1af00*/  IADD3 R44, P4, PT, R111, R44, RZ ;  /* 0x0000002c6f2c7210 */ /* 0x000fe20007f9e0ff */
[----:B------:R-:W-:-:S04]  /*1af10*/  IMAD.WIDE.U32 R42, R79, R71, R42 ;  /* 0x000000474f2a7225 */ /* 0x000fc800078e002a */
[----:B------:R-:W-:Y:S01]  /*1af20*/  IMAD.X R61, RZ, RZ, RZ, P0 ;  /* 0x000000ffff3d7224 */ /* 0x000fe200000e06ff */
[----:B------:R-:W-:Y:S01]  /*1af30*/  IADD3 R42, P3, PT, R113, R42, RZ ;  /* 0x0000002a712a7210 */ /* 0x000fe20007f7e0ff */
[----:B------:R-:W-:Y:S02]  /*1af40*/  IMAD.IADD R105, R51, 0x1, R69 ;  /* 0x0000000133697824 */ /* 0x000fe400078e0245 */
[----:B------:R-:W-:Y:S02]  /*1af50*/  HFMA2 R69, -RZ, RZ, 0, 0 ;  /* 0x00000000ff457431 */ /* 0x000fe400000001ff */
[----:B------:R-:W-:Y:S02]  /*1af60*/  IMAD.IADD R43, R39, 0x1, R43 ;  /* 0x00000001272b7824 */ /* 0x000fe400078e022b */
[----:B------:R-:W-:-:S04]  /*1af70*/  IMAD.WIDE.U32 R60, R132, R41, R60 ;  /* 0x00000029843c7225 */ /* 0x000fc800078e003c */
[----:B------:R-:W-:Y:S01]  /*1af80*/  IMAD.IADD R107, R54, 0x1, R49 ;  /* 0x00000001366b7824 */ /* 0x000fe200078e0231 */
[----:B------:R-:W-:Y:S01]  /*1af90*/  IADD3 R60, P2, PT, R43, R60, RZ ;  /* 0x0000003c2b3c7210 */ /* 0x000fe20007f5e0ff */
[----:B------:R-:W-:Y:S01]  /*1afa0*/  IMAD.X R49, RZ, RZ, RZ, P1 ;  /* 0x000000ffff317224 */ /* 0x000fe200008e06ff */
[----:B------:R-:W-:Y:S01]  /*1afb0*/  IADD3 R58, PT, PT, R35, R61, RZ ;  /* 0x0000003d233a7210 */ /* 0x000fe20007ffe0ff */
[----:B------:R-:W-:Y:S02]  /*1afc0*/  IMAD R91, R68, R40, RZ ;  /* 0x00000028445b7224 */ /* 0x000fe400078e02ff */
[----:B------:R-:W-:Y:S01]  /*1afd0*/  IMAD.IADD R45, R34, 0x1, R45 ;  /* 0x00000001222d7824 */ /* 0x000fe200078e022d */
[----:B------:R-:W-:Y:S01]  /*1afe0*/  IADD3 R58, P1, PT, R59, R58, RZ ;  /* 0x0000003a3b3a7210 */ /* 0x000fe20007f3e0ff */
[----:B------:R-:W-:-:S04]  /*1aff0*/  IMAD.WIDE.U32 R62, R77, R46, R62 ;  /* 0x0000002e4d3e7225 */ /* 0x000fc800078e003e */
[----:B------:R-:W-:-:S04]  /*1b000*/  IMAD.WIDE.U32 R48, R47, R85, R48 ;  /* 0x000000552f307225 */ /* 0x000fc800078e0030 */
[----:B------:R-:W-:Y:S02]  /*1b010*/  IMAD.X R43, RZ, RZ, RZ, P3 ;  /* 0x000000ffff2b7224 */ /* 0x000fe400018e06ff */
[----:B------:R-:W-:Y:S01]  /*1b020*/  IMAD.HI.U32 R69, R91, R82, R68 ;  /* 0x000000525b457227 */ /* 0x000fe200078e0044 */
[----:B------:R-:W-:Y:S02]  /*1b030*/  IADD3 R68, P0, PT, R45, R62, RZ ;  /* 0x0000003e2d447210 */ /* 0x000fe40007f1e0ff */
[----:B------:R-:W-:Y:S01]  /*1b040*/  IADD3.X R45, PT, PT, RZ, RZ, RZ, P4, !PT ;  /* 0x000000ffff2d7210 */ /* 0x000fe200027fe4ff */
[----:B------:R-:W-:Y:S01]  /*1b050*/  IMAD.X R61, RZ, RZ, RZ, P2 ;  /* 0x000000ffff3d7224 */ /* 0x000fe200010e06ff */
[----:B------:R-:W-:Y:S01]  /*1b060*/  IADD3 R48, P2, PT, R105, R48, RZ ;  /* 0x0000003069307210 */ /* 0x000fe20007f5e0ff */
[----:B------:R-:W-:-:S04]  /*1b070*/  IMAD.WIDE.U32 R42, R128, R66, R42 ;  /* 0x00000042802a7225 */ /* 0x000fc800078e002a */
[----:B------:R-:W-:Y:S01]  /*1b080*/  IMAD.IADD R63, R37, 0x1, R63 ;  /* 0x00000001253f7824 */ /* 0x000fe200078e023f */
[----:B------:R-:W-:Y:S01]  /*1b090*/  IADD3 R43, PT, PT, R64, R43, RZ ;  /* 0x0000002b402b7210 */ /* 0x000fe20007ffe0ff */
[----:B------:R-:W-:-:S03]  /*1b0a0*/  IMAD.WIDE.U32 R60, R79, R57, R60 ;  /* 0x000000394f3c7225 */ /* 0x000fc600078e003c */
[----:B------:R-:W-:Y:S01]  /*1b0b0*/  IADD3 R42, P3, PT, R63, R42, RZ ;  /* 0x0000002a3f2a7210 */ /* 0x000fe20007f7e0ff */
        /* <DEDUP_REMOVED lines=24> */
[----:B------:R-:W-:Y:S01]  /*1b240*/  IMAD.X R43, RZ, RZ, RZ, P0 ;  /* 0x000000ffff2b7224 */ /* 0x000fe200000e06ff */
[----:B------:R-:W-:Y:S01]  /*1b250*/  IADD3 R44, P0, PT, R105, R44, RZ ;  /* 0x0000002c692c7210 */ /* 0x000fe20007f1e0ff */
[----:B------:R-:W-:-:S04]  /*1b260*/  IMAD.WIDE.U32 R60, R103, R89, R60 ;  /* 0x00000059673c7225 */ /* 0x000fc800078e003c */
        /* <DEDUP_REMOVED lines=8> */
[----:B------:R-:W-:Y:S02]  /*1b2f0*/  IMAD.IADD R43, R35, 0x1, R43 ;  /* 0x00000001232b7824 */ /* 0x000fe400078e022b */
[----:B------:R-:W-:Y:S01]  /*1b300*/  IMAD.WIDE.U32 R44, R47, R86, R44 ;  /* 0x000000562f2c7225 */ /* 0x000fe200078e002c */
[----:B------:R-:W-:-:S02]  /*1b310*/  IADD3 R42, P6, PT, R63, R42, RZ ;  /* 0x0000002a3f2a7210 */ /* 0x000fc40007fde0ff */
[----:B------:R-:W-:Y:S01]  /*1b320*/  IADD3 R62, P0, PT, R59, R43, RZ ;  /* 0x0000002b3b3e7210 */ /* 0x000fe20007f1e0ff */
[----:B------:R-:W-:Y:S01]  /*1b330*/  IMAD.IADD R105, R34, 0x1, R61 ;  /* 0x0000000122697824 */ /* 0x000fe200078e023d */
[----:B------:R-:W-:Y:S01]  /*1b340*/  IADD3.X R61, PT, PT, RZ, RZ, RZ, P3, !PT ;  /* 0x000000ffff3d7210 */ /* 0x000fe20001ffe4ff */
[----:B------:R-:W-:Y:S01]  /*1b350*/  IMAD.WIDE.U32 R48, R91, R83, R48 ;  /* 0x000000535b307225 */ /* 0x000fe200078e0030 */
[----:B------:R-:W-:Y:S02]  /*1b360*/  IADD3.X R59, PT, PT, RZ, RZ, RZ, P4, !PT ;  /* 0x000000ffff3b7210 */ /* 0x000fe400027fe4ff */
[----:B------:R-:W-:Y:S01]  /*1b370*/  IADD3 R44, P5, PT, R69, R44, RZ ;  /* 0x0000002c452c7210 */ /* 0x000fe20007fbe0ff */
[----:B------:R-:W-:Y:S01]  /*1b380*/  IMAD.IADD R69, R51, 0x1, R49 ;  /* 0x0000000133457824 */ /* 0x000fe200078e0231 */
[----:B------:R-:W-:Y:S01]  /*1b390*/  IADD3 R105, P1, PT, R105, R68, RZ ;  /* 0x0000004469697210 */ /* 0x000fe20007f3e0ff */
[----:B------:R-:W-:Y:S02]  /*1b3a0*/  IMAD.IADD R63, R54, 0x1, R45 ;  /* 0x00000001363f7824 */ /* 0x000fe400078e022d */
[----:B------:R-:W-:-:S02]  /*1b3b0*/  IMAD R103, R48, R40, RZ ;  /* 0x0000002830677224 */ /* 0x000fc400078e02ff */
[----:B------:R-:W-:Y:S02]  /*1b3c0*/  IMAD.MOV.U32 R49, RZ, RZ, RZ ;  /* 0x000000ffff317224 */ /* 0x000fe400078e00ff */
[----:B------:R-:W-:-:S04]  /*1b3d0*/  IMAD.WIDE.U32 R60, R93, R88, R60 ;  /* 0x000000585d3c7225 */ /* 0x000fc800078e003c */
[----:B------:R-:W-:-:S04]  /*1b3e0*/  IMAD.WIDE.U32 R58, R77, R66, R58 ;  /* 0x000000424d3a7225 */ /* 0x000fc800078e003a */
[----:B------:R-:W-:Y:S01]  /*1b3f0*/  IMAD.X R45, RZ, RZ, RZ, P2 ;  /* 0x000000ffff2d7224 */ /* 0x000fe200010e06ff */
[----:B------:R-:W-:Y:S01]  /*1b400*/  IADD3 R59, PT, PT, R64, R59, RZ ;  /* 0x0000003b403b7210 */ /* 0x000fe20007ffe0ff */
[----:B------:R-:W-:Y:S02]  /*1b410*/  IMAD.X R43, RZ, RZ, RZ, P6 ;  /* 0x000000ffff2b7224 */ /* 0x000fe400030e06ff */
[----:B------:R-:W-:Y:S01]  /*1b420*/  IMAD.HI.U32 R107, R103, R82, R48 ;  /* 0x00000052676b7227 */ /* 0x000fe200078e0030 */
[----:B------:R-:W-:Y:S02]  /*1b430*/  IADD3 R48, P3, PT, R63, R60, RZ ;  /* 0x0000003c3f307210 */ /* 0x000fe40007f7e0ff */
[----:B------:R-:W-:Y:S01]  /*1b440*/  IADD3 R68, P2, PT, R45, R58, RZ ;  /* 0x0000003a2d447210 */ /* 0x000fe20007f5e0ff */
[----:B------:R-:W-:Y:S01]  /*1b450*/  IMAD.WIDE.U32 R42, R128, R57, R42 ;  /* 0x00000039802a7225 */ /* 0x000fe200078e002a */
[----:B------:R-:W-:-:S03]  /*1b460*/  IADD3.X R49, PT, PT, RZ, RZ, RZ, P1, !PT ;  /* 0x000000ffff317210 */ /* 0x000fc60000ffe4ff */
        /* <DEDUP_REMOVED lines=16> */
[----:B------:R-:W-:-:S03]  /*1b570*/  IADD3 R45, PT, PT, R53, R45, RZ ;  /* 0x0000002d352d7210 */ /* 0x000fc60007ffe0ff */
[----:B------:R-:W-:Y:S01]  /*1b580*/  IMAD.X R61, RZ, RZ, RZ, P3 ;  /* 0x000000ffff3d7224 */ /* 0x000fe200018e06ff */
[----:B------:R-:W-:Y:S01]  /*1b590*/  IADD3 R49, PT, PT, R55, R49, RZ ;  /* 0x0000003137317210 */ /* 0x000fe20007ffe0ff */
[----:B------:R-:W-:Y:S01]  /*1b5a0*/  IMAD.X R69, RZ, RZ, RZ, P2 ;  /* 0x000000ffff457224 */ /* 0x000fe200010e06ff */
[----:B------:R-:W-:Y:S01]  /*1b5b0*/  IADD3 R48, P4, PT, R45, R48, RZ ;  /* 0x000000302d307210 */ /* 0x000fe20007f9e0ff */
[----:B------:R-:W-:-:S03]  /*1b5c0*/  IMAD.WIDE.U32 R58, R93, R89, R58 ;  /* 0x000000595d3a7225 */ /* 0x000fc600078e003a */
[----:B------:R-:W-:Y:S01]  /*1b5d0*/  IADD3 R62, P5, PT, R69, R42, RZ ;  /* 0x0000002a453e7210 */ /* 0x000fe20007fbe0ff */
[----:B------:R-:W-:Y:S01]  /*1b5e0*/  IMAD.WIDE.U32 R60, R128, R41, R60 ;  /* 0x00000029803c7225 */ /* 0x000fe200078e003c */
[----:B------:R-:W-:-:S03]  /*1b5f0*/  IADD3 R42, P6, PT, R49, R58, RZ ;  /* 0x0000003a312a7210 */ /* 0x000fc60007fde0ff */
[----:B------:R-:W-:Y:S01]  /*1b600*/  IMAD.IADD R69, R39, 0x1, R43 ;  /* 0x0000000127457824 */ /* 0x000fe200078e022b */
[----:B------:R-:W-:Y:S01]  /*1b610*/  IADD3.X R43, PT, PT, RZ, RZ, RZ, P1, !PT ;  /* 0x000000ffff2b7210 */ /* 0x000fe20000ffe4ff */
[----:B------:R-:W-:Y:S02]  /*1b620*/  IMAD.IADD R49, R35, 0x1, R61 ;  /* 0x0000000123317824 */ /* 0x000fe400078e023d */
[----:B------:R-:W-:Y:S01]  /*1b630*/  IMAD.X R45, RZ, RZ, RZ, P0 ;  /* 0x000000ffff2d7224 */ /* 0x000fe200000e06ff */
[----:B------:R-:W-:Y:S01]  /*1b640*/  IADD3 R61, P3, PT, R43, R62, RZ ;  /* 0x0000003e2b3d7210 */ /* 0x000fe20007f7e0ff */
[----:B------:R-:W-:Y:S01]  /*1b650*/  IMAD.IADD R68, R34, 0x1, R59 ;  /* 0x0000000122447824 */ /* 0x000fe200078e023b */
[----:B------:R-:W-:Y:S01]  /*1b660*/  IADD3 R62, P0, PT, R63, R49, RZ ;  /* 0x000000313f3e7210 */ /* 0x000fe20007f1e0ff */
[----:B------:R-:W-:Y:S01]  /*1b670*/  IMAD.X R49, RZ, RZ, RZ, P4 ;  /* 0x000000ffff317224 */ /* 0x000fe200020e06ff */
[----:B------:R-:W-:Y:S01]  /*1b680*/  IADD3 R58, P2, PT, R69, R60, RZ ;  /* 0x0000003c453a7210 */ /* 0x000fe20007f5e0ff */
[----:B------:R-:W-:Y:S01]  /*1b690*/  IMAD.WIDE.U32 R44, R91, R84, R44 ;  /* 0x000000545b2c7225 */ /* 0x000fe200078e002c */
[----:B------:R-:W-:-:S02]  /*1b6a0*/  IADD3 R59, PT, PT, R50, R107, RZ ;  /* 0x0000006b323b7210 */ /* 0x000fc40007ffe0ff */
[----:B------:R-:W-:Y:S01]  /*1b6b0*/  IADD3 R68, P1, PT, R68, R105, RZ ;  /* 0x0000006944447210 */ /* 0x000fe20007f3e0ff */
[----:B------:R-:W-:Y:S01]  /*1b6c0*/  IMAD.X R43, RZ, RZ, RZ, P6 ;  /* 0x000000ffff2b7224 */ /* 0x000fe200030e06ff */
[----:B------:R-:W-:Y:S01]  /*1b6d0*/  IADD3 R44, P4, PT, R59, R44, RZ ;  /* 0x0000002c3b2c7210 */ /* 0x000fe20007f9e0ff */
[----:B------:R-:W-:Y:S01]  /*1b6e0*/  IMAD.WIDE.U32 R48, R95, R86, R48 ;  /* 0x000000565f307225 */ /* 0x000fe200078e0030 */
[----:B------:R-:W-:-:S03]  /*1b6f0*/  IADD3.X R60, PT, PT, RZ, RZ, RZ, P1, !PT ;  /* 0x000000ffff3c7210 */ /* 0x000fc60000ffe4ff */
[----:B------:R-:W-:Y:S01]  /*1b700*/  IMAD.IADD R45, R52, 0x1, R45 ;  /* 0x00000001342d7824 */ /* 0x000fe200078e022d */
[----:B------:R-:W-:Y:S01]  /*1b710*/  IADD3 R49, PT, PT, R54, R49, RZ ;  /* 0x0000003136317210 */ /* 0x000fe20007ffe0ff */
        /* <DEDUP_REMOVED lines=27> */
[----:B------:R-:W-:Y:S01]  /*1b8d0*/  IMAD R47, R44, R40, RZ ;  /* 0x000000282c2f7224 */ /* 0x000fe200078e02ff */
[----:B------:R-:W-:Y:S01]  /*1b8e0*/  IADD3 R69, PT, PT, R34, R59, RZ ;  /* 0x0000003b22457210 */ /* 0x000fe20007ffe0ff */
[----:B------:R-:W-:Y:S01]  /*1b8f0*/  IMAD.MOV.U32 R45, RZ, RZ, RZ ;  /* 0x000000ffff2d7224 */ /* 0x000fe200078e00ff */
[----:B------:R-:W-:Y:S01]  /*1b900*/  IADD3 R63, P5, PT, R63, R68, RZ ;  /* 0x000000443f3f7210 */ /* 0x000fe20007fbe0ff */
[----:B------:R-:W-:Y:S01]  /*1b910*/  IMAD.X R49, RZ, RZ, RZ, P4 ;  /* 0x000000ffff317224 */ /* 0x000fe200020e06ff */
[----:B------:R-:W-:Y:S01]  /*1b920*/  IADD3 R58, P4, PT, R43, R58, RZ ;  /* 0x0000003a2b3a7210 */ /* 0x000fe20007f9e0ff */
[----:B------:R-:W-:-:S03]  /*1b930*/  IMAD.HI.U32 R45, R47, R82, R44 ;  /* 0x000000522f2d7227 */ /* 0x000fc600078e002c */
        /* <DEDUP_REMOVED lines=18> */
[----:B------:R-:W-:Y:S01]  /*1ba60*/  IMAD.WIDE.U32 R44, R36, R128, R62 ;  /* 0x00000080242c7225 */ /* 0x000fe200078e003e */
[----:B------:R-:W-:-:S03]  /*1ba70*/  IADD3 R60, P1, PT, R60, R69, RZ ;  /* 0x000000453c3c7210 */ /* 0x000fc60007f3e0ff */
[----:B------:R-:W-:Y:S01]  /*1ba80*/  IMAD.X R49, RZ, RZ, RZ, P0 ;  /* 0x000000ffff317224 */ /* 0x000fe200000e06ff */
[----:B------:R-:W-:Y:S01]  /*1ba90*/  IADD3.X R61, PT, PT, RZ, RZ, RZ, P1, !PT ;  /* 0x000000ffff3d7210 */ /* 0x000fe20000ffe4ff */
[----:B------:R-:W-:Y:S01]  /*1baa0*/  IMAD.WIDE.U32 R58, R103, R85, R58 ;  /* 0x00000055673a7225 */ /* 0x000fe200078e003a */
[----:B------:R-:W-:Y:S02]  /*1bab0*/  IADD3 R68, P0, PT, R44, R93, RZ ;  /* 0x0000005d2c447210 */ /* 0x000fe40007f1e0ff */
[----:B------:R-:W-:Y:S01]  /*1bac0*/  IADD3.X R93, PT, PT, RZ, RZ, RZ, P3, !PT ;  /* 0x000000ffff5d7210 */ /* 0x000fe20001ffe4ff */
[----:B------:R-:W-:Y:S01]  /*1bad0*/  IMAD.WIDE.U32 R42, R47, R83, R42 ;  /* 0x000000532f2a7225 */ /* 0x000fe200078e002a */
[----:B------:R-:W-:-:S03]  /*1bae0*/  IADD3.X R44, PT, PT, RZ, RZ, RZ, P2, !PT ;  /* 0x000000ffff2c7210 */ /* 0x000fc600017fe4ff */
        /* <DEDUP_REMOVED lines=10> */
[----:B------:R-:W-:-:S04]  /*1bb90*/  IMAD.WIDE.U32 R68, R77, R41, R68 ;  /* 0x000000294d447225 */ /* 0x000fc800078e0044 */
[----:B------:R-:W-:Y:S01]  /*1bba0*/  IMAD.X R59, RZ, RZ, RZ, P6 ;  /* 0x000000ffff3b7224 */ /* 0x000fe200030e06ff */
[----:B------:R-:W-:Y:S01]  /*1bbb0*/  IADD3 R93, P2, PT, R93, R68, RZ ;  /* 0x000000445d5d7210 */ /* 0x000fe20007f5e0ff */
[----:B------:R-:W-:Y:S02]  /*1bbc0*/  IMAD.IADD R63, R34, 0x1, R61 ;  /* 0x00000001223f7824 */ /* 0x000fe400078e023d */
[----:B------:R-:W-:Y:S01]  /*1bbd0*/  IMAD.X R61, RZ, RZ, RZ, P0 ;  /* 0x000000ffff3d7224 */ /* 0x000fe200000e06ff */
[----:B------:R-:W-:Y:S01]  /*1bbe0*/  IADD3 R44, P0, PT, R44, R93, RZ ;  /* 0x0000005d2c2c7210 */ /* 0x000fe20007f1e0ff */
        /* <DEDUP_REMOVED lines=17> */
[----:B------:R-:W-:-:S04]  /*1bd00*/  IMAD.WIDE.U32 R48, R47, R85, R48 ;  /* 0x000000552f307225 */ /* 0x000fc800078e0030 */
[----:B------:R-:W-:Y:S01]  /*1bd10*/  IMAD.WIDE.U32 R62, R91, R89, R62 ;  /* 0x000000595b3e7225 */ /* 0x000fe200078e003e */
[----:B------:R-:W-:Y:S02]  /*1bd20*/  IADD3 R91, PT, PT, R35, R69, RZ ;  /* 0x00000045235b7210 */ /* 0x000fe40007ffe0ff */
[----:B------:R-:W-:Y:S01]  /*1bd30*/  IADD3 R69, P4, PT, R44, R105, RZ ;  /* 0x000000692c457210 */ /* 0x000fe20007f9e0ff */
[----:B------:R-:W-:Y:S01]  /*1bd40*/  IMAD.IADD R61, R55, 0x1, R61 ;  /* 0x00000001373d7824 */ /* 0x000fe200078e023d */
[----:B------:R-:W-:Y:S01]  /*1bd50*/  MOV R80, R48 ;  /* 0x0000003000507202 */ /* 0x000fe20000000f00 */
[----:B------:R-:W-:Y:S02]  /*1bd60*/  IMAD.IADD R95, R53, 0x1, R49 ;  /* 0x00000001355f7824 */ /* 0x000fe400078e0231 */
[----:B------:R-:W-:Y:S01]  /*1bd70*/  IMAD.IADD R63, R34, 0x1, R63 ;  /* 0x00000001223f7824 */ /* 0x000fe200078e023f */
[----:B------:R-:W-:Y:S01]  /*1bd80*/  IADD3 R44, P5, PT, R61, R62, RZ ;  /* 0x0000003e3d2c7210 */ /* 0x000fe20007fbe0ff */
[----:B------:R-:W-:Y:S01]  /*1bd90*/  IMAD.X R62, RZ, RZ, RZ, P3 ;  /* 0x000000ffff3e7224 */ /* 0x000fe200018e06ff */
[----:B------:R-:W-:Y:S01]  /*1bda0*/  IADD3 R60, P6, PT, R95, R60, RZ ;  /* 0x0000003c5f3c7210 */ /* 0x000fe20007fde0ff */
[----:B------:R-:W-:Y:S01]  /*1bdb0*/  IMAD.X R105, RZ, RZ, RZ, P1 ;  /* 0x000000ffff697224 */ /* 0x000fe200008e06ff */
[----:B------:R-:W-:-:S02]  /*1bdc0*/  IADD3 R68, P3, PT, R45, R91, RZ ;  /* 0x0000005b2d447210 */ /* 0x000fc40007f7e0ff */
[----:B------:R-:W-:Y:S01]  /*1bdd0*/  IADD3.X R45, PT, PT, RZ, RZ, RZ, P5, !PT ;  /* 0x000000ffff2d7210 */ /* 0x000fe20002ffe4ff */
[----:B------:R-:W-:Y:S01]  /*1bde0*/  IMAD.X R61, RZ, RZ, RZ, P6 ;  /* 0x000000ffff3d7224 */ /* 0x000fe200030e06ff */
[----:B------:R-:W-:Y:S01]  /*1bdf0*/  IADD3 R62, P5, PT, R62, R69, RZ ;  /* 0x000000453e3e7210 */ /* 0x000fe20007fbe0ff */
[----:B------:R-:W-:Y:S02]  /*1be00*/  IMAD.X R69, RZ, RZ, RZ, P3 ;  /* 0x000000ffff457224 */ /* 0x000fe400018e06ff */
        /* <DEDUP_REMOVED lines=9> */
[----:B------:R-:W-:Y:S01]  /*1bea0*/  IMAD.MOV.U32 R78, RZ, RZ, R60 ;  /* 0x000000ffff4e7224 */ /* 0x000fe200078e003c */
        /* <DEDUP_REMOVED lines=15> */
[----:B------:R-:W-:Y:S01]  /*1bfa0*/  IADD3 R62, P6, PT, R103, R90, RZ ;  /* 0x0000005a673e7210 */ /* 0x000fe20007fde0ff */
[----:B------:R-:W-:Y:S01]  /*1bfb0*/  IMAD.MOV.U32 R90, RZ, RZ, R58 ;  /* 0x000000ffff5a7224 */ /* 0x000fe200078e003a */
[----:B------:R-:W-:Y:S01]  /*1bfc0*/  IADD3 R105, P5, PT, R105, R68, RZ ;  /* 0x0000004469697210 */ /* 0x000fe20007fbe0ff */
[----:B------:R-:W-:Y:S02]  /*1bfd0*/  IMAD.X R68, RZ, RZ, RZ, P3 ;  /* 0x000000ffff447224 */ /* 0x000fe400018e06ff */
[----:B------:R-:W-:-:S03]  /*1bfe0*/  IMAD.X R63, RZ, RZ, RZ, P6 ;  /* 0x000000ffff3f7224 */ /* 0x000fc600030e06ff */
[----:B------:R-:W-:Y:S01]  /*1bff0*/  IADD3 R68, P3, PT, R68, R105, RZ ;  /* 0x0000006944447210 */ /* 0x000fe20007f7e0ff */
[----:B------:R-:W-:-:S04]  /*1c000*/  IMAD.WIDE.U32 R62, R47, R88, R62 ;  /* 0x000000582f3e7225 */ /* 0x000fc800078e003e */
[----:B------:R-:W-:Y:S01]  /*1c010*/  IMAD.X R105, RZ, RZ, RZ, P0 ;  /* 0x000000ffff697224 */ /* 0x000fe200000e06ff */
[----:B------:R-:W-:Y:S01]  /*1c020*/  IADD3 R91, P0, PT, R91, R68, RZ ;  /* 0x000000445b5b7210 */ /* 0x000fe20007f1e0ff */
[----:B------:R-:W-:Y:S01]  /*1c030*/  IMAD.X R68, RZ, RZ, RZ, P1 ;  /* 0x000000ffff447224 */ /* 0x000fe200008e06ff */
[----:B------:R-:W-:Y:S02]  /*1c040*/  IADD3 R92, PT, PT, R56, R63, RZ ;  /* 0x0000003f385c7210 */ /* 0x000fe40007ffe0ff */
[----:B------:R-:W-:Y:S02]  /*1c050*/  MOV R74, R62 ;  /* 0x0000003e004a7202 */ /* 0x000fe40000000f00 */
[----:B------:R-:W-:Y:S02]  /*1c060*/  IADD3 R70, PT, PT, R68, R69, R105 ;  /* 0x0000004544467210 */ /* 0x000fe40007ffe069 */
        /* <DEDUP_REMOVED lines=44> */
.L_x_436:
        /* <DEDUP_REMOVED lines=23> */
.L_x_437:
[----:B------:R-:W-:Y:S01]  /*1c4a0*/  SHF.L.U64.HI R42, R72, 0x1, R91 ;  /* 0x00000001482a7819 */ /* 0x000fe2000001025b */
[----:B------:R-:W-:Y:S01]  /*1c4b0*/  IMAD.SHL.U32 R61, R80, 0x2, RZ ;  /* 0x00000002503d7824 */ /* 0x000fe200078e00ff */
[----:B------:R-:W-:Y:S01]  /*1c4c0*/  SHF.L.U32 R44, R90, 0x1, RZ ;  /* 0x000000015a2c7819 */ /* 0x000fe200000006ff */
[----:B------:R-:W-:Y:S01]  /*1c4d0*/  IMAD.SHL.U32 R49, R74, 0x2, RZ ;  /* 0x000000024a317824 */ /* 0x000fe200078e00ff */
[----:B------:R-:W-:Y:S01]  /*1c4e0*/  SHF.R.U32.HI R43, RZ, 0x1f, R47 ;  /* 0x0000001fff2b7819 */ /* 0x000fe2000001162f */
[----:B------:R-:W-:Y:S01]  /*1c4f0*/  IMAD.SHL.U32 R58, R76, 0x2, RZ ;  /* 0x000000024c3a7824 */ /* 0x000fe200078e00ff */
[----:B------:R-:W-:Y:S01]  /*1c500*/  SHF.L.U64.HI R62, R90, 0x1, R107 ;  /* 0x000000015a3e7819 */ /* 0x000fe2000001026b */
[----:B------:R-:W-:Y:S01]  /*1c510*/  IMAD.SHL.U32 R47, R47, 0x2, RZ ;  /* 0x000000022f2f7824 */ /* 0x000fe200078e00ff */
[----:B------:R-:W-:Y:S02]  /*1c520*/  LOP3.LUT R42, R42, 0x1, RZ, 0xc0, !PT ;  /* 0x000000012a2a7812 */ /* 0x000fe400078ec0ff */
[----:B------:R-:W-:Y:S01]  /*1c530*/  LOP3.LUT R90, R43, 0xfffffffe, R44, 0xf8, !PT ;  /* 0xfffffffe2b5a7812 */ /* 0x000fe200078ef82c */
[----:B------:R-:W-:Y:S01]  /*1c540*/  IMAD.MOV.U32 R43, RZ, RZ, RZ ;  /* 0x000000ffff2b7224 */ /* 0x000fe200078e00ff */
[----:B------:R-:W-:-:S02]  /*1c550*/  SHF.L.U64.HI R60, R80, 0x1, R105 ;  /* 0x00000001503c7819 */ /* 0x000fc40000010269 */
[----:B------:R-:W-:Y:S01]  /*1c560*/  SHF.L.U64.HI R91, R76, 0x1, R103 ;  /* 0x000000014c5b7819 */ /* 0x000fe20000010267 */
[----:B------:R-:W-:Y:S01]  /*1c570*/  IMAD.WIDE.U32 R44, R70, 0x2, R42 ;  /* 0x00000002462c7825 */ /* 0x000fe200078e002a */
[----:B------:R-:W-:Y:S02]  /*1c580*/  SHF.L.U64.HI R93, R78, 0x1, R93 ;  /* 0x000000014e5d7819 */ /* 0x000fe4000001025d */
[----:B------:R-:W-:Y:S02]  /*1c590*/  SHF.L.U64.HI R70, R74, 0x1, R95 ;  /* 0x000000014a467819 */ /* 0x000fe4000001025f */
[C---:B------:R-:W-:Y:S02]  /*1c5a0*/  ISETP.GT.U32.AND P0, PT, R44.reuse, R89, PT ;  /* 0x000000592c00720c */ /* 0x040fe40003f04070 */
[----:B------:R-:W-:Y:S02]  /*1c5b0*/  ISETP.GT.U32.AND P1, PT, R44, -0x1, PT ;  /* 0xffffffff2c00780c */ /* 0x000fe40003f24070 */
[----:B------:R-:W-:-:S02]  /*1c5c0*/  LOP3.LUT R62, R62, 0x1, RZ, 0xc0, !PT ;  /* 0x000000013e3e7812 */ /* 0x000fc400078ec0ff */
[----:B------:R-:W-:Y:S02]  /*1c5d0*/  ISETP.GT.U32.OR.EX P0, PT, R45, RZ, P0, P1 ;  /* 0x000000ff2d00720c */ /* 0x000fe40000704510 */
[----:B------:R-:W-:Y:S02]  /*1c5e0*/  SHF.L.U32 R59, R78, 0x1, RZ ;  /* 0x000000014e3b7819 */ /* 0x000fe400000006ff */
[----:B------:R-:W-:Y:S02]  /*1c5f0*/  LOP3.LUT R60, R60, 0x1, RZ, 0xc0, !PT ;  /* 0x000000013c3c7812 */ /* 0x000fe400078ec0ff */
[----:B------:R-:W-:Y:S02]  /*1c600*/  LOP3.LUT R91, R91, 0x1, RZ, 0xc0, !PT ;  /* 0x000000015b5b7812 */ /* 0x000fe400078ec0ff */
[----:B------:R-:W-:Y:S02]  /*1c610*/  SHF.L.U32 R48, R72, 0x1, RZ ;  /* 0x0000000148307819 */ /* 0x000fe400000006ff */
[----:B------:R-:W-:-:S02]  /*1c620*/  LOP3.LUT R93, R93, 0x1, RZ, 0xc0, !PT ;  /* 0x000000015d5d7812 */ /* 0x000fc400078ec0ff */
[----:B------:R-:W-:Y:S02]  /*1c630*/  LOP3.LUT R70, R70, 0x1, RZ, 0xc0, !PT ;  /* 0x0000000146467812 */ /* 0x000fe400078ec0ff */
[----:B------:R-:W-:Y:S01]  /*1c640*/  LOP3.LUT R95, R62, 0xfffffffe, R61, 0xf8, !PT ;  /* 0xfffffffe3e5f7812 */ /* 0x000fe200078ef83d */
[----:B------:R-:W-:Y:S01]  /*1c650*/  IMAD.MOV.U32 R61, RZ, RZ, R44 ;  /* 0x000000ffff3d7224 */ /* 0x000fe200078e002c */
[----:B------:R-:W-:Y:S01]  /*1c660*/  LOP3.LUT R74, R60, 0xfffffffe, R59, 0xf8, !PT ;  /* 0xfffffffe3c4a7812 */ /* 0x000fe200078ef83b */
[----:B------:R-:W-:Y:S01]  /*1c670*/  IMAD.MOV.U32 R59, RZ, RZ, R90 ;  /* 0x000000ffff3b7224 */ /* 0x000fe200078e005a */
[----:B------:R-:W-:Y:S02]  /*1c680*/  LOP3.LUT R69, R91, 0xfffffffe, R49, 0xf8, !PT ;  /* 0xfffffffe5b457812 */ /* 0x000fe400078ef831 */
[----:B------:R-:W-:Y:S02]  /*1c690*/  LOP3.LUT R72, R93, 0xfffffffe, R58, 0xf8, !PT ;  /* 0xfffffffe5d487812 */ /* 0x000fe400078ef83a */
[----:B------:R-:W-:-:S02]  /*1c6a0*/  LOP3.LUT R63, R70, 0xfffffffe, R48, 0xf8, !PT ;  /* 0xfffffffe463f7812 */ /* 0x000fc400078ef830 */
[----:B------:R-:W-:Y:S01]  /*1c6b0*/  MOV R49, R95 ;  /* 0x0000005f00317202 */ /* 0x000fe20000000f00 */
[----:B------:R-:W-:Y:S06]  /*1c6c0*/  @P0 BRA `(.L_x_438) ;  /* 0x0000000000740947 */ /* 0x000fec0003800000 */
[----:B------:R-:W-:Y:S01]  /*1c6d0*/  ISETP.GE.U32.AND P0, PT, R44, R89, PT ;  /* 0x000000592c00720c */ /* 0x000fe20003f06070 */
[----:B------:R-:W-:Y:S01]  /*1c6e0*/  IMAD.MOV.U32 R68, RZ, RZ, R45 ;  /* 0x000000ffff447224 */ /* 0x000fe200078e002d */
[----:B------:R-:W-:Y:S01]  /*1c6f0*/  MOV R58, R60 ;  /* 0x0000003c003a7202 */ /* 0x000fe20000000f00 */
[----:B------:R-:W-:Y:S02]  /*1c700*/  IMAD.MOV.U32 R45, RZ, RZ, R93 ;  /* 0x000000ffff2d7224 */ /* 0x000fe400078e005d */
        /* <DEDUP_REMOVED lines=25> */
.L_x_438:
        /* <DEDUP_REMOVED lines=24> */
.L_x_439:
[----:B------:R-:W-:Y:S01]  /*1ca20*/  SHF.L.U64.HI R62, R59, 0x1, R62 ;  /* 0x000000013b3e7819 */ /* 0x000fe2000001023e */
[----:B------:R-:W-:Y:S01]  /*1ca30*/  IMAD.SHL.U32 R43, R61, 0x2, RZ ;  /* 0x000000023d2b7824 */ /* 0x000fe200078e00ff */
[----:B------:R-:W-:Y:S01]  /*1ca40*/  SHF.L.U64.HI R48, R63, 0x1, R48 ;  /* 0x000000013f307819 */ /* 0x000fe20000010230 */
[----:B------:R-:W-:Y:S01]  /*1ca50*/  IMAD.SHL.U32 R59, R59, 0x2, RZ ;  /* 0x000000023b3b7824 */ /* 0x000fe200078e00ff */
[C---:B------:R-:W-:Y:S02]  /*1ca60*/  SHF.L.U64.HI R58, R49.reuse, 0x1, R58 ;  /* 0x00000001313a7819 */ /* 0x040fe4000001023a */
[----:B------:R-:W-:Y:S02]  /*1ca70*/  SHF.L.U32 R49, R49, 0x1, RZ ;  /* 0x0000000131317819 */ /* 0x000fe400000006ff */
[----:B------:R-:W-:Y:S02]  /*1ca80*/  LOP3.LUT R62, R62, 0x1, RZ, 0xc0, !PT ;  /* 0x000000013e3e7812 */ /* 0x000fe400078ec0ff */
[----:B------:R-:W-:-:S02]  /*1ca90*/  LOP3.LUT R48, R48, 0x1, RZ, 0xc0, !PT ;  /* 0x0000000130307812 */ /* 0x000fc400078ec0ff */
[----:B------:R-:W-:Y:S02]  /*1caa0*/  SHF.R.U32.HI R42, RZ, 0x1f, R47 ;  /* 0x0000001fff2a7819 */ /* 0x000fe4000001162f */
[----:B------:R-:W-:Y:S02]  /*1cab0*/  LOP3.LUT R111, R62, 0xfffffffe, R49, 0xf8, !PT ;  /* 0xfffffffe3e6f7812 */ /* 0x000fe400078ef831 */
[----:B------:R-:W-:Y:S02]  /*1cac0*/  SHF.L.U64.HI R44, R61, 0x1, R68 ;  /* 0x000000013d2c7819 */ /* 0x000fe40000010244 */
[----:B------:R-:W-:Y:S01]  /*1cad0*/  LOP3.LUT R62, R48, 0xfffffffe, R43, 0xf8, !PT ;  /* 0xfffffffe303e7812 */ /* 0x000fe200078ef82b */
[----:B------:R-:W-:Y:S01]  /*1cae0*/  IMAD.SHL.U32 R43, R63, 0x2, RZ ;  /* 0x000000023f2b7824 */ /* 0x000fe200078e00ff */
[----:B------:R-:W-:Y:S02]  /*1caf0*/  LOP3.LUT R94, R42, 0xfffffffe, R59, 0xf8, !PT ;  /* 0xfffffffe2a5e7812 */ /* 0x000fe400078ef83b */
[----:B------:R-:W-:-:S02]  /*1cb00*/  LOP3.LUT R42, R44, 0x1, RZ, 0xc0, !PT ;  /* 0x000000012c2a7812 */ /* 0x000fc400078ec0ff */
[C---:B------:R-:W-:Y:S02]  /*1cb10*/  ISETP.GT.U32.AND P0, PT, R62.reuse, R89, PT ;  /* 0x000000593e00720c */ /* 0x040fe40003f04070 */
[----:B------:R-:W-:Y:S02]  /*1cb20*/  ISETP.GT.U32.AND P1, PT, R62, -0x1, PT ;  /* 0xffffffff3e00780c */ /* 0x000fe40003f24070 */
[C---:B------:R-:W-:Y:S01]  /*1cb30*/  SHF.L.U64.HI R60, R74.reuse, 0x1, R45 ;  /* 0x000000014a3c7819 */ /* 0x040fe2000001022d */
[----:B------:R-:W-:Y:S01]  /*1cb40*/  IMAD.SHL.U32 R45, R74, 0x2, RZ ;  /* 0x000000024a2d7824 */ /* 0x000fe200078e00ff */
[----:B------:R-:W-:Y:S02]  /*1cb50*/  ISETP.GT.U32.OR.EX P0, PT, R42, RZ, P0, P1 ;  /* 0x000000ff2a00720c */ /* 0x000fe40000704510 */
[----:B------:R-:W-:Y:S02]  /*1cb60*/  LOP3.LUT R58, R58, 0x1, RZ, 0xc0, !PT ;  /* 0x000000013a3a7812 */ /* 0x000fe400078ec0ff */
[----:B------:R-:W-:-:S02]  /*1cb70*/  SHF.L.U64.HI R48, R69, 0x1, R70 ;  /* 0x0000000145307819 */ /* 0x000fc40000010246 */
[----:B------:R-:W-:Y:S01]  /*1cb80*/  LOP3.LUT R90, R58, 0xfffffffe, R45, 0xf8, !PT ;  /* 0xfffffffe3a5a7812 */ /* 0x000fe200078ef82d */
[----:B------:R-:W-:Y:S01]  /*1cb90*/  IMAD.SHL.U32 R45, R69, 0x2, RZ ;  /* 0x00000002452d7824 */ /* 0x000fe200078e00ff */
[----:B------:R-:W-:Y:S02]  /*1cba0*/  LOP3.LUT R48, R48, 0x1, RZ, 0xc0, !PT ;  /* 0x0000000130307812 */ /* 0x000fe400078ec0ff */
[----:B------:R-:W-:Y:S02]  /*1cbb0*/  SHF.L.U64.HI R58, R72, 0x1, R91 ;  /* 0x00000001483a7819 */ /* 0x000fe4000001025b */
[----:B------:R-:W-:Y:S01]  /*1cbc0*/  LOP3.LUT R43, R48, 0xfffffffe, R43, 0xf8, !PT ;  /* 0xfffffffe302b7812 */ /* 0x000fe200078ef82b */
[----:B------:R-:W-:Y:S01]  /*1cbd0*/  IMAD.MOV.U32 R48, RZ, RZ, R62 ;  /* 0x000000ffff307224 */ /* 0x000fe200078e003e */
[----:B------:R-:W-:Y:S02]  /*1cbe0*/  SHF.L.U32 R49, R72, 0x1, RZ ;  /* 0x0000000148317819 */ /* 0x000fe400000006ff */
[----:B------:R-:W-:-:S02]  /*1cbf0*/  LOP3.LUT R60, R60, 0x1, RZ, 0xc0, !PT ;  /* 0x000000013c3c7812 */ /* 0x000fc400078ec0ff */
[----:B------:R-:W-:Y:S02]  /*1cc00*/  LOP3.LUT R58, R58, 0x1, RZ, 0xc0, !PT ;  /* 0x000000013a3a7812 */ /* 0x000fe400078ec0ff */
[----:B------:R-:W-:Y:S01]  /*1cc10*/  SHF.L.U32 R95, R47, 0x1, RZ ;  /* 0x000000012f5f7819 */ /* 0x000fe200000006ff */
[----:B------:R-:W-:Y:S01]  /*1cc20*/  IMAD.MOV.U32 R47, RZ, RZ, R43 ;  /* 0x000000ffff2f7224 */ /* 0x000fe200078e002b */
        /* <DEDUP_REMOVED lines=28> */
.L_x_440:
        /* <DEDUP_REMOVED lines=23> */
.L_x_441:
        /* <DEDUP_REMOVED lines=301> */
[----:B------:R-:W-:Y:S02]  /*1e230*/  IMAD.X R45, RZ, RZ, RZ, P2 ;  /* 0x000000ffff2d7224 */ /* 0x000fe400010e06ff */
[----:B------:R-:W-:Y:S02]  /*1e240*/  IMAD.IADD R59, R56, 0x1, R59 ;  /* 0x00000001383b7824 */ /* 0x000fe400078e023b */
[----:B------:R-:W-:-:S03]  /*1e250*/  IMAD.WIDE.U32 R62, R36, R71, R62 ;  /* 0x00000047243e7225 */ /* 0x000fc600078e003e */
[----:B------:R-:W-:Y:S01]  /*1e260*/  IADD3 R42, P4, PT, R59, R46, RZ ;  /* 0x0000002e3b2a7210 */ /* 0x000fe20007f9e0ff */
[----:B------:R-:W-:Y:S01]  /*1e270*/  IMAD.X R61, RZ, RZ, RZ, P3 ;  /* 0x000000ffff3d7224 */ /* 0x000fe200018e06ff */
[----:B------:R-:W-:Y:S01]  /*1e280*/  IADD3 R109, PT, PT, R39, R63, RZ ;  /* 0x0000003f276d7210 */ /* 0x000fe20007ffe0ff */
[----:B------:R-:W-:Y:S01]  /*1e290*/  IMAD.IADD R37, R50, 0x1, R113 ;  /* 0x0000000132257824 */ /* 0x000fe200078e0271 */
[----:B------:R-:W-:Y:S01]  /*1e2a0*/  IADD3.X R59, PT, PT, RZ, RZ, RZ, P6, !PT ;  /* 0x000000ffff3b7210 */ /* 0x000fe200037fe4ff */
[----:B------:R-:W-:Y:S01]  /*1e2b0*/  IMAD.WIDE.U32 R44, R107, R84, R44 ;  /* 0x000000546b2c7225 */ /* 0x000fe200078e002c */
[----:B------:R-:W-:-:S03]  /*1e2c0*/  IADD3 R62, P5, PT, R43, R62, RZ ;  /* 0x0000003e2b3e7210 */ /* 0x000fc60007fbe0ff */
        /* <DEDUP_REMOVED lines=35> */
[----:B------:R-:W-:Y:S02]  /*1e500*/  IMAD.IADD R59, R54, 0x1, R59 ;  /* 0x00000001363b7824 */ /* 0x000fe400078e023b */
[----:B------:R-:W-:Y:S02]  /*1e510*/  IMAD R37, R44, R40, RZ ;  /* 0x000000282c257224 */ /* 0x000fe400078e02ff */
[----:B------:R-:W-:Y:S01]  /*1e520*/  IMAD.MOV.U32 R45, RZ, RZ, RZ ;  /* 0x000000ffff2d7224 */ /* 0x000fe200078e00ff */
[----:B------:R-:W-:Y:S01]  /*1e530*/  IADD3 R42, P4, PT, R59, R42, RZ ;  /* 0x0000002a3b2a7210 */ /* 0x000fe20007f9e0ff */
[----:B------:R-:W-:Y:S01]  /*1e540*/  IMAD.IADD R69, R64, 0x1, R69 ;  /* 0x0000000140457824 */ /* 0x000fe200078e0245 */
[----:B------:R-:W-:Y:S01]  /*1e550*/  IADD3.X R59, PT, PT, RZ, RZ, RZ, P3, !PT ;  /* 0x000000ffff3b7210 */ /* 0x000fe20001ffe4ff */
        /* <DEDUP_REMOVED lines=14> */
[----:B------:R-:W-:Y:S01]  /*1e640*/  IMAD.X R45, RZ, RZ, RZ, P1 ;  /* 0x000000ffff2d7224 */ /* 0x000fe200008e06ff */
[----:B------:R-:W-:Y:S01]  /*1e650*/  IADD3 R58, P3, PT, R93, R58, RZ ;  /* 0x0000003a5d3a7210 */ /* 0x000fe20007f7e0ff */
[----:B------:R-:W-:Y:S02]  /*1e660*/  IMAD.X R61, RZ, RZ, RZ, P6 ;  /* 0x000000ffff3d7224 */ /* 0x000fe400030e06ff */
[----:B------:R-:W-:Y:S02]  /*1e670*/  IMAD.IADD R97, R38, 0x1, R63 ;  /* 0x0000000126617824 */ /* 0x000fe400078e023f */
[----:B------:R-:W-:-:S04]  /*1e680*/  IMAD.WIDE.U32 R42, R49, R87, R42 ;  /* 0x00000057312a7225 */ /* 0x000fc800078e002a */
[----:B------:R-:W-:Y:S02]  /*1e690*/  IMAD.IADD R59, R53, 0x1, R59 ;  /* 0x00000001353b7824 */ /* 0x000fe400078e023b */
[----:B------:R-:W-:Y:S01]  /*1e6a0*/  IMAD.WIDE.U32 R44, R36, R71, R44 ;  /* 0x00000047242c7225 */ /* 0x000fe200078e002c */
[----:B------:R-:W-:Y:S02]  /*1e6b0*/  IADD3.X R71, PT, PT, RZ, RZ, RZ, P2, !PT ;  /* 0x000000ffff477210 */ /* 0x000fe400017fe4ff */
[----:B------:R-:W-:Y:S01]  /*1e6c0*/  IADD3 R42, P4, PT, R59, R42, RZ ;  /* 0x0000002a3b2a7210 */ /* 0x000fe20007f9e0ff */
[----:B------:R-:W-:Y:S01]  /*1e6d0*/  IMAD.X R63, RZ, RZ, RZ, P5 ;  /* 0x000000ffff3f7224 */ /* 0x000fe200028e06ff */
[----:B------:R-:W-:Y:S01]  /*1e6e0*/  IADD3 R39, PT, PT, R39, R45, RZ ;  /* 0x0000002d27277210 */ /* 0x000fe20007ffe0ff */
[----:B------:R-:W-:Y:S01]  /*1e6f0*/  IMAD.WIDE.U32 R60, R91, R89, R60 ;  /* 0x000000595b3c7225 */ /* 0x000fe200078e003c */
[----:B------:R-:W-:Y:S02]  /*1e700*/  IADD3.X R59, PT, PT, RZ, RZ, RZ, P3, !PT ;  /* 0x000000ffff3b7210 */ /* 0x000fe40001ffe4ff */
[----:B------:R-:W-:Y:S01]  /*1e710*/  IADD3 R45, P5, PT, R71, R44, RZ ;  /* 0x0000002c472d7210 */ /* 0x000fe20007fbe0ff */
[----:B------:R-:W-:-:S02]  /*1e720*/  IMAD.IADD R43, R55, 0x1, R43 ;  /* 0x00000001372b7824 */ /* 0x000fc400078e022b */
[----:B------:R-:W-:-:S03]  /*1e730*/  IMAD.WIDE.U32 R62, R41, R41, R62 ;  /* 0x00000029293e7225 */ /* 0x000fc600078e003e */
        /* <DEDUP_REMOVED lines=15> */
[----:B------:R-:W-:Y:S01]  /*1e830*/  IMAD.WIDE.U32 R44, R49, R88, R44 ;  /* 0x00000058312c7225 */ /* 0x000fe200078e002c */
[----:B------:R-:W-:Y:S02]  /*1e840*/  IADD3 R42, P1, PT, R59, R42, RZ ;  /* 0x0000002a3b2a7210 */ /* 0x000fe40007f3e0ff */
[----:B------:R-:W-:Y:S01]  /*1e850*/  IADD3 R71, P4, PT, R71, R46, RZ ;  /* 0x0000002e47477210 */ /* 0x000fe20007f9e0ff */
[----:B------:R-:W-:-:S02]  /*1e860*/  IMAD.IADD R43, R54, 0x1, R43 ;  /* 0x00000001362b7824 */ /* 0x000fc400078e022b */
[----:B------:R-:W-:Y:S01]  /*1e870*/  IMAD.WIDE.U32 R60, R36, R57, R60 ;  /* 0x00000039243c7225 */ /* 0x000fe200078e003c */
[----:B------:R-:W-:Y:S02]  /*1e880*/  IADD3.X R57, PT, PT, RZ, RZ, RZ, P5, !PT ;  /* 0x000000ffff397210 */ /* 0x000fe40002ffe4ff */
        /* <DEDUP_REMOVED lines=12> */
[----:B------:R-:W-:Y:S01]  /*1e950*/  IMAD.IADD R62, R35, 0x1, R63 ;  /* 0x00000001233e7824 */ /* 0x000fe200078e023f */
[----:B------:R-:W-:Y:S01]  /*1e960*/  IADD3 R69, P4, PT, R69, R32, RZ ;  /* 0x0000002045457210 */ /* 0x000fe20007f9e0ff */
[----:B------:R-:W-:Y:S02]  /*1e970*/  IMAD.X R45, RZ, RZ, RZ, P5 ;  /* 0x000000ffff2d7224 */ /* 0x000fe400028e06ff */
[----:B------:R-:W-:Y:S01]  /*1e980*/  IMAD.WIDE.U32 R42, R101, R85, R42 ;  /* 0x00000055652a7225 */ /* 0x000fe200078e002a */
[----:B------:R-:W-:-:S03]  /*1e990*/  IADD3 R62, P2, PT, R62, R97, RZ ;  /* 0x000000613e3e7210 */ /* 0x000fc60007f5e0ff */
[----:B------:R-:W-:Y:S01]  /*1e9a0*/  IMAD.IADD R57, R51, 0x1, R59 ;  /* 0x0000000133397824 */ /* 0x000fe200078e023b */
[----:B------:R-:W-:Y:S01]  /*1e9b0*/  MOV R59, RZ ;  /* 0x000000ff003b7202 */ /* 0x000fe20000000f00 */
[----:B------:R-:W-:-:S03]  /*1e9c0*/  IMAD.WIDE.U32 R44, R107, R87, R44 ;  /* 0x000000576b2c7225 */ /* 0x000fc600078e002c */
[----:B------:R-:W-:Y:S01]  /*1e9d0*/  IADD3 R42, P3, PT, R57, R42, RZ ;  /* 0x0000002a392a7210 */ /* 0x000fe20007f7e0ff */
[----:B------:R-:W-:Y:S02]  /*1e9e0*/  IMAD.IADD R43, R53, 0x1, R43 ;  /* 0x00000001352b7824 */ /* 0x000fe400078e022b */
[----:B------:R-:W-:Y:S02]  /*1e9f0*/  IMAD R57, R58, R40, RZ ;  /* 0x000000283a397224 */ /* 0x000fe400078e02ff */
[----:B------:R-:W-:Y:S01]  /*1ea00*/  IMAD.WIDE.U32 R38, R49, R89, R38 ;  /* 0x0000005931267225 */ /* 0x000fe200078e0026 */
[----:B------:R-:W-:Y:S02]  /*1ea10*/  IADD3 R44, P5, PT, R43, R44, RZ ;  /* 0x0000002c2b2c7210 */ /* 0x000fe40007fbe0ff */
[----:B------:R-:W-:Y:S01]  /*1ea20*/  IADD3.X R43, PT, PT, RZ, RZ, RZ, P3, !PT ;  /* 0x000000ffff2b7210 */ /* 0x000fe20001ffe4ff */
[----:B------:R-:W-:Y:S02]  /*1ea30*/  IMAD.IADD R45, R55, 0x1, R45 ;  /* 0x00000001372d7824 */ /* 0x000fe400078e022d */
[----:B------:R-:W-:-:S02]  /*1ea40*/  IMAD.X R63, RZ, RZ, RZ, P2 ;  /* 0x000000ffff3f7224 */ /* 0x000fc400010e06ff */
[----:B------:R-:W-:Y:S01]  /*1ea50*/  IMAD.HI.U32 R49, R57, R82, R58 ;  /* 0x0000005239317227 */ /* 0x000fe200078e003a */
[----:B------:R-:W-:-:S03]  /*1ea60*/  IADD3 R58, P3, PT, R45, R38, RZ ;  /* 0x000000262d3a7210 */ /* 0x000fc60007f7e0ff */
        /* <DEDUP_REMOVED lines=14> */
[----:B------:R-:W-:Y:S01]  /*1eb50*/  IMAD.IADD R45, R54, 0x1, R45 ;  /* 0x00000001362d7824 */ /* 0x000fe200078e022d */
[----:B------:R-:W-:Y:S01]  /*1eb60*/  IADD3.X R43, PT, PT, RZ, RZ, RZ, P3, !PT ;  /* 0x000000ffff2b7210 */ /* 0x000fe20001ffe4ff */
[----:B------:R-:W-:-:S02]  /*1eb70*/  IMAD.IADD R59, R56, 0x1, R59 ;  /* 0x00000001383b7824 */ /* 0x000fc400078e023b */
[----:B------:R-:W-:Y:S01]  /*1eb80*/  IMAD.X R61, RZ, RZ, RZ, P5 ;  /* 0x000000ffff3d7224 */ /* 0x000fe200028e06ff */
[----:B------:R-:W-:Y:S01]  /*1eb90*/  IADD3 R44, P6, PT, R45, R58, RZ ;  /* 0x0000003a2d2c7210 */ /* 0x000fe20007fde0ff */
[----:B------:R-:W-:Y:S01]  /*1eba0*/  IMAD.WIDE.U32 R42, R37, R85, R42 ;  /* 0x00000055252a7225 */ /* 0x000fe200078e002a */
[----:B------:R-:W-:Y:S02]  /*1ebb0*/  IADD3 R58, P3, PT, R59, R32, RZ ;  /* 0x000000203b3a7210 */ /* 0x000fe40007f7e0ff */
[----:B------:R-:W-:Y:S01]  /*1ebc0*/  IADD3.X R32, PT, PT, RZ, RZ, RZ, P2, !PT ;  /* 0x000000ffff207210 */ /* 0x000fe200017fe4ff */
        /* <DEDUP_REMOVED lines=30> */
[----:B------:R-:W-:Y:S01]  /*1edb0*/  IADD3 R62, PT, PT, R56, R59, RZ ;  /* 0x0000003b383e7210 */ /* 0x000fe20007ffe0ff */
[----:B------:R-:W-:Y:S02]  /*1edc0*/  IMAD.X R69, RZ, RZ, RZ, P4 ;  /* 0x000000ffff457224 */ /* 0x000fe400020e06ff */
[----:B------:R-:W-:Y:S01]  /*1edd0*/  IMAD.IADD R46, R35, 0x1, R63 ;  /* 0x00000001232e7824 */ /* 0x000fe200078e023f */
[----:B------:R-:W-:Y:S01]  /*1ede0*/  IADD3 R58, P6, PT, R45, R58, RZ ;  /* 0x0000003a2d3a7210 */ /* 0x000fe20007fde0ff */
[----:B------:R-:W-:Y:S01]  /*1edf0*/  IMAD.X R45, RZ, RZ, RZ, P5 ;  /* 0x000000ffff2d7224 */ /* 0x000fe200028e06ff */
[----:B------:R-:W-:Y:S01]  /*1ee00*/  IADD3 R62, P4, PT, R62, R49, RZ ;  /* 0x000000313e3e7210 */ /* 0x000fe20007f9e0ff */
[----:B------:R-:W-:Y:S01]  /*1ee10*/  IMAD.MOV.U32 R72, RZ, RZ, R42 ;  /* 0x000000ffff487224 */ /* 0x000fe200078e002a */
[----:B------:R-:W-:Y:S01]  /*1ee20*/  IADD3.X R59, PT, PT, RZ, RZ, RZ, P6, !PT ;  /* 0x000000ffff3b7210 */ /* 0x000fe200037fe4ff */
        /* <DEDUP_REMOVED lines=10> */
[----:B------:R-:W-:Y:S01]  /*1eed0*/  IMAD.IADD R69, R34, 0x1, R63 ;  /* 0x0000000122457824 */ /* 0x000fe200078e023f */
[----:B------:R-:W-:Y:S02]  /*1eee0*/  IADD3 R58, P4, PT, R59, R62, RZ ;  /* 0x0000003e3b3a7210 */ /* 0x000fe40007f9e0ff */
[----:B------:R-:W-:Y:S01]  /*1eef0*/  IADD3 R62, P2, PT, R39, R46, RZ ;  /* 0x0000002e273e7210 */ /* 0x000fe20007f5e0ff */
[----:B------:R-:W-:Y:S01]  /*1ef00*/  IMAD.X R39, RZ, RZ, RZ, P6 ;  /* 0x000000ffff277224 */ /* 0x000fe200030e06ff */
[----:B------:R-:W-:-:S02]  /*1ef10*/  IADD3.X R59, PT, PT, RZ, RZ, RZ, P4, !PT ;  /* 0x000000ffff3b7210 */ /* 0x000fc400027fe4ff */
[----:B------:R-:W-:Y:S01]  /*1ef20*/  IADD3 R32, P4, PT, R32, R35, RZ ;  /* 0x0000002320207210 */ /* 0x000fe20007f9e0ff */
[----:B------:R-:W-:Y:S01]  /*1ef30*/  IMAD.WIDE.U32 R38, R57, R86, R38 ;  /* 0x0000005639267225 */ /* 0x000fe200078e0026 */
[----:B------:R-:W-:-:S03]  /*1ef40*/  IADD3.X R35, PT, PT, RZ, RZ, RZ, P0, !PT ;  /* 0x000000ffff237210 */ /* 0x000fc600007fe4ff */
        /* <DEDUP_REMOVED lines=9> */
[----:B------:R-:W-:-:S03]  /*1efe0*/  IMAD.X R32, RZ, RZ, RZ, P5 ;  /* 0x000000ffff207224 */ /* 0x000fc600028e06ff */
[----:B------:R-:W-:Y:S01]  /*1eff0*/  IADD3 R36, P0, PT, R59, R62, RZ ;  /* 0x0000003e3b247210 */ /* 0x000fe20007f1e0ff */
[----:B------:R-:W-:Y:S01]  /*1f000*/  IMAD.X R59, RZ, RZ, RZ, P6 ;  /* 0x000000ffff3b7224 */ /* 0x000fe200030e06ff */
[----:B------:R-:W-:Y:S01]  /*1f010*/  IADD3.X R69, PT, PT, RZ, RZ, RZ, P1, !PT ;  /* 0x000000ffff457210 */ /* 0x000fe20000ffe4ff */
[----:B------:R-:W-:Y:S01]  /*1f020*/  HFMA2 R62, -RZ, RZ, 0, 0 ;  /* 0x00000000ff3e7431 */ /* 0x000fe200000001ff */
[----:B------:R-:W-:Y:S01]  /*1f030*/  IADD3 R35, P5, PT, R35, R36, RZ ;  /* 0x0000002423237210 */ /* 0x000fe20007fbe0ff */
        /* <DEDUP_REMOVED lines=8> */
[----:B------:R-:W-:-:S03]  /*1f0c0*/  IMAD.IADD R62, R63, 0x1, R62 ;  /* 0x000000013f3e7824 */ /* 0x000fc600078e023e */
[----:B------:R-:W-:Y:S01]  /*1f0d0*/  IADD3 R36, P6, PT, R93, R68, RZ ;  /* 0x000000445d247210 */ /* 0x000fe20007fde0ff */
[----:B------:R-:W-:Y:S01]  /*1f0e0*/  IMAD.IADD R68, R34, 0x1, R69 ;  /* 0x0000000122447824 */ /* 0x000fe200078e0245 */
[----:B------:R-:W-:Y:S01]  /*1f0f0*/  IADD3 R32, P4, PT, R32, R35, RZ ;  /* 0x0000002320207210 */ /* 0x000fe20007f9e0ff */
[----:B------:R-:W-:Y:S01]  /*1f100*/  IMAD.X R35, RZ, RZ, RZ, P2 ;  /* 0x000000ffff237224 */ /* 0x000fe200010e06ff */
[----:B------:R-:W-:Y:S01]  /*1f110*/  MOV R69, R38 ;  /* 0x0000002600457202 */ /* 0x000fe20000000f00 */
[----:B------:R-:W-:-:S03]  /*1f120*/  IMAD.X R37, RZ, RZ, RZ, P6 ;  /* 0x000000ffff257224 */ /* 0x000fc600030e06ff */
        /* <DEDUP_REMOVED lines=9> */
[----:B------:R-:W-:Y:S01]  /*1f1c0*/  IADD3 R62, P0, PT, R74, R63, RZ ;  /* 0x0000003f4a3e7210 */ /* 0x000fe20007f1e0ff */
[----:B------:R-:W-:-:S03]  /*1f1d0*/  IMAD.MOV.U32 R66, RZ, RZ, R36 ;  /* 0x000000ffff427224 */ /* 0x000fc600078e0024 */
[----:B------:R-:W-:Y:S01]  /*1f1e0*/  IADD3 R32, PT, PT, R35, R32, R46 ;  /* 0x0000002023207210 */ /* 0x000fe20007ffe02e */
[----:B------:R-:W-:Y:S01]  /*1f1f0*/  IMAD.X R63, RZ, RZ, RZ, P0 ;  /* 0x000000ffff3f7224 */ /* 0x000fe200000e06ff */
[----:B------:R-:W-:Y:S01]  /*1f200*/  IADD3.X R46, PT, PT, RZ, RZ, RZ, P4, !PT ;  /* 0x000000ffff2e7210 */ /* 0x000fe200027fe4ff */
[----:B------:R-:W-:Y:S02]  /*1f210*/  IMAD.X R35, RZ, RZ, RZ, P6 ;  /* 0x000000ffff237224 */ /* 0x000fe400030e06ff */
[----:B------:R-:W-:-:S03]  /*1f220*/  IMAD.WIDE.U32 R62, R57, R89, R62 ;  /* 0x00000059393e7225 */ /* 0x000fc600078e003e */
[----:B------:R-:W-:Y:S01]  /*1f230*/  IADD3 R32, PT, PT, R35, R32, R46 ;  /* 0x0000002023207210 */ /* 0x000fe20007ffe02e */
[----:B------:R-:W-:Y:S01]  /*1f240*/  IMAD.X R46, RZ, RZ, RZ, P2 ;  /* 0x000000ffff2e7224 */ /* 0x000fe200010e06ff */
[----:B------:R-:W-:Y:S02]  /*1f250*/  IADD3 R35, PT, PT, R34, R63, RZ ;  /* 0x0000003f22237210 */ /* 0x000fe40007ffe0ff */
[----:B------:R-:W-:Y:S02]  /*1f260*/  MOV R64, R62 ;  /* 0x0000003e00407202 */ /* 0x000fe40000000f00 */
[----:B------:R-:W-:Y:S01]  /*1f270*/  IADD3 R32, PT, PT, R35, R32, R46 ;  /* 0x0000002023207210 */ /* 0x000fe20007ffe02e */
[----:B------:R-:W-:-:S03]  /*1f280*/  IMAD.MOV.U32 R46, RZ, RZ, R44 ;  /* 0x000000ffff2e7224 */ /* 0x000fc600078e002c */
[----:B------:R-:W-:-:S13]  /*1f290*/  ISETP.GT.U32.AND P0, PT, R32, R89, PT ;  /* 0x000000592000720c */ /* 0x000fda0003f04070 */
[----:B------:R-:W-:Y:S05]  /*1f2a0*/  @P0 BRA `(.L_x_442) ;  /* 0x00000000007c0947 */ /* 0x000fea0003800000 */
[----:B------:R-:W-:Y:S01]  /*1f2b0*/  ISETP.GE.U32.AND P0, PT, R32, R89, PT ;  /* 0x000000592000720c */ /* 0x000fe20003f06070 */
[----:B------:R-:W-:Y:S02]  /*1f2c0*/  IMAD.MOV.U32 R91, RZ, RZ, R41 ;  /* 0x000000ffff5b7224 */ /* 0x000fe400078e0029 */
        /* <DEDUP_REMOVED lines=29> */
.L_x_442:
        /* <DEDUP_REMOVED lines=23> */
.L_x_443:
[----:B------:R-:W-:Y:S01]  /*1f610*/  SHF.L.U64.HI R36, R64, 0x1, R41 ;  /* 0x0000000140247819 */ /* 0x000fe20000010229 */
[----:B------:R-:W-:Y:S01]  /*1f620*/  IMAD.SHL.U32 R42, R68, 0x2, RZ ;  /* 0x00000002442a7824 */ /* 0x000fe200078e00ff */
[----:B------:R-:W-:Y:S01]  /*1f630*/  SHF.L.U32 R38, R72, 0x1, RZ ;  /* 0x0000000148267819 */ /* 0x000fe200000006ff */
[----:B------:R-:W-:Y:S01]  /*1f640*/  IMAD.SHL.U32 R41, R66, 0x2, RZ ;  /* 0x0000000242297824 */ /* 0x000fe200078e00ff */
        /* <DEDUP_REMOVED lines=9> */
[----:B------:R-:W-:Y:S01]  /*1f6e0*/  SHF.L.U64.HI R62, R68, 0x1, R49 ;  /* 0x00000001443e7819 */ /* 0x000fe20000010231 */
[----:B------:R-:W-:Y:S01]  /*1f6f0*/  IMAD.SHL.U32 R46, R46, 0x2, RZ ;  /* 0x000000022e2e7824 */ /* 0x000fe200078e00ff */
[C---:B------:R-:W-:Y:S02]  /*1f700*/  ISETP.GT.U32.AND P0, PT, R38.reuse, R89, PT ;  /* 0x000000592600720c */ /* 0x040fe40003f04070 */
[----:B------:R-:W-:Y:S02]  /*1f710*/  ISETP.GT.U32.AND P1, PT, R38, -0x1, PT ;  /* 0xffffffff2600780c */ /* 0x000fe40003f24070 */
[----:B------:R-:W-:-:S02]  /*1f720*/  LOP3.LUT R59, R59, 0x1, RZ, 0xc0, !PT ;  /* 0x000000013b3b7812 */ /* 0x000fc400078ec0ff */
[----:B------:R-:W-:Y:S02]  /*1f730*/  ISETP.GT.U32.OR.EX P0, PT, R39, RZ, P0, P1 ;  /* 0x000000ff2700720c */ /* 0x000fe40000704510 */
[----:B------:R-:W-:Y:S02]  /*1f740*/  LOP3.LUT R43, R43, 0x1, RZ, 0xc0, !PT ;  /* 0x000000012b2b7812 */ /* 0x000fe400078ec0ff */
[----:B------:R-:W-:Y:S02]  /*1f750*/  SHF.L.U32 R44, R69, 0x1, RZ ;  /* 0x00000001452c7819 */ /* 0x000fe400000006ff */
[----:B------:R-:W-:Y:S02]  /*1f760*/  SHF.L.U64.HI R57, R66, 0x1, R57 ;  /* 0x0000000142397819 */ /* 0x000fe40000010239 */
[----:B------:R-:W-:Y:S02]  /*1f770*/  LOP3.LUT R45, R45, 0x1, RZ, 0xc0, !PT ;  /* 0x000000012d2d7812 */ /* 0x000fe400078ec0ff */
[----:B------:R-:W-:-:S02]  /*1f780*/  SHF.L.U32 R32, R64, 0x1, RZ ;  /* 0x0000000140207819 */ /* 0x000fc400000006ff */
[----:B------:R-:W-:Y:S02]  /*1f790*/  LOP3.LUT R62, R62, 0x1, RZ, 0xc0, !PT ;  /* 0x000000013e3e7812 */ /* 0x000fe400078ec0ff */
[----:B------:R-:W-:Y:S01]  /*1f7a0*/  LOP3.LUT R63, R59, 0xfffffffe, R46, 0xf8, !PT ;  /* 0xfffffffe3b3f7812 */ /* 0x000fe200078ef82e */
[----:B------:R-:W-:Y:S01]  /*1f7b0*/  IMAD.MOV.U32 R46, RZ, RZ, R38 ;  /* 0x000000ffff2e7224 */ /* 0x000fe200078e0026 */
[----:B------:R-:W-:Y:S02]  /*1f7c0*/  LOP3.LUT R69, R43, 0xfffffffe, R42, 0xf8, !PT ;  /* 0xfffffffe2b457812 */ /* 0x000fe400078ef82a */
        /* <DEDUP_REMOVED lines=8> */
[----:B------:R-:W-:Y:S01]  /*1f850*/  ISETP.GE.U32.AND P0, PT, R38, R89, PT ;  /* 0x000000592600720c */ /* 0x000fe20003f06070 */
[----:B------:R-:W-:Y:S01]  /*1f860*/  IMAD.MOV.U32 R38, RZ, RZ, R57 ;  /* 0x000000ffff267224 */ /* 0x000fe200078e0039 */
[----:B------:R-:W-:Y:S01]  /*1f870*/  MOV R49, R39 ;  /* 0x0000002700317202 */ /* 0x000fe20000000f00 */
[----:B------:R-:W-:-:S10]  /*1f880*/  IMAD.MOV.U32 R39, RZ, RZ, R59 ;  /* 0x000000ffff277224 */ /* 0x000fd400078e003b */
        /* <DEDUP_REMOVED lines=24> */
.L_x_444:
        /* <DEDUP_REMOVED lines=24> */
.L_x_445:
[C---:B------:R-:W-:Y:S01]  /*1fb90*/  IMAD.SHL.U32 R37, R60.reuse, 0x2, RZ ;  /* 0x000000023c257824 */ /* 0x040fe200078e00ff */
[----:B------:R-:W-:Y:S02]  /*1fba0*/  SHF.R.U32.HI R32, RZ, 0x1f, R35 ;  /* 0x0000001fff207819 */ /* 0x000fe40000011623 */
[----:B------:R-:W-:Y:S02]  /*1fbb0*/  SHF.L.U64.HI R60, R60, 0x1, R39 ;  /* 0x000000013c3c7819 */ /* 0x000fe40000010227 */
[C---:B------:R-:W-:Y:S01]  /*1fbc0*/  SHF.L.U64.HI R39, R58.reuse, 0x1, R36 ;  /* 0x000000013a277819 */ /* 0x040fe20000010224 */
[----:B------:R-:W-:Y:S01]  /*1fbd0*/  IMAD.SHL.U32 R36, R58, 0x2, RZ ;  /* 0x000000023a247824 */ /* 0x000fe200078e00ff */
[----:B------:R-:W-:Y:S01]  /*1fbe0*/  LOP3.LUT R64, R32, 0xfffffffe, R37, 0xf8, !PT ;  /* 0xfffffffe20407812 */ /* 0x000fe200078ef825 */
[C---:B------:R-:W-:Y:S01]  /*1fbf0*/  IMAD.SHL.U32 R32, R46.reuse, 0x2, RZ ;  /* 0x000000022e207824 */ /* 0x040fe200078e00ff */
[----:B------:R-:W-:Y:S02]  /*1fc00*/  LOP3.LUT R39, R39, 0x1, RZ, 0xc0, !PT ;  /* 0x0000000127277812 */ /* 0x000fe400078ec0ff */
[C---:B------:R-:W-:Y:S01]  /*1fc10*/  SHF.L.U64.HI R59, R41.reuse, 0x1, R62 ;  /* 0x00000001293b7819 */ /* 0x040fe2000001023e */
[----:B------:R-:W-:Y:S01]  /*1fc20*/  IMAD.SHL.U32 R41, R41, 0x2, RZ ;  /* 0x0000000229297824 */ /* 0x000fe200078e00ff */
[----:B------:R-:W-:Y:S01]  /*1fc30*/  SHF.L.U64.HI R37, R46, 0x1, R49 ;  /* 0x000000012e257819 */ /* 0x000fe20000010231 */
[----:B------:R-:W-:Y:S01]  /*1fc40*/  IMAD.MOV.U32 R49, RZ, RZ, R64 ;  /* 0x000000ffff317224 */ /* 0x000fe200078e0040 */
[----:B------:R-:W-:-:S02]  /*1fc50*/  LOP3.LUT R62, R39, 0xfffffffe, R32, 0xf8, !PT ;  /* 0xfffffffe273e7812 */ /* 0x000fc400078ef820 */
[----:B------:R-:W-:Y:S02]  /*1fc60*/  LOP3.LUT R37, R37, 0x1, RZ, 0xc0, !PT ;  /* 0x0000000125257812 */ /* 0x000fe400078ec0ff */
[C---:B------:R-:W-:Y:S02]  /*1fc70*/  ISETP.GT.U32.AND P0, PT, R62.reuse, R89, PT ;  /* 0x000000593e00720c */ /* 0x040fe40003f04070 */
[----:B------:R-:W-:Y:S02]  /*1fc80*/  ISETP.GT.U32.AND P1, PT, R62, -0x1, PT ;  /* 0xffffffff3e00780c */ /* 0x000fe40003f24070 */
[----:B------:R-:W-:Y:S02]  /*1fc90*/  SHF.L.U64.HI R45, R44, 0x1, R45 ;  /* 0x000000012c2d7819 */ /* 0x000fe4000001022d */
[----:B------:R-:W-:Y:S02]  /*1fca0*/  ISETP.GT.U32.OR.EX P0, PT, R37, RZ, P0, P1 ;  /* 0x000000ff2500720c */ /* 0x000fe40000704510 */
[C---:B------:R-:W-:Y:S01]  /*1fcb0*/  SHF.L.U64.HI R43, R42.reuse, 0x1, R43 ;  /* 0x000000012a2b7819 */ /* 0x040fe2000001022b */
[----:B------:R-:W-:Y:S01]  /*1fcc0*/  IMAD.SHL.U32 R42, R42, 0x2, RZ ;  /* 0x000000022a2a7824 */ /* 0x000fe200078e00ff */
[----:B------:R-:W-:-:S02]  /*1fcd0*/  SHF.L.U32 R44, R44, 0x1, RZ ;  /* 0x000000012c2c7819 */ /* 0x000fc400000006ff */
[----:B------:R-:W-:Y:S02]  /*1fce0*/  SHF.L.U64.HI R57, R61, 0x1, R38 ;  /* 0x000000013d397819 */ /* 0x000fe40000010226 */
[----:B------:R-:W-:Y:S02]  /*1fcf0*/  LOP3.LUT R60, R60, 0x1, RZ, 0xc0, !PT ;  /* 0x000000013c3c7812 */ /* 0x000fe400078ec0ff */
[----:B------:R-:W-:Y:S02]  /*1fd00*/  LOP3.LUT R45, R45, 0x1, RZ, 0xc0, !PT ;  /* 0x000000012d2d7812 */ /* 0x000fe400078ec0ff */
[----:B------:R-:W-:Y:S02]  /*1fd10*/  SHF.L.U32 R38, R61, 0x1, RZ ;  /* 0x000000013d267819 */ /* 0x000fe400000006ff */
[----:B------:R-:W-:Y:S02]  /*1fd20*/  LOP3.LUT R59, R59, 0x1, RZ, 0xc0, !PT ;  /* 0x000000013b3b7812 */ /* 0x000fe400078ec0ff */
[----:B------:R-:W-:-:S02]  /*1fd30*/  LOP3.LUT R57, R57, 0x1, RZ, 0xc0, !PT ;  /* 0x0000000139397812 */ /* 0x000fc400078ec0ff */
[----:B------:R-:W-:Y:S02]  /*1fd40*/  LOP3.LUT R61, R60, 0xfffffffe, R44, 0xf8, !PT ;  /* 0xfffffffe3c3d7812 */ /* 0x000fe400078ef82c */
[----:B------:R-:W-:Y:S02]  /*1fd50*/  LOP3.LUT R43, R43, 0x1, RZ, 0xc0, !PT ;  /* 0x000000012b2b7812 */ /* 0x000fe400078ec0ff */
[----:B------:R-:W-:Y:S01]  /*1fd60*/  LOP3.LUT R32, R45, 0xfffffffe, R42, 0xf8, !PT ;  /* 0xfffffffe2d207812 */ /* 0x000fe200078ef82a */
[----:B------:R-:W-:Y:S01]  /*1fd70*/  IMAD.MOV.U32 R42, RZ, RZ, R61 ;  /* 0x000000ffff2a7224 */ /* 0x000fe200078e003d */
[----:B------:R-:W-:Y:S02]  /*1fd80*/  LOP3.LUT R46, R59, 0xfffffffe, R38, 0xf8, !PT ;  /* 0xfffffffe3b2e7812 */ /* 0x000fe400078ef826 */
[----:B------:R-:W-:Y:S01]  /*1fd90*/  LOP3.LUT R44, R57, 0xfffffffe, R36, 0xf8, !PT ;  /* 0xfffffffe392c7812 */ /* 0x000fe200078ef824 */
[----:B------:R-:W-:Y:S01]  /*1fda0*/  IMAD.MOV.U32 R36, RZ, RZ, R62 ;  /* 0x000000ffff247224 */ /* 0x000fe200078e003e */
[----:B------:R-:W-:-:S02]  /*1fdb0*/  SHF.L.U32 R35, R35, 0x1, RZ ;  /* 0x0000000123237819 */ /* 0x000fc400000006ff */
[----:B------:R-:W-:Y:S02]  /*1fdc0*/  LOP3.LUT R58, R43, 0xfffffffe, R41, 0xf8, !PT ;  /* 0xfffffffe2b3a7812 */ /* 0x000fe400078ef829 */
[----:B------:R-:W-:Y:S01]  /*1fdd0*/  MOV R38, R32 ;  /* 0x0000002000267202 */ /* 0x000fe20000000f00 */
[----:B------:R-:W-:Y:S06]  /*1fde0*/  @P0 BRA `(.L_x_446) ;  /* 0x0000000000680947 */ /* 0x000fec0003800000 */
[----:B------:R-:W-:Y:S01]  /*1fdf0*/  ISETP.GE.U32.AND P0, PT, R62, R89, PT ;  /* 0x000000593e00720c */ /* 0x000fe20003f06070 */
[----:B------:R-:W-:-:S12]  /*1fe00*/  IMAD.MOV.U32 R41, RZ, RZ, R45 ;  /* 0x000000ffff297224 */ /* 0x000fd800078e002d */
        /* <DEDUP_REMOVED lines=24> */
.L_x_446:
        /* <DEDUP_REMOVED lines=24> */
.L_x_447:
[----:B------:R-:W-:Y:S02]  /*20110*/  SHF.L.U64.HI R39, R44, 0x1, R39 ;  /* 0x000000012c277819 */ /* 0x000fe40000010227 */
[C---:B------:R-:W-:Y:S01]  /*20120*/  SHF.L.U64.HI R37, R36.reuse, 0x1, R37 ;  /* 0x0000000124257819 */ /* 0x040fe20000010225 */
[----:B------:R-:W-:Y:S01]  /*20130*/  IMAD.SHL.U32 R36, R36, 0x2, RZ ;  /* 0x0000000224247824 */ /* 0x000fe200078e00ff */
[----:B------:R-:W-:Y:S02]  /*20140*/  LOP3.LUT R39, R39, 0x1, RZ, 0xc0, !PT ;  /* 0x0000000127277812 */ /* 0x000fe400078ec0ff */
[C---:B------:R-:W-:Y:S01]  /*20150*/  SHF.L.U64.HI R45, R49.reuse, 0x1, R60 ;  /* 0x00000001312d7819 */ /* 0x040fe2000001023c */
[----:B------:R-:W-:Y:S01]  /*20160*/  IMAD.SHL.U32 R49, R49, 0x2, RZ ;  /* 0x0000000231317824 */ /* 0x000fe200078e00ff */
[----:B------:R-:W-:Y:S02]  /*20170*/  SHF.R.U32.HI R32, RZ, 0x1f, R35 ;  /* 0x0000001fff207819 */ /* 0x000fe40000011623 */
[----:B------:R-:W-:Y:S01]  /*20180*/  LOP3.LUT R92, R39, 0xfffffffe, R36, 0xf8, !PT ;  /* 0xfffffffe275c7812 */ /* 0x000fe200078ef824 */
[----:B------:R-:W-:Y:S01]  /*20190*/  IMAD.SHL.U32 R36, R44, 0x2, RZ ;  /* 0x000000022c247824 */ /* 0x000fe200078e00ff */
[----:B------:R-:W-:-:S02]  /*201a0*/  LOP3.LUT R60, R32, 0xfffffffe, R49, 0xf8, !PT ;  /* 0xfffffffe203c7812 */ /* 0x000fc400078ef831 */
[----:B------:R-:W-:Y:S02]  /*201b0*/  LOP3.LUT R32, R37, 0x1, RZ, 0xc0, !PT ;  /* 0x0000000125207812 */ /* 0x000fe400078ec0ff */
[C---:B------:R-:W-:Y:S02]  /*201c0*/  ISETP.GT.U32.AND P0, PT, R92.reuse, R89, PT ;  /* 0x000000595c00720c */ /* 0x040fe40003f04070 */
[----:B------:R-:W-:Y:S02]  /*201d0*/  ISETP.GT.U32.AND P1, PT, R92, -0x1, PT ;  /* 0xffffffff5c00780c */ /* 0x000fe40003f24070 */
[----:B------:R-:W-:Y:S02]  /*201e0*/  SHF.L.U64.HI R41, R42, 0x1, R41 ;  /* 0x000000012a297819 */ /* 0x000fe40000010229 */
[C---:B------:R-:W-:Y:S01]  /*201f0*/  SHF.L.U64.HI R43, R38.reuse, 0x1, R43 ;  /* 0x00000001262b7819 */ /* 0x040fe2000001022b */
[----:B------:R-:W-:Y:S01]  /*20200*/  IMAD.SHL.U32 R38, R38, 0x2, RZ ;  /* 0x0000000226267824 */ /* 0x000fe200078e00ff */
[----:B------:R-:W-:-:S02]  /*20210*/  ISETP.GT.U32.OR.EX P0, PT, R32, RZ, P0, P1 ;  /* 0x000000ff2000720c */ /* 0x000fc40000704510 */
[----:B------:R-:W-:Y:S02]  /*20220*/  SHF.L.U32 R42, R42, 0x1, RZ ;  /* 0x000000012a2a7819 */ /* 0x000fe400000006ff */
[----:B------:R-:W-:Y:S02]  /*20230*/  LOP3.LUT R45, R45, 0x1, RZ, 0xc0, !PT ;  /* 0x000000012d2d7812 */ /* 0x000fe400078ec0ff */
[----:B------:R-:W-:Y:S02]  /*20240*/  LOP3.LUT R41, R41, 0x1, RZ, 0xc0, !PT ;  /* 0x0000000129297812 */ /* 0x000fe400078ec0ff */
[----:B------:R-:W-:Y:S02]  /*20250*/  LOP3.LUT R45, R45, 0xfffffffe, R42, 0xf8, !PT ;  /* 0xfffffffe2d2d7812 */ /* 0x000fe400078ef82a */
[----:B------:R-:W-:Y:S01]  /*20260*/  LOP3.LUT R62, R41, 0xfffffffe, R38, 0xf8, !PT ;  /* 0xfffffffe293e7812 */ /* 0x000fe200078ef826 */
[----:B------:R-:W-:Y:S01]  /*20270*/  IMAD.SHL.U32 R38, R46, 0x2, RZ ;  /* 0x000000022e267824 */ /* 0x000fe200078e00ff */
[C---:B------:R-:W-:Y:S01]  /*20280*/  SHF.L.U64.HI R41, R58.reuse, 0x1, R59 ;  /* 0x000000013a297819 */ /* 0x040fe2000001023b */
[----:B------:R-:W-:Y:S01]  /*20290*/  IMAD.MOV.U32 R37, RZ, RZ, R45 ;  /* 0x000000ffff257224 */ /* 0x000fe200078e002d */
[----:B------:R-:W-:-:S02]  /*202a0*/  SHF.L.U32 R42, R58, 0x1, RZ ;  /* 0x000000013a2a7819 */ /* 0x000fc400000006ff */
[----:B------:R-:W-:Y:S02]  /*202b0*/  SHF.L.U64.HI R39, R46, 0x1, R57 ;  /* 0x000000012e277819 */ /* 0x000fe40000010239 */
[----:B------:R-:W-:Y:S02]  /*202c0*/  LOP3.LUT R43, R43, 0x1, RZ, 0xc0, !PT ;  /* 0x000000012b2b7812 */ /* 0x000fe400078ec0ff */
[----:B------:R-:W-:Y:S02]  /*202d0*/  LOP3.LUT R41, R41, 0x1, RZ, 0xc0, !PT ;  /* 0x0000000129297812 */ /* 0x000fe400078ec0ff */
[----:B------:R-:W-:Y:S02]  /*202e0*/  LOP3.LUT R39, R39, 0x1, RZ, 0xc0, !PT ;  /* 0x0000000127277812 */ /* 0x000fe400078ec0ff */
[----:B------:R-:W-:Y:S02]  /*202f0*/  LOP3.LUT R49, R43, 0xfffffffe, R42, 0xf8, !PT ;  /* 0xfffffffe2b317812 */ /* 0x000fe400078ef82a */
[----:B------:R-:W-:-:S02]  /*20300*/  LOP3.LUT R42, R41, 0xfffffffe, R38, 0xf8, !PT ;  /* 0xfffffffe292a7812 */ /* 0x000fc400078ef826 */
[----:B------:R-:W-:Y:S01]  /*20310*/  LOP3.LUT R43, R39, 0xfffffffe, R36, 0xf8, !PT ;  /* 0xfffffffe272b7812 */ /* 0x000fe200078ef824 */
[----:B------:R-:W-:Y:S01]  /*20320*/  IMAD.MOV.U32 R36, RZ, RZ, R60 ;  /* 0x000000ffff247224 */ /* 0x000fe200078e003c */
[----:B------:R-:W-:Y:S01]  /*20330*/  SHF.L.U32 R35, R35, 0x1, RZ ;  /* 0x0000000123237819 */ /* 0x000fe200000006ff */
[----:B------:R-:W-:Y:S01]  /*20340*/  IMAD.MOV.U32 R39, RZ, RZ, R49 ;  /* 0x000000ffff277224 */ /* 0x000fe200078e0031 */
[----:B------:R-:W-:Y:S01]  /*20350*/  MOV R38, R62 ;  /* 0x0000003e00267202 */ /* 0x000fe20000000f00 */
        /* <DEDUP_REMOVED lines=26> */
.L_x_448:
        /* <DEDUP_REMOVED lines=23> */
.L_x_449:
        /* <DEDUP_REMOVED lines=43> */
[----:B------:R-:W-:Y:S02]  /*20920*/  IMAD.X R61, RZ, RZ, RZ, P0 ;  /* 0x000000ffff3d7224 */ /* 0x000fe400000e06ff */
[----:B------:R-:W-:Y:S01]  /*20930*/  IMAD.HI.U32 R41, R97, R82, R58 ;  /* 0x0000005261297227 */ /* 0x000fe200078e003a */
[----:B------:R-:W-:-:S03]  /*20940*/  IADD3 R58, P1, PT, R45, R62, RZ ;  /* 0x0000003e2d3a7210 */ /* 0x000fc60007f3e0ff */
[----:B------:R-:W-:Y:S02]  /*20950*/  IMAD.MOV.U32 R45, RZ, RZ, RZ ;  /* 0x000000ffff2d7224 */ /* 0x000fe400078e00ff */
[----:B------:R-:W-:Y:S02]  /*20960*/  IMAD.X R59, RZ, RZ, RZ, P1 ;  /* 0x000000ffff3b7224 */ /* 0x000fe400008e06ff */
[----:B------:R-:W-:-:S04]  /*20970*/  IMAD.WIDE.U32 R44, R136, R132, R44 ;  /* 0x00000084882c7225 */ /* 0x000fc800078e002c */
[----:B------:R-:W-:Y:S01]  /*20980*/  IMAD.IADD R41, R50, 0x1, R41 ;  /* 0x0000000132297824 */ /* 0x000fe200078e0229 */
[----:B------:R-:W-:Y:S01]  /*20990*/  IADD3 R62, P0, PT, R63, R44, RZ ;  /* 0x0000002c3f3e7210 */ /* 0x000fe20007f1e0ff */
[----:B------:R-:W-:Y:S01]  /*209a0*/  IMAD.WIDE.U32 R60, R101, R84, R60 ;  /* 0x00000054653c7225 */ /* 0x000fe200078e003c */
[----:B------:R-:W-:Y:S02]  /*209b0*/  IADD3 R44, PT, PT, R45, R107, RZ ;  /* 0x0000006b2d2c7210 */ /* 0x000fe40007ffe0ff */
[----:B------:R-:W-:Y:S01]  /*209c0*/  MOV R45, RZ ;  /* 0x000000ff002d7202 */ /* 0x000fe20000000f00 */
        /* <DEDUP_REMOVED lines=18> */
[----:B------:R-:W-:Y:S02]  /*20af0*/  IMAD.IADD R62, R45, 0x1, R49 ;  /* 0x000000012d3e7824 */ /* 0x000fe400078e0231 */
[----:B------:R-:W-:Y:S01]  /*20b00*/  IMAD.X R45, RZ, RZ, RZ, P0 ;  /* 0x000000ffff2d7224 */ /* 0x000fe200000e06ff */
[----:B------:R-:W-:Y:S01]  /*20b10*/  IADD3 R68, P0, PT, R63, R68, RZ ;  /* 0x000000443f447210 */ /* 0x000fe20007f1e0ff */
[----:B------:R-:W-:Y:S01]  /*20b20*/  IMAD.WIDE.U32 R60, R97, R83, R60 ;  /* 0x00000053613c7225 */ /* 0x000fe200078e003c */
[----:B------:R-:W-:-:S03]  /*20b30*/  MOV R63, RZ ;  /* 0x000000ff003f7202 */ /* 0x000fc60000000f00 */
        /* <DEDUP_REMOVED lines=20> */
[----:B------:R-:W-:Y:S01]  /*20c80*/  IMAD.IADD R103, R53, 0x1, R59 ;  /* 0x0000000135677824 */ /* 0x000fe200078e023b */
[----:B------:R-:W-:Y:S01]  /*20c90*/  IADD3 R44, P1, PT, R61, R44, RZ ;  /* 0x0000002c3d2c7210 */ /* 0x000fe20007f3e0ff */
        /* <DEDUP_REMOVED lines=9> */
[----:B------:R-:W-:Y:S02]  /*20d30*/  HFMA2 R57, -RZ, RZ, 0, 0 ;  /* 0x00000000ff397431 */ /* 0x000fe400000001ff */
        /* <DEDUP_REMOVED lines=130> */
[----:B------:R-:W-:-:S03]  /*21560*/  IADD3 R107, PT, PT, R52, R69, RZ ;  /* 0x00000045346b7210 */ /* 0x000fc60007ffe0ff */
[----:B------:R-:W-:Y:S01]  /*21570*/  IMAD.X R59, RZ, RZ, RZ, P2 ;  /* 0x000000ffff3b7224 */ /* 0x000fe200010e06ff */
[----:B------:R-:W-:Y:S01]  /*21580*/  IADD3 R69, PT, PT, R91, R61, RZ ;  /* 0x0000003d5b457210 */ /* 0x000fe20007ffe0ff */
[----:B------:R-:W-:-:S04]  /*21590*/  IMAD.WIDE.U32 R44, R81, R79, R44 ;  /* 0x0000004f512c7225 */ /* 0x000fc800078e002c */
[----:B------:R-:W-:Y:S02]  /*215a0*/  IMAD.IADD R115, R56, 0x1, R63 ;  /* 0x0000000138737824 */ /* 0x000fe400078e023f */
[----:B------:R-:W-:Y:S01]  /*215b0*/  IMAD.X R63, RZ, RZ, RZ, P3 ;  /* 0x000000ffff3f7224 */ /* 0x000fe200018e06ff */
[----:B------:R-:W-:Y:S01]  /*215c0*/  IADD3 R44, P3, PT, R69, R44, RZ ;  /* 0x0000002c452c7210 */ /* 0x000fe20007f7e0ff */
[----:B------:R-:W-:Y:S01]  /*215d0*/  IMAD.WIDE.U32 R58, R132, R79, R58 ;  /* 0x0000004f843a7225 */ /* 0x000fe200078e003a */
[----:B------:R-:W-:-:S03]  /*215e0*/  IADD3.X R69, PT, PT, RZ, RZ, RZ, P0, !PT ;  /* 0x000000ffff457210 */ /* 0x000fc600007fe4ff */
[----:B------:R-:W-:Y:S02]  /*215f0*/  IMAD.IADD R45, R49, 0x1, R45 ;  /* 0x00000001312d7824 */ /* 0x000fe400078e022d */
[----:B------:R-:W-:Y:S02]  /*21600*/  IMAD.MOV.U32 R61, RZ, RZ, RZ ;  /* 0x000000ffff3d7224 */ /* 0x000fe400078e00ff */
[----:B------:R-:W-:Y:S01]  /*21610*/  IMAD.IADD R109, R53, 0x1, R71 ;  /* 0x00000001356d7824 */ /* 0x000fe200078e0247 */
[----:B------:R-:W-:Y:S01]  /*21620*/  IADD3.X R71, PT, PT, RZ, RZ, RZ, P1, !PT ;  /* 0x000000ffff477210 */ /* 0x000fe20000ffe4ff */
[----:B------:R-:W-:Y:S01]  /*21630*/  IMAD.WIDE.U32 R62, R97, R87, R62 ;  /* 0x00000057613e7225 */ /* 0x000fe200078e003e */
[----:B------:R-:W-:Y:S02]  /*21640*/  IADD3 R58, P2, PT, R45, R58, RZ ;  /* 0x0000003a2d3a7210 */ /* 0x000fe40007f5e0ff */
[----:B------:R-:W-:Y:S01]  /*21650*/  IADD3.X R45, PT, PT, RZ, RZ, RZ, P3, !PT ;  /* 0x000000ffff2d7210 */ /* 0x000fe20001ffe4ff */
[----:B------:R-:W-:Y:S01]  /*21660*/  IMAD.WIDE.U32 R60, R136, R77, R60 ;  /* 0x0000004d883c7225 */ /* 0x000fe200078e003c */
[----:B------:R-:W-:-:S03]  /*21670*/  IADD3 R62, P4, PT, R109, R62, RZ ;  /* 0x0000003e6d3e7210 */ /* 0x000fc60007f9e0ff */
[----:B------:R-:W-:Y:S01]  /*21680*/  IMAD.IADD R113, R55, 0x1, R63 ;  /* 0x0000000137717824 */ /* 0x000fe200078e023f */
[----:B------:R-:W-:Y:S01]  /*21690*/  IADD3 R60, P3, PT, R115, R60, RZ ;  /* 0x0000003c733c7210 */ /* 0x000fe20007f7e0ff */
        /* <DEDUP_REMOVED lines=9> */
[----:B------:R-:W-:-:S04]  /*21730*/  IMAD.WIDE.U32 R62, R41, R86, R62 ;  /* 0x00000056293e7225 */ /* 0x000fc800078e003e */
[----:B------:R-:W-:Y:S01]  /*21740*/  IMAD.IADD R45, R91, 0x1, R45 ;  /* 0x000000015b2d7824 */ /* 0x000fe200078e022d */
[----:B------:R-:W-:Y:S01]  /*21750*/  IADD3 R62, P4, PT, R107, R62, RZ ;  /* 0x0000003e6b3e7210 */ /* 0x000fe20007f9e0ff */
[----:B------:R-:W-:-:S04]  /*21760*/  IMAD.WIDE.U32 R58, R132, R79, R58 ;  /* 0x0000004f843a7225 */ /* 0x000fc800078e003a */
[----:B------:R-:W-:Y:S01]  /*21770*/  IMAD.IADD R115, R57, 0x1, R71 ;  /* 0x0000000139737824 */ /* 0x000fe200078e0247 */
[----:B------:R-:W-:Y:S01]  /*21780*/  IADD3.X R71, PT, PT, RZ, RZ, RZ, P1, !PT ;  /* 0x000000ffff477210 */ /* 0x000fe20000ffe4ff */
[----:B------:R-:W-:Y:S01]  /*21790*/  IMAD.WIDE.U32 R68, R103, R83, R68 ;  /* 0x0000005367447225 */ /* 0x000fe200078e0044 */
[----:B------:R-:W-:Y:S02]  /*217a0*/  IADD3 R58, P0, PT, R45, R58, RZ ;  /* 0x0000003a2d3a7210 */ /* 0x000fe40007f1e0ff */
[----:B------:R-:W-:Y:S01]  /*217b0*/  IADD3 R59, PT, PT, R49, R59, RZ ;  /* 0x0000003b313b7210 */ /* 0x000fe20007ffe0ff */
[----:B------:R-:W-:-:S04]  /*217c0*/  IMAD.WIDE.U32 R60, R101, R89, R60 ;  /* 0x00000059653c7225 */ /* 0x000fc800078e003c */
[----:B------:R-:W-:Y:S01]  /*217d0*/  IMAD.IADD R107, R51, 0x1, R69 ;  /* 0x00000001336b7824 */ /* 0x000fe200078e0245 */
[----:B------:R-:W-:Y:S01]  /*217e0*/  IADD3 R60, P2, PT, R113, R60, RZ ;  /* 0x0000003c713c7210 */ /* 0x000fe20007f5e0ff */
[----:B------:R-:W-:Y:S02]  /*217f0*/  IMAD R101, R68, R40, RZ ;  /* 0x0000002844657224 */ /* 0x000fe400078e02ff */
[----:B------:R-:W-:Y:S02]  /*21800*/  IMAD.MOV.U32 R69, RZ, RZ, RZ ;  /* 0x000000ffff457224 */ /* 0x000fe400078e00ff */
[----:B------:R-:W-:Y:S02]  /*21810*/  IMAD.X R45, RZ, RZ, RZ, P3 ;  /* 0x000000ffff2d7224 */ /* 0x000fe400018e06ff */
[----:B------:R-:W-:-:S04]  /*21820*/  IMAD.WIDE.U32 R70, R132, R128, R70 ;  /* 0x0000008084467225 */ /* 0x000fc800078e0046 */
[----:B------:R-:W-:Y:S01]  /*21830*/  IMAD.HI.U32 R117, R101, R82, R68 ;  /* 0x0000005265757227 */ /* 0x000fe200078e0044 */
[----:B------:R-:W-:-:S03]  /*21840*/  IADD3 R70, P3, PT, R59, R70, RZ ;  /* 0x000000463b467210 */ /* 0x000fc60007f7e0ff */
[----:B------:R-:W-:Y:S02]  /*21850*/  IMAD.IADD R61, R34, 0x1, R61 ;  /* 0x00000001223d7824 */ /* 0x000fe400078e023d */
[----:B------:R-:W-:-:S04]  /*21860*/  IMAD.WIDE.U32 R44, R99, R77, R44 ;  /* 0x0000004d632c7225 */ /* 0x000fc800078e002c */
[----:B------:R-:W-:Y:S01]  /*21870*/  IMAD.IADD R109, R54, 0x1, R63 ;  /* 0x00000001366d7824 */ /* 0x000fe200078e023f */
[----:B------:R-:W-:Y:S01]  /*21880*/  IADD3.X R63, PT, PT, RZ, RZ, RZ, P4, !PT ;  /* 0x000000ffff3f7210 */ /* 0x000fe200027fe4ff */
[----:B------:R-:W-:Y:S01]  /*21890*/  IMAD.IADD R68, R91, 0x1, R71 ;  /* 0x000000015b447824 */ /* 0x000fe200078e0247 */
        /* <DEDUP_REMOVED lines=12> */
[----:B------:R-:W-:Y:S01]  /*21960*/  IADD3 R61, PT, PT, R56, R61, RZ ;  /* 0x0000003d383d7210 */ /* 0x000fe20007ffe0ff */
[----:B------:R-:W-:Y:S01]  /*21970*/  IMAD.WIDE.U32 R70, R79, R79, R70 ;  /* 0x0000004f4f467225 */ /* 0x000fe200078e0046 */
[----:B------:R-:W-:Y:S02]  /*21980*/  IADD3 R60, P6, PT, R109, R60, RZ ;  /* 0x0000003c6d3c7210 */ /* 0x000fe40007fde0ff */
[----:B------:R-:W-:Y:S01]  /*21990*/  IADD3 R62, P4, PT, R61, R32, RZ ;  /* 0x000000203d3e7210 */ /* 0x000fe20007f9e0ff */
[----:B------:R-:W-:Y:S02]  /*219a0*/  IMAD.IADD R59, R91, 0x1, R59 ;  /* 0x000000015b3b7824 */ /* 0x000fe400078e023b */
[----:B------:R-:W-:-:S03]  /*219b0*/  IMAD.WIDE.U32 R68, R132, R77, R68 ;  /* 0x0000004d84447225 */ /* 0x000fc600078e0044 */
[----:B------:R-:W-:Y:S01]  /*219c0*/  IADD3 R70, P1, PT, R59, R70, RZ ;  /* 0x000000463b467210 */ /* 0x000fe20007f3e0ff */
[----:B------:R-:W-:Y:S01]  /*219d0*/  IMAD.IADD R49, R49, 0x1, R71 ;  /* 0x0000000131317824 */ /* 0x000fe200078e0247 */
[----:B------:R-:W-:Y:S01]  /*219e0*/  IADD3.X R59, PT, PT, RZ, RZ, RZ, P3, !PT ;  /* 0x000000ffff3b7210 */ /* 0x000fe20001ffe4ff */
[----:B------:R-:W-:Y:S02]  /*219f0*/  IMAD.X R45, RZ, RZ, RZ, P2 ;  /* 0x000000ffff2d7224 */ /* 0x000fe400010e06ff */
[----:B------:R-:W-:Y:S01]  /*21a00*/  IMAD.IADD R99, R53, 0x1, R63 ;  /* 0x0000000135637824 */ /* 0x000fe200078e023f */
[----:B------:R-:W-:Y:S01]  /*21a10*/  IADD3 R68, P5, PT, R49, R68, RZ ;  /* 0x0000004431447210 */ /* 0x000fe20007fbe0ff */
[----:B------:R-:W-:Y:S01]  /*21a20*/  IMAD.IADD R49, R50, 0x1, R117 ;  /* 0x0000000132317824 */ /* 0x000fe200078e0275 */
[----:B------:R-:W-:Y:S01]  /*21a30*/  IADD3.X R63, PT, PT, RZ, RZ, RZ, P4, !PT ;  /* 0x000000ffff3f7210 */ /* 0x000fe200027fe4ff */
[----:B------:R-:W-:-:S04]  /*21a40*/  IMAD.WIDE.U32 R44, R103, R84, R44 ;  /* 0x00000054672c7225 */ /* 0x000fc800078e002c */
[----:B------:R-:W-:Y:S01]  /*21a50*/  IMAD.X R61, RZ, RZ, RZ, P6 ;  /* 0x000000ffff3d7224 */ /* 0x000fe200030e06ff */
[----:B------:R-:W-:Y:S01]  /*21a60*/  IADD3 R44, P3, PT, R49, R44, RZ ;  /* 0x0000002c312c7210 */ /* 0x000fe20007f7e0ff */
[----:B------:R-:W-:Y:S01]  /*21a70*/  IMAD.IADD R107, R57, 0x1, R69 ;  /* 0x00000001396b7824 */ /* 0x000fe200078e0245 */
[----:B------:R-:W-:Y:S01]  /*21a80*/  IADD3.X R69, PT, PT, RZ, RZ, RZ, P0, !PT ;  /* 0x000000ffff457210 */ /* 0x000fe200007fe4ff */
[----:B------:R-:W-:-:S04]  /*21a90*/  IMAD.WIDE.U32 R58, R134, R77, R58 ;  /* 0x0000004d863a7225 */ /* 0x000fc800078e003a */
[----:B------:R-:W-:Y:S02]  /*21aa0*/  IMAD.X R71, RZ, RZ, RZ, P1 ;  /* 0x000000ffff477224 */ /* 0x000fe400008e06ff */
[----:B------:R-:W-:-:S04]  /*21ab0*/  IMAD.WIDE.U32 R60, R41, R87, R60 ;  /* 0x00000057293c7225 */ /* 0x000fc800078e003c */
[----:B------:R-:W-:Y:S01]  /*21ac0*/  IMAD.IADD R49, R52, 0x1, R45 ;  /* 0x0000000134317824 */ /* 0x000fe200078e022d */
[----:B------:R-:W-:Y:S01]  /*21ad0*/  IADD3 R45, P2, PT, R69, R58, RZ ;  /* 0x0000003a452d7210 */ /* 0x000fe20007f5e0ff */
[----:B------:R-:W-:Y:S01]  /*21ae0*/  IMAD.WIDE.U32 R62, R97, R89, R62 ;  /* 0x00000059613e7225 */ /* 0x000fe200078e003e */
[----:B------:R-:W-:Y:S02]  /*21af0*/  IADD3.X R69, PT, PT, RZ, RZ, RZ, P5, !PT ;  /* 0x000000ffff457210 */ /* 0x000fe40002ffe4ff */
[----:B------:R-:W-:Y:S01]  /*21b00*/  IADD3 R58, P0, PT, R99, R60, RZ ;  /* 0x0000003c633a7210 */ /* 0x000fe20007f1e0ff */
[----:B------:R-:W-:Y:S01]  /*21b10*/  IMAD.IADD R59, R57, 0x1, R59 ;  /* 0x00000001393b7824 */ /* 0x000fe200078e023b */
[----:B------:R-:W-:Y:S01]  /*21b20*/  IADD3 R32, PT, PT, R34, R63, RZ ;  /* 0x0000003f22207210 */ /* 0x000fe20007ffe0ff */
        /* <DEDUP_REMOVED lines=21> */
[----:B------:R-:W-:Y:S02]  /*21c80*/  IMAD R49, R44, R40, RZ ;  /* 0x000000282c317224 */ /* 0x000fe400078e02ff */
[----:B------:R-:W-:Y:S02]  /*21c90*/  IMAD.MOV.U32 R45, RZ, RZ, RZ ;  /* 0x000000ffff2d7224 */ /* 0x000fe400078e00ff */
[----:B------:R-:W-:-:S04]  /*21ca0*/  IMAD.WIDE.U32 R60, R41, R88, R60 ;  /* 0x00000058293c7225 */ /* 0x000fc800078e003c */
[----:B------:R-:W-:Y:S01]  /*21cb0*/  IMAD.HI.U32 R97, R49, R82, R44 ;  /* 0x0000005231617227 */ /* 0x000fe200078e002c */
[----:B------:R-:W-:-:S03]  /*21cc0*/  IADD3 R61, PT, PT, R56, R61, RZ ;  /* 0x0000003d383d7210 */ /* 0x000fc60007ffe0ff */
        /* <DEDUP_REMOVED lines=16> */
[----:B------:R-:W-:Y:S01]  /*21dd0*/  IADD3.X R63, PT, PT, RZ, RZ, RZ, P6, !PT ;  /* 0x000000ffff3f7210 */ /* 0x000fe200037fe4ff */
[----:B------:R-:W-:Y:S01]  /*21de0*/  IMAD.WIDE.U32 R58, R103, R85, R58 ;  /* 0x00000055673a7225 */ /* 0x000fe200078e003a */
[----:B------:R-:W-:-:S03]  /*21df0*/  IADD3.X R32, PT, PT, RZ, RZ, RZ, P0, !PT ;  /* 0x000000ffff207210 */ /* 0x000fc600007fe4ff */
[----:B------:R-:W-:Y:S01]  /*21e00*/  IMAD.IADD R59, R53, 0x1, R59 ;  /* 0x00000001353b7824 */ /* 0x000fe200078e023b */
[----:B------:R-:W-:Y:S01]  /*21e10*/  IADD3 R58, P3, PT, R81, R58, RZ ;  /* 0x0000003a513a7210 */ /* 0x000fe20007f7e0ff */
[----:B------:R-:W-:-:S04]  /*21e20*/  IMAD.WIDE.U32 R44, R93, R87, R44 ;  /* 0x000000575d2c7225 */ /* 0x000fc800078e002c */
[----:B------:R-:W-:Y:S01]  /*21e30*/  IMAD.WIDE.U32 R62, R41, R89, R62 ;  /* 0x00000059293e7225 */ /* 0x000fe200078e003e */
[----:B------:R-:W-:Y:S02]  /*21e40*/  IADD3 R44, P4, PT, R59, R44, RZ ;  /* 0x0000002c3b2c7210 */ /* 0x000fe40007f9e0ff */
[----:B------:R-:W-:Y:S01]  /*21e50*/  IADD3 R45, PT, PT, R55, R45, RZ ;  /* 0x0000002d372d7210 */ /* 0x000fe20007ffe0ff */
[----:B------:R-:W-:Y:S02]  /*21e60*/  IMAD.IADD R64, R57, 0x1, R69 ;  /* 0x0000000139407824 */ /* 0x000fe400078e0245 */
[----:B------:R-:W-:-:S04]  /*21e70*/  IMAD.WIDE.U32 R60, R132, R77, R60 ;  /* 0x0000004d843c7225 */ /* 0x000fc800078e003c */
[----:B------:R-:W-:Y:S02]  /*21e80*/  IMAD.X R41, RZ, RZ, RZ, P2 ;  /* 0x000000ffff297224 */ /* 0x000fe400010e06ff */
[----:B------:R-:W-:Y:S02]  /*21e90*/  IMAD.X R69, RZ, RZ, RZ, P5 ;  /* 0x000000ffff457224 */ /* 0x000fe400028e06ff */
[----:B------:R-:W-:Y:S01]  /*21ea0*/  IMAD.IADD R61, R57, 0x1, R61 ;  /* 0x00000001393d7824 */ /* 0x000fe200078e023d */
[----:B------:R-:W-:Y:S01]  /*21eb0*/  IADD3 R41, P5, PT, R41, R60, RZ ;  /* 0x0000003c29297210 */ /* 0x000fe20007fbe0ff */
[----:B------:R-:W-:Y:S01]  /*21ec0*/  IMAD.WIDE.U32 R68, R128, R128, R68 ;  /* 0x0000008080447225 */ /* 0x000fe200078e0044 */
[----:B------:R-:W-:-:S03]  /*21ed0*/  IADD3 R60, P1, PT, R45, R62, RZ ;  /* 0x0000003e2d3c7210 */ /* 0x000fc60007f3e0ff */
[----:B------:R-:W-:Y:S01]  /*21ee0*/  IMAD.IADD R63, R34, 0x1, R63 ;  /* 0x00000001223f7824 */ /* 0x000fe200078e023f */
[----:B------:R-:W-:Y:S01]  /*21ef0*/  IADD3 R62, P6, PT, R61, R68, RZ ;  /* 0x000000443d3e7210 */ /* 0x000fe20007fde0ff */
[----:B------:R-:W-:Y:S01]  /*21f00*/  IMAD.X R59, RZ, RZ, RZ, P3 ;  /* 0x000000ffff3b7224 */ /* 0x000fe200018e06ff */
[----:B------:R-:W-:Y:S01]  /*21f10*/  IADD3 R32, P3, PT, R32, R41, RZ ;  /* 0x0000002920207210 */ /* 0x000fe20007f7e0ff */
[----:B------:R-:W-:Y:S01]  /*21f20*/  IMAD.X R45, RZ, RZ, RZ, P4 ;  /* 0x000000ffff2d7224 */ /* 0x000fe200020e06ff */
[----:B------:R-:W-:Y:S01]  /*21f30*/  IADD3 R41, PT, PT, R50, R97, RZ ;  /* 0x0000006132297210 */ /* 0x000fe20007ffe0ff */
[----:B------:R-:W-:Y:S01]  /*21f40*/  IMAD.IADD R91, R91, 0x1, R69 ;  /* 0x000000015b5b7824 */ /* 0x000fe200078e0245 */
[----:B------:R-:W-:Y:S01]  /*21f50*/  IADD3 R69, P0, PT, R63, R46, RZ ;  /* 0x0000002e3f457210 */ /* 0x000fe20007f1e0ff */
[----:B------:R-:W-:-:S03]  /*21f60*/  IMAD.WIDE.U32 R58, R101, R84, R58 ;  /* 0x00000054653a7225 */ /* 0x000fc600078e003a */
[----:B------:R-:W-:Y:S01]  /*21f70*/  IADD3 R68, P2, PT, R91, R64, RZ ;  /* 0x000000405b447210 */ /* 0x000fe20007f5e0ff */
[----:B------:R-:W-:Y:S01]  /*21f80*/  IMAD.X R61, RZ, RZ, RZ, P1 ;  /* 0x000000ffff3d7224 */ /* 0x000fe200008e06ff */
[----:B------:R-:W-:Y:S01]  /*21f90*/  IADD3 R59, PT, PT, R52, R59, RZ ;  /* 0x0000003b343b7210 */ /* 0x000fe20007ffe0ff */
        /* <DEDUP_REMOVED lines=20> */
[----:B------:R-:W-:-:S02]  /*220e0*/  IADD3 R32, P1, PT, R32, R41, RZ ;  /* 0x0000002920207210 */ /* 0x000fc40007f3e0ff */
[----:B------:R-:W-:Y:S01]  /*220f0*/  IADD3.X R69, PT, PT, RZ, RZ, RZ, P2, !PT ;  /* 0x000000ffff457210 */ /* 0x000fe200017fe4ff */
[----:B------:R-:W-:Y:S02]  /*22100*/  IMAD.IADD R41, R51, 0x1, R59 ;  /* 0x0000000133297824 */ /* 0x000fe400078e023b */
[----:B------:R-:W-:Y:S02]  /*22110*/  IMAD.X R61, RZ, RZ, RZ, P3 ;  /* 0x000000ffff3d7224 */ /* 0x000fe400018e06ff */
[----:B------:R-:W-:Y:S01]  /*22120*/  IMAD.WIDE.U32 R62, R103, R87, R62 ;  /* 0x00000057673e7225 */ /* 0x000fe200078e003e */
[----:B------:R-:W-:-:S03]  /*22130*/  IADD3 R44, P3, PT, R41, R44, RZ ;  /* 0x0000002c292c7210 */ /* 0x000fc60007f7e0ff */
[----:B------:R-:W-:Y:S02]  /*22140*/  IMAD.IADD R45, R53, 0x1, R45 ;  /* 0x00000001352d7824 */ /* 0x000fe400078e022d */
[----:B------:R-:W-:Y:S02]  /*22150*/  IMAD.IADD R79, R57, 0x1, R71 ;  /* 0x00000001394f7824 */ /* 0x000fe400078e0247 */
[----:B------:R-:W-:Y:S01]  /*22160*/  IMAD.WIDE.U32 R70, R93, R89, R60 ;  /* 0x000000595d467225 */ /* 0x000fe200078e003c */
[----:B------:R-:W-:-:S03]  /*22170*/  IADD3 R60, P5, PT, R45, R62, RZ ;  /* 0x0000003e2d3c7210 */ /* 0x000fc60007fbe0ff */
[----:B------:R-:W-:Y:S02]  /*22180*/  IMAD.IADD R63, R55, 0x1, R63 ;  /* 0x00000001373f7824 */ /* 0x000fe400078e023f */
[----:B------:R-:W-:Y:S02]  /*22190*/  IMAD.X R81, RZ, RZ, RZ, P4 ;  /* 0x000000ffff517224 */ /* 0x000fe400020e06ff */
[----:B------:R-:W-:Y:S02]  /*221a0*/  IMAD R41, R58, R40, RZ ;  /* 0x000000283a297224 */ /* 0x000fe400078e02ff */
[----:B------:R-:W-:Y:S01]  /*221b0*/  IMAD.MOV.U32 R59, RZ, RZ, RZ ;  /* 0x000000ffff3b7224 */ /* 0x000fe200078e00ff */
[----:B------:R-:W-:Y:S01]  /*221c0*/  IADD3 R81, P4, PT, R81, R32, RZ ;  /* 0x0000002051517210 */ /* 0x000fe20007f9e0ff */
[----:B------:R-:W-:Y:S01]  /*221d0*/  IMAD.X R45, RZ, RZ, RZ, P3 ;  /* 0x000000ffff2d7224 */ /* 0x000fe200018e06ff */
[----:B------:R-:W-:Y:S01]  /*221e0*/  IADD3 R70, P3, PT, R63, R70, RZ ;  /* 0x000000463f467210 */ /* 0x000fe20007f7e0ff */
[----:B------:R-:W-:Y:S01]  /*221f0*/  IMAD.HI.U32 R59, R41, R82, R58 ;  /* 0x00000052293b7227 */ /* 0x000fe200078e003a */
[----:B------:R-:W-:-:S02]  /*22200*/  IADD3 R32, PT, PT, R34, R71, RZ ;  /* 0x0000004722207210 */ /* 0x000fc40007ffe0ff */
        /* <DEDUP_REMOVED lines=62> */
[----:B------:R-:W-:Y:S02]  /*225f0*/  IMAD.X R79, RZ, RZ, RZ, P3 ;  /* 0x000000ffff4f7224 */ /* 0x000fe400018e06ff */
[----:B------:R-:W-:Y:S01]  /*22600*/  IMAD.WIDE.U32 R68, R101, R89, R68 ;  /* 0x0000005965447225 */ /* 0x000fe200078e0044 */
[----:B------:R-:W-:Y:S02]  /*22610*/  IADD3 R58, P6, PT, R91, R62, RZ ;  /* 0x0000003e5b3a7210 */ /* 0x000fe40007fde0ff */
[----:B------:R-:W-:Y:S01]  /*22620*/  IADD3 R79, P3, PT, R79, R32, RZ ;  /* 0x000000204f4f7210 */ /* 0x000fe20007f7e0ff */
[----:B------:R-:W-:Y:S01]  /*22630*/  IMAD.IADD R59, R57, 0x1, R59 ;  /* 0x00000001393b7824 */ /* 0x000fe200078e023b */
[----:B------:R-:W-:Y:S01]  /*22640*/  IADD3 R62, P4, PT, R63, R68, RZ ;  /* 0x000000443f3e7210 */ /* 0x000fe20007f9e0ff */
[----:B------:R-:W-:-:S02]  /*22650*/  IMAD.X R32, RZ, RZ, RZ, P2 ;  /* 0x000000ffff207224 */ /* 0x000fc400010e06ff */
[----:B------:R-:W-:Y:S01]  /*22660*/  IMAD.MOV.U32 R66, RZ, RZ, R44 ;  /* 0x000000ffff427224 */ /* 0x000fe200078e002c */
        /* <DEDUP_REMOVED lines=41> */
[----:B------:R-:W-:-:S03]  /*22900*/  IMAD.X R32, RZ, RZ, RZ, P5 ;  /* 0x000000ffff207224 */ /* 0x000fc600028e06ff */
[----:B------:R-:W-:Y:S02]  /*22910*/  IADD3 R68, P0, PT, R79, R68, RZ ;  /* 0x000000444f447210 */ /* 0x000fe40007f1e0ff */
[----:B------:R-:W-:Y:S01]  /*22920*/  IADD3 R32, PT, PT, R32, R57, R49 ;  /* 0x0000003920207210 */ /* 0x000fe20007ffe031 */
[----:B------:R-:W-:Y:S02]  /*22930*/  IMAD.X R49, RZ, RZ, RZ, P3 ;  /* 0x000000ffff317224 */ /* 0x000fe400018e06ff */
[----:B------:R-:W-:Y:S02]  /*22940*/  IMAD.X R69, RZ, RZ, RZ, P0 ;  /* 0x000000ffff457224 */ /* 0x000fe400000e06ff */
[----:B------:R-:W-:Y:S01]  /*22950*/  IMAD.MOV.U32 R57, RZ, RZ, R60 ;  /* 0x000000ffff397224 */ /* 0x000fe200078e003c */
[----:B------:R-:W-:Y:S01]  /*22960*/  IADD3 R32, PT, PT, R49, R32, R46 ;  /* 0x0000002031207210 */ /* 0x000fe20007ffe02e */
[----:B------:R-:W-:Y:S01]  /*22970*/  IMAD.X R49, RZ, RZ, RZ, P6 ;  /* 0x000000ffff317224 */ /* 0x000fe200030e06ff */
[----:B------:R-:W-:Y:S01]  /*22980*/  IADD3.X R46, PT, PT, RZ, RZ, RZ, P4, !PT ;  /* 0x000000ffff2e7210 */ /* 0x000fe200027fe4ff */
        /* <DEDUP_REMOVED lines=38> */
.L_x_450:
        /* <DEDUP_REMOVED lines=23> */
.L_x_451:
        /* <DEDUP_REMOVED lines=15> */
[C---:B------:R-:W-:Y:S02]  /*22e50*/  ISETP.GT.U32.AND P0, PT, R44.reuse, R89, PT ;  /* 0x000000592c00720c */ /* 0x040fe40003f04070 */
[----:B------:R-:W-:-:S02]  /*22e60*/  ISETP.GT.U32.AND P1, PT, R44, -0x1, PT ;  /* 0xffffffff2c00780c */ /* 0x000fc40003f24070 */
[----:B------:R-:W-:Y:S01]  /*22e70*/  LOP3.LUT R68, R60, 0xfffffffe, R59, 0xf8, !PT ;  /* 0xfffffffe3c447812 */ /* 0x000fe200078ef83b */
[C---:B------:R-:W-:Y:S01]  /*22e80*/  IMAD.SHL.U32 R60, R46.reuse, 0x2, RZ ;  /* 0x000000022e3c7824 */ /* 0x040fe200078e00ff */
[----:B------:R-:W-:Y:S02]  /*22e90*/  ISETP.GT.U32.OR.EX P0, PT, R45, RZ, P0, P1 ;  /* 0x000000ff2d00720c */ /* 0x000fe40000704510 */
        /* <DEDUP_REMOVED lines=39> */
.L_x_452:
        /* <DEDUP_REMOVED lines=23> */
.L_x_453:
        /* <DEDUP_REMOVED lines=17> */
[C---:B------:R-:W-:Y:S02]  /*23390*/  ISETP.GT.U32.AND P0, PT, R49.reuse, R89, PT ;  /* 0x000000593100720c */ /* 0x040fe40003f04070 */
[----:B------:R-:W-:Y:S02]  /*233a0*/  ISETP.GT.U32.AND P1, PT, R49, -0x1, PT ;  /* 0xffffffff3100780c */ /* 0x000fe40003f24070 */
[----:B------:R-:W-:-:S04]  /*233b0*/  IADD3.X R32, PT, PT, RZ, RZ, RZ, P2, P3 ;  /* 0x000000ffff207210 */ /* 0x000fc800017e64ff */
[----:B------:R-:W-:-:S13]  /*233c0*/  ISETP.GT.U32.OR.EX P0, PT, R32, RZ, P0, P1 ;  /* 0x000000ff2000720c */ /* 0x000fda0000704510 */
        /* <DEDUP_REMOVED lines=26> */
.L_x_454:
        /* <DEDUP_REMOVED lines=23> */
.L_x_455:
[----:B------:R-:W-:-:S04]  /*236e0*/  IMAD.WIDE.U32 R62, R119, R119, RZ ;  /* 0x00000077773e7225 */ /* 0x000fc800078e00ff */
[----:B------:R-:W-:Y:S01]  /*236f0*/  HFMA2 R104, -RZ, RZ, 0, 0 ;  /* 0x00000000ff687431 */ /* 0x000fe200000001ff */
[----:B------:R-:W-:Y:S01]  /*23700*/  MOV R61, RZ ;  /* 0x000000ff003d7202 */ /* 0x000fe20000000f00 */
[----:B------:R-:W-:Y:S02]  /*23710*/  HFMA2 R91, -RZ, RZ, 0, 0 ;  /* 0x00000000ff5b7431 */ /* 0x000fe400000001ff */
[----:B------:R-:W-:Y:S01]  /*23720*/  IMAD.MOV.U32 R44, RZ, RZ, R63 ;  /* 0x000000ffff2c7224 */ /* 0x000fe200078e003f */
[----:B------:R-:W-:Y:S01]  /*23730*/  MOV R71, RZ ;  /* 0x000000ff00477202 */ /* 0x000fe20000000f00 */
[----:B------:R-:W-:Y:S02]  /*23740*/  IMAD.MOV.U32 R45, RZ, RZ, RZ ;  /* 0x000000ffff2d7224 */ /* 0x000fe400078e00ff */
[----:B------:R-:W-:Y:S02]  /*23750*/  HFMA2 R72, -RZ, RZ, 0, 0 ;  /* 0x00000000ff487431 */ /* 0x000fe400000001ff */
[----:B------:R-:W-:-:S02]  /*23760*/  IMAD.MOV.U32 R59, RZ, RZ, RZ ;  /* 0x000000ffff3b7224 */ /* 0x000fc400078e00ff */
[----:B------:R-:W-:-:S04]  /*23770*/  IMAD.WIDE.U32 R44, R119, R46, R44 ;  /* 0x0000002e772c7225 */ /* 0x000fc800078e002c */
[----:B------:R-:W-:Y:S01]  /*23780*/  IMAD.MOV.U32 R60, RZ, RZ, R44 ;  /* 0x000000ffff3c7224 */ /* 0x000fe200078e002c */
[----:B------:R-:W-:Y:S01]  /*23790*/  LOP3.LUT R44, R62, 0xfffffffd, RZ, 0xc0, !PT ;  /* 0xfffffffd3e2c7812 */ /* 0x000fe200078ec0ff */
[----:B------:R-:W-:Y:S02]  /*237a0*/  IMAD.IADD R58, R45, 0x1, R104 ;  /* 0x000000012d3a7824 */ /* 0x000fe400078e0268 */
[----:B------:R-:W-:Y:S02]  /*237b0*/  HFMA2 R45, -RZ, RZ, 0, 0 ;  /* 0x00000000ff2d7431 */ /* 0x000fe400000001ff */
[----:B------:R-:W-:-:S04]  /*237c0*/  IMAD.WIDE.U32 R60, R119, R46, R60 ;  /* 0x0000002e773c7225 */ /* 0x000fc800078e003c */
[----:B------:R-:W-:-:S04]  /*237d0*/  IMAD.WIDE.U32 R58, R119, R93, R58 ;  /* 0x0000005d773a7225 */ /* 0x000fc800078e003a */
[----:B------:R-:W-:Y:S02]  /*237e0*/  IMAD.IADD R63, R104, 0x1, R61 ;  /* 0x00000001683f7824 */ /* 0x000fe400078e023d */
[----:B------:R-:W-:Y:S02]  /*237f0*/  IMAD R99, R62, R40, RZ ;  /* 0x000000283e637224 */ /* 0x000fe400078e02ff */
[----:B------:R-:W-:Y:S01]  /*23800*/  IMAD.MOV.U32 R64, RZ, RZ, RZ ;  /* 0x000000ffff407224 */ /* 0x000fe200078e00ff */
[----:B------:R-:W-:Y:S01]  /*23810*/  IADD3 R62, P0, PT, R63, R58, RZ ;  /* 0x0000003a3f3e7210 */ /* 0x000fe20007f1e0ff */
[----:B------:R-:W-:-:S03]  /*23820*/  IMAD.HI.U32 R61, R99, R82, R44 ;  /* 0x00000052633d7227 */ /* 0x000fc600078e002c */
[----:B------:R-:W-:Y:S01]  /*23830*/  IADD3.X R63, PT, PT, RZ, RZ, RZ, P0, !PT ;  /* 0x000000ffff3f7210 */ /* 0x000fe200007fe4ff */
[----:B------:R-:W-:Y:S02]  /*23840*/  IMAD.IADD R61, R50, 0x1, R61 ;  /* 0x00000001323d7824 */ /* 0x000fe400078e023d */
        /* <DEDUP_REMOVED lines=9> */
[----:B------:R-:W-:-:S04]  /*238e0*/  IMAD.WIDE.U32 R60, R99, R83, R60 ;  /* 0x00000053633c7225 */ /* 0x000fc800078e003c */
[----:B------:R-:W-:Y:S01]  /*238f0*/  IMAD.MOV.U32 R44, RZ, RZ, RZ ;  /* 0x000000ffff2c7224 */ /* 0x000fe200078e00ff */
[----:B------:R-:W-:Y:S01]  /*23900*/  IADD3 R41, PT, PT, R51, R61, RZ ;  /* 0x0000003d33297210 */ /* 0x000fe20007ffe0ff */
[----:B------:R-:W-:Y:S02]  /*23910*/  IMAD.X R69, RZ, RZ, RZ, P0 ;  /* 0x000000ffff457224 */ /* 0x000fe400000e06ff */
[----:B------:R-:W-:Y:S01]  /*23920*/  IMAD.WIDE.U32 R62, R119, R93, R62 ;  /* 0x0000005d773e7225 */ /* 0x000fe200078e003e */
[----:B------:R-:W-:-:S03]  /*23930*/  IADD3 R58, PT, PT, R59, R44, RZ ;  /* 0x0000002c3b3a7210 */ /* 0x000fc60007ffe0ff */
        /* <DEDUP_REMOVED lines=28> */
[----:B------:R-:W-:Y:S02]  /*23b00*/  IMAD.MOV.U32 R74, RZ, RZ, RZ ;  /* 0x000000ffff4a7224 */ /* 0x000fe400078e00ff */
        /* <DEDUP_REMOVED lines=253> */
[----:B------:R-:W-:Y:S02]  /*24ae0*/  IMAD.IADD R70, R56, 0x1, R71 ;  /* 0x0000000138467824 */ /* 0x000fe400078e0247 */
[----:B------:R-:W-:-:S03]  /*24af0*/  IMAD.WIDE.U32 R62, R93, R49, R62 ;  /* 0x000000315d3e7225 */ /* 0x000fc600078e003e */
[----:B------:R-:W-:Y:S01]  /*24b00*/  IADD3 R70, P5, PT, R70, R109, RZ ;  /* 0x0000006d46467210 */ /* 0x000fe20007fbe0ff */
[----:B------:R-:W-:Y:S02]  /*24b10*/  IMAD.X R107, RZ, RZ, RZ, P1 ;  /* 0x000000ffff6b7224 */ /* 0x000fe400008e06ff */
[----:B------:R-:W-:-:S03]  /*24b20*/  IMAD.WIDE.U32 R68, R41, R87, R68 ;  /* 0x0000005729447225 */ /* 0x000fc600078e0044 */
        /* <DEDUP_REMOVED lines=14> */
[----:B------:R-:W-:Y:S01]  /*24c10*/  IMAD.WIDE.U32 R76, R66, R81, R60 ;  /* 0x00000051424c7225 */ /* 0x000fe200078e003c */
[----:B------:R-:W-:Y:S02]  /*24c20*/  IADD3 R60, P5, PT, R69, R70, RZ ;  /* 0x00000046453c7210 */ /* 0x000fe40007fbe0ff */
[----:B------:R-:W-:Y:S01]  /*24c30*/  IADD3 R62, P0, PT, R101, R62, RZ ;  /* 0x0000003e653e7210 */ /* 0x000fe20007f1e0ff */
[----:B------:R-:W-:Y:S01]  /*24c40*/  IMAD.WIDE.U32 R58, R99, R83, R58 ;  /* 0x00000053633a7225 */ /* 0x000fe200078e003a */
[----:B------:R-:W-:Y:S02]  /*24c50*/  IADD3 R70, P6, PT, R79, R76, RZ ;  /* 0x0000004c4f467210 */ /* 0x000fe40007fde0ff */
[----:B------:R-:W-:Y:S01]  /*24c60*/  IADD3 R76, PT, PT, R45, R77, RZ ;  /* 0x0000004d2d4c7210 */ /* 0x000fe20007ffe0ff */
[----:B------:R-:W-:Y:S01]  /*24c70*/  IMAD.IADD R32, R34, 0x1, R71 ;  /* 0x0000000122207824 */ /* 0x000fe200078e0247 */
[----:B------:R-:W-:Y:S01]  /*24c80*/  IADD3 R101, PT, PT, R51, R59, RZ ;  /* 0x0000003b33657210 */ /* 0x000fe20007ffe0ff */
[----:B------:R-:W-:Y:S01]  /*24c90*/  IMAD R79, R58, R40, RZ ;  /* 0x000000283a4f7224 */ /* 0x000fe200078e02ff */
[----:B------:R-:W-:Y:S01]  /*24ca0*/  IADD3 R76, P2, PT, R76, R109, RZ ;  /* 0x0000006d4c4c7210 */ /* 0x000fe20007f5e0ff */
[----:B------:R-:W-:Y:S01]  /*24cb0*/  IMAD.X R69, RZ, RZ, RZ, P4 ;  /* 0x000000ffff457224 */ /* 0x000fe200020e06ff */
[----:B------:R-:W-:Y:S01]  /*24cc0*/  IADD3 R32, P1, PT, R32, R107, RZ ;  /* 0x0000006b20207210 */ /* 0x000fe20007f3e0ff */
[----:B------:R-:W-:-:S02]  /*24cd0*/  IMAD.MOV.U32 R59, RZ, RZ, RZ ;  /* 0x000000ffff3b7224 */ /* 0x000fc400078e00ff */
[----:B------:R-:W-:Y:S01]  /*24ce0*/  IMAD.X R61, RZ, RZ, RZ, P5 ;  /* 0x000000ffff3d7224 */ /* 0x000fe200028e06ff */
[----:B------:R-:W-:Y:S01]  /*24cf0*/  IADD3.X R103, PT, PT, RZ, RZ, RZ, P1, !PT ;  /* 0x000000ffff677210 */ /* 0x000fe20000ffe4ff */
[----:B------:R-:W-:Y:S01]  /*24d00*/  IMAD.HI.U32 R107, R79, R82, R58 ;  /* 0x000000524f6b7227 */ /* 0x000fe200078e003a */
[----:B------:R-:W-:-:S03]  /*24d10*/  IADD3.X R59, PT, PT, RZ, RZ, RZ, P3, !PT ;  /* 0x000000ffff3b7210 */ /* 0x000fc60001ffe4ff */
[----:B------:R-:W-:-:S04]  /*24d20*/  IMAD.WIDE.U32 R68, R117, R49, R68 ;  /* 0x0000003175447225 */ /* 0x000fc800078e0044 */
[----:B------:R-:W-:Y:S01]  /*24d30*/  IMAD.WIDE.U32 R60, R41, R88, R60 ;  /* 0x00000058293c7225 */ /* 0x000fe200078e003c */
[----:B------:R-:W-:-:S03]  /*24d40*/  IADD3 R68, P3, PT, R59, R68, RZ ;  /* 0x000000443b447210 */ /* 0x000fc60007f7e0ff */
[----:B------:R-:W-:Y:S01]  /*24d50*/  IMAD.IADD R63, R54, 0x1, R63 ;  /* 0x00000001363f7824 */ /* 0x000fe200078e023f */
[----:B------:R-:W-:Y:S01]  /*24d60*/  IADD3 R61, PT, PT, R56, R61, RZ ;  /* 0x0000003d383d7210 */ /* 0x000fe20007ffe0ff */
        /* <DEDUP_REMOVED lines=12> */
[----:B------:R-:W-:Y:S01]  /*24e30*/  IADD3.X R69, PT, PT, RZ, RZ, RZ, P1, !PT ;  /* 0x000000ffff457210 */ /* 0x000fe20000ffe4ff */
        /* <DEDUP_REMOVED lines=82> */
[----:B------:R-:W-:Y:S01]  /*25360*/  IMAD.IADD R69, R56, 0x1, R69 ;  /* 0x0000000138457824 */ /* 0x000fe200078e0245 */
[----:B------:R-:W-:Y:S01]  /*25370*/  IADD3 R76, P4, PT, R76, R77, RZ ;  /* 0x0000004d4c4c7210 */ /* 0x000fe20007f9e0ff */
        /* <DEDUP_REMOVED lines=8> */
[----:B------:R-:W-:-:S04]  /*25400*/  IMAD.WIDE.U32 R60, R79, R85, R60 ;  /* 0x000000554f3c7225 */ /* 0x000fc800078e003c */
[----:B------:R-:W-:-:S04]  /*25410*/  IMAD.WIDE.U32 R62, R99, R87, R62 ;  /* 0x00000057633e7225 */ /* 0x000fc800078e003e */
[----:B------:R-:W-:Y:S02]  /*25420*/  IMAD.IADD R57, R51, 0x1, R59 ;  /* 0x0000000133397824 */ /* 0x000fe400078e023b */
[----:B------:R-:W-:Y:S01]  /*25430*/  IMAD.IADD R59, R53, 0x1, R61 ;  /* 0x00000001353b7824 */ /* 0x000fe200078e023d */
[----:B------:R-:W-:Y:S01]  /*25440*/  IADD3 R61, PT, PT, R55, R63, RZ ;  /* 0x0000003f373d7210 */ /* 0x000fe20007ffe0ff */
        /* <DEDUP_REMOVED lines=62> */
[----:B------:R-:W-:Y:S01]  /*25830*/  IMAD.WIDE.U32 R68, R41, R87, R68 ;  /* 0x0000005729447225 */ /* 0x000fe200078e0044 */
[----:B------:R-:W-:-:S03]  /*25840*/  MOV R97, R62 ;  /* 0x0000003e00617202 */ /* 0x000fc60000000f00 */
        /* <DEDUP_REMOVED lines=14> */
[----:B------:R-:W-:-:S03]  /*25930*/  IMAD.MOV.U32 R101, RZ, RZ, R68 ;  /* 0x000000ffff657224 */ /* 0x000fc600078e0044 */
[----:B------:R-:W-:Y:S01]  /*25940*/  IADD3 R32, P6, PT, R32, R57, RZ ;  /* 0x0000003920207210 */ /* 0x000fe20007fde0ff */
[----:B------:R-:W-:Y:S01]  /*25950*/  IMAD.WIDE.U32 R76, R41, R88, R76 ;  /* 0x00000058294c7225 */ /* 0x000fe200078e004c */
[----:B------:R-:W-:Y:S02]  /*25960*/  IADD3.X R57, PT, PT, RZ, RZ, RZ, P0, !PT ;  /* 0x000000ffff397210 */ /* 0x000fe400007fe4ff */
[----:B------:R-:W-:Y:S01]  /*25970*/  IADD3 R79, P2, PT, R79, R32, RZ ;  /* 0x000000204f4f7210 */ /* 0x000fe20007f5e0ff */
[----:B------:R-:W-:Y:S01]  /*25980*/  IMAD.X R32, RZ, RZ, RZ, P5 ;  /* 0x000000ffff207224 */ /* 0x000fe200028e06ff */
[----:B------:R-:W-:Y:S01]  /*25990*/  MOV R100, R76 ;  /* 0x0000004c00647202 */ /* 0x000fe20000000f00 */
[----:B------:R-:W-:-:S03]  /*259a0*/  IMAD.IADD R78, R56, 0x1, R77 ;  /* 0x00000001384e7824 */ /* 0x000fc600078e024d */
        /* <DEDUP_REMOVED lines=12> */
[----:B------:R-:W-:-:S03]  /*25a70*/  IMAD.MOV.U32 R99, RZ, RZ, R78 ;  /* 0x000000ffff637224 */ /* 0x000fc600078e004e */
        /* <DEDUP_REMOVED lines=29> */
.L_x_456:
        /* <DEDUP_REMOVED lines=23> */
.L_x_457:
        /* <DEDUP_REMOVED lines=43> */
.L_x_458:
        /* <DEDUP_REMOVED lines=42> */
.L_x_459:
        /* <DEDUP_REMOVED lines=42> */
.L_x_460:
        /* <DEDUP_REMOVED lines=155> */
[----:B------:R-:W-:Y:S01]  /*26f60*/  IMAD.MOV.U32 R59, RZ, RZ, RZ ;  /* 0x000000ffff3b7224 */ /* 0x000fe200078e00ff */
[----:B------:R-:W-:Y:S01]  /*26f70*/  IADD3 R60, P1, PT, R63, R60, RZ ;  /* 0x0000003c3f3c7210 */ /* 0x000fe20007f3e0ff */
[----:B------:R-:W-:Y:S01]  /*26f80*/  IMAD.WIDE.U32 R70, R48, R46, R70 ;  /* 0x0000002e30467225 */ /* 0x000fe200078e0046 */
[----:B------:R-:W-:-:S03]  /*26f90*/  IADD3.X R63, PT, PT, RZ, RZ, RZ, P2, !PT ;  /* 0x000000ffff3f7210 */ /* 0x000fc600017fe4ff */
        /* <DEDUP_REMOVED lines=133> */
[----:B------:R-:W-:-:S03]  /*277f0*/  IMAD.WIDE.U32 R62, R49, R94, R62 ;  /* 0x0000005e313e7225 */ /* 0x000fc600078e003e */
[----:B------:R-:W-:Y:S01]  /*27800*/  IADD3 R106, P2, PT, R106, R127, RZ ;  /* 0x0000007f6a6a7210 */ /* 0x000fe20007f5e0ff */
[----:B------:R-:W-:Y:S01]  /*27810*/  IMAD.X R59, RZ, RZ, RZ, P0 ;  /* 0x000000ffff3b7224 */ /* 0x000fe200000e06ff */
[----:B------:R-:W-:Y:S01]  /*27820*/  IADD3 R107, PT, PT, R107, R63, RZ ;  /* 0x0000003f6b6b7210 */ /* 0x000fe20007ffe0ff */
[----:B------:R-:W-:Y:S02]  /*27830*/  IMAD.IADD R61, R34, 0x1, R61 ;  /* 0x00000001223d7824 */ /* 0x000fe400078e023d */
        /* <DEDUP_REMOVED lines=85> */
[----:B------:R-:W-:-:S04]  /*27d90*/  IMAD.WIDE.U32 R60, R77, R87, R60 ;  /* 0x000000574d3c7225 */ /* 0x000fc800078e003c */
[----:B------:R-:W-:Y:S01]  /*27da0*/  IMAD.X R103, RZ, RZ, RZ, P1 ;  /* 0x000000ffff677224 */ /* 0x000fe200008e06ff */
[----:B------:R-:W-:Y:S01]  /*27db0*/  IADD3 R61, PT, PT, R55, R61, RZ ;  /* 0x0000003d373d7210 */ /* 0x000fe20007ffe0ff */
[----:B------:R-:W-:Y:S02]  /*27dc0*/  IMAD.IADD R64, R34, 0x1, R63 ;  /* 0x0000000122407824 */ /* 0x000fe400078e023f */
[----:B------:R-:W-:Y:S01]  /*27dd0*/  IMAD.IADD R109, R74, 0x1, R95 ;  /* 0x000000014a6d7824 */ /* 0x000fe200078e025f */
[----:B------:R-:W-:Y:S01]  /*27de0*/  IADD3 R44, P3, PT, R103, R68, RZ ;  /* 0x00000044672c7210 */ /* 0x000fe20007f7e0ff */
[----:B------:R-:W-:Y:S01]  /*27df0*/  IMAD.X R95, RZ, RZ, RZ, P4 ;  /* 0x000000ffff5f7224 */ /* 0x000fe200020e06ff */
        /* <DEDUP_REMOVED lines=16> */
[----:B------:R-:W-:Y:S01]  /*27f00*/  IMAD.WIDE.U32 R60, R123, R86, R60 ;  /* 0x000000567b3c7225 */ /* 0x000fe200078e003c */
[----:B------:R-:W-:-:S03]  /*27f10*/  IADD3 R71, PT, PT, R52, R71, RZ ;  /* 0x0000004734477210 */ /* 0x000fc60007ffe0ff */
[----:B------:R-:W-:Y:S01]  /*27f20*/  IMAD.X R69, RZ, RZ, RZ, P2 ;  /* 0x000000ffff457224 */ /* 0x000fe200010e06ff */
[----:B------:R-:W-:Y:S01]  /*27f30*/  IADD3 R61, PT, PT, R54, R61, RZ ;  /* 0x0000003d363d7210 */ /* 0x000fe20007ffe0ff */
        /* <DEDUP_REMOVED lines=28> */
[----:B------:R-:W-:-:S04]  /*28100*/  IMAD.WIDE.U32 R68, R77, R89, R68 ;  /* 0x000000594d447225 */ /* 0x000fc800078e0044 */
[----:B------:R-:W-:Y:S01]  /*28110*/  IMAD.IADD R63, R55, 0x1, R63 ;  /* 0x00000001373f7824 */ /* 0x000fe200078e023f */
[----:B------:R-:W-:Y:S01]  /*28120*/  IADD3 R77, PT, PT, R34, R69, RZ ;  /* 0x00000045224d7210 */ /* 0x000fe20007ffe0ff */
[----:B------:R-:W-:Y:S02]  /*28130*/  IMAD R81, R46, R40, RZ ;  /* 0x000000282e517224 */ /* 0x000fe400078e02ff */
        /* <DEDUP_REMOVED lines=78> */
[----:B------:R-:W-:Y:S01]  /*28620*/  IMAD.WIDE.U32 R68, R81, R86, R68 ;  /* 0x0000005651447225 */ /* 0x000fe200078e0044 */
[----:B------:R-:W-:-:S02]  /*28630*/  MOV R66, R62 ;  /* 0x0000003e00427202 */ /* 0x000fc40000000f00 */
        /* <DEDUP_REMOVED lines=29> */
[----:B------:R-:W-:Y:S02]  /*28810*/  IMAD.MOV.U32 R59, RZ, RZ, R60 ;  /* 0x000000ffff3b7224 */ /* 0x000fe400078e003c */
[----:B------:R-:W-:Y:S01]  /*28820*/  IMAD.MOV.U32 R64, RZ, RZ, R68 ;  /* 0x000000ffff407224 */ /* 0x000fe200078e0044 */
[----:B------:R-:W-:Y:S01]  /*28830*/  IADD3 R44, P6, PT, R44, R47, RZ ;  /* 0x0000002f2c2c7210 */ /* 0x000fe20007fde0ff */
[----:B------:R-:W-:Y:S01]  /*28840*/  IMAD.WIDE.U32 R70, R81, R88, R70 ;  /* 0x0000005851467225 */ /* 0x000fe200078e0046 */
[----:B------:R-:W-:-:S02]  /*28850*/  IADD3.X R47, PT, PT, RZ, RZ, RZ, P1, !PT ;  /* 0x000000ffff2f7210 */ /* 0x000fc40000ffe4ff */
[----:B------:R-:W-:Y:S01]  /*28860*/  IADD3 R79, P2, PT, R79, R44, RZ ;  /* 0x0000002c4f4f7210 */ /* 0x000fe20007f5e0ff */
[----:B------:R-:W-:Y:S01]  /*28870*/  IMAD.X R44, RZ, RZ, RZ, P5 ;  /* 0x000000ffff2c7224 */ /* 0x000fe200028e06ff */
[----:B------:R-:W-:Y:S01]  /*28880*/  MOV R46, R70 ;  /* 0x00000046002e7202 */ /* 0x000fe20000000f00 */
        /* <DEDUP_REMOVED lines=42> */
.L_x_461:
        /* <DEDUP_REMOVED lines=22> */
.L_x_462:
[----:B------:R-:W-:Y:S02]  /*28c90*/  HFMA2 R47, -RZ, RZ, 0, 0 ;  /* 0x00000000ff2f7431 */ /* 0x000fe400000001ff */
[----:B------:R-:W-:Y:S01]  /*28ca0*/  IMAD.WIDE.U32 R62, R9, R116, RZ ;  /* 0x00000074093e7225 */ /* 0x000fe200078e00ff */
[----:B------:R-:W-:-:S03]  /*28cb0*/  MOV R61, RZ ;  /* 0x000000ff003d7202 */ /* 0x000fc60000000f00 */
[----:B------:R-:W-:Y:S01]  /*28cc0*/  HFMA2 R105, -RZ, RZ, 0, 0 ;  /* 0x00000000ff697431 */ /* 0x000fe200000001ff */
[----:B------:R-:W-:Y:S01]  /*28cd0*/  IADD3 R35, P0, PT, -R35, R49, RZ ;  /* 0x0000003123237210 */ /* 0x000fe20007f1e1ff */
[----:B------:R-:W-:Y:S02]  /*28ce0*/  IMAD.MOV.U32 R45, RZ, RZ, RZ ;  /* 0x000000ffff2d7224 */ /* 0x000fe400078e00ff */
[----:B------:R-:W-:Y:S02]  /*28cf0*/  IMAD.MOV.U32 R71, RZ, RZ, RZ ;  /* 0x000000ffff477224 */ /* 0x000fe400078e00ff */
[----:B------:R-:W-:Y:S02]  /*28d00*/  IMAD.X R49, RZ, RZ, -0x1, P0 ;  /* 0xffffffffff317424 */ /* 0x000fe400000e06ff */
[----:B------:R-:W-:Y:S02]  /*28d10*/  IMAD.IADD R60, R63, 0x1, R47 ;  /* 0x000000013f3c7824 */ /* 0x000fe400078e022f */
[----:B------:R-:W-:Y:S01]  /*28d20*/  IMAD.MOV.U32 R63, RZ, RZ, RZ ;  /* 0x000000ffff3f7224 */ /* 0x000fe200078e00ff */
[----:B------:R-:W-:Y:S01]  /*28d30*/  SHF.R.U32.HI R49, RZ, 0x1f, R49 ;  /* 0x0000001fff317819 */ /* 0x000fe20000011631 */
[----:B------:R-:W-:-:S03]  /*28d40*/  IMAD.WIDE.U32 R60, R116, R6, R60 ;  /* 0x00000006743c7225 */ /* 0x000fc600078e003c */
[----:B------:R-:W-:Y:S01]  /*28d50*/  IADD3 R36, P0, P1, R59, -R49, -R36 ;  /* 0x800000313b247210 */ /* 0x000fe2000791e824 */
[----:B------:R-:W-:Y:S01]  /*28d60*/  IMAD R59, R62, R40, RZ ;  /* 0x000000283e3b7224 */ /* 0x000fe200078e02ff */
[----:B------:R-:W-:Y:S01]  /*28d70*/  IADD3 R70, PT, PT, R61, R45, RZ ;  /* 0x0000002d3d467210 */ /* 0x000fe20007ffe0ff */
[----:B------:R-:W-:Y:S02]  /*28d80*/  IMAD.MOV.U32 R61, RZ, RZ, RZ ;  /* 0x000000ffff3d7224 */ /* 0x000fe400078e00ff */
[----:B------:R-:W-:Y:S01]  /*28d90*/  IMAD.HI.U32 R63, R59, R82, R62 ;  /* 0x000000523b3f7227 */ /* 0x000fe200078e003e */
[----:B------:R-:W-:-:S03]  /*28da0*/  IADD3.X R62, PT, PT, RZ, -0x1, R57, P0, P1 ;  /* 0xffffffffff3e7810 */ /* 0x000fc600007e2439 */
[----:B------:R-:W-:Y:S01]  /*28db0*/  IMAD.WIDE.U32 R60, R75, R9, R60 ;  /* 0x000000094b3c7225 */ /* 0x000fe200078e003c */
[----:B------:R-:W-:-:S03]  /*28dc0*/  SHF.R.U32.HI R62, RZ, 0x1f, R62 ;  /* 0x0000001fff3e7819 */ /* 0x000fc6000001163e */
[----:B------:R-:W-:Y:S01]  /*28dd0*/  IMAD.WIDE.U32 R70, R116, R7, R70 ;  /* 0x0000000774467225 */ /* 0x000fe200078e0046 */
[----:B------:R-:W-:Y:S02]  /*28de0*/  IADD3 R69, PT, PT, R47, R61, RZ ;  /* 0x0000003d2f457210 */ /* 0x000fe40007ffe0ff */
[----:B------:R-:W-:Y:S01]  /*28df0*/  IADD3 R37, P0, P1, R66, -R62, -R37 ;  /* 0x8000003e42257210 */ /* 0x000fe2000791e825 */
[----:B------:R-:W-:Y:S01]  /*28e00*/  IMAD.MOV.U32 R49, RZ, RZ, RZ ;  /* 0x000000ffff317224 */ /* 0x000fe200078e00ff */
[----:B------:R-:W-:Y:S01]  /*28e10*/  IADD3 R68, P2, PT, R69, R70, RZ ;  /* 0x0000004645447210 */ /* 0x000fe20007f5e0ff */
[----:B------:R-:W-:Y:S01]  /*28e20*/  IMAD.IADD R61, R50, 0x1, R63 ;  /* 0x00000001323d7824 */ /* 0x000fe200078e023f */
[----:B------:R-:W-:Y:S01]  /*28e30*/  IADD3.X R77, PT, PT, RZ, -0x1, R57, P0, P1 ;  /* 0xffffffffff4d7810 */ /* 0x000fe200007e2439 */
[----:B------:R-:W-:Y:S01]  /*28e40*/  IMAD.IADD R70, R71, 0x1, R49 ;  /* 0x0000000147467824 */ /* 0x000fe200078e0231 */
[----:B------:R-:W-:Y:S01]  /*28e50*/  IADD3.X R69, PT, PT, RZ, RZ, RZ, P2, !PT ;  /* 0x000000ffff457210 */ /* 0x000fe200017fe4ff */
[----:B------:R-:W-:Y:S01]  /*28e60*/  IMAD.MOV.U32 R71, RZ, RZ, RZ ;  /* 0x000000ffff477224 */ /* 0x000fe200078e00ff */
[----:B------:R-:W-:Y:S01]  /*28e70*/  IADD3 R60, P3, PT, R61, R60, RZ ;  /* 0x0000003c3d3c7210 */ /* 0x000fe20007f7e0ff */
[----:B------:R-:W-:Y:S01]  /*28e80*/  IMAD.MOV.U32 R79, RZ, RZ, RZ ;  /* 0x000000ffff4f7224 */ /* 0x000fe200078e00ff */
[----:B------:R-:W-:Y:S01]  /*28e90*/  SHF.R.U32.HI R77, RZ, 0x1f, R77 ;  /* 0x0000001fff4d7819 */ /* 0x000fe2000001164d */
[----:B------:R-:W-:Y:S01]  /*28ea0*/  IMAD.WIDE.U32 R68, R75, R6, R68 ;  /* 0x000000064b447225 */ /* 0x000fe200078e0044 */
[----:B------:R-:W-:-:S02]  /*28eb0*/  IADD3.X R61, PT, PT, RZ, RZ, RZ, P3, !PT ;  /* 0x000000ffff3d7210 */ /* 0x000fc40001ffe4ff */
[----:B------:R-:W-:Y:S01]  /*28ec0*/  IADD3 R38, P6, P5, R64, -R77, -R38 ;  /* 0x8000004d40267210 */ /* 0x000fe20007dde826 */
[----:B------:R-:W-:-:S04]  /*28ed0*/  IMAD.WIDE.U32 R70, R116, R4, R70 ;  /* 0x0000000474467225 */ /* 0x000fc800078e0046 */
[----:B------:R-:W-:Y:S01]  /*28ee0*/  IMAD.IADD R63, R45, 0x1, R69 ;  /* 0x000000012d3f7824 */ /* 0x000fe200078e0245 */
[----:B------:R-:W-:Y:S01]  /*28ef0*/  MOV R69, RZ ;  /* 0x000000ff00457202 */ /* 0x000fe20000000f00 */
[----:B------:R-:W-:Y:S01]  /*28f00*/  IMAD.MOV.U32 R93, RZ, RZ, RZ ;  /* 0x000000ffff5d7224 */ /* 0x000fe200078e00ff */
[----:B------:R-:W-:Y:S01]  /*28f10*/  IADD3 R62, PT, PT, R71, R79, RZ ;  /* 0x0000004f473e7210 */ /* 0x000fe20007ffe0ff */
[----:B------:R-:W-:Y:S01]  /*28f20*/  IMAD.WIDE.U32 R60, R59, R83, R60 ;  /* 0x000000533b3c7225 */ /* 0x000fe200078e003c */
[----:B------:R-:W-:-:S03]  /*28f30*/  IADD3 R70, P0, PT, R63, R70, RZ ;  /* 0x000000463f467210 */ /* 0x000fc60007f1e0ff */
[----:B------:R-:W-:Y:S02]  /*28f40*/  HFMA2 R63, -RZ, RZ, 0, 0 ;  /* 0x00000000ff3f7431 */ /* 0x000fe400000001ff */
[----:B------:R-:W-:-:S04]  /*28f50*/  IMAD.WIDE.U32 R68, R114, R9, R68 ;  /* 0x0000000972447225 */ /* 0x000fc800078e0044 */
[----:B------:R-:W-:Y:S02]  /*28f60*/  IMAD.X R71, RZ, RZ, RZ, P0 ;  /* 0x000000ffff477224 */ /* 0x000fe400000e06ff */
[----:B------:R-:W-:Y:S02]  /*28f70*/  IMAD.IADD R69, R47, 0x1, R69 ;  /* 0x000000012f457824 */ /* 0x000fe400078e0245 */
[----:B------:R-:W-:-:S04]  /*28f80*/  IMAD.WIDE.U32 R62, R116, R5, R62 ;  /* 0x00000005743e7225 */ /* 0x000fc800078e003e */
[----:B------:R-:W-:-:S04]  /*28f90*/  IMAD.WIDE.U32 R70, R75, R7, R70 ;  /* 0x000000074b467225 */ /* 0x000fc800078e0046 */
[----:B------:R-:W-:Y:S01]  /*28fa0*/  IMAD.IADD R104, R63, 0x1, R93 ;  /* 0x000000013f687824 */ /* 0x000fe200078e025d */
[----:B------:R-:W-:Y:S01]  /*28fb0*/  IADD3 R70, P1, PT, R69, R70, RZ ;  /* 0x0000004645467210 */ /* 0x000fe20007f3e0ff */
[----:B------:R-:W-:Y:S02]  /*28fc0*/  IMAD.IADD R77, R51, 0x1, R61 ;  /* 0x00000001334d7824 */ /* 0x000fe400078e023d */
        /* <DEDUP_REMOVED lines=107> */
[----:B------:R-:W-:Y:S01]  /*29680*/  IMAD.MOV.U32 R77, RZ, RZ, RZ ;  /* 0x000000ffff4d7224 */ /* 0x000fe200078e00ff */
        /* <DEDUP_REMOVED lines=10> */
[----:B------:R-:W-:-:S03]  /*29730*/  IADD3 R74, P3, PT, R109, R76, RZ ;  /* 0x0000004c6d4a7210 */ /* 0x000fc60007f7e0ff */
[----:B------:R-:W-:Y:S01]  /*29740*/  IMAD.X R63, RZ, RZ, RZ, P1 ;  /* 0x000000ffff3f7224 */ /* 0x000fe200008e06ff */
[----:B------:R-:W-:Y:S01]  /*29750*/  IADD3 R60, P2, PT, R71, R60, RZ ;  /* 0x0000003c473c7210 */ /* 0x000fe20007f5e0ff */
[----:B------:R-:W-:Y:S02]  /*29760*/  IMAD.IADD R76, R99, 0x1, R61 ;  /* 0x00000001634c7824 */ /* 0x000fe400078e023d */
[----:B------:R-:W-:Y:S02]  /*29770*/  IMAD.IADD R61, R50, 0x1, R113 ;  /* 0x00000001323d7824 */ /* 0x000fe400078e0271 */
[----:B------:R-:W-:-:S04]  /*29780*/  IMAD.WIDE.U32 R68, R103, R84, R68 ;  /* 0x0000005467447225 */ /* 0x000fc800078e0044 */
[----:B------:R-:W-:-:S04]  /*29790*/  IMAD.WIDE.U32 R62, R112, R7, R62 ;  /* 0x00000007703e7225 */ /* 0x000fc800078e003e */
[----:B------:R-:W-:Y:S01]  /*297a0*/  IMAD.X R71, RZ, RZ, RZ, P0 ;  /* 0x000000ffff477224 */ /* 0x000fe200000e06ff */
[----:B------:R-:W-:Y:S01]  /*297b0*/  IADD3 R68, P0, PT, R61, R68, RZ ;  /* 0x000000443d447210 */ /* 0x000fe20007f1e0ff */
[----:B------:R-:W-:Y:S01]  /*297c0*/  IMAD.IADD R77, R47, 0x1, R77 ;  /* 0x000000012f4d7824 */ /* 0x000fe200078e024d */
[----:B------:R-:W-:Y:S01]  /*297d0*/  IADD3 R63, PT, PT, R49, R63, RZ ;  /* 0x0000003f313f7210 */ /* 0x000fe20007ffe0ff */
[----:B------:R-:W-:Y:S02]  /*297e0*/  IMAD.X R61, RZ, RZ, RZ, P2 ;  /* 0x000000ffff3d7224 */ /* 0x000fe400010e06ff */
[----:B------:R-:W-:Y:S01]  /*297f0*/  IMAD.WIDE.U32 R70, R73, R5, R70 ;  /* 0x0000000549467225 */ /* 0x000fe200078e0046 */
[----:B------:R-:W-:Y:S02]  /*29800*/  IADD3 R62, P1, PT, R77, R62, RZ ;  /* 0x0000003e4d3e7210 */ /* 0x000fe40007f3e0ff */
[----:B------:R-:W-:Y:S01]  /*29810*/  IADD3 R77, PT, PT, R52, R69, RZ ;  /* 0x00000045344d7210 */ /* 0x000fe20007ffe0ff */
[----:B------:R-:W-:Y:S01]  /*29820*/  IMAD.X R75, RZ, RZ, RZ, P3 ;  /* 0x000000ffff4b7224 */ /* 0x000fe200018e06ff */
[----:B------:R-:W-:Y:S01]  /*29830*/  IADD3 R70, P3, PT, R63, R70, RZ ;  /* 0x000000463f467210 */ /* 0x000fe20007f7e0ff */
[----:B------:R-:W-:Y:S01]  /*29840*/  IMAD.WIDE.U32 R60, R114, R3, R60 ;  /* 0x00000003723c7225 */ /* 0x000fe200078e003c */
[----:B------:R-:W-:-:S02]  /*29850*/  IADD3.X R63, PT, PT, RZ, RZ, RZ, P1, !PT ;  /* 0x000000ffff3f7210 */ /* 0x000fc40000ffe4ff */
[----:B------:R-:W-:Y:S01]  /*29860*/  IADD3.X R69, PT, PT, RZ, RZ, RZ, P0, !PT ;  /* 0x000000ffff457210 */ /* 0x000fe200007fe4ff */
        /* <DEDUP_REMOVED lines=26> */
[----:B------:R-:W-:Y:S02]  /*29a10*/  IMAD.IADD R109, R51, 0x1, R69 ;  /* 0x00000001336d7824 */ /* 0x000fe400078e0245 */
[----:B------:R-:W-:Y:S02]  /*29a20*/  IMAD R107, R68, R40, RZ ;  /* 0x00000028446b7224 */ /* 0x000fe400078e02ff */
[----:B------:R-:W-:Y:S02]  /*29a30*/  IMAD.MOV.U32 R69, RZ, RZ, RZ ;  /* 0x000000ffff457224 */ /* 0x000fe400078e00ff */
[----:B------:R-:W-:-:S04]  /*29a40*/  IMAD.WIDE.U32 R76, R114, R0, R76 ;  /* 0x00000000724c7225 */ /* 0x000fc800078e004c */
[----:B------:R-:W-:Y:S01]  /*29a50*/  IMAD.IADD R113, R54, 0x1, R75 ;  /* 0x0000000136717824 */ /* 0x000fe200078e024b */
[----:B------:R-:W-:Y:S01]  /*29a60*/  IADD3 R115, PT, PT, R99, R77, RZ ;  /* 0x0000004d63737210 */ /* 0x000fe20007ffe0ff */
[----:B------:R-:W-:Y:S02]  /*29a70*/  IMAD.IADD R63, R47, 0x1, R63 ;  /* 0x000000012f3f7824 */ /* 0x000fe400078e023f */
[----:B------:R-:W-:Y:S02]  /*29a80*/  IMAD.X R75, RZ, RZ, RZ, P0 ;  /* 0x000000ffff4b7224 */ /* 0x000fe400000e06ff */
        /* <DEDUP_REMOVED lines=51> */
[----:B------:R-:W-:Y:S02]  /*29dc0*/  IMAD.X R69, RZ, RZ, RZ, P2 ;  /* 0x000000ffff457224 */ /* 0x000fe400010e06ff */
[----:B------:R-:W-:-:S02]  /*29dd0*/  IMAD.IADD R47, R47, 0x1, R75 ;  /* 0x000000012f2f7824 */ /* 0x000fc400078e024b */
[----:B------:R-:W-:-:S04]  /*29de0*/  IMAD.WIDE.U32 R60, R102, R7, R60 ;  /* 0x00000007663c7225 */ /* 0x000fc800078e003c */
[----:B------:R-:W-:Y:S01]  /*29df0*/  IMAD.WIDE.U32 R62, R103, R86, R62 ;  /* 0x00000056673e7225 */ /* 0x000fe200078e003e */
[----:B------:R-:W-:Y:S02]  /*29e00*/  IADD3 R60, P1, PT, R47, R60, RZ ;  /* 0x0000003c2f3c7210 */ /* 0x000fe40007f3e0ff */
[----:B------:R-:W-:Y:S01]  /*29e10*/  IADD3 R61, PT, PT, R49, R61, RZ ;  /* 0x0000003d313d7210 */ /* 0x000fe20007ffe0ff */
[----:B------:R-:W-:Y:S01]  /*29e20*/  IMAD.WIDE.U32 R70, R107, R83, R70 ;  /* 0x000000536b467225 */ /* 0x000fe200078e0046 */
[----:B------:R-:W-:Y:S02]  /*29e30*/  IADD3 R62, P2, PT, R109, R62, RZ ;  /* 0x0000003e6d3e7210 */ /* 0x000fe40007f5e0ff */
[----:B------:R-:W-:Y:S01]  /*29e40*/  IADD3 R77, PT, PT, R54, R63, RZ ;  /* 0x0000003f364d7210 */ /* 0x000fe20007ffe0ff */
[----:B------:R-:W-:-:S04]  /*29e50*/  IMAD.WIDE.U32 R68, R67, R5, R68 ;  /* 0x0000000543447225 */ /* 0x000fc800078e0044 */
[----:B------:R-:W-:Y:S02]  /*29e60*/  IMAD.X R73, RZ, RZ, RZ, P3 ;  /* 0x000000ffff497224 */ /* 0x000fe400018e06ff */
[----:B------:R-:W-:Y:S01]  /*29e70*/  IMAD.X R75, RZ, RZ, RZ, P4 ;  /* 0x000000ffff4b7224 */ /* 0x000fe200020e06ff */
[----:B------:R-:W-:Y:S01]  /*29e80*/  IADD3 R68, P4, PT, R61, R68, RZ ;  /* 0x000000443d447210 */ /* 0x000fe20007f9e0ff */
[----:B------:R-:W-:Y:S01]  /*29e90*/  IMAD.IADD R47, R51, 0x1, R71 ;  /* 0x00000001332f7824 */ /* 0x000fe200078e0247 */
[----:B------:R-:W-:Y:S01]  /*29ea0*/  MOV R71, RZ ;  /* 0x000000ff00477202 */ /* 0x000fe20000000f00 */
[----:B------:R-:W-:Y:S02]  /*29eb0*/  IMAD.IADD R69, R93, 0x1, R69 ;  /* 0x000000015d457824 */ /* 0x000fe400078e0245 */
[----:B------:R-:W-:-:S04]  /*29ec0*/  IMAD.WIDE.U32 R72, R112, R3, R72 ;  /* 0x0000000370487225 */ /* 0x000fc800078e0048 */
[----:B------:R-:W-:Y:S01]  /*29ed0*/  IMAD.WIDE.U32 R74, R59, R89, R74 ;  /* 0x000000593b4a7225 */ /* 0x000fe200078e004a */
[----:B------:R-:W-:Y:S02]  /*29ee0*/  IADD3 R72, P3, PT, R69, R72, RZ ;  /* 0x0000004845487210 */ /* 0x000fe40007f7e0ff */
[----:B------:R-:W-:Y:S01]  /*29ef0*/  IADD3.X R69, PT, PT, RZ, RZ, RZ, P4, !PT ;  /* 0x000000ffff457210 */ /* 0x000fe200027fe4ff */
[----:B------:R-:W-:Y:S01]  /*29f00*/  IMAD R9, R70, R40, RZ ;  /* 0x0000002846097224 */ /* 0x000fe200078e02ff */
[----:B------:R-:W-:Y:S01]  /*29f10*/  IADD3 R75, PT, PT, R34, R75, RZ ;  /* 0x0000004b224b7210 */ /* 0x000fe20007ffe0ff */
[----:B------:R-:W-:Y:S02]  /*29f20*/  IMAD.X R61, RZ, RZ, RZ, P1 ;  /* 0x000000ffff3d7224 */ /* 0x000fe400008e06ff */
[----:B------:R-:W-:Y:S01]  /*29f30*/  IMAD.HI.U32 R109, R9, R82, R70 ;  /* 0x00000052096d7227 */ /* 0x000fe200078e0046 */
[----:B------:R-:W-:-:S03]  /*29f40*/  IADD3 R70, P0, PT, R111, R74, RZ ;  /* 0x0000004a6f467210 */ /* 0x000fc60007f1e0ff */
[----:B------:R-:W-:Y:S02]  /*29f50*/  IMAD.X R63, RZ, RZ, RZ, P2 ;  /* 0x000000ffff3f7224 */ /* 0x000fe400010e06ff */
[----:B------:R-:W-:-:S04]  /*29f60*/  IMAD.WIDE.U32 R60, R65, R6, R60 ;  /* 0x00000006413c7225 */ /* 0x000fc800078e003c */
[----:B------:R-:W-:Y:S02]  /*29f70*/  IMAD.IADD R74, R81, 0x1, R73 ;  /* 0x00000001514a7824 */ /* 0x000fe400078e0249 */
[----:B------:R-:W-:-:S03]  /*29f80*/  IMAD.WIDE.U32 R62, R105, R85, R62 ;  /* 0x00000055693e7225 */ /* 0x000fc600078e003e */
[----:B------:R-:W-:Y:S01]  /*29f90*/  IADD3 R74, P2, PT, R74, R113, RZ ;  /* 0x000000714a4a7210 */ /* 0x000fe20007f5e0ff */
[----:B------:R-:W-:Y:S01]  /*29fa0*/  IMAD.IADD R61, R45, 0x1, R61 ;  /* 0x000000012d3d7824 */ /* 0x000fe200078e023d */
[----:B------:R-:W-:Y:S01]  /*29fb0*/  IADD3 R45, P1, PT, R75, R60, RZ ;  /* 0x0000003c4b2d7210 */ /* 0x000fe20007f3e0ff */
[----:B------:R-:W-:Y:S01]  /*29fc0*/  IMAD.WIDE.U32 R68, R102, R4, R68 ;  /* 0x0000000466447225 */ /* 0x000fe200078e0044 */
[----:B------:R-:W-:Y:S02]  /*29fd0*/  IADD3.X R75, PT, PT, RZ, RZ, RZ, P2, !PT ;  /* 0x000000ffff4b7210 */ /* 0x000fe400017fe4ff */
        /* <DEDUP_REMOVED lines=9> */
[----:B------:R-:W-:Y:S02]  /*2a070*/  IMAD.IADD R69, R79, 0x1, R69 ;  /* 0x000000014f457824 */ /* 0x000fe400078e0245 */
[----:B------:R-:W-:Y:S02]  /*2a080*/  IMAD.IADD R68, R56, 0x1, R71 ;  /* 0x0000000138447824 */ /* 0x000fe400078e0247 */
[----:B------:R-:W-:Y:S01]  /*2a090*/  IMAD.X R63, RZ, RZ, RZ, P4 ;  /* 0x000000ffff3f7224 */ /* 0x000fe200020e06ff */
[----:B------:R-:W-:Y:S01]  /*2a0a0*/  IADD3 R70, P3, PT, R69, R72, RZ ;  /* 0x0000004845467210 */ /* 0x000fe20007f7e0ff */
[----:B------:R-:W-:Y:S01]  /*2a0b0*/  IMAD.WIDE.U32 R74, R112, R0, R74 ;  /* 0x00000000704a7225 */ /* 0x000fe200078e004a */
[----:B------:R-:W-:Y:S02]  /*2a0c0*/  IADD3 R68, P4, PT, R68, R45, RZ ;  /* 0x0000002d44447210 */ /* 0x000fe40007f9e0ff */
[----:B------:R-:W-:Y:S01]  /*2a0d0*/  IADD3 R45, PT, PT, R50, R109, RZ ;  /* 0x0000006d322d7210 */ /* 0x000fe20007ffe0ff */
[----:B------:R-:W-:-:S02]  /*2a0e0*/  IMAD.IADD R73, R91, 0x1, R73 ;  /* 0x000000015b497824 */ /* 0x000fc400078e0249 */
[----:B------:R-:W-:Y:S01]  /*2a0f0*/  IMAD.WIDE.U32 R62, R65, R7, R62 ;  /* 0x00000007413e7225 */ /* 0x000fe200078e003e */
[----:B------:R-:W-:Y:S02]  /*2a100*/  IADD3.X R7, PT, PT, RZ, RZ, RZ, P2, !PT ;  /* 0x000000ffff077210 */ /* 0x000fe400017fe4ff */
[----:B------:R-:W-:Y:S01]  /*2a110*/  IADD3 R72, P0, PT, R73, R74, RZ ;  /* 0x0000004a49487210 */ /* 0x000fe20007f1e0ff */
[----:B------:R-:W-:Y:S01]  /*2a120*/  IMAD.X R73, RZ, RZ, RZ, P1 ;  /* 0x000000ffff497224 */ /* 0x000fe200008e06ff */
[----:B------:R-:W-:Y:S01]  /*2a130*/  IADD3 R49, PT, PT, R49, R63, RZ ;  /* 0x0000003f31317210 */ /* 0x000fe20007ffe0ff */
[----:B------:R-:W-:Y:S02]  /*2a140*/  IMAD.X R71, RZ, RZ, RZ, P3 ;  /* 0x000000ffff477224 */ /* 0x000fe400018e06ff */
[----:B------:R-:W-:Y:S01]  /*2a150*/  IMAD.X R69, RZ, RZ, RZ, P4 ;  /* 0x000000ffff457224 */ /* 0x000fe200020e06ff */
[----:B------:R-:W-:Y:S01]  /*2a160*/  IADD3 R64, P2, PT, R73, R62, RZ ;  /* 0x0000003e49407210 */ /* 0x000fe20007f5e0ff */
        /* <DEDUP_REMOVED lines=18> */
[----:B------:R-:W-:Y:S02]  /*2a290*/  IMAD.IADD R75, R99, 0x1, R75 ;  /* 0x00000001634b7824 */ /* 0x000fe400078e024b */
[----:B------:R-:W-:Y:S02]  /*2a2a0*/  IMAD.IADD R70, R81, 0x1, R73 ;  /* 0x0000000151467824 */ /* 0x000fe400078e0249 */
[----:B------:R-:W-:-:S03]  /*2a2b0*/  IMAD.WIDE.U32 R6, R105, R86, R6 ;  /* 0x0000005669067225 */ /* 0x000fc600078e0006 */
[----:B------:R-:W-:Y:S01]  /*2a2c0*/  IADD3 R70, P3, PT, R70, R75, RZ ;  /* 0x0000004b46467210 */ /* 0x000fe20007f7e0ff */
[----:B------:R-:W-:-:S04]  /*2a2d0*/  IMAD.WIDE.U32 R60, R9, R83, R60 ;  /* 0x00000053093c7225 */ /* 0x000fc800078e003c */
[----:B------:R-:W-:Y:S02]  /*2a2e0*/  IMAD.IADD R49, R34, 0x1, R69 ;  /* 0x0000000122317824 */ /* 0x000fe400078e0245 */
[----:B------:R-:W-:-:S03]  /*2a2f0*/  IMAD.WIDE.U32 R62, R65, R4, R62 ;  /* 0x00000004413e7225 */ /* 0x000fc600078e003e */
[----:B------:R-:W-:Y:S01]  /*2a300*/  IADD3 R49, P1, PT, R49, R64, RZ ;  /* 0x0000004031317210 */ /* 0x000fe20007f3e0ff */
[----:B------:R-:W-:Y:S01]  /*2a310*/  IMAD.X R73, RZ, RZ, RZ, P4 ;  /* 0x000000ffff497224 */ /* 0x000fe200020e06ff */
[----:B------:R-:W-:Y:S01]  /*2a320*/  IADD3 R79, PT, PT, R79, R63, RZ ;  /* 0x0000003f4f4f7210 */ /* 0x000fe20007ffe0ff */
[----:B------:R-:W-:Y:S01]  /*2a330*/  IMAD.X R69, RZ, RZ, RZ, P0 ;  /* 0x000000ffff457224 */ /* 0x000fe200000e06ff */
[----:B------:R-:W-:Y:S01]  /*2a340*/  IADD3 R6, P0, PT, R47, R6, RZ ;  /* 0x000000062f067210 */ /* 0x000fe20007f1e0ff */
[----:B------:R-:W-:Y:S01]  /*2a350*/  IMAD.WIDE.U32 R72, R102, R2, R72 ;  /* 0x0000000266487225 */ /* 0x000fe200078e0048 */
[----:B------:R-:W-:Y:S02]  /*2a360*/  IADD3 R47, PT, PT, R51, R61, RZ ;  /* 0x0000003d332f7210 */ /* 0x000fe40007ffe0ff */
[----:B------:R-:W-:Y:S01]  /*2a370*/  IADD3 R63, P2, PT, R59, R62, RZ ;  /* 0x0000003e3b3f7210 */ /* 0x000fe20007f5e0ff */
[----:B------:R-:W-:Y:S01]  /*2a380*/  IMAD R45, R60, R40, RZ ;  /* 0x000000283c2d7224 */ /* 0x000fe200078e02ff */
[----:B------:R-:W-:Y:S01]  /*2a390*/  IADD3 R66, P4, PT, R79, R72, RZ ;  /* 0x000000484f427210 */ /* 0x000fe20007f9e0ff */
[----:B------:R-:W-:Y:S01]  /*2a3a0*/  IMAD.IADD R7, R54, 0x1, R7 ;  /* 0x0000000136077824 */ /* 0x000fe200078e0207 */
[----:B------:R-:W-:Y:S01]  /*2a3b0*/  IADD3.X R4, PT, PT, RZ, RZ, RZ, P1, !PT ;  /* 0x000000ffff047210 */ /* 0x000fe20000ffe4ff */
[----:B------:R-:W-:-:S02]  /*2a3c0*/  IMAD.MOV.U32 R61, RZ, RZ, RZ ;  /* 0x000000ffff3d7224 */ /* 0x000fc400078e00ff */
[----:B------:R-:W-:Y:S01]  /*2a3d0*/  IMAD.WIDE.U32 R68, R103, R88, R68 ;  /* 0x0000005867447225 */ /* 0x000fe200078e0044 */
[----:B------:R-:W-:-:S03]  /*2a3e0*/  IADD3 R72, P1, PT, R4, R63, RZ ;  /* 0x0000003f04487210 */ /* 0x000fc60007f3e0ff */
        /* <DEDUP_REMOVED lines=17> */
[----:B------:R-:W-:Y:S01]  /*2a500*/  IADD3 R61, PT, PT, R55, R61, RZ ;  /* 0x0000003d373d7210 */ /* 0x000fe20007ffe0ff */
[----:B------:R-:W-:Y:S02]  /*2a510*/  IMAD.IADD R69, R53, 0x1, R69 ;  /* 0x0000000135457824 */ /* 0x000fe400078e0245 */
        /* <DEDUP_REMOVED lines=9> */
[----:B------:R-:W-:Y:S01]  /*2a5b0*/  IADD3 R47, PT, PT, R34, R63, RZ ;  /* 0x0000003f222f7210 */ /* 0x000fe20007ffe0ff */
[----:B------:R-:W-:Y:S01]  /*2a5c0*/  IMAD.IADD R70, R99, 0x1, R71 ;  /* 0x0000000163467824 */ /* 0x000fe200078e0247 */
[----:B------:R-:W-:Y:S01]  /*2a5d0*/  IADD3.X R61, PT, PT, RZ, RZ, RZ, P3, !PT ;  /* 0x000000ffff3d7210 */ /* 0x000fe20001ffe4ff */
[----:B------:R-:W-:Y:S01]  /*2a5e0*/  IMAD.IADD R59, R81, 0x1, R7 ;  /* 0x00000001513b7824 */ /* 0x000fe200078e0207 */
[----:B------:R-:W-:Y:S01]  /*2a5f0*/  IADD3 R6, P1, PT, R93, R6, RZ ;  /* 0x000000065d067210 */ /* 0x000fe20007f3e0ff */
[----:B------:R-:W-:Y:S01]  /*2a600*/  IMAD.WIDE.U32 R62, R9, R84, R4 ;  /* 0x00000054093e7225 */ /* 0x000fe200078e0004 */
[----:B------:R-:W-:-:S02]  /*2a610*/  IADD3 R64, P0, PT, R64, R67, RZ ;  /* 0x0000004340407210 */ /* 0x000fc40007f1e0ff */
        /* <DEDUP_REMOVED lines=87> */
[----:B------:R-:W-:Y:S01]  /*2ab90*/  IMAD.IADD R64, R34, 0x1, R5 ;  /* 0x0000000122407824 */ /* 0x000fe200078e0205 */
[----:B------:R-:W-:Y:S01]  /*2aba0*/  IADD3.X R59, PT, PT, RZ, -0x1, R57, P6, P5 ;  /* 0xffffffffff3b7810 */ /* 0x000fe200037ea439 */
[----:B------:R-:W-:-:S03]  /*2abb0*/  IMAD.WIDE.U32 R4, R40, R84, R60 ;  /* 0x0000005428047225 */ /* 0x000fc600078e003c */
        /* <DEDUP_REMOVED lines=9> */
[----:B------:R-:W-:Y:S01]  /*2ac50*/  SHF.R.U32.HI R6, RZ, 0x1f, R59 ;  /* 0x0000001fff067819 */ /* 0x000fe2000001163b */
[----:B------:R-:W-:Y:S01]  /*2ac60*/  IMAD.X R63, RZ, RZ, RZ, P5 ;  /* 0x000000ffff3f7224 */ /* 0x000fe200028e06ff */
[----:B------:R-:W-:Y:S01]  /*2ac70*/  IADD3 R50, P4, PT, R51, R64, RZ ;  /* 0x0000004033327210 */ /* 0x000fe20007f9e0ff */
[----:B------:R-:W-:Y:S01]  /*2ac80*/  IMAD.X R61, RZ, RZ, RZ, P6 ;  /* 0x000000ffff3d7224 */ /* 0x000fe200030e06ff */
[----:B------:R-:W-:Y:S02]  /*2ac90*/  IADD3.X R64, PT, PT, RZ, RZ, RZ, P1, !PT ;  /* 0x000000ffff407210 */ /* 0x000fe40000ffe4ff */
[----:B------:R-:W-:Y:S01]  /*2aca0*/  IADD3 R39, P1, P6, R48, -R6, -R39 ;  /* 0x8000000630277210 */ /* 0x000fe20007e3e827 */
[----:B------:R-:W-:Y:S01]  /*2acb0*/  IMAD.WIDE.U32 R6, R40, R85, R62 ;  /* 0x0000005528067225 */ /* 0x000fe200078e003e */
[----:B------:R-:W-:-:S02]  /*2acc0*/  IADD3.X R51, PT, PT, RZ, RZ, RZ, P4, !PT ;  /* 0x000000ffff337210 */ /* 0x000fc400027fe4ff */
[----:B------:R-:W-:Y:S01]  /*2acd0*/  IADD3 R48, P4, PT, R68, R49, RZ ;  /* 0x0000003144307210 */ /* 0x000fe20007f9e0ff */
[----:B------:R-:W-:Y:S01]  /*2ace0*/  IMAD.WIDE.U32 R60, R45, R87, R60 ;  /* 0x000000572d3c7225 */ /* 0x000fe200078e003c */
[----:B------:R-:W-:Y:S02]  /*2acf0*/  IADD3 R47, P5, PT, R47, R66, RZ ;  /* 0x000000422f2f7210 */ /* 0x000fe40007fbe0ff */
[----:B------:R-:W-:Y:S01]  /*2ad00*/  IADD3.X R49, PT, PT, RZ, RZ, RZ, P4, !PT ;  /* 0x000000ffff317210 */ /* 0x000fe200027fe4ff */
[----:B------:R-:W-:Y:S02]  /*2ad10*/  IMAD.IADD R53, R53, 0x1, R7 ;  /* 0x0000000135357824 */ /* 0x000fe400078e0207 */
[----:B------:R-:W-:Y:S01]  /*2ad20*/  IMAD.WIDE.U32 R50, R9, R89, R50 ;  /* 0x0000005909327225 */ /* 0x000fe200078e0032 */
[----:B------:R-:W-:Y:S02]  /*2ad30*/  IADD3.X R9, PT, PT, RZ, -0x1, R57, P1, P6 ;  /* 0xffffffffff097810 */ /* 0x000fe40000fec439 */
[----:B------:R-:W-:Y:S01]  /*2ad40*/  IADD3 R62, P6, PT, R53, R60, RZ ;  /* 0x0000003c353e7210 */ /* 0x000fe20007fde0ff */
[----:B------:R-:W-:Y:S01]  /*2ad50*/  IMAD.IADD R61, R55, 0x1, R61 ;  /* 0x00000001373d7824 */ /* 0x000fe200078e023d */
[----:B------:R-:W-:Y:S01]  /*2ad60*/  IADD3 R64, P1, PT, R64, R47, RZ ;  /* 0x0000002f40407210 */ /* 0x000fe20007f3e0ff */
[----:B------:R-:W-:Y:S01]  /*2ad70*/  IMAD.WIDE.U32 R48, R65, R0, R48 ;  /* 0x0000000041307225 */ /* 0x000fe200078e0030 */
[----:B------:R-:W-:-:S02]  /*2ad80*/  SHF.R.U32.HI R47, RZ, 0x1f, R9 ;  /* 0x0000001fff2f7819 */ /* 0x000fc40000011609 */
[----:B------:R-:W-:Y:S01]  /*2ad90*/  IADD3 R60, P4, PT, R61, R50, RZ ;  /* 0x000000323d3c7210 */ /* 0x000fe20007f9e0ff */
[----:B------:R-:W-:Y:S02]  /*2ada0*/  IMAD.X R63, RZ, RZ, RZ, P6 ;  /* 0x000000ffff3f7224 */ /* 0x000fe400030e06ff */
[----:B------:R-:W-:Y:S01]  /*2adb0*/  IMAD.X R9, RZ, RZ, RZ, P2 ;  /* 0x000000ffff097224 */ /* 0x000fe200010e06ff */
[----:B------:R-:W-:Y:S01]  /*2adc0*/  IADD3.X R61, PT, PT, RZ, RZ, RZ, P4, !PT ;  /* 0x000000ffff3d7210 */ /* 0x000fe200027fe4ff */
[----:B------:R-:W-:Y:S01]  /*2add0*/  IMAD.IADD R99, R99, 0x1, R49 ;  /* 0x0000000163637824 */ /* 0x000fe200078e0231 */
[----:B------:R-:W-:Y:S01]  /*2ade0*/  IADD3 R66, P2, P6, R46, -R47, -R42 ;  /* 0x8000002f2e427210 */ /* 0x000fe20007e5e82a */
[----:B------:R-:W-:Y:S01]  /*2adf0*/  IMAD.WIDE.U32 R46, R40, R86, R62 ;  /* 0x00000056282e7225 */ /* 0x000fe200078e003e */
[----:B------:R-:W-:Y:S02]  /*2ae00*/  IADD3 R9, P4, PT, R9, R64, RZ ;  /* 0x0000004009097210 */ /* 0x000fe40007f9e0ff */
[----:B------:R-:W-:Y:S01]  /*2ae10*/  IADD3.X R90, PT, PT, RZ, -0x1, R57, P2, P6 ;  /* 0xffffffffff5a7810 */ /* 0x000fe200017ec439 */
[----:B------:R-:W-:-:S02]  /*2ae20*/  IMAD.IADD R42, R34, 0x1, R51 ;  /* 0x00000001222a7824 */ /* 0x000fc400078e0233 */
[----:B------:R-:W-:Y:S01]  /*2ae30*/  IMAD.WIDE.U32 R50, R45, R88, R60 ;  /* 0x000000582d327225 */ /* 0x000fe200078e003c */
[----:B------:R-:W-:Y:S02]  /*2ae40*/  SHF.R.U32.HI R90, RZ, 0x1f, R90 ;  /* 0x0000001fff5a7819 */ /* 0x000fe4000001165a */
[----:B------:R-:W-:Y:S01]  /*2ae50*/  IADD3 R42, P2, PT, R42, R9, RZ ;  /* 0x000000092a2a7210 */ /* 0x000fe20007f5e0ff */
[----:B------:R-:W-:Y:S01]  /*2ae60*/  IMAD.IADD R59, R54, 0x1, R47 ;  /* 0x00000001363b7824 */ /* 0x000fe200078e022f */
[----:B------:R-:W-:Y:S01]  /*2ae70*/  IADD3 R51, PT, PT, R56, R51, RZ ;  /* 0x0000003338337210 */ /* 0x000fe20007ffe0ff */
[----:B------:R-:W-:Y:S02]  /*2ae80*/  IMAD.X R9, RZ, RZ, RZ, P3 ;  /* 0x000000ffff097224 */ /* 0x000fe400018e06ff */
[----:B------:R-:W-:Y:S01]  /*2ae90*/  IMAD.X R63, RZ, RZ, RZ, P0 ;  /* 0x000000ffff3f7224 */ /* 0x000fe200000e06ff */
[----:B------:R-:W-:Y:S02]  /*2aea0*/  IADD3 R60, P6, PT, R59, R50, RZ ;  /* 0x000000323b3c7210 */ /* 0x000fe40007fde0ff */
[----:B------:R-:W-:-:S02]  /*2aeb0*/  IADD3 R50, P3, PT, R51, R42, RZ ;  /* 0x0000002a33327210 */ /* 0x000fc40007f7e0ff */
[----:B------:R-:W-:Y:S01]  /*2aec0*/  IADD3 R0, P0, PT, R9, R48, RZ ;  /* 0x0000003009007210 */ /* 0x000fe20007f1e0ff */
[----:B------:R-:W-:Y:S01]  /*2aed0*/  IMAD.X R61, RZ, RZ, RZ, P6 ;  /* 0x000000ffff3d7224 */ /* 0x000fe200030e06ff */
[----:B------:R-:W-:Y:S01]  /*2aee0*/  IADD3.X R51, PT, PT, RZ, RZ, RZ, P3, !PT ;  /* 0x000000ffff337210 */ /* 0x000fe20001ffe4ff */
[----:B------:R-:W-:Y:S01]  /*2aef0*/  IMAD.X R9, RZ, RZ, RZ, P1 ;  /* 0x000000ffff097224 */ /* 0x000fe200008e06ff */
[----:B------:R-:W-:Y:S01]  /*2af00*/  IADD3 R90, P1, P6, R58, -R90, -R43 ;  /* 0x8000005a3a5a7210 */ /* 0x000fe20007e3e82b */
[----:B------:R-:W-:Y:S01]  /*2af10*/  IMAD.WIDE.U32 R42, R40, R87, R60 ;  /* 0x00000057282a7225 */ /* 0x000fe200078e003c */
[----:B------:R-:W-:Y:S02]  /*2af20*/  IADD3.X R48, PT, PT, RZ, RZ, RZ, P5, !PT ;  /* 0x000000ffff307210 */ /* 0x000fe40002ffe4ff */
[----:B------:R-:W-:Y:S01]  /*2af30*/  IADD3 R63, P5, PT, R63, R0, RZ ;  /* 0x000000003f3f7210 */ /* 0x000fe20007fbe0ff */
[----:B------:R-:W-:Y:S01]  /*2af40*/  IMAD.WIDE.U32 R50, R45, R89, R50 ;  /* 0x000000592d327225 */ /* 0x000fe200078e0032 */
[----:B------:R-:W-:-:S02]  /*2af50*/  IADD3.X R45, PT, PT, RZ, -0x1, R57, P1, P6 ;  /* 0xffffffffff2d7810 */ /* 0x000fc40000fec439 */
[----:B------:R-:W-:Y:S01]  /*2af60*/  IADD3 R48, P3, PT, R48, R63, RZ ;  /* 0x0000003f30307210 */ /* 0x000fe20007f7e0ff */
[----:B------:R-:W-:Y:S02]  /*2af70*/  IMAD.IADD R65, R55, 0x1, R43 ;  /* 0x0000000137417824 */ /* 0x000fe400078e022b */
[----:B------:R-:W-:Y:S01]  /*2af80*/  IMAD.X R0, RZ, RZ, RZ, P4 ;  /* 0x000000ffff007224 */ /* 0x000fe200020e06ff */
[----:B------:R-:W-:Y:S02]  /*2af90*/  IADD3 R9, P4, PT, R9, R48, RZ ;  /* 0x0000003009097210 */ /* 0x000fe40007f9e0ff */
[----:B------:R-:W-:Y:S02]  /*2afa0*/  IADD3 R54, P6, PT, R65, R50, RZ ;  /* 0x0000003241367210 */ /* 0x000fe40007fde0ff */
[----:B------:R-:W-:Y:S02]  /*2afb0*/  IADD3 R50, PT, PT, R34, R51, RZ ;  /* 0x0000003322327210 */ /* 0x000fe40007ffe0ff */
[----:B------:R-:W-:Y:S01]  /*2afc0*/  SHF.R.U32.HI R51, RZ, 0x1f, R45 ;  /* 0x0000001fff337819 */ /* 0x000fe2000001162d */
[----:B------:R-:W-:Y:S01]  /*2afd0*/  IMAD.X R55, RZ, RZ, RZ, P6 ;  /* 0x000000ffff377224 */ /* 0x000fe200030e06ff */
[----:B------:R-:W-:Y:S01]  /*2afe0*/  IADD3 R0, P1, PT, R0, R9, RZ ;  /* 0x0000000900007210 */ /* 0x000fe20007f3e0ff */
[----:B------:R-:W-:Y:S01]  /*2aff0*/  IMAD.X R45, RZ, RZ, RZ, P0 ;  /* 0x000000ffff2d7224 */ /* 0x000fe200000e06ff */
[----:B------:R-:W-:Y:S01]  /*2b000*/  IADD3.X R9, PT, PT, RZ, RZ, RZ, P2, !PT ;  /* 0x000000ffff097210 */ /* 0x000fe200017fe4ff */
[----:B------:R-:W-:Y:S01]  /*2b010*/  IMAD.WIDE.U32 R48, R40, R88, R54 ;  /* 0x0000005828307225 */ /* 0x000fe200078e0036 */
[----:B------:R-:W-:-:S02]  /*2b020*/  IADD3 R92, P0, P6, R44, -R51, -R92 ;  /* 0x800000332c5c7210 */ /* 0x000fc40007e1e85c */
[----:B------:R-:W-:Y:S01]  /*2b030*/  IADD3 R9, P2, PT, R9, R0, RZ ;  /* 0x0000000009097210 */ /* 0x000fe20007f5e0ff */
[----:B------:R-:W-:Y:S01]  /*2b040*/  IMAD.X R0, RZ, RZ, RZ, P5 ;  /* 0x000000ffff007224 */ /* 0x000fe200028e06ff */
[----:B------:R-:W-:Y:S01]  /*2b050*/  IADD3.X R54, PT, PT, RZ, -0x1, R57, P0, P6 ;  /* 0xffffffffff367810 */ /* 0x000fe200007ec439 */
[----:B------:R-:W-:Y:S01]  /*2b060*/  IMAD.X R51, RZ, RZ, RZ, P4 ;  /* 0x000000ffff337224 */ /* 0x000fe200020e06ff */
[----:B------:R-:W-:Y:S02]  /*2b070*/  ISETP.GT.U32.AND P0, PT, R92, -0x1, PT ;  /* 0xffffffff5c00780c */ /* 0x000fe40003f04070 */
[----:B------:R-:W-:Y:S01]  /*2b080*/  IADD3 R44, P5, PT, R50, R9, RZ ;  /* 0x00000009322c7210 */ /* 0x000fe20007fbe0ff */
[----:B------:R-:W-:Y:S01]  /*2b090*/  IMAD.X R50, RZ, RZ, RZ, P3 ;  /* 0x000000ffff327224 */ /* 0x000fe200018e06ff */
[----:B------:R-:W-:Y:S02]  /*2b0a0*/  IADD3 R9, PT, PT, R56, R49, RZ ;  /* 0x0000003138097210 */ /* 0x000fe40007ffe0ff */
[----:B------:R-:W-:-:S02]  /*2b0b0*/  ISETP.GT.AND.EX P0, PT, R54, -0x1, PT, P0 ;  /* 0xffffffff3600780c */ /* 0x000fc40003f04300 */
[----:B------:R-:W-:Y:S02]  /*2b0c0*/  IADD3 R44, P6, PT, R9, R44, RZ ;  /* 0x0000002c092c7210 */ /* 0x000fe40007fde0ff */
        /* <DEDUP_REMOVED lines=8> */
[----:B------:R-:W-:Y:S01]  /*2b150*/  IMAD.IADD R51, R34, 0x1, R45 ;  /* 0x0000000122337824 */ /* 0x000fe200078e022d */
        /* <DEDUP_REMOVED lines=17> */
.L_x_463:
        /* <DEDUP_REMOVED lines=11> */
[----:B------:R-:W-:-:S02]  /*2b320*/  IMAD.MOV.U32 R55, RZ, RZ, R42 ;  /* 0x000000ffff377224 */ /* 0x000fc400078e002a */
[----:B------:R-:W-:-:S04]  /*2b330*/  IMAD.MOV.U32 R50, RZ, RZ, R44 ;  /* 0x000000ffff327224 */ /* 0x000fc800078e002c */
        /* <DEDUP_REMOVED lines=31> */
.L_x_464:
        /* <DEDUP_REMOVED lines=22> */
.L_x_465:
        /* <DEDUP_REMOVED lines=12> */
[C---:B------:R-:W-:Y:S02]  /*2b750*/  ISETP.GT.U32.AND P0, PT, R2.reuse, R89, PT ;  /* 0x000000590200720c */ /* 0x040fe40003f04070 */
[----:B------:R-:W-:Y:S02]  /*2b760*/  ISETP.GT.U32.AND P1, PT, R2, -0x1, PT ;  /* 0xffffffff0200780c */ /* 0x000fe40003f24070 */
[----:B------:R-:W-:Y:S01]  /*2b770*/  LOP3.LUT R56, R5, 0xfffffffe, R4, 0xf8, !PT ;  /* 0xfffffffe05387812 */ /* 0x000fe200078ef804 */
[----:B------:R-:W-:Y:S01]  /*2b780*/  IMAD.SHL.U32 R4, R54, 0x2, RZ ;  /* 0x0000000236047824 */ /* 0x000fe200078e00ff */
[----:B------:R-:W-:Y:S02]  /*2b790*/  ISETP.GT.U32.OR.EX P0, PT, R3, RZ, P0, P1 ;  /* 0x000000ff0300720c */ /* 0x000fe40000704510 */
        /* <DEDUP_REMOVED lines=48> */
.L_x_466:
        /* <DEDUP_REMOVED lines=24> */
.L_x_433:
        /* <DEDUP_REMOVED lines=43> */
.L_x_467:
[----:B------:R-:W-:-:S04]  /*2bed0*/  IMAD.WIDE.U32 R90, R65, R65, RZ ;  /* 0x00000041415a7225 */ /* 0x000fc800078e00ff */
[----:B------:R-:W-:Y:S02]  /*2bee0*/  HFMA2 R79, -RZ, RZ, 0, 0 ;  /* 0x00000000ff4f7431 */ /* 0x000fe400000001ff */
        /* <DEDUP_REMOVED lines=34> */
[----:B------:R-:W-:Y:S02]  /*2c110*/  HFMA2 R35, -RZ, RZ, 0, 0 ;  /* 0x00000000ff237431 */ /* 0x000fe400000001ff */
[----:B------:R-:W-:Y:S02]  /*2c120*/  IMAD R113, R34, R40, RZ ;  /* 0x0000002822717224 */ /* 0x000fe400078e02ff */
[----:B------:R-:W-:-:S04]  /*2c130*/  IMAD.WIDE.U32 R38, R102, R69, R38 ;  /* 0x0000004566267225 */ /* 0x000fc800078e0026 */
[----:B------:R-:W-:Y:S02]  /*2c140*/  IMAD.IADD R37, R77, 0x1, R91 ;  /* 0x000000014d257824 */ /* 0x000fe400078e025b */
[----:B------:R-:W-:Y:S02]  /*2c150*/  IMAD.X R91, RZ, RZ, RZ, P0 ;  /* 0x000000ffff5b7224 */ /* 0x000fe400000e06ff */
[----:B------:R-:W-:Y:S01]  /*2c160*/  IMAD.HI.U32 R41, R113, R82, R34 ;  /* 0x0000005271297227 */ /* 0x000fe200078e0022 */
[----:B------:R-:W-:Y:S02]  /*2c170*/  IADD3 R34, P1, PT, R37, R38, RZ ;  /* 0x0000002625227210 */ /* 0x000fe40007f3e0ff */
[----:B------:R-:W-:Y:S01]  /*2c180*/  MOV R37, RZ ;  /* 0x000000ff00257202 */ /* 0x000fe20000000f00 */
[----:B------:R-:W-:Y:S02]  /*2c190*/  IMAD.IADD R35, R77, 0x1, R39 ;  /* 0x000000014d237824 */ /* 0x000fe400078e0227 */
[----:B------:R-:W-:-:S02]  /*2c1a0*/  IMAD.IADD R39, R50, 0x1, R41 ;  /* 0x0000000132277824 */ /* 0x000fc400078e0229 */
[----:B------:R-:W-:-:S04]  /*2c1b0*/  IMAD.WIDE.U32 R36, R65, R71, R36 ;  /* 0x0000004741247225 */ /* 0x000fc800078e0024 */
[----:B------:R-:W-:Y:S01]  /*2c1c0*/  IMAD.WIDE.U32 R90, R97, R84, R90 ;  /* 0x00000054615a7225 */ /* 0x000fe200078e005a */
[----:B------:R-:W-:Y:S02]  /*2c1d0*/  IADD3 R38, P0, PT, R35, R36, RZ ;  /* 0x0000002423267210 */ /* 0x000fe40007f1e0ff */
[----:B------:R-:W-:Y:S01]  /*2c1e0*/  IADD3.X R35, PT, PT, RZ, RZ, RZ, P1, !PT ;  /* 0x000000ffff237210 */ /* 0x000fe20000ffe4ff */
[----:B------:R-:W-:Y:S01]  /*2c1f0*/  IMAD.MOV.U32 R81, RZ, RZ, RZ ;  /* 0x000000ffff517224 */ /* 0x000fe200078e00ff */
[----:B------:R-:W-:Y:S01]  /*2c200*/  IADD3 R90, P1, PT, R39, R90, RZ ;  /* 0x0000005a275a7210 */ /* 0x000fe20007f3e0ff */
[----:B------:R-:W-:Y:S01]  /*2c210*/  IMAD.X R39, RZ, RZ, RZ, P0 ;  /* 0x000000ffff277224 */ /* 0x000fe200000e06ff */
[----:B------:R-:W-:Y:S01]  /*2c220*/  IADD3 R41, PT, PT, R52, R91, RZ ;  /* 0x0000005b34297210 */ /* 0x000fe20007ffe0ff */
[----:B------:R-:W-:-:S04]  /*2c230*/  IMAD.WIDE.U32 R34, R102, R69, R34 ;  /* 0x0000004566227225 */ /* 0x000fc800078e0022 */
[----:B------:R-:W-:-:S04]  /*2c240*/  IMAD.WIDE.U32 R38, R102, R104, R38 ;  /* 0x0000006866267225 */ /* 0x000fc800078e0026 */
[----:B------:R-:W-:Y:S02]  /*2c250*/  IMAD.IADD R93, R77, 0x1, R35 ;  /* 0x000000014d5d7824 */ /* 0x000fe400078e0223 */
[----:B------:R-:W-:Y:S02]  /*2c260*/  IMAD.IADD R36, R37, 0x1, R81 ;  /* 0x0000000125247824 */ /* 0x000fe400078e0251 */
[----:B------:R-:W-:Y:S01]  /*2c270*/  IMAD.MOV.U32 R37, RZ, RZ, RZ ;  /* 0x000000ffff257224 */ /* 0x000fe200078e00ff */
        /* <DEDUP_REMOVED lines=8> */
[----:B------:R-:W-:Y:S02]  /*2c300*/  HFMA2 R39, -RZ, RZ, 0, 0 ;  /* 0x00000000ff277431 */ /* 0x000fe400000001ff */
[----:B------:R-:W-:-:S04]  /*2c310*/  IMAD.WIDE.U32 R34, R65, R104, R34 ;  /* 0x0000006841227225 */ /* 0x000fc800078e0022 */
[----:B------:R-:W-:Y:S01]  /*2c320*/  IMAD.WIDE.U32 R90, R113, R83, R90 ;  /* 0x00000053715a7225 */ /* 0x000fe200078e005a */
[----:B------:R-:W-:Y:S02]  /*2c330*/  IADD3 R35, PT, PT, R79, R35, RZ ;  /* 0x000000234f237210 */ /* 0x000fe40007ffe0ff */
[----:B------:R-:W-:Y:S01]  /*2c340*/  IADD3 R34, P2, PT, R41, R34, RZ ;  /* 0x0000002229227210 */ /* 0x000fe20007f5e0ff */
[----:B------:R-:W-:-:S04]  /*2c350*/  IMAD.WIDE.U32 R92, R69, R69, R92 ;  /* 0x00000045455c7225 */ /* 0x000fc800078e005c */
[----:B------:R-:W-:Y:S01]  /*2c360*/  IMAD.X R37, RZ, RZ, RZ, P0 ;  /* 0x000000ffff257224 */ /* 0x000fe200000e06ff */
        /* <DEDUP_REMOVED lines=8> */
[----:B------:R-:W-:Y:S02]  /*2c3f0*/  IMAD.X R35, RZ, RZ, RZ, P2 ;  /* 0x000000ffff237224 */ /* 0x000fe400010e06ff */
[----:B------:R-:W-:-:S04]  /*2c400*/  IMAD.HI.U32 R99, R109, R82, R90 ;  /* 0x000000526d637227 */ /* 0x000fc800078e005a */
        /* <DEDUP_REMOVED lines=9> */
[----:B------:R-:W-:Y:S01]  /*2c4a0*/  IMAD.WIDE.U32 R36, R69, R104, R36 ;  /* 0x0000006845247225 */ /* 0x000fe200078e0024 */
[----:B------:R-:W-:-:S03]  /*2c4b0*/  MOV R111, RZ ;  /* 0x000000ff006f7202 */ /* 0x000fc60000000f00 */
[----:B------:R-:W-:Y:S01]  /*2c4c0*/  IMAD.IADD R90, R39, 0x1, R105 ;  /* 0x00000001275a7824 */ /* 0x000fe200078e0269 */
[----:B------:R-:W-:Y:S01]  /*2c4d0*/  IADD3.X R39, PT, PT, RZ, RZ, RZ, P0, !PT ;  /* 0x000000ffff277210 */ /* 0x000fe200007fe4ff */
[----:B------:R-:W-:Y:S01]  /*2c4e0*/  IMAD.IADD R91, R53, 0x1, R35 ;  /* 0x00000001355b7824 */ /* 0x000fe200078e0223 */
[----:B------:R-:W-:Y:S01]  /*2c4f0*/  IADD3 R36, P0, PT, R41, R36, RZ ;  /* 0x0000002429247210 */ /* 0x000fe20007f1e0ff */
[----:B------:R-:W-:Y:S02]  /*2c500*/  IMAD.X R35, RZ, RZ, RZ, P1 ;  /* 0x000000ffff237224 */ /* 0x000fe400008e06ff */
[----:B------:R-:W-:Y:S02]  /*2c510*/  IMAD.IADD R93, R79, 0x1, R37 ;  /* 0x000000014f5d7824 */ /* 0x000fe400078e0225 */
        /* <DEDUP_REMOVED lines=14> */
[----:B------:R-:W-:Y:S01]  /*2c600*/  IMAD.X R93, RZ, RZ, RZ, P0 ;  /* 0x000000ffff5d7224 */ /* 0x000fe200000e06ff */
[----:B------:R-:W-:Y:S01]  /*2c610*/  IADD3.X R35, PT, PT, RZ, RZ, RZ, P3, !PT ;  /* 0x000000ffff237210 */ /* 0x000fe20001ffe4ff */
        /* <DEDUP_REMOVED lines=11> */
[----:B------:R-:W-:Y:S02]  /*2c6d0*/  IMAD.X R37, RZ, RZ, RZ, P0 ;  /* 0x000000ffff257224 */ /* 0x000fe400000e06ff */
[----:B------:R-:W-:Y:S02]  /*2c6e0*/  IMAD.IADD R99, R51, 0x1, R35 ;  /* 0x0000000133637824 */ /* 0x000fe400078e0223 */
[----:B------:R-:W-:Y:S02]  /*2c6f0*/  IMAD R41, R34, R40, RZ ;  /* 0x0000002822297224 */ /* 0x000fe400078e02ff */
[----:B------:R-:W-:-:S02]  /*2c700*/  IMAD.MOV.U32 R35, RZ, RZ, RZ ;  /* 0x000000ffff237224 */ /* 0x000fc400078e00ff */
[----:B------:R-:W-:-:S04]  /*2c710*/  IMAD.WIDE.U32 R36, R102, R73, R36 ;  /* 0x0000004966247225 */ /* 0x000fc800078e0024 */
[----:B------:R-:W-:-:S04]  /*2c720*/  IMAD.HI.U32 R117, R41, R82, R34 ;  /* 0x0000005229757227 */ /* 0x000fc800078e0022 */
[----:B------:R-:W-:Y:S02]  /*2c730*/  IMAD.IADD R35, R105, 0x1, R37 ;  /* 0x0000000169237824 */ /* 0x000fe400078e0225 */
[----:B------:R-:W-:Y:S02]  /*2c740*/  IMAD.IADD R93, R81, 0x1, R93 ;  /* 0x00000001515d7824 */ /* 0x000fe400078e025d */
[----:B------:R-:W-:Y:S01]  /*2c750*/  IMAD.WIDE.U32 R38, R102, R71, R38 ;  /* 0x0000004766267225 */ /* 0x000fe200078e0026 */
[----:B------:R-:W-:Y:S02]  /*2c760*/  IADD3 R34, P0, PT, R91, R35, RZ ;  /* 0x000000235b227210 */ /* 0x000fe40007f1e0ff */
[----:B------:R-:W-:Y:S01]  /*2c770*/  IADD3 R36, P1, PT, R93, R36, RZ ;  /* 0x000000245d247210 */ /* 0x000fe20007f3e0ff */
[----:B------:R-:W-:Y:S01]  /*2c780*/  IMAD.X R93, RZ, RZ, RZ, P2 ;  /* 0x000000ffff5d7224 */ /* 0x000fe200010e06ff */
[----:B------:R-:W-:Y:S01]  /*2c790*/  IADD3.X R91, PT, PT, RZ, RZ, RZ, P3, !PT ;  /* 0x000000ffff5b7210 */ /* 0x000fe20001ffe4ff */
[----:B------:R-:W-:-:S02]  /*2c7a0*/  IMAD.IADD R35, R81, 0x1, R39 ;  /* 0x0000000151237824 */ /* 0x000fc400078e0227 */
[----:B------:R-:W-:Y:S02]  /*2c7b0*/  IMAD.X R37, RZ, RZ, RZ, P1 ;  /* 0x000000ffff257224 */ /* 0x000fe400008e06ff */
[----:B------:R-:W-:-:S04]  /*2c7c0*/  IMAD.WIDE.U32 R90, R113, R85, R90 ;  /* 0x00000055715a7225 */ /* 0x000fc800078e005a */
[----:B------:R-:W-:-:S04]  /*2c7d0*/  IMAD.WIDE.U32 R92, R104, R104, R92 ;  /* 0x00000068685c7225 */ /* 0x000fc800078e005c */
[----:B------:R-:W-:Y:S01]  /*2c7e0*/  IMAD.WIDE.U32 R110, R69, R106, R36 ;  /* 0x0000006a456e7225 */ /* 0x000fe200078e0024 */
[----:B------:R-:W-:Y:S02]  /*2c7f0*/  IADD3 R36, P4, PT, R99, R90, RZ ;  /* 0x0000005a63247210 */ /* 0x000fe40007f9e0ff */
[----:B------:R-:W-:Y:S01]  /*2c800*/  IADD3 R92, P2, PT, R35, R92, RZ ;  /* 0x0000005c235c7210 */ /* 0x000fe20007f5e0ff */
[----:B------:R-:W-:Y:S01]  /*2c810*/  IMAD.IADD R107, R53, 0x1, R91 ;  /* 0x00000001356b7824 */ /* 0x000fe200078e025b */
[----:B------:R-:W-:Y:S01]  /*2c820*/  MOV R90, R38 ;  /* 0x00000026005a7202 */ /* 0x000fe20000000f00 */
[----:B------:R-:W-:Y:S01]  /*2c830*/  IMAD.MOV.U32 R91, RZ, RZ, RZ ;  /* 0x000000ffff5b7224 */ /* 0x000fe200078e00ff */
[----:B------:R-:W-:Y:S01]  /*2c840*/  IADD3 R39, PT, PT, R79, R93, RZ ;  /* 0x0000005d4f277210 */ /* 0x000fe20007ffe0ff */
        /* <DEDUP_REMOVED lines=53> */
[----:B------:R-:W-:Y:S02]  /*2cba0*/  IMAD.IADD R37, R103, 0x1, R115 ;  /* 0x0000000167257824 */ /* 0x000fe400078e0273 */
[----:B------:R-:W-:Y:S02]  /*2cbb0*/  IMAD.X R39, RZ, RZ, RZ, P2 ;  /* 0x000000ffff277224 */ /* 0x000fe400010e06ff */
[----:B------:R-:W-:Y:S01]  /*2cbc0*/  IMAD.WIDE.U32 R114, R108, R69, R34 ;  /* 0x000000456c727225 */ /* 0x000fe200078e0022 */
[----:B------:R-:W-:Y:S02]  /*2cbd0*/  IADD3 R34, P3, PT, R107, R92, RZ ;  /* 0x0000005c6b227210 */ /* 0x000fe40007f7e0ff */
[----:B------:R-:W-:Y:S01]  /*2cbe0*/  IADD3 R35, PT, PT, R105, R93, RZ ;  /* 0x0000005d69237210 */ /* 0x000fe20007ffe0ff */
[----:B------:R-:W-:Y:S01]  /*2cbf0*/  IMAD.WIDE.U32 R92, R69, R106, R38 ;  /* 0x0000006a455c7225 */ /* 0x000fe200078e0026 */
[----:B------:R-:W-:Y:S02]  /*2cc00*/  IADD3 R38, P0, PT, R37, R114, RZ ;  /* 0x0000007225267210 */ /* 0x000fe40007f1e0ff */
[----:B------:R-:W-:Y:S01]  /*2cc10*/  IADD3.X R37, PT, PT, RZ, RZ, RZ, P1, !PT ;  /* 0x000000ffff257210 */ /* 0x000fe20000ffe4ff */
[----:B------:R-:W-:Y:S01]  /*2cc20*/  IMAD.IADD R117, R54, 0x1, R91 ;  /* 0x0000000136757824 */ /* 0x000fe200078e025b */
[----:B------:R-:W-:Y:S01]  /*2cc30*/  IADD3 R114, P2, PT, R35, R92, RZ ;  /* 0x0000005c23727210 */ /* 0x000fe20007f5e0ff */
[----:B------:R-:W-:Y:S01]  /*2cc40*/  IMAD.X R91, RZ, RZ, RZ, P4 ;  /* 0x000000ffff5b7224 */ /* 0x000fe200020e06ff */
[----:B------:R-:W-:Y:S01]  /*2cc50*/  IADD3.X R39, PT, PT, RZ, RZ, RZ, P0, !PT ;  /* 0x000000ffff277210 */ /* 0x000fe200007fe4ff */
[----:B------:R-:W-:-:S02]  /*2cc60*/  IMAD.IADD R93, R103, 0x1, R93 ;  /* 0x00000001675d7824 */ /* 0x000fc400078e025d */
[----:B------:R-:W-:-:S04]  /*2cc70*/  IMAD.WIDE.U32 R90, R109, R85, R90 ;  /* 0x000000556d5a7225 */ /* 0x000fc800078e005a */
[----:B------:R-:W-:Y:S01]  /*2cc80*/  IMAD.WIDE.U32 R36, R71, R71, R36 ;  /* 0x0000004747247225 */ /* 0x000fe200078e0024 */
[----:B------:R-:W-:-:S03]  /*2cc90*/  IADD3 R92, P4, PT, R99, R90, RZ ;  /* 0x0000005a635c7210 */ /* 0x000fc60007f9e0ff */
[----:B------:R-:W-:Y:S01]  /*2cca0*/  IMAD.IADD R121, R77, 0x1, R115 ;  /* 0x000000014d797824 */ /* 0x000fe200078e0273 */
[----:B------:R-:W-:Y:S01]  /*2ccb0*/  IADD3 R90, P0, PT, R93, R36, RZ ;  /* 0x000000245d5a7210 */ /* 0x000fe20007f1e0ff */
[----:B------:R-:W-:Y:S01]  /*2ccc0*/  IMAD.X R35, RZ, RZ, RZ, P3 ;  /* 0x000000ffff237224 */ /* 0x000fe200018e06ff */
[----:B------:R-:W-:Y:S01]  /*2ccd0*/  IADD3.X R93, PT, PT, RZ, RZ, RZ, P4, !PT ;  /* 0x000000ffff5d7210 */ /* 0x000fe200027fe4ff */
[----:B------:R-:W-:Y:S02]  /*2cce0*/  IMAD.X R115, RZ, RZ, RZ, P2 ;  /* 0x000000ffff737224 */ /* 0x000fe400010e06ff */
[----:B------:R-:W-:-:S04]  /*2ccf0*/  IMAD.WIDE.U32 R38, R104, R73, R38 ;  /* 0x0000004968267225 */ /* 0x000fc800078e0026 */
[----:B------:R-:W-:Y:S01]  /*2cd00*/  IMAD.WIDE.U32 R34, R97, R88, R34 ;  /* 0x0000005861227225 */ /* 0x000fe200078e0022 */
[----:B------:R-:W-:-:S03]  /*2cd10*/  IADD3 R36, PT, PT, R105, R39, RZ ;  /* 0x0000002769247210 */ /* 0x000fc60007ffe0ff */
[----:B------:R-:W-:Y:S01]  /*2cd20*/  IMAD.IADD R107, R53, 0x1, R91 ;  /* 0x00000001356b7824 */ /* 0x000fe200078e025b */
[----:B------:R-:W-:Y:S01]  /*2cd30*/  IADD3 R34, P3, PT, R117, R34, RZ ;  /* 0x0000002275227210 */ /* 0x000fe20007f7e0ff */
[----:B------:R-:W-:Y:S01]  /*2cd40*/  IMAD.IADD R37, R81, 0x1, R37 ;  /* 0x0000000151257824 */ /* 0x000fe200078e0225 */
[----:B------:R-:W-:Y:S01]  /*2cd50*/  IADD3 R36, P2, PT, R36, R121, RZ ;  /* 0x0000007924247210 */ /* 0x000fe20007f5e0ff */
[----:B------:R-:W-:Y:S02]  /*2cd60*/  IMAD.X R91, RZ, RZ, RZ, P0 ;  /* 0x000000ffff5b7224 */ /* 0x000fe400000e06ff */
[----:B------:R-:W-:Y:S01]  /*2cd70*/  IMAD.WIDE.U32 R114, R102, R73, R114 ;  /* 0x0000004966727225 */ /* 0x000fe200078e0072 */
[----:B------:R-:W-:-:S03]  /*2cd80*/  IADD3 R38, P1, PT, R37, R38, RZ ;  /* 0x0000002625267210 */ /* 0x000fc60007f3e0ff */
        /* <DEDUP_REMOVED lines=9> */
[----:B------:R-:W-:Y:S01]  /*2ce20*/  IMAD.MOV.U32 R115, RZ, RZ, RZ ;  /* 0x000000ffff737224 */ /* 0x000fe200078e00ff */
[----:B------:R-:W-:Y:S01]  /*2ce30*/  IADD3.X R37, PT, PT, RZ, RZ, RZ, P2, !PT ;  /* 0x000000ffff257210 */ /* 0x000fe200017fe4ff */
[----:B------:R-:W-:Y:S01]  /*2ce40*/  IMAD.IADD R99, R52, 0x1, R93 ;  /* 0x0000000134637824 */ /* 0x000fe200078e025d */
[----:B------:R-:W-:Y:S01]  /*2ce50*/  IADD3 R93, PT, PT, R103, R91, RZ ;  /* 0x0000005b675d7210 */ /* 0x000fe20007ffe0ff */
[----:B------:R-:W-:-:S04]  /*2ce60*/  IMAD.WIDE.U32 R38, R71, R106, R38 ;  /* 0x0000006a47267225 */ /* 0x000fc800078e0026 */
[C---:B------:R-:W-:Y:S01]  /*2ce70*/  IMAD.WIDE.U32 R114, R108.reuse, R65, R114 ;  /* 0x000000416c727225 */ /* 0x040fe200078e0072 */
[----:B------:R-:W-:Y:S02]  /*2ce80*/  IADD3 R96, P2, PT, R93, R38, RZ ;  /* 0x000000265d607210 */ /* 0x000fe40007f5e0ff */
[----:B------:R-:W-:Y:S01]  /*2ce90*/  IADD3 R39, PT, PT, R103, R39, RZ ;  /* 0x0000002767277210 */ /* 0x000fe20007ffe0ff */
        /* <DEDUP_REMOVED lines=8> */
[----:B------:R-:W-:Y:S01]  /*2cf20*/  IMAD.IADD R117, R55, 0x1, R35 ;  /* 0x0000000137757824 */ /* 0x000fe200078e0223 */
[----:B------:R-:W-:Y:S01]  /*2cf30*/  MOV R107, RZ ;  /* 0x000000ff006b7202 */ /* 0x000fe20000000f00 */
[----:B------:R-:W-:Y:S01]  /*2cf40*/  IMAD.WIDE.U32 R38, R97, R89, R38 ;  /* 0x0000005961267225 */ /* 0x000fe200078e0026 */
[----:B------:R-:W-:-:S03]  /*2cf50*/  IADD3.X R97, PT, PT, RZ, RZ, RZ, P2, !PT ;  /* 0x000000ffff617210 */ /* 0x000fc600017fe4ff */
[----:B------:R-:W-:-:S04]  /*2cf60*/  IMAD.WIDE.U32 R90, R69, R73, R90 ;  /* 0x00000049455a7225 */ /* 0x000fc800078e005a */
[----:B------:R-:W-:Y:S01]  /*2cf70*/  IMAD.X R35, RZ, RZ, RZ, P4 ;  /* 0x000000ffff237224 */ /* 0x000fe200020e06ff */
[----:B------:R-:W-:Y:S01]  /*2cf80*/  IADD3 R90, P3, PT, R115, R90, RZ ;  /* 0x0000005a735a7210 */ /* 0x000fe20007f7e0ff */
[----:B------:R-:W-:Y:S01]  /*2cf90*/  IMAD.WIDE.U32 R92, R111, R83, R92 ;  /* 0x000000536f5c7225 */ /* 0x000fe200078e005c */
[----:B------:R-:W-:-:S03]  /*2cfa0*/  IADD3 R38, P4, PT, R117, R38, RZ ;  /* 0x0000002675267210 */ /* 0x000fc60007f9e0ff */
[----:B------:R-:W-:Y:S02]  /*2cfb0*/  IMAD.IADD R127, R79, 0x1, R37 ;  /* 0x000000014f7f7824 */ /* 0x000fe400078e0225 */
[----:B------:R-:W-:Y:S02]  /*2cfc0*/  IMAD.IADD R91, R105, 0x1, R91 ;  /* 0x00000001695b7824 */ /* 0x000fe400078e025b */
[----:B------:R-:W-:-:S04]  /*2cfd0*/  IMAD.WIDE.U32 R96, R71, R106, R96 ;  /* 0x0000006a47607225 */ /* 0x000fc800078e0060 */
[----:B------:R-:W-:Y:S01]  /*2cfe0*/  IMAD.X R37, RZ, RZ, RZ, P1 ;  /* 0x000000ffff257224 */ /* 0x000fe200008e06ff */
[----:B------:R-:W-:Y:S01]  /*2cff0*/  IADD3 R96, P1, PT, R91, R96, RZ ;  /* 0x000000605b607210 */ /* 0x000fe20007f3e0ff */
[----:B------:R-:W-:-:S04]  /*2d000*/  IMAD.WIDE.U32 R34, R109, R86, R34 ;  /* 0x000000566d227225 */ /* 0x000fc800078e0022 */
[----:B------:R-:W-:Y:S02]  /*2d010*/  IMAD.IADD R119, R51, 0x1, R93 ;  /* 0x0000000133777824 */ /* 0x000fe400078e025d */
[----:B------:R-:W-:Y:S02]  /*2d020*/  HFMA2 R93, -RZ, RZ, 0, 0 ;  /* 0x00000000ff5d7431 */ /* 0x000fe400000001ff */
[----:B------:R-:W-:Y:S01]  /*2d030*/  IMAD.IADD R97, R103, 0x1, R97 ;  /* 0x0000000167617824 */ /* 0x000fe200078e0261 */
[----:B------:R-:W-:Y:S01]  /*2d040*/  IADD3 R34, P0, PT, R99, R34, RZ ;  /* 0x0000002263227210 */ /* 0x000fe20007f1e0ff */
[----:B------:R-:W-:-:S04]  /*2d050*/  IMAD.WIDE.U32 R36, R71, R73, R36 ;  /* 0x0000004947247225 */ /* 0x000fc800078e0024 */
[----:B------:R-:W-:Y:S01]  /*2d060*/  IMAD.X R91, RZ, RZ, RZ, P3 ;  /* 0x000000ffff5b7224 */ /* 0x000fe200018e06ff */
[----:B------:R-:W-:Y:S01]  /*2d070*/  IADD3 R36, P2, PT, R97, R36, RZ ;  /* 0x0000002461247210 */ /* 0x000fe20007f5e0ff */
[----:B------:R-:W-:Y:S01]  /*2d080*/  IMAD.IADD R121, R54, 0x1, R35 ;  /* 0x0000000136797824 */ /* 0x000fe200078e0223 */
[----:B------:R-:W-:Y:S01]  /*2d090*/  IADD3.X R35, PT, PT, RZ, RZ, RZ, P0, !PT ;  /* 0x000000ffff237210 */ /* 0x000fe200007fe4ff */
[----:B------:R-:W-:Y:S02]  /*2d0a0*/  IMAD R99, R92, R40, RZ ;  /* 0x000000285c637224 */ /* 0x000fe400078e02ff */
[----:B------:R-:W-:-:S04]  /*2d0b0*/  IMAD.WIDE.U32 R90, R108, R102, R90 ;  /* 0x000000666c5a7225 */ /* 0x000fc800078e005a */
[----:B------:R-:W-:Y:S01]  /*2d0c0*/  IMAD.X R97, RZ, RZ, RZ, P1 ;  /* 0x000000ffff617224 */ /* 0x000fe200008e06ff */
[----:B------:R-:W-:Y:S01]  /*2d0d0*/  IADD3 R91, PT, PT, R75, R91, RZ ;  /* 0x0000005b4b5b7210 */ /* 0x000fe20007ffe0ff */
[----:B------:R-:W-:Y:S02]  /*2d0e0*/  IMAD.IADD R123, R107, 0x1, R39 ;  /* 0x000000016b7b7824 */ /* 0x000fe400078e0227 */
[----:B------:R-:W-:Y:S02]  /*2d0f0*/  IMAD.X R39, RZ, RZ, RZ, P4 ;  /* 0x000000ffff277224 */ /* 0x000fe400020e06ff */
[----:B------:R-:W-:Y:S01]  /*2d100*/  IMAD.HI.U32 R115, R99, R82, R92 ;  /* 0x0000005263737227 */ /* 0x000fe200078e005c */
[----:B------:R-:W-:-:S03]  /*2d110*/  IADD3 R123, P1, PT, R123, R90, RZ ;  /* 0x0000005a7b7b7210 */ /* 0x000fc60007f3e0ff */
[----:B------:R-:W-:Y:S01]  /*2d120*/  IMAD.IADD R92, R105, 0x1, R37 ;  /* 0x00000001695c7824 */ /* 0x000fe200078e0225 */
[----:B------:R-:W-:Y:S01]  /*2d130*/  IADD3.X R37, PT, PT, RZ, RZ, RZ, P2, !PT ;  /* 0x000000ffff257210 */ /* 0x000fe200017fe4ff */
[----:B------:R-:W-:Y:S01]  /*2d140*/  IMAD.WIDE.U32 R96, R104, R73, R96 ;  /* 0x0000004968607225 */ /* 0x000fe200078e0060 */
[----:B------:R-:W-:Y:S02]  /*2d150*/  IADD3 R115, PT, PT, R50, R115, RZ ;  /* 0x0000007332737210 */ /* 0x000fe40007ffe0ff */
[----:B------:R-:W-:Y:S01]  /*2d160*/  IADD3 R92, P0, PT, R92, R127, RZ ;  /* 0x0000007f5c5c7210 */ /* 0x000fe20007f1e0ff */
[----:B------:R-:W-:Y:S01]  /*2d170*/  IMAD.WIDE.U32 R34, R41, R85, R34 ;  /* 0x0000005529227225 */ /* 0x000fe200078e0022 */
[----:B------:R-:W-:Y:S02]  /*2d180*/  IADD3 R96, P4, PT, R91, R96, RZ ;  /* 0x000000605b607210 */ /* 0x000fe40007f9e0ff */
[----:B------:R-:W-:Y:S01]  /*2d190*/  IADD3.X R93, PT, PT, RZ, RZ, RZ, P0, !PT ;  /* 0x000000ffff5d7210 */ /* 0x000fe200007fe4ff */
[----:B------:R-:W-:Y:S01]  /*2d1a0*/  IMAD.WIDE.U32 R38, R113, R88, R38 ;  /* 0x0000005871267225 */ /* 0x000fe200078e0026 */
[----:B------:R-:W-:-:S03]  /*2d1b0*/  IADD3 R34, P3, PT, R119, R34, RZ ;  /* 0x0000002277227210 */ /* 0x000fc60007f7e0ff */
[----:B------:R-:W-:Y:S01]  /*2d1c0*/  IMAD.WIDE.U32 R90, R106, R106, R36 ;  /* 0x0000006a6a5a7225 */ /* 0x000fe200078e0024 */
[----:B------:R-:W-:-:S03]  /*2d1d0*/  IADD3 R36, P2, PT, R121, R38, RZ ;  /* 0x0000002679247210 */ /* 0x000fc60007f5e0ff */
[----:B------:R-:W-:Y:S02]  /*2d1e0*/  IMAD.IADD R38, R56, 0x1, R39 ;  /* 0x0000000138267824 */ /* 0x000fe400078e0227 */
[----:B------:R-:W-:Y:S02]  /*2d1f0*/  IMAD.IADD R117, R53, 0x1, R35 ;  /* 0x0000000135757824 */ /* 0x000fe400078e0223 */
[----:B------:R-:W-:Y:S01]  /*2d200*/  IMAD.IADD R97, R105, 0x1, R97 ;  /* 0x0000000169617824 */ /* 0x000fe200078e0261 */
[----:B------:R-:W-:Y:S01]  /*2d210*/  IADD3 R38, P5, PT, R38, R123, RZ ;  /* 0x0000007b26267210 */ /* 0x000fe20007fbe0ff */
[----:B------:R-:W-:Y:S02]  /*2d220*/  IMAD.X R35, RZ, RZ, RZ, P3 ;  /* 0x000000ffff237224 */ /* 0x000fe400018e06ff */
[----:B------:R-:W-:Y:S01]  /*2d230*/  IMAD.IADD R91, R103, 0x1, R91 ;  /* 0x00000001675b7824 */ /* 0x000fe200078e025b */
[----:B------:R-:W-:Y:S01]  /*2d240*/  IADD3 R90, P3, PT, R97, R90, RZ ;  /* 0x0000005a615a7210 */ /* 0x000fe20007f7e0ff */
        /* <DEDUP_REMOVED lines=8> */
[----:B------:R-:W-:Y:S02]  /*2d2d0*/  IADD3.X R91, PT, PT, RZ, RZ, RZ, P3, !PT ;  /* 0x000000ffff5b7210 */ /* 0x000fe40001ffe4ff */
[----:B------:R-:W-:Y:S01]  /*2d2e0*/  IADD3 R115, PT, PT, R52, R35, RZ ;  /* 0x0000002334737210 */ /* 0x000fe20007ffe0ff */
[----:B------:R-:W-:-:S04]  /*2d2f0*/  IMAD.WIDE.U32 R96, R108, R69, R96 ;  /* 0x000000456c607225 */ /* 0x000fc800078e0060 */
[----:B------:R-:W-:-:S04]  /*2d300*/  IMAD.WIDE.U32 R38, R113, R89, R38 ;  /* 0x0000005971267225 */ /* 0x000fc800078e0026 */
[----:B------:R-:W-:Y:S02]  /*2d310*/  IMAD.IADD R37, R55, 0x1, R37 ;  /* 0x0000000137257824 */ /* 0x000fe400078e0225 */
[----:B------:R-:W-:Y:S01]  /*2d320*/  IMAD.IADD R112, R81, 0x1, R93 ;  /* 0x0000000151707824 */ /* 0x000fe200078e025d */
[----:B------:R-:W-:Y:S01]  /*2d330*/  IADD3.X R93, PT, PT, RZ, RZ, RZ, P4, !PT ;  /* 0x000000ffff5d7210 */ /* 0x000fe200027fe4ff */
        /* <DEDUP_REMOVED lines=9> */
[----:B------:R-:W-:-:S02]  /*2d3d0*/  IMAD.IADD R91, R105, 0x1, R91 ;  /* 0x00000001695b7824 */ /* 0x000fc400078e025b */
[----:B------:R-:W-:-:S04]  /*2d3e0*/  IMAD.WIDE.U32 R92, R106, R73, R92 ;  /* 0x000000496a5c7225 */ /* 0x000fc800078e005c */
[----:B------:R-:W-:Y:S01]  /*2d3f0*/  IMAD.WIDE.U32 R34, R99, R83, R34 ;  /* 0x0000005363227225 */ /* 0x000fe200078e0022 */
[----:B------:R-:W-:Y:S02]  /*2d400*/  IADD3 R92, P6, PT, R91, R92, RZ ;  /* 0x0000005c5b5c7210 */ /* 0x000fe40007fde0ff */
[----:B------:R-:W-:Y:S01]  /*2d410*/  IADD3 R93, PT, PT, R105, R93, RZ ;  /* 0x0000005d695d7210 */ /* 0x000fe20007ffe0ff */
[----:B------:R-:W-:Y:S01]  /*2d420*/  IMAD.WIDE.U32 R36, R41, R86, R36 ;  /* 0x0000005629247225 */ /* 0x000fe200078e0024 */
[----:B------:R-:W-:Y:S02]  /*2d430*/  IADD3 R117, PT, PT, R51, R35, RZ ;  /* 0x0000002333757210 */ /* 0x000fe40007ffe0ff */
[----:B------:R-:W-:Y:S01]  /*2d440*/  IADD3 R96, P2, PT, R93, R112, RZ ;  /* 0x000000705d607210 */ /* 0x000fe20007f5e0ff */
[----:B------:R-:W-:Y:S01]  /*2d450*/  IMAD.IADD R110, R107, 0x1, R39 ;  /* 0x000000016b6e7824 */ /* 0x000fe200078e0227 */
[----:B------:R-:W-:Y:S01]  /*2d460*/  IADD3 R36, P0, PT, R115, R36, RZ ;  /* 0x0000002473247210 */ /* 0x000fe20007f1e0ff */
[----:B------:R-:W-:-:S02]  /*2d470*/  IMAD R113, R34, R40, RZ ;  /* 0x0000002822717224 */ /* 0x000fc400078e02ff */
[----:B------:R-:W-:Y:S01]  /*2d480*/  IMAD.X R91, RZ, RZ, RZ, P4 ;  /* 0x000000ffff5b7224 */ /* 0x000fe200020e06ff */
[----:B------:R-:W-:Y:S01]  /*2d490*/  IADD3 R110, P1, PT, R110, R119, RZ ;  /* 0x000000776e6e7210 */ /* 0x000fe20007f3e0ff */
[----:B------:R-:W-:Y:S02]  /*2d4a0*/  IMAD.MOV.U32 R35, RZ, RZ, RZ ;  /* 0x000000ffff237224 */ /* 0x000fe400078e00ff */
[----:B------:R-:W-:Y:S01]  /*2d4b0*/  IMAD.X R39, RZ, RZ, RZ, P5 ;  /* 0x000000ffff277224 */ /* 0x000fe200028e06ff */
[----:B------:R-:W-:Y:S01]  /*2d4c0*/  IADD3.X R119, PT, PT, RZ, RZ, RZ, P1, !PT ;  /* 0x000000ffff777210 */ /* 0x000fe20000ffe4ff */
[----:B------:R-:W-:Y:S01]  /*2d4d0*/  IMAD.HI.U32 R115, R113, R82, R34 ;  /* 0x0000005271737227 */ /* 0x000fe200078e0022 */
[----:B------:R-:W-:-:S03]  /*2d4e0*/  IADD3.X R35, PT, PT, RZ, RZ, RZ, P3, !PT ;  /* 0x000000ffff237210 */ /* 0x000fc60001ffe4ff */
[----:B------:R-:W-:Y:S01]  /*2d4f0*/  IMAD.X R93, RZ, RZ, RZ, P6 ;  /* 0x000000ffff5d7224 */ /* 0x000fe200030e06ff */
[----:B------:R-:W-:Y:S01]  /*2d500*/  IADD3 R115, PT, PT, R50, R115, RZ ;  /* 0x0000007332737210 */ /* 0x000fe20007ffe0ff */
[----:B------:R-:W-:-:S04]  /*2d510*/  IMAD.WIDE.U32 R90, R108, R104, R90 ;  /* 0x000000686c5a7225 */ /* 0x000fc800078e005a */
[----:B------:R-:W-:Y:S01]  /*2d520*/  IMAD.IADD R37, R54, 0x1, R37 ;  /* 0x0000000136257824 */ /* 0x000fe200078e0225 */
[----:B------:R-:W-:Y:S01]  /*2d530*/  IADD3 R90, P3, PT, R35, R90, RZ ;  /* 0x0000005a235a7210 */ /* 0x000fe20007f7e0ff */
[----:B------:R-:W-:-:S04]  /*2d540*/  IMAD.WIDE.U32 R38, R109, R88, R38 ;  /* 0x000000586d267225 */ /* 0x000fc800078e0026 */
[----:B------:R-:W-:Y:S01]  /*2d550*/  IMAD.WIDE.U32 R92, R106, R73, R92 ;  /* 0x000000496a5c7225 */ /* 0x000fe200078e005c */
[----:B------:R-:W-:Y:S02]  /*2d560*/  IADD3 R34, P4, PT, R37, R38, RZ ;  /* 0x0000002625227210 */ /* 0x000fe40007f9e0ff */
[----:B------:R-:W-:Y:S01]  /*2d570*/  IADD3 R39, PT, PT, R56, R39, RZ ;  /* 0x0000002738277210 */ /* 0x000fe20007ffe0ff */
[----:B------:R-:W-:Y:S02]  /*2d580*/  IMAD.IADD R91, R79, 0x1, R91 ;  /* 0x000000014f5b7824 */ /* 0x000fe400078e025b */
[----:B------:R-:W-:Y:S02]  /*2d590*/  IMAD.X R97, RZ, RZ, RZ, P2 ;  /* 0x000000ffff617224 */ /* 0x000fe400010e06ff */
[----:B------:R-:W-:Y:S01]  /*2d5a0*/  IMAD.IADD R93, R105, 0x1, R93 ;  /* 0x00000001695d7824 */ /* 0x000fe200078e025d */
        /* <DEDUP_REMOVED lines=10> */
[----:B------:R-:W-:Y:S01]  /*2d650*/  IADD3.X R110, PT, PT, RZ, RZ, RZ, P0, !PT ;  /* 0x000000ffff6e7210 */ /* 0x000fe200007fe4ff */
        /* <DEDUP_REMOVED lines=8> */
[----:B------:R-:W-:Y:S02]  /*2d6e0*/  IMAD.X R93, RZ, RZ, RZ, P5 ;  /* 0x000000ffff5d7224 */ /* 0x000fe400028e06ff */
[----:B------:R-:W-:Y:S01]  /*2d6f0*/  IMAD.WIDE.U32 R90, R109, R89, R90 ;  /* 0x000000596d5a7225 */ /* 0x000fe200078e005a */
[----:B------:R-:W-:-:S03]  /*2d700*/  IADD3 R97, P2, PT, R97, R38, RZ ;  /* 0x0000002661617210 */ /* 0x000fc60007f5e0ff */
[----:B------:R-:W-:Y:S01]  /*2d710*/  IMAD.IADD R39, R81, 0x1, R39 ;  /* 0x0000000151277824 */ /* 0x000fe200078e0227 */
[----:B------:R-:W-:Y:S01]  /*2d720*/  IADD3 R38, P6, PT, R35, R90, RZ ;  /* 0x0000005a23267210 */ /* 0x000fe20007fde0ff */
[----:B------:R-:W-:-:S04]  /*2d730*/  IMAD.WIDE.U32 R92, R73, R73, R92 ;  /* 0x00000049495c7225 */ /* 0x000fc800078e005c */
[----:B------:R-:W-:Y:S01]  /*2d740*/  IMAD.X R37, RZ, RZ, RZ, P1 ;  /* 0x000000ffff257224 */ /* 0x000fe200008e06ff */
[----:B------:R-:W-:Y:S01]  /*2d750*/  IADD3 R90, P5, PT, R39, R92, RZ ;  /* 0x0000005c275a7210 */ /* 0x000fe20007fbe0ff */
        /* <DEDUP_REMOVED lines=71> */
[----:B------:R-:W-:-:S03]  /*2dbd0*/  IADD3 R96, P0, PT, R97, R92, RZ ;  /* 0x0000005c61607210 */ /* 0x000fc60007f1e0ff */
[----:B------:R-:W-:-:S04]  /*2dbe0*/  IMAD.WIDE.U32 R36, R113, R85, R36 ;  /* 0x0000005571247225 */ /* 0x000fc800078e0024 */
        /* <DEDUP_REMOVED lines=20> */
[----:B------:R-:W-:-:S03]  /*2dd30*/  MOV R121, R36 ;  /* 0x0000002400797202 */ /* 0x000fc60000000f00 */
        /* <DEDUP_REMOVED lines=15> */
[----:B------:R-:W-:Y:S02]  /*2de30*/  IADD3 R91, PT, PT, R55, R91, RZ ;  /* 0x0000005b375b7210 */ /* 0x000fe40007ffe0ff */
[----:B------:R-:W-:Y:S01]  /*2de40*/  IADD3.X R117, PT, PT, RZ, RZ, RZ, P5, !PT ;  /* 0x000000ffff757210 */ /* 0x000fe20002ffe4ff */
[----:B------:R-:W-:-:S04]  /*2de50*/  IMAD.WIDE.U32 R92, R99, R89, R92 ;  /* 0x00000059635c7225 */ /* 0x000fc800078e005c */
[----:B------:R-:W-:Y:S02]  /*2de60*/  IMAD.IADD R99, R53, 0x1, R39 ;  /* 0x0000000135637824 */ /* 0x000fe400078e0227 */
[----:B------:R-:W-:Y:S02]  /*2de70*/  IMAD.X R112, RZ, RZ, RZ, P3 ;  /* 0x000000ffff707224 */ /* 0x000fe400018e06ff */
[----:B------:R-:W-:Y:S01]  /*2de80*/  IMAD.IADD R97, R105, 0x1, R97 ;  /* 0x0000000169617824 */ /* 0x000fe200078e0261 */
[----:B------:R-:W-:Y:S01]  /*2de90*/  IADD3 R96, P6, PT, R99, R90, RZ ;  /* 0x0000005a63607210 */ /* 0x000fe20007fde0ff */
        /* <DEDUP_REMOVED lines=15> */
[----:B------:R-:W-:Y:S02]  /*2df90*/  IMAD.IADD R115, R54, 0x1, R93 ;  /* 0x0000000136737824 */ /* 0x000fe400078e025d */
[----:B------:R-:W-:Y:S01]  /*2dfa0*/  IMAD.WIDE.U32 R110, R108, R108, R110 ;  /* 0x0000006c6c6e7225 */ /* 0x000fe200078e006e */
[----:B------:R-:W-:Y:S02]  /*2dfb0*/  IADD3 R96, P1, PT, R96, R97, RZ ;  /* 0x0000006160607210 */ /* 0x000fe40007f3e0ff */
[----:B------:R-:W-:Y:S01]  /*2dfc0*/  IADD3 R90, P6, PT, R115, R90, RZ ;  /* 0x0000005a735a7210 */ /* 0x000fe20007fde0ff */
[----:B------:R-:W-:Y:S01]  /*2dfd0*/  IMAD.X R97, RZ, RZ, RZ, P0 ;  /* 0x000000ffff617224 */ /* 0x000fe200000e06ff */
        /* <DEDUP_REMOVED lines=22> */
[----:B------:R-:W-:Y:S01]  /*2e140*/  IMAD.IADD R123, R56, 0x1, R97 ;  /* 0x00000001387b7824 */ /* 0x000fe200078e0261 */
[----:B------:R-:W-:Y:S01]  /*2e150*/  IADD3 R112, PT, PT, R113, R111, R112 ;  /* 0x0000006f71707210 */ /* 0x000fe20007ffe070 */
[----:B------:R-:W-:Y:S01]  /*2e160*/  IMAD.MOV.U32 R117, RZ, RZ, R92 ;  /* 0x000000ffff757224 */ /* 0x000fe200078e005c */
[----:B------:R-:W-:Y:S01]  /*2e170*/  IADD3.X R113, PT, PT, RZ, RZ, RZ, P3, !PT ;  /* 0x000000ffff717210 */ /* 0x000fe20001ffe4ff */
[----:B------:R-:W-:Y:S01]  /*2e180*/  IMAD.MOV.U32 R116, RZ, RZ, R96 ;  /* 0x000000ffff747224 */ /* 0x000fe200078e0060 */
[----:B------:R-:W-:Y:S02]  /*2e190*/  IADD3 R110, P5, PT, R123, R110, RZ ;  /* 0x0000006e7b6e7210 */ /* 0x000fe40007fbe0ff */
[----:B------:R-:W-:Y:S01]  /*2e1a0*/  IADD3 R112, PT, PT, R113, R112, R114 ;  /* 0x0000007071707210 */ /* 0x000fe20007ffe072 */
[----:B------:R-:W-:Y:S01]  /*2e1b0*/  IMAD.X R114, RZ, RZ, RZ, P4 ;  /* 0x000000ffff727224 */ /* 0x000fe200020e06ff */
[----:B------:R-:W-:Y:S01]  /*2e1c0*/  IADD3.X R113, PT, PT, RZ, RZ, RZ, P2, !PT ;  /* 0x000000ffff717210 */ /* 0x000fe200017fe4ff */
[----:B------:R-:W-:-:S03]  /*2e1d0*/  IMAD.X R111, RZ, RZ, RZ, P5 ;  /* 0x000000ffff6f7224 */ /* 0x000fc600028e06ff */
[----:B------:R-:W-:Y:S01]  /*2e1e0*/  IADD3 R112, PT, PT, R113, R112, R114 ;  /* 0x0000007071707210 */ /* 0x000fe20007ffe072 */
[----:B------:R-:W-:-:S04]  /*2e1f0*/  IMAD.WIDE.U32 R110, R41, R89, R110 ;  /* 0x00000059296e7225 */ /* 0x000fc800078e006e */
[----:B------:R-:W-:Y:S02]  /*2e200*/  IMAD.X R41, RZ, RZ, RZ, P0 ;  /* 0x000000ffff297224 */ /* 0x000fe400000e06ff */
        /* <DEDUP_REMOVED lines=34> */
.L_x_468:
        /* <DEDUP_REMOVED lines=22> */
.L_x_469:
        /* <DEDUP_REMOVED lines=11> */
[----:B------:R-:W-:Y:S01]  /*2e640*/  SHF.L.U32 R91, R119, 0x1, RZ ;  /* 0x00000001775b7819 */ /* 0x000fe200000006ff */
[----:B------:R-:W-:Y:S01]  /*2e650*/  IMAD.SHL.U32 R157, R157, 0x2, RZ ;  /* 0x000000029d9d7824 */ /* 0x000fe200078e00ff */
[C---:B------:R-:W-:Y:S02]  /*2e660*/  ISETP.GT.U32.AND P0, PT, R34.reuse, R89, PT ;  /* 0x000000592200720c */ /* 0x040fe40003f04070 */
[----:B------:R-:W-:Y:S02]  /*2e670*/  ISETP.GT.U32.AND P1, PT, R34, -0x1, PT ;  /* 0xffffffff2200780c */ /* 0x000fe40003f24070 */
[----:B------:R-:W-:Y:S02]  /*2e680*/  SHF.L.U64.HI R92, R117, 0x1, R115 ;  /* 0x00000001755c7819 */ /* 0x000fe40000010273 */
[----:B------:R-:W-:Y:S02]  /*2e690*/  ISETP.GT.U32.OR.EX P0, PT, R35, RZ, P0, P1 ;  /* 0x000000ff2300720c */ /* 0x000fe40000704510 */
        /* <DEDUP_REMOVED lines=10> */
[----:B------:R-:W-:Y:S02]  /*2e740*/  LOP3.LUT R116, R109, 0xfffffffe, R90, 0xf8, !PT ;  /* 0xfffffffe6d747812 */ /* 0x000fe400078ef85a */
[----:B------:R-:W-:Y:S02]  /*2e750*/  LOP3.LUT R99, R92, 0xfffffffe, R41, 0xf8, !PT ;  /* 0xfffffffe5c637812 */ /* 0x000fe400078ef829 */
[----:B------:R-:W-:Y:S01]  /*2e760*/  LOP3.LUT R97, R112, 0xfffffffe, R39, 0xf8, !PT ;  /* 0xfffffffe70617812 */ /* 0x000fe200078ef827 */
[----:B------:R-:W-:Y:S01]  /*2e770*/  IMAD.MOV.U32 R39, RZ, RZ, R111 ;  /* 0x000000ffff277224 */ /* 0x000fe200078e006f */
[----:B------:R-:W-:Y:S01]  /*2e780*/  LOP3.LUT R93, R110, 0xfffffffe, R38, 0xf8, !PT ;  /* 0xfffffffe6e5d7812 */ /* 0x000fe200078ef826 */
[----:B------:R-:W-:Y:S01]  /*2e790*/  IMAD.MOV.U32 R38, RZ, RZ, R116 ;  /* 0x000000ffff267224 */ /* 0x000fe200078e0074 */
[----:B------:R-:W-:-:S02]  /*2e7a0*/  MOV R41, R114 ;  /* 0x0000007200297202 */ /* 0x000fc40000000f00 */
[----:B------:R-:W-:Y:S01]  /*2e7b0*/  MOV R91, R34 ;  /* 0x00000022005b7202 */ /* 0x000fe20000000f00 */
[----:B------:R-:W-:Y:S06]  /*2e7c0*/  @P0 BRA `(.L_x_470) ;  /* 0x00000000006c0947 */ /* 0x000fec0003800000 */
        /* <DEDUP_REMOVED lines=27> */
.L_x_470:
        /* <DEDUP_REMOVED lines=23> */
.L_x_471:
[C---:B------:R-:W-:Y:S02]  /*2eaf0*/  SHF.L.U64.HI R92, R38.reuse, 0x1, R37 ;  /* 0x00000001265c7819 */ /* 0x040fe40000010225 */
[C---:B------:R-:W-:Y:S01]  /*2eb00*/  SHF.L.U64.HI R96, R41.reuse, 0x1, R96 ;  /* 0x0000000129607819 */ /* 0x040fe20000010260 */
[----:B------:R-:W-:Y:S01]  /*2eb10*/  IMAD.SHL.U32 R41, R41, 0x2, RZ ;  /* 0x0000000229297824 */ /* 0x000fe200078e00ff */
[----:B------:R-:W-:Y:S02]  /*2eb20*/  SHF.L.U32 R37, R38, 0x1, RZ ;  /* 0x0000000126257819 */ /* 0x000fe400000006ff */
[----:B------:R-:W-:Y:S02]  /*2eb30*/  SHF.L.U64.HI R38, R93, 0x1, R36 ;  /* 0x000000015d267819 */ /* 0x000fe40000010224 */
[C---:B------:R-:W-:Y:S01]  /*2eb40*/  SHF.L.U64.HI R90, R39.reuse, 0x1, R90 ;  /* 0x00000001275a7819 */ /* 0x040fe2000001025a */
[----:B------:R-:W-:Y:S01]  /*2eb50*/  IMAD.SHL.U32 R39, R39, 0x2, RZ ;  /* 0x0000000227277824 */ /* 0x000fe200078e00ff */
[C---:B------:R-:W-:Y:S01]  /*2eb60*/  SHF.L.U64.HI R36, R91.reuse, 0x1, R35 ;  /* 0x000000015b247819 */ /* 0x040fe20000010223 */
[----:B------:R-:W-:Y:S01]  /*2eb70*/  IMAD.SHL.U32 R35, R91, 0x2, RZ ;  /* 0x000000025b237824 */ /* 0x000fe200078e00ff */
[----:B------:R-:W-:-:S02]  /*2eb80*/  LOP3.LUT R96, R96, 0x1, RZ, 0xc0, !PT ;  /* 0x0000000160607812 */ /* 0x000fc400078ec0ff */
[----:B------:R-:W-:Y:S02]  /*2eb90*/  LOP3.LUT R38, R38, 0x1, RZ, 0xc0, !PT ;  /* 0x0000000126267812 */ /* 0x000fe400078ec0ff */
[----:B------:R-:W-:Y:S01]  /*2eba0*/  SHF.R.U32.HI R34, RZ, 0x1f, R157 ;  /* 0x0000001fff227819 */ /* 0x000fe2000001169d */
[----:B------:R-:W-:Y:S01]  /*2ebb0*/  IMAD.SHL.U32 R157, R157, 0x2, RZ ;  /* 0x000000029d9d7824 */ /* 0x000fe200078e00ff */
[----:B------:R-:W-:Y:S01]  /*2ebc0*/  LOP3.LUT R155, R96, 0xfffffffe, R39, 0xf8, !PT ;  /* 0xfffffffe609b7812 */ /* 0x000fe200078ef827 */
[----:B------:R-:W-:Y:S01]  /*2ebd0*/  IMAD.SHL.U32 R39, R99, 0x2, RZ ;  /* 0x0000000263277824 */ /* 0x000fe200078e00ff */
[----:B------:R-:W-:Y:S01]  /*2ebe0*/  LOP3.LUT R96, R38, 0xfffffffe, R35, 0xf8, !PT ;  /* 0xfffffffe26607812 */ /* 0x000fe200078ef823 */
[----:B------:R-:W-:Y:S01]  /*2ebf0*/  IMAD.SHL.U32 R35, R93, 0x2, RZ ;  /* 0x000000025d237824 */ /* 0x000fe200078e00ff */
[----:B------:R-:W-:Y:S02]  /*2ec00*/  LOP3.LUT R127, R34, 0xfffffffe, R41, 0xf8, !PT ;  /* 0xfffffffe227f7812 */ /* 0x000fe400078ef829 */
[----:B------:R-:W-:-:S02]  /*2ec10*/  LOP3.LUT R34, R36, 0x1, RZ, 0xc0, !PT ;  /* 0x0000000124227812 */ /* 0x000fc400078ec0ff */
[C---:B------:R-:W-:Y:S02]  /*2ec20*/  ISETP.GT.U32.AND P0, PT, R96.reuse, R89, PT ;  /* 0x000000596000720c */ /* 0x040fe40003f04070 */
[----:B------:R-:W-:Y:S02]  /*2ec30*/  ISETP.GT.U32.AND P1, PT, R96, -0x1, PT ;  /* 0xffffffff6000780c */ /* 0x000fe40003f24070 */
[----:B------:R-:W-:Y:S02]  /*2ec40*/  LOP3.LUT R90, R90, 0x1, RZ, 0xc0, !PT ;  /* 0x000000015a5a7812 */ /* 0x000fe400078ec0ff */
[----:B------:R-:W-:Y:S02]  /*2ec50*/  ISETP.GT.U32.OR.EX P0, PT, R34, RZ, P0, P1 ;  /* 0x000000ff2200720c */ /* 0x000fe40000704510 */
[----:B------:R-:W-:Y:S02]  /*2ec60*/  LOP3.LUT R116, R90, 0xfffffffe, R37, 0xf8, !PT ;  /* 0xfffffffe5a747812 */ /* 0x000fe400078ef825 */
[----:B------:R-:W-:-:S02]  /*2ec70*/  SHF.L.U64.HI R90, R99, 0x1, R112 ;  /* 0x00000001635a7819 */ /* 0x000fc40000010270 */
[C---:B------:R-:W-:Y:S02]  /*2ec80*/  SHF.L.U64.HI R38, R97.reuse, 0x1, R110 ;  /* 0x0000000161267819 */ /* 0x040fe4000001026e */
        /* <DEDUP_REMOVED lines=34> */
.L_x_472:
        /* <DEDUP_REMOVED lines=22> */
.L_x_473:
        /* <DEDUP_REMOVED lines=151> */
[----:B------:R-:W-:Y:S02]  /*2f980*/  IMAD.MOV.U32 R91, RZ, RZ, RZ ;  /* 0x000000ffff5b7224 */ /* 0x000fe400078e00ff */
[----:B------:R-:W-:Y:S02]  /*2f990*/  IMAD.X R37, RZ, RZ, RZ, P0 ;  /* 0x000000ffff257224 */ /* 0x000fe400000e06ff */
[----:B------:R-:W-:-:S04]  /*2f9a0*/  IMAD.WIDE.U32 R92, R117, R85, R92 ;  /* 0x00000055755c7225 */ /* 0x000fc800078e005c */
[----:B------:R-:W-:Y:S01]  /*2f9b0*/  IMAD.WIDE.U32 R90, R157, R106, R90 ;  /* 0x0000006a9d5a7225 */ /* 0x000fe200078e005a */
[----:B------:R-:W-:Y:S02]  /*2f9c0*/  IADD3 R92, P4, PT, R121, R92, RZ ;  /* 0x0000005c795c7210 */ /* 0x000fe40007f9e0ff */
        /* <DEDUP_REMOVED lines=8> */
[----:B------:R-:W-:Y:S01]  /*2fa50*/  IADD3 R119, PT, PT, R75, R37, RZ ;  /* 0x000000254b777210 */ /* 0x000fe20007ffe0ff */
[----:B------:R-:W-:Y:S01]  /*2fa60*/  IMAD.X R93, RZ, RZ, RZ, P4 ;  /* 0x000000ffff5d7224 */ /* 0x000fe200020e06ff */
        /* <DEDUP_REMOVED lines=19> */
[----:B------:R-:W-:Y:S01]  /*2fba0*/  IMAD.IADD R121, R55, 0x1, R91 ;  /* 0x0000000137797824 */ /* 0x000fe200078e025b */
[----:B------:R-:W-:Y:S01]  /*2fbb0*/  IADD3.X R91, PT, PT, RZ, RZ, RZ, P1, !PT ;  /* 0x000000ffff5b7210 */ /* 0x000fe20000ffe4ff */
[----:B------:R-:W-:Y:S01]  /*2fbc0*/  IMAD.IADD R35, R103, 0x1, R35 ;  /* 0x0000000167237824 */ /* 0x000fe200078e0223 */
[----:B------:R-:W-:Y:S01]  /*2fbd0*/  IADD3 R36, P0, PT, R36, R119, RZ ;  /* 0x0000007724247210 */ /* 0x000fe20007f1e0ff */
[----:B------:R-:W-:-:S04]  /*2fbe0*/  IMAD.WIDE.U32 R38, R71, R116, R38 ;  /* 0x0000007447267225 */ /* 0x000fc800078e0026 */
[----:B------:R-:W-:Y:S01]  /*2fbf0*/  IMAD.IADD R149, R81, 0x1, R39 ;  /* 0x0000000151957824 */ /* 0x000fe200078e0227 */
[----:B------:R-:W-:Y:S01]  /*2fc00*/  IADD3 R38, P2, PT, R35, R38, RZ ;  /* 0x0000002623267210 */ /* 0x000fe20007f5e0ff */
[----:B------:R-:W-:Y:S02]  /*2fc10*/  IMAD.X R37, RZ, RZ, RZ, P0 ;  /* 0x000000ffff257224 */ /* 0x000fe400000e06ff */
[----:B------:R-:W-:Y:S01]  /*2fc20*/  IMAD.WIDE.U32 R90, R104, R143, R90 ;  /* 0x0000008f685a7225 */ /* 0x000fe200078e005a */
[----:B------:R-:W-:-:S03]  /*2fc30*/  IADD3.X R39, PT, PT, RZ, RZ, RZ, P2, !PT ;  /* 0x000000ffff277210 */ /* 0x000fc600017fe4ff */
[----:B------:R-:W-:Y:S01]  /*2fc40*/  IMAD.IADD R109, R52, 0x1, R93 ;  /* 0x00000001346d7824 */ /* 0x000fe200078e025d */
[----:B------:R-:W-:Y:S01]  /*2fc50*/  IADD3 R90, P1, PT, R149, R90, RZ ;  /* 0x0000005a955a7210 */ /* 0x000fe20007f3e0ff */
[----:B------:R-:W-:Y:S02]  /*2fc60*/  IMAD.X R93, RZ, RZ, RZ, P3 ;  /* 0x000000ffff5d7224 */ /* 0x000fe400018e06ff */
[----:B------:R-:W-:-:S04]  /*2fc70*/  IMAD.WIDE.U32 R128, R113, R83, R128 ;  /* 0x0000005371807225 */ /* 0x000fc800078e0080 */
[----:B------:R-:W-:Y:S02]  /*2fc80*/  IMAD.MOV.U32 R35, RZ, RZ, RZ ;  /* 0x000000ffff237224 */ /* 0x000fe400078e00ff */
[----:B------:R-:W-:-:S04]  /*2fc90*/  IMAD.WIDE.U32 R36, R69, R97, R36 ;  /* 0x0000006145247225 */ /* 0x000fc800078e0024 */
[----:B------:R-:W-:Y:S02]  /*2fca0*/  IMAD.IADD R91, R79, 0x1, R91 ;  /* 0x000000014f5b7824 */ /* 0x000fe400078e025b */
[----:B------:R-:W-:-:S03]  /*2fcb0*/  IMAD.WIDE.U32 R92, R117, R86, R92 ;  /* 0x00000056755c7225 */ /* 0x000fc600078e005c */
[----:B------:R-:W-:Y:S01]  /*2fcc0*/  IADD3 R36, P0, PT, R91, R36, RZ ;  /* 0x000000245b247210 */ /* 0x000fe20007f1e0ff */
[----:B------:R-:W-:Y:S01]  /*2fcd0*/  IMAD.IADD R147, R51, 0x1, R129 ;  /* 0x0000000133937824 */ /* 0x000fe200078e0281 */
[----:B------:R-:W-:Y:S01]  /*2fce0*/  MOV R129, RZ ;  /* 0x000000ff00817202 */ /* 0x000fe20000000f00 */
[----:B------:R-:W-:Y:S01]  /*2fcf0*/  IMAD.WIDE.U32 R34, R157, R73, R34 ;  /* 0x000000499d227225 */ /* 0x000fe200078e0022 */
[----:B------:R-:W-:-:S03]  /*2fd00*/  IADD3 R92, P4, PT, R109, R92, RZ ;  /* 0x0000005c6d5c7210 */ /* 0x000fc60007f9e0ff */
[----:B------:R-:W-:Y:S01]  /*2fd10*/  IMAD R119, R128, R40, RZ ;  /* 0x0000002880777224 */ /* 0x000fe200078e02ff */
[----:B------:R-:W-:Y:S01]  /*2fd20*/  IADD3 R34, P3, PT, R121, R34, RZ ;  /* 0x0000002279227210 */ /* 0x000fe20007f7e0ff */
[----:B------:R-:W-:-:S04]  /*2fd30*/  IMAD.WIDE.U32 R38, R106, R155, R38 ;  /* 0x0000009b6a267225 */ /* 0x000fc800078e0026 */
[----:B------:R-:W-:Y:S02]  /*2fd40*/  IMAD.X R91, RZ, RZ, RZ, P1 ;  /* 0x000000ffff5b7224 */ /* 0x000fe400008e06ff */
[----:B------:R-:W-:Y:S02]  /*2fd50*/  IMAD.IADD R35, R105, 0x1, R35 ;  /* 0x0000000169237824 */ /* 0x000fe400078e0223 */
[----:B------:R-:W-:Y:S01]  /*2fd60*/  IMAD.HI.U32 R109, R119, R82, R128 ;  /* 0x00000052776d7227 */ /* 0x000fe200078e0080 */
[----:B------:R-:W-:Y:S02]  /*2fd70*/  IADD3 R129, PT, PT, R77, R37, RZ ;  /* 0x000000254d817210 */ /* 0x000fe40007ffe0ff */
[----:B------:R-:W-:Y:S01]  /*2fd80*/  IADD3 R38, P2, PT, R35, R38, RZ ;  /* 0x0000002623267210 */ /* 0x000fe20007f5e0ff */
[----:B------:R-:W-:Y:S01]  /*2fd90*/  IMAD.IADD R39, R103, 0x1, R39 ;  /* 0x0000000167277824 */ /* 0x000fe200078e0227 */
[----:B------:R-:W-:Y:S01]  /*2fda0*/  IADD3.X R35, PT, PT, RZ, RZ, RZ, P3, !PT ;  /* 0x000000ffff237210 */ /* 0x000fe20001ffe4ff */
[----:B------:R-:W-:-:S02]  /*2fdb0*/  IMAD.X R37, RZ, RZ, RZ, P0 ;  /* 0x000000ffff257224 */ /* 0x000fc400000e06ff */
[----:B------:R-:W-:-:S04]  /*2fdc0*/  IMAD.WIDE.U32 R90, R71, R153, R90 ;  /* 0x00000099475a7225 */ /* 0x000fc800078e005a */
[----:B------:R-:W-:Y:S01]  /*2fdd0*/  IMAD.WIDE.U32 R36, R104, R139, R36 ;  /* 0x0000008b68247225 */ /* 0x000fe200078e0024 */
[----:B------:R-:W-:Y:S02]  /*2fde0*/  IADD3 R90, P0, PT, R39, R90, RZ ;  /* 0x0000005a275a7210 */ /* 0x000fe40007f1e0ff */
[----:B------:R-:W-:Y:S01]  /*2fdf0*/  IADD3 R91, PT, PT, R81, R91, RZ ;  /* 0x0000005b515b7210 */ /* 0x000fe20007ffe0ff */
[----:B------:R-:W-:Y:S01]  /*2fe00*/  IMAD.IADD R123, R54, 0x1, R93 ;  /* 0x00000001367b7824 */ /* 0x000fe200078e025d */
[----:B------:R-:W-:Y:S01]  /*2fe10*/  IADD3.X R39, PT, PT, RZ, RZ, RZ, P2, !PT ;  /* 0x000000ffff277210 */ /* 0x000fe200017fe4ff */
[----:B------:R-:W-:Y:S01]  /*2fe20*/  IMAD.WIDE.U32 R34, R115, R88, R34 ;  /* 0x0000005873227225 */ /* 0x000fe200078e0022 */
[----:B------:R-:W-:Y:S02]  /*2fe30*/  IADD3 R36, P2, PT, R91, R36, RZ ;  /* 0x000000245b247210 */ /* 0x000fe40007f5e0ff */
[----:B------:R-:W-:Y:S01]  /*2fe40*/  IADD3.X R91, PT, PT, RZ, RZ, RZ, P0, !PT ;  /* 0x000000ffff5b7210 */ /* 0x000fe200007fe4ff */
[----:B------:R-:W-:Y:S01]  /*2fe50*/  IMAD.WIDE.U32 R38, R73, R127, R38 ;  /* 0x0000007f49267225 */ /* 0x000fe200078e0026 */
[----:B------:R-:W-:-:S03]  /*2fe60*/  IADD3 R34, P3, PT, R123, R34, RZ ;  /* 0x000000227b227210 */ /* 0x000fc60007f7e0ff */
[----:B------:R-:W-:Y:S02]  /*2fe70*/  IMAD.X R93, RZ, RZ, RZ, P4 ;  /* 0x000000ffff5d7224 */ /* 0x000fe400020e06ff */
[----:B------:R-:W-:-:S04]  /*2fe80*/  IMAD.WIDE.U32 R90, R106, R116, R90 ;  /* 0x000000746a5a7225 */ /* 0x000fc800078e005a */
[----:B------:R-:W-:Y:S02]  /*2fe90*/  IMAD.IADD R39, R105, 0x1, R39 ;  /* 0x0000000169277824 */ /* 0x000fe400078e0227 */
[----:B------:R-:W-:-:S04]  /*2fea0*/  IMAD.WIDE.U32 R92, R111, R85, R92 ;  /* 0x000000556f5c7225 */ /* 0x000fc800078e005c */
[----:B------:R-:W-:Y:S01]  /*2feb0*/  IMAD.IADD R123, R56, 0x1, R35 ;  /* 0x00000001387b7824 */ /* 0x000fe200078e0223 */
[----:B------:R-:W-:Y:S01]  /*2fec0*/  IADD3 R92, P1, PT, R147, R92, RZ ;  /* 0x0000005c935c7210 */ /* 0x000fe20007f3e0ff */
[----:B------:R-:W-:Y:S01]  /*2fed0*/  IMAD.X R35, RZ, RZ, RZ, P3 ;  /* 0x000000ffff237224 */ /* 0x000fe200018e06ff */
[----:B------:R-:W-:Y:S01]  /*2fee0*/  IADD3 R90, P3, PT, R39, R90, RZ ;  /* 0x0000005a275a7210 */ /* 0x000fe20007f7e0ff */
[----:B------:R-:W-:Y:S02]  /*2fef0*/  HFMA2 R39, -RZ, RZ, 0, 0 ;  /* 0x00000000ff277431 */ /* 0x000fe400000001ff */
[----:B------:R-:W-:Y:S02]  /*2ff00*/  IMAD.IADD R128, R79, 0x1, R37 ;  /* 0x000000014f807824 */ /* 0x000fe400078e0225 */
[----:B------:R-:W-:Y:S02]  /*2ff10*/  IMAD.IADD R121, R53, 0x1, R93 ;  /* 0x0000000135797824 */ /* 0x000fe400078e025d */
[----:B------:R-:W-:Y:S01]  /*2ff20*/  IMAD.X R93, RZ, RZ, RZ, P1 ;  /* 0x000000ffff5d7224 */ /* 0x000fe200008e06ff */
[----:B------:R-:W-:Y:S01]  /*2ff30*/  IADD3 R128, P1, PT, R128, R129, RZ ;  /* 0x0000008180807210 */ /* 0x000fe20007f3e0ff */
[----:B------:R-:W-:-:S02]  /*2ff40*/  IMAD.X R37, RZ, RZ, RZ, P2 ;  /* 0x000000ffff257224 */ /* 0x000fc400010e06ff */
[----:B------:R-:W-:Y:S02]  /*2ff50*/  IMAD.IADD R109, R50, 0x1, R109 ;  /* 0x00000001326d7824 */ /* 0x000fe400078e026d */
[----:B------:R-:W-:-:S04]  /*2ff60*/  IMAD.WIDE.U32 R38, R157, R108, R38 ;  /* 0x0000006c9d267225 */ /* 0x000fc800078e0026 */
[----:B------:R-:W-:-:S04]  /*2ff70*/  IMAD.WIDE.U32 R92, R113, R84, R92 ;  /* 0x00000054715c7225 */ /* 0x000fc800078e005c */
[----:B------:R-:W-:Y:S01]  /*2ff80*/  IMAD.WIDE.U32 R34, R117, R87, R34 ;  /* 0x0000005775227225 */ /* 0x000fe200078e0022 */
[----:B------:R-:W-:Y:S02]  /*2ff90*/  IADD3 R114, P0, PT, R109, R92, RZ ;  /* 0x0000005c6d727210 */ /* 0x000fe40007f1e0ff */
[----:B------:R-:W-:Y:S01]  /*2ffa0*/  IADD3 R109, PT, PT, R52, R93, RZ ;  /* 0x0000005d346d7210 */ /* 0x000fe20007ffe0ff */
[----:B------:R-:W-:Y:S01]  /*2ffb0*/  IMAD.X R129, RZ, RZ, RZ, P1 ;  /* 0x000000ffff817224 */ /* 0x000fe200008e06ff */
[----:B------:R-:W-:Y:S01]  /*2ffc0*/  IADD3 R38, P1, PT, R123, R38, RZ ;  /* 0x000000267b267210 */ /* 0x000fe20007f3e0ff */
[----:B------:R-:W-:Y:S01]  /*2ffd0*/  IMAD.WIDE.U32 R36, R71, R143, R36 ;  /* 0x0000008f47247225 */ /* 0x000fe200078e0024 */
[----:B------:R-:W-:-:S03]  /*2ffe0*/  IADD3 R34, P4, PT, R121, R34, RZ ;  /* 0x0000002279227210 */ /* 0x000fc60007f9e0ff */
[----:B------:R-:W-:Y:S02]  /*2fff0*/  IMAD.IADD R91, R103, 0x1, R91 ;  /* 0x00000001675b7824 */ /* 0x000fe400078e025b */
[----:B------:R-:W-:Y:S01]  /*30000*/  IMAD.IADD R147, R55, 0x1, R35 ;  /* 0x0000000137937824 */ /* 0x000fe200078e0223 */
[----:B------:R-:W-:Y:S01]  /*30010*/  IADD3 R35, PT, PT, R81, R37, RZ ;  /* 0x0000002551237210 */ /* 0x000fe20007ffe0ff */
        /* <DEDUP_REMOVED lines=8> */
[----:B------:R-:W-:Y:S01]  /*300a0*/  IMAD.WIDE.U32 R38, R115, R89, R38 ;  /* 0x0000005973267225 */ /* 0x000fe200078e0026 */
[----:B------:R-:W-:Y:S02]  /*300b0*/  IADD3.X R115, PT, PT, RZ, RZ, RZ, P0, !PT ;  /* 0x000000ffff737210 */ /* 0x000fe400007fe4ff */
        /* <DEDUP_REMOVED lines=9> */
[----:B------:R-:W-:Y:S02]  /*30150*/  IMAD.IADD R91, R105, 0x1, R91 ;  /* 0x00000001695b7824 */ /* 0x000fe400078e025b */
[----:B------:R-:W-:-:S03]  /*30160*/  IMAD.WIDE.U32 R114, R119, R83, R114 ;  /* 0x0000005377727225 */ /* 0x000fc600078e0072 */
[----:B------:R-:W-:Y:S01]  /*30170*/  IADD3 R92, P1, PT, R91, R92, RZ ;  /* 0x0000005c5b5c7210 */ /* 0x000fe20007f3e0ff */
[----:B------:R-:W-:Y:S02]  /*30180*/  IMAD.IADD R128, R79, 0x1, R129 ;  /* 0x000000014f807824 */ /* 0x000fe400078e0281 */
[----:B------:R-:W-:Y:S02]  /*30190*/  IMAD.IADD R93, R103, 0x1, R93 ;  /* 0x00000001675d7824 */ /* 0x000fe400078e025d */
[----:B------:R-:W-:-:S04]  /*301a0*/  IMAD.WIDE.U32 R36, R71, R139, R36 ;  /* 0x0000008b47247225 */ /* 0x000fc800078e0024 */
[----:B------:R-:W-:Y:S01]  /*301b0*/  IMAD.IADD R129, R51, 0x1, R115 ;  /* 0x0000000133817824 */ /* 0x000fe200078e0273 */
[----:B------:R-:W-:Y:S01]  /*301c0*/  MOV R115, RZ ;  /* 0x000000ff00737202 */ /* 0x000fe20000000f00 */
[----:B------:R-:W-:Y:S02]  /*301d0*/  IMAD R109, R114, R40, RZ ;  /* 0x00000028726d7224 */ /* 0x000fe400078e02ff */
[----:B------:R-:W-:Y:S02]  /*301e0*/  IMAD.X R91, RZ, RZ, RZ, P0 ;  /* 0x000000ffff5b7224 */ /* 0x000fe400000e06ff */
[----:B------:R-:W-:Y:S01]  /*301f0*/  IMAD.X R35, RZ, RZ, RZ, P2 ;  /* 0x000000ffff237224 */ /* 0x000fe200010e06ff */
[----:B------:R-:W-:Y:S01]  /*30200*/  IADD3 R36, P2, PT, R93, R36, RZ ;  /* 0x000000245d247210 */ /* 0x000fe20007f5e0ff */
[----:B------:R-:W-:Y:S01]  /*30210*/  IMAD.HI.U32 R121, R109, R82, R114 ;  /* 0x000000526d797227 */ /* 0x000fe200078e0072 */
[----:B------:R-:W-:-:S03]  /*30220*/  IADD3.X R93, PT, PT, RZ, RZ, RZ, P1, !PT ;  /* 0x000000ffff5d7210 */ /* 0x000fc60000ffe4ff */
        /* <DEDUP_REMOVED lines=10> */
[----:B------:R-:W-:Y:S01]  /*302d0*/  IMAD.X R37, RZ, RZ, RZ, P2 ;  /* 0x000000ffff257224 */ /* 0x000fe200010e06ff */
[----:B------:R-:W-:Y:S01]  /*302e0*/  IADD3 R90, P4, PT, R91, R92, RZ ;  /* 0x0000005c5b5a7210 */ /* 0x000fe20007f9e0ff */
[----:B------:R-:W-:-:S04]  /*302f0*/  IMAD.WIDE.U32 R38, R117, R88, R38 ;  /* 0x0000005875267225 */ /* 0x000fc800078e0026 */
[----:B------:R-:W-:Y:S02]  /*30300*/  IMAD.IADD R91, R105, 0x1, R93 ;  /* 0x00000001695b7824 */ /* 0x000fe400078e025d */
[----:B------:R-:W-:Y:S02]  /*30310*/  IMAD.X R35, RZ, RZ, RZ, P3 ;  /* 0x000000ffff237224 */ /* 0x000fe400018e06ff */
[----:B------:R-:W-:Y:S01]  /*30320*/  IMAD.WIDE.U32 R92, R106, R143, R36 ;  /* 0x0000008f6a5c7225 */ /* 0x000fe200078e0024 */
[----:B------:R-:W-:Y:S02]  /*30330*/  IADD3 R36, P2, PT, R123, R38, RZ ;  /* 0x000000267b247210 */ /* 0x000fe40007f5e0ff */
[----:B------:R-:W-:Y:S01]  /*30340*/  IADD3 R38, PT, PT, R56, R39, RZ ;  /* 0x0000002738267210 */ /* 0x000fe20007ffe0ff */
[----:B------:R-:W-:Y:S01]  /*30350*/  IMAD.X R115, RZ, RZ, RZ, P0 ;  /* 0x000000ffff737224 */ /* 0x000fe200000e06ff */
[----:B------:R-:W-:Y:S01]  /*30360*/  IADD3 R92, P3, PT, R91, R92, RZ ;  /* 0x0000005c5b5c7210 */ /* 0x000fe20007f7e0ff */
[----:B------:R-:W-:Y:S01]  /*30370*/  IMAD.WIDE.U32 R34, R119, R84, R34 ;  /* 0x0000005477227225 */ /* 0x000fe200078e0022 */
[----:B------:R-:W-:-:S02]  /*30380*/  IADD3 R93, PT, PT, R103, R93, RZ ;  /* 0x0000005d675d7210 */ /* 0x000fc40007ffe0ff */
        /* <DEDUP_REMOVED lines=9> */
[----:B------:R-:W-:-:S03]  /*30420*/  IADD3 R121, PT, PT, R81, R115, RZ ;  /* 0x0000007351797210 */ /* 0x000fc60007ffe0ff */
[----:B------:R-:W-:Y:S01]  /*30430*/  IMAD.X R39, RZ, RZ, RZ, P5 ;  /* 0x000000ffff277224 */ /* 0x000fe200028e06ff */
[----:B------:R-:W-:Y:S01]  /*30440*/  IADD3 R91, PT, PT, R145, R91, RZ ;  /* 0x0000005b915b7210 */ /* 0x000fe20007ffe0ff */
[----:B------:R-:W-:-:S04]  /*30450*/  IMAD.WIDE.U32 R36, R111, R87, R36 ;  /* 0x000000576f247225 */ /* 0x000fc800078e0024 */
[----:B------:R-:W-:-:S04]  /*30460*/  IMAD.WIDE.U32 R92, R73, R153, R92 ;  /* 0x00000099495c7225 */ /* 0x000fc800078e005c */
[----:B------:R-:W-:Y:S01]  /*30470*/  IMAD.X R115, RZ, RZ, RZ, P4 ;  /* 0x000000ffff737224 */ /* 0x000fe200020e06ff */
[----:B------:R-:W-:Y:S01]  /*30480*/  IADD3 R93, PT, PT, R105, R93, RZ ;  /* 0x0000005d695d7210 */ /* 0x000fe20007ffe0ff */
[----:B------:R-:W-:Y:S01]  /*30490*/  IMAD.IADD R123, R52, 0x1, R35 ;  /* 0x00000001347b7824 */ /* 0x000fe200078e0223 */
[----:B------:R-:W-:Y:S01]  /*304a0*/  IADD3.X R35, PT, PT, RZ, RZ, RZ, P0, !PT ;  /* 0x000000ffff237210 */ /* 0x000fe200007fe4ff */
[----:B------:R-:W-:Y:S01]  /*304b0*/  IMAD.X R147, RZ, RZ, RZ, P1 ;  /* 0x000000ffff937224 */ /* 0x000fe200008e06ff */
[----:B------:R-:W-:Y:S01]  /*304c0*/  IADD3 R36, P1, PT, R129, R36, RZ ;  /* 0x0000002481247210 */ /* 0x000fe20007f3e0ff */
[----:B------:R-:W-:-:S03]  /*304d0*/  IMAD.WIDE.U32 R38, R117, R89, R38 ;  /* 0x0000005975267225 */ /* 0x000fc600078e0026 */
[----:B------:R-:W-:Y:S01]  /*304e0*/  IADD3 R147, P3, PT, R147, R90, RZ ;  /* 0x0000005a93937210 */ /* 0x000fe20007f7e0ff */
[----:B------:R-:W-:Y:S01]  /*304f0*/  IMAD.IADD R37, R55, 0x1, R37 ;  /* 0x0000000137257824 */ /* 0x000fe200078e0225 */
[----:B------:R-:W-:Y:S01]  /*30500*/  IADD3 R90, P4, PT, R91, R92, RZ ;  /* 0x0000005c5b5a7210 */ /* 0x000fe20007f9e0ff */
[----:B------:R-:W-:-:S03]  /*30510*/  IMAD.WIDE.U32 R114, R106, R139, R114 ;  /* 0x0000008b6a727225 */ /* 0x000fc600078e0072 */
[----:B------:R-:W-:Y:S01]  /*30520*/  IADD3 R38, P5, PT, R37, R38, RZ ;  /* 0x0000002625267210 */ /* 0x000fe20007fbe0ff */
[----:B------:R-:W-:Y:S01]  /*30530*/  IMAD.WIDE.U32 R34, R109, R83, R34 ;  /* 0x000000536d227225 */ /* 0x000fe200078e0022 */
[----:B------:R-:W-:Y:S02]  /*30540*/  IADD3 R92, P6, PT, R93, R114, RZ ;  /* 0x000000725d5c7210 */ /* 0x000fe40007fde0ff */
[----:B------:R-:W-:Y:S01]  /*30550*/  IADD3.X R91, PT, PT, RZ, RZ, RZ, P4, !PT ;  /* 0x000000ffff5b7210 */ /* 0x000fe200027fe4ff */
[----:B------:R-:W-:Y:S02]  /*30560*/  IMAD.IADD R114, R103, 0x1, R115 ;  /* 0x0000000167727824 */ /* 0x000fe400078e0273 */
[----:B------:R-:W-:Y:S02]  /*30570*/  IMAD.X R37, RZ, RZ, RZ, P1 ;  /* 0x000000ffff257224 */ /* 0x000fe400008e06ff */
[----:B------:R-:W-:Y:S01]  /*30580*/  IMAD.IADD R128, R107, 0x1, R39 ;  /* 0x000000016b807824 */ /* 0x000fe200078e0227 */
[----:B------:R-:W-:Y:S01]  /*30590*/  IADD3.X R39, PT, PT, RZ, RZ, RZ, P5, !PT ;  /* 0x000000ffff277210 */ /* 0x000fe20002ffe4ff */
[----:B------:R-:W-:Y:S01]  /*305a0*/  IMAD.IADD R129, R51, 0x1, R35 ;  /* 0x0000000133817824 */ /* 0x000fe200078e0223 */
[----:B------:R-:W-:Y:S01]  /*305b0*/  IADD3 R114, P2, PT, R114, R121, RZ ;  /* 0x0000007972727210 */ /* 0x000fe20007f5e0ff */
[----:B------:R-:W-:Y:S01]  /*305c0*/  IMAD R117, R34, R40, RZ ;  /* 0x0000002822757224 */ /* 0x000fe200078e02ff */
[----:B------:R-:W-:Y:S01]  /*305d0*/  IADD3 R128, P1, PT, R128, R147, RZ ;  /* 0x0000009380807210 */ /* 0x000fe20007f3e0ff */
[----:B------:R-:W-:-:S02]  /*305e0*/  IMAD.MOV.U32 R35, RZ, RZ, RZ ;  /* 0x000000ffff237224 */ /* 0x000fc400078e00ff */
[----:B------:R-:W-:-:S04]  /*305f0*/  IMAD.WIDE.U32 R36, R113, R86, R36 ;  /* 0x0000005671247225 */ /* 0x000fc800078e0024 */
[----:B------:R-:W-:Y:S01]  /*30600*/  IMAD.HI.U32 R121, R117, R82, R34 ;  /* 0x0000005275797227 */ /* 0x000fe200078e0022 */
[----:B------:R-:W-:-:S03]  /*30610*/  IADD3 R36, P0, PT, R123, R36, RZ ;  /* 0x000000247b247210 */ /* 0x000fc60007f1e0ff */
[----:B------:R-:W-:Y:S02]  /*30620*/  IMAD.X R35, RZ, RZ, RZ, P3 ;  /* 0x000000ffff237224 */ /* 0x000fe400018e06ff */
[----:B------:R-:W-:Y:S02]  /*30630*/  IMAD.X R93, RZ, RZ, RZ, P6 ;  /* 0x000000ffff5d7224 */ /* 0x000fe400030e06ff */
[----:B------:R-:W-:-:S04]  /*30640*/  IMAD.WIDE.U32 R90, R108, R116, R90 ;  /* 0x000000746c5a7225 */ /* 0x000fc800078e005a */
[----:B------:R-:W-:Y:S01]  /*30650*/  IMAD.WIDE.U32 R38, R111, R88, R38 ;  /* 0x000000586f267225 */ /* 0x000fe200078e0026 */
[----:B------:R-:W-:Y:S02]  /*30660*/  IADD3 R90, P3, PT, R35, R90, RZ ;  /* 0x0000005a235a7210 */ /* 0x000fe40007f7e0ff */
[----:B------:R-:W-:Y:S01]  /*30670*/  IADD3 R91, PT, PT, R112, R91, RZ ;  /* 0x0000005b705b7210 */ /* 0x000fe20007ffe0ff */
[----:B------:R-:W-:Y:S02]  /*30680*/  IMAD.IADD R37, R54, 0x1, R37 ;  /* 0x0000000136257824 */ /* 0x000fe400078e0225 */
[----:B------:R-:W-:-:S03]  /*30690*/  IMAD.WIDE.U32 R92, R73, R143, R92 ;  /* 0x0000008f495c7225 */ /* 0x000fc600078e005c */
[----:B------:R-:W-:Y:S01]  /*306a0*/  IADD3 R34, P4, PT, R37, R38, RZ ;  /* 0x0000002625227210 */ /* 0x000fe20007f9e0ff */
[----:B------:R-:W-:Y:S01]  /*306b0*/  IMAD.X R115, RZ, RZ, RZ, P2 ;  /* 0x000000ffff737224 */ /* 0x000fe200010e06ff */
[----:B------:R-:W-:Y:S01]  /*306c0*/  IADD3 R93, PT, PT, R105, R93, RZ ;  /* 0x0000005d695d7210 */ /* 0x000fe20007ffe0ff */
[----:B------:R-:W-:Y:S01]  /*306d0*/  IMAD.X R123, RZ, RZ, RZ, P1 ;  /* 0x000000ffff7b7224 */ /* 0x000fe200008e06ff */
        /* <DEDUP_REMOVED lines=73> */
[----:B------:R-:W-:Y:S01]  /*30b70*/  IMAD.HI.U32 R93, R111, R82, R92 ;  /* 0x000000526f5d7227 */ /* 0x000fe200078e005c */
[----:B------:R-:W-:-:S03]  /*30b80*/  IADD3.X R123, PT, PT, RZ, RZ, RZ, P4, !PT ;  /* 0x000000ffff7b7210 */ /* 0x000fc600027fe4ff */
        /* <DEDUP_REMOVED lines=71> */
[----:B------:R-:W-:Y:S01]  /*31000*/  IADD3 R34, P4, PT, R39, R36, RZ ;  /* 0x0000002427227210 */ /* 0x000fe20007f9e0ff */
[----:B------:R-:W-:Y:S01]  /*31010*/  IMAD.MOV.U32 R115, RZ, RZ, R92 ;  /* 0x000000ffff737224 */ /* 0x000fe200078e005c */
        /* <DEDUP_REMOVED lines=25> */
[----:B------:R-:W-:Y:S01]  /*311b0*/  MOV R119, R38 ;  /* 0x0000002600777202 */ /* 0x000fe20000000f00 */
        /* <DEDUP_REMOVED lines=59> */
.L_x_474:
        /* <DEDUP_REMOVED lines=22> */
.L_x_475:
        /* <DEDUP_REMOVED lines=42> */
.L_x_476:
[C---:B------:R-:W-:Y:S01]  /*31970*/  SHF.L.U64.HI R39, R90.reuse, 0x1, R39 ;  /* 0x000000015a277819 */ /* 0x040fe20000010227 */
[----:B------:R-:W-:Y:S01]  /*31980*/  IMAD.SHL.U32 R38, R131, 0x2, RZ ;  /* 0x0000000283267824 */ /* 0x000fe200078e00ff */
[----:B------:R-:W-:Y:S02]  /*31990*/  SHF.L.U32 R90, R90, 0x1, RZ ;  /* 0x000000015a5a7819 */ /* 0x000fe400000006ff */
[----:B------:R-:W-:Y:S02]  /*319a0*/  SHF.R.U32.HI R35, RZ, 0x1f, R125 ;  /* 0x0000001fff237819 */ /* 0x000fe4000001167d */
[----:B------:R-:W-:Y:S02]  /*319b0*/  SHF.L.U64.HI R34, R137, 0x1, R34 ;  /* 0x0000000189227819 */ /* 0x000fe40000010222 */
[----:B------:R-:W-:Y:S01]  /*319c0*/  LOP3.LUT R90, R35, 0xfffffffe, R90, 0xf8, !PT ;  /* 0xfffffffe235a7812 */ /* 0x000fe200078ef85a */
[----:B------:R-:W-:Y:S01]  /*319d0*/  HFMA2 R35, -RZ, RZ, 0, 0 ;  /* 0x00000000ff237431 */ /* 0x000fe200000001ff */
[----:B------:R-:W-:-:S02]  /*319e0*/  LOP3.LUT R34, R34, 0x1, RZ, 0xc0, !PT ;  /* 0x0000000122227812 */ /* 0x000fc400078ec0ff */
[----:B------:R-:W-:Y:S01]  /*319f0*/  SHF.L.U64.HI R37, R131, 0x1, R36 ;  /* 0x0000000183257819 */ /* 0x000fe20000010224 */
[C---:B------:R-:W-:Y:S01]  /*31a00*/  IMAD.SHL.U32 R36, R120.reuse, 0x2, RZ ;  /* 0x0000000278247824 */ /* 0x040fe200078e00ff */
[----:B------:R-:W-:Y:S02]  /*31a10*/  LOP3.LUT R39, R39, 0x1, RZ, 0xc0, !PT ;  /* 0x0000000127277812 */ /* 0x000fe400078ec0ff */
[----:B------:R-:W-:Y:S02]  /*31a20*/  LOP3.LUT R37, R37, 0x1, RZ, 0xc0, !PT ;  /* 0x0000000125257812 */ /* 0x000fe400078ec0ff */
[----:B------:R-:W-:Y:S01]  /*31a30*/  SHF.L.U64.HI R91, R120, 0x1, R91 ;  /* 0x00000001785b7819 */ /* 0x000fe2000001025b */
[----:B------:R-:W-:Y:S01]  /*31a40*/  IMAD.WIDE.U32 R34, R95, 0x2, R34 ;  /* 0x000000025f227825 */ /* 0x000fe200078e0022 */
[----:B------:R-:W-:Y:S02]  /*31a50*/  LOP3.LUT R142, R37, 0xfffffffe, R36, 0xf8, !PT ;  /* 0xfffffffe258e7812 */ /* 0x000fe400078ef824 */
[----:B------:R-:W-:Y:S01]  /*31a60*/  LOP3.LUT R147, R39, 0xfffffffe, R38, 0xf8, !PT ;  /* 0xfffffffe27937812 */ /* 0x000fe200078ef826 */
[----:B------:R-:W-:Y:S01]  /*31a70*/  IMAD.SHL.U32 R36, R135, 0x2, RZ ;  /* 0x0000000287247824 */ /* 0x000fe200078e00ff */
[----:B------:R-:W-:Y:S01]  /*31a80*/  ISETP.GT.U32.AND P0, PT, R34, R89, PT ;  /* 0x000000592200720c */ /* 0x000fe20003f04070 */
[----:B------:R-:W-:Y:S01]  /*31a90*/  IMAD.SHL.U32 R38, R130, 0x2, RZ ;  /* 0x0000000282267824 */ /* 0x000fe200078e00ff */
[----:B------:R-:W-:-:S02]  /*31aa0*/  ISETP.GT.U32.AND P1, PT, R34, -0x1, PT ;  /* 0xffffffff2200780c */ /* 0x000fc40003f24070 */
[----:B------:R-:W-:Y:S02]  /*31ab0*/  LOP3.LUT R91, R91, 0x1, RZ, 0xc0, !PT ;  /* 0x000000015b5b7812 */ /* 0x000fe400078ec0ff */
[----:B------:R-:W-:Y:S02]  /*31ac0*/  ISETP.GT.U32.OR.EX P0, PT, R35, RZ, P0, P1 ;  /* 0x000000ff2300720c */ /* 0x000fe40000704510 */
[----:B------:R-:W-:Y:S02]  /*31ad0*/  SHF.L.U64.HI R39, R135, 0x1, R92 ;  /* 0x0000000187277819 */ /* 0x000fe4000001025c */
[----:B------:R-:W-:Y:S02]  /*31ae0*/  SHF.L.U64.HI R37, R130, 0x1, R93 ;  /* 0x0000000182257819 */ /* 0x000fe4000001025d */
[----:B------:R-:W-:Y:S02]  /*31af0*/  LOP3.LUT R151, R91, 0xfffffffe, R36, 0xf8, !PT ;  /* 0xfffffffe5b977812 */ /* 0x000fe400078ef824 */
[----:B------:R-:W-:-:S02]  /*31b00*/  LOP3.LUT R39, R39, 0x1, RZ, 0xc0, !PT ;  /* 0x0000000127277812 */ /* 0x000fc400078ec0ff */
[----:B------:R-:W-:Y:S01]  /*31b10*/  SHF.L.U32 R36, R137, 0x1, RZ ;  /* 0x0000000189247819 */ /* 0x000fe200000006ff */
[----:B------:R-:W-:Y:S01]  /*31b20*/  IMAD.SHL.U32 R137, R125, 0x2, RZ ;  /* 0x000000027d897824 */ /* 0x000fe200078e00ff */
[----:B------:R-:W-:Y:S01]  /*31b30*/  LOP3.LUT R37, R37, 0x1, RZ, 0xc0, !PT ;  /* 0x0000000125257812 */ /* 0x000fe200078ec0ff */
[----:B------:R-:W-:Y:S01]  /*31b40*/  IMAD.MOV.U32 R125, RZ, RZ, R90 ;  /* 0x000000ffff7d7224 */ /* 0x000fe200078e005a */
        /* <DEDUP_REMOVED lines=29> */
.L_x_477:
        /* <DEDUP_REMOVED lines=22> */
.L_x_478:
        /* <DEDUP_REMOVED lines=120> */
[----:B------:R-:W-:Y:S01]  /*32600*/  IMAD.WIDE.U32 R92, R149, R83, R92 ;  /* 0x00000053955c7225 */ /* 0x000fe200078e005c */
[----:B------:R-:W-:-:S03]  /*32610*/  IADD3 R34, P0, PT, R95, R34, RZ ;  /* 0x000000225f227210 */ /* 0x000fc60007f1e0ff */
[----:B------:R-:W-:Y:S02]  /*32620*/  IMAD.IADD R91, R110, 0x1, R91 ;  /* 0x000000016e5b7824 */ /* 0x000fe400078e025b */
[----:B------:R-:W-:-:S04]  /*32630*/  IMAD.WIDE.U32 R38, R94, R139, R38 ;  /* 0x0000008b5e267225 */ /* 0x000fc800078e0026 */
[----:B------:R-:W-:Y:S01]  /*32640*/  IMAD.IADD R135, R51, 0x1, R93 ;  /* 0x0000000133877824 */ /* 0x000fe200078e025d */
[----:B------:R-:W-:Y:S01]  /*32650*/  MOV R93, RZ ;  /* 0x000000ff005d7202 */ /* 0x000fe20000000f00 */
[----:B------:R-:W-:Y:S02]  /*32660*/  IMAD R100, R92, R40, RZ ;  /* 0x000000285c647224 */ /* 0x000fe400078e02ff */
[----:B------:R-:W-:Y:S01]  /*32670*/  IMAD.X R37, RZ, RZ, RZ, P1 ;  /* 0x000000ffff257224 */ /* 0x000fe200008e06ff */
[----:B------:R-:W-:Y:S01]  /*32680*/  IADD3 R38, P1, PT, R91, R38, RZ ;  /* 0x000000265b267210 */ /* 0x000fe20007f3e0ff */
[----:B------:R-:W-:Y:S01]  /*32690*/  IMAD.IADD R39, R96, 0x1, R39 ;  /* 0x0000000160277824 */ /* 0x000fe200078e0227 */
[----:B------:R-:W-:Y:S01]  /*326a0*/  IADD3.X R91, PT, PT, RZ, RZ, RZ, P2, !PT ;  /* 0x000000ffff5b7210 */ /* 0x000fe200017fe4ff */
[----:B------:R-:W-:Y:S02]  /*326b0*/  IMAD.IADD R161, R54, 0x1, R35 ;  /* 0x0000000136a17824 */ /* 0x000fe400078e0223 */
[----:B------:R-:W-:-:S04]  /*326c0*/  IMAD.HI.U32 R95, R100, R82, R92 ;  /* 0x00000052645f7227 */ /* 0x000fc800078e005c */
[----:B------:R-:W-:-:S04]  /*326d0*/  IMAD.WIDE.U32 R36, R122, R127, R36 ;  /* 0x0000007f7a247225 */ /* 0x000fc800078e0024 */
        /* <DEDUP_REMOVED lines=8> */
[----:B------:R-:W-:Y:S01]  /*32760*/  IMAD.WIDE.U32 R34, R120, R85, R34 ;  /* 0x0000005578227225 */ /* 0x000fe200078e0022 */
[----:B------:R-:W-:Y:S02]  /*32770*/  IADD3 R38, P1, PT, R91, R38, RZ ;  /* 0x000000265b267210 */ /* 0x000fe40007f3e0ff */
[----:B------:R-:W-:Y:S01]  /*32780*/  IADD3.X R91, PT, PT, RZ, RZ, RZ, P2, !PT ;  /* 0x000000ffff5b7210 */ /* 0x000fe200017fe4ff */
[----:B------:R-:W-:Y:S02]  /*32790*/  IMAD.MOV.U32 R37, RZ, RZ, RZ ;  /* 0x000000ffff257224 */ /* 0x000fe400078e00ff */
        /* <DEDUP_REMOVED lines=51> */
[----:B------:R-:W-:Y:S02]  /*32ad0*/  IMAD.X R95, RZ, RZ, RZ, P0 ;  /* 0x000000ffff5f7224 */ /* 0x000fe400000e06ff */
[----:B------:R-:W-:Y:S02]  /*32ae0*/  IMAD.IADD R118, R54, 0x1, R37 ;  /* 0x0000000136767824 */ /* 0x000fe400078e0225 */
[----:B------:R-:W-:Y:S02]  /*32af0*/  IMAD.X R37, RZ, RZ, RZ, P4 ;  /* 0x000000ffff257224 */ /* 0x000fe400020e06ff */
[----:B------:R-:W-:-:S04]  /*32b00*/  IMAD.WIDE.U32 R94, R126, R97, R94 ;  /* 0x000000617e5e7225 */ /* 0x000fc800078e005e */
[----:B------:R-:W-:Y:S02]  /*32b10*/  IMAD.X R39, RZ, RZ, RZ, P3 ;  /* 0x000000ffff277224 */ /* 0x000fe400018e06ff */
[----:B------:R-:W-:Y:S02]  /*32b20*/  IMAD.IADD R93, R41, 0x1, R93 ;  /* 0x00000001295d7824 */ /* 0x000fe400078e025d */
[----:B------:R-:W-:-:S03]  /*32b30*/  IMAD.WIDE.U32 R34, R157, R101, R34 ;  /* 0x000000659d227225 */ /* 0x000fc600078e0022 */
        /* <DEDUP_REMOVED lines=23> */
[----:B------:R-:W-:Y:S01]  /*32cb0*/  IADD3 R118, PT, PT, R52, R37, RZ ;  /* 0x0000002534767210 */ /* 0x000fe20007ffe0ff */
[----:B------:R-:W-:Y:S02]  /*32cc0*/  IMAD.IADD R95, R96, 0x1, R93 ;  /* 0x00000001605f7824 */ /* 0x000fe400078e025d */
[----:B------:R-:W-:-:S03]  /*32cd0*/  IMAD.WIDE.U32 R38, R101, R127, R38 ;  /* 0x0000007f65267225 */ /* 0x000fc600078e0026 */
[----:B------:R-:W-:Y:S01]  /*32ce0*/  IADD3 R94, P1, PT, R95, R94, RZ ;  /* 0x0000005e5f5e7210 */ /* 0x000fe20007f3e0ff */
[----:B------:R-:W-:Y:S02]  /*32cf0*/  IMAD.X R91, RZ, RZ, RZ, P3 ;  /* 0x000000ffff5b7224 */ /* 0x000fe400018e06ff */
[----:B------:R-:W-:Y:S02]  /*32d00*/  IMAD.IADD R37, R133, 0x1, R39 ;  /* 0x0000000185257824 */ /* 0x000fe400078e0227 */
[----:B------:R-:W-:Y:S02]  /*32d10*/  HFMA2 R39, -RZ, RZ, 0, 0 ;  /* 0x00000000ff277431 */ /* 0x000fe400000001ff */
[----:B------:R-:W-:Y:S01]  /*32d20*/  IMAD.WIDE.U32 R90, R98, R116, R90 ;  /* 0x00000074625a7225 */ /* 0x000fe200078e005a */
[----:B------:R-:W-:-:S03]  /*32d30*/  IADD3.X R95, PT, PT, RZ, RZ, RZ, P1, !PT ;  /* 0x000000ffff5f7210 */ /* 0x000fc60000ffe4ff */
[----:B------:R-:W-:Y:S01]  /*32d40*/  IMAD.X R93, RZ, RZ, RZ, P2 ;  /* 0x000000ffff5d7224 */ /* 0x000fe200010e06ff */
[----:B------:R-:W-:Y:S01]  /*32d50*/  IADD3 R90, P2, PT, R37, R90, RZ ;  /* 0x0000005a255a7210 */ /* 0x000fe20007f5e0ff */
[----:B------:R-:W-:Y:S02]  /*32d60*/  IMAD.IADD R161, R56, 0x1, R35 ;  /* 0x0000000138a17824 */ /* 0x000fe400078e0223 */
        /* <DEDUP_REMOVED lines=15> */
[----:B------:R-:W-:Y:S01]  /*32e60*/  IMAD.IADD R141, R141, 0x1, R39 ;  /* 0x000000018d8d7824 */ /* 0x000fe200078e0227 */
[----:B------:R-:W-:Y:S01]  /*32e70*/  IADD3 R38, P3, PT, R161, R38, RZ ;  /* 0x00000026a1267210 */ /* 0x000fe20007f7e0ff */
[----:B------:R-:W-:Y:S01]  /*32e80*/  IMAD.WIDE.U32 R90, R101, R155, R90 ;  /* 0x0000009b655a7225 */ /* 0x000fe200078e005a */
[----:B------:R-:W-:-:S03]  /*32e90*/  IADD3.X R35, PT, PT, RZ, RZ, RZ, P4, !PT ;  /* 0x000000ffff237210 */ /* 0x000fc600027fe4ff */
[----:B------:R-:W-:Y:S01]  /*32ea0*/  IMAD.IADD R124, R99, 0x1, R95 ;  /* 0x00000001637c7824 */ /* 0x000fe200078e025f */
[----:B------:R-:W-:Y:S01]  /*32eb0*/  IADD3.X R95, PT, PT, RZ, RZ, RZ, P1, !PT ;  /* 0x000000ffff5f7210 */ /* 0x000fe20000ffe4ff */
[----:B------:R-:W-:-:S04]  /*32ec0*/  IMAD.WIDE.U32 R36, R135, R83, R36 ;  /* 0x0000005387247225 */ /* 0x000fc800078e0024 */
[----:B------:R-:W-:Y:S02]  /*32ed0*/  IMAD.X R93, RZ, RZ, RZ, P2 ;  /* 0x000000ffff5d7224 */ /* 0x000fe400010e06ff */
[----:B------:R-:W-:Y:S01]  /*32ee0*/  IMAD.X R39, RZ, RZ, RZ, P3 ;  /* 0x000000ffff277224 */ /* 0x000fe200018e06ff */
[----:B------:R-:W-:Y:S01]  /*32ef0*/  IADD3 R90, P3, PT, R141, R90, RZ ;  /* 0x0000005a8d5a7210 */ /* 0x000fe20007f7e0ff */
[----:B------:R-:W-:Y:S02]  /*32f00*/  IMAD.IADD R161, R51, 0x1, R37 ;  /* 0x0000000133a17824 */ /* 0x000fe400078e0225 */
[----:B------:R-:W-:-:S04]  /*32f10*/  IMAD.WIDE.U32 R34, R149, R86, R34 ;  /* 0x0000005695227225 */ /* 0x000fc800078e0022 */
[----:B------:R-:W-:Y:S01]  /*32f20*/  IMAD R141, R36, R40, RZ ;  /* 0x00000028248d7224 */ /* 0x000fe200078e02ff */
[----:B------:R-:W-:Y:S01]  /*32f30*/  IADD3 R34, P2, PT, R118, R34, RZ ;  /* 0x0000002276227210 */ /* 0x000fe20007f5e0ff */
[----:B------:R-:W-:Y:S02]  /*32f40*/  IMAD.MOV.U32 R37, RZ, RZ, RZ ;  /* 0x000000ffff257224 */ /* 0x000fe400078e00ff */
[----:B------:R-:W-:Y:S02]  /*32f50*/  IMAD.IADD R91, R145, 0x1, R91 ;  /* 0x00000001915b7824 */ /* 0x000fe400078e025b */
[----:B------:R-:W-:-:S04]  /*32f60*/  IMAD.WIDE.U32 R92, R98, R153, R92 ;  /* 0x00000099625c7225 */ /* 0x000fc800078e005c */
[----:B------:R-:W-:Y:S01]  /*32f70*/  IMAD.WIDE.U32 R94, R122, R139, R94 ;  /* 0x0000008b7a5e7225 */ /* 0x000fe200078e005e */
[----:B------:R-:W-:-:S03]  /*32f80*/  IADD3 R93, PT, PT, R110, R93, RZ ;  /* 0x0000005d6e5d7210 */ /* 0x000fc60007ffe0ff */
[----:B------:R-:W-:-:S04]  /*32f90*/  IMAD.WIDE.U32 R38, R159, R89, R38 ;  /* 0x000000599f267225 */ /* 0x000fc800078e0026 */
[----:B------:R-:W-:Y:S01]  /*32fa0*/  IMAD.HI.U32 R159, R141, R82, R36 ;  /* 0x000000528d9f7227 */ /* 0x000fe200078e0024 */
[----:B------:R-:W-:Y:S02]  /*32fb0*/  IADD3 R36, P0, PT, R91, R92, RZ ;  /* 0x0000005c5b247210 */ /* 0x000fe40007f1e0ff */
[----:B------:R-:W-:Y:S01]  /*32fc0*/  IADD3 R38, P1, PT, R157, R38, RZ ;  /* 0x000000269d267210 */ /* 0x000fe20007f3e0ff */
[----:B------:R-:W-:Y:S02]  /*32fd0*/  IMAD.IADD R37, R96, 0x1, R95 ;  /* 0x0000000160257824 */ /* 0x000fe400078e025f */
        /* <DEDUP_REMOVED lines=64> */
[----:B------:R-:W-:Y:S01]  /*333e0*/  IMAD.WIDE.U32 R34, R141, R83, R34 ;  /* 0x000000538d227225 */ /* 0x000fe200078e0022 */
[----:B------:R-:W-:-:S03]  /*333f0*/  IADD3 R36, P2, PT, R133, R36, RZ ;  /* 0x0000002485247210 */ /* 0x000fc60007f5e0ff */
        /* <DEDUP_REMOVED lines=97> */
[----:B------:R-:W-:Y:S01]  /*33a10*/  IMAD.WIDE.U32 R34, R141, R86, R34 ;  /* 0x000000568d227225 */ /* 0x000fe200078e0022 */
[----:B------:R-:W-:-:S03]  /*33a20*/  IADD3.X R133, PT, PT, RZ, RZ, RZ, P1, !PT ;  /* 0x000000ffff857210 */ /* 0x000fc60000ffe4ff */
        /* <DEDUP_REMOVED lines=29> */
[----:B------:R-:W-:Y:S01]  /*33c00*/  IMAD.IADD R39, R96, 0x1, R39 ;  /* 0x0000000160277824 */ /* 0x000fe200078e0227 */
[----:B------:R-:W-:Y:S01]  /*33c10*/  IADD3 R98, P3, PT, R101, R98, RZ ;  /* 0x0000006265627210 */ /* 0x000fe20007f7e0ff */
        /* <DEDUP_REMOVED lines=35> */
[----:B------:R-:W-:Y:S01]  /*33e50*/  IADD3.X R93, PT, PT, RZ, RZ, RZ, P2, !PT ;  /* 0x000000ffff5d7210 */ /* 0x000fe200017fe4ff */
[----:B------:R-:W-:Y:S01]  /*33e60*/  IMAD.WIDE.U32 R38, R41, R86, R38 ;  /* 0x0000005629267225 */ /* 0x000fe200078e0026 */
[----:B------:R-:W-:-:S03]  /*33e70*/  IADD3 R95, P4, PT, R95, R94, RZ ;  /* 0x0000005e5f5f7210 */ /* 0x000fc60007f9e0ff */
[----:B------:R-:W-:Y:S01]  /*33e80*/  IMAD.WIDE.U32 R90, R127, R88, R90 ;  /* 0x000000587f5a7225 */ /* 0x000fe200078e005a */
[----:B------:R-:W-:Y:S02]  /*33e90*/  IADD3 R96, P2, PT, R96, R95, RZ ;  /* 0x0000005f60607210 */ /* 0x000fe40007f5e0ff */
[----:B------:R-:W-:Y:S01]  /*33ea0*/  MOV R132, R38 ;  /* 0x0000002600847202 */ /* 0x000fe20000000f00 */
[----:B------:R-:W-:Y:S02]  /*33eb0*/  IMAD.IADD R101, R54, 0x1, R39 ;  /* 0x0000000136657824 */ /* 0x000fe400078e0227 */
[----:B------:R-:W-:Y:S02]  /*33ec0*/  IMAD.IADD R91, R56, 0x1, R91 ;  /* 0x00000001385b7824 */ /* 0x000fe400078e025b */
[----:B------:R-:W-:Y:S01]  /*33ed0*/  IMAD.WIDE.U32 R94, R32, R97, R92 ;  /* 0x00000061205e7225 */ /* 0x000fe200078e005c */
[----:B------:R-:W-:Y:S02]  /*33ee0*/  IADD3.X R93, PT, PT, RZ, RZ, RZ, P1, !PT ;  /* 0x000000ffff5d7210 */ /* 0x000fe40000ffe4ff */
        /* <DEDUP_REMOVED lines=11> */
[----:B------:R-:W-:Y:S01]  /*33fa0*/  IMAD.WIDE.U32 R96, R127, R89, R92 ;  /* 0x000000597f607225 */ /* 0x000fe200078e005c */
[----:B------:R-:W-:Y:S02]  /*33fb0*/  IADD3 R93, PT, PT, R55, R91, RZ ;  /* 0x0000005b375d7210 */ /* 0x000fe40007ffe0ff */
[----:B------:R-:W-:Y:S01]  /*33fc0*/  IADD3 R101, P3, PT, R101, R32, RZ ;  /* 0x0000002065657210 */ /* 0x000fe20007f7e0ff */
[----:B------:R-:W-:Y:S01]  /*33fd0*/  IMAD.X R32, RZ, RZ, RZ, P4 ;  /* 0x000000ffff207224 */ /* 0x000fe200020e06ff */
[----:B------:R-:W-:Y:S01]  /*33fe0*/  IADD3 R92, P6, PT, R93, R96, RZ ;  /* 0x000000605d5c7210 */ /* 0x000fe20007fde0ff */
[----:B------:R-:W-:Y:S01]  /*33ff0*/  IMAD.IADD R96, R107, 0x1, R97 ;  /* 0x000000016b607824 */ /* 0x000fe200078e0261 */
[----:B------:R-:W-:Y:S01]  /*34000*/  IADD3.X R97, PT, PT, RZ, RZ, RZ, P0, !PT ;  /* 0x000000ffff617210 */ /* 0x000fe200007fe4ff */
[----:B------:R-:W-:Y:S01]  /*34010*/  IMAD.IADD R99, R99, 0x1, R95 ;  /* 0x0000000163637824 */ /* 0x000fe200078e025f */
[----:B------:R-:W-:Y:S01]  /*34020*/  IADD3 R32, P4, PT, R32, R101, RZ ;  /* 0x0000006520207210 */ /* 0x000fe20007f9e0ff */
[----:B------:R-:W-:Y:S01]  /*34030*/  IMAD.X R101, RZ, RZ, RZ, P2 ;  /* 0x000000ffff657224 */ /* 0x000fe200010e06ff */
[----:B------:R-:W-:Y:S01]  /*34040*/  IADD3.X R93, PT, PT, RZ, RZ, RZ, P6, !PT ;  /* 0x000000ffff5d7210 */ /* 0x000fe200037fe4ff */
[----:B------:R-:W-:-:S02]  /*34050*/  IMAD.MOV.U32 R134, RZ, RZ, R34 ;  /* 0x000000ffff867224 */ /* 0x000fc400078e0022 */
[----:B------:R-:W-:Y:S01]  /*34060*/  IMAD.MOV.U32 R100, RZ, RZ, R90 ;  /* 0x000000ffff647224 */ /* 0x000fe200078e005a */
[----:B------:R-:W-:Y:S01]  /*34070*/  IADD3 R101, P6, PT, R101, R32, RZ ;  /* 0x0000002065657210 */ /* 0x000fe20007fde0ff */
[----:B------:R-:W-:-:S03]  /*34080*/  IMAD.WIDE.U32 R92, R41, R88, R92 ;  /* 0x00000058295c7225 */ /* 0x000fc600078e005c */
[----:B------:R-:W-:Y:S01]  /*34090*/  IADD3 R95, P2, PT, R96, R101, RZ ;  /* 0x00000065605f7210 */ /* 0x000fe20007f5e0ff */
[----:B------:R-:W-:Y:S01]  /*340a0*/  IMAD.IADD R94, R56, 0x1, R93 ;  /* 0x00000001385e7824 */ /* 0x000fe200078e025d */
[----:B------:R-:W-:Y:S01]  /*340b0*/  IADD3.X R96, PT, PT, RZ, RZ, RZ, P1, !PT ;  /* 0x000000ffff607210 */ /* 0x000fe20000ffe4ff */
[----:B------:R-:W-:Y:S02]  /*340c0*/  IMAD.X R32, RZ, RZ, RZ, P5 ;  /* 0x000000ffff207224 */ /* 0x000fe400028e06ff */
        /* <DEDUP_REMOVED lines=10> */
[----:B------:R-:W-:Y:S02]  /*34170*/  IADD3 R32, PT, PT, R97, R32, R96 ;  /* 0x0000002061207210 */ /* 0x000fe40007ffe060 */
[----:B------:R-:W-:Y:S02]  /*34180*/  IADD3 R41, PT, PT, R107, R95, RZ ;  /* 0x0000005f6b297210 */ /* 0x000fe40007ffe0ff */
[----:B------:R-:W-:Y:S02]  /*34190*/  MOV R98, R94 ;  /* 0x0000005e00627202 */ /* 0x000fe40000000f00 */
        /* <DEDUP_REMOVED lines=28> */
.L_x_479:
        /* <DEDUP_REMOVED lines=22> */
.L_x_480:
[----:B------:R-:W-:Y:S02]  /*344c0*/  HFMA2 R35, -RZ, RZ, 0, 0 ;  /* 0x00000000ff237431 */ /* 0x000fe400000001ff */
[----:B------:R-:W-:-:S04]  /*344d0*/  IMAD.WIDE.U32 R38, R137, R137, RZ ;  /* 0x0000008989267225 */ /* 0x000fc800078e00ff */
[----:B------:R-:W-:Y:S02]  /*344e0*/  HFMA2 R37, -RZ, RZ, 0, 0 ;  /* 0x00000000ff257431 */ /* 0x000fe400000001ff */
[----:B------:R-:W-:Y:S02]  /*344f0*/  HFMA2 R124, -RZ, RZ, 0, 0 ;  /* 0x00000000ff7c7431 */ /* 0x000fe400000001ff */
[----:B------:R-:W-:Y:S01]  /*34500*/  IMAD.MOV.U32 R34, RZ, RZ, R39 ;  /* 0x000000ffff227224 */ /* 0x000fe200078e0027 */
[----:B------:R-:W-:Y:S01]  /*34510*/  LOP3.LUT R36, R38, 0xfffffffd, RZ, 0xc0, !PT ;  /* 0xfffffffd26247812 */ /* 0x000fe200078ec0ff */
[----:B------:R-:W-:Y:S02]  /*34520*/  IMAD.MOV.U32 R155, RZ, RZ, RZ ;  /* 0x000000ffff9b7224 */ /* 0x000fe400078e00ff */
        /* <DEDUP_REMOVED lines=59> */
[----:B------:R-:W-:-:S04]  /*348e0*/  IMAD.WIDE.U32 R92, R99, R83, R92 ;  /* 0x00000053635c7225 */ /* 0x000fc800078e005c */
[----:B------:R-:W-:Y:S01]  /*348f0*/  IMAD.X R95, RZ, RZ, RZ, P1 ;  /* 0x000000ffff5f7224 */ /* 0x000fe200008e06ff */
[----:B------:R-:W-:Y:S01]  /*34900*/  IADD3 R36, P1, PT, R39, R36, RZ ;  /* 0x0000002427247210 */ /* 0x000fe20007f3e0ff */
[----:B------:R-:W-:Y:S01]  /*34910*/  IMAD.MOV.U32 R133, RZ, RZ, RZ ;  /* 0x000000ffff857224 */ /* 0x000fe200078e00ff */
[----:B------:R-:W-:Y:S01]  /*34920*/  IADD3 R41, PT, PT, R51, R93, RZ ;  /* 0x0000005d33297210 */ /* 0x000fe20007ffe0ff */
[----:B------:R-:W-:Y:S01]  /*34930*/  IMAD.IADD R35, R38, 0x1, R37 ;  /* 0x0000000126237824 */ /* 0x000fe200078e0225 */
[----:B------:R-:W-:Y:S01]  /*34940*/  IADD3.X R37, PT, PT, RZ, RZ, RZ, P1, !PT ;  /* 0x000000ffff257210 */ /* 0x000fe20000ffe4ff */
[----:B------:R-:W-:-:S04]  /*34950*/  IMAD.WIDE.U32 R94, R147, R147, R94 ;  /* 0x00000093935e7225 */ /* 0x000fc800078e005e */
[----:B------:R-:W-:Y:S02]  /*34960*/  IMAD.IADD R34, R91, 0x1, R133 ;  /* 0x000000015b227824 */ /* 0x000fe400078e0285 */
[----:B------:R-:W-:Y:S02]  /*34970*/  IMAD R39, R92, R40, RZ ;  /* 0x000000285c277224 */ /* 0x000fe400078e02ff */
[----:B------:R-:W-:Y:S02]  /*34980*/  IMAD.MOV.U32 R93, RZ, RZ, RZ ;  /* 0x000000ffff5d7224 */ /* 0x000fe400078e00ff */
[----:B------:R-:W-:Y:S01]  /*34990*/  IMAD.X R91, RZ, RZ, RZ, P0 ;  /* 0x000000ffff5b7224 */ /* 0x000fe200000e06ff */
[----:B------:R-:W-:Y:S01]  /*349a0*/  IADD3 R94, P0, PT, R35, R94, RZ ;  /* 0x0000005e235e7210 */ /* 0x000fe20007f1e0ff */
[----:B------:R-:W-:Y:S01]  /*349b0*/  IMAD.HI.U32 R101, R39, R82, R92 ;  /* 0x0000005227657227 */ /* 0x000fe200078e005c */
[----:B------:R-:W-:-:S03]  /*349c0*/  MOV R35, RZ ;  /* 0x000000ff00237202 */ /* 0x000fc60000000f00 */
[----:B------:R-:W-:Y:S02]  /*349d0*/  IMAD.IADD R93, R116, 0x1, R95 ;  /* 0x00000001745d7824 */ /* 0x000fe400078e025f */
        /* <DEDUP_REMOVED lines=8> */
[----:B------:R-:W-:Y:S01]  /*34a60*/  IADD3 R36, P2, PT, R41, R36, RZ ;  /* 0x0000002429247210 */ /* 0x000fe20007f5e0ff */
[----:B------:R-:W-:Y:S01]  /*34a70*/  IMAD.X R93, RZ, RZ, RZ, P1 ;  /* 0x000000ffff5d7224 */ /* 0x000fe200008e06ff */
[----:B------:R-:W-:Y:S01]  /*34a80*/  IADD3 R41, PT, PT, R50, R101, RZ ;  /* 0x0000006532297210 */ /* 0x000fe20007ffe0ff */
[----:B------:R-:W-:Y:S01]  /*34a90*/  IMAD.WIDE.U32 R94, R125, R142, R94 ;  /* 0x0000008e7d5e7225 */ /* 0x000fe200078e005e */
[----:B------:R-:W-:-:S03]  /*34aa0*/  IADD3 R90, PT, PT, R35, R110, RZ ;  /* 0x0000006e235a7210 */ /* 0x000fc60007ffe0ff */
        /* <DEDUP_REMOVED lines=16> */
[----:B------:R-:W-:Y:S02]  /*34bb0*/  IMAD.IADD R41, R52, 0x1, R37 ;  /* 0x0000000134297824 */ /* 0x000fe400078e0225 */
[----:B------:R-:W-:Y:S02]  /*34bc0*/  IMAD.MOV.U32 R91, RZ, RZ, RZ ;  /* 0x000000ffff5b7224 */ /* 0x000fe400078e00ff */
[----:B------:R-:W-:Y:S02]  /*34bd0*/  IMAD.IADD R37, R124, 0x1, R95 ;  /* 0x000000017c257824 */ /* 0x000fe400078e025f */
[----:B------:R-:W-:-:S04]  /*34be0*/  IMAD.WIDE.U32 R92, R147, R142, R92 ;  /* 0x0000008e935c7225 */ /* 0x000fc800078e005c */
[----:B------:R-:W-:Y:S01]  /*34bf0*/  IMAD.WIDE.U32 R90, R137, R114, R90 ;  /* 0x00000072895a7225 */ /* 0x000fe200078e005a */
[----:B------:R-:W-:-:S03]  /*34c00*/  IADD3 R93, PT, PT, R38, R93, RZ ;  /* 0x0000005d265d7210 */ /* 0x000fc60007ffe0ff */
[----:B------:R-:W-:Y:S01]  /*34c10*/  IMAD.X R95, RZ, RZ, RZ, P1 ;  /* 0x000000ffff5f7224 */ /* 0x000fe200008e06ff */
[----:B------:R-:W-:Y:S01]  /*34c20*/  IADD3 R92, P1, PT, R37, R92, RZ ;  /* 0x0000005c255c7210 */ /* 0x000fe20007f3e0ff */
[----:B------:R-:W-:Y:S01]  /*34c30*/  IMAD.X R37, RZ, RZ, RZ, P2 ;  /* 0x000000ffff257224 */ /* 0x000fe200010e06ff */
[----:B------:R-:W-:Y:S01]  /*34c40*/  IADD3 R32, PT, PT, R91, R122, RZ ;  /* 0x0000007a5b207210 */ /* 0x000fe20007ffe0ff */
[----:B------:R-:W-:Y:S01]  /*34c50*/  IMAD.X R35, RZ, RZ, RZ, P0 ;  /* 0x000000ffff237224 */ /* 0x000fe200000e06ff */
[----:B------:R-:W-:Y:S01]  /*34c60*/  IADD3 R90, P0, PT, R101, R90, RZ ;  /* 0x0000005a655a7210 */ /* 0x000fe20007f1e0ff */
[----:B------:R-:W-:-:S03]  /*34c70*/  IMAD.WIDE.U32 R94, R135, R86, R94 ;  /* 0x00000056875e7225 */ /* 0x000fc600078e005e */
[----:B------:R-:W-:Y:S01]  /*34c80*/  IADD3.X R91, PT, PT, RZ, RZ, RZ, P0, !PT ;  /* 0x000000ffff5b7210 */ /* 0x000fe200007fe4ff */
[----:B------:R-:W-:Y:S01]  /*34c90*/  IMAD.WIDE.U32 R36, R39, R83, R36 ;  /* 0x0000005327247225 */ /* 0x000fe200078e0024 */
[----:B------:R-:W-:-:S03]  /*34ca0*/  IADD3 R94, P3, PT, R41, R94, RZ ;  /* 0x0000005e295e7210 */ /* 0x000fc60007f7e0ff */
[----:B------:R-:W-:-:S04]  /*34cb0*/  IMAD.WIDE.U32 R34, R147, R151, R34 ;  /* 0x0000009793227225 */ /* 0x000fc800078e0022 */
[----:B------:R-:W-:Y:S01]  /*34cc0*/  IMAD.IADD R101, R51, 0x1, R37 ;  /* 0x0000000133657824 */ /* 0x000fe200078e0225 */
[----:B------:R-:W-:Y:S01]  /*34cd0*/  MOV R37, RZ ;  /* 0x000000ff00257202 */ /* 0x000fe20000000f00 */
[----:B------:R-:W-:Y:S01]  /*34ce0*/  IMAD R41, R36, R40, RZ ;  /* 0x0000002824297224 */ /* 0x000fe200078e02ff */
[----:B------:R-:W-:Y:S01]  /*34cf0*/  IADD3 R34, P2, PT, R93, R34, RZ ;  /* 0x000000225d227210 */ /* 0x000fe20007f5e0ff */
[----:B------:R-:W-:Y:S02]  /*34d00*/  IMAD.IADD R35, R124, 0x1, R35 ;  /* 0x000000017c237824 */ /* 0x000fe400078e0223 */
[----:B------:R-:W-:-:S04]  /*34d10*/  IMAD.WIDE.U32 R90, R125, R131, R90 ;  /* 0x000000837d5a7225 */ /* 0x000fc800078e005a */
[----:B------:R-:W-:Y:S01]  /*34d20*/  IMAD.X R93, RZ, RZ, RZ, P1 ;  /* 0x000000ffff5d7224 */ /* 0x000fe200008e06ff */
[----:B------:R-:W-:Y:S01]  /*34d30*/  IADD3 R90, P1, PT, R35, R90, RZ ;  /* 0x0000005a235a7210 */ /* 0x000fe20007f3e0ff */
[----:B------:R-:W-:Y:S01]  /*34d40*/  IMAD.HI.U32 R97, R41, R82, R36 ;  /* 0x0000005229617227 */ /* 0x000fe200078e0024 */
[----:B------:R-:W-:-:S03]  /*34d50*/  IADD3.X R35, PT, PT, RZ, RZ, RZ, P2, !PT ;  /* 0x000000ffff237210 */ /* 0x000fc600017fe4ff */
[----:B------:R-:W-:Y:S01]  /*34d60*/  IMAD.IADD R37, R110, 0x1, R91 ;  /* 0x000000016e257824 */ /* 0x000fe200078e025b */
[----:B------:R-:W-:Y:S01]  /*34d70*/  IADD3.X R91, PT, PT, RZ, RZ, RZ, P1, !PT ;  /* 0x000000ffff5b7210 */ /* 0x000fe20000ffe4ff */
[----:B------:R-:W-:Y:S01]  /*34d80*/  IMAD.WIDE.U32 R92, R125, R151, R92 ;  /* 0x000000977d5c7225 */ /* 0x000fe200078e005c */
[----:B------:R-:W-:Y:S02]  /*34d90*/  IADD3 R97, PT, PT, R50, R97, RZ ;  /* 0x0000006132617210 */ /* 0x000fe40007ffe0ff */
[----:B------:R-:W-:Y:S01]  /*34da0*/  IADD3 R36, P0, PT, R37, R32, RZ ;  /* 0x0000002025247210 */ /* 0x000fe20007f1e0ff */
[----:B------:R-:W-:Y:S02]  /*34db0*/  IMAD.IADD R37, R124, 0x1, R93 ;  /* 0x000000017c257824 */ /* 0x000fe400078e025d */
[----:B------:R-:W-:Y:S02]  /*34dc0*/  HFMA2 R93, -RZ, RZ, 0, 0 ;  /* 0x00000000ff5d7431 */ /* 0x000fe400000001ff */
[----:B------:R-:W-:-:S04]  /*34dd0*/  IMAD.WIDE.U32 R34, R142, R142, R34 ;  /* 0x0000008e8e227225 */ /* 0x000fc800078e0022 */
[----:B------:R-:W-:Y:S01]  /*34de0*/  IMAD.IADD R35, R38, 0x1, R35 ;  /* 0x0000000126237824 */ /* 0x000fe200078e0223 */
[----:B------:R-:W-:Y:S01]  /*34df0*/  IADD3 R34, P2, PT, R37, R34, RZ ;  /* 0x0000002225227210 */ /* 0x000fe20007f5e0ff */
[----:B------:R-:W-:-:S04]  /*34e00*/  IMAD.WIDE.U32 R90, R147, R129, R90 ;  /* 0x00000081935a7225 */ /* 0x000fc800078e005a */
[----:B------:R-:W-:Y:S01]  /*34e10*/  IMAD.IADD R127, R54, 0x1, R95 ;  /* 0x00000001367f7824 */ /* 0x000fe200078e025f */
[----:B------:R-:W-:Y:S01]  /*34e20*/  IADD3 R90, P1, PT, R35, R90, RZ ;  /* 0x0000005a235a7210 */ /* 0x000fe20007f3e0ff */
[----:B------:R-:W-:Y:S01]  /*34e30*/  IMAD.WIDE.U32 R92, R137, R129, R92 ;  /* 0x00000081895c7225 */ /* 0x000fe200078e005c */
[----:B------:R-:W-:-:S03]  /*34e40*/  IADD3 R91, PT, PT, R133, R91, RZ ;  /* 0x0000005b855b7210 */ /* 0x000fc60007ffe0ff */
[----:B------:R-:W-:Y:S02]  /*34e50*/  IMAD.X R35, RZ, RZ, RZ, P2 ;  /* 0x000000ffff237224 */ /* 0x000fe400010e06ff */
[----:B------:R-:W-:Y:S02]  /*34e60*/  IMAD.X R37, RZ, RZ, RZ, P0 ;  /* 0x000000ffff257224 */ /* 0x000fe400000e06ff */
        /* <DEDUP_REMOVED lines=16> */
[----:B------:R-:W-:Y:S01]  /*34f70*/  IMAD.IADD R35, R124, 0x1, R35 ;  /* 0x000000017c237824 */ /* 0x000fe200078e0223 */
[----:B------:R-:W-:Y:S01]  /*34f80*/  IADD3 R139, PT, PT, R55, R93, RZ ;  /* 0x0000005d378b7210 */ /* 0x000fe20007ffe0ff */
        /* <DEDUP_REMOVED lines=15> */
[----:B------:R-:W-:-:S04]  /*35080*/  IMAD.WIDE.U32 R92, R99, R86, R92 ;  /* 0x00000056635c7225 */ /* 0x000fc800078e005c */
[----:B------:R-:W-:-:S04]  /*35090*/  IMAD.WIDE.U32 R90, R142, R151, R90 ;  /* 0x000000978e5a7225 */ /* 0x000fc800078e005a */
        /* <DEDUP_REMOVED lines=8> */
[----:B------:R-:W-:Y:S01]  /*35120*/  IMAD.WIDE.U32 R96, R41, R83, R96 ;  /* 0x0000005329607225 */ /* 0x000fe200078e0060 */
[----:B------:R-:W-:-:S02]  /*35130*/  MOV R35, RZ ;  /* 0x000000ff00237202 */ /* 0x000fc40000000f00 */
[----:B------:R-:W-:Y:S01]  /*35140*/  IADD3 R36, P1, PT, R145, R36, RZ ;  /* 0x0000002491247210 */ /* 0x000fe20007f3e0ff */
[----:B------:R-:W-:Y:S01]  /*35150*/  IMAD.WIDE.U32 R94, R147, R114, R94 ;  /* 0x00000072935e7225 */ /* 0x000fe200078e005e */
[----:B------:R-:W-:-:S03]  /*35160*/  IADD3 R37, PT, PT, R133, R37, RZ ;  /* 0x0000002585257210 */ /* 0x000fc60007ffe0ff */
        /* <DEDUP_REMOVED lines=8> */
[----:B------:R-:W-:Y:S01]  /*351f0*/  IMAD.X R37, RZ, RZ, RZ, P1 ;  /* 0x000000ffff257224 */ /* 0x000fe200008e06ff */
[----:B------:R-:W-:Y:S01]  /*35200*/  IADD3 R90, P2, PT, R35, R90, RZ ;  /* 0x0000005a235a7210 */ /* 0x000fe20007f5e0ff */
[----:B------:R-:W-:Y:S01]  /*35210*/  IMAD.IADD R143, R51, 0x1, R97 ;  /* 0x00000001338f7824 */ /* 0x000fe200078e0261 */
[----:B------:R-:W-:Y:S01]  /*35220*/  IADD3 R91, PT, PT, R133, R91, RZ ;  /* 0x0000005b855b7210 */ /* 0x000fe20007ffe0ff */
[----:B------:R-:W-:Y:S02]  /*35230*/  IMAD R101, R96, R40, RZ ;  /* 0x0000002860657224 */ /* 0x000fe400078e02ff */
[----:B------:R-:W-:Y:S02]  /*35240*/  IMAD.MOV.U32 R97, RZ, RZ, RZ ;  /* 0x000000ffff617224 */ /* 0x000fe400078e00ff */
[----:B------:R-:W-:Y:S02]  /*35250*/  IMAD.IADD R145, R122, 0x1, R95 ;  /* 0x000000017a917824 */ /* 0x000fe400078e025f */
[----:B------:R-:W-:-:S04]  /*35260*/  IMAD.WIDE.U32 R92, R39, R85, R92 ;  /* 0x00000055275c7225 */ /* 0x000fc800078e005c */
[----:B------:R-:W-:Y:S01]  /*35270*/  IMAD.X R95, RZ, RZ, RZ, P0 ;  /* 0x000000ffff5f7224 */ /* 0x000fe200000e06ff */
[----:B------:R-:W-:Y:S01]  /*35280*/  IADD3 R139, PT, PT, R53, R93, RZ ;  /* 0x0000005d358b7210 */ /* 0x000fe20007ffe0ff */
[----:B------:R-:W-:-:S04]  /*35290*/  IMAD.WIDE.U32 R36, R151, R151, R36 ;  /* 0x0000009797247225 */ /* 0x000fc800078e0024 */
[----:B------:R-:W-:Y:S02]  /*352a0*/  IMAD.X R35, RZ, RZ, RZ, P3 ;  /* 0x000000ffff237224 */ /* 0x000fe400018e06ff */
[----:B------:R-:W-:Y:S01]  /*352b0*/  IMAD.HI.U32 R127, R101, R82, R96 ;  /* 0x00000052657f7227 */ /* 0x000fe200078e0060 */
[----:B------:R-:W-:Y:S02]  /*352c0*/  IADD3 R96, P1, PT, R143, R92, RZ ;  /* 0x0000005c8f607210 */ /* 0x000fe40007f3e0ff */
[----:B------:R-:W-:Y:S01]  /*352d0*/  IADD3 R92, P0, PT, R91, R36, RZ ;  /* 0x000000245b5c7210 */ /* 0x000fe20007f1e0ff */
[----:B------:R-:W-:Y:S01]  /*352e0*/  IMAD.WIDE.U32 R94, R142, R131, R94 ;  /* 0x000000838e5e7225 */ /* 0x000fe200078e005e */
[----:B------:R-:W-:-:S03]  /*352f0*/  IADD3.X R97, PT, PT, RZ, RZ, RZ, P1, !PT ;  /* 0x000000ffff617210 */ /* 0x000fc60000ffe4ff */
[----:B------:R-:W-:Y:S02]  /*35300*/  IMAD.IADD R37, R124, 0x1, R37 ;  /* 0x000000017c257824 */ /* 0x000fe400078e0225 */
        /* <DEDUP_REMOVED lines=24> */
[----:B------:R-:W-:-:S04]  /*35490*/  IMAD.WIDE.U32 R96, R41, R84, R96 ;  /* 0x0000005429607225 */ /* 0x000fc800078e0060 */
[----:B------:R-:W-:Y:S01]  /*354a0*/  IMAD.X R93, RZ, RZ, RZ, P3 ;  /* 0x000000ffff5d7224 */ /* 0x000fe200018e06ff */
[----:B------:R-:W-:Y:S01]  /*354b0*/  IADD3 R96, P0, PT, R127, R96, RZ ;  /* 0x000000607f607210 */ /* 0x000fe20007f1e0ff */
[----:B------:R-:W-:Y:S02]  /*354c0*/  IMAD.IADD R139, R55, 0x1, R35 ;  /* 0x00000001378b7824 */ /* 0x000fe400078e0223 */
[----:B------:R-:W-:-:S04]  /*354d0*/  IMAD.WIDE.U32 R36, R142, R114, R36 ;  /* 0x000000728e247225 */ /* 0x000fc800078e0024 */
[----:B------:R-:W-:Y:S01]  /*354e0*/  IMAD.IADD R35, R133, 0x1, R95 ;  /* 0x0000000185237824 */ /* 0x000fe200078e025f */
[C---:B------:R-:W-:Y:S01]  /*354f0*/  IADD3 R95, PT, PT, R122.reuse, R91, RZ ;  /* 0x0000005b7a5f7210 */ /* 0x040fe20007ffe0ff */
        /* <DEDUP_REMOVED lines=16> */
[----:B------:R-:W-:Y:S01]  /*35600*/  IADD3 R95, PT, PT, R133, R95, RZ ;  /* 0x0000005f855f7210 */ /* 0x000fe20007ffe0ff */
[----:B------:R-:W-:Y:S01]  /*35610*/  IMAD.WIDE.U32 R96, R101, R83, R96 ;  /* 0x0000005365607225 */ /* 0x000fe200078e0060 */
[----:B------:R-:W-:-:S03]  /*35620*/  IADD3 R90, P3, PT, R139, R90, RZ ;  /* 0x0000005a8b5a7210 */ /* 0x000fc60007f7e0ff */
[----:B------:R-:W-:-:S04]  /*35630*/  IMAD.WIDE.U32 R36, R151, R131, R36 ;  /* 0x0000008397247225 */ /* 0x000fc800078e0024 */
[----:B------:R-:W-:Y:S02]  /*35640*/  IMAD.X R93, RZ, RZ, RZ, P0 ;  /* 0x000000ffff5d7224 */ /* 0x000fe400000e06ff */
[----:B------:R-:W-:Y:S01]  /*35650*/  IMAD.IADD R135, R54, 0x1, R35 ;  /* 0x0000000136877824 */ /* 0x000fe200078e0223 */
[----:B------:R-:W-:Y:S01]  /*35660*/  IADD3.X R35, PT, PT, RZ, RZ, RZ, P2, !PT ;  /* 0x000000ffff237210 */ /* 0x000fe200017fe4ff */
[----:B------:R-:W-:Y:S01]  /*35670*/  IMAD.IADD R141, R51, 0x1, R97 ;  /* 0x00000001338d7824 */ /* 0x000fe200078e0261 */
[----:B------:R-:W-:Y:S01]  /*35680*/  IADD3 R36, P2, PT, R95, R36, RZ ;  /* 0x000000245f247210 */ /* 0x000fe20007f5e0ff */
[----:B------:R-:W-:Y:S02]  /*35690*/  IMAD R32, R96, R40, RZ ;  /* 0x0000002860207224 */ /* 0x000fe400078e02ff */
[----:B------:R-:W-:Y:S02]  /*356a0*/  IMAD.MOV.U32 R97, RZ, RZ, RZ ;  /* 0x000000ffff617224 */ /* 0x000fe400078e00ff */
[----:B------:R-:W-:-:S04]  /*356b0*/  IMAD.WIDE.U32 R92, R125, R114, R92 ;  /* 0x000000727d5c7225 */ /* 0x000fc800078e005c */
[----:B------:R-:W-:Y:S01]  /*356c0*/  IMAD.X R95, RZ, RZ, RZ, P1 ;  /* 0x000000ffff5f7224 */ /* 0x000fe200008e06ff */
[----:B------:R-:W-:Y:S01]  /*356d0*/  IADD3 R93, PT, PT, R122, R93, RZ ;  /* 0x0000005d7a5d7210 */ /* 0x000fe20007ffe0ff */
[----:B------:R-:W-:Y:S02]  /*356e0*/  IMAD.IADD R143, R107, 0x1, R91 ;  /* 0x000000016b8f7824 */ /* 0x000fe400078e025b */
[----:B------:R-:W-:-:S03]  /*356f0*/  IMAD.HI.U32 R127, R32, R82, R96 ;  /* 0x00000052207f7227 */ /* 0x000fc600078e0060 */
[----:B------:R-:W-:Y:S01]  /*35700*/  IADD3 R143, P1, PT, R143, R92, RZ ;  /* 0x0000005c8f8f7210 */ /* 0x000fe20007f3e0ff */
[----:B------:R-:W-:Y:S01]  /*35710*/  IMAD.X R91, RZ, RZ, RZ, P3 ;  /* 0x000000ffff5b7224 */ /* 0x000fe200018e06ff */
[----:B------:R-:W-:Y:S01]  /*35720*/  IADD3 R127, PT, PT, R50, R127, RZ ;  /* 0x0000007f327f7210 */ /* 0x000fe20007ffe0ff */
[----:B------:R-:W-:Y:S01]  /*35730*/  IMAD.IADD R97, R110, 0x1, R37 ;  /* 0x000000016e617824 */ /* 0x000fe200078e0225 */
[----:B------:R-:W-:Y:S01]  /*35740*/  IADD3.X R37, PT, PT, RZ, RZ, RZ, P2, !PT ;  /* 0x000000ffff257210 */ /* 0x000fe200017fe4ff */
[----:B------:R-:W-:-:S03]  /*35750*/  IMAD.WIDE.U32 R94, R142, R131, R94 ;  /* 0x000000838e5e7225 */ /* 0x000fc600078e005e */
[----:B------:R-:W-:Y:S01]  /*35760*/  IADD3 R96, P0, PT, R97, R118, RZ ;  /* 0x0000007661607210 */ /* 0x000fe20007f1e0ff */
[----:B------:R-:W-:Y:S01]  /*35770*/  IMAD.WIDE.U32 R34, R41, R85, R34 ;  /* 0x0000005529227225 */ /* 0x000fe200078e0022 */
[----:B------:R-:W-:Y:S02]  /*35780*/  IADD3 R92, P4, PT, R93, R94, RZ ;  /* 0x0000005e5d5c7210 */ /* 0x000fe40007f9e0ff */
[----:B------:R-:W-:Y:S01]  /*35790*/  IADD3.X R97, PT, PT, RZ, RZ, RZ, P0, !PT ;  /* 0x000000ffff617210 */ /* 0x000fe200007fe4ff */
[----:B------:R-:W-:Y:S01]  /*357a0*/  IMAD.WIDE.U32 R90, R99, R88, R90 ;  /* 0x00000058635a7225 */ /* 0x000fe200078e005a */
[----:B------:R-:W-:-:S03]  /*357b0*/  IADD3 R34, P3, PT, R141, R34, RZ ;  /* 0x000000228d227210 */ /* 0x000fc60007f7e0ff */
[----:B------:R-:W-:Y:S02]  /*357c0*/  IMAD.IADD R93, R110, 0x1, R95 ;  /* 0x000000016e5d7824 */ /* 0x000fe400078e025f */
        /* <DEDUP_REMOVED lines=14> */
[----:B------:R-:W-:Y:S01]  /*358b0*/  IADD3.X R95, PT, PT, RZ, RZ, RZ, P3, !PT ;  /* 0x000000ffff5f7210 */ /* 0x000fe20001ffe4ff */
[----:B------:R-:W-:Y:S01]  /*358c0*/  IMAD.WIDE.U32 R36, R39, R87, R36 ;  /* 0x0000005727247225 */ /* 0x000fe200078e0024 */
[----:B------:R-:W-:Y:S02]  /*358d0*/  IADD3 R34, P0, PT, R127, R34, RZ ;  /* 0x000000227f227210 */ /* 0x000fe40007f1e0ff */
[----:B------:R-:W-:Y:S01]  /*358e0*/  IADD3 R127, PT, PT, R52, R35, RZ ;  /* 0x00000023347f7210 */ /* 0x000fe20007ffe0ff */
[----:B------:R-:W-:-:S04]  /*358f0*/  IMAD.WIDE.U32 R92, R147, R114, R92 ;  /* 0x00000072935c7225 */ /* 0x000fc800078e005c */
[----:B------:R-:W-:Y:S01]  /*35900*/  IMAD.IADD R118, R122, 0x1, R97 ;  /* 0x000000017a767824 */ /* 0x000fe200078e0261 */
[----:B------:R-:W-:Y:S01]  /*35910*/  IADD3.X R97, PT, PT, RZ, RZ, RZ, P4, !PT ;  /* 0x000000ffff617210 */ /* 0x000fe200027fe4ff */
[----:B------:R-:W-:-:S04]  /*35920*/  IMAD.WIDE.U32 R90, R99, R89, R90 ;  /* 0x00000059635a7225 */ /* 0x000fc800078e005a */
        /* <DEDUP_REMOVED lines=10> */
[----:B------:R-:W-:-:S02]  /*359d0*/  IMAD.IADD R95, R110, 0x1, R95 ;  /* 0x000000016e5f7824 */ /* 0x000fc400078e025f */
[----:B------:R-:W-:-:S04]  /*359e0*/  IMAD.WIDE.U32 R96, R129, R131, R96 ;  /* 0x0000008381607225 */ /* 0x000fc800078e0060 */
[----:B------:R-:W-:Y:S01]  /*359f0*/  IMAD.IADD R120, R107, 0x1, R91 ;  /* 0x000000016b787824 */ /* 0x000fe200078e025b */
[----:B------:R-:W-:Y:S01]  /*35a00*/  IADD3 R94, P6, PT, R95, R96, RZ ;  /* 0x000000605f5e7210 */ /* 0x000fe20007fde0ff */
[----:B------:R-:W-:Y:S01]  /*35a10*/  IMAD.WIDE.U32 R34, R32, R83, R34 ;  /* 0x0000005320227225 */ /* 0x000fe200078e0022 */
[----:B------:R-:W-:Y:S02]  /*35a20*/  IADD3 R97, PT, PT, R110, R97, RZ ;  /* 0x000000616e617210 */ /* 0x000fe40007ffe0ff */
        /* <DEDUP_REMOVED lines=8> */
[----:B------:R-:W-:-:S02]  /*35ab0*/  IMAD R99, R34, R40, RZ ;  /* 0x0000002822637224 */ /* 0x000fc400078e02ff */
[----:B------:R-:W-:Y:S02]  /*35ac0*/  IMAD.MOV.U32 R35, RZ, RZ, RZ ;  /* 0x000000ffff237224 */ /* 0x000fe400078e00ff */
[----:B------:R-:W-:-:S04]  /*35ad0*/  IMAD.WIDE.U32 R90, R39, R88, R90 ;  /* 0x00000058275a7225 */ /* 0x000fc800078e005a */
        /* <DEDUP_REMOVED lines=21> */
[----:B------:R-:W-:Y:S02]  /*35c30*/  IADD3 R94, P5, PT, R95, R96, RZ ;  /* 0x000000605f5e7210 */ /* 0x000fe40007fbe0ff */
[----:B------:R-:W-:Y:S01]  /*35c40*/  IADD3.X R120, PT, PT, RZ, RZ, RZ, P0, !PT ;  /* 0x000000ffff787210 */ /* 0x000fe200007fe4ff */
[----:B------:R-:W-:Y:S01]  /*35c50*/  IMAD.X R35, RZ, RZ, RZ, P4 ;  /* 0x000000ffff237224 */ /* 0x000fe200020e06ff */
[----:B------:R-:W-:Y:S01]  /*35c60*/  IADD3 R36, P1, PT, R135, R36, RZ ;  /* 0x0000002487247210 */ /* 0x000fe20007f3e0ff */
[----:B------:R-:W-:-:S02]  /*35c70*/  IMAD.IADD R37, R53, 0x1, R37 ;  /* 0x0000000135257824 */ /* 0x000fc400078e0225 */
        /* <DEDUP_REMOVED lines=12> */
[----:B------:R-:W-:-:S03]  /*35d40*/  IADD3 R120, P1, PT, R120, R39, RZ ;  /* 0x0000002778787210 */ /* 0x000fc60007f3e0ff */
        /* <DEDUP_REMOVED lines=20> */
[----:B------:R-:W-:Y:S01]  /*35e90*/  IMAD.IADD R91, R56, 0x1, R91 ;  /* 0x00000001385b7824 */ /* 0x000fe200078e025b */
[----:B------:R-:W-:Y:S01]  /*35ea0*/  IADD3.X R96, PT, PT, RZ, RZ, RZ, P1, !PT ;  /* 0x000000ffff607210 */ /* 0x000fe20000ffe4ff */
        /* <DEDUP_REMOVED lines=18> */
[----:B------:R-:W-:Y:S02]  /*35fd0*/  IMAD.X R97, RZ, RZ, RZ, P4 ;  /* 0x000000ffff617224 */ /* 0x000fe400020e06ff */
[----:B------:R-:W-:Y:S02]  /*35fe0*/  IMAD R41, R36, R40, RZ ;  /* 0x0000002824297224 */ /* 0x000fe400078e02ff */
[----:B------:R-:W-:Y:S01]  /*35ff0*/  IMAD.MOV.U32 R37, RZ, RZ, RZ ;  /* 0x000000ffff257224 */ /* 0x000fe200078e00ff */
[----:B------:R-:W-:Y:S01]  /*36000*/  IADD3 R97, P4, PT, R97, R96, RZ ;  /* 0x0000006061617210 */ /* 0x000fe20007f9e0ff */
[----:B------:R-:W-:Y:S01]  /*36010*/  IMAD.X R35, RZ, RZ, RZ, P3 ;  /* 0x000000ffff237224 */ /* 0x000fe200018e06ff */
[----:B------:R-:W-:Y:S01]  /*36020*/  IADD3 R92, P3, PT, R91, R92, RZ ;  /* 0x0000005c5b5c7210 */ /* 0x000fe20007f7e0ff */
[----:B------:R-:W-:Y:S01]  /*36030*/  IMAD.X R91, RZ, RZ, RZ, P2 ;  /* 0x000000ffff5b7224 */ /* 0x000fe200010e06ff */
[----:B------:R-:W-:Y:S01]  /*36040*/  IADD3 R96, PT, PT, R107, R93, RZ ;  /* 0x0000005d6b607210 */ /* 0x000fe20007ffe0ff */
[----:B------:R-:W-:Y:S01]  /*36050*/  IMAD.HI.U32 R37, R41, R82, R36 ;  /* 0x0000005229257227 */ /* 0x000fe200078e0024 */
[----:B------:R-:W-:-:S02]  /*36060*/  IADD3.X R93, PT, PT, RZ, RZ, RZ, P3, !PT ;  /* 0x000000ffff5d7210 */ /* 0x000fc40001ffe4ff */
[----:B------:R-:W-:Y:S01]  /*36070*/  IADD3 R96, P2, PT, R96, R95, RZ ;  /* 0x0000005f60607210 */ /* 0x000fe20007f5e0ff */
        /* <DEDUP_REMOVED lines=99> */
[----:B------:R-:W-:-:S02]  /*366b0*/  IMAD.IADD R144, R107, 0x1, R145 ;  /* 0x000000016b907824 */ /* 0x000fc400078e0291 */
[----:B------:R-:W-:Y:S01]  /*366c0*/  IMAD.MOV.U32 R99, RZ, RZ, R94 ;  /* 0x000000ffff637224 */ /* 0x000fe200078e005e */
[----:B------:R-:W-:Y:S01]  /*366d0*/  IADD3 R32, P4, PT, R32, R35, RZ ;  /* 0x0000002320207210 */ /* 0x000fe20007f9e0ff */
[----:B------:R-:W-:Y:S01]  /*366e0*/  IMAD.X R35, RZ, RZ, RZ, P2 ;  /* 0x000000ffff237224 */ /* 0x000fe200010e06ff */
[----:B------:R-:W-:-:S04]  /*366f0*/  IADD3.X R97, PT, PT, RZ, RZ, RZ, P6, !PT ;  /* 0x000000ffff617210 */ /* 0x000fc800037fe4ff */
        /* <DEDUP_REMOVED lines=50> */
.L_x_481:
        /* <DEDUP_REMOVED lines=22> */
.L_x_482:
        /* <DEDUP_REMOVED lines=42> */
.L_x_483:
        /* <DEDUP_REMOVED lines=42> */
.L_x_484:
        /* <DEDUP_REMOVED lines=42> */
.L_x_485:
        /* <DEDUP_REMOVED lines=42> */
.L_x_486:
        /* <DEDUP_REMOVED lines=23> */
[----:B------:R-:W-:Y:S01]  /*37770*/  IADD3 R99, PT, PT, R50, R99, RZ ;  /* 0x0000006332637210 */ /* 0x000fe20007ffe0ff */
        /* <DEDUP_REMOVED lines=8> */
[----:B------:R-:W-:Y:S02]  /*37800*/  IMAD.X R91, RZ, RZ, RZ, P0 ;  /* 0x000000ffff5b7224 */ /* 0x000fe400000e06ff */
[----:B------:R-:W-:Y:S02]  /*37810*/  IMAD.IADD R93, R116, 0x1, R93 ;  /* 0x00000001745d7824 */ /* 0x000fe400078e025d */
[----:B------:R-:W-:-:S04]  /*37820*/  IMAD.WIDE.U32 R90, R125, R134, R90 ;  /* 0x000000867d5a7225 */ /* 0x000fc800078e005a */
[----:B------:R-:W-:Y:S01]  /*37830*/  IMAD.MOV.U32 R97, RZ, RZ, RZ ;  /* 0x000000ffff617224 */ /* 0x000fe200078e00ff */
[----:B------:R-:W-:Y:S02]  /*37840*/  IADD3 R95, PT, PT, R139, R91, RZ ;  /* 0x0000005b8b5f7210 */ /* 0x000fe40007ffe0ff */
[----:B------:R-:W-:Y:S01]  /*37850*/  IADD3 R90, P1, PT, R93, R90, RZ ;  /* 0x0000005a5d5a7210 */ /* 0x000fe20007f3e0ff */
[----:B------:R-:W-:-:S04]  /*37860*/  IMAD.WIDE.U32 R96, R137, R143, R96 ;  /* 0x0000008f89607225 */ /* 0x000fc800078e0060 */
[----:B------:R-:W-:Y:S01]  /*37870*/  IMAD.X R91, RZ, RZ, RZ, P1 ;  /* 0x000000ffff5b7224 */ /* 0x000fe200008e06ff */
[----:B------:R-:W-:Y:S01]  /*37880*/  IADD3 R94, P0, PT, R95, R96, RZ ;  /* 0x000000605f5e7210 */ /* 0x000fe20007f1e0ff */
[----:B------:R-:W-:Y:S01]  /*37890*/  IMAD.IADD R96, R97, 0x1, R141 ;  /* 0x0000000161607824 */ /* 0x000fe200078e028d */
[----:B------:R-:W-:Y:S01]  /*378a0*/  IADD3 R98, P1, PT, R99, R98, RZ ;  /* 0x0000006263627210 */ /* 0x000fe20007f3e0ff */
[----:B------:R-:W-:-:S04]  /*378b0*/  IMAD.WIDE.U32 R90, R147, R136, R90 ;  /* 0x00000088935a7225 */ /* 0x000fc800078e005a */
[----:B------:R-:W-:Y:S02]  /*378c0*/  IMAD.X R95, RZ, RZ, RZ, P0 ;  /* 0x000000ffff5f7224 */ /* 0x000fe400000e06ff */
[----:B------:R-:W-:Y:S02]  /*378d0*/  IMAD.IADD R91, R145, 0x1, R91 ;  /* 0x00000001915b7824 */ /* 0x000fe400078e025b */
[----:B------:R-:W-:-:S04]  /*378e0*/  IMAD.WIDE.U32 R94, R125, R132, R94 ;  /* 0x000000847d5e7225 */ /* 0x000fc800078e005e */
[----:B------:R-:W-:Y:S01]  /*378f0*/  IMAD.MOV.U32 R97, RZ, RZ, RZ ;  /* 0x000000ffff617224 */ /* 0x000fe200078e00ff */
        /* <DEDUP_REMOVED lines=8> */
[----:B------:R-:W-:Y:S01]  /*37980*/  IMAD.WIDE.U32 R94, R147, R134, R94 ;  /* 0x00000086935e7225 */ /* 0x000fe200078e005e */
[----:B------:R-:W-:-:S03]  /*37990*/  IADD3 R91, PT, PT, R38, R91, RZ ;  /* 0x0000005b265b7210 */ /* 0x000fc60007ffe0ff */
[----:B------:R-:W-:Y:S02]  /*379a0*/  IMAD.X R97, RZ, RZ, RZ, P0 ;  /* 0x000000ffff617224 */ /* 0x000fe400000e06ff */
[----:B------:R-:W-:Y:S01]  /*379b0*/  IMAD.X R99, RZ, RZ, RZ, P1 ;  /* 0x000000ffff637224 */ /* 0x000fe200008e06ff */
[----:B------:R-:W-:Y:S01]  /*379c0*/  IADD3 R94, P1, PT, R91, R94, RZ ;  /* 0x0000005e5b5e7210 */ /* 0x000fe20007f3e0ff */
[----:B------:R-:W-:Y:S02]  /*379d0*/  IMAD.IADD R95, R139, 0x1, R95 ;  /* 0x000000018b5f7824 */ /* 0x000fe400078e025f */
[----:B------:R-:W-:-:S04]  /*379e0*/  IMAD.WIDE.U32 R96, R125, R143, R96 ;  /* 0x0000008f7d607225 */ /* 0x000fc800078e0060 */
        /* <DEDUP_REMOVED lines=8> */
[----:B------:R-:W-:Y:S01]  /*37a70*/  IMAD R149, R98, R40, RZ ;  /* 0x0000002862957224 */ /* 0x000fe200078e02ff */
[----:B------:R-:W-:Y:S01]  /*37a80*/  IADD3 R91, PT, PT, R145, R95, RZ ;  /* 0x0000005f915b7210 */ /* 0x000fe20007ffe0ff */
[----:B------:R-:W-:Y:S02]  /*37a90*/  IMAD.MOV.U32 R99, RZ, RZ, RZ ;  /* 0x000000ffff637224 */ /* 0x000fe400078e00ff */
[----:B------:R-:W-:-:S04]  /*37aa0*/  IMAD.WIDE.U32 R100, R137, R135, R100 ;  /* 0x0000008789647225 */ /* 0x000fc800078e0064 */
[----:B------:R-:W-:Y:S01]  /*37ab0*/  IMAD.WIDE.U32 R152, R147, R132, R152 ;  /* 0x0000008493987225 */ /* 0x000fe200078e0098 */
[----:B------:R-:W-:-:S03]  /*37ac0*/  IADD3 R100, P0, PT, R97, R100, RZ ;  /* 0x0000006461647210 */ /* 0x000fc60007f1e0ff */
[----:B------:R-:W-:Y:S01]  /*37ad0*/  IMAD.X R93, RZ, RZ, RZ, P1 ;  /* 0x000000ffff5d7224 */ /* 0x000fe200008e06ff */
[----:B------:R-:W-:Y:S01]  /*37ae0*/  IADD3 R153, PT, PT, R128, R153, RZ ;  /* 0x0000009980997210 */ /* 0x000fe20007ffe0ff */
[----:B------:R-:W-:Y:S01]  /*37af0*/  IMAD.HI.U32 R99, R149, R82, R98 ;  /* 0x0000005295637227 */ /* 0x000fe200078e0062 */
[----:B------:R-:W-:-:S03]  /*37b00*/  IADD3 R98, P2, PT, R91, R152, RZ ;  /* 0x000000985b627210 */ /* 0x000fc60007f5e0ff */
[----:B------:R-:W-:-:S04]  /*37b10*/  IMAD.WIDE.U32 R92, R140, R84, R92 ;  /* 0x000000548c5c7225 */ /* 0x000fc800078e005c */
[----:B------:R-:W-:Y:S02]  /*37b20*/  IMAD.IADD R91, R50, 0x1, R99 ;  /* 0x00000001325b7824 */ /* 0x000fe400078e0263 */
[----:B------:R-:W-:Y:S02]  /*37b30*/  IMAD.IADD R96, R101, 0x1, R120 ;  /* 0x0000000165607824 */ /* 0x000fe400078e0278 */
[----:B------:R-:W-:Y:S01]  /*37b40*/  IMAD.X R101, RZ, RZ, RZ, P0 ;  /* 0x000000ffff657224 */ /* 0x000fe200000e06ff */
[----:B------:R-:W-:Y:S01]  /*37b50*/  IADD3 R92, P0, PT, R91, R92, RZ ;  /* 0x0000005c5b5c7210 */ /* 0x000fe20007f1e0ff */
[----:B------:R-:W-:Y:S01]  /*37b60*/  IMAD.MOV.U32 R97, RZ, RZ, RZ ;  /* 0x000000ffff617224 */ /* 0x000fe200078e00ff */
[----:B------:R-:W-:Y:S01]  /*37b70*/  IADD3 R91, PT, PT, R52, R93, RZ ;  /* 0x0000005d345b7210 */ /* 0x000fe20007ffe0ff */
[----:B------:R-:W-:-:S03]  /*37b80*/  IMAD.WIDE.U32 R100, R125, R126, R100 ;  /* 0x0000007e7d647225 */ /* 0x000fc600078e0064 */
[----:B------:R-:W-:Y:S01]  /*37b90*/  IADD3 R90, P3, PT, R91, R90, RZ ;  /* 0x0000005a5b5a7210 */ /* 0x000fe20007f7e0ff */
[----:B------:R-:W-:Y:S01]  /*37ba0*/  IMAD.X R93, RZ, RZ, RZ, P0 ;  /* 0x000000ffff5d7224 */ /* 0x000fe200000e06ff */
[----:B------:R-:W-:Y:S01]  /*37bb0*/  IADD3 R100, P1, PT, R153, R100, RZ ;  /* 0x0000006499647210 */ /* 0x000fe20007f3e0ff */
[----:B------:R-:W-:-:S04]  /*37bc0*/  IMAD.WIDE.U32 R96, R112, R137, R96 ;  /* 0x0000008970607225 */ /* 0x000fc800078e0060 */
[----:B------:R-:W-:Y:S01]  /*37bd0*/  HFMA2 R137, -RZ, RZ, 0, 0 ;  /* 0x00000000ff897431 */ /* 0x000fe200000001ff */
[----:B------:R-:W-:Y:S01]  /*37be0*/  IADD3.X R91, PT, PT, RZ, RZ, RZ, P3, !PT ;  /* 0x000000ffff5b7210 */ /* 0x000fe20001ffe4ff */
[----:B------:R-:W-:Y:S02]  /*37bf0*/  IMAD.IADD R101, R127, 0x1, R101 ;  /* 0x000000017f657824 */ /* 0x000fe400078e0265 */
[----:B------:R-:W-:Y:S02]  /*37c00*/  IMAD.MOV.U32 R95, RZ, RZ, RZ ;  /* 0x000000ffff5f7224 */ /* 0x000fe400078e00ff */
[----:B------:R-:W-:Y:S01]  /*37c10*/  IMAD.WIDE.U32 R92, R149, R83, R92 ;  /* 0x00000053955c7225 */ /* 0x000fe200078e005c */
[----:B------:R-:W-:-:S03]  /*37c20*/  IADD3 R96, P0, PT, R101, R96, RZ ;  /* 0x0000006065607210 */ /* 0x000fc60007f1e0ff */
[----:B------:R-:W-:Y:S02]  /*37c30*/  IMAD.X R99, RZ, RZ, RZ, P2 ;  /* 0x000000ffff637224 */ /* 0x000fe400010e06ff */
[----:B------:R-:W-:-:S04]  /*37c40*/  IMAD.WIDE.U32 R94, R138, R151, R94 ;  /* 0x000000978a5e7225 */ /* 0x000fc800078e005e */
[----:B------:R-:W-:Y:S01]  /*37c50*/  IMAD.WIDE.U32 R90, R140, R85, R90 ;  /* 0x000000558c5a7225 */ /* 0x000fe200078e005a */
[----:B------:R-:W-:-:S03]  /*37c60*/  IADD3 R95, PT, PT, R124, R95, RZ ;  /* 0x0000005f7c5f7210 */ /* 0x000fc60007ffe0ff */
[----:B------:R-:W-:Y:S02]  /*37c70*/  IMAD.IADD R93, R51, 0x1, R93 ;  /* 0x00000001335d7824 */ /* 0x000fe400078e025d */
[----:B------:R-:W-:Y:S02]  /*37c80*/  IMAD.X R101, RZ, RZ, RZ, P1 ;  /* 0x000000ffff657224 */ /* 0x000fe400008e06ff */
[----:B------:R-:W-:Y:S01]  /*37c90*/  IMAD.WIDE.U32 R98, R142, R134, R98 ;  /* 0x000000868e627225 */ /* 0x000fe200078e0062 */
[----:B------:R-:W-:-:S03]  /*37ca0*/  IADD3 R90, P4, PT, R93, R90, RZ ;  /* 0x0000005a5d5a7210 */ /* 0x000fc60007f9e0ff */
[----:B------:R-:W-:Y:S01]  /*37cb0*/  IMAD.IADD R137, R97, 0x1, R137 ;  /* 0x0000000161897824 */ /* 0x000fe200078e0289 */
[----:B------:R-:W-:Y:S01]  /*37cc0*/  IADD3 R99, PT, PT, R139, R99, RZ ;  /* 0x000000638b637210 */ /* 0x000fe20007ffe0ff */
[----:B------:R-:W-:Y:S01]  /*37cd0*/  IMAD.X R97, RZ, RZ, RZ, P0 ;  /* 0x000000ffff617224 */ /* 0x000fe200000e06ff */
[----:B------:R-:W-:Y:S01]  /*37ce0*/  IADD3 R98, P2, PT, R95, R98, RZ ;  /* 0x000000625f627210 */ /* 0x000fe20007f5e0ff */
[----:B------:R-:W-:-:S04]  /*37cf0*/  IMAD.WIDE.U32 R100, R147, R143, R100 ;  /* 0x0000008f93647225 */ /* 0x000fc800078e0064 */
[----:B------:R-:W-:Y:S01]  /*37d00*/  IMAD.IADD R91, R53, 0x1, R91 ;  /* 0x00000001355b7824 */ /* 0x000fe200078e025b */
[----:B------:R-:W-:Y:S01]  /*37d10*/  IADD3 R101, PT, PT, R141, R101, RZ ;  /* 0x000000658d657210 */ /* 0x000fe20007ffe0ff */
[----:B------:R-:W-:Y:S01]  /*37d20*/  IMAD R130, R92, R40, RZ ;  /* 0x000000285c827224 */ /* 0x000fe200078e02ff */
[----:B------:R-:W-:Y:S01]  /*37d30*/  IADD3 R152, P3, PT, R99, R100, RZ ;  /* 0x0000006463987210 */ /* 0x000fe20007f7e0ff */
[----:B------:R-:W-:Y:S01]  /*37d40*/  IMAD.MOV.U32 R93, RZ, RZ, RZ ;  /* 0x000000ffff5d7224 */ /* 0x000fe200078e00ff */
[----:B------:R-:W-:Y:S01]  /*37d50*/  IADD3.X R99, PT, PT, RZ, RZ, RZ, P2, !PT ;  /* 0x000000ffff637210 */ /* 0x000fe200017fe4ff */
[----:B------:R-:W-:Y:S01]  /*37d60*/  IMAD.WIDE.U32 R96, R125, R135, R96 ;  /* 0x000000877d607225 */ /* 0x000fe200078e0060 */
[----:B------:R-:W-:-:S03]  /*37d70*/  IADD3.X R153, PT, PT, RZ, RZ, RZ, P3, !PT ;  /* 0x000000ffff997210 */ /* 0x000fc60001ffe4ff */
[----:B------:R-:W-:Y:S01]  /*37d80*/  IMAD.HI.U32 R93, R130, R82, R92 ;  /* 0x00000052825d7227 */ /* 0x000fe200078e005c */
[----:B------:R-:W-:Y:S02]  /*37d90*/  IADD3 R92, P1, PT, R91, R94, RZ ;  /* 0x0000005e5b5c7210 */ /* 0x000fe40007f3e0ff */
[----:B------:R-:W-:Y:S01]  /*37da0*/  IADD3 R96, P0, PT, R101, R96, RZ ;  /* 0x0000006065607210 */ /* 0x000fe20007f1e0ff */
[----:B------:R-:W-:Y:S02]  /*37db0*/  IMAD.X R91, RZ, RZ, RZ, P4 ;  /* 0x000000ffff5b7224 */ /* 0x000fe400020e06ff */
[----:B------:R-:W-:Y:S02]  /*37dc0*/  IMAD.IADD R100, R120, 0x1, R97 ;  /* 0x0000000178647824 */ /* 0x000fe400078e0261 */
[----:B------:R-:W-:Y:S02]  /*37dd0*/  IMAD.IADD R101, R50, 0x1, R93 ;  /* 0x0000000132657824 */ /* 0x000fe400078e025d */
[----:B------:R-:W-:Y:S01]  /*37de0*/  IMAD.WIDE.U32 R90, R149, R84, R90 ;  /* 0x00000054955a7225 */ /* 0x000fe200078e005a */
[----:B------:R-:W-:-:S03]  /*37df0*/  IADD3 R94, P2, PT, R100, R137, RZ ;  /* 0x00000089645e7210 */ /* 0x000fc60007f5e0ff */
[----:B------:R-:W-:Y:S01]  /*37e00*/  IMAD.WIDE.U32 R98, R151, R136, R98 ;  /* 0x0000008897627225 */ /* 0x000fe200078e0062 */
[----:B------:R-:W-:Y:S02]  /*37e10*/  IADD3 R100, P4, PT, R101, R90, RZ ;  /* 0x0000005a65647210 */ /* 0x000fe40007f9e0ff */
[----:B------:R-:W-:Y:S01]  /*37e20*/  IADD3.X R95, PT, PT, RZ, RZ, RZ, P2, !PT ;  /* 0x000000ffff5f7210 */ /* 0x000fe200017fe4ff */
[----:B------:R-:W-:Y:S01]  /*37e30*/  IMAD.WIDE.U32 R152, R142, R132, R152 ;  /* 0x000000848e987225 */ /* 0x000fe200078e0098 */
[----:B------:R-:W-:-:S03]  /*37e40*/  IADD3 R91, PT, PT, R52, R91, RZ ;  /* 0x0000005b345b7210 */ /* 0x000fc60007ffe0ff */
        /* <DEDUP_REMOVED lines=9> */
[----:B------:R-:W-:-:S03]  /*37ee0*/  MOV R99, RZ ;  /* 0x000000ff00637202 */ /* 0x000fc60000000f00 */
[----:B------:R-:W-:-:S04]  /*37ef0*/  IMAD.WIDE.U32 R92, R140, R86, R92 ;  /* 0x000000568c5c7225 */ /* 0x000fc800078e005c */
[----:B------:R-:W-:Y:S01]  /*37f00*/  IMAD.WIDE.U32 R94, R112, R125, R94 ;  /* 0x0000007d705e7225 */ /* 0x000fe200078e005e */
[----:B------:R-:W-:Y:S02]  /*37f10*/  IADD3 R125, PT, PT, R51, R101, RZ ;  /* 0x00000065337d7210 */ /* 0x000fe40007ffe0ff */
[----:B------:R-:W-:Y:S01]  /*37f20*/  IADD3 R92, P2, PT, R91, R92, RZ ;  /* 0x0000005c5b5c7210 */ /* 0x000fe20007f5e0ff */
[----:B------:R-:W-:Y:S02]  /*37f30*/  IMAD.IADD R97, R127, 0x1, R97 ;  /* 0x000000017f617824 */ /* 0x000fe400078e0261 */
[----:B------:R-:W-:Y:S02]  /*37f40*/  IMAD R137, R100, R40, RZ ;  /* 0x0000002864897224 */ /* 0x000fe400078e02ff */
[----:B------:R-:W-:Y:S01]  /*37f50*/  IMAD.MOV.U32 R101, RZ, RZ, RZ ;  /* 0x000000ffff657224 */ /* 0x000fe200078e00ff */
[----:B------:R-:W-:Y:S01]  /*37f60*/  IADD3 R94, P0, PT, R97, R94, RZ ;  /* 0x0000005e615e7210 */ /* 0x000fe20007f1e0ff */
[----:B------:R-:W-:Y:S01]  /*37f70*/  IMAD.X R91, RZ, RZ, RZ, P3 ;  /* 0x000000ffff5b7224 */ /* 0x000fe200018e06ff */
[----:B------:R-:W-:Y:S01]  /*37f80*/  IADD3.X R97, PT, PT, RZ, RZ, RZ, P1, !PT ;  /* 0x000000ffff617210 */ /* 0x000fe20000ffe4ff */
[----:B------:R-:W-:-:S04]  /*37f90*/  IMAD.WIDE.U32 R98, R138, R129, R98 ;  /* 0x000000818a627225 */ /* 0x000fc800078e0062 */
[----:B------:R-:W-:-:S04]  /*37fa0*/  IMAD.HI.U32 R101, R137, R82, R100 ;  /* 0x0000005289657227 */ /* 0x000fc800078e0064 */
[----:B------:R-:W-:Y:S02]  /*37fb0*/  IMAD.IADD R100, R155, 0x1, R95 ;  /* 0x000000019b647824 */ /* 0x000fe400078e025f */
[----:B------:R-:W-:-:S04]  /*37fc0*/  IMAD.WIDE.U32 R90, R151, R134, R90 ;  /* 0x00000086975a7225 */ /* 0x000fc800078e005a */
[----:B------:R-:W-:Y:S01]  /*37fd0*/  IMAD.IADD R95, R133, 0x1, R99 ;  /* 0x00000001855f7824 */ /* 0x000fe200078e0263 */
[----:B------:R-:W-:Y:S01]  /*37fe0*/  IADD3 R91, PT, PT, R139, R91, RZ ;  /* 0x0000005b8b5b7210 */ /* 0x000fe20007ffe0ff */
[----:B------:R-:W-:Y:S02]  /*37ff0*/  IMAD.IADD R153, R54, 0x1, R93 ;  /* 0x0000000136997824 */ /* 0x000fe400078e025d */
        /* <DEDUP_REMOVED lines=27> */
[----:B------:R-:W-:Y:S01]  /*381b0*/  IMAD.X R153, RZ, RZ, RZ, P3 ;  /* 0x000000ffff997224 */ /* 0x000fe200018e06ff */
[----:B------:R-:W-:Y:S01]  /*381c0*/  IADD3.X R101, PT, PT, RZ, RZ, RZ, P1, !PT ;  /* 0x000000ffff657210 */ /* 0x000fe20000ffe4ff */
[----:B------:R-:W-:Y:S01]  /*381d0*/  IMAD.IADD R97, R128, 0x1, R97 ;  /* 0x0000000180617824 */ /* 0x000fe200078e0261 */
[----:B------:R-:W-:Y:S01]  /*381e0*/  IADD3 R92, P1, PT, R91, R92, RZ ;  /* 0x0000005c5b5c7210 */ /* 0x000fe20007f3e0ff */
[----:B------:R-:W-:-:S02]  /*381f0*/  IMAD.IADD R91, R52, 0x1, R93 ;  /* 0x00000001345b7824 */ /* 0x000fc400078e025d */
[----:B------:R-:W-:-:S04]  /*38200*/  IMAD.WIDE.U32 R152, R149, R86, R152 ;  /* 0x0000005695987225 */ /* 0x000fc800078e0098 */
[----:B------:R-:W-:Y:S01]  /*38210*/  IMAD.WIDE.U32 R94, R142, R126, R94 ;  /* 0x0000007e8e5e7225 */ /* 0x000fe200078e005e */
[----:B------:R-:W-:Y:S02]  /*38220*/  IADD3 R98, P4, PT, R91, R152, RZ ;  /* 0x000000985b627210 */ /* 0x000fe40007f9e0ff */
[----:B------:R-:W-:Y:S01]  /*38230*/  IADD3 R152, PT, PT, R54, R153, RZ ;  /* 0x0000009936987210 */ /* 0x000fe20007ffe0ff */
[----:B------:R-:W-:Y:S01]  /*38240*/  IMAD.X R93, RZ, RZ, RZ, P1 ;  /* 0x000000ffff5d7224 */ /* 0x000fe200008e06ff */
[----:B------:R-:W-:Y:S01]  /*38250*/  IADD3 R94, P1, PT, R97, R94, RZ ;  /* 0x0000005e615e7210 */ /* 0x000fe20007f3e0ff */
[----:B------:R-:W-:Y:S02]  /*38260*/  IMAD.MOV.U32 R91, RZ, RZ, RZ ;  /* 0x000000ffff5b7224 */ /* 0x000fe400078e00ff */
[----:B------:R-:W-:-:S04]  /*38270*/  IMAD.WIDE.U32 R100, R112, R147, R100 ;  /* 0x0000009370647225 */ /* 0x000fc800078e0064 */
        /* <DEDUP_REMOVED lines=9> */
[----:B------:R-:W-:Y:S01]  /*38310*/  IMAD R125, R92, R40, RZ ;  /* 0x000000285c7d7224 */ /* 0x000fe200078e02ff */
[----:B------:R-:W-:Y:S01]  /*38320*/  IADD3 R91, PT, PT, R110, R91, RZ ;  /* 0x0000005b6e5b7210 */ /* 0x000fe20007ffe0ff */
[----:B------:R-:W-:Y:S02]  /*38330*/  IMAD.MOV.U32 R93, RZ, RZ, RZ ;  /* 0x000000ffff5d7224 */ /* 0x000fe400078e00ff */
[----:B------:R-:W-:-:S04]  /*38340*/  IMAD.WIDE.U32 R96, R129, R134, R96 ;  /* 0x0000008681607225 */ /* 0x000fc800078e0060 */
[----:B------:R-:W-:Y:S01]  /*38350*/  IMAD.IADD R116, R116, 0x1, R101 ;  /* 0x0000000174747824 */ /* 0x000fe200078e0265 */
[----:B------:R-:W-:Y:S01]  /*38360*/  IADD3.X R101, PT, PT, RZ, RZ, RZ, P0, !PT ;  /* 0x000000ffff657210 */ /* 0x000fe200007fe4ff */
[----:B------:R-:W-:Y:S01]  /*38370*/  IMAD.HI.U32 R147, R125, R82, R92 ;  /* 0x000000527d937227 */ /* 0x000fe200078e005c */
[----:B------:R-:W-:-:S03]  /*38380*/  IADD3 R92, P2, PT, R91, R96, RZ ;  /* 0x000000605b5c7210 */ /* 0x000fc60007f5e0ff */
        /* <DEDUP_REMOVED lines=18> */
[----:B------:R-:W-:Y:S02]  /*384b0*/  IMAD.IADD R98, R53, 0x1, R99 ;  /* 0x0000000135627824 */ /* 0x000fe400078e0263 */
[----:B------:R-:W-:Y:S01]  /*384c0*/  IMAD.IADD R99, R56, 0x1, R91 ;  /* 0x0000000138637824 */ /* 0x000fe200078e025b */
[----:B------:R-:W-:Y:S01]  /*384d0*/  IADD3 R91, PT, PT, R145, R93, RZ ;  /* 0x0000005d915b7210 */ /* 0x000fe20007ffe0ff */
[----:B------:R-:W-:-:S04]  /*384e0*/  IMAD.WIDE.U32 R94, R129, R132, R94 ;  /* 0x00000084815e7225 */ /* 0x000fc800078e005e */
[----:B------:R-:W-:-:S04]  /*384f0*/  IMAD.WIDE.U32 R96, R137, R84, R96 ;  /* 0x0000005489607225 */ /* 0x000fc800078e0060 */
[----:B------:R-:W-:Y:S01]  /*38500*/  IMAD.X R153, RZ, RZ, RZ, P3 ;  /* 0x000000ffff997224 */ /* 0x000fe200018e06ff */
[----:B------:R-:W-:Y:S01]  /*38510*/  IADD3 R94, P3, PT, R91, R94, RZ ;  /* 0x0000005e5b5e7210 */ /* 0x000fe20007f7e0ff */
[----:B------:R-:W-:Y:S01]  /*38520*/  IMAD.X R101, RZ, RZ, RZ, P1 ;  /* 0x000000ffff657224 */ /* 0x000fe200008e06ff */
[----:B------:R-:W-:Y:S01]  /*38530*/  IADD3.X R91, PT, PT, RZ, RZ, RZ, P2, !PT ;  /* 0x000000ffff5b7210 */ /* 0x000fe200017fe4ff */
[----:B------:R-:W-:Y:S02]  /*38540*/  IMAD.MOV.U32 R93, RZ, RZ, RZ ;  /* 0x000000ffff5d7224 */ /* 0x000fe400078e00ff */
[----:B------:R-:W-:Y:S01]  /*38550*/  IMAD.IADD R116, R52, 0x1, R97 ;  /* 0x0000000134747824 */ /* 0x000fe200078e0261 */
[----:B------:R-:W-:Y:S01]  /*38560*/  IADD3 R97, PT, PT, R128, R95, RZ ;  /* 0x0000005f80617210 */ /* 0x000fe20007ffe0ff */
[----:B------:R-:W-:-:S04]  /*38570*/  IMAD.WIDE.U32 R92, R138, R114, R92 ;  /* 0x000000728a5c7225 */ /* 0x000fc800078e005c */
        /* <DEDUP_REMOVED lines=8> */
[----:B------:R-:W-:-:S03]  /*38600*/  IADD3 R96, P0, PT, R147, R96, RZ ;  /* 0x0000006093607210 */ /* 0x000fc60007f1e0ff */
        /* <DEDUP_REMOVED lines=9> */
[----:B------:R-:W-:Y:S02]  /*386a0*/  IADD3.X R99, PT, PT, RZ, RZ, RZ, P4, !PT ;  /* 0x000000ffff637210 */ /* 0x000fe400027fe4ff */
[----:B------:R-:W-:Y:S01]  /*386b0*/  IADD3.X R91, PT, PT, RZ, RZ, RZ, P1, !PT ;  /* 0x000000ffff5b7210 */ /* 0x000fe20000ffe4ff */
[----:B------:R-:W-:-:S02]  /*386c0*/  IMAD.X R101, RZ, RZ, RZ, P2 ;  /* 0x000000ffff657224 */ /* 0x000fc400010e06ff */
[----:B------:R-:W-:Y:S02]  /*386d0*/  IMAD.IADD R157, R51, 0x1, R97 ;  /* 0x00000001339d7824 */ /* 0x000fe400078e0261 */
[----:B------:R-:W-:Y:S02]  /*386e0*/  IMAD.IADD R95, R139, 0x1, R95 ;  /* 0x000000018b5f7824 */ /* 0x000fe400078e025f */
[----:B------:R-:W-:Y:S02]  /*386f0*/  IMAD R147, R96, R40, RZ ;  /* 0x0000002860937224 */ /* 0x000fe400078e02ff */
[----:B------:R-:W-:-:S04]  /*38700*/  IMAD.WIDE.U32 R100, R129, R143, R100 ;  /* 0x0000008f81647225 */ /* 0x000fc800078e0064 */
[----:B------:R-:W-:Y:S01]  /*38710*/  IMAD.MOV.U32 R97, RZ, RZ, RZ ;  /* 0x000000ffff617224 */ /* 0x000fe200078e00ff */
[----:B------:R-:W-:Y:S01]  /*38720*/  IADD3 R101, PT, PT, R141, R101, RZ ;  /* 0x000000658d657210 */ /* 0x000fe20007ffe0ff */
[----:B------:R-:W-:-:S04]  /*38730*/  IMAD.WIDE.U32 R98, R130, R86, R98 ;  /* 0x0000005682627225 */ /* 0x000fc800078e0062 */
[----:B------:R-:W-:Y:S01]  /*38740*/  IMAD.WIDE.U32 R90, R151, R135, R90 ;  /* 0x00000087975a7225 */ /* 0x000fe200078e005a */
[----:B------:R-:W-:-:S03]  /*38750*/  IADD3 R98, P2, PT, R116, R98, RZ ;  /* 0x0000006274627210 */ /* 0x000fc60007f5e0ff */
[----:B------:R-:W-:Y:S01]  /*38760*/  IMAD.HI.U32 R155, R147, R82, R96 ;  /* 0x00000052939b7227 */ /* 0x000fe200078e0060 */
[----:B------:R-:W-:-:S03]  /*38770*/  IADD3 R96, P0, PT, R95, R100, RZ ;  /* 0x000000645f607210 */ /* 0x000fc60007f1e0ff */
[----:B------:R-:W-:Y:S01]  /*38780*/  IMAD.X R95, RZ, RZ, RZ, P3 ;  /* 0x000000ffff5f7224 */ /* 0x000fe200018e06ff */
[----:B------:R-:W-:Y:S01]  /*38790*/  IADD3 R90, P3, PT, R101, R90, RZ ;  /* 0x0000005a655a7210 */ /* 0x000fe20007f7e0ff */
[----:B------:R-:W-:Y:S02]  /*387a0*/  IMAD.IADD R91, R120, 0x1, R91 ;  /* 0x00000001785b7824 */ /* 0x000fe400078e025b */
[----:B------:R-:W-:Y:S02]  /*387b0*/  IMAD.IADD R153, R55, 0x1, R153 ;  /* 0x0000000137997824 */ /* 0x000fe400078e0299 */
[----:B------:R-:W-:-:S04]  /*387c0*/  IMAD.WIDE.U32 R92, R140, R89, R92 ;  /* 0x000000598c5c7225 */ /* 0x000fc800078e005c */
        /* <DEDUP_REMOVED lines=40> */
[----:B------:R-:W-:Y:S01]  /*38a50*/  IMAD.WIDE.U32 R98, R131, R143, R98 ;  /* 0x0000008f83627225 */ /* 0x000fe200078e0062 */
[----:B------:R-:W-:-:S03]  /*38a60*/  IADD3 R92, P0, PT, R145, R92, RZ ;  /* 0x0000005c915c7210 */ /* 0x000fc60007f1e0ff */
[----:B------:R-:W-:Y:S01]  /*38a70*/  IMAD.IADD R155, R50, 0x1, R155 ;  /* 0x00000001329b7824 */ /* 0x000fe200078e029b */
[----:B------:R-:W-:Y:S01]  /*38a80*/  IADD3 R98, P6, PT, R139, R98, RZ ;  /* 0x000000628b627210 */ /* 0x000fe20007fde0ff */
[----:B------:R-:W-:Y:S02]  /*38a90*/  IMAD.IADD R151, R52, 0x1, R95 ;  /* 0x0000000134977824 */ /* 0x000fe400078e025f */
[----:B------:R-:W-:Y:S01]  /*38aa0*/  IMAD.WIDE.U32 R90, R149, R89, R90 ;  /* 0x00000059955a7225 */ /* 0x000fe200078e005a */
[----:B------:R-:W-:-:S03]  /*38ab0*/  IADD3 R94, P2, PT, R155, R94, RZ ;  /* 0x0000005e9b5e7210 */ /* 0x000fc60007f5e0ff */
[----:B------:R-:W-:Y:S01]  /*38ac0*/  IMAD.IADD R93, R55, 0x1, R93 ;  /* 0x00000001375d7824 */ /* 0x000fe200078e025d */
[----:B------:R-:W-:Y:S01]  /*38ad0*/  IADD3 R38, PT, PT, R107, R91, RZ ;  /* 0x0000005b6b267210 */ /* 0x000fe20007ffe0ff */
[----:B------:R-:W-:-:S03]  /*38ae0*/  IMAD.WIDE.U32 R100, R129, R135, R100 ;  /* 0x0000008781647225 */ /* 0x000fc600078e0064 */
[----:B------:R-:W-:Y:S01]  /*38af0*/  IADD3 R90, P3, PT, R93, R90, RZ ;  /* 0x0000005a5d5a7210 */ /* 0x000fe20007f7e0ff */
[----:B------:R-:W-:Y:S02]  /*38b00*/  IMAD.IADD R95, R141, 0x1, R99 ;  /* 0x000000018d5f7824 */ /* 0x000fe400078e0263 */
[----:B------:R-:W-:Y:S01]  /*38b10*/  IMAD.IADD R101, R120, 0x1, R101 ;  /* 0x0000000178657824 */ /* 0x000fe200078e0265 */
[----:B------:R-:W-:Y:S01]  /*38b20*/  IADD3.X R91, PT, PT, RZ, RZ, RZ, P3, !PT ;  /* 0x000000ffff5b7210 */ /* 0x000fe20001ffe4ff */
[----:B------:R-:W-:Y:S01]  /*38b30*/  IMAD.X R93, RZ, RZ, RZ, P0 ;  /* 0x000000ffff5d7224 */ /* 0x000fe200000e06ff */
[----:B------:R-:W-:Y:S01]  /*38b40*/  IADD3 R96, P4, PT, R95, R100, RZ ;  /* 0x000000645f607210 */ /* 0x000fe20007f9e0ff */
[----:B------:R-:W-:Y:S01]  /*38b50*/  IMAD.X R99, RZ, RZ, RZ, P6 ;  /* 0x000000ffff637224 */ /* 0x000fe200030e06ff */
[----:B------:R-:W-:Y:S01]  /*38b60*/  IADD3.X R95, PT, PT, RZ, RZ, RZ, P2, !PT ;  /* 0x000000ffff5f7210 */ /* 0x000fe200017fe4ff */
[----:B------:R-:W-:Y:S01]  /*38b70*/  IMAD.WIDE.U32 R92, R137, R86, R92 ;  /* 0x00000056895c7225 */ /* 0x000fe200078e005c */
[----:B------:R-:W-:-:S02]  /*38b80*/  IADD3 R38, P0, PT, R38, R97, RZ ;  /* 0x0000006126267210 */ /* 0x000fc40007f1e0ff */
[----:B------:R-:W-:Y:S01]  /*38b90*/  IADD3 R100, P5, PT, R101, R124, RZ ;  /* 0x0000007c65647210 */ /* 0x000fe20007fbe0ff */
[----:B------:R-:W-:Y:S01]  /*38ba0*/  IMAD.WIDE.U32 R94, R147, R83, R94 ;  /* 0x00000053935e7225 */ /* 0x000fe200078e005e */
[----:B------:R-:W-:Y:S02]  /*38bb0*/  IADD3 R92, P2, PT, R151, R92, RZ ;  /* 0x0000005c975c7210 */ /* 0x000fe40007f5e0ff */
[----:B------:R-:W-:Y:S01]  /*38bc0*/  IADD3.X R101, PT, PT, RZ, RZ, RZ, P5, !PT ;  /* 0x000000ffff657210 */ /* 0x000fe20002ffe4ff */
[----:B------:R-:W-:Y:S02]  /*38bd0*/  IMAD.X R97, RZ, RZ, RZ, P4 ;  /* 0x000000ffff617224 */ /* 0x000fe400020e06ff */
[----:B------:R-:W-:-:S04]  /*38be0*/  IMAD.WIDE.U32 R98, R114, R132, R98 ;  /* 0x0000008472627225 */ /* 0x000fc800078e0062 */
[----:B------:R-:W-:-:S04]  /*38bf0*/  IMAD.WIDE.U32 R90, R130, R88, R90 ;  /* 0x00000058825a7225 */ /* 0x000fc800078e005a */
[----:B------:R-:W-:Y:S02]  /*38c00*/  IMAD.IADD R93, R54, 0x1, R93 ;  /* 0x00000001365d7824 */ /* 0x000fe400078e025d */
[----:B------:R-:W-:Y:S02]  /*38c10*/  IMAD.IADD R149, R51, 0x1, R95 ;  /* 0x0000000133957824 */ /* 0x000fe400078e025f */
[----:B------:R-:W-:Y:S01]  /*38c20*/  IMAD.WIDE.U32 R96, R131, R126, R96 ;  /* 0x0000007e83607225 */ /* 0x000fe200078e0060 */
[----:B------:R-:W-:Y:S02]  /*38c30*/  IADD3 R90, P3, PT, R93, R90, RZ ;  /* 0x0000005a5d5a7210 */ /* 0x000fe40007f7e0ff */
[----:B------:R-:W-:Y:S01]  /*38c40*/  IADD3.X R93, PT, PT, RZ, RZ, RZ, P2, !PT ;  /* 0x000000ffff5d7210 */ /* 0x000fe200017fe4ff */
[----:B------:R-:W-:Y:S02]  /*38c50*/  IMAD R139, R94, R40, RZ ;  /* 0x000000285e8b7224 */ /* 0x000fe400078e02ff */
[----:B------:R-:W-:-:S02]  /*38c60*/  IMAD.MOV.U32 R95, RZ, RZ, RZ ;  /* 0x000000ffff5f7224 */ /* 0x000fc400078e00ff */
[----:B------:R-:W-:Y:S02]  /*38c70*/  IMAD.IADD R151, R128, 0x1, R99 ;  /* 0x0000000180977824 */ /* 0x000fe400078e0263 */
[----:B------:R-:W-:Y:S02]  /*38c80*/  IMAD.IADD R91, R56, 0x1, R91 ;  /* 0x00000001385b7824 */ /* 0x000fe400078e025b */
[----:B------:R-:W-:Y:S01]  /*38c90*/  IMAD.WIDE.U32 R100, R112, R129, R100 ;  /* 0x0000008170647225 */ /* 0x000fe200078e0064 */
[----:B------:R-:W-:-:S03]  /*38ca0*/  IADD3 R96, P2, PT, R151, R96, RZ ;  /* 0x0000006097607210 */ /* 0x000fc60007f5e0ff */
[----:B------:R-:W-:Y:S02]  /*38cb0*/  IMAD.IADD R97, R127, 0x1, R97 ;  /* 0x000000017f617824 */ /* 0x000fe400078e0261 */
[----:B------:R-:W-:Y:S01]  /*38cc0*/  IMAD.HI.U32 R145, R139, R82, R94 ;  /* 0x000000528b917227 */ /* 0x000fe200078e005e */
[----:B------:R-:W-:Y:S02]  /*38cd0*/  IADD3.X R95, PT, PT, RZ, RZ, RZ, P1, !PT ;  /* 0x000000ffff5f7210 */ /* 0x000fe40000ffe4ff */
[----:B------:R-:W-:Y:S01]  /*38ce0*/  IADD3 R94, P5, PT, R91, R38, RZ ;  /* 0x000000265b5e7210 */ /* 0x000fe20007fbe0ff */
        /* <DEDUP_REMOVED lines=10> */
[----:B------:R-:W-:-:S02]  /*38d90*/  IADD3 R92, P2, PT, R149, R92, RZ ;  /* 0x0000005c955c7210 */ /* 0x000fc40007f5e0ff */
[----:B------:R-:W-:Y:S01]  /*38da0*/  IADD3 R145, PT, PT, R50, R145, RZ ;  /* 0x0000009132917210 */ /* 0x000fe20007ffe0ff */
[----:B------:R-:W-:Y:S01]  /*38db0*/  IMAD.WIDE.U32 R94, R130, R89, R94 ;  /* 0x00000059825e7225 */ /* 0x000fe200078e005e */
[----:B------:R-:W-:-:S03]  /*38dc0*/  IADD3 R38, P3, PT, R129, R96, RZ ;  /* 0x0000006081267210 */ /* 0x000fc60007f7e0ff */
[----:B------:R-:W-:Y:S01]  /*38dd0*/  IMAD.IADD R141, R141, 0x1, R97 ;  /* 0x000000018d8d7824 */ /* 0x000fe200078e0261 */
[----:B------:R-:W-:Y:S01]  /*38de0*/  IADD3.X R97, PT, PT, RZ, RZ, RZ, P0, !PT ;  /* 0x000000ffff617210 */ /* 0x000fe200007fe4ff */
[----:B------:R-:W-:Y:S02]  /*38df0*/  IMAD.IADD R93, R53, 0x1, R93 ;  /* 0x00000001355d7824 */ /* 0x000fe400078e025d */
        /* <DEDUP_REMOVED lines=45> */
[----:B------:R-:W-:-:S03]  /*390d0*/  IADD3 R101, PT, PT, R107, R101, RZ ;  /* 0x000000656b657210 */ /* 0x000fc60007ffe0ff */
[----:B------:R-:W-:Y:S01]  /*390e0*/  IMAD.IADD R97, R51, 0x1, R93 ;  /* 0x0000000133617824 */ /* 0x000fe200078e025d */
[----:B------:R-:W-:Y:S01]  /*390f0*/  IADD3 R91, PT, PT, R53, R91, RZ ;  /* 0x0000005b355b7210 */ /* 0x000fe20007ffe0ff */
[----:B------:R-:W-:-:S03]  /*39100*/  IMAD.WIDE.U32 R98, R112, R131, R98 ;  /* 0x0000008370627225 */ /* 0x000fc600078e0062 */
[----:B------:R-:W-:Y:S01]  /*39110*/  IADD3 R96, P2, PT, R97, R90, RZ ;  /* 0x0000005a61607210 */ /* 0x000fe20007f5e0ff */
[----:B------:R-:W-:Y:S02]  /*39120*/  IMAD R131, R92, R40, RZ ;  /* 0x000000285c837224 */ /* 0x000fe400078e02ff */
[----:B------:R-:W-:Y:S02]  /*39130*/  IMAD.MOV.U32 R93, RZ, RZ, RZ ;  /* 0x000000ffff5d7224 */ /* 0x000fe400078e00ff */
        /* <DEDUP_REMOVED lines=106> */
[----:B------:R-:W-:Y:S01]  /*397e0*/  IMAD.IADD R100, R107, 0x1, R101 ;  /* 0x000000016b647824 */ /* 0x000fe200078e0265 */
[----:B------:R-:W-:Y:S01]  /*397f0*/  MOV R101, R34 ;  /* 0x0000002200657202 */ /* 0x000fe20000000f00 */
        /* <DEDUP_REMOVED lines=8> */
[----:B------:R-:W-:Y:S01]  /*39880*/  IMAD.IADD R98, R56, 0x1, R127 ;  /* 0x0000000138627824 */ /* 0x000fe200078e027f */
[----:B------:R-:W-:Y:S01]  /*39890*/  IADD3.X R97, PT, PT, RZ, RZ, RZ, P0, !PT ;  /* 0x000000ffff617210 */ /* 0x000fe200007fe4ff */
[----:B------:R-:W-:Y:S01]  /*398a0*/  IMAD.X R38, RZ, RZ, RZ, P5 ;  /* 0x000000ffff267224 */ /* 0x000fe200028e06ff */
[----:B------:R-:W-:Y:S01]  /*398b0*/  IADD3.X R100, PT, PT, RZ, RZ, RZ, P1, !PT ;  /* 0x000000ffff647210 */ /* 0x000fe20000ffe4ff */
[----:B------:R-:W-:Y:S01]  /*398c0*/  IMAD.X R112, RZ, RZ, RZ, P2 ;  /* 0x000000ffff707224 */ /* 0x000fe200010e06ff */
        /* <DEDUP_REMOVED lines=10> */
[----:B------:R-:W-:Y:S01]  /*39970*/  IMAD.MOV.U32 R99, RZ, RZ, R96 ;  /* 0x000000ffff637224 */ /* 0x000fe200078e0060 */
[----:B------:R-:W-:Y:S01]  /*39980*/  IADD3 R97, PT, PT, R107, R131, RZ ;  /* 0x000000836b617210 */ /* 0x000fe20007ffe0ff */
[----:B------:R-:W-:Y:S02]  /*39990*/  IMAD.MOV.U32 R96, RZ, RZ, R118 ;  /* 0x000000ffff607224 */ /* 0x000fe400078e0076 */
[----:B------:R-:W-:Y:S01]  /*399a0*/  IMAD.MOV.U32 R98, RZ, RZ, R36 ;  /* 0x000000ffff627224 */ /* 0x000fe200078e0024 */
[----:B------:R-:W-:Y:S01]  /*399b0*/  IADD3 R112, PT, PT, R97, R38, R112 ;  /* 0x0000002661707210 */ /* 0x000fe20007ffe070 */
[----:B------:R-:W-:Y:S01]  /*399c0*/  IMAD.MOV.U32 R100, RZ, RZ, R39 ;  /* 0x000000ffff647224 */ /* 0x000fe200078e0027 */
[----:B------:R-:W-:Y:S01]  /*399d0*/  MOV R97, R35 ;  /* 0x0000002300617202 */ /* 0x000fe20000000f00 */
[----:B------:R-:W-:Y:S01]  /*399e0*/  IMAD.MOV.U32 R118, RZ, RZ, R94 ;  /* 0x000000ffff767224 */ /* 0x000fe200078e005e */
[----:B------:R-:W-:Y:S01]  /*399f0*/  ISETP.GT.U32.AND P0, PT, R112, R89, PT ;  /* 0x000000597000720c */ /* 0x000fe20003f04070 */
[----:B------:R-:W-:-:S12]  /*39a00*/  IMAD.MOV.U32 R124, RZ, RZ, R130 ;  /* 0x000000ffff7c7224 */ /* 0x000fd800078e0082 */
        /* <DEDUP_REMOVED lines=26> */
.L_x_487:
        /* <DEDUP_REMOVED lines=22> */
.L_x_488:
[----:B------:R-:W-:Y:S02]  /*39d10*/  HFMA2 R131, -RZ, RZ, 0, 0 ;  /* 0x00000000ff837431 */ /* 0x000fe400000001ff */
[----:B------:R-:W-:Y:S01]  /*39d20*/  IMAD.WIDE.U32 R34, R111, R80, RZ ;  /* 0x000000506f227225 */ /* 0x000fe200078e00ff */
[----:B------:R-:W-:Y:S02]  /*39d30*/  MOV R129, RZ ;  /* 0x000000ff00817202 */ /* 0x000fe40000000f00 */
[----:B------:R-:W-:Y:S01]  /*39d40*/  CS2R R126, SRZ ;  /* 0x00000000007e7805 */ /* 0x000fe2000001ff00 */
[----:B------:R-:W-:Y:S02]  /*39d50*/  IMAD.MOV.U32 R39, RZ, RZ, RZ ;  /* 0x000000ffff277224 */ /* 0x000fe400078e00ff */
[----:B------:R-:W-:Y:S02]  /*39d60*/  IMAD.MOV.U32 R37, RZ, RZ, RZ ;  /* 0x000000ffff257224 */ /* 0x000fe400078e00ff */
[----:B------:R-:W-:-:S02]  /*39d70*/  IMAD.MOV.U32 R135, RZ, RZ, RZ ;  /* 0x000000ffff877224 */ /* 0x000fc400078e00ff */
[----:B------:R-:W-:Y:S02]  /*39d80*/  IMAD.IADD R38, R35, 0x1, R131 ;  /* 0x0000000123267824 */ /* 0x000fe400078e0283 */
[----:B------:R-:W-:Y:S02]  /*39d90*/  HFMA2 R35, -RZ, RZ, 0, 0 ;  /* 0x00000000ff237431 */ /* 0x000fe400000001ff */
        /* <DEDUP_REMOVED lines=9> */
[----:B------:R-:W-:Y:S01]  /*39e30*/  IMAD.MOV.U32 R133, RZ, RZ, RZ ;  /* 0x000000ffff857224 */ /* 0x000fe200078e00ff */
[----:B------:R-:W-:Y:S01]  /*39e40*/  IADD3 R36, PT, PT, R37, R135, RZ ;  /* 0x0000008725247210 */ /* 0x000fe20007ffe0ff */
[----:B------:R-:W-:Y:S01]  /*39e50*/  IMAD.MOV.U32 R37, RZ, RZ, RZ ;  /* 0x000000ffff257224 */ /* 0x000fe200078e00ff */
[----:B------:R-:W-:Y:S01]  /*39e60*/  IADD3 R39, PT, PT, R50, R35, RZ ;  /* 0x0000002332277210 */ /* 0x000fe20007ffe0ff */
[----:B------:R-:W-:Y:S02]  /*39e70*/  IMAD.X R91, RZ, RZ, RZ, P0 ;  /* 0x000000ffff5b7224 */ /* 0x000fe400000e06ff */
[----:B------:R-:W-:Y:S01]  /*39e80*/  IMAD.WIDE.U32 R36, R80, R117, R36 ;  /* 0x0000007550247225 */ /* 0x000fe200078e0024 */
[----:B------:R-:W-:-:S03]  /*39e90*/  IADD3 R38, P1, PT, R39, R38, RZ ;  /* 0x0000002627267210 */ /* 0x000fc60007f3e0ff */
[----:B------:R-:W-:-:S04]  /*39ea0*/  IMAD.WIDE.U32 R90, R76, R113, R90 ;  /* 0x000000714c5a7225 */ /* 0x000fc800078e005a */
[----:B------:R-:W-:Y:S01]  /*39eb0*/  IMAD.IADD R34, R37, 0x1, R126 ;  /* 0x0000000125227824 */ /* 0x000fe200078e027e */
[----:B------:R-:W-:Y:S01]  /*39ec0*/  IADD3 R35, PT, PT, R129, R91, RZ ;  /* 0x0000005b81237210 */ /* 0x000fe20007ffe0ff */
[----:B------:R-:W-:Y:S02]  /*39ed0*/  IMAD.MOV.U32 R91, RZ, RZ, RZ ;  /* 0x000000ffff5b7224 */ /* 0x000fe400078e00ff */
[----:B------:R-:W-:Y:S01]  /*39ee0*/  IMAD.X R39, RZ, RZ, RZ, P1 ;  /* 0x000000ffff277224 */ /* 0x000fe200008e06ff */
[----:B------:R-:W-:Y:S01]  /*39ef0*/  IADD3 R36, P0, PT, R35, R36, RZ ;  /* 0x0000002423247210 */ /* 0x000fe20007f1e0ff */
[----:B------:R-:W-:Y:S02]  /*39f00*/  IMAD.MOV.U32 R35, RZ, RZ, RZ ;  /* 0x000000ffff237224 */ /* 0x000fe400078e00ff */
[----:B------:R-:W-:-:S04]  /*39f10*/  IMAD.WIDE.U32 R90, R78, R111, R90 ;  /* 0x0000006f4e5a7225 */ /* 0x000fc800078e005a */
[----:B------:R-:W-:Y:S01]  /*39f20*/  IMAD.X R37, RZ, RZ, RZ, P0 ;  /* 0x000000ffff257224 */ /* 0x000fe200000e06ff */
[----:B------:R-:W-:Y:S01]  /*39f30*/  IADD3 R91, PT, PT, R131, R91, RZ ;  /* 0x0000005b835b7210 */ /* 0x000fe20007ffe0ff */
[----:B------:R-:W-:-:S04]  /*39f40*/  IMAD.WIDE.U32 R34, R80, R119, R34 ;  /* 0x0000007750227225 */ /* 0x000fc800078e0022 */
[----:B------:R-:W-:-:S04]  /*39f50*/  IMAD.WIDE.U32 R38, R137, R83, R38 ;  /* 0x0000005389267225 */ /* 0x000fc800078e0026 */
[----:B------:R-:W-:Y:S01]  /*39f60*/  IMAD.WIDE.U32 R36, R76, R115, R36 ;  /* 0x000000734c247225 */ /* 0x000fe200078e0024 */
[----:B------:R-:W-:Y:S02]  /*39f70*/  IADD3 R93, PT, PT, R51, R39, RZ ;  /* 0x00000027335d7210 */ /* 0x000fe40007ffe0ff */
[----:B------:R-:W-:Y:S01]  /*39f80*/  MOV R39, RZ ;  /* 0x000000ff00277202 */ /* 0x000fe20000000f00 */
[----:B------:R-:W-:Y:S01]  /*39f90*/  IMAD.IADD R94, R35, 0x1, R133 ;  /* 0x00000001235e7824 */ /* 0x000fe200078e0285 */
[----:B------:R-:W-:Y:S01]  /*39fa0*/  IADD3 R36, P1, PT, R91, R36, RZ ;  /* 0x000000245b247210 */ /* 0x000fe20007f3e0ff */
[----:B------:R-:W-:Y:S01]  /*39fb0*/  IMAD.IADD R35, R135, 0x1, R37 ;  /* 0x0000000187237824 */ /* 0x000fe200078e0225 */
[----:B------:R-:W-:Y:S01]  /*39fc0*/  IADD3 R90, P2, PT, R93, R90, RZ ;  /* 0x0000005a5d5a7210 */ /* 0x000fe20007f5e0ff */
[----:B------:R-:W-:Y:S02]  /*39fd0*/  IMAD R128, R38, R40, RZ ;  /* 0x0000002826807224 */ /* 0x000fe400078e02ff */
[----:B------:R-:W-:Y:S01]  /*39fe0*/  IMAD.MOV.U32 R95, RZ, RZ, RZ ;  /* 0x000000ffff5f7224 */ /* 0x000fe200078e00ff */
[----:B------:R-:W-:Y:S01]  /*39ff0*/  IADD3 R34, P0, PT, R35, R34, RZ ;  /* 0x0000002223227210 */ /* 0x000fe20007f1e0ff */
[----:B------:R-:W-:Y:S01]  /*3a000*/  IMAD.X R37, RZ, RZ, RZ, P1 ;  /* 0x000000ffff257224 */ /* 0x000fe200008e06ff */
[----:B------:R-:W-:Y:S01]  /*3a010*/  IADD3.X R91, PT, PT, RZ, RZ, RZ, P2, !PT ;  /* 0x000000ffff5b7210 */ /* 0x000fe200017fe4ff */
[----:B------:R-:W-:Y:S01]  /*3a020*/  IMAD.HI.U32 R39, R128, R82, R38 ;  /* 0x0000005280277227 */ /* 0x000fe200078e0026 */
[----:B------:R-:W-:-:S03]  /*3a030*/  IADD3.X R35, PT, PT, RZ, RZ, RZ, P0, !PT ;  /* 0x000000ffff237210 */ /* 0x000fc600007fe4ff */
[----:B------:R-:W-:Y:S01]  /*3a040*/  IMAD.WIDE.U32 R94, R80, R121, R94 ;  /* 0x00000079505e7225 */ /* 0x000fe200078e005e */
[----:B------:R-:W-:-:S03]  /*3a050*/  IADD3 R93, PT, PT, R50, R39, RZ ;  /* 0x00000027325d7210 */ /* 0x000fc60007ffe0ff */
[----:B------:R-:W-:-:S04]  /*3a060*/  IMAD.WIDE.U32 R36, R78, R113, R36 ;  /* 0x000000714e247225 */ /* 0x000fc800078e0024 */
        /* <DEDUP_REMOVED lines=10> */
[----:B------:R-:W-:Y:S02]  /*3a110*/  IMAD.MOV.U32 R37, RZ, RZ, RZ ;  /* 0x000000ffff257224 */ /* 0x000fe400078e00ff */
[----:B------:R-:W-:Y:S01]  /*3a120*/  IMAD.IADD R92, R39, 0x1, R125 ;  /* 0x00000001275c7824 */ /* 0x000fe200078e027d */
[----:B------:R-:W-:Y:S01]  /*3a130*/  IADD3 R39, PT, PT, R52, R91, RZ ;  /* 0x0000005b34277210 */ /* 0x000fe20007ffe0ff */
        /* <DEDUP_REMOVED lines=8> */
[----:B------:R-:W-:Y:S01]  /*3a1c0*/  IMAD.X R95, RZ, RZ, RZ, P0 ;  /* 0x000000ffff5f7224 */ /* 0x000fe200000e06ff */
[----:B------:R-:W-:Y:S01]  /*3a1d0*/  IADD3 R34, P0, PT, R37, R34, RZ ;  /* 0x0000002225227210 */ /* 0x000fe20007f1e0ff */
[----:B------:R-:W-:Y:S01]  /*3a1e0*/  IMAD.IADD R35, R135, 0x1, R35 ;  /* 0x0000000187237824 */ /* 0x000fe200078e0223 */
[----:B------:R-:W-:Y:S01]  /*3a1f0*/  IADD3 R39, PT, PT, R51, R91, RZ ;  /* 0x0000005b33277210 */ /* 0x000fe20007ffe0ff */
[----:B------:R-:W-:Y:S02]  /*3a200*/  IMAD.X R37, RZ, RZ, RZ, P1 ;  /* 0x000000ffff257224 */ /* 0x000fe400008e06ff */
        /* <DEDUP_REMOVED lines=8> */
[----:B------:R-:W-:Y:S01]  /*3a290*/  IMAD.X R35, RZ, RZ, RZ, P0 ;  /* 0x000000ffff237224 */ /* 0x000fe200000e06ff */
[----:B------:R-:W-:Y:S01]  /*3a2a0*/  IADD3.X R91, PT, PT, RZ, RZ, RZ, P1, !PT ;  /* 0x000000ffff5b7210 */ /* 0x000fe20000ffe4ff */
[----:B------:R-:W-:Y:S01]  /*3a2b0*/  IMAD.IADD R141, R53, 0x1, R37 ;  /* 0x00000001358d7824 */ /* 0x000fe200078e0225 */
[----:B------:R-:W-:Y:S01]  /*3a2c0*/  IADD3 R38, P0, PT, R95, R38, RZ ;  /* 0x000000265f267210 */ /* 0x000fe20007f1e0ff */
[----:B------:R-:W-:-:S04]  /*3a2d0*/  IMAD.WIDE.U32 R34, R68, R113, R34 ;  /* 0x0000007144227225 */ /* 0x000fc800078e0022 */
[----:B------:R-:W-:Y:S01]  /*3a2e0*/  IMAD.X R37, RZ, RZ, RZ, P2 ;  /* 0x000000ffff257224 */ /* 0x000fe200010e06ff */
[----:B------:R-:W-:Y:S01]  /*3a2f0*/  IADD3 R35, PT, PT, R129, R35, RZ ;  /* 0x0000002381237210 */ /* 0x000fe20007ffe0ff */
[----:B------:R-:W-:-:S04]  /*3a300*/  IMAD.WIDE.U32 R90, R78, R117, R90 ;  /* 0x000000754e5a7225 */ /* 0x000fc800078e005a */
[----:B------:R-:W-:Y:S02]  /*3a310*/  IMAD.X R39, RZ, RZ, RZ, P0 ;  /* 0x000000ffff277224 */ /* 0x000fe400000e06ff */
[----:B------:R-:W-:Y:S01]  /*3a320*/  IMAD.WIDE.U32 R94, R128, R84, R36 ;  /* 0x00000054805e7225 */ /* 0x000fe200078e0024 */
[----:B------:R-:W-:-:S03]  /*3a330*/  IADD3 R36, P1, PT, R35, R90, RZ ;  /* 0x0000005a23247210 */ /* 0x000fc60007f3e0ff */
[----:B------:R-:W-:Y:S01]  /*3a340*/  IMAD.IADD R37, R126, 0x1, R91 ;  /* 0x000000017e257824 */ /* 0x000fe200078e025b */
[----:B------:R-:W-:Y:S01]  /*3a350*/  IADD3 R95, PT, PT, R52, R95, RZ ;  /* 0x0000005f345f7210 */ /* 0x000fe20007ffe0ff */
[----:B------:R-:W-:-:S04]  /*3a360*/  IMAD.WIDE.U32 R90, R76, R121, R38 ;  /* 0x000000794c5a7225 */ /* 0x000fc800078e0026 */
[----:B------:R-:W-:Y:S01]  /*3a370*/  IMAD.MOV.U32 R35, RZ, RZ, RZ ;  /* 0x000000ffff237224 */ /* 0x000fe200078e00ff */
[----:B------:R-:W-:Y:S01]  /*3a380*/  IADD3 R90, P0, PT, R37, R90, RZ ;  /* 0x0000005a255a7210 */ /* 0x000fe20007f1e0ff */
[----:B------:R-:W-:Y:S02]  /*3a390*/  IMAD.IADD R139, R50, 0x1, R139 ;  /* 0x00000001328b7824 */ /* 0x000fe400078e028b */
[----:B------:R-:W-:-:S03]  /*3a3a0*/  IMAD.WIDE.U32 R34, R70, R111, R34 ;  /* 0x0000006f46227225 */ /* 0x000fc600078e0022 */
[----:B------:R-:W-:Y:S01]  /*3a3b0*/  IADD3 R38, P2, PT, R139, R94, RZ ;  /* 0x0000005e8b267210 */ /* 0x000fe20007f5e0ff */
[----:B------:R-:W-:Y:S01]  /*3a3c0*/  IMAD.X R37, RZ, RZ, RZ, P1 ;  /* 0x000000ffff257224 */ /* 0x000fe200008e06ff */
[----:B------:R-:W-:Y:S01]  /*3a3d0*/  IADD3 R34, P1, PT, R141, R34, RZ ;  /* 0x000000228d227210 */ /* 0x000fe20007f3e0ff */
[----:B------:R-:W-:Y:S02]  /*3a3e0*/  IMAD.MOV.U32 R93, RZ, RZ, RZ ;  /* 0x000000ffff5d7224 */ /* 0x000fe400078e00ff */
[----:B------:R-:W-:Y:S02]  /*3a3f0*/  HFMA2 R139, -RZ, RZ, 0, 0 ;  /* 0x00000000ff8b7431 */ /* 0x000fe400000001ff */
[----:B------:R-:W-:Y:S02]  /*3a400*/  IMAD.IADD R39, R131, 0x1, R35 ;  /* 0x0000000183277824 */ /* 0x000fe400078e0223 */
        /* <DEDUP_REMOVED lines=54> */
[----:B------:R-:W-:Y:S01]  /*3a770*/  IMAD.IADD R91, R135, 0x1, R91 ;  /* 0x00000001875b7824 */ /* 0x000fe200078e025b */
[----:B------:R-:W-:Y:S01]  /*3a780*/  IADD3 R90, P2, PT, R37, R90, RZ ;  /* 0x0000005a255a7210 */ /* 0x000fe20007f5e0ff */
[----:B------:R-:W-:-:S02]  /*3a790*/  IMAD.X R37, RZ, RZ, RZ, P3 ;  /* 0x000000ffff257224 */ /* 0x000fc400018e06ff */
[----:B------:R-:W-:-:S04]  /*3a7a0*/  IMAD.WIDE.U32 R38, R68, R119, R38 ;  /* 0x0000007744267225 */ /* 0x000fc800078e0026 */
[----:B------:R-:W-:Y:S01]  /*3a7b0*/  IMAD.IADD R147, R50, 0x1, R147 ;  /* 0x0000000132937824 */ /* 0x000fe200078e0293 */
        /* <DEDUP_REMOVED lines=22> */
[----:B------:R-:W-:Y:S02]  /*3a920*/  HFMA2 R91, -RZ, RZ, 0, 0 ;  /* 0x00000000ff5b7431 */ /* 0x000fe400000001ff */
[----:B------:R-:W-:Y:S01]  /*3a930*/  IMAD.WIDE.U32 R34, R141, R83, R34 ;  /* 0x000000538d227225 */ /* 0x000fe200078e0022 */
[----:B------:R-:W-:-:S03]  /*3a940*/  IADD3 R36, P4, PT, R145, R36, RZ ;  /* 0x0000002491247210 */ /* 0x000fc60007f9e0ff */
[----:B------:R-:W-:Y:S01]  /*3a950*/  IMAD.X R93, RZ, RZ, RZ, P1 ;  /* 0x000000ffff5d7224 */ /* 0x000fe200008e06ff */
[----:B------:R-:W-:Y:S01]  /*3a960*/  IADD3 R153, PT, PT, R51, R35, RZ ;  /* 0x0000002333997210 */ /* 0x000fe20007ffe0ff */
[----:B------:R-:W-:Y:S02]  /*3a970*/  IMAD R145, R34, R40, RZ ;  /* 0x0000002822917224 */ /* 0x000fe400078e02ff */
[----:B------:R-:W-:Y:S02]  /*3a980*/  IMAD.MOV.U32 R35, RZ, RZ, RZ ;  /* 0x000000ffff237224 */ /* 0x000fe400078e00ff */
[----:B------:R-:W-:-:S04]  /*3a990*/  IMAD.WIDE.U32 R92, R68, R121, R92 ;  /* 0x00000079445c7225 */ /* 0x000fc800078e005c */
[----:B------:R-:W-:Y:S01]  /*3a9a0*/  IMAD.HI.U32 R149, R145, R82, R34 ;  /* 0x0000005291957227 */ /* 0x000fe200078e0022 */
[----:B------:R-:W-:-:S03]  /*3a9b0*/  IADD3 R34, P2, PT, R39, R92, RZ ;  /* 0x0000005c27227210 */ /* 0x000fc60007f5e0ff */
[----:B------:R-:W-:Y:S02]  /*3a9c0*/  IMAD.X R95, RZ, RZ, RZ, P0 ;  /* 0x000000ffff5f7224 */ /* 0x000fe400000e06ff */
[----:B------:R-:W-:-:S04]  /*3a9d0*/  IMAD.WIDE.U32 R90, R74, R111, R90 ;  /* 0x0000006f4a5a7225 */ /* 0x000fc800078e005a */
[----:B------:R-:W-:Y:S01]  /*3a9e0*/  IMAD.X R39, RZ, RZ, RZ, P3 ;  /* 0x000000ffff277224 */ /* 0x000fe200018e06ff */
[----:B------:R-:W-:Y:S01]  /*3a9f0*/  IADD3 R90, P3, PT, R151, R90, RZ ;  /* 0x0000005a975a7210 */ /* 0x000fe20007f7e0ff */
[----:B------:R-:W-:Y:S01]  /*3aa00*/  IMAD.IADD R147, R54, 0x1, R37 ;  /* 0x0000000136937824 */ /* 0x000fe200078e0225 */
[----:B------:R-:W-:Y:S01]  /*3aa10*/  IADD3 R91, PT, PT, R131, R91, RZ ;  /* 0x0000005b835b7210 */ /* 0x000fe20007ffe0ff */
[----:B------:R-:W-:-:S04]  /*3aa20*/  IMAD.WIDE.U32 R94, R109, R78, R94 ;  /* 0x0000004e6d5e7225 */ /* 0x000fc800078e005e */
[----:B------:R-:W-:Y:S02]  /*3aa30*/  IMAD.IADD R93, R127, 0x1, R93 ;  /* 0x000000017f5d7824 */ /* 0x000fe400078e025d */
[----:B------:R-:W-:Y:S02]  /*3aa40*/  IMAD.X R37, RZ, RZ, RZ, P4 ;  /* 0x000000ffff257224 */ /* 0x000fe400020e06ff */
[----:B------:R-:W-:Y:S01]  /*3aa50*/  IMAD.WIDE.U32 R38, R72, R115, R38 ;  /* 0x0000007348267225 */ /* 0x000fe200078e0026 */
[----:B------:R-:W-:-:S03]  /*3aa60*/  IADD3 R92, P1, PT, R93, R94, RZ ;  /* 0x0000005e5d5c7210 */ /* 0x000fc60007f3e0ff */
[----:B------:R-:W-:Y:S01]  /*3aa70*/  IMAD.WIDE.U32 R36, R143, R85, R36 ;  /* 0x000000558f247225 */ /* 0x000fe200078e0024 */
[----:B------:R-:W-:Y:S02]  /*3aa80*/  IADD3 R38, P0, PT, R91, R38, RZ ;  /* 0x000000265b267210 */ /* 0x000fe40007f1e0ff */
[----:B------:R-:W-:Y:S01]  /*3aa90*/  IADD3 R39, PT, PT, R135, R39, RZ ;  /* 0x0000002787277210 */ /* 0x000fe20007ffe0ff */
        /* <DEDUP_REMOVED lines=17> */
[----:B------:R-:W-:Y:S02]  /*3abb0*/  IMAD.IADD R94, R125, 0x1, R93 ;  /* 0x000000017d5e7824 */ /* 0x000fe400078e025d */
[----:B------:R-:W-:Y:S02]  /*3abc0*/  IMAD.IADD R153, R56, 0x1, R91 ;  /* 0x0000000138997824 */ /* 0x000fe400078e025b */
[----:B------:R-:W-:Y:S01]  /*3abd0*/  IMAD.X R35, RZ, RZ, RZ, P3 ;  /* 0x000000ffff237224 */ /* 0x000fe200018e06ff */
[----:B------:R-:W-:Y:S01]  /*3abe0*/  IADD3 R94, P1, PT, R94, R95, RZ ;  /* 0x0000005f5e5e7210 */ /* 0x000fe20007f3e0ff */
[----:B------:R-:W-:-:S03]  /*3abf0*/  IMAD.WIDE.U32 R38, R74, R113, R38 ;  /* 0x000000714a267225 */ /* 0x000fc600078e0026 */
[----:B------:R-:W-:Y:S01]  /*3ac00*/  IADD3.X R95, PT, PT, RZ, RZ, RZ, P1, !PT ;  /* 0x000000ffff5f7210 */ /* 0x000fe20000ffe4ff */
[----:B------:R-:W-:Y:S02]  /*3ac10*/  IMAD.X R91, RZ, RZ, RZ, P4 ;  /* 0x000000ffff5b7224 */ /* 0x000fe400020e06ff */
[----:B------:R-:W-:-:S04]  /*3ac20*/  IMAD.WIDE.U32 R34, R72, R117, R34 ;  /* 0x0000007548227225 */ /* 0x000fc800078e0022 */
[----:B------:R-:W-:Y:S01]  /*3ac30*/  IMAD.IADD R37, R129, 0x1, R39 ;  /* 0x0000000181257824 */ /* 0x000fe200078e0227 */
[----:B------:R-:W-:Y:S01]  /*3ac40*/  MOV R39, RZ ;  /* 0x000000ff00277202 */ /* 0x000fe20000000f00 */
        /* <DEDUP_REMOVED lines=20> */
[----:B------:R-:W-:Y:S01]  /*3ad90*/  IADD3.X R95, PT, PT, RZ, RZ, RZ, P1, !PT ;  /* 0x000000ffff5f7210 */ /* 0x000fe20000ffe4ff */
[----:B------:R-:W-:-:S04]  /*3ada0*/  IMAD.WIDE.U32 R36, R145, R83, R36 ;  /* 0x0000005391247225 */ /* 0x000fc800078e0024 */
[----:B------:R-:W-:-:S04]  /*3adb0*/  IMAD.WIDE.U32 R34, R74, R115, R34 ;  /* 0x000000734a227225 */ /* 0x000fc800078e0022 */
[----:B------:R-:W-:Y:S01]  /*3adc0*/  IMAD.X R93, RZ, RZ, RZ, P2 ;  /* 0x000000ffff5d7224 */ /* 0x000fe200010e06ff */
[----:B------:R-:W-:Y:S01]  /*3add0*/  IADD3 R90, P2, PT, R147, R90, RZ ;  /* 0x0000005a935a7210 */ /* 0x000fe20007f5e0ff */
[----:B------:R-:W-:Y:S02]  /*3ade0*/  IMAD.IADD R131, R131, 0x1, R39 ;  /* 0x0000000183837824 */ /* 0x000fe400078e0227 */
[----:B------:R-:W-:Y:S02]  /*3adf0*/  IMAD.IADD R147, R51, 0x1, R37 ;  /* 0x0000000133937824 */ /* 0x000fe400078e0225 */
[----:B------:R-:W-:Y:S02]  /*3ae00*/  IMAD R111, R36, R40, RZ ;  /* 0x00000028246f7224 */ /* 0x000fe400078e02ff */
[----:B------:R-:W-:Y:S02]  /*3ae10*/  IMAD.MOV.U32 R37, RZ, RZ, RZ ;  /* 0x000000ffff257224 */ /* 0x000fe400078e00ff */
[----:B------:R-:W-:-:S02]  /*3ae20*/  IMAD.IADD R35, R135, 0x1, R35 ;  /* 0x0000000187237824 */ /* 0x000fc400078e0223 */
[----:B------:R-:W-:-:S04]  /*3ae30*/  IMAD.WIDE.U32 R92, R72, R119, R92 ;  /* 0x00000077485c7225 */ /* 0x000fc800078e005c */
[----:B------:R-:W-:Y:S01]  /*3ae40*/  IMAD.WIDE.U32 R94, R70, R123, R94 ;  /* 0x0000007b465e7225 */ /* 0x000fe200078e005e */
[----:B------:R-:W-:-:S03]  /*3ae50*/  IADD3 R93, PT, PT, R133, R93, RZ ;  /* 0x0000005d855d7210 */ /* 0x000fc60007ffe0ff */
[----:B------:R-:W-:Y:S01]  /*3ae60*/  IMAD.X R39, RZ, RZ, RZ, P3 ;  /* 0x000000ffff277224 */ /* 0x000fe200018e06ff */
[----:B------:R-:W-:Y:S01]  /*3ae70*/  IADD3 R34, P3, PT, R131, R34, RZ ;  /* 0x0000002283227210 */ /* 0x000fe20007f7e0ff */
[----:B------:R-:W-:Y:S01]  /*3ae80*/  IMAD.HI.U32 R131, R111, R82, R36 ;  /* 0x000000526f837227 */ /* 0x000fe200078e0024 */
[----:B------:R-:W-:-:S03]  /*3ae90*/  IADD3 R36, P0, PT, R35, R92, RZ ;  /* 0x0000005c23247210 */ /* 0x000fc60007f1e0ff */
[----:B------:R-:W-:Y:S02]  /*3aea0*/  IMAD.IADD R37, R125, 0x1, R95 ;  /* 0x000000017d257824 */ /* 0x000fe400078e025f */
[----:B------:R-:W-:-:S04]  /*3aeb0*/  IMAD.WIDE.U32 R38, R137, R89, R38 ;  /* 0x0000005989267225 */ /* 0x000fc800078e0026 */
        /* <DEDUP_REMOVED lines=35> */
[----:B------:R-:W-:Y:S01]  /*3b0f0*/  IADD3.X R93, PT, PT, RZ, RZ, RZ, P5, !PT ;  /* 0x000000ffff5d7210 */ /* 0x000fe20002ffe4ff */
[----:B------:R-:W-:Y:S02]  /*3b100*/  IMAD.X R95, RZ, RZ, RZ, P3 ;  /* 0x000000ffff5f7224 */ /* 0x000fe400018e06ff */
[----:B------:R-:W-:Y:S01]  /*3b110*/  IMAD.IADD R113, R53, 0x1, R91 ;  /* 0x0000000135717824 */ /* 0x000fe200078e025b */
[----:B------:R-:W-:Y:S01]  /*3b120*/  IADD3.X R91, PT, PT, RZ, RZ, RZ, P4, !PT ;  /* 0x000000ffff5b7210 */ /* 0x000fe200027fe4ff */
[----:B------:R-:W-:-:S04]  /*3b130*/  IMAD.WIDE.U32 R34, R145, R84, R34 ;  /* 0x0000005491227225 */ /* 0x000fc800078e0022 */
[----:B------:R-:W-:-:S04]  /*3b140*/  IMAD.WIDE.U32 R38, R143, R87, R38 ;  /* 0x000000578f267225 */ /* 0x000fc800078e0026 */
[----:B------:R-:W-:Y:S01]  /*3b150*/  IMAD.WIDE.U32 R94, R74, R119, R94 ;  /* 0x000000774a5e7225 */ /* 0x000fe200078e005e */
[----:B------:R-:W-:-:S03]  /*3b160*/  IADD3 R36, P0, PT, R113, R38, RZ ;  /* 0x0000002671247210 */ /* 0x000fc60007f1e0ff */
[----:B------:R-:W-:Y:S02]  /*3b170*/  IMAD.IADD R131, R50, 0x1, R131 ;  /* 0x0000000132837824 */ /* 0x000fe400078e0283 */
[----:B------:R-:W-:Y:S02]  /*3b180*/  IMAD.IADD R115, R52, 0x1, R35 ;  /* 0x0000000134737824 */ /* 0x000fe400078e0223 */
[----:B------:R-:W-:Y:S01]  /*3b190*/  IMAD.WIDE.U32 R90, R128, R89, R90 ;  /* 0x00000059805a7225 */ /* 0x000fe200078e005a */
[----:B------:R-:W-:-:S03]  /*3b1a0*/  IADD3 R34, P2, PT, R131, R34, RZ ;  /* 0x0000002283227210 */ /* 0x000fc60007f5e0ff */
[----:B------:R-:W-:Y:S01]  /*3b1b0*/  IMAD.IADD R39, R55, 0x1, R39 ;  /* 0x0000000137277824 */ /* 0x000fe200078e0227 */
[----:B------:R-:W-:Y:S01]  /*3b1c0*/  IADD3 R129, PT, PT, R107, R91, RZ ;  /* 0x0000005b6b817210 */ /* 0x000fe20007ffe0ff */
[----:B------:R-:W-:Y:S02]  /*3b1d0*/  IMAD.IADD R135, R135, 0x1, R37 ;  /* 0x0000000187877824 */ /* 0x000fe400078e0225 */
[----:B------:R-:W-:Y:S01]  /*3b1e0*/  IMAD.WIDE.U32 R92, R72, R123, R92 ;  /* 0x0000007b485c7225 */ /* 0x000fe200078e005c */
        /* <DEDUP_REMOVED lines=14> */
[----:B------:R-:W-:Y:S02]  /*3b2d0*/  IMAD.IADD R117, R51, 0x1, R35 ;  /* 0x0000000133757824 */ /* 0x000fe400078e0223 */
[----:B------:R-:W-:Y:S01]  /*3b2e0*/  IMAD.IADD R37, R54, 0x1, R37 ;  /* 0x0000000136257824 */ /* 0x000fe200078e0225 */
[----:B------:R-:W-:Y:S01]  /*3b2f0*/  IADD3 R92, P5, PT, R92, R137, RZ ;  /* 0x000000895c5c7210 */ /* 0x000fe20007fbe0ff */
[----:B------:R-:W-:Y:S02]  /*3b300*/  IMAD R113, R34, R40, RZ ;  /* 0x0000002822717224 */ /* 0x000fe400078e02ff */
[----:B------:R-:W-:Y:S01]  /*3b310*/  IMAD.MOV.U32 R35, RZ, RZ, RZ ;  /* 0x000000ffff237224 */ /* 0x000fe200078e00ff */
[----:B------:R-:W-:Y:S01]  /*3b320*/  IADD3.X R93, PT, PT, RZ, RZ, RZ, P5, !PT ;  /* 0x000000ffff5d7210 */ /* 0x000fe20002ffe4ff */
[----:B------:R-:W-:-:S04]  /*3b330*/  IMAD.WIDE.U32 R38, R143, R88, R38 ;  /* 0x000000588f267225 */ /* 0x000fc800078e0026 */
[----:B------:R-:W-:Y:S01]  /*3b340*/  IMAD.HI.U32 R115, R113, R82, R34 ;  /* 0x0000005271737227 */ /* 0x000fe200078e0022 */
[----:B------:R-:W-:Y:S02]  /*3b350*/  IADD3 R34, P3, PT, R37, R38, RZ ;  /* 0x0000002625227210 */ /* 0x000fe40007f7e0ff */
[----:B------:R-:W-:Y:S01]  /*3b360*/  IADD3.X R37, PT, PT, RZ, RZ, RZ, P2, !PT ;  /* 0x000000ffff257210 */ /* 0x000fe200017fe4ff */
[----:B------:R-:W-:Y:S01]  /*3b370*/  IMAD.X R91, RZ, RZ, RZ, P4 ;  /* 0x000000ffff5b7224 */ /* 0x000fe200020e06ff */
[----:B------:R-:W-:Y:S01]  /*3b380*/  IADD3.X R35, PT, PT, RZ, RZ, RZ, P1, !PT ;  /* 0x000000ffff237210 */ /* 0x000fe20000ffe4ff */
[----:B------:R-:W-:Y:S01]  /*3b390*/  IMAD.IADD R38, R56, 0x1, R39 ;  /* 0x0000000138267824 */ /* 0x000fe200078e0227 */
[----:B------:R-:W-:Y:S01]  /*3b3a0*/  IADD3 R115, PT, PT, R50, R115, RZ ;  /* 0x0000007332737210 */ /* 0x000fe20007ffe0ff */
[----:B------:R-:W-:Y:S01]  /*3b3b0*/  IMAD.WIDE.U32 R90, R74, R121, R90 ;  /* 0x000000794a5a7225 */ /* 0x000fe200078e005a */
[----:B------:R-:W-:Y:S02]  /*3b3c0*/  IADD3 R94, P1, PT, R35, R94, RZ ;  /* 0x0000005e235e7210 */ /* 0x000fe40007f3e0ff */
[----:B------:R-:W-:Y:S01]  /*3b3d0*/  IADD3 R38, P5, PT, R38, R129, RZ ;  /* 0x0000008126267210 */ /* 0x000fe20007fbe0ff */
[----:B------:R-:W-:-:S02]  /*3b3e0*/  IMAD.IADD R131, R126, 0x1, R95 ;  /* 0x000000017e837824 */ /* 0x000fc400078e025f */
[----:B------:R-:W-:Y:S01]  /*3b3f0*/  IMAD.WIDE.U32 R92, R109, R72, R92 ;  /* 0x000000486d5c7225 */ /* 0x000fe200078e005c */
[----:B------:R-:W-:Y:S02]  /*3b400*/  IADD3.X R39, PT, PT, RZ, RZ, RZ, P5, !PT ;  /* 0x000000ffff277210 */ /* 0x000fe40002ffe4ff */
[----:B------:R-:W-:Y:S01]  /*3b410*/  IADD3 R90, P2, PT, R131, R90, RZ ;  /* 0x0000005a835a7210 */ /* 0x000fe20007f5e0ff */
[----:B------:R-:W-:Y:S02]  /*3b420*/  IMAD.IADD R91, R127, 0x1, R91 ;  /* 0x000000017f5b7824 */ /* 0x000fe400078e025b */
[----:B------:R-:W-:-:S03]  /*3b430*/  IMAD.WIDE.U32 R36, R145, R85, R36 ;  /* 0x0000005591247225 */ /* 0x000fc600078e0024 */
[----:B------:R-:W-:Y:S01]  /*3b440*/  IADD3 R92, P4, PT, R91, R92, RZ ;  /* 0x0000005c5b5c7210 */ /* 0x000fe20007f9e0ff */
[----:B------:R-:W-:Y:S01]  /*3b450*/  IMAD.X R95, RZ, RZ, RZ, P0 ;  /* 0x000000ffff5f7224 */ /* 0x000fe200000e06ff */
        /* <DEDUP_REMOVED lines=51> */
[----:B------:R-:W-:Y:S01]  /*3b790*/  IMAD.IADD R37, R51, 0x1, R37 ;  /* 0x0000000133257824 */ /* 0x000fe200078e0225 */
[----:B------:R-:W-:Y:S01]  /*3b7a0*/  IADD3 R68, P4, PT, R68, R35, RZ ;  /* 0x0000002344447210 */ /* 0x000fe20007f9e0ff */
[----:B------:R-:W-:Y:S01]  /*3b7b0*/  IMAD.IADD R127, R127, 0x1, R91 ;  /* 0x000000017f7f7824 */ /* 0x000fe200078e025b */
[----:B------:R-:W-:Y:S01]  /*3b7c0*/  IADD3.X R35, PT, PT, RZ, RZ, RZ, P2, !PT ;  /* 0x000000ffff237210 */ /* 0x000fe200017fe4ff */
[----:B------:R-:W-:Y:S02]  /*3b7d0*/  IMAD R115, R36, R40, RZ ;  /* 0x0000002824737224 */ /* 0x000fe400078e02ff */
[----:B------:R-:W-:Y:S02]  /*3b7e0*/  IMAD.X R91, RZ, RZ, RZ, P5 ;  /* 0x000000ffff5b7224 */ /* 0x000fe400028e06ff */
[----:B------:R-:W-:-:S04]  /*3b7f0*/  IMAD.WIDE.U32 R34, R111, R85, R34 ;  /* 0x000000556f227225 */ /* 0x000fc800078e0022 */
[----:B------:R-:W-:Y:S01]  /*3b800*/  IMAD.WIDE.U32 R38, R145, R87, R38 ;  /* 0x0000005791267225 */ /* 0x000fe200078e0026 */
[----:B------:R-:W-:Y:S02]  /*3b810*/  IADD3 R34, P2, PT, R37, R34, RZ ;  /* 0x0000002225227210 */ /* 0x000fe40007f5e0ff */
[----:B------:R-:W-:Y:S01]  /*3b820*/  IADD3 R35, PT, PT, R53, R35, RZ ;  /* 0x0000002335237210 */ /* 0x000fe20007ffe0ff */
[----:B------:R-:W-:Y:S02]  /*3b830*/  IMAD.MOV.U32 R37, RZ, RZ, RZ ;  /* 0x000000ffff257224 */ /* 0x000fe400078e00ff */
[----:B------:R-:W-:-:S04]  /*3b840*/  IMAD.WIDE.U32 R90, R141, R89, R90 ;  /* 0x000000598d5a7225 */ /* 0x000fc800078e005a */
[----:B------:R-:W-:Y:S01]  /*3b850*/  IMAD.HI.U32 R117, R115, R82, R36 ;  /* 0x0000005273757227 */ /* 0x000fe200078e0024 */
[----:B------:R-:W-:Y:S02]  /*3b860*/  IADD3 R36, P5, PT, R35, R38, RZ ;  /* 0x0000002623247210 */ /* 0x000fe40007fbe0ff */
[----:B------:R-:W-:Y:S01]  /*3b870*/  IADD3 R95, PT, PT, R107, R91, RZ ;  /* 0x0000005b6b5f7210 */ /* 0x000fe20007ffe0ff */
[----:B------:R-:W-:Y:S02]  /*3b880*/  IMAD.IADD R37, R55, 0x1, R39 ;  /* 0x0000000137257824 */ /* 0x000fe400078e0227 */
        /* <DEDUP_REMOVED lines=29> */
[----:B------:R-:W-:Y:S02]  /*3ba60*/  IMAD.X R119, RZ, RZ, RZ, P2 ;  /* 0x000000ffff777224 */ /* 0x000fe400010e06ff */
        /* <DEDUP_REMOVED lines=44> */
[----:B------:R-:W-:Y:S01]  /*3bd30*/  IMAD.MOV.U32 R78, RZ, RZ, R90 ;  /* 0x000000ffff4e7224 */ /* 0x000fe200078e005a */
[----:B------:R-:W-:Y:S01]  /*3bd40*/  IADD3.X R93, PT, PT, RZ, RZ, RZ, P2, !PT ;  /* 0x000000ffff5d7210 */ /* 0x000fe200017fe4ff */
[----:B------:R-:W-:Y:S01]  /*3bd50*/  IMAD.WIDE.U32 R38, R113, R88, R38 ;  /* 0x0000005871267225 */ /* 0x000fe200078e0026 */
[----:B------:R-:W-:-:S03]  /*3bd60*/  IADD3 R68, P4, PT, R68, R119, RZ ;  /* 0x0000007744447210 */ /* 0x000fc60007f9e0ff */
[----:B------:R-:W-:Y:S01]  /*3bd70*/  IMAD.WIDE.U32 R94, R115, R86, R94 ;  /* 0x00000056735e7225 */ /* 0x000fe200078e005e */
[----:B------:R-:W-:-:S03]  /*3bd80*/  IADD3 R127, P2, PT, R127, R68, RZ ;  /* 0x000000447f7f7210 */ /* 0x000fc60007f5e0ff */
[----:B------:R-:W-:Y:S01]  /*3bd90*/  IMAD.IADD R119, R54, 0x1, R95 ;  /* 0x0000000136777824 */ /* 0x000fe200078e025f */
[----:B------:R-:W-:Y:S01]  /*3bda0*/  MOV R76, R94 ;  /* 0x0000005e004c7202 */ /* 0x000fe20000000f00 */
        /* <DEDUP_REMOVED lines=25> */
[----:B------:R-:W-:Y:S01]  /*3bf40*/  IMAD.MOV.U32 R74, RZ, RZ, R38 ;  /* 0x000000ffff4a7224 */ /* 0x000fe200078e0026 */
[----:B------:R-:W-:-:S02]  /*3bf50*/  IADD3.X R93, PT, PT, RZ, RZ, RZ, P0, !PT ;  /* 0x000000ffff5d7210 */ /* 0x000fc400007fe4ff */
[----:B------:R-:W-:Y:S01]  /*3bf60*/  IADD3 R109, P6, PT, R109, R66, RZ ;  /* 0x000000426d6d7210 */ /* 0x000fe20007fde0ff */
[----:B------:R-:W-:-:S03]  /*3bf70*/  IMAD.WIDE.U32 R126, R115, R88, R126 ;  /* 0x00000058737e7225 */ /* 0x000fc600078e007e */
[----:B------:R-:W-:Y:S01]  /*3bf80*/  IADD3 R92, P2, PT, R92, R109, RZ ;  /* 0x0000006d5c5c7210 */ /* 0x000fe20007f5e0ff */
[----:B------:R-:W-:Y:S02]  /*3bf90*/  IMAD.IADD R113, R56, 0x1, R127 ;  /* 0x0000000138717824 */ /* 0x000fe400078e027f */
[----:B------:R-:W-:Y:S02]  /*3bfa0*/  IMAD.X R66, RZ, RZ, RZ, P5 ;  /* 0x000000ffff427224 */ /* 0x000fe400028e06ff */
[----:B------:R-:W-:Y:S01]  /*3bfb0*/  IMAD.X R109, RZ, RZ, RZ, P3 ;  /* 0x000000ffff6d7224 */ /* 0x000fe200018e06ff */
[----:B------:R-:W-:Y:S01]  /*3bfc0*/  IADD3 R92, P0, PT, R113, R92, RZ ;  /* 0x0000005c715c7210 */ /* 0x000fe20007f1e0ff */
[----:B------:R-:W-:Y:S01]  /*3bfd0*/  IMAD.MOV.U32 R72, RZ, RZ, R126 ;  /* 0x000000ffff487224 */ /* 0x000fe200078e007e */
[----:B------:R-:W-:-:S03]  /*3bfe0*/  IADD3 R66, PT, PT, R66, R139, R93 ;  /* 0x0000008b42427210 */ /* 0x000fc60007ffe05d */
        /* <DEDUP_REMOVED lines=16> */
[----:B------:R-:W-:Y:S02]  /*3c0f0*/  IMAD.MOV.U32 R117, RZ, RZ, R111 ;  /* 0x000000ffff757224 */ /* 0x000fe400078e006f */
[----:B------:R-:W-:Y:S02]  /*3c100*/  IMAD.MOV.U32 R111, RZ, RZ, R109 ;  /* 0x000000ffff6f7224 */ /* 0x000fe400078e006d */
        /* <DEDUP_REMOVED lines=25> */
.L_x_489:
        /* <DEDUP_REMOVED lines=22> */
.L_x_490:
[C---:B------:R-:W-:Y:S01]  /*3c400*/  SHF.L.U64.HI R39, R68.reuse, 0x1, R121 ;  /* 0x0000000144277819 */ /* 0x040fe20000010279 */
        /* <DEDUP_REMOVED lines=8> */
[----:B------:R-:W-:-:S02]  /*3c490*/  SHF.L.U64.HI R37, R78, 0x1, R117 ;  /* 0x000000014e257819 */ /* 0x000fc40000010275 */
[----:B------:R-:W-:Y:S01]  /*3c4a0*/  SHF.L.U32 R36, R76, 0x1, RZ ;  /* 0x000000014c247819 */ /* 0x000fe200000006ff */
[----:B------:R-:W-:Y:S01]  /*3c4b0*/  IMAD.WIDE.U32 R34, R66, 0x2, R34 ;  /* 0x0000000242227825 */ /* 0x000fe200078e0022 */
[----:B------:R-:W-:Y:S02]  /*3c4c0*/  LOP3.LUT R37, R37, 0x1, RZ, 0xc0, !PT ;  /* 0x0000000125257812 */ /* 0x000fe400078ec0ff */
[----:B------:R-:W-:Y:S02]  /*3c4d0*/  SHF.L.U64.HI R91, R76, 0x1, R119 ;  /* 0x000000014c5b7819 */ /* 0x000fe40000010277 */
[C---:B------:R-:W-:Y:S02]  /*3c4e0*/  ISETP.GT.U32.AND P0, PT, R34.reuse, R89, PT ;  /* 0x000000592200720c */ /* 0x040fe40003f04070 */
[----:B------:R-:W-:Y:S02]  /*3c4f0*/  ISETP.GT.U32.AND P1, PT, R34, -0x1, PT ;  /* 0xffffffff2200780c */ /* 0x000fe40003f24070 */
[----:B------:R-:W-:-:S02]  /*3c500*/  LOP3.LUT R39, R39, 0x1, RZ, 0xc0, !PT ;  /* 0x0000000127277812 */ /* 0x000fc400078ec0ff */
[----:B------:R-:W-:Y:S02]  /*3c510*/  ISETP.GT.U32.OR.EX P0, PT, R35, RZ, P0, P1 ;  /* 0x000000ff2300720c */ /* 0x000fe40000704510 */
[----:B------:R-:W-:Y:S01]  /*3c520*/  LOP3.LUT R76, R37, 0xfffffffe, R36, 0xf8, !PT ;  /* 0xfffffffe254c7812 */ /* 0x000fe200078ef824 */
[C---:B------:R-:W-:Y:S01]  /*3c530*/  IMAD.SHL.U32 R36, R74.reuse, 0x2, RZ ;  /* 0x000000024a247824 */ /* 0x040fe200078e00ff */
[----:B------:R-:W-:Y:S02]  /*3c540*/  LOP3.LUT R91, R91, 0x1, RZ, 0xc0, !PT ;  /* 0x000000015b5b7812 */ /* 0x000fe400078ec0ff */
[----:B------:R-:W-:Y:S02]  /*3c550*/  LOP3.LUT R93, R39, 0xfffffffe, R38, 0xf8, !PT ;  /* 0xfffffffe275d7812 */ /* 0x000fe400078ef826 */
[----:B------:R-:W-:Y:S02]  /*3c560*/  SHF.L.U64.HI R39, R74, 0x1, R115 ;  /* 0x000000014a277819 */ /* 0x000fe40000010273 */
[----:B------:R-:W-:-:S02]  /*3c570*/  SHF.L.U64.HI R37, R72, 0x1, R113 ;  /* 0x0000000148257819 */ /* 0x000fc40000010271 */
[----:B------:R-:W-:Y:S01]  /*3c580*/  LOP3.LUT R91, R91, 0xfffffffe, R36, 0xf8, !PT ;  /* 0xfffffffe5b5b7812 */ /* 0x000fe200078ef824 */
[----:B------:R-:W-:Y:S01]  /*3c590*/  IMAD.SHL.U32 R36, R70, 0x2, RZ ;  /* 0x0000000246247824 */ /* 0x000fe200078e00ff */
[----:B------:R-:W-:Y:S02]  /*3c5a0*/  SHF.L.U32 R38, R72, 0x1, RZ ;  /* 0x0000000148267819 */ /* 0x000fe400000006ff */
[----:B------:R-:W-:Y:S02]  /*3c5b0*/  LOP3.LUT R39, R39, 0x1, RZ, 0xc0, !PT ;  /* 0x0000000127277812 */ /* 0x000fe400078ec0ff */
[----:B------:R-:W-:Y:S02]  /*3c5c0*/  LOP3.LUT R37, R37, 0x1, RZ, 0xc0, !PT ;  /* 0x0000000125257812 */ /* 0x000fe400078ec0ff */
[----:B------:R-:W-:Y:S01]  /*3c5d0*/  LOP3.LUT R66, R39, 0xfffffffe, R38, 0xf8, !PT ;  /* 0xfffffffe27427812 */ /* 0x000fe200078ef826 */
[----:B------:R-:W-:Y:S01]  /*3c5e0*/  IMAD.MOV.U32 R39, RZ, RZ, R76 ;  /* 0x000000ffff277224 */ /* 0x000fe200078e004c */
[----:B------:R-:W-:Y:S01]  /*3c5f0*/  LOP3.LUT R90, R37, 0xfffffffe, R36, 0xf8, !PT ;  /* 0xfffffffe255a7812 */ /* 0x000fe200078ef824 */
[----:B------:R-:W-:Y:S01]  /*3c600*/  IMAD.MOV.U32 R38, RZ, RZ, R91 ;  /* 0x000000ffff267224 */ /* 0x000fe200078e005b */
[----:B------:R-:W-:-:S02]  /*3c610*/  MOV R36, R93 ;  /* 0x0000005d00247202 */ /* 0x000fc40000000f00 */
        /* <DEDUP_REMOVED lines=27> */
.L_x_491:
        /* <DEDUP_REMOVED lines=22> */
.L_x_492:
[----:B------:R-:W-:Y:S02]  /*3c930*/  IADD3 R35, P0, PT, -R109, R99, RZ ;  /* 0x000000636d237210 */ /* 0x000fe40007f1e1ff */
[----:B------:R-:W-:-:S03]  /*3c940*/  IADD3 R91, PT, PT, R8, R9, RZ ;  /* 0x00000009085b7210 */ /* 0x000fc60007ffe0ff */
        /* <DEDUP_REMOVED lines=23> */
[----:B------:R-:W-:Y:S01]  /*3cac0*/  IADD3 R39, P0, P1, R122, -R39, -R66 ;  /* 0x800000277a277210 */ /* 0x000fe2000791e842 */
[----:B------:R-:W-:Y:S01]  /*3cad0*/  IMAD.MOV.U32 R66, RZ, RZ, R70 ;  /* 0x000000ffff427224 */ /* 0x000fe200078e0046 */
        /* <DEDUP_REMOVED lines=12> */
[----:B------:R-:W-:-:S02]  /*3cba0*/  ISETP.GT.U32.AND P0, PT, R0, R89, PT ;  /* 0x000000590000720c */ /* 0x000fc40003f04070 */
[----:B------:R-:W-:Y:S02]  /*3cbb0*/  ISETP.GT.U32.AND P1, PT, R92, -0x1, PT ;  /* 0xffffffff5c00780c */ /* 0x000fe40003f24070 */
[----:B------:R-:W-:Y:S02]  /*3cbc0*/  IADD3.X R3, PT, PT, RZ, -0x1, R67, P2, P3 ;  /* 0xffffffffff037810 */ /* 0x000fe400017e6443 */
[----:B------:R-:W-:Y:S02]  /*3cbd0*/  ISETP.GT.U32.AND P2, PT, R0, -0x1, PT ;  /* 0xffffffff0000780c */ /* 0x000fe40003f44070 */
[----:B------:R-:W-:Y:S02]  /*3cbe0*/  ISETP.GT.AND.EX P1, PT, R3, -0x1, PT, P1 ;  /* 0xffffffff0300780c */ /* 0x000fe40003f24310 */
[----:B------:R-:W-:-:S04]  /*3cbf0*/  IADD3.X R2, PT, PT, RZ, RZ, RZ, P4, P5 ;  /* 0x000000ffff027210 */ /* 0x000fc800027ea4ff */
[----:B------:R-:W-:-:S07]  /*3cc00*/  ISETP.GT.U32.OR.EX P0, PT, R2, RZ, P0, P2 ;  /* 0x000000ff0200720c */ /* 0x000fce0000704520 */
        /* <DEDUP_REMOVED lines=17> */
.L_x_493:
        /* <DEDUP_REMOVED lines=26> */
.L_x_494:
        /* <DEDUP_REMOVED lines=22> */
.L_x_495:
[----:B------:R-:W-:Y:S01]  /*3d020*/  IMAD.WIDE.U32 R94, R91, R91, RZ ;  /* 0x0000005b5b5e7225 */ /* 0x000fe200078e00ff */
[----:B------:R-:W-:-:S03]  /*3d030*/  MOV R3, RZ ;  /* 0x000000ff00037202 */ /* 0x000fc60000000f00 */
[----:B------:R-:W-:Y:S02]  /*3d040*/  HFMA2 R109, -RZ, RZ, 0, 0 ;  /* 0x00000000ff6d7431 */ /* 0x000fe400000001ff */
[----:B------:R-:W-:Y:S02]  /*3d050*/  IMAD.MOV.U32 R4, RZ, RZ, R95 ;  /* 0x000000ffff047224 */ /* 0x000fe400078e005f */
[----:B------:R-:W-:Y:S02]  /*3d060*/  HFMA2 R95, -RZ, RZ, 0, 0 ;  /* 0x00000000ff5f7431 */ /* 0x000fe400000001ff */
[----:B------:R-:W-:Y:S01]  /*3d070*/  IMAD.MOV.U32 R5, RZ, RZ, RZ ;  /* 0x000000ffff057224 */ /* 0x000fe200078e00ff */
[C---:B------:R-:W-:Y:S01]  /*3d080*/  LOP3.LUT R6, R94.reuse, 0xfffffffd, RZ, 0xc0, !PT ;  /* 0xfffffffd5e067812 */ /* 0x040fe200078ec0ff */
[----:B------:R-:W-:Y:S02]  /*3d090*/  IMAD R129, R94, R40, RZ ;  /* 0x000000285e817224 */ /* 0x000fe400078e02ff */
[----:B------:R-:W-:-:S04]  /*3d0a0*/  IMAD.WIDE.U32 R4, R91, R66, R4 ;  /* 0x000000425b047225 */ /* 0x000fc800078e0004 */
[----:B------:R-:W-:Y:S02]  /*3d0b0*/  IMAD.MOV.U32 R7, RZ, RZ, RZ ;  /* 0x000000ffff077224 */ /* 0x000fe400078e00ff */
        /* <DEDUP_REMOVED lines=19> */
[----:B------:R-:W-:Y:S01]  /*3d1f0*/  IMAD.MOV.U32 R7, RZ, RZ, RZ ;  /* 0x000000ffff077224 */ /* 0x000fe200078e00ff */
[----:B------:R-:W-:Y:S01]  /*3d200*/  IADD3.X R95, PT, PT, RZ, RZ, RZ, P0, !PT ;  /* 0x000000ffff5f7210 */ /* 0x000fe200007fe4ff */
[----:B------:R-:W-:Y:S02]  /*3d210*/  IMAD.IADD R2, R3, 0x1, R115 ;  /* 0x0000000103027824 */ /* 0x000fe400078e0273 */
[----:B------:R-:W-:-:S04]  /*3d220*/  IMAD.WIDE.U32 R6, R91, R127, R6 ;  /* 0x0000007f5b067225 */ /* 0x000fc800078e0006 */
[----:B------:R-:W-:Y:S01]  /*3d230*/  IMAD.IADD R3, R51, 0x1, R5 ;  /* 0x0000000133037824 */ /* 0x000fe200078e0205 */
[----:B------:R-:W-:Y:S01]  /*3d240*/  IADD3 R7, PT, PT, R109, R7, RZ ;  /* 0x000000076d077210 */ /* 0x000fe20007ffe0ff */
[----:B------:R-:W-:-:S03]  /*3d250*/  IMAD.WIDE.U32 R94, R66, R127, R94 ;  /* 0x0000007f425e7225 */ /* 0x000fc600078e005e */
[----:B------:R-:W-:Y:S01]  /*3d260*/  IADD3 R6, P0, PT, R3, R6, RZ ;  /* 0x0000000603067210 */ /* 0x000fe20007f1e0ff */
[----:B------:R-:W-:Y:S02]  /*3d270*/  IMAD.MOV.U32 R3, RZ, RZ, RZ ;  /* 0x000000ffff037224 */ /* 0x000fe400078e00ff */
[----:B------:R-:W-:Y:S02]  /*3d280*/  IMAD R125, R4, R40, RZ ;  /* 0x00000028047d7224 */ /* 0x000fe400078e02ff */
[----:B------:R-:W-:Y:S02]  /*3d290*/  IMAD.MOV.U32 R5, RZ, RZ, RZ ;  /* 0x000000ffff057224 */ /* 0x000fe400078e00ff */
[----:B------:R-:W-:Y:S02]  /*3d2a0*/  IMAD.IADD R95, R109, 0x1, R95 ;  /* 0x000000016d5f7824 */ /* 0x000fe400078e025f */
[----:B------:R-:W-:-:S04]  /*3d2b0*/  IMAD.WIDE.U32 R2, R91, R99, R2 ;  /* 0x000000635b027225 */ /* 0x000fc800078e0002 */
[----:B------:R-:W-:Y:S01]  /*3d2c0*/  IMAD.HI.U32 R5, R125, R82, R4 ;  /* 0x000000527d057227 */ /* 0x000fe200078e0004 */
[----:B------:R-:W-:Y:S02]  /*3d2d0*/  IADD3 R4, P1, PT, R7, R94, RZ ;  /* 0x0000005e07047210 */ /* 0x000fe40007f3e0ff */
[----:B------:R-:W-:Y:S01]  /*3d2e0*/  IADD3.X R7, PT, PT, RZ, RZ, RZ, P0, !PT ;  /* 0x000000ffff077210 */ /* 0x000fe200007fe4ff */
[----:B------:R-:W-:Y:S01]  /*3d2f0*/  IMAD.MOV.U32 R131, RZ, RZ, RZ ;  /* 0x000000ffff837224 */ /* 0x000fe200078e00ff */
        /* <DEDUP_REMOVED lines=24> */
[----:B------:R-:W-:Y:S02]  /*3d480*/  IMAD.IADD R111, R115, 0x1, R5 ;  /* 0x00000001736f7824 */ /* 0x000fe400078e0205 */
[----:B------:R-:W-:-:S04]  /*3d490*/  IMAD.WIDE.U32 R94, R127, R127, R94 ;  /* 0x0000007f7f5e7225 */ /* 0x000fc800078e005e */
[----:B------:R-:W-:Y:S01]  /*3d4a0*/  IMAD.X R3, RZ, RZ, RZ, P0 ;  /* 0x000000ffff037224 */ /* 0x000fe200000e06ff */
[----:B------:R-:W-:Y:S01]  /*3d4b0*/  IADD3 R109, PT, PT, R109, R95, RZ ;  /* 0x0000005f6d6d7210 */ /* 0x000fe20007ffe0ff */
[----:B------:R-:W-:Y:S01]  /*3d4c0*/  IMAD.X R5, RZ, RZ, RZ, P1 ;  /* 0x000000ffff057224 */ /* 0x000fe200008e06ff */
[----:B------:R-:W-:Y:S01]  /*3d4d0*/  IADD3 R94, P0, PT, R111, R94, RZ ;  /* 0x0000005e6f5e7210 */ /* 0x000fe20007f1e0ff */
[----:B------:R-:W-:-:S03]  /*3d4e0*/  IMAD.WIDE.U32 R2, R66, R99, R2 ;  /* 0x0000006342027225 */ /* 0x000fc600078e0002 */
[----:B------:R-:W-:Y:S01]  /*3d4f0*/  IADD3.X R95, PT, PT, RZ, RZ, RZ, P0, !PT ;  /* 0x000000ffff5f7210 */ /* 0x000fe200007fe4ff */
[----:B------:R-:W-:Y:S01]  /*3d500*/  IMAD.WIDE.U32 R112, R91, R119, R112 ;  /* 0x000000775b707225 */ /* 0x000fe200078e0070 */
[----:B------:R-:W-:Y:S02]  /*3d510*/  IADD3 R2, P1, PT, R109, R2, RZ ;  /* 0x000000026d027210 */ /* 0x000fe40007f3e0ff */
[----:B------:R-:W-:Y:S01]  /*3d520*/  IADD3 R3, PT, PT, R131, R3, RZ ;  /* 0x0000000383037210 */ /* 0x000fe20007ffe0ff */
[----:B------:R-:W-:-:S03]  /*3d530*/  IMAD.WIDE.U32 R6, R125, R83, R6 ;  /* 0x000000537d067225 */ /* 0x000fc600078e0006 */
[----:B------:R-:W-:Y:S01]  /*3d540*/  IADD3 R112, P0, PT, R3, R112, RZ ;  /* 0x0000007003707210 */ /* 0x000fe20007f1e0ff */
        /* <DEDUP_REMOVED lines=45> */
[----:B------:R-:W-:Y:S01]  /*3d820*/  IMAD.IADD R113, R131, 0x1, R113 ;  /* 0x0000000183717824 */ /* 0x000fe200078e0271 */
[----:B------:R-:W-:Y:S01]  /*3d830*/  IADD3 R94, P3, PT, R117, R94, RZ ;  /* 0x0000005e755e7210 */ /* 0x000fe20007f7e0ff */
[----:B------:R-:W-:Y:S01]  /*3d840*/  IMAD.WIDE.U32 R4, R93, R83, R4 ;  /* 0x000000535d047225 */ /* 0x000fe200078e0004 */
[----:B------:R-:W-:-:S02]  /*3d850*/  IADD3 R133, PT, PT, R54, R95, RZ ;  /* 0x0000005f36857210 */ /* 0x000fc40007ffe0ff */
        /* <DEDUP_REMOVED lines=8> */
[----:B------:R-:W-:-:S04]  /*3d8e0*/  IMAD.WIDE.U32 R2, R66, R99, R2 ;  /* 0x0000006342027225 */ /* 0x000fc800078e0002 */
[----:B------:R-:W-:Y:S01]  /*3d8f0*/  IMAD.HI.U32 R135, R121, R82, R4 ;  /* 0x0000005279877227 */ /* 0x000fe200078e0004 */
[----:B------:R-:W-:-:S03]  /*3d900*/  IADD3 R4, P0, PT, R7, R70, RZ ;  /* 0x0000004607047210 */ /* 0x000fc60007f1e0ff */
[----:B------:R-:W-:-:S04]  /*3d910*/  IMAD.WIDE.U32 R112, R68, R68, R112 ;  /* 0x0000004444707225 */ /* 0x000fc800078e0070 */
[----:B------:R-:W-:Y:S01]  /*3d920*/  IMAD.IADD R3, R131, 0x1, R3 ;  /* 0x0000000183037824 */ /* 0x000fe200078e0203 */
[----:B------:R-:W-:Y:S01]  /*3d930*/  IADD3 R113, PT, PT, R115, R113, RZ ;  /* 0x0000007173717210 */ /* 0x000fe20007ffe0ff */
[----:B------:R-:W-:Y:S02]  /*3d940*/  IMAD.X R7, RZ, RZ, RZ, P1 ;  /* 0x000000ffff077224 */ /* 0x000fe400008e06ff */
[----:B------:R-:W-:Y:S01]  /*3d950*/  IMAD.WIDE.U32 R94, R125, R85, R94 ;  /* 0x000000557d5e7225 */ /* 0x000fe200078e005e */
[----:B------:R-:W-:Y:S02]  /*3d960*/  IADD3 R112, P2, PT, R3, R112, RZ ;  /* 0x0000007003707210 */ /* 0x000fe40007f5e0ff */
[----:B------:R-:W-:Y:S01]  /*3d970*/  MOV R3, RZ ;  /* 0x000000ff00037202 */ /* 0x000fe20000000f00 */
[----:B------:R-:W-:Y:S01]  /*3d980*/  IMAD.WIDE.U32 R6, R127, R123, R6 ;  /* 0x0000007b7f067225 */ /* 0x000fe200078e0006 */
[----:B------:R-:W-:-:S03]  /*3d990*/  IADD3 R94, P4, PT, R117, R94, RZ ;  /* 0x0000005e755e7210 */ /* 0x000fc60007f9e0ff */
[----:B------:R-:W-:Y:S01]  /*3d9a0*/  IMAD.X R5, RZ, RZ, RZ, P0 ;  /* 0x000000ffff057224 */ /* 0x000fe200000e06ff */
[----:B------:R-:W-:Y:S01]  /*3d9b0*/  IADD3 R6, P1, PT, R113, R6, RZ ;  /* 0x0000000671067210 */ /* 0x000fe20007f3e0ff */
[----:B------:R-:W-:-:S04]  /*3d9c0*/  IMAD.WIDE.U32 R2, R91, R123, R2 ;  /* 0x0000007b5b027225 */ /* 0x000fc800078e0002 */
[----:B------:R-:W-:Y:S01]  /*3d9d0*/  IMAD.X R113, RZ, RZ, RZ, P2 ;  /* 0x000000ffff717224 */ /* 0x000fe200010e06ff */
[----:B------:R-:W-:Y:S01]  /*3d9e0*/  IADD3 R3, PT, PT, R9, R3, RZ ;  /* 0x0000000309037210 */ /* 0x000fe20007ffe0ff */
[----:B------:R-:W-:Y:S01]  /*3d9f0*/  IMAD.IADD R115, R53, 0x1, R95 ;  /* 0x0000000135737824 */ /* 0x000fe200078e025f */
        /* <DEDUP_REMOVED lines=27> */
[----:B------:R-:W-:Y:S02]  /*3dbb0*/  IMAD.IADD R137, R55, 0x1, R3 ;  /* 0x0000000137897824 */ /* 0x000fe400078e0203 */
[----:B------:R-:W-:-:S04]  /*3dbc0*/  IMAD.WIDE.U32 R94, R121, R83, R94 ;  /* 0x00000053795e7225 */ /* 0x000fc800078e005e */
[----:B------:R-:W-:Y:S02]  /*3dbd0*/  IMAD.X R3, RZ, RZ, RZ, P3 ;  /* 0x000000ffff037224 */ /* 0x000fe400018e06ff */
[----:B------:R-:W-:Y:S01]  /*3dbe0*/  IMAD.X R7, RZ, RZ, RZ, P0 ;  /* 0x000000ffff077224 */ /* 0x000fe200000e06ff */
[----:B------:R-:W-:Y:S01]  /*3dbf0*/  IADD3 R4, P0, PT, R4, R133, RZ ;  /* 0x0000008504047210 */ /* 0x000fe20007f1e0ff */
[----:B------:R-:W-:-:S04]  /*3dc00*/  IMAD.WIDE.U32 R112, R66, R123, R112 ;  /* 0x0000007b42707225 */ /* 0x000fc800078e0070 */
[----:B------:R-:W-:Y:S02]  /*3dc10*/  IMAD.IADD R133, R51, 0x1, R95 ;  /* 0x0000000133857824 */ /* 0x000fe400078e025f */
[----:B------:R-:W-:Y:S02]  /*3dc20*/  HFMA2 R95, -RZ, RZ, 0, 0 ;  /* 0x00000000ff5f7431 */ /* 0x000fe400000001ff */
[----:B------:R-:W-:Y:S01]  /*3dc30*/  IMAD.WIDE.U32 R2, R125, R86, R2 ;  /* 0x000000567d027225 */ /* 0x000fe200078e0002 */
[----:B------:R-:W-:-:S03]  /*3dc40*/  IADD3 R5, PT, PT, R9, R113, RZ ;  /* 0x0000007109057210 */ /* 0x000fc60007ffe0ff */
        /* <DEDUP_REMOVED lines=10> */
[----:B------:R-:W-:Y:S01]  /*3dcf0*/  IADD3 R95, PT, PT, R9, R115, RZ ;  /* 0x00000073095f7210 */ /* 0x000fe20007ffe0ff */
[----:B------:R-:W-:-:S04]  /*3dd00*/  IMAD.WIDE.U32 R112, R91, R119, R112 ;  /* 0x000000775b707225 */ /* 0x000fc800078e0070 */
[----:B------:R-:W-:Y:S01]  /*3dd10*/  IMAD.IADD R135, R54, 0x1, R3 ;  /* 0x0000000136877824 */ /* 0x000fe200078e0203 */
[----:B------:R-:W-:Y:S01]  /*3dd20*/  IADD3.X R3, PT, PT, RZ, RZ, RZ, P3, !PT ;  /* 0x000000ffff037210 */ /* 0x000fe20001ffe4ff */
        /* <DEDUP_REMOVED lines=26> */
[----:B------:R-:W-:-:S03]  /*3ded0*/  IMAD.WIDE.U32 R2, R121, R84, R2 ;  /* 0x0000005479027225 */ /* 0x000fc600078e0002 */
[----:B------:R-:W-:Y:S01]  /*3dee0*/  IADD3 R114, P1, PT, R113, R114, RZ ;  /* 0x0000007271727210 */ /* 0x000fe20007f3e0ff */
[----:B------:R-:W-:Y:S02]  /*3def0*/  IMAD.X R95, RZ, RZ, RZ, P0 ;  /* 0x000000ffff5f7224 */ /* 0x000fe400000e06ff */
[----:B------:R-:W-:-:S04]  /*3df00*/  IMAD.WIDE.U32 R6, R66, R119, R6 ;  /* 0x0000007742067225 */ /* 0x000fc800078e0006 */
[----:B------:R-:W-:Y:S02]  /*3df10*/  IMAD.IADD R5, R50, 0x1, R139 ;  /* 0x0000000132057824 */ /* 0x000fe400078e028b */
[----:B------:R-:W-:Y:S02]  /*3df20*/  IMAD.IADD R131, R52, 0x1, R3 ;  /* 0x0000000134837824 */ /* 0x000fe400078e0203 */
[----:B------:R-:W-:Y:S01]  /*3df30*/  IMAD.X R113, RZ, RZ, RZ, P2 ;  /* 0x000000ffff717224 */ /* 0x000fe200010e06ff */
[----:B------:R-:W-:Y:S01]  /*3df40*/  IADD3 R2, P0, PT, R5, R2, RZ ;  /* 0x0000000205027210 */ /* 0x000fe20007f1e0ff */
[----:B------:R-:W-:Y:S01]  /*3df50*/  IMAD.WIDE.U32 R94, R68, R123, R94 ;  /* 0x0000007b445e7225 */ /* 0x000fe200078e005e */
[----:B------:R-:W-:-:S03]  /*3df60*/  IADD3.X R5, PT, PT, RZ, RZ, RZ, P3, !PT ;  /* 0x000000ffff057210 */ /* 0x000fc60001ffe4ff */
[----:B------:R-:W-:Y:S01]  /*3df70*/  IMAD.IADD R3, R111, 0x1, R7 ;  /* 0x000000016f037824 */ /* 0x000fe200078e0207 */
[----:B------:R-:W-:Y:S01]  /*3df80*/  MOV R7, RZ ;  /* 0x000000ff00077202 */ /* 0x000fe20000000f00 */
[----:B------:R-:W-:-:S03]  /*3df90*/  IMAD.WIDE.U32 R112, R99, R123, R112 ;  /* 0x0000007b63707225 */ /* 0x000fc600078e0070 */
[----:B------:R-:W-:Y:S01]  /*3dfa0*/  IADD3 R94, P3, PT, R3, R94, RZ ;  /* 0x0000005e035e7210 */ /* 0x000fe20007f7e0ff */
[----:B------:R-:W-:Y:S02]  /*3dfb0*/  IMAD.IADD R95, R9, 0x1, R95 ;  /* 0x00000001095f7824 */ /* 0x000fe400078e025f */
        /* <DEDUP_REMOVED lines=16> */
[----:B------:R-:W-:Y:S02]  /*3e0c0*/  IADD3 R4, P4, PT, R133, R4, RZ ;  /* 0x0000000485047210 */ /* 0x000fe40007f9e0ff */
[----:B------:R-:W-:Y:S01]  /*3e0d0*/  IADD3 R133, PT, PT, R55, R5, RZ ;  /* 0x0000000537857210 */ /* 0x000fe20007ffe0ff */
[----:B------:R-:W-:Y:S01]  /*3e0e0*/  IMAD.WIDE.U32 R6, R129, R89, R6 ;  /* 0x0000005981067225 */ /* 0x000fe200078e0006 */
[----:B------:R-:W-:-:S03]  /*3e0f0*/  IADD3 R129, PT, PT, R51, R3, RZ ;  /* 0x0000000333817210 */ /* 0x000fc60007ffe0ff */
        /* <DEDUP_REMOVED lines=10> */
[----:B------:R-:W-:-:S04]  /*3e1a0*/  IMAD.WIDE.U32 R4, R93, R86, R4 ;  /* 0x000000565d047225 */ /* 0x000fc800078e0004 */
[----:B------:R-:W-:Y:S01]  /*3e1b0*/  IMAD.X R115, RZ, RZ, RZ, P1 ;  /* 0x000000ffff737224 */ /* 0x000fe200008e06ff */
[----:B------:R-:W-:Y:S01]  /*3e1c0*/  IADD3 R4, P4, PT, R131, R4, RZ ;  /* 0x0000000483047210 */ /* 0x000fe20007f9e0ff */
        /* <DEDUP_REMOVED lines=33> */
[----:B------:R-:W-:Y:S01]  /*3e3e0*/  IADD3 R131, PT, PT, R109, R113, RZ ;  /* 0x000000716d837210 */ /* 0x000fe20007ffe0ff */
[----:B------:R-:W-:-:S02]  /*3e3f0*/  IMAD.IADD R9, R50, 0x1, R137 ;  /* 0x0000000132097824 */ /* 0x000fc400078e0289 */
[----:B------:R-:W-:-:S04]  /*3e400*/  IMAD.WIDE.U32 R4, R117, R84, R4 ;  /* 0x0000005475047225 */ /* 0x000fc800078e0004 */
[----:B------:R-:W-:Y:S01]  /*3e410*/  IMAD.X R95, RZ, RZ, RZ, P4 ;  /* 0x000000ffff5f7224 */ /* 0x000fe200020e06ff */
[----:B------:R-:W-:Y:S01]  /*3e420*/  IADD3 R4, P3, PT, R9, R4, RZ ;  /* 0x0000000409047210 */ /* 0x000fe20007f7e0ff */
[----:B------:R-:W-:-:S04]  /*3e430*/  IMAD.WIDE.U32 R2, R127, R0, R2 ;  /* 0x000000007f027225 */ /* 0x000fc800078e0002 */
[----:B------:R-:W-:Y:S01]  /*3e440*/  IMAD.X R113, RZ, RZ, RZ, P0 ;  /* 0x000000ffff717224 */ /* 0x000fe200000e06ff */
[----:B------:R-:W-:Y:S01]  /*3e450*/  IADD3 R3, PT, PT, R109, R3, RZ ;  /* 0x000000036d037210 */ /* 0x000fe20007ffe0ff */
[----:B------:R-:W-:Y:S02]  /*3e460*/  IMAD.X R115, RZ, RZ, RZ, P1 ;  /* 0x000000ffff737224 */ /* 0x000fe400008e06ff */
[----:B------:R-:W-:-:S04]  /*3e470*/  IMAD.WIDE.U32 R6, R93, R87, R6 ;  /* 0x000000575d067225 */ /* 0x000fc800078e0006 */
[----:B------:R-:W-:Y:S01]  /*3e480*/  IMAD.WIDE.U32 R94, R125, R89, R94 ;  /* 0x000000597d5e7225 */ /* 0x000fe200078e005e */
[----:B------:R-:W-:-:S03]  /*3e490*/  IADD3 R7, PT, PT, R55, R7, RZ ;  /* 0x0000000737077210 */ /* 0x000fc60007ffe0ff */
[----:B------:R-:W-:Y:S01]  /*3e4a0*/  IMAD.IADD R9, R52, 0x1, R5 ;  /* 0x0000000134097824 */ /* 0x000fe200078e0205 */
[----:B------:R-:W-:Y:S01]  /*3e4b0*/  IADD3 R5, P2, PT, R113, R2, RZ ;  /* 0x0000000271057210 */ /* 0x000fe20007f5e0ff */
[-C--:B------:R-:W-:Y:S01]  /*3e4c0*/  IMAD.WIDE.U32 R114, R99, R119.reuse, R114 ;  /* 0x0000007763727225 */ /* 0x080fe200078e0072 */
[----:B------:R-:W-:Y:S02]  /*3e4d0*/  IADD3 R2, P0, PT, R129, R6, RZ ;  /* 0x0000000681027210 */ /* 0x000fe40007f1e0ff */
[----:B------:R-:W-:Y:S01]  /*3e4e0*/  IADD3 R6, P4, PT, R7, R94, RZ ;  /* 0x0000005e07067210 */ /* 0x000fe20007f9e0ff */
[----:B------:R-:W-:Y:S01]  /*3e4f0*/  IMAD.X R113, RZ, RZ, RZ, P5 ;  /* 0x000000ffff717224 */ /* 0x000fe200028e06ff */
[----:B------:R-:W-:Y:S01]  /*3e500*/  IADD3 R114, P1, PT, R3, R114, RZ ;  /* 0x0000007203727210 */ /* 0x000fe20007f3e0ff */
[----:B------:R-:W-:Y:S02]  /*3e510*/  IMAD.IADD R66, R107, 0x1, R95 ;  /* 0x000000016b427824 */ /* 0x000fe400078e025f */
[----:B------:R-:W-:-:S04]  /*3e520*/  IMAD.WIDE.U32 R112, R123, R119, R112 ;  /* 0x000000777b707225 */ /* 0x000fc800078e0070 */
[----:B------:R-:W-:Y:S02]  /*3e530*/  IMAD.IADD R115, R111, 0x1, R115 ;  /* 0x000000016f737824 */ /* 0x000fe400078e0273 */
[----:B------:R-:W-:Y:S01]  /*3e540*/  IMAD.X R3, RZ, RZ, RZ, P0 ;  /* 0x000000ffff037224 */ /* 0x000fe200000e06ff */
[----:B------:R-:W-:Y:S01]  /*3e550*/  IADD3 R66, P0, PT, R66, R5, RZ ;  /* 0x0000000542427210 */ /* 0x000fe20007f1e0ff */
[----:B------:R-:W-:Y:S01]  /*3e560*/  IMAD.X R7, RZ, RZ, RZ, P4 ;  /* 0x000000ffff077224 */ /* 0x000fe200020e06ff */
[----:B------:R-:W-:Y:S01]  /*3e570*/  IADD3.X R5, PT, PT, RZ, RZ, RZ, P3, !PT ;  /* 0x000000ffff057210 */ /* 0x000fe20001ffe4ff */
[----:B------:R-:W-:Y:S01]  /*3e580*/  IMAD.WIDE.U32 R2, R121, R86, R2 ;  /* 0x0000005679027225 */ /* 0x000fe200078e0002 */
[----:B------:R-:W-:Y:S02]  /*3e590*/  IADD3 R94, P5, PT, R115, R112, RZ ;  /* 0x00000070735e7210 */ /* 0x000fe40007fbe0ff */
[----:B------:R-:W-:Y:S01]  /*3e5a0*/  IADD3 R112, PT, PT, R111, R113, RZ ;  /* 0x000000716f707210 */ /* 0x000fe20007ffe0ff */
[----:B------:R-:W-:Y:S01]  /*3e5b0*/  IMAD.X R115, RZ, RZ, RZ, P1 ;  /* 0x000000ffff737224 */ /* 0x000fe200008e06ff */
[----:B------:R-:W-:Y:S01]  /*3e5c0*/  IADD3 R2, P3, PT, R9, R2, RZ ;  /* 0x0000000209027210 */ /* 0x000fe20007f7e0ff */
[----:B------:R-:W-:Y:S01]  /*3e5d0*/  IMAD.WIDE.U32 R4, R91, R83, R4 ;  /* 0x000000535b047225 */ /* 0x000fe200078e0004 */
[----:B------:R-:W-:-:S03]  /*3e5e0*/  IADD3 R112, P1, PT, R112, R131, RZ ;  /* 0x0000008370707210 */ /* 0x000fc60007f3e0ff */
[----:B------:R-:W-:Y:S01]  /*3e5f0*/  IMAD.WIDE.U32 R114, R68, R0, R114 ;  /* 0x0000000044727225 */ /* 0x000fe200078e0072 */
[----:B------:R-:W-:Y:S02]  /*3e600*/  IADD3 R125, PT, PT, R51, R5, RZ ;  /* 0x00000005337d7210 */ /* 0x000fe40007ffe0ff */
[----:B------:R-:W-:Y:S01]  /*3e610*/  IADD3.X R113, PT, PT, RZ, RZ, RZ, P1, !PT ;  /* 0x000000ffff717210 */ /* 0x000fe20000ffe4ff */
[----:B------:R-:W-:Y:S02]  /*3e620*/  IMAD.X R95, RZ, RZ, RZ, P5 ;  /* 0x000000ffff5f7224 */ /* 0x000fe400028e06ff */
[----:B------:R-:W-:-:S04]  /*3e630*/  IMAD.WIDE.U32 R6, R93, R88, R6 ;  /* 0x000000585d067225 */ /* 0x000fc800078e0006 */
[----:B------:R-:W-:Y:S02]  /*3e640*/  IMAD.IADD R3, R54, 0x1, R3 ;  /* 0x0000000136037824 */ /* 0x000fe400078e0203 */
[----:B------:R-:W-:Y:S02]  /*3e650*/  IMAD R9, R4, R40, RZ ;  /* 0x0000002804097224 */ /* 0x000fe400078e02ff */
[----:B------:R-:W-:Y:S02]  /*3e660*/  IMAD.MOV.U32 R5, RZ, RZ, RZ ;  /* 0x000000ffff057224 */ /* 0x000fe400078e00ff */
[----:B------:R-:W-:-:S04]  /*3e670*/  IMAD.WIDE.U32 R94, R123, R119, R94 ;  /* 0x000000777b5e7225 */ /* 0x000fc800078e005e */
[----:B------:R-:W-:Y:S02]  /*3e680*/  IMAD.IADD R115, R109, 0x1, R115 ;  /* 0x000000016d737824 */ /* 0x000fe400078e0273 */
[----:B------:R-:W-:Y:S02]  /*3e690*/  IMAD.IADD R7, R56, 0x1, R7 ;  /* 0x0000000138077824 */ /* 0x000fe400078e0207 */
[----:B------:R-:W-:Y:S01]  /*3e6a0*/  IMAD.HI.U32 R129, R9, R82, R4 ;  /* 0x0000005209817227 */ /* 0x000fe200078e0004 */
[----:B------:R-:W-:Y:S02]  /*3e6b0*/  IADD3.X R5, PT, PT, RZ, RZ, RZ, P2, !PT ;  /* 0x000000ffff057210 */ /* 0x000fe400017fe4ff */
        /* <DEDUP_REMOVED lines=13> */
[----:B------:R-:W-:Y:S02]  /*3e790*/  IMAD.X R115, RZ, RZ, RZ, P0 ;  /* 0x000000ffff737224 */ /* 0x000fe400000e06ff */
[----:B------:R-:W-:-:S02]  /*3e7a0*/  IMAD.IADD R127, R109, 0x1, R113 ;  /* 0x000000016d7f7824 */ /* 0x000fc400078e0271 */
[----:B------:R-:W-:Y:S01]  /*3e7b0*/  IMAD.IADD R3, R53, 0x1, R3 ;  /* 0x0000000135037824 */ /* 0x000fe200078e0203 */
[----:B------:R-:W-:Y:S01]  /*3e7c0*/  IADD3 R115, P0, PT, R115, R68, RZ ;  /* 0x0000004473737210 */ /* 0x000fe20007f1e0ff */
[----:B------:R-:W-:-:S04]  /*3e7d0*/  IMAD.WIDE.U32 R4, R121, R87, R4 ;  /* 0x0000005779047225 */ /* 0x000fc800078e0004 */
[----:B------:R-:W-:Y:S01]  /*3e7e0*/  IMAD.WIDE.U32 R6, R99, R0, R6 ;  /* 0x0000000063067225 */ /* 0x000fe200078e0006 */
[----:B------:R-:W-:Y:S02]  /*3e7f0*/  IADD3 R4, P4, PT, R3, R4, RZ ;  /* 0x0000000403047210 */ /* 0x000fe40007f9e0ff */
[----:B------:R-:W-:Y:S01]  /*3e800*/  IADD3.X R3, PT, PT, RZ, RZ, RZ, P3, !PT ;  /* 0x000000ffff037210 */ /* 0x000fe20001ffe4ff */
[----:B------:R-:W-:Y:S01]  /*3e810*/  IMAD.WIDE.U32 R94, R93, R89, R94 ;  /* 0x000000595d5e7225 */ /* 0x000fe200078e005e */
[----:B------:R-:W-:Y:S02]  /*3e820*/  IADD3.X R93, PT, PT, RZ, RZ, RZ, P2, !PT ;  /* 0x000000ffff5d7210 */ /* 0x000fe400017fe4ff */
[----:B------:R-:W-:Y:S01]  /*3e830*/  IADD3 R7, PT, PT, R109, R7, RZ ;  /* 0x000000076d077210 */ /* 0x000fe20007ffe0ff */
[----:B------:R-:W-:Y:S01]  /*3e840*/  IMAD.X R113, RZ, RZ, RZ, P5 ;  /* 0x000000ffff717224 */ /* 0x000fe200028e06ff */
[----:B------:R-:W-:Y:S01]  /*3e850*/  IADD3 R66, P5, PT, R93, R6, RZ ;  /* 0x000000065d427210 */ /* 0x000fe20007fbe0ff */
[----:B------:R-:W-:-:S02]  /*3e860*/  IMAD.IADD R68, R107, 0x1, R95 ;  /* 0x000000016b447824 */ /* 0x000fc400078e025f */
        /* <DEDUP_REMOVED lines=10> */
[----:B------:R-:W-:-:S02]  /*3e910*/  IMAD.X R66, RZ, RZ, RZ, P0 ;  /* 0x000000ffff427224 */ /* 0x000fc400000e06ff */
[----:B------:R-:W-:Y:S01]  /*3e920*/  IMAD.IADD R3, R52, 0x1, R3 ;  /* 0x0000000134037824 */ /* 0x000fe200078e0203 */
        /* <DEDUP_REMOVED lines=15> */
[----:B------:R-:W-:Y:S01]  /*3ea20*/  IMAD.IADD R7, R56, 0x1, R7 ;  /* 0x0000000138077824 */ /* 0x000fe200078e0207 */
        /* <DEDUP_REMOVED lines=8> */
[----:B------:R-:W-:Y:S01]  /*3eab0*/  IMAD.IADD R3, R51, 0x1, R3 ;  /* 0x0000000133037824 */ /* 0x000fe200078e0203 */
[----:B------:R-:W-:Y:S01]  /*3eac0*/  IADD3 R68, P1, PT, R70, R93, RZ ;  /* 0x0000005d46447210 */ /* 0x000fe20007f3e0ff */
[----:B------:R-:W-:Y:S02]  /*3ead0*/  IMAD.X R7, RZ, RZ, RZ, P5 ;  /* 0x000000ffff077224 */ /* 0x000fe400028e06ff */
[----:B------:R-:W-:Y:S01]  /*3eae0*/  IMAD.IADD R5, R53, 0x1, R5 ;  /* 0x0000000135057824 */ /* 0x000fe200078e0205 */
[----:B------:R-:W-:Y:S01]  /*3eaf0*/  IADD3 R4, P3, PT, R3, R4, RZ ;  /* 0x0000000403047210 */ /* 0x000fe20007f7e0ff */
[----:B------:R-:W-:Y:S02]  /*3eb00*/  HFMA2 R3, -RZ, RZ, 0, 0 ;  /* 0x00000000ff037431 */ /* 0x000fe400000001ff */
[----:B------:R-:W-:Y:S01]  /*3eb10*/  IMAD R93, R2, R40, RZ ;  /* 0x00000028025d7224 */ /* 0x000fe200078e02ff */
[----:B------:R-:W-:Y:S01]  /*3eb20*/  IADD3 R111, P4, PT, R111, R68, RZ ;  /* 0x000000446f6f7210 */ /* 0x000fe20007f9e0ff */
[----:B------:R-:W-:-:S04]  /*3eb30*/  IMAD.WIDE.U32 R6, R117, R87, R6 ;  /* 0x0000005775067225 */ /* 0x000fc800078e0006 */
[----:B------:R-:W-:-:S04]  /*3eb40*/  IMAD.WIDE.U32 R112, R121, R89, R112 ;  /* 0x0000005979707225 */ /* 0x000fc800078e0070 */
[----:B------:R-:W-:Y:S01]  /*3eb50*/  IMAD.HI.U32 R121, R93, R82, R2 ;  /* 0x000000525d797227 */ /* 0x000fe200078e0002 */
[----:B------:R-:W-:Y:S02]  /*3eb60*/  IADD3 R2, P5, PT, R5, R6, RZ ;  /* 0x0000000605027210 */ /* 0x000fe40007fbe0ff */
[----:B------:R-:W-:Y:S01]  /*3eb70*/  IADD3.X R5, PT, PT, RZ, RZ, RZ, P3, !PT ;  /* 0x000000ffff057210 */ /* 0x000fe20001ffe4ff */
[----:B------:R-:W-:Y:S02]  /*3eb80*/  IMAD.IADD R7, R55, 0x1, R7 ;  /* 0x0000000137077824 */ /* 0x000fe400078e0207 */
[----:B------:R-:W-:Y:S02]  /*3eb90*/  IMAD.X R95, RZ, RZ, RZ, P2 ;  /* 0x000000ffff5f7224 */ /* 0x000fe400010e06ff */
[----:B------:R-:W-:Y:S01]  /*3eba0*/  IMAD.X R3, RZ, RZ, RZ, P5 ;  /* 0x000000ffff037224 */ /* 0x000fe200028e06ff */
[----:B------:R-:W-:Y:S01]  /*3ebb0*/  IADD3 R112, P3, PT, R7, R112, RZ ;  /* 0x0000007007707210 */ /* 0x000fe20007f7e0ff */
        /* <DEDUP_REMOVED lines=22> */
[----:B------:R-:W-:Y:S01]  /*3ed20*/  IADD3 R7, PT, PT, R109, R7, RZ ;  /* 0x000000076d077210 */ /* 0x000fe20007ffe0ff */
[----:B------:R-:W-:-:S04]  /*3ed30*/  IMAD.WIDE.U32 R4, R93, R83, R4 ;  /* 0x000000535d047225 */ /* 0x000fc800078e0004 */
[----:B------:R-:W-:-:S04]  /*3ed40*/  IMAD.WIDE.U32 R2, R9, R85, R2 ;  /* 0x0000005509027225 */ /* 0x000fc800078e0002 */
[----:B------:R-:W-:Y:S01]  /*3ed50*/  IMAD.X R115, RZ, RZ, RZ, P3 ;  /* 0x000000ffff737224 */ /* 0x000fe200018e06ff */
[----:B------:R-:W-:Y:S01]  /*3ed60*/  IADD3 R66, P3, PT, R66, R111, RZ ;  /* 0x0000006f42427210 */ /* 0x000fe20007f7e0ff */
[----:B------:R-:W-:-:S04]  /*3ed70*/  IMAD.WIDE.U32 R112, R91, R87, R112 ;  /* 0x000000575b707225 */ /* 0x000fc800078e0070 */
[----:B------:R-:W-:Y:S01]  /*3ed80*/  IMAD.IADD R5, R51, 0x1, R5 ;  /* 0x0000000133057824 */ /* 0x000fe200078e0205 */
[----:B------:R-:W-:Y:S01]  /*3ed90*/  IADD3 R99, PT, PT, R55, R113, RZ ;  /* 0x0000007137637210 */ /* 0x000fe20007ffe0ff */
        /* <DEDUP_REMOVED lines=28> */
[----:B------:R-:W-:Y:S01]  /*3ef60*/  IMAD.MOV.U32 R72, RZ, RZ, R2 ;  /* 0x000000ffff487224 */ /* 0x000fe200078e0002 */
        /* <DEDUP_REMOVED lines=9> */
[----:B------:R-:W-:Y:S01]  /*3f000*/  IMAD.IADD R117, R107, 0x1, R95 ;  /* 0x000000016b757824 */ /* 0x000fe200078e025f */
[----:B------:R-:W-:Y:S01]  /*3f010*/  IADD3 R114, P6, PT, R5, R114, RZ ;  /* 0x0000007205727210 */ /* 0x000fe20007fde0ff */
[----:B------:R-:W-:Y:S01]  /*3f020*/  IMAD.MOV.U32 R70, RZ, RZ, R112 ;  /* 0x000000ffff467224 */ /* 0x000fe200078e0070 */
[----:B------:R-:W-:Y:S02]  /*3f030*/  IADD3 R6, P4, PT, R91, R94, RZ ;  /* 0x0000005e5b067210 */ /* 0x000fe40007f9e0ff */
[----:B------:R-:W-:Y:S01]  /*3f040*/  IADD3 R94, P2, PT, R7, R68, RZ ;  /* 0x00000044075e7210 */ /* 0x000fe20007f5e0ff */
[----:B------:R-:W-:Y:S01]  /*3f050*/  IMAD.X R115, RZ, RZ, RZ, P6 ;  /* 0x000000ffff737224 */ /* 0x000fe200030e06ff */
[----:B------:R-:W-:-:S02]  /*3f060*/  IADD3.X R7, PT, PT, RZ, RZ, RZ, P4, !PT ;  /* 0x000000ffff077210 */ /* 0x000fc400027fe4ff */
[----:B------:R-:W-:Y:S01]  /*3f070*/  IADD3 R66, P4, PT, R66, R99, RZ ;  /* 0x0000006342427210 */ /* 0x000fe20007f9e0ff */
[----:B------:R-:W-:-:S04]  /*3f080*/  IMAD.WIDE.U32 R114, R93, R86, R114 ;  /* 0x000000565d727225 */ /* 0x000fc800078e0072 */
[----:B------:R-:W-:Y:S01]  /*3f090*/  IMAD.WIDE.U32 R6, R9, R88, R6 ;  /* 0x0000005809067225 */ /* 0x000fe200078e0006 */
[----:B------:R-:W-:Y:S02]  /*3f0a0*/  IADD3 R5, PT, PT, R54, R115, RZ ;  /* 0x0000007336057210 */ /* 0x000fe40007ffe0ff */
[----:B------:R-:W-:Y:S01]  /*3f0b0*/  MOV R68, R114 ;  /* 0x0000007200447202 */ /* 0x000fe20000000f00 */
        /* <DEDUP_REMOVED lines=21> */
[----:B------:R-:W-:Y:S02]  /*3f210*/  IMAD.X R9, RZ, RZ, RZ, P1 ;  /* 0x000000ffff097224 */ /* 0x000fe400008e06ff */
[----:B------:R-:W-:Y:S01]  /*3f220*/  IMAD.MOV.U32 R66, RZ, RZ, R6 ;  /* 0x000000ffff427224 */ /* 0x000fe200078e0006 */
        /* <DEDUP_REMOVED lines=9> */
[----:B------:R-:W-:Y:S02]  /*3f2c0*/  IMAD.IADD R94, R56, 0x1, R117 ;  /* 0x00000001385e7824 */ /* 0x000fe400078e0275 */
[----:B------:R-:W-:-:S03]  /*3f2d0*/  IMAD.X R5, RZ, RZ, RZ, P0 ;  /* 0x000000ffff057224 */ /* 0x000fc600000e06ff */
[----:B------:R-:W-:Y:S02]  /*3f2e0*/  IADD3 R94, P0, PT, R94, R95, RZ ;  /* 0x0000005f5e5e7210 */ /* 0x000fe40007f1e0ff */
        /* <DEDUP_REMOVED lines=8> */
[----:B------:R-:W-:Y:S02]  /*3f370*/  IMAD.X R9, RZ, RZ, RZ, P2 ;  /* 0x000000ffff097224 */ /* 0x000fe400010e06ff */
[----:B------:R-:W-:-:S05]  /*3f380*/  IMAD.IADD R5, R107, 0x1, R95 ;  /* 0x000000016b057824 */ /* 0x000fca00078e025f */
        /* <DEDUP_REMOVED lines=31> */
.L_x_496:
        /* <DEDUP_REMOVED lines=22> */
.L_x_497:
        /* <DEDUP_REMOVED lines=42> */
.L_x_498:
        /* <DEDUP_REMOVED lines=42> */
.L_x_499:
[----:B------:R-:W-:Y:S02]  /*3fc20*/  HFMA2 R57, -RZ, RZ, 0, 0 ;  /* 0x00000000ff397431 */ /* 0x000fe400000001ff */
[----:B------:R-:W-:Y:S01]  /*3fc30*/  IMAD.WIDE.U32 R4, R65, R9, RZ ;  /* 0x0000000941047225 */ /* 0x000fe200078e00ff */
[----:B------:R-:W-:-:S03]  /*3fc40*/  MOV R49, RZ ;  /* 0x000000ff00317202 */ /* 0x000fc60000000f00 */
[----:B------:R-:W-:Y:S01]  /*3fc50*/  HFMA2 R47, -RZ, RZ, 0, 0 ;  /* 0x00000000ff2f7431 */ /* 0x000fe200000001ff */
[----:B------:R-:W-:Y:S01]  /*3fc60*/  MOV R0, RZ ;  /* 0x000000ff00007202 */ /* 0x000fe20000000f00 */
[----:B------:R-:W-:Y:S02]  /*3fc70*/  IMAD.MOV.U32 R3, RZ, RZ, RZ ;  /* 0x000000ffff037224 */ /* 0x000fe400078e00ff */
[----:B------:R-:W-:Y:S02]  /*3fc80*/  IMAD.MOV.U32 R7, RZ, RZ, RZ ;  /* 0x000000ffff077224 */ /* 0x000fe400078e00ff */
[----:B------:R-:W-:Y:S02]  /*3fc90*/  IMAD R95, R4, R40, RZ ;  /* 0x00000028045f7224 */ /* 0x000fe400078e02ff */
[----:B------:R-:W-:Y:S02]  /*3fca0*/  IMAD.IADD R2, R5, 0x1, R57 ;  /* 0x0000000105027824 */ /* 0x000fe400078e0239 */
[----:B------:R-:W-:-:S02]  /*3fcb0*/  HFMA2 R5, -RZ, RZ, 0, 0 ;  /* 0x00000000ff057431 */ /* 0x000fc400000001ff */
        /* <DEDUP_REMOVED lines=18> */
[----:B------:R-:W-:Y:S01]  /*3fde0*/  IMAD.IADD R5, R75, 0x1, R43 ;  /* 0x000000014b057824 */ /* 0x000fe200078e022b */
[----:B------:R-:W-:Y:S01]  /*3fdf0*/  MOV R43, RZ ;  /* 0x000000ff002b7202 */ /* 0x000fe20000000f00 */
[----:B------:R-:W-:-:S03]  /*3fe00*/  IMAD.WIDE.U32 R2, R95, R83, R2 ;  /* 0x000000535f027225 */ /* 0x000fc600078e0002 */
        /* <DEDUP_REMOVED lines=11> */
[----:B------:R-:W-:Y:S02]  /*3fec0*/  IMAD R93, R2, R40, RZ ;  /* 0x00000028025d7224 */ /* 0x000fe400078e02ff */
[----:B------:R-:W-:Y:S02]  /*3fed0*/  IMAD.MOV.U32 R3, RZ, RZ, RZ ;  /* 0x000000ffff037224 */ /* 0x000fe400078e00ff */
[----:B------:R-:W-:Y:S02]  /*3fee0*/  IMAD.IADD R5, R77, 0x1, R7 ;  /* 0x000000014d057824 */ /* 0x000fe400078e0207 */
[----:B------:R-:W-:-:S04]  /*3fef0*/  IMAD.HI.U32 R3, R93, R82, R2 ;  /* 0x000000525d037227 */ /* 0x000fc800078e0002 */
[----:B------:R-:W-:Y:S01]  /*3ff00*/  IMAD.X R43, RZ, RZ, RZ, P0 ;  /* 0x000000ffff2b7224 */ /* 0x000fe200000e06ff */
[----:B------:R-:W-:Y:S01]  /*3ff10*/  IADD3 R4, P0, PT, R5, R4, RZ ;  /* 0x0000000405047210 */ /* 0x000fe20007f1e0ff */
[----:B------:R-:W-:-:S04]  /*3ff20*/  IMAD.WIDE.U32 R46, R9, R106, R46 ;  /* 0x0000006a092e7225 */ /* 0x000fc800078e002e */
[----:B------:R-:W-:Y:S01]  /*3ff30*/  IMAD.X R7, RZ, RZ, RZ, P1 ;  /* 0x000000ffff077224 */ /* 0x000fe200008e06ff */
[----:B------:R-:W-:Y:S01]  /*3ff40*/  IADD3 R2, PT, PT, R103, R47, RZ ;  /* 0x0000002f67027210 */ /* 0x000fe20007ffe0ff */
[----:B------:R-:W-:Y:S01]  /*3ff50*/  IMAD.IADD R45, R50, 0x1, R3 ;  /* 0x00000001322d7824 */ /* 0x000fe200078e0203 */
[----:B------:R-:W-:Y:S01]  /*3ff60*/  MOV R3, RZ ;  /* 0x000000ff00037202 */ /* 0x000fe20000000f00 */
[----:B------:R-:W-:-:S04]  /*3ff70*/  IMAD.WIDE.U32 R42, R95, R84, R42 ;  /* 0x000000545f2a7225 */ /* 0x000fc800078e002a */
[----:B------:R-:W-:Y:S01]  /*3ff80*/  IMAD.X R5, RZ, RZ, RZ, P0 ;  /* 0x000000ffff057224 */ /* 0x000fe200000e06ff */
[----:B------:R-:W-:Y:S01]  /*3ff90*/  IADD3 R42, P2, PT, R45, R42, RZ ;  /* 0x0000002a2d2a7210 */ /* 0x000fe20007f5e0ff */
[----:B------:R-:W-:-:S04]  /*3ffa0*/  IMAD.WIDE.U32 R6, R102, R109, R6 ;  /* 0x0000006d66067225 */ /* 0x000fc800078e0006 */
[----:B------:R-:W-:Y:S02]  /*3ffb0*/  HFMA2 R45, -RZ, RZ, 0, 0 ;  /* 0x00000000ff2d7431 */ /* 0x000fe400000001ff */
[----:B------:R-:W-:Y:S01]  /*3ffc0*/  IMAD.WIDE.U32 R4, R104, R111, R4 ;  /* 0x0000006f68047225 */ /* 0x000fe200078e0004 */
[----:B------:R-:W-:-:S03]  /*3ffd0*/  IADD3 R7, PT, PT, R75, R7, RZ ;  /* 0x000000074b077210 */ /* 0x000fc60007ffe0ff */
[----:B------:R-:W-:Y:S01]  /*3ffe0*/  IMAD.WIDE.U32 R2, R9, R73, R2 ;  /* 0x0000004909027225 */ /* 0x000fe200078e0002 */
[----:B------:R-:W-:Y:S02]  /*3fff0*/  IADD3 R4, P1, PT, R7, R4, RZ ;  /* 0x0000000407047210 */ /* 0x000fe40007f3e0ff */
[----:B------:R-:W-:Y:S01]  /*40000*/  MOV R7, RZ ;  /* 0x000000ff00077202 */ /* 0x000fe20000000f00 */
[----:B------:R-:W-:Y:S02]  /*40010*/  IMAD.IADD R44, R105, 0x1, R3 ;  /* 0x00000001692c7824 */ /* 0x000fe400078e0203 */
[----:B------:R-:W-:Y:S02]  /*40020*/  IMAD.IADD R47, R79, 0x1, R5 ;  /* 0x000000014f2f7824 */ /* 0x000fe400078e0205 */
[----:B------:R-:W-:-:S03]  /*40030*/  IMAD.WIDE.U32 R44, R9, R108, R44 ;  /* 0x0000006c092c7225 */ /* 0x000fc600078e002c */
[----:B------:R-:W-:Y:S01]  /*40040*/  IADD3 R46, P0, PT, R47, R46, RZ ;  /* 0x0000002e2f2e7210 */ /* 0x000fe20007f1e0ff */
[----:B------:R-:W-:Y:S02]  /*40050*/  IMAD.X R5, RZ, RZ, RZ, P1 ;  /* 0x000000ffff057224 */ /* 0x000fe400008e06ff */
[----:B------:R-:W-:Y:S01]  /*40060*/  IMAD.WIDE.U32 R6, R65, R62, R6 ;  /* 0x0000003e41067225 */ /* 0x000fe200078e0006 */
[----:B------:R-:W-:-:S03]  /*40070*/  IADD3.X R47, PT, PT, RZ, RZ, RZ, P0, !PT ;  /* 0x000000ffff2f7210 */ /* 0x000fc600007fe4ff */
[----:B------:R-:W-:Y:S02]  /*40080*/  IMAD.MOV.U32 R9, RZ, RZ, RZ ;  /* 0x000000ffff097224 */ /* 0x000fe400078e00ff */
        /* <DEDUP_REMOVED lines=8> */
[----:B------:R-:W-:-:S03]  /*40110*/  IADD3.X R7, PT, PT, RZ, RZ, RZ, P1, !PT ;  /* 0x000000ffff077210 */ /* 0x000fc60000ffe4ff */
        /* <DEDUP_REMOVED lines=15> */
[----:B------:R-:W-:Y:S01]  /*40210*/  IMAD.WIDE.U32 R4, R102, R62, R4 ;  /* 0x0000003e66047225 */ /* 0x000fe200078e0004 */
[----:B------:R-:W-:-:S03]  /*40220*/  IADD3.X R3, PT, PT, RZ, RZ, RZ, P0, !PT ;  /* 0x000000ffff037210 */ /* 0x000fc600007fe4ff */
[----:B------:R-:W-:Y:S02]  /*40230*/  HFMA2 R59, -RZ, RZ, 0, 0 ;  /* 0x00000000ff3b7431 */ /* 0x000fe400000001ff */
[----:B------:R-:W-:Y:S01]  /*40240*/  IMAD.WIDE.U32 R6, R93, R84, R6 ;  /* 0x000000545d067225 */ /* 0x000fe200078e0006 */
[----:B------:R-:W-:-:S03]  /*40250*/  MOV R46, R4 ;  /* 0x00000004002e7202 */ /* 0x000fc60000000f00 */
[----:B------:R-:W-:Y:S01]  /*40260*/  IMAD.WIDE.U32 R42, R104, R109, R42 ;  /* 0x0000006d682a7225 */ /* 0x000fe200078e002a */
[----:B------:R-:W-:-:S03]  /*40270*/  IADD3 R6, P2, PT, R47, R6, RZ ;  /* 0x000000062f067210 */ /* 0x000fc60007f5e0ff */
        /* <DEDUP_REMOVED lines=11> */
[----:B------:R-:W-:Y:S01]  /*40330*/  IMAD.WIDE.U32 R42, R69, R62, R42 ;  /* 0x0000003e452a7225 */ /* 0x000fe200078e002a */
[----:B------:R-:W-:-:S03]  /*40340*/  IADD3.X R47, PT, PT, RZ, RZ, RZ, P1, !PT ;  /* 0x000000ffff2f7210 */ /* 0x000fc60000ffe4ff */
[----:B------:R-:W-:Y:S01]  /*40350*/  IMAD.IADD R117, R103, 0x1, R3 ;  /* 0x0000000167757824 */ /* 0x000fe200078e0203 */
[----:B------:R-:W-:Y:S01]  /*40360*/  IADD3 R42, P1, PT, R7, R42, RZ ;  /* 0x0000002a072a7210 */ /* 0x000fe20007f3e0ff */
[----:B------:R-:W-:Y:S02]  /*40370*/  IMAD.X R5, RZ, RZ, RZ, P0 ;  /* 0x000000ffff057224 */ /* 0x000fe400000e06ff */
[----:B------:R-:W-:Y:S01]  /*40380*/  IMAD.X R7, RZ, RZ, RZ, P2 ;  /* 0x000000ffff077224 */ /* 0x000fe200010e06ff */
[----:B------:R-:W-:Y:S01]  /*40390*/  IADD3 R44, P0, PT, R117, R44, RZ ;  /* 0x0000002c752c7210 */ /* 0x000fe20007f1e0ff */
[----:B------:R-:W-:Y:S02]  /*403a0*/  IMAD.MOV.U32 R3, RZ, RZ, RZ ;  /* 0x000000ffff037224 */ /* 0x000fe400078e00ff */
        /* <DEDUP_REMOVED lines=12> */
[----:B------:R-:W-:Y:S02]  /*40470*/  IMAD.MOV.U32 R7, RZ, RZ, RZ ;  /* 0x000000ffff077224 */ /* 0x000fe400078e00ff */
[----:B------:R-:W-:Y:S01]  /*40480*/  IMAD.X R43, RZ, RZ, RZ, P1 ;  /* 0x000000ffff2b7224 */ /* 0x000fe200008e06ff */
[----:B------:R-:W-:Y:S01]  /*40490*/  IADD3 R44, P1, PT, R5, R44, RZ ;  /* 0x0000002c052c7210 */ /* 0x000fe20007f3e0ff */
[----:B------:R-:W-:Y:S01]  /*404a0*/  IMAD.HI.U32 R117, R2, R82, R6 ;  /* 0x0000005202757227 */ /* 0x000fe200078e0006 */
[----:B------:R-:W-:-:S03]  /*404b0*/  IADD3 R6, PT, PT, R105, R45, RZ ;  /* 0x0000002d69067210 */ /* 0x000fc60007ffe0ff */
[----:B------:R-:W-:Y:S02]  /*404c0*/  IMAD.IADD R115, R54, 0x1, R47 ;  /* 0x0000000136737824 */ /* 0x000fe400078e022f */
[----:B------:R-:W-:Y:S02]  /*404d0*/  IMAD.X R5, RZ, RZ, RZ, P2 ;  /* 0x000000ffff057224 */ /* 0x000fe400010e06ff */
[----:B------:R-:W-:-:S04]  /*404e0*/  IMAD.WIDE.U32 R42, R102, R61, R42 ;  /* 0x0000003d662a7225 */ /* 0x000fc800078e002a */
[----:B------:R-:W-:Y:S01]  /*404f0*/  IMAD.X R47, RZ, RZ, RZ, P0 ;  /* 0x000000ffff2f7224 */ /* 0x000fe200000e06ff */
[----:B------:R-:W-:Y:S01]  /*40500*/  IADD3 R6, P0, PT, R6, R119, RZ ;  /* 0x0000007706067210 */ /* 0x000fe20007f1e0ff */
[----:B------:R-:W-:Y:S01]  /*40510*/  IMAD.WIDE.U32 R4, R104, R62, R4 ;  /* 0x0000003e68047225 */ /* 0x000fe200078e0004 */
[----:B------:R-:W-:-:S03]  /*40520*/  IADD3 R43, PT, PT, R75, R43, RZ ;  /* 0x0000002b4b2b7210 */ /* 0x000fc60007ffe0ff */
        /* <DEDUP_REMOVED lines=9> */
[----:B------:R-:W-:Y:S02]  /*405c0*/  IMAD.IADD R113, R53, 0x1, R47 ;  /* 0x0000000135717824 */ /* 0x000fe400078e022f */
[----:B------:R-:W-:-:S04]  /*405d0*/  IMAD.WIDE.U32 R42, R65, R64, R42 ;  /* 0x00000040412a7225 */ /* 0x000fc800078e002a */
[----:B------:R-:W-:Y:S01]  /*405e0*/  IMAD.X R5, RZ, RZ, RZ, P0 ;  /* 0x000000ffff057224 */ /* 0x000fe200000e06ff */
[----:B------:R-:W-:Y:S01]  /*405f0*/  IADD3 R43, PT, PT, R43, R0, RZ ;  /* 0x000000002b2b7210 */ /* 0x000fe20007ffe0ff */
        /* <DEDUP_REMOVED lines=14> */
[----:B------:R-:W-:-:S02]  /*406e0*/  IMAD.IADD R5, R77, 0x1, R5 ;  /* 0x000000014d057824 */ /* 0x000fc400078e0205 */
        /* <DEDUP_REMOVED lines=13> */
[----:B------:R-:W-:Y:S01]  /*407c0*/  IMAD.IADD R117, R55, 0x1, R43 ;  /* 0x0000000137757824 */ /* 0x000fe200078e022b */
[----:B------:R-:W-:Y:S01]  /*407d0*/  IADD3 R5, PT, PT, R75, R5, RZ ;  /* 0x000000054b057210 */ /* 0x000fe20007ffe0ff */
[----:B------:R-:W-:Y:S02]  /*407e0*/  IMAD.IADD R111, R52, 0x1, R47 ;  /* 0x00000001346f7824 */ /* 0x000fe400078e022f */
[----:B------:R-:W-:-:S04]  /*407f0*/  IMAD.WIDE.U32 R44, R104, R61, R44 ;  /* 0x0000003d682c7225 */ /* 0x000fc800078e002c */
[----:B------:R-:W-:Y:S01]  /*40800*/  IMAD.WIDE.U32 R48, R93, R86, R48 ;  /* 0x000000565d307225 */ /* 0x000fe200078e0030 */
[----:B------:R-:W-:-:S03]  /*40810*/  IADD3 R44, P2, PT, R5, R44, RZ ;  /* 0x0000002c052c7210 */ /* 0x000fc60007f5e0ff */
[----:B------:R-:W-:Y:S01]  /*40820*/  IMAD.X R7, RZ, RZ, RZ, P1 ;  /* 0x000000ffff077224 */ /* 0x000fe200008e06ff */
[----:B------:R-:W-:Y:S01]  /*40830*/  IADD3 R115, PT, PT, R54, R49, RZ ;  /* 0x0000003136737210 */ /* 0x000fe20007ffe0ff */
[----:B------:R-:W-:Y:S02]  /*40840*/  IMAD.X R43, RZ, RZ, RZ, P0 ;  /* 0x000000ffff2b7224 */ /* 0x000fe400000e06ff */
[----:B------:R-:W-:Y:S01]  /*40850*/  IMAD.X R47, RZ, RZ, RZ, P4 ;  /* 0x000000ffff2f7224 */ /* 0x000fe200020e06ff */
[----:B------:R-:W-:Y:S01]  /*40860*/  IADD3 R48, P4, PT, R111, R48, RZ ;  /* 0x000000306f307210 */ /* 0x000fe20007f9e0ff */
[----:B------:R-:W-:Y:S02]  /*40870*/  IMAD.IADD R45, R79, 0x1, R45 ;  /* 0x000000014f2d7824 */ /* 0x000fe400078e022d */
[----:B------:R-:W-:-:S04]  /*40880*/  IMAD.WIDE.U32 R6, R106, R62, R6 ;  /* 0x0000003e6a067225 */ /* 0x000fc800078e0006 */
[----:B------:R-:W-:-:S04]  /*40890*/  IMAD.WIDE.U32 R42, R108, R109, R42 ;  /* 0x0000006d6c2a7225 */ /* 0x000fc800078e002a */
[----:B------:R-:W-:Y:S01]  /*408a0*/  HFMA2 R109, -RZ, RZ, 0, 0 ;  /* 0x00000000ff6d7431 */ /* 0x000fe200000001ff */
        /* <DEDUP_REMOVED lines=11> */
[----:B------:R-:W-:Y:S02]  /*40960*/  IMAD R111, R46, R40, RZ ;  /* 0x000000282e6f7224 */ /* 0x000fe400078e02ff */
[----:B------:R-:W-:Y:S02]  /*40970*/  IMAD.MOV.U32 R47, RZ, RZ, RZ ;  /* 0x000000ffff2f7224 */ /* 0x000fe400078e00ff */
[----:B------:R-:W-:-:S04]  /*40980*/  IMAD.WIDE.U32 R44, R69, R64, R44 ;  /* 0x00000040452c7225 */ /* 0x000fc800078e002c */
[----:B------:R-:W-:Y:S01]  /*40990*/  IMAD.WIDE.U32 R48, R91, R85, R48 ;  /* 0x000000555b307225 */ /* 0x000fe200078e0030 */
[----:B------:R-:W-:Y:S02]  /*409a0*/  IADD3 R44, P2, PT, R5, R44, RZ ;  /* 0x0000002c052c7210 */ /* 0x000fe40007f5e0ff */
[----:B------:R-:W-:Y:S01]  /*409b0*/  IADD3 R45, PT, PT, R77, R45, RZ ;  /* 0x0000002d4d2d7210 */ /* 0x000fe20007ffe0ff */
[----:B------:R-:W-:Y:S01]  /*409c0*/  IMAD.X R7, RZ, RZ, RZ, P1 ;  /* 0x000000ffff077224 */ /* 0x000fe200008e06ff */
[----:B------:R-:W-:Y:S01]  /*409d0*/  IADD3 R49, PT, PT, R53, R49, RZ ;  /* 0x0000003135317210 */ /* 0x000fe20007ffe0ff */
[----:B------:R-:W-:Y:S01]  /*409e0*/  IMAD.HI.U32 R119, R111, R82, R46 ;  /* 0x000000526f777227 */ /* 0x000fe200078e002e */
[----:B------:R-:W-:-:S03]  /*409f0*/  IADD3 R46, P1, PT, R113, R48, RZ ;  /* 0x00000030712e7210 */ /* 0x000fc60007f3e0ff */
[----:B------:R-:W-:Y:S01]  /*40a00*/  IMAD.IADD R99, R99, 0x1, R43 ;  /* 0x0000000163637824 */ /* 0x000fe200078e022b */
[----:B------:R-:W-:Y:S01]  /*40a10*/  IADD3.X R47, PT, PT, RZ, RZ, RZ, P1, !PT ;  /* 0x000000ffff2f7210 */ /* 0x000fe20000ffe4ff */
[----:B------:R-:W-:Y:S02]  /*40a20*/  IMAD.X R43, RZ, RZ, RZ, P0 ;  /* 0x000000ffff2b7224 */ /* 0x000fe400000e06ff */
        /* <DEDUP_REMOVED lines=8> */
[----:B------:R-:W-:Y:S01]  /*40ab0*/  IADD3 R113, PT, PT, R56, R5, RZ ;  /* 0x0000000538717210 */ /* 0x000fe20007ffe0ff */
[----:B------:R-:W-:Y:S01]  /*40ac0*/  IMAD.IADD R48, R105, 0x1, R43 ;  /* 0x0000000169307824 */ /* 0x000fe200078e022b */
[----:B------:R-:W-:Y:S01]  /*40ad0*/  IADD3 R42, P2, PT, R7, R42, RZ ;  /* 0x0000002a072a7210 */ /* 0x000fe20007f5e0ff */
[----:B------:R-:W-:Y:S01]  /*40ae0*/  IMAD.IADD R43, R50, 0x1, R119 ;  /* 0x00000001322b7824 */ /* 0x000fe200078e0277 */
[----:B------:R-:W-:Y:S01]  /*40af0*/  IADD3.X R5, PT, PT, RZ, RZ, RZ, P3, !PT ;  /* 0x000000ffff057210 */ /* 0x000fe20001ffe4ff */
[----:B------:R-:W-:Y:S01]  /*40b00*/  IMAD.WIDE.U32 R46, R2, R84, R46 ;  /* 0x00000054022e7225 */ /* 0x000fe200078e002e */
[----:B------:R-:W-:-:S03]  /*40b10*/  IADD3 R48, P1, PT, R48, R99, RZ ;  /* 0x0000006330307210 */ /* 0x000fc60007f3e0ff */
[----:B------:R-:W-:Y:S01]  /*40b20*/  IMAD.X R7, RZ, RZ, RZ, P0 ;  /* 0x000000ffff077224 */ /* 0x000fe200000e06ff */
[----:B------:R-:W-:Y:S01]  /*40b30*/  IADD3 R46, P0, PT, R43, R46, RZ ;  /* 0x0000002e2b2e7210 */ /* 0x000fe20007f1e0ff */
[----:B------:R-:W-:-:S04]  /*40b40*/  IMAD.WIDE.U32 R44, R102, R63, R44 ;  /* 0x0000003f662c7225 */ /* 0x000fc800078e002c */
[----:B------:R-:W-:-:S04]  /*40b50*/  IMAD.WIDE.U32 R6, R104, R64, R6 ;  /* 0x0000004068067225 */ /* 0x000fc800078e0006 */
[----:B------:R-:W-:Y:S02]  /*40b60*/  IMAD.IADD R43, R75, 0x1, R45 ;  /* 0x000000014b2b7824 */ /* 0x000fe400078e022d */
[----:B------:R-:W-:-:S03]  /*40b70*/  IMAD.WIDE.U32 R4, R93, R87, R4 ;  /* 0x000000575d047225 */ /* 0x000fc600078e0004 */
[----:B------:R-:W-:Y:S01]  /*40b80*/  IADD3 R6, P3, PT, R43, R6, RZ ;  /* 0x000000062b067210 */ /* 0x000fe20007f7e0ff */
[----:B------:R-:W-:Y:S01]  /*40b90*/  IMAD.X R43, RZ, RZ, RZ, P2 ;  /* 0x000000ffff2b7224 */ /* 0x000fe200010e06ff */
[----:B------:R-:W-:Y:S01]  /*40ba0*/  IADD3 R4, P5, PT, R49, R4, RZ ;  /* 0x0000000431047210 */ /* 0x000fe20007fbe0ff */
[----:B------:R-:W-:Y:S01]  /*40bb0*/  IMAD.IADD R99, R52, 0x1, R47 ;  /* 0x0000000134637824 */ /* 0x000fe200078e022f */
[----:B------:R-:W-:Y:S01]  /*40bc0*/  IADD3 R47, PT, PT, R79, R7, RZ ;  /* 0x000000074f2f7210 */ /* 0x000fe20007ffe0ff */
[----:B------:R-:W-:Y:S01]  /*40bd0*/  IMAD.X R49, RZ, RZ, RZ, P1 ;  /* 0x000000ffff317224 */ /* 0x000fe200008e06ff */
[----:B------:R-:W-:Y:S01]  /*40be0*/  IADD3.X R7, PT, PT, RZ, RZ, RZ, P3, !PT ;  /* 0x000000ffff077210 */ /* 0x000fe20001ffe4ff */
[----:B------:R-:W-:-:S04]  /*40bf0*/  IMAD.WIDE.U32 R42, R106, R61, R42 ;  /* 0x0000003d6a2a7225 */ /* 0x000fc800078e002a */
[----:B------:R-:W-:Y:S01]  /*40c00*/  IMAD.MOV.U32 R45, RZ, RZ, RZ ;  /* 0x000000ffff2d7224 */ /* 0x000fe200078e00ff */
[----:B------:R-:W-:Y:S01]  /*40c10*/  IADD3 R42, P2, PT, R47, R42, RZ ;  /* 0x0000002a2f2a7210 */ /* 0x000fe20007f5e0ff */
[----:B------:R-:W-:Y:S01]  /*40c20*/  IMAD.WIDE.U32 R48, R108, R62, R48 ;  /* 0x0000003e6c307225 */ /* 0x000fe200078e0030 */
[----:B------:R-:W-:-:S03]  /*40c30*/  IADD3.X R47, PT, PT, RZ, RZ, RZ, P0, !PT ;  /* 0x000000ffff2f7210 */ /* 0x000fc600007fe4ff */
[----:B------:R-:W-:Y:S02]  /*40c40*/  IMAD.IADD R43, R103, 0x1, R43 ;  /* 0x00000001672b7824 */ /* 0x000fe400078e022b */
[----:B------:R-:W-:Y:S01]  /*40c50*/  IMAD.WIDE.U32 R44, R58, R65, R44 ;  /* 0x000000413a2c7225 */ /* 0x000fe200078e002c */
[----:B------:R-:W-:Y:S02]  /*40c60*/  IADD3 R65, PT, PT, R55, R5, RZ ;  /* 0x0000000537417210 */ /* 0x000fe40007ffe0ff */
        /* <DEDUP_REMOVED lines=8> */
[----:B------:R-:W-:-:S04]  /*40cf0*/  IMAD.WIDE.U32 R42, R71, R64, R42 ;  /* 0x00000040472a7225 */ /* 0x000fc800078e002a */
[----:B------:R-:W-:Y:S01]  /*40d00*/  IMAD.IADD R113, R9, 0x1, R49 ;  /* 0x0000000109717824 */ /* 0x000fe200078e0231 */
[----:B------:R-:W-:Y:S01]  /*40d10*/  IADD3.X R49, PT, PT, RZ, RZ, RZ, P1, !PT ;  /* 0x000000ffff317210 */ /* 0x000fe20000ffe4ff */
        /* <DEDUP_REMOVED lines=8> */
[----:B------:R-:W-:Y:S02]  /*40da0*/  IMAD.X R7, RZ, RZ, RZ, P3 ;  /* 0x000000ffff077224 */ /* 0x000fe400018e06ff */
[----:B------:R-:W-:-:S04]  /*40db0*/  IMAD.WIDE.U32 R48, R73, R61, R48 ;  /* 0x0000003d49307225 */ /* 0x000fc800078e0030 */
[----:B------:R-:W-:Y:S01]  /*40dc0*/  IMAD.IADD R95, R54, 0x1, R5 ;  /* 0x00000001365f7824 */ /* 0x000fe200078e0205 */
[----:B------:R-:W-:Y:S01]  /*40dd0*/  IADD3.X R5, PT, PT, RZ, RZ, RZ, P2, !PT ;  /* 0x000000ffff057210 */ /* 0x000fe200017fe4ff */
[----:B------:R-:W-:Y:S01]  /*40de0*/  IMAD.IADD R57, R51, 0x1, R47 ;  /* 0x0000000133397824 */ /* 0x000fe200078e022f */
[----:B------:R-:W-:Y:S01]  /*40df0*/  IADD3 R48, P3, PT, R43, R48, RZ ;  /* 0x000000302b307210 */ /* 0x000fe20007f7e0ff */
[----:B------:R-:W-:Y:S02]  /*40e00*/  IMAD.IADD R45, R107, 0x1, R45 ;  /* 0x000000016b2d7824 */ /* 0x000fe400078e022d */
[----:B------:R-:W-:-:S04]  /*40e10*/  IMAD.WIDE.U32 R6, R58, R102, R6 ;  /* 0x000000663a067225 */ /* 0x000fc800078e0006 */
[----:B------:R-:W-:Y:S01]  /*40e20*/  IMAD R9, R46, R40, RZ ;  /* 0x000000282e097224 */ /* 0x000fe200078e02ff */
[----:B------:R-:W-:Y:S01]  /*40e30*/  IADD3 R7, PT, PT, R75, R7, RZ ;  /* 0x000000074b077210 */ /* 0x000fe20007ffe0ff */
[----:B------:R-:W-:Y:S02]  /*40e40*/  IMAD.MOV.U32 R47, RZ, RZ, RZ ;  /* 0x000000ffff2f7224 */ /* 0x000fe400078e00ff */
[----:B------:R-:W-:Y:S01]  /*40e50*/  IMAD.X R43, RZ, RZ, RZ, P0 ;  /* 0x000000ffff2b7224 */ /* 0x000fe200000e06ff */
[----:B------:R-:W-:Y:S01]  /*40e60*/  IADD3 R60, P0, PT, R45, R6, RZ ;  /* 0x000000062d3c7210 */ /* 0x000fe20007f1e0ff */
[----:B------:R-:W-:-:S04]  /*40e70*/  IMAD.HI.U32 R99, R9, R82, R46 ;  /* 0x0000005209637227 */ /* 0x000fc800078e002e */
[----:B------:R-:W-:Y:S01]  /*40e80*/  IMAD.IADD R46, R105, 0x1, R49 ;  /* 0x00000001692e7824 */ /* 0x000fe200078e0231 */
[----:B------:R-:W-:Y:S01]  /*40e90*/  IADD3.X R49, PT, PT, RZ, RZ, RZ, P3, !PT ;  /* 0x000000ffff317210 */ /* 0x000fe20001ffe4ff */
[----:B------:R-:W-:-:S03]  /*40ea0*/  IMAD.WIDE.U32 R4, R2, R85, R4 ;  /* 0x0000005502047225 */ /* 0x000fc600078e0004 */
[----:B------:R-:W-:Y:S01]  /*40eb0*/  IADD3 R46, P2, PT, R46, R113, RZ ;  /* 0x000000712e2e7210 */ /* 0x000fe20007f5e0ff */
[----:B------:R-:W-:Y:S01]  /*40ec0*/  IMAD.X R45, RZ, RZ, RZ, P1 ;  /* 0x000000ffff2d7224 */ /* 0x000fe200008e06ff */
[----:B------:R-:W-:Y:S01]  /*40ed0*/  IADD3 R4, P1, PT, R57, R4, RZ ;  /* 0x0000000439047210 */ /* 0x000fe20007f3e0ff */
[----:B------:R-:W-:-:S04]  /*40ee0*/  IMAD.WIDE.U32 R42, R104, R63, R42 ;  /* 0x0000003f682a7225 */ /* 0x000fc800078e002a */
[----:B------:R-:W-:Y:S01]  /*40ef0*/  IMAD.WIDE.U32 R44, R93, R88, R44 ;  /* 0x000000585d2c7225 */ /* 0x000fe200078e002c */
[----:B------:R-:W-:-:S03]  /*40f00*/  IADD3 R6, P5, PT, R7, R42, RZ ;  /* 0x0000002a07067210 */ /* 0x000fc60007fbe0ff */
[----:B------:R-:W-:Y:S01]  /*40f10*/  IMAD.IADD R43, R79, 0x1, R43 ;  /* 0x000000014f2b7824 */ /* 0x000fe200078e022b */
[----:B------:R-:W-:Y:S01]  /*40f20*/  IADD3 R45, PT, PT, R56, R45, RZ ;  /* 0x0000002d382d7210 */ /* 0x000fe20007ffe0ff */
        /* <DEDUP_REMOVED lines=25> */
[----:B------:R-:W-:Y:S02]  /*410c0*/  IMAD.IADD R57, R52, 0x1, R5 ;  /* 0x0000000134397824 */ /* 0x000fe400078e0205 */
[----:B------:R-:W-:Y:S01]  /*410d0*/  IMAD.WIDE.U32 R6, R93, R89, R48 ;  /* 0x000000595d067225 */ /* 0x000fe200078e0030 */
[----:B------:R-:W-:-:S03]  /*410e0*/  IADD3 R48, P0, PT, R65, R42, RZ ;  /* 0x0000002a41307210 */ /* 0x000fc60007f1e0ff */
        /* <DEDUP_REMOVED lines=16> */
[----:B------:R-:W-:Y:S02]  /*411f0*/  IADD3.X R5, PT, PT, RZ, RZ, RZ, P1, !PT ;  /* 0x000000ffff057210 */ /* 0x000fe40000ffe4ff */
[----:B------:R-:W-:Y:S01]  /*41200*/  IADD3.X R43, PT, PT, RZ, RZ, RZ, P6, !PT ;  /* 0x000000ffff2b7210 */ /* 0x000fe200037fe4ff */
[----:B------:R-:W-:Y:S01]  /*41210*/  IMAD.WIDE.U32 R48, R58, R104, R46 ;  /* 0x000000683a307225 */ /* 0x000fe200078e002e */
[----:B------:R-:W-:-:S03]  /*41220*/  IADD3 R4, P3, PT, R57, R68, RZ ;  /* 0x0000004439047210 */ /* 0x000fc60007f7e0ff */
[----:B------:R-:W-:Y:S02]  /*41230*/  IMAD.X R7, RZ, RZ, RZ, P5 ;  /* 0x000000ffff077224 */ /* 0x000fe400028e06ff */
[----:B------:R-:W-:Y:S02]  /*41240*/  IMAD.IADD R47, R51, 0x1, R61 ;  /* 0x00000001332f7824 */ /* 0x000fe400078e023d */
[----:B------:R-:W-:Y:S02]  /*41250*/  IMAD R46, R60, R40, RZ ;  /* 0x000000283c2e7224 */ /* 0x000fe400078e02ff */
[----:B------:R-:W-:Y:S02]  /*41260*/  IMAD.MOV.U32 R61, RZ, RZ, RZ ;  /* 0x000000ffff3d7224 */ /* 0x000fe400078e00ff */
[----:B------:R-:W-:-:S04]  /*41270*/  IMAD.WIDE.U32 R44, R91, R88, R44 ;  /* 0x000000585b2c7225 */ /* 0x000fc800078e002c */
[----:B------:R-:W-:Y:S02]  /*41280*/  IMAD.IADD R69, R54, 0x1, R69 ;  /* 0x0000000136457824 */ /* 0x000fe400078e0245 */
[----:B------:R-:W-:Y:S02]  /*41290*/  IMAD.IADD R49, R79, 0x1, R49 ;  /* 0x000000014f317824 */ /* 0x000fe400078e0231 */
[----:B------:R-:W-:Y:S01]  /*412a0*/  IMAD.WIDE.U32 R6, R106, R63, R6 ;  /* 0x0000003f6a067225 */ /* 0x000fe200078e0006 */
[----:B------:R-:W-:-:S03]  /*412b0*/  IADD3 R44, P1, PT, R69, R44, RZ ;  /* 0x0000002c452c7210 */ /* 0x000fc60007f3e0ff */
[----:B------:R-:W-:Y:S01]  /*412c0*/  IMAD.HI.U32 R65, R46, R82, R60 ;  /* 0x000000522e417227 */ /* 0x000fe200078e003c */
[----:B------:R-:W-:Y:S02]  /*412d0*/  IADD3 R60, P2, PT, R5, R48, RZ ;  /* 0x00000030053c7210 */ /* 0x000fe40007f5e0ff */
[----:B------:R-:W-:Y:S01]  /*412e0*/  IADD3.X R5, PT, PT, RZ, RZ, RZ, P3, !PT ;  /* 0x000000ffff057210 */ /* 0x000fe20001ffe4ff */
[----:B------:R-:W-:Y:S01]  /*412f0*/  IMAD.IADD R45, R56, 0x1, R45 ;  /* 0x00000001382d7824 */ /* 0x000fe200078e022d */
[----:B------:R-:W-:Y:S01]  /*41300*/  IADD3 R48, P4, PT, R49, R6, RZ ;  /* 0x0000000631307210 */ /* 0x000fe20007f9e0ff */
[----:B------:R-:W-:-:S03]  /*41310*/  IMAD.WIDE.U32 R42, R108, R64, R42 ;  /* 0x000000406c2a7225 */ /* 0x000fc600078e002a */
[----:B------:R-:W-:Y:S01]  /*41320*/  IADD3 R6, P6, PT, R45, R62, RZ ;  /* 0x0000003e2d067210 */ /* 0x000fe20007fde0ff */
[----:B------:R-:W-:Y:S01]  /*41330*/  IMAD.IADD R7, R103, 0x1, R7 ;  /* 0x0000000167077824 */ /* 0x000fe200078e0207 */
[----:B------:R-:W-:Y:S01]  /*41340*/  IADD3.X R45, PT, PT, RZ, RZ, RZ, P1, !PT ;  /* 0x000000ffff2d7210 */ /* 0x000fe20000ffe4ff */
[----:B------:R-:W-:-:S03]  /*41350*/  IMAD.WIDE.U32 R4, R111, R85, R4 ;  /* 0x000000556f047225 */ /* 0x000fc600078e0004 */
[----:B------:R-:W-:Y:S01]  /*41360*/  IADD3 R42, P3, PT, R7, R42, RZ ;  /* 0x0000002a072a7210 */ /* 0x000fe20007f7e0ff */
[----:B------:R-:W-:Y:S01]  /*41370*/  IMAD.X R49, RZ, RZ, RZ, P4 ;  /* 0x000000ffff317224 */ /* 0x000fe200020e06ff */
[----:B------:R-:W-:Y:S01]  /*41380*/  IADD3.X R7, PT, PT, RZ, RZ, RZ, P6, !PT ;  /* 0x000000ffff077210 */ /* 0x000fe200037fe4ff */
[----:B------:R-:W-:Y:S01]  /*41390*/  IMAD.X R57, RZ, RZ, RZ, P0 ;  /* 0x000000ffff397224 */ /* 0x000fe200000e06ff */
[----:B------:R-:W-:Y:S01]  /*413a0*/  IADD3 R4, P5, PT, R47, R4, RZ ;  /* 0x000000042f047210 */ /* 0x000fe20007fbe0ff */
[----:B------:R-:W-:Y:S02]  /*413b0*/  IMAD.IADD R59, R0, 0x1, R43 ;  /* 0x00000001003b7824 */ /* 0x000fe400078e022b */
[----:B------:R-:W-:Y:S01]  /*413c0*/  IMAD.IADD R5, R53, 0x1, R5 ;  /* 0x0000000135057824 */ /* 0x000fe200078e0205 */
[----:B------:R-:W-:Y:S01]  /*413d0*/  IADD3 R57, P0, PT, R57, R60, RZ ;  /* 0x0000003c39397210 */ /* 0x000fe20007f1e0ff */
[----:B------:R-:W-:-:S03]  /*413e0*/  IMAD.WIDE.U32 R44, R2, R87, R44 ;  /* 0x00000057022c7225 */ /* 0x000fc600078e002c */
[----:B------:R-:W-:Y:S01]  /*413f0*/  IADD3.X R47, PT, PT, RZ, RZ, RZ, P0, !PT ;  /* 0x000000ffff2f7210 */ /* 0x000fe200007fe4ff */
[----:B------:R-:W-:Y:S01]  /*41400*/  IMAD.WIDE.U32 R48, R58, R71, R48 ;  /* 0x000000473a307225 */ /* 0x000fe200078e0030 */
[----:B------:R-:W-:Y:S02]  /*41410*/  IADD3 R44, P1, PT, R5, R44, RZ ;  /* 0x0000002c052c7210 */ /* 0x000fe40007f3e0ff */
[----:B------:R-:W-:Y:S01]  /*41420*/  IADD3.X R5, PT, PT, RZ, RZ, RZ, P2, !PT ;  /* 0x000000ffff057210 */ /* 0x000fe200017fe4ff */
[----:B------:R-:W-:Y:S02]  /*41430*/  IMAD.X R43, RZ, RZ, RZ, P3 ;  /* 0x000000ffff2b7224 */ /* 0x000fe400018e06ff */
[----:B------:R-:W-:Y:S01]  /*41440*/  IMAD.IADD R81, R81, 0x1, R49 ;  /* 0x0000000151517824 */ /* 0x000fe200078e0231 */
[----:B------:R-:W-:Y:S01]  /*41450*/  IADD3 R48, P3, PT, R5, R48, RZ ;  /* 0x0000003005307210 */ /* 0x000fe20007f7e0ff */
[----:B------:R-:W-:-:S03]  /*41460*/  IMAD.WIDE.U32 R60, R73, R63, R42 ;  /* 0x0000003f493c7225 */ /* 0x000fc600078e002a */
[----:B------:R-:W-:Y:S01]  /*41470*/  IADD3 R47, P0, PT, R47, R48, RZ ;  /* 0x000000302f2f7210 */ /* 0x000fe20007f1e0ff */
[----:B------:R-:W-:Y:S01]  /*41480*/  IMAD.WIDE.U32 R6, R91, R89, R6 ;  /* 0x000000595b067225 */ /* 0x000fe200078e0006 */
[----:B------:R-:W-:-:S03]  /*41490*/  IADD3 R60, P4, PT, R81, R60, RZ ;  /* 0x0000003c513c7210 */ /* 0x000fc60007f9e0ff */
[----:B------:R-:W-:Y:S02]  /*414a0*/  IMAD.IADD R45, R55, 0x1, R45 ;  /* 0x00000001372d7824 */ /* 0x000fe400078e022d */
[----:B------:R-:W-:Y:S02]  /*414b0*/  IMAD.IADD R0, R107, 0x1, R7 ;  /* 0x000000016b007824 */ /* 0x000fe400078e0207 */
        /* <DEDUP_REMOVED lines=12> */
[----:B------:R-:W-:Y:S01]  /*41580*/  IMAD.X R43, RZ, RZ, RZ, P2 ;  /* 0x000000ffff2b7224 */ /* 0x000fe200010e06ff */
[----:B------:R-:W-:Y:S01]  /*41590*/  IADD3 R5, PT, PT, R54, R5, RZ ;  /* 0x0000000536057210 */ /* 0x000fe20007ffe0ff */
[----:B------:R-:W-:Y:S01]  /*415a0*/  IMAD.WIDE.U32 R60, R58, R106, R60 ;  /* 0x0000006a3a3c7225 */ /* 0x000fe200078e003c */
[----:B------:R-:W-:-:S03]  /*415b0*/  IADD3 R48, P4, PT, R49, R4, RZ ;  /* 0x0000000431307210 */ /* 0x000fc60007f9e0ff */
[----:B------:R-:W-:Y:S02]  /*415c0*/  IMAD.X R45, RZ, RZ, RZ, P3 ;  /* 0x000000ffff2d7224 */ /* 0x000fe400018e06ff */
        /* <DEDUP_REMOVED lines=9> */
[----:B------:R-:W-:-:S02]  /*41660*/  IADD3.X R7, PT, PT, RZ, RZ, RZ, P0, !PT ;  /* 0x000000ffff077210 */ /* 0x000fc400007fe4ff */
[----:B------:R-:W-:Y:S01]  /*41670*/  IADD3 R6, P1, PT, R43, R0, RZ ;  /* 0x000000002b067210 */ /* 0x000fe20007f3e0ff */
        /* <DEDUP_REMOVED lines=10> */
[----:B------:R-:W-:Y:S01]  /*41720*/  IMAD R40, R44, R40, RZ ;  /* 0x000000282c287224 */ /* 0x000fe200078e02ff */
[----:B------:R-:W-:Y:S01]  /*41730*/  IADD3 R49, PT, PT, R53, R49, RZ ;  /* 0x0000003135317210 */ /* 0x000fe20007ffe0ff */
[----:B------:R-:W-:-:S04]  /*41740*/  IMAD.WIDE.U32 R42, R111, R87, R42 ;  /* 0x000000576f2a7225 */ /* 0x000fc800078e002a */
        /* <DEDUP_REMOVED lines=8> */
[----:B------:R-:W-:Y:S01]  /*417d0*/  IMAD.IADD R63, R50, 0x1, R45 ;  /* 0x00000001323f7824 */ /* 0x000fe200078e022d */
[----:B------:R-:W-:Y:S01]  /*417e0*/  IADD3 R6, P2, PT, R43, R6, RZ ;  /* 0x000000062b067210 */ /* 0x000fe20007f5e0ff */
[----:B------:R-:W-:Y:S01]  /*417f0*/  IMAD.WIDE.U32 R48, R46, R84, R48 ;  /* 0x000000542e307225 */ /* 0x000fe200078e0030 */
[----:B------:R-:W-:-:S03]  /*41800*/  IADD3.X R45, PT, PT, RZ, RZ, RZ, P4, !PT ;  /* 0x000000ffff2d7210 */ /* 0x000fc600027fe4ff */
[----:B------:R-:W-:Y:S02]  /*41810*/  IMAD.IADD R103, R103, 0x1, R61 ;  /* 0x0000000167677824 */ /* 0x000fe400078e023d */
[----:B------:R-:W-:Y:S01]  /*41820*/  IMAD.X R7, RZ, RZ, RZ, P2 ;  /* 0x000000ffff077224 */ /* 0x000fe200010e06ff */
[----:B------:R-:W-:Y:S01]  /*41830*/  IADD3 R62, P2, PT, R63, R48, RZ ;  /* 0x000000303f3e7210 */ /* 0x000fe20007f5e0ff */
[----:B------:R-:W-:Y:S01]  /*41840*/  IMAD.WIDE.U32 R44, R9, R86, R44 ;  /* 0x00000056092c7225 */ /* 0x000fe200078e002c */
        /* <DEDUP_REMOVED lines=19> */
[----:B------:R-:W-:Y:S01]  /*41980*/  IMAD.X R57, RZ, RZ, RZ, P1 ;  /* 0x000000ffff397224 */ /* 0x000fe200008e06ff */
[----:B------:R-:W-:Y:S01]  /*41990*/  IADD3.X R47, PT, PT, RZ, RZ, RZ, P0, !PT ;  /* 0x000000ffff2f7210 */ /* 0x000fe200007fe4ff */
        /* <DEDUP_REMOVED lines=18> */
[----:B------:R-:W-:Y:S02]  /*41ac0*/  IMAD.IADD R61, R52, 0x1, R51 ;  /* 0x00000001343d7824 */ /* 0x000fe400078e0233 */
[----:B------:R-:W-:Y:S02]  /*41ad0*/  IMAD.IADD R45, R56, 0x1, R45 ;  /* 0x00000001382d7824 */ /* 0x000fe400078e022d */
[----:B------:R-:W-:Y:S01]  /*41ae0*/  IMAD.X R2, RZ, RZ, RZ, P5 ;  /* 0x000000ffff027224 */ /* 0x000fe200028e06ff */
[----:B------:R-:W-:Y:S01]  /*41af0*/  IADD3 R60, P3, PT, R61, R48, RZ ;  /* 0x000000303d3c7210 */ /* 0x000fe20007f7e0ff */
[----:B------:R-:W-:Y:S01]  /*41b00*/  IMAD.IADD R109, R109, 0x1, R5 ;  /* 0x000000016d6d7824 */ /* 0x000fe200078e0205 */
[----:B------:R-:W-:Y:S01]  /*41b10*/  IADD3 R48, P6, PT, R49, R44, RZ ;  /* 0x0000002c31307210 */ /* 0x000fe20007fde0ff */
[----:B------:R-:W-:Y:S01]  /*41b20*/  IMAD.IADD R42, R105, 0x1, R43 ;  /* 0x00000001692a7824 */ /* 0x000fe200078e022b */
[----:B------:R-:W-:Y:S02]  /*41b30*/  IADD3 R44, P5, PT, R45, R0, RZ ;  /* 0x000000002d2c7210 */ /* 0x000fe40007fbe0ff */
[----:B------:R-:W-:Y:S01]  /*41b40*/  IADD3.X R61, PT, PT, RZ, RZ, RZ, P3, !PT ;  /* 0x000000ffff3d7210 */ /* 0x000fe20001ffe4ff */
[----:B------:R-:W-:Y:S01]  /*41b50*/  IMAD.X R49, RZ, RZ, RZ, P6 ;  /* 0x000000ffff317224 */ /* 0x000fe200030e06ff */
[----:B------:R-:W-:-:S02]  /*41b60*/  IADD3.X R45, PT, PT, RZ, RZ, RZ, P5, !PT ;  /* 0x000000ffff2d7210 */ /* 0x000fc40002ffe4ff */
[----:B------:R-:W-:Y:S01]  /*41b70*/  IADD3 R0, P3, PT, R2, R47, RZ ;  /* 0x0000002f02007210 */ /* 0x000fe20007f7e0ff */
[----:B------:R-:W-:-:S04]  /*41b80*/  IMAD.WIDE.U32 R4, R40, R85, R60 ;  /* 0x0000005528047225 */ /* 0x000fc800078e003c */
[----:B------:R-:W-:-:S04]  /*41b90*/  IMAD.WIDE.U32 R48, R46, R87, R48 ;  /* 0x000000572e307225 */ /* 0x000fc800078e0030 */
[----:B------:R-:W-:Y:S01]  /*41ba0*/  IMAD.WIDE.U32 R44, R9, R89, R44 ;  /* 0x00000059092c7225 */ /* 0x000fe200078e002c */
[----:B------:R-:W-:-:S03]  /*41bb0*/  IADD3 R49, PT, PT, R55, R49, RZ ;  /* 0x0000003137317210 */ /* 0x000fc60007ffe0ff */
[----:B------:R-:W-:Y:S02]  /*41bc0*/  IMAD.IADD R53, R53, 0x1, R5 ;  /* 0x0000000135357824 */ /* 0x000fe400078e0205 */
[----:B------:R-:W-:-:S03]  /*41bd0*/  IMAD.X R9, RZ, RZ, RZ, P4 ;  /* 0x000000ffff097224 */ /* 0x000fc600020e06ff */
[----:B------:R-:W-:Y:S02]  /*41be0*/  IADD3 R52, P6, PT, R53, R48, RZ ;  /* 0x0000003035347210 */ /* 0x000fe40007fde0ff */
[----:B------:R-:W-:Y:S01]  /*41bf0*/  IADD3 R9, P4, PT, R9, R0, RZ ;  /* 0x0000000009097210 */ /* 0x000fe20007f9e0ff */
[----:B------:R-:W-:Y:S01]  /*41c00*/  IMAD.X R0, RZ, RZ, RZ, P2 ;  /* 0x000000ffff007224 */ /* 0x000fe200010e06ff */
[----:B------:R-:W-:Y:S02]  /*41c10*/  IADD3 R48, P5, PT, R49, R44, RZ ;  /* 0x0000002c31307210 */ /* 0x000fe40007fbe0ff */
        /* <DEDUP_REMOVED lines=11> */
[----:B------:R-:W-:Y:S01]  /*41cd0*/  IMAD.WIDE.U32 R108, R58, R108, R42 ;  /* 0x0000006c3a6c7225 */ /* 0x000fe200078e002a */
[----:B------:R-:W-:Y:S02]  /*41ce0*/  IADD3.X R43, PT, PT, RZ, RZ, RZ, P0, !PT ;  /* 0x000000ffff2b7210 */ /* 0x000fe400007fe4ff */
        /* <DEDUP_REMOVED lines=10> */
[----:B------:R-:W-:-:S03]  /*41d90*/  IMAD.WIDE.U32 R58, R40, R87, R58 ;  /* 0x00000057283a7225 */ /* 0x000fc600078e003a */
[----:B------:R-:W-:Y:S01]  /*41da0*/  IADD3.X R42, PT, PT, RZ, RZ, RZ, P0, !PT ;  /* 0x000000ffff2a7210 */ /* 0x000fe200007fe4ff */
[----:B------:R-:W-:Y:S01]  /*41db0*/  IMAD.X R9, RZ, RZ, RZ, P4 ;  /* 0x000000ffff097224 */ /* 0x000fe200020e06ff */
[----:B------:R-:W-:Y:S01]  /*41dc0*/  IADD3 R55, PT, PT, R55, R59, RZ ;  /* 0x0000003b37377210 */ /* 0x000fe20007ffe0ff */
[----:B------:R-:W-:-:S03]  /*41dd0*/  IMAD.IADD R108, R3, 0x1, R109 ;  /* 0x00000001036c7824 */ /* 0x000fc600078e026d */
        /* <DEDUP_REMOVED lines=12> */
[----:B------:R-:W-:-:S03]  /*41ea0*/  IMAD.IADD R2, R56, 0x1, R55 ;  /* 0x0000000138027824 */ /* 0x000fc600078e0237 */
        /* <DEDUP_REMOVED lines=10> */
[----:B------:R-:W-:-:S04]  /*41f50*/  IADD3 R107, PT, PT, R107, R3, RZ ;  /* 0x000000036b6b7210 */ /* 0x000fc80007ffe0ff */
        /* <DEDUP_REMOVED lines=35> */
.L_x_500:
        /* <DEDUP_REMOVED lines=22> */
.L_x_416:
[----:B------:R-:W0:Y:S01]  /*422f0*/  LDC R40, c[0x3][0x1a4] ;  /* 0x00c06900ff287b82 */ /* 0x000e220000000800 */
[----:B------:R-:W-:Y:S01]  /*42300*/  UISETP.NE.AND UP0, UPT, UR5, URZ, UPT ;  /* 0x000000ff0500728c */ /* 0x000fe2000bf05270 */
[----:B------:R-:W-:Y:S02]  /*42310*/  CS2R R58, SRZ ;  /* 0x00000000003a7805 */ /* 0x000fe4000001ff00 */
[----:B------:R-:W-:Y:S02]  /*42320*/  MOV R57, RZ ;  /* 0x000000ff00397202 */ /* 0x000fe40000000f00 */
[----:B------:R-:W-:Y:S01]  /*42330*/  CS2R R70, SRZ ;  /* 0x0000000000467805 */ /* 0x000fe2000001ff00 */
[----:B------:R-:W-:Y:S01]  /*42340*/  IMAD.MOV.U32 R72, RZ, RZ, RZ ;  /* 0x000000ffff487224 */ /* 0x000fe200078e00ff */
[----:B------:R-:W-:Y:S01]  /*42350*/  MOV R87, RZ ;  /* 0x000000ff00577202 */ /* 0x000fe20000000f00 */
[----:B------:R-:W-:Y:S01]  /*42360*/  IMAD.MOV.U32 R76, RZ, RZ, RZ ;  /* 0x000000ffff4c7224 */ /* 0x000fe200078e00ff */
[----:B------:R-:W1:Y:S01]  /*42370*/  LDC R53, c[0x3][0x1a0] ;  /* 0x00c06800ff357b82 */ /* 0x000e620000000800 */
[----:B------:R-:W-:-:S07]  /*42380*/  UMOV UR5, 0x1 ;  /* 0x0000000100057882 */ /* 0x000fce0000000000 */
[----:B------:R-:W2:Y:S08]  /*42390*/  LDC R55, c[0x3][0x19c] ;  /* 0x00c06700ff377b82 */ /* 0x000eb00000000800 */
[----:B------:R-:W3:Y:S01]  /*423a0*/  LDC R56, c[0x3][0x198] ;  /* 0x00c06600ff387b82 */ /* 0x000ee20000000800 */
[----:B0-----:R-:W-:-:S07]  /*423b0*/  IMAD.MOV.U32 R54, RZ, RZ, R40 ;  /* 0x000000ffff367224 */ /* 0x001fce00078e0028 */
[----:B------:R-:W0:Y:S01]  /*423c0*/  LDC R52, c[0x3][0x194] ;  /* 0x00c06500ff347b82 */ /* 0x000e220000000800 */
[----:B-1----:R-:W-:-:S07]  /*423d0*/  IMAD.MOV.U32 R85, RZ, RZ, R53 ;  /* 0x000000ffff557224 */ /* 0x002fce00078e0035 */
[----:B------:R-:W1:Y:S01]  /*423e0*/  LDC R50, c[0x3][0x190] ;  /* 0x00c06400ff327b82 */ /* 0x000e620000000800 */
[----:B--2---:R-:W-:-:S07]  /*423f0*/  MOV R83, R55 ;  /* 0x0000003700537202 */ /* 0x004fce0000000f00 */
[----:B------:R-:W2:Y:S01]  /*42400*/  LDC R68, c[0x3][0x18c] ;  /* 0x00c06300ff447b82 */ /* 0x000ea20000000800 */
[----:B---3--:R-:W-:-:S07]  /*42410*/  IMAD.MOV.U32 R84, RZ, RZ, R56 ;  /* 0x000000ffff547224 */ /* 0x008fce00078e0038 */
[----:B------:R-:W3:Y:S01]  /*42420*/  LDC R51, c[0x3][0x188] ;  /* 0x00c06200ff337b82 */ /* 0x000ee20000000800 */
[----:B0-----:R-:W-:Y:S01]  /*42430*/  IMAD.MOV.U32 R74, RZ, RZ, R52 ;  /* 0x000000ffff4a7224 */ /* 0x001fe200078e0034 */
[----:B-1----:R-:W-:Y:S01]  /*42440*/  MOV R82, R50 ;  /* 0x0000003200527202 */ /* 0x002fe20000000f00 */
[----:B--2---:R-:W-:Y:S02]  /*42450*/  IMAD.MOV.U32 R86, RZ, RZ, R68 ;  /* 0x000000ffff567224 */ /* 0x004fe400078e0044 */
[----:B---3--:R-:W-:Y:S01]  /*42460*/  IMAD.MOV.U32 R69, RZ, RZ, R51 ;  /* 0x000000ffff457224 */ /* 0x008fe200078e0033 */
        /* <DEDUP_REMOVED lines=11> */
[----:B------:R-:W-:-:S02]  /*42520*/  MOV R82, R50 ;  /* 0x0000003200527202 */ /* 0x000fc40000000f00 */
[----:B------:R-:W-:-:S13]  /*42530*/  LOP3.LUT P0, RZ, R0, R17, RZ, 0xfc, !PT ;  /* 0x0000001100ff7212 */ /* 0x000fda000780fcff */
[----:B------:R-:W-:Y:S05]  /*42540*/  @!P0 BRA `(.L_x_501) ;  /* 0x0000013c00cc8947 */ /* 0x000fea0003800000 */
        /* <DEDUP_REMOVED lines=14> */
[----:B------:R-:W-:Y:S01]  /*42630*/  CS2R R70, SRZ ;  /* 0x0000000000467805 */ /* 0x000fe2000001ff00 */
[----:B------:R-:W-:Y:S02]  /*42640*/  IMAD.MOV.U32 R59, RZ, RZ, RZ ;  /* 0x000000ffff3b7224 */ /* 0x000fe400078e00ff */
[----:B------:R-:W-:Y:S02]  /*42650*/  IMAD.MOV.U32 R76, RZ, RZ, RZ ;  /* 0x000000ffff4c7224 */ /* 0x000fe400078e00ff */
[----:B------:R-:W-:-:S06]  /*42660*/  IMAD.MOV.U32 R87, RZ, RZ, RZ ;  /* 0x000000ffff577224 */ /* 0x000fcc00078e00ff */
[----:B------:R-:W-:Y:S05]  /*42670*/  @!P0 BRA `(.L_x_501) ;  /* 0x0000013c00808947 */ /* 0x000fea0003800000 */
[-C--:B------:R-:W-:Y:S01]  /*42680*/  IMAD.WIDE.U32 R52, R24, R24.reuse, RZ ;  /* 0x0000001818347225 */ /* 0x080fe200078e00ff */
[----:B------:R-:W-:Y:S01]  /*42690*/  MOV R5, RZ ;  /* 0x000000ff00057202 */ /* 0x000fe20000000f00 */
        /* <DEDUP_REMOVED lines=18> */
[----:B------:R-:W-:Y:S02]  /*427c0*/  MOV R6, R5 ;  /* 0x0000000500067202 */ /* 0x000fe40000000f00 */
[----:B------:R-:W-:Y:S02]  /*427d0*/  MOV R5, RZ ;  /* 0x000000ff00057202 */ /* 0x000fe40000000f00 */
        /* <DEDUP_REMOVED lines=26> */
[----:B------:R-:W-:Y:S02]  /*42980*/  IADD3 R58, P0, PT, R50, R55, RZ ;  /* 0x00000037323a7210 */ /* 0x000fe40007f1e0ff */
[----:B------:R-:W-:Y:S01]  /*42990*/  MOV R55, RZ ;  /* 0x000000ff00377202 */ /* 0x000fe20000000f00 */
        /* <DEDUP_REMOVED lines=63> */
[----:B------:R-:W-:Y:S02]  /*42d90*/  IADD3 R70, P2, PT, R62, R53, RZ ;  /* 0x000000353e467210 */ /* 0x000fe40007f5e0ff */
[----:B------:R-:W-:Y:S01]  /*42da0*/  MOV R53, RZ ;  /* 0x000000ff00357202 */ /* 0x000fe20000000f00 */
[----:B------:R-:W-:-:S02]  /*42db0*/  IMAD.MOV.U32 R58, RZ, RZ, RZ ;  /* 0x000000ffff3a7224 */ /* 0x000fc400078e00ff */
        /* <DEDUP_REMOVED lines=64> */
[----:B------:R-:W-:Y:S01]  /*431c0*/  IMAD.IADD R79, R57, 0x1, R77 ;  /* 0x00000001394f7824 */ /* 0x000fe200078e024d */
[----:B------:R-:W-:Y:S01]  /*431d0*/  MOV R77, RZ ;  /* 0x000000ff004d7202 */ /* 0x000fe20000000f00 */
[----:B------:R-:W-:Y:S01]  /*431e0*/  IMAD R9, R76, R59, RZ ;  /* 0x0000003b4c097224 */ /* 0x000fe200078e02ff */
[----:B------:R-:W-:Y:S01]  /*431f0*/  IADD3.X R71, PT, PT, RZ, RZ, RZ, P0, !PT ;  /* 0x000000ffff477210 */ /* 0x000fe200007fe4ff */
[----:B------:R-:W-:Y:S01]  /*43200*/  IMAD.X R5, RZ, RZ, RZ, P1 ;  /* 0x000000ffff057224 */ /* 0x000fe200008e06ff */
[----:B------:R-:W-:Y:S01]  /*43210*/  IADD3 R78, P3, PT, R79, R74, RZ ;  /* 0x0000004a4f4e7210 */ /* 0x000fe20007f7e0ff */
[----:B------:R-:W-:-:S02]  /*43220*/  IMAD.IADD R75, R55, 0x1, R75 ;  /* 0x00000001374b7824 */ /* 0x000fc400078e024b */
[----:B------:R-:W-:-:S04]  /*43230*/  IMAD.HI.U32 R77, R9, R66, R76 ;  /* 0x00000042094d7227 */ /* 0x000fc800078e004c */
        /* <DEDUP_REMOVED lines=60> */
[----:B------:R-:W-:Y:S01]  /*43600*/  IMAD.IADD R77, R54, 0x1, R77 ;  /* 0x00000001364d7824 */ /* 0x000fe200078e024d */
[----:B------:R-:W-:Y:S01]  /*43610*/  IADD3.X R73, PT, PT, RZ, RZ, RZ, P1, !PT ;  /* 0x000000ffff497210 */ /* 0x000fe20000ffe4ff */
[----:B0-----:R-:W-:-:S04]  /*43620*/  IMAD.WIDE.U32 R74, R0, R60, R74 ;  /* 0x0000003c004a7225 */ /* 0x001fc800078e004a */
[----:B------:R-:W-:Y:S01]  /*43630*/  IMAD.WIDE.U32 R80, R5, R67, R82 ;  /* 0x0000004305507225 */ /* 0x000fe200078e0052 */
[----:B------:R-:W-:-:S03]  /*43640*/  IADD3 R76, P2, PT, R77, R74, RZ ;  /* 0x0000004a4d4c7210 */ /* 0x000fc60007f5e0ff */
[----:B------:R-:W-:Y:S02]  /*43650*/  IMAD.X R79, RZ, RZ, RZ, P3 ;  /* 0x000000ffff4f7224 */ /* 0x000fe400018e06ff */
[----:B------:R-:W-:Y:S01]  /*43660*/  IMAD.IADD R51, R57, 0x1, R81 ;  /* 0x0000000139337824 */ /* 0x000fe200078e0251 */
[----:B------:R-:W-:Y:S01]  /*43670*/  MOV R81, RZ ;  /* 0x000000ff00517202 */ /* 0x000fe20000000f00 */
        /* <DEDUP_REMOVED lines=127> */
[----:B------:R-:W-:Y:S01]  /*43e70*/  IMAD.WIDE.U32 R68, R0, R65, R74 ;  /* 0x0000004100447225 */ /* 0x000fe200078e004a */
[----:B------:R-:W-:-:S03]  /*43e80*/  MOV R77, RZ ;  /* 0x000000ff004d7202 */ /* 0x000fc60000000f00 */
        /* <DEDUP_REMOVED lines=163> */
.L_x_502:
        /* <DEDUP_REMOVED lines=23> */
.L_x_503:
[----:B------:R-:W-:Y:S01]  /*44a30*/  IMAD.WIDE.U32 R2, R99, R16, RZ ;  /* 0x0000001063027225 */ /* 0x000fe200078e00ff */
[----:B------:R-:W-:-:S03]  /*44a40*/  MOV R73, RZ ;  /* 0x000000ff00497202 */ /* 0x000fc60000000f00 */
[----:B------:R-:W-:Y:S02]  /*44a50*/  HFMA2 R77, -RZ, RZ, 0, 0 ;  /* 0x00000000ff4d7431 */ /* 0x000fe400000001ff */
[----:B------:R-:W-:Y:S02]  /*44a60*/  IMAD.MOV.U32 R91, RZ, RZ, RZ ;  /* 0x000000ffff5b7224 */ /* 0x000fe400078e00ff */
[----:B------:R-:W-:Y:S02]  /*44a70*/  HFMA2 R6, -RZ, RZ, 0, 0 ;  /* 0x00000000ff067431 */ /* 0x000fe400000001ff */
[----:B------:R-:W-:Y:S02]  /*44a80*/  IMAD.MOV.U32 R69, RZ, RZ, RZ ;  /* 0x000000ffff457224 */ /* 0x000fe400078e00ff */
[----:B------:R-:W-:Y:S01]  /*44a90*/  IMAD.MOV.U32 R75, RZ, RZ, RZ ;  /* 0x000000ffff4b7224 */ /* 0x000fe200078e00ff */
[----:B------:R-:W-:Y:S01]  /*44aa0*/  IADD3 R68, PT, PT, R3, R91, RZ ;  /* 0x0000005b03447210 */ /* 0x000fe20007ffe0ff */
[----:B------:R-:W-:-:S02]  /*44ab0*/  IMAD.MOV.U32 R3, RZ, RZ, RZ ;  /* 0x000000ffff037224 */ /* 0x000fc400078e00ff */
[----:B------:R-:W-:Y:S02]  /*44ac0*/  IMAD.MOV.U32 R76, RZ, RZ, R2 ;  /* 0x000000ffff4c7224 */ /* 0x000fe400078e0002 */
[----:B------:R-:W-:-:S04]  /*44ad0*/  IMAD.WIDE.U32 R68, R16, R40, R68 ;  /* 0x0000002810447225 */ /* 0x000fc800078e0044 */
[----:B------:R-:W-:Y:S01]  /*44ae0*/  IMAD.MOV.U32 R74, RZ, RZ, R68 ;  /* 0x000000ffff4a7224 */ /* 0x000fe200078e0044 */
[----:B------:R-:W-:Y:S01]  /*44af0*/  IADD3 R72, PT, PT, R69, R3, RZ ;  /* 0x0000000345487210 */ /* 0x000fe20007ffe0ff */
[----:B------:R-:W-:Y:S01]  /*44b00*/  IMAD R69, R2, R59, RZ ;  /* 0x0000003b02457224 */ /* 0x000fe200078e02ff */
[----:B------:R-:W-:Y:S01]  /*44b10*/  MOV R2, RZ ;  /* 0x000000ff00027202 */ /* 0x000fe20000000f00 */
        /* <DEDUP_REMOVED lines=53> */
[----:B------:R-:W-:Y:S02]  /*44e70*/  IMAD.IADD R79, R56, 0x1, R79 ;  /* 0x00000001384f7824 */ /* 0x000fe400078e024f */
[----:B------:R-:W-:-:S04]  /*44e80*/  IMAD.WIDE.U32 R76, R21, R99, R76 ;  /* 0x00000063154c7225 */ /* 0x000fc800078e004c */
        /* <DEDUP_REMOVED lines=43> */
[----:B------:R-:W-:Y:S02]  /*45140*/  IMAD.IADD R73, R91, 0x1, R73 ;  /* 0x000000015b497824 */ /* 0x000fe400078e0249 */
[----:B------:R-:W-:Y:S02]  /*45150*/  IMAD.X R77, RZ, RZ, RZ, P3 ;  /* 0x000000ffff4d7224 */ /* 0x000fe400018e06ff */
[----:B------:R-:W-:Y:S01]  /*45160*/  IMAD.IADD R81, R5, 0x1, R79 ;  /* 0x0000000105517824 */ /* 0x000fe200078e024f */
[----:B------:R-:W-:Y:S01]  /*45170*/  IADD3 R74, P1, PT, R73, R74, RZ ;  /* 0x0000004a494a7210 */ /* 0x000fe20007f3e0ff */
[----:B------:R-:W-:Y:S01]  /*45180*/  IMAD.WIDE.U32 R86, R4, R16, R86 ;  /* 0x0000001004567225 */ /* 0x000fe200078e0056 */
[----:B------:R-:W-:Y:S02]  /*45190*/  IADD3.X R73, PT, PT, RZ, RZ, RZ, P2, !PT ;  /* 0x000000ffff497210 */ /* 0x000fe400017fe4ff */
[----:B------:R-:W-:Y:S01]  /*451a0*/  IADD3.X R79, PT, PT, RZ, RZ, RZ, P0, !PT ;  /* 0x000000ffff4f7210 */ /* 0x000fe200007fe4ff */
[----:B------:R-:W-:Y:S01]  /*451b0*/  IMAD.WIDE.U32 R76, R85, R67, R76 ;  /* 0x00000043554c7225 */ /* 0x000fe200078e004c */
[----:B------:R-:W-:-:S03]  /*451c0*/  IADD3 R80, P0, PT, R86, R81, RZ ;  /* 0x0000005156507210 */ /* 0x000fc60007f1e0ff */
[----:B------:R-:W-:Y:S02]  /*451d0*/  IMAD.IADD R83, R57, 0x1, R77 ;  /* 0x0000000139537824 */ /* 0x000fe400078e024d */
[----:B------:R-:W-:Y:S02]  /*451e0*/  HFMA2 R77, -RZ, RZ, 0, 0 ;  /* 0x00000000ff4d7431 */ /* 0x000fe400000001ff */
[----:B------:R-:W-:Y:S01]  /*451f0*/  IMAD.WIDE.U32 R72, R69, R62, R72 ;  /* 0x0000003e45487225 */ /* 0x000fe200078e0048 */
[----:B------:R-:W-:-:S03]  /*45200*/  IADD3.X R81, PT, PT, RZ, RZ, RZ, P0, !PT ;  /* 0x000000ffff517210 */ /* 0x000fc600007fe4ff */
[----:B------:R-:W-:Y:S01]  /*45210*/  IMAD.WIDE.U32 R78, R18, R71, R78 ;  /* 0x00000047124e7225 */ /* 0x000fe200078e004e */
[----:B------:R-:W-:-:S03]  /*45220*/  IADD3 R72, P3, PT, R9, R72, RZ ;  /* 0x0000004809487210 */ /* 0x000fc60007f7e0ff */
[----:B------:R-:W-:Y:S02]  /*45230*/  IMAD.IADD R75, R0, 0x1, R75 ;  /* 0x00000001004b7824 */ /* 0x000fe400078e024b */
[----:B------:R-:W-:Y:S02]  /*45240*/  IMAD.IADD R79, R6, 0x1, R79 ;  /* 0x00000001064f7824 */ /* 0x000fe400078e024f */
[----:B------:R-:W-:Y:S01]  /*45250*/  IMAD R9, R76, R59, RZ ;  /* 0x0000003b4c097224 */ /* 0x000fe200078e02ff */
[----:B------:R-:W-:Y:S01]  /*45260*/  IADD3 R78, P2, PT, R75, R78, RZ ;  /* 0x0000004e4b4e7210 */ /* 0x000fe20007f5e0ff */
        /* <DEDUP_REMOVED lines=218> */
[----:B------:R-:W-:Y:S01]  /*46010*/  IMAD.IADD R87, R54, 0x1, R75 ;  /* 0x0000000136577824 */ /* 0x000fe200078e024b */
[----:B------:R-:W-:Y:S01]  /*46020*/  IADD3.X R75, PT, PT, RZ, RZ, RZ, P2, !PT ;  /* 0x000000ffff4b7210 */ /* 0x000fe200017fe4ff */
[----:B------:R-:W-:-:S04]  /*46030*/  IMAD.WIDE.U32 R72, R85, R60, R72 ;  /* 0x0000003c55487225 */ /* 0x000fc800078e0048 */
[----:B------:R-:W-:Y:S01]  /*46040*/  IMAD.HI.U32 R103, R95, R66, R80 ;  /* 0x000000425f677227 */ /* 0x000fe200078e0050 */
[----:B------:R-:W-:Y:S02]  /*46050*/  IADD3 R72, P3, PT, R87, R72, RZ ;  /* 0x0000004857487210 */ /* 0x000fe40007f7e0ff */
        /* <DEDUP_REMOVED lines=22> */
[----:B------:R-:W-:Y:S02]  /*461c0*/  IADD3 R82, P5, PT, R83, R76, RZ ;  /* 0x0000004c53527210 */ /* 0x000fe40007fbe0ff */
[----:B------:R-:W-:Y:S01]  /*461d0*/  IADD3 R77, PT, PT, R6, R77, RZ ;  /* 0x0000004d064d7210 */ /* 0x000fe20007ffe0ff */
[----:B------:R-:W-:Y:S01]  /*461e0*/  IMAD.IADD R73, R53, 0x1, R73 ;  /* 0x0000000135497824 */ /* 0x000fe200078e0249 */
[----:B------:R-:W-:Y:S01]  /*461f0*/  IADD3.X R83, PT, PT, RZ, RZ, RZ, P5, !PT ;  /* 0x000000ffff537210 */ /* 0x000fe20002ffe4ff */
[----:B------:R-:W-:Y:S02]  /*46200*/  IMAD.IADD R75, R55, 0x1, R75 ;  /* 0x00000001374b7824 */ /* 0x000fe400078e024b */
        /* <DEDUP_REMOVED lines=8> */
[----:B------:R-:W-:Y:S01]  /*46290*/  IMAD.IADD R86, R2, 0x1, R81 ;  /* 0x0000000102567824 */ /* 0x000fe200078e0251 */
[----:B------:R-:W-:Y:S01]  /*462a0*/  IADD3 R81, P3, PT, R73, R82, RZ ;  /* 0x0000005249517210 */ /* 0x000fe20007f7e0ff */
[----:B------:R-:W-:Y:S01]  /*462b0*/  IMAD.WIDE.U32 R74, R69, R64, R74 ;  /* 0x00000040454a7225 */ /* 0x000fe200078e004a */
[----:B------:R-:W-:Y:S02]  /*462c0*/  IADD3.X R73, PT, PT, RZ, RZ, RZ, P4, !PT ;  /* 0x000000ffff497210 */ /* 0x000fe400027fe4ff */
[----:B------:R-:W-:Y:S01]  /*462d0*/  IADD3 R80, P1, PT, R79, R70, RZ ;  /* 0x000000464f507210 */ /* 0x000fe20007f3e0ff */
[----:B------:R-:W-:Y:S01]  /*462e0*/  IMAD.IADD R79, R58, 0x1, R103 ;  /* 0x000000013a4f7824 */ /* 0x000fe200078e0267 */
[----:B------:R-:W-:Y:S01]  /*462f0*/  IADD3 R75, PT, PT, R56, R75, RZ ;  /* 0x0000004b384b7210 */ /* 0x000fe20007ffe0ff */
[----:B------:R-:W-:Y:S01]  /*46300*/  IMAD.WIDE.U32 R72, R93, R62, R72 ;  /* 0x0000003e5d487225 */ /* 0x000fe200078e0048 */
[----:B------:R-:W-:-:S02]  /*46310*/  IADD3 R86, P0, PT, R87, R86, RZ ;  /* 0x0000005657567210 */ /* 0x000fc40007f1e0ff */
        /* <DEDUP_REMOVED lines=30> */
[----:B------:R-:W-:Y:S01]  /*46500*/  IMAD.X R83, RZ, RZ, RZ, P1 ;  /* 0x000000ffff537224 */ /* 0x000fe200008e06ff */
[----:B------:R-:W-:Y:S01]  /*46510*/  IADD3 R76, P1, PT, R73, R76, RZ ;  /* 0x0000004c494c7210 */ /* 0x000fe20007f3e0ff */
[----:B------:R-:W-:Y:S02]  /*46520*/  IMAD R9, R74, R59, RZ ;  /* 0x0000003b4a097224 */ /* 0x000fe400078e02ff */
[----:B------:R-:W-:Y:S01]  /*46530*/  IMAD.X R73, RZ, RZ, RZ, P4 ;  /* 0x000000ffff497224 */ /* 0x000fe200020e06ff */
[----:B------:R-:W-:Y:S01]  /*46540*/  IADD3 R78, P4, PT, R77, R78, RZ ;  /* 0x0000004e4d4e7210 */ /* 0x000fe20007f9e0ff */
[----:B------:R-:W-:Y:S01]  /*46550*/  IMAD.IADD R81, R50, 0x1, R79 ;  /* 0x0000000132517824 */ /* 0x000fe200078e024f */
        /* <DEDUP_REMOVED lines=10> */
[----:B------:R-:W-:Y:S02]  /*46600*/  IMAD.X R70, RZ, RZ, RZ, P1 ;  /* 0x000000ffff467224 */ /* 0x000fe400008e06ff */
        /* <DEDUP_REMOVED lines=24> */
[----:B------:R-:W-:-:S03]  /*46790*/  IMAD.WIDE.U32 R86, R25, R7, R86 ;  /* 0x0000000719567225 */ /* 0x000fc600078e0056 */
[----:B------:R-:W-:Y:S01]  /*467a0*/  IADD3 R80, P0, PT, R77, R80, RZ ;  /* 0x000000504d507210 */ /* 0x000fe20007f1e0ff */
[----:B------:R-:W-:Y:S02]  /*467b0*/  IMAD.X R85, RZ, RZ, RZ, P3 ;  /* 0x000000ffff557224 */ /* 0x000fe400018e06ff */
[----:B------:R-:W-:Y:S02]  /*467c0*/  IMAD.X R77, RZ, RZ, RZ, P1 ;  /* 0x000000ffff4d7224 */ /* 0x000fe400008e06ff */
[----:B------:R-:W-:Y:S01]  /*467d0*/  IMAD.IADD R83, R50, 0x1, R81 ;  /* 0x0000000132537824 */ /* 0x000fe200078e0251 */
        /* <DEDUP_REMOVED lines=34> */
[----:B------:R-:W-:-:S04]  /*46a00*/  IMAD.X R81, RZ, RZ, RZ, P6 ;  /* 0x000000ffff517224 */ /* 0x000fc800030e06ff */
[----:B------:R-:W-:Y:S01]  /*46a10*/  IMAD.X R75, RZ, RZ, RZ, P5 ;  /* 0x000000ffff4b7224 */ /* 0x000fe200028e06ff */
[----:B------:R-:W-:Y:S01]  /*46a20*/  IADD3 R70, P5, PT, R70, R87, RZ ;  /* 0x0000005746467210 */ /* 0x000fe20007fbe0ff */
[----:B------:R-:W-:-:S04]  /*46a30*/  IMAD.WIDE.U32 R80, R9, R62, R80 ;  /* 0x0000003e09507225 */ /* 0x000fc800078e0050 */
[----:B------:R-:W-:Y:S01]  /*46a40*/  IMAD.WIDE.U32 R74, R95, R60, R74 ;  /* 0x0000003c5f4a7225 */ /* 0x000fe200078e004a */
[----:B------:R-:W-:-:S03]  /*46a50*/  MOV R105, R80 ;  /* 0x0000005000697202 */ /* 0x000fc60000000f00 */
        /* <DEDUP_REMOVED lines=8> */
[----:B------:R-:W-:-:S03]  /*46ae0*/  IMAD.X R70, RZ, RZ, RZ, P0 ;  /* 0x000000ffff467224 */ /* 0x000fc600000e06ff */
[----:B------:R-:W-:Y:S02]  /*46af0*/  IADD3 R83, P0, PT, R86, R75, RZ ;  /* 0x0000004b56537210 */ /* 0x000fe40007f1e0ff */
[----:B------:R-:W-:Y:S02]  /*46b00*/  IADD3.X R75, PT, PT, RZ, RZ, RZ, P6, !PT ;  /* 0x000000ffff4b7210 */ /* 0x000fe400037fe4ff */
[----:B------:R-:W-:Y:S01]  /*46b10*/  IADD3 R70, P1, PT, R70, R83, RZ ;  /* 0x0000005346467210 */ /* 0x000fe20007f3e0ff */
[----:B------:R-:W-:Y:S02]  /*46b20*/  IMAD.X R83, RZ, RZ, RZ, P2 ;  /* 0x000000ffff537224 */ /* 0x000fe400010e06ff */
[----:B------:R-:W-:Y:S01]  /*46b30*/  IMAD.WIDE.U32 R74, R9, R63, R74 ;  /* 0x0000003f094a7225 */ /* 0x000fe200078e004a */
[----:B------:R-:W-:Y:S02]  /*46b40*/  IADD3 R93, P2, PT, R93, R70, RZ ;  /* 0x000000465d5d7210 */ /* 0x000fe40007f5e0ff */
[----:B------:R-:W-:Y:S01]  /*46b50*/  IADD3.X R70, PT, PT, RZ, RZ, RZ, P4, !PT ;  /* 0x000000ffff467210 */ /* 0x000fe200027fe4ff */
[----:B------:R-:W-:Y:S01]  /*46b60*/  IMAD.WIDE.U32 R94, R95, R61, R82 ;  /* 0x0000003d5f5e7225 */ /* 0x000fe200078e0052 */
[----:B------:R-:W-:-:S02]  /*46b70*/  IADD3.X R88, PT, PT, RZ, RZ, RZ, P2, !PT ;  /* 0x000000ffff587210 */ /* 0x000fc400017fe4ff */
[----:B------:R-:W-:Y:S01]  /*46b80*/  IADD3 R70, P4, PT, R70, R93, RZ ;  /* 0x0000005d46467210 */ /* 0x000fe20007f9e0ff */
[----:B------:R-:W-:Y:S02]  /*46b90*/  IMAD.IADD R104, R53, 0x1, R75 ;  /* 0x0000000135687824 */ /* 0x000fe400078e024b */
[----:B------:R-:W-:Y:S02]  /*46ba0*/  IMAD.X R93, RZ, RZ, RZ, P5 ;  /* 0x000000ffff5d7224 */ /* 0x000fe400028e06ff */
[----:B------:R-:W-:Y:S01]  /*46bb0*/  IMAD.X R86, RZ, RZ, RZ, P1 ;  /* 0x000000ffff567224 */ /* 0x000fe200008e06ff */
[----:B------:R-:W-:Y:S01]  /*46bc0*/  IADD3 R82, P6, PT, R104, R94, RZ ;  /* 0x0000005e68527210 */ /* 0x000fe20007fde0ff */
[----:B------:R-:W-:Y:S01]  /*46bd0*/  IMAD.MOV.U32 R103, RZ, RZ, R74 ;  /* 0x000000ffff677224 */ /* 0x000fe200078e004a */
        /* <DEDUP_REMOVED lines=10> */
[----:B------:R-:W-:-:S03]  /*46c80*/  IMAD.MOV.U32 R95, RZ, RZ, R82 ;  /* 0x000000ffff5f7224 */ /* 0x000fc600078e0052 */
        /* <DEDUP_REMOVED lines=44> */
.L_x_504:
        /* <DEDUP_REMOVED lines=23> */
.L_x_505:
        /* <DEDUP_REMOVED lines=13> */
[C---:B------:R-:W-:Y:S01]  /*47190*/  ISETP.GT.U32.AND P0, PT, R74.reuse, R61, PT ;  /* 0x0000003d4a00720c */ /* 0x040fe20003f04070 */
[----:B------:R-:W-:Y:S01]  /*471a0*/  IMAD.SHL.U32 R9, R9, 0x2, RZ ;  /* 0x0000000209097824 */ /* 0x000fe200078e00ff */
[----:B------:R-:W-:Y:S01]  /*471b0*/  ISETP.GT.U32.AND P1, PT, R74, -0x1, PT ;  /* 0xffffffff4a00780c */ /* 0x000fe20003f24070 */
[----:B------:R-:W-:Y:S01]  /*471c0*/  IMAD.MOV.U32 R80, RZ, RZ, R74 ;  /* 0x000000ffff507224 */ /* 0x000fe200078e004a */
[----:B------:R-:W-:Y:S02]  /*471d0*/  SHF.L.U64.HI R77, R105, 0x1, R106 ;  /* 0x00000001694d7819 */ /* 0x000fe4000001026a */
[----:B------:R-:W-:Y:S02]  /*471e0*/  ISETP.GT.U32.OR.EX P0, PT, R75, RZ, P0, P1 ;  /* 0x000000ff4b00720c */ /* 0x000fe40000704510 */
[----:B------:R-:W-:-:S02]  /*471f0*/  LOP3.LUT R88, R88, 0x1, RZ, 0xc0, !PT ;  /* 0x0000000158587812 */ /* 0x000fc400078ec0ff */
[----:B------:R-:W-:Y:S02]  /*47200*/  SHF.L.U64.HI R86, R103, 0x1, R104 ;  /* 0x0000000167567819 */ /* 0x000fe40000010268 */
[C---:B------:R-:W-:Y:S02]  /*47210*/  SHF.L.U64.HI R83, R95.reuse, 0x1, R102 ;  /* 0x000000015f537819 */ /* 0x040fe40000010266 */
[----:B------:R-:W-:Y:S02]  /*47220*/  SHF.L.U32 R70, R95, 0x1, RZ ;  /* 0x000000015f467819 */ /* 0x000fe400000006ff */
[----:B------:R-:W-:Y:S02]  /*47230*/  LOP3.LUT R93, R93, 0x1, RZ, 0xc0, !PT ;  /* 0x000000015d5d7812 */ /* 0x000fe400078ec0ff */
[----:B------:R-:W-:Y:S02]  /*47240*/  LOP3.LUT R77, R77, 0x1, RZ, 0xc0, !PT ;  /* 0x000000014d4d7812 */ /* 0x000fe400078ec0ff */
[----:B------:R-:W-:-:S02]  /*47250*/  LOP3.LUT R95, R88, 0xfffffffe, R79, 0xf8, !PT ;  /* 0xfffffffe585f7812 */ /* 0x000fc400078ef84f */
        /* <DEDUP_REMOVED lines=9> */
[----:B------:R-:W-:Y:S01]  /*472f0*/  ISETP.GE.U32.AND P0, PT, R74, R61, PT ;  /* 0x0000003d4a00720c */ /* 0x000fe20003f06070 */
[----:B------:R-:W-:Y:S01]  /*47300*/  IMAD.MOV.U32 R79, RZ, RZ, R88 ;  /* 0x000000ffff4f7224 */ /* 0x000fe200078e0058 */
[----:B------:R-:W-:Y:S01]  /*47310*/  MOV R69, R75 ;  /* 0x0000004b00457202 */ /* 0x000fe20000000f00 */
[----:B------:R-:W-:Y:S01]  /*47320*/  IMAD.MOV.U32 R75, RZ, RZ, R93 ;  /* 0x000000ffff4b7224 */ /* 0x000fe200078e005d */
[----:B------:R-:W-:-:S09]  /*47330*/  MOV R74, R77 ;  /* 0x0000004d004a7202 */ /* 0x000fd20000000f00 */
        /* <DEDUP_REMOVED lines=24> */
.L_x_506:
        /* <DEDUP_REMOVED lines=24> */
.L_x_507:
        /* <DEDUP_REMOVED lines=10> */
[C---:B------:R-:W-:Y:S02]  /*476e0*/  ISETP.GT.U32.AND P0, PT, R78.reuse, R61, PT ;  /* 0x0000003d4e00720c */ /* 0x040fe40003f04070 */
[----:B------:R-:W-:-:S02]  /*476f0*/  ISETP.GT.U32.AND P1, PT, R78, -0x1, PT ;  /* 0xffffffff4e00780c */ /* 0x000fc40003f24070 */
[C---:B------:R-:W-:Y:S01]  /*47700*/  SHF.L.U64.HI R75, R76.reuse, 0x1, R75 ;  /* 0x000000014c4b7819 */ /* 0x040fe2000001024b */
[----:B------:R-:W-:Y:S01]  /*47710*/  IMAD.SHL.U32 R76, R76, 0x2, RZ ;  /* 0x000000024c4c7824 */ /* 0x000fe200078e00ff */
[C---:B------:R-:W-:Y:S01]  /*47720*/  SHF.L.U64.HI R77, R87.reuse, 0x1, R74 ;  /* 0x00000001574d7819 */ /* 0x040fe2000001024a */
[----:B------:R-:W-:Y:S01]  /*47730*/  IMAD.SHL.U32 R74, R87, 0x2, RZ ;  /* 0x00000002574a7824 */ /* 0x000fe200078e00ff */
[----:B------:R-:W-:Y:S01]  /*47740*/  ISETP.GT.U32.OR.EX P0, PT, R69, RZ, P0, P1 ;  /* 0x000000ff4500720c */ /* 0x000fe20000704510 */
        /* <DEDUP_REMOVED lines=43> */
.L_x_508:
        /* <DEDUP_REMOVED lines=23> */
.L_x_509:
        /* <DEDUP_REMOVED lines=437> */
[----:B------:R-:W-:Y:S01]  /*496c0*/  IADD3 R74, P6, PT, R83, R80, RZ ;  /* 0x00000050534a7210 */ /* 0x000fe20007fde0ff */
[----:B------:R-:W-:Y:S02]  /*496d0*/  IMAD.X R79, RZ, RZ, RZ, P3 ;  /* 0x000000ffff4f7224 */ /* 0x000fe400018e06ff */
[----:B------:R-:W-:Y:S01]  /*496e0*/  IMAD.WIDE.U32 R72, R3, R64, R72 ;  /* 0x0000004003487225 */ /* 0x000fe200078e0048 */
[----:B------:R-:W-:Y:S02]  /*496f0*/  IADD3.X R75, PT, PT, RZ, RZ, RZ, P6, !PT ;  /* 0x000000ffff4b7210 */ /* 0x000fe400037fe4ff */
[----:B------:R-:W-:Y:S01]  /*49700*/  IADD3 R51, P2, PT, R51, R0, RZ ;  /* 0x0000000033337210 */ /* 0x000fe20007f5e0ff */
[----:B------:R-:W-:-:S03]  /*49710*/  IMAD.WIDE.U32 R76, R91, R62, R76 ;  /* 0x0000003e5b4c7225 */ /* 0x000fc600078e004c */
[----:B------:R-:W-:Y:S01]  /*49720*/  IADD3.X R0, PT, PT, RZ, RZ, RZ, P2, !PT ;  /* 0x000000ffff007210 */ /* 0x000fe200017fe4ff */
        /* <DEDUP_REMOVED lines=49> */
[----:B------:R-:W-:Y:S02]  /*49a40*/  IADD3.X R71, PT, PT, RZ, RZ, RZ, P3, !PT ;  /* 0x000000ffff477210 */ /* 0x000fe40001ffe4ff */
[----:B------:R-:W-:Y:S01]  /*49a50*/  IADD3 R2, PT, PT, R2, R75, RZ ;  /* 0x0000004b02027210 */ /* 0x000fe20007ffe0ff */
        /* <DEDUP_REMOVED lines=25> */
[----:B------:R-:W-:Y:S02]  /*49bf0*/  IMAD.X R77, RZ, RZ, RZ, P6 ;  /* 0x000000ffff4d7224 */ /* 0x000fe400030e06ff */
[----:B------:R-:W-:Y:S01]  /*49c00*/  IMAD.MOV.U32 R84, RZ, RZ, R72 ;  /* 0x000000ffff547224 */ /* 0x000fe200078e0048 */
[----:B------:R-:W-:Y:S01]  /*49c10*/  IADD3 R83, P0, PT, R71, R80, RZ ;  /* 0x0000005047537210 */ /* 0x000fe20007f1e0ff */
[----:B------:R-:W-:Y:S02]  /*49c20*/  IMAD.X R71, RZ, RZ, RZ, P5 ;  /* 0x000000ffff477224 */ /* 0x000fe400028e06ff */
[----:B------:R-:W-:Y:S02]  /*49c30*/  HFMA2 R80, -RZ, RZ, 0, 0 ;  /* 0x00000000ff507431 */ /* 0x000fe400000001ff */
[----:B------:R-:W-:Y:S01]  /*49c40*/  IMAD.WIDE.U32 R76, R5, R63, R76 ;  /* 0x0000003f054c7225 */ /* 0x000fe200078e004c */
[----:B------:R-:W-:-:S02]  /*49c50*/  IADD3 R0, P5, PT, R0, R83, RZ ;  /* 0x0000005300007210 */ /* 0x000fc40007fbe0ff */
[----:B------:R-:W-:Y:S01]  /*49c60*/  IADD3.X R83, PT, PT, RZ, RZ, RZ, P1, !PT ;  /* 0x000000ffff537210 */ /* 0x000fe20000ffe4ff */
[----:B------:R-:W-:Y:S01]  /*49c70*/  IMAD.IADD R91, R53, 0x1, R77 ;  /* 0x00000001355b7824 */ /* 0x000fe200078e024d */
[----:B------:R-:W-:Y:S01]  /*49c80*/  IADD3 R71, P1, PT, R71, R0, RZ ;  /* 0x0000000047477210 */ /* 0x000fe20007f3e0ff */
[----:B------:R-:W-:Y:S02]  /*49c90*/  IMAD.X R0, RZ, RZ, RZ, P3 ;  /* 0x000000ffff007224 */ /* 0x000fe400018e06ff */
[----:B------:R-:W-:Y:S01]  /*49ca0*/  IMAD.WIDE.U32 R82, R3, R61, R82 ;  /* 0x0000003d03527225 */ /* 0x000fe200078e0052 */
[----:B------:R-:W-:Y:S02]  /*49cb0*/  IADD3.X R4, PT, PT, RZ, RZ, RZ, P1, !PT ;  /* 0x000000ffff047210 */ /* 0x000fe40000ffe4ff */
[----:B------:R-:W-:Y:S01]  /*49cc0*/  IADD3 R3, P3, PT, R0, R71, RZ ;  /* 0x0000004700037210 */ /* 0x000fe20007f7e0ff */
[----:B------:R-:W-:Y:S01]  /*49cd0*/  IMAD.X R71, RZ, RZ, RZ, P2 ;  /* 0x000000ffff477224 */ /* 0x000fe200010e06ff */
[----:B------:R-:W-:Y:S01]  /*49ce0*/  IADD3.X R0, PT, PT, RZ, RZ, RZ, P4, !PT ;  /* 0x000000ffff007210 */ /* 0x000fe200027fe4ff */
[----:B------:R-:W-:Y:S01]  /*49cf0*/  IMAD.IADD R80, R81, 0x1, R80 ;  /* 0x0000000151507824 */ /* 0x000fe200078e0250 */
[----:B------:R-:W-:Y:S01]  /*49d00*/  IADD3 R2, P6, PT, R91, R82, RZ ;  /* 0x000000525b027210 */ /* 0x000fe20007fde0ff */
[----:B------:R-:W-:Y:S01]  /*49d10*/  IMAD.IADD R82, R50, 0x1, R83 ;  /* 0x0000000132527824 */ /* 0x000fe200078e0253 */
        /* <DEDUP_REMOVED lines=58> */
.L_x_510:
        /* <DEDUP_REMOVED lines=23> */
.L_x_511:
        /* <DEDUP_REMOVED lines=14> */
[----:B------:R-:W-:Y:S01]  /*4a310*/  ISETP.GT.U32.AND P0, PT, R4, R61, PT ;  /* 0x0000003d0400720c */ /* 0x000fe20003f04070 */
[----:B------:R-:W-:Y:S01]  /*4a320*/  IMAD.SHL.U32 R0, R68, 0x2, RZ ;  /* 0x0000000244007824 */ /* 0x000fe200078e00ff */
[----:B------:R-:W-:Y:S02]  /*4a330*/  ISETP.GT.U32.AND P1, PT, R4, -0x1, PT ;  /* 0xffffffff0400780c */ /* 0x000fe40003f24070 */
[----:B------:R-:W-:Y:S02]  /*4a340*/  LOP3.LUT R79, R79, 0x1, RZ, 0xc0, !PT ;  /* 0x000000014f4f7812 */ /* 0x000fe400078ec0ff */
[----:B------:R-:W-:Y:S02]  /*4a350*/  ISETP.GT.U32.OR.EX P0, PT, R5, RZ, P0, P1 ;  /* 0x000000ff0500720c */ /* 0x000fe40000704510 */
[----:B------:R-:W-:-:S02]  /*4a360*/  LOP3.LUT R78, R78, 0x1, RZ, 0xc0, !PT ;  /* 0x000000014e4e7812 */ /* 0x000fc400078ec0ff */
[----:B------:R-:W-:Y:S02]  /*4a370*/  SHF.L.U32 R51, R84, 0x1, RZ ;  /* 0x0000000154337819 */ /* 0x000fe400000006ff */
[C---:B------:R-:W-:Y:S02]  /*4a380*/  SHF.L.U64.HI R75, R71.reuse, 0x1, R80 ;  /* 0x00000001474b7819 */ /* 0x040fe40000010250 */
[----:B------:R-:W-:Y:S02]  /*4a390*/  LOP3.LUT R76, R76, 0x1, RZ, 0xc0, !PT ;  /* 0x000000014c4c7812 */ /* 0x000fe400078ec0ff */
[----:B------:R-:W-:Y:S02]  /*4a3a0*/  SHF.L.U32 R6, R71, 0x1, RZ ;  /* 0x0000000147067819 */ /* 0x000fe400000006ff */
[----:B------:R-:W-:Y:S02]  /*4a3b0*/  LOP3.LUT R77, R77, 0x1, RZ, 0xc0, !PT ;  /* 0x000000014d4d7812 */ /* 0x000fe400078ec0ff */
[----:B------:R-:W-:-:S02]  /*4a3c0*/  LOP3.LUT R80, R79, 0xfffffffe, R40, 0xf8, !PT ;  /* 0xfffffffe4f507812 */ /* 0x000fc400078ef828 */
[----:B------:R-:W-:Y:S02]  /*4a3d0*/  LOP3.LUT R83, R78, 0xfffffffe, R7, 0xf8, !PT ;  /* 0xfffffffe4e537812 */ /* 0x000fe400078ef807 */
[----:B------:R-:W-:Y:S01]  /*4a3e0*/  LOP3.LUT R75, R75, 0x1, RZ, 0xc0, !PT ;  /* 0x000000014b4b7812 */ /* 0x000fe200078ec0ff */
[----:B------:R-:W-:Y:S01]  /*4a3f0*/  IMAD.MOV.U32 R7, RZ, RZ, R80 ;  /* 0x000000ffff077224 */ /* 0x000fe200078e0050 */
[----:B------:R-:W-:Y:S02]  /*4a400*/  LOP3.LUT R81, R76, 0xfffffffe, R51, 0xf8, !PT ;  /* 0xfffffffe4c517812 */ /* 0x000fe400078ef833 */
[----:B------:R-:W-:Y:S01]  /*4a410*/  LOP3.LUT R73, R77, 0xfffffffe, R6, 0xf8, !PT ;  /* 0xfffffffe4d497812 */ /* 0x000fe200078ef806 */
[----:B------:R-:W-:Y:S01]  /*4a420*/  IMAD.MOV.U32 R6, RZ, RZ, R83 ;  /* 0x000000ffff067224 */ /* 0x000fe200078e0053 */
[----:B------:R-:W-:Y:S02]  /*4a430*/  LOP3.LUT R72, R75, 0xfffffffe, R0, 0xf8, !PT ;  /* 0xfffffffe4b487812 */ /* 0x000fe400078ef800 */
[----:B------:R-:W-:-:S02]  /*4a440*/  MOV R40, R81 ;  /* 0x0000005100287202 */ /* 0x000fc40000000f00 */
        /* <DEDUP_REMOVED lines=31> */
.L_x_512:
        /* <DEDUP_REMOVED lines=24> */
.L_x_513:
[----:B------:R-:W-:Y:S01]  /*4a7c0*/  IMAD.SHL.U32 R3, R74, 0x2, RZ ;  /* 0x000000024a037824 */ /* 0x000fe200078e00ff */
[----:B------:R-:W-:Y:S01]  /*4a7d0*/  SHF.R.U32.HI R0, RZ, 0x1f, R9 ;  /* 0x0000001fff007819 */ /* 0x000fe20000011609 */
[----:B------:R-:W-:Y:S01]  /*4a7e0*/  IMAD.SHL.U32 R9, R9, 0x2, RZ ;  /* 0x0000000209097824 */ /* 0x000fe200078e00ff */
[C---:B------:R-:W-:Y:S01]  /*4a7f0*/  SHF.L.U64.HI R76, R40.reuse, 0x1, R5 ;  /* 0x00000001284c7819 */ /* 0x040fe20000010205 */
[----:B------:R-:W-:Y:S01]  /*4a800*/  IMAD.SHL.U32 R40, R40, 0x2, RZ ;  /* 0x0000000228287824 */ /* 0x000fe200078e00ff */
[----:B------:R-:W-:Y:S02]  /*4a810*/  SHF.L.U64.HI R5, R72, 0x1, R2 ;  /* 0x0000000148057819 */ /* 0x000fe40000010202 */
[----:B------:R-:W-:Y:S01]  /*4a820*/  LOP3.LUT R80, R0, 0xfffffffe, R3, 0xf8, !PT ;  /* 0xfffffffe00507812 */ /* 0x000fe200078ef803 */
[----:B------:R-:W-:Y:S01]  /*4a830*/  IMAD.SHL.U32 R0, R68, 0x2, RZ ;  /* 0x0000000244007824 */ /* 0x000fe200078e00ff */
[----:B------:R-:W-:Y:S02]  /*4a840*/  LOP3.LUT R5, R5, 0x1, RZ, 0xc0, !PT ;  /* 0x0000000105057812 */ /* 0x000fe400078ec0ff */
[----:B------:R-:W-:-:S02]  /*4a850*/  SHF.L.U64.HI R74, R74, 0x1, R51 ;  /* 0x000000014a4a7819 */ /* 0x000fc40000010233 */
[----:B------:R-:W-:Y:S02]  /*4a860*/  SHF.L.U64.HI R51, R7, 0x1, R78 ;  /* 0x0000000107337819 */ /* 0x000fe4000001024e */
[----:B------:R-:W-:Y:S02]  /*4a870*/  SHF.L.U64.HI R3, R68, 0x1, R71 ;  /* 0x0000000144037819 */ /* 0x000fe40000010247 */
[----:B------:R-:W-:Y:S02]  /*4a880*/  LOP3.LUT R78, R5, 0xfffffffe, R0, 0xf8, !PT ;  /* 0xfffffffe054e7812 */ /* 0x000fe400078ef800 */
[----:B------:R-:W-:Y:S02]  /*4a890*/  LOP3.LUT R3, R3, 0x1, RZ, 0xc0, !PT ;  /* 0x0000000103037812 */ /* 0x000fe400078ec0ff */
[C---:B------:R-:W-:Y:S02]  /*4a8a0*/  ISETP.GT.U32.AND P0, PT, R78.reuse, R61, PT ;  /* 0x0000003d4e00720c */ /* 0x040fe40003f04070 */
[----:B------:R-:W-:-:S02]  /*4a8b0*/  ISETP.GT.U32.AND P1, PT, R78, -0x1, PT ;  /* 0xffffffff4e00780c */ /* 0x000fc40003f24070 */
[----:B------:R-:W-:Y:S02]  /*4a8c0*/  SHF.L.U32 R7, R7, 0x1, RZ ;  /* 0x0000000107077819 */ /* 0x000fe400000006ff */
[----:B------:R-:W-:Y:S02]  /*4a8d0*/  ISETP.GT.U32.OR.EX P0, PT, R3, RZ, P0, P1 ;  /* 0x000000ff0300720c */ /* 0x000fe40000704510 */
[C---:B------:R-:W-:Y:S01]  /*4a8e0*/  SHF.L.U64.HI R77, R6.reuse, 0x1, R77 ;  /* 0x00000001064d7819 */ /* 0x040fe2000001024d */
[----:B------:R-:W-:Y:S01]  /*4a8f0*/  IMAD.SHL.U32 R6, R6, 0x2, RZ ;  /* 0x0000000206067824 */ /* 0x000fe200078e00ff */
[C---:B------:R-:W-:Y:S01]  /*4a900*/  SHF.L.U64.HI R75, R73.reuse, 0x1, R4 ;  /* 0x00000001494b7819 */ /* 0x040fe20000010204 */
[----:B------:R-:W-:Y:S01]  /*4a910*/  IMAD.SHL.U32 R4, R73, 0x2, RZ ;  /* 0x0000000249047824 */ /* 0x000fe200078e00ff */
[----:B------:R-:W-:Y:S02]  /*4a920*/  LOP3.LUT R74, R74, 0x1, RZ, 0xc0, !PT ;  /* 0x000000014a4a7812 */ /* 0x000fe400078ec0ff */
[----:B------:R-:W-:-:S02]  /*4a930*/  LOP3.LUT R76, R76, 0x1, RZ, 0xc0, !PT ;  /* 0x000000014c4c7812 */ /* 0x000fc400078ec0ff */
[----:B------:R-:W-:Y:S02]  /*4a940*/  SHF.L.U32 R2, R72, 0x1, RZ ;  /* 0x0000000148027819 */ /* 0x000fe400000006ff */
[----:B------:R-:W-:Y:S02]  /*4a950*/  LOP3.LUT R51, R51, 0x1, RZ, 0xc0, !PT ;  /* 0x0000000133337812 */ /* 0x000fe400078ec0ff */
[----:B------:R-:W-:Y:S02]  /*4a960*/  LOP3.LUT R77, R77, 0x1, RZ, 0xc0, !PT ;  /* 0x000000014d4d7812 */ /* 0x000fe400078ec0ff */
[----:B------:R-:W-:Y:S02]  /*4a970*/  LOP3.LUT R75, R75, 0x1, RZ, 0xc0, !PT ;  /* 0x000000014b4b7812 */ /* 0x000fe400078ec0ff */
[----:B------:R-:W-:Y:S02]  /*4a980*/  LOP3.LUT R71, R74, 0xfffffffe, R40, 0xf8, !PT ;  /* 0xfffffffe4a477812 */ /* 0x000fe400078ef828 */
[----:B------:R-:W-:-:S02]  /*4a990*/  LOP3.LUT R0, R76, 0xfffffffe, R7, 0xf8, !PT ;  /* 0xfffffffe4c007812 */ /* 0x000fc400078ef807 */
[----:B------:R-:W-:Y:S01]  /*4a9a0*/  LOP3.LUT R72, R51, 0xfffffffe, R6, 0xf8, !PT ;  /* 0xfffffffe33487812 */ /* 0x000fe200078ef806 */
[----:B------:R-:W-:Y:S01]  /*4a9b0*/  IMAD.MOV.U32 R6, RZ, RZ, R71 ;  /* 0x000000ffff067224 */ /* 0x000fe200078e0047 */
[----:B------:R-:W-:Y:S01]  /*4a9c0*/  LOP3.LUT R68, R77, 0xfffffffe, R4, 0xf8, !PT ;  /* 0xfffffffe4d447812 */ /* 0x000fe200078ef804 */
[----:B------:R-:W-:Y:S01]  /*4a9d0*/  IMAD.MOV.U32 R4, RZ, RZ, R0 ;  /* 0x000000ffff047224 */ /* 0x000fe200078e0000 */
[----:B------:R-:W-:Y:S02]  /*4a9e0*/  LOP3.LUT R40, R75, 0xfffffffe, R2, 0xf8, !PT ;  /* 0xfffffffe4b287812 */ /* 0x000fe400078ef802 */
[----:B------:R-:W-:Y:S02]  /*4a9f0*/  MOV R73, R80 ;  /* 0x0000005000497202 */ /* 0x000fe40000000f00 */
        /* <DEDUP_REMOVED lines=28> */
.L_x_514:
        /* <DEDUP_REMOVED lines=24> */
.L_x_515:
[----:B------:R-:W-:Y:S02]  /*4ad40*/  SHF.L.U64.HI R5, R40, 0x1, R5 ;  /* 0x0000000128057819 */ /* 0x000fe40000010205 */
[C---:B------:R-:W-:Y:S01]  /*4ad50*/  SHF.L.U64.HI R3, R2.reuse, 0x1, R3 ;  /* 0x0000000102037819 */ /* 0x040fe20000010203 */
[----:B------:R-:W-:Y:S01]  /*4ad60*/  IMAD.SHL.U32 R2, R2, 0x2, RZ ;  /* 0x0000000202027824 */ /* 0x000fe200078e00ff */
[----:B------:R-:W-:Y:S02]  /*4ad70*/  LOP3.LUT R5, R5, 0x1, RZ, 0xc0, !PT ;  /* 0x0000000105057812 */ /* 0x000fe400078ec0ff */
[C---:B------:R-:W-:Y:S01]  /*4ad80*/  SHF.L.U64.HI R71, R73.reuse, 0x1, R74 ;  /* 0x0000000149477819 */ /* 0x040fe2000001024a */
[----:B------:R-:W-:Y:S01]  /*4ad90*/  IMAD.SHL.U32 R73, R73, 0x2, RZ ;  /* 0x0000000249497824 */ /* 0x000fe200078e00ff */
[----:B------:R-:W-:Y:S01]  /*4ada0*/  SHF.R.U32.HI R0, RZ, 0x1f, R9 ;  /* 0x0000001fff007819 */ /* 0x000fe20000011609 */
[----:B------:R-:W-:Y:S01]  /*4adb0*/  IMAD.SHL.U32 R9, R9, 0x2, RZ ;  /* 0x0000000209097824 */ /* 0x000fe200078e00ff */
[----:B------:R-:W-:Y:S01]  /*4adc0*/  LOP3.LUT R78, R5, 0xfffffffe, R2, 0xf8, !PT ;  /* 0xfffffffe054e7812 */ /* 0x000fe200078ef802 */
[----:B------:R-:W-:Y:S01]  /*4add0*/  IMAD.SHL.U32 R2, R40, 0x2, RZ ;  /* 0x0000000228027824 */ /* 0x000fe200078e00ff */
[C---:B------:R-:W-:Y:S01]  /*4ade0*/  SHF.L.U64.HI R7, R6.reuse, 0x1, R7 ;  /* 0x0000000106077819 */ /* 0x040fe20000010207 */
[----:B------:R-:W-:Y:S01]  /*4adf0*/  IMAD.SHL.U32 R6, R6, 0x2, RZ ;  /* 0x0000000206067824 */ /* 0x000fe200078e00ff */
[----:B------:R-:W-:-:S02]  /*4ae00*/  LOP3.LUT R74, R0, 0xfffffffe, R73, 0xf8, !PT ;  /* 0xfffffffe004a7812 */ /* 0x000fc400078ef849 */
[----:B------:R-:W-:Y:S02]  /*4ae10*/  SHF.L.U64.HI R51, R4, 0x1, R51 ;  /* 0x0000000104337819 */ /* 0x000fe40000010233 */
[----:B------:R-:W-:Y:S02]  /*4ae20*/  LOP3.LUT R0, R3, 0x1, RZ, 0xc0, !PT ;  /* 0x0000000103007812 */ /* 0x000fe400078ec0ff */
[C---:B------:R-:W-:Y:S02]  /*4ae30*/  ISETP.GT.U32.AND P0, PT, R78.reuse, R61, PT ;  /* 0x0000003d4e00720c */ /* 0x040fe40003f04070 */
[----:B------:R-:W-:Y:S02]  /*4ae40*/  ISETP.GT.U32.AND P1, PT, R78, -0x1, PT ;  /* 0xffffffff4e00780c */ /* 0x000fe40003f24070 */
[----:B------:R-:W-:Y:S02]  /*4ae50*/  SHF.L.U32 R4, R4, 0x1, RZ ;  /* 0x0000000104047819 */ /* 0x000fe400000006ff */
[----:B------:R-:W-:-:S02]  /*4ae60*/  LOP3.LUT R7, R7, 0x1, RZ, 0xc0, !PT ;  /* 0x0000000107077812 */ /* 0x000fc400078ec0ff */
[----:B------:R-:W-:Y:S01]  /*4ae70*/  ISETP.GT.U32.OR.EX P0, PT, R0, RZ, P0, P1 ;  /* 0x000000ff0000720c */ /* 0x000fe20000704510 */
[----:B------:R-:W-:Y:S01]  /*4ae80*/  IMAD.MOV.U32 R0, RZ, RZ, R78 ;  /* 0x000000ffff007224 */ /* 0x000fe200078e004e */
[----:B------:R-:W-:Y:S02]  /*4ae90*/  LOP3.LUT R71, R71, 0x1, RZ, 0xc0, !PT ;  /* 0x0000000147477812 */ /* 0x000fe400078ec0ff */
[----:B------:R-:W-:Y:S02]  /*4aea0*/  LOP3.LUT R76, R7, 0xfffffffe, R4, 0xf8, !PT ;  /* 0xfffffffe074c7812 */ /* 0x000fe400078ef804 */
[C---:B------:R-:W-:Y:S02]  /*4aeb0*/  SHF.L.U64.HI R7, R72.reuse, 0x1, R77 ;  /* 0x0000000148077819 */ /* 0x040fe4000001024d */
[----:B------:R-:W-:Y:S01]  /*4aec0*/  LOP3.LUT R71, R71, 0xfffffffe, R6, 0xf8, !PT ;  /* 0xfffffffe47477812 */ /* 0x000fe200078ef806 */
[----:B------:R-:W-:Y:S01]  /*4aed0*/  IMAD.SHL.U32 R6, R72, 0x2, RZ ;  /* 0x0000000248067824 */ /* 0x000fe200078e00ff */
[----:B------:R-:W-:-:S02]  /*4aee0*/  SHF.L.U64.HI R5, R68, 0x1, R75 ;  /* 0x0000000144057819 */ /* 0x000fc4000001024b */
[----:B------:R-:W-:Y:S02]  /*4aef0*/  SHF.L.U32 R4, R68, 0x1, RZ ;  /* 0x0000000144047819 */ /* 0x000fe400000006ff */
[----:B------:R-:W-:Y:S02]  /*4af00*/  LOP3.LUT R7, R7, 0x1, RZ, 0xc0, !PT ;  /* 0x0000000107077812 */ /* 0x000fe400078ec0ff */
[----:B------:R-:W-:Y:S02]  /*4af10*/  LOP3.LUT R51, R51, 0x1, RZ, 0xc0, !PT ;  /* 0x0000000133337812 */ /* 0x000fe400078ec0ff */
[----:B------:R-:W-:Y:S02]  /*4af20*/  LOP3.LUT R5, R5, 0x1, RZ, 0xc0, !PT ;  /* 0x0000000105057812 */ /* 0x000fe400078ec0ff */
[----:B------:R-:W-:Y:S01]  /*4af30*/  LOP3.LUT R40, R7, 0xfffffffe, R4, 0xf8, !PT ;  /* 0xfffffffe07287812 */ /* 0x000fe200078ef804 */
[----:B------:R-:W-:Y:S01]  /*4af40*/  IMAD.MOV.U32 R7, RZ, RZ, R71 ;  /* 0x000000ffff077224 */ /* 0x000fe200078e0047 */
        /* <DEDUP_REMOVED lines=32> */
.L_x_516:
        /* <DEDUP_REMOVED lines=23> */
.L_x_517:
        /* <DEDUP_REMOVED lines=36> */
[----:B------:R-:W-:Y:S01]  /*4b500*/  IMAD.IADD R72, R73, 0x1, R83 ;  /* 0x0000000149487824 */ /* 0x000fe200078e0253 */
[----:B------:R-:W-:Y:S01]  /*4b510*/  MOV R73, RZ ;  /* 0x000000ff00497202 */ /* 0x000fe20000000f00 */
[----:B------:R-:W-:Y:S02]  /*4b520*/  IMAD R91, R74, R59, RZ ;  /* 0x0000003b4a5b7224 */ /* 0x000fe400078e02ff */
[----:B------:R-:W-:-:S04]  /*4b530*/  IMAD.WIDE.U32 R78, R18, R19, R78 ;  /* 0x00000013124e7225 */ /* 0x000fc800078e004e */
[----:B------:R-:W-:Y:S02]  /*4b540*/  IMAD.IADD R71, R85, 0x1, R77 ;  /* 0x0000000155477824 */ /* 0x000fe400078e024d */
[----:B------:R-:W-:-:S03]  /*4b550*/  IMAD.HI.U32 R51, R91, R66, R74 ;  /* 0x000000425b337227 */ /* 0x000fc600078e004a */
[----:B------:R-:W-:Y:S01]  /*4b560*/  IADD3 R74, P1, PT, R71, R78, RZ ;  /* 0x0000004e474a7210 */ /* 0x000fe20007f3e0ff */
[----:B------:R-:W-:Y:S02]  /*4b570*/  IMAD.IADD R79, R85, 0x1, R79 ;  /* 0x00000001554f7824 */ /* 0x000fe400078e024f */
[----:B------:R-:W-:Y:S02]  /*4b580*/  HFMA2 R71, -RZ, RZ, 0, 0 ;  /* 0x00000000ff477431 */ /* 0x000fe400000001ff */
        /* <DEDUP_REMOVED lines=204> */
[----:B------:R-:W-:Y:S01]  /*4c250*/  IMAD.WIDE.U32 R76, R25, R16, R76 ;  /* 0x00000010194c7225 */ /* 0x000fe200078e004c */
[----:B------:R-:W-:-:S03]  /*4c260*/  IADD3 R74, P2, PT, R73, R74, RZ ;  /* 0x0000004a494a7210 */ /* 0x000fc60007f5e0ff */
[----:B------:R-:W-:-:S04]  /*4c270*/  IMAD.WIDE.U32 R78, R91, R63, R78 ;  /* 0x0000003f5b4e7225 */ /* 0x000fc800078e004e */
[----:B------:R-:W-:Y:S02]  /*4c280*/  IMAD.IADD R103, R55, 0x1, R83 ;  /* 0x0000000137677824 */ /* 0x000fe400078e0253 */
[----:B------:R-:W-:Y:S01]  /*4c290*/  IMAD.X R73, RZ, RZ, RZ, P3 ;  /* 0x000000ffff497224 */ /* 0x000fe200018e06ff */
[----:B------:R-:W-:Y:S01]  /*4c2a0*/  IADD3 R76, P3, PT, R107, R76, RZ ;  /* 0x0000004c6b4c7210 */ /* 0x000fe20007f7e0ff */
[----:B------:R-:W-:Y:S01]  /*4c2b0*/  IMAD.X R83, RZ, RZ, RZ, P1 ;  /* 0x000000ffff537224 */ /* 0x000fe200008e06ff */
[----:B------:R-:W-:Y:S01]  /*4c2c0*/  IADD3 R78, P4, PT, R103, R78, RZ ;  /* 0x0000004e674e7210 */ /* 0x000fe20007f9e0ff */
[----:B------:R-:W-:Y:S01]  /*4c2d0*/  IMAD.IADD R105, R53, 0x1, R79 ;  /* 0x0000000135697824 */ /* 0x000fe200078e024f */
[----:B------:R-:W-:Y:S01]  /*4c2e0*/  IADD3 R79, PT, PT, R71, R75, RZ ;  /* 0x0000004b474f7210 */ /* 0x000fe20007ffe0ff */
        /* <DEDUP_REMOVED lines=20> */
[----:B------:R-:W-:Y:S01]  /*4c430*/  IADD3 R76, P2, PT, R105, R76, RZ ;  /* 0x0000004c694c7210 */ /* 0x000fe20007f5e0ff */
[----:B------:R-:W-:Y:S02]  /*4c440*/  IMAD.IADD R99, R57, 0x1, R81 ;  /* 0x0000000139637824 */ /* 0x000fe400078e0251 */
[----:B------:R-:W-:Y:S02]  /*4c450*/  HFMA2 R81, -RZ, RZ, 0, 0 ;  /* 0x00000000ff517431 */ /* 0x000fe400000001ff */
[----:B------:R-:W-:Y:S01]  /*4c460*/  IMAD.IADD R75, R71, 0x1, R75 ;  /* 0x00000001474b7824 */ /* 0x000fe200078e024b */
[----:B------:R-:W-:Y:S01]  /*4c470*/  IADD3 R77, PT, PT, R50, R77, RZ ;  /* 0x0000004d324d7210 */ /* 0x000fe20007ffe0ff */
[----:B------:R-:W-:-:S04]  /*4c480*/  IMAD.WIDE.U32 R82, R22, R20, R82 ;  /* 0x0000001416527225 */ /* 0x000fc800078e0052 */
[----:B------:R-:W-:Y:S01]  /*4c490*/  IMAD.WIDE.U32 R72, R25, R19, R72 ;  /* 0x0000001319487225 */ /* 0x000fe200078e0048 */
[----:B------:R-:W-:Y:S02]  /*4c4a0*/  IADD3 R82, P3, PT, R75, R82, RZ ;  /* 0x000000524b527210 */ /* 0x000fe40007f7e0ff */
[----:B------:R-:W-:Y:S01]  /*4c4b0*/  IADD3.X R75, PT, PT, RZ, RZ, RZ, P0, !PT ;  /* 0x000000ffff4b7210 */ /* 0x000fe200007fe4ff */
[----:B------:R-:W-:Y:S01]  /*4c4c0*/  IMAD R93, R80, R59, RZ ;  /* 0x0000003b505d7224 */ /* 0x000fe200078e02ff */
[----:B------:R-:W-:Y:S01]  /*4c4d0*/  IADD3 R16, P0, PT, R77, R72, RZ ;  /* 0x000000484d107210 */ /* 0x000fe20007f1e0ff */
[----:B------:R-:W-:Y:S02]  /*4c4e0*/  IMAD.X R79, RZ, RZ, RZ, P4 ;  /* 0x000000ffff4f7224 */ /* 0x000fe400020e06ff */
[----:B------:R-:W-:Y:S02]  /*4c4f0*/  IMAD.X R77, RZ, RZ, RZ, P2 ;  /* 0x000000ffff4d7224 */ /* 0x000fe400010e06ff */
[----:B------:R-:W-:-:S04]  /*4c500*/  IMAD.HI.U32 R109, R93, R66, R80 ;  /* 0x000000425d6d7227 */ /* 0x000fc800078e0050 */
        /* <DEDUP_REMOVED lines=9> */
[----:B------:R-:W-:Y:S01]  /*4c5a0*/  IMAD.WIDE.U32 R74, R22, R21, R74 ;  /* 0x00000015164a7225 */ /* 0x000fe200078e004a */
[----:B------:R-:W-:-:S03]  /*4c5b0*/  IADD3 R99, PT, PT, R55, R79, RZ ;  /* 0x0000004f37637210 */ /* 0x000fc60007ffe0ff */
        /* <DEDUP_REMOVED lines=8> */
[----:B------:R-:W-:-:S03]  /*4c640*/  IADD3 R82, P1, PT, R75, R82, RZ ;  /* 0x000000524b527210 */ /* 0x000fc60007f3e0ff */
[----:B------:R-:W-:Y:S02]  /*4c650*/  IMAD.X R75, RZ, RZ, RZ, P3 ;  /* 0x000000ffff4b7224 */ /* 0x000fe400018e06ff */
[----:B------:R-:W-:Y:S01]  /*4c660*/  IMAD.IADD R71, R71, 0x1, R83 ;  /* 0x0000000147477824 */ /* 0x000fe200078e0253 */
[----:B------:R-:W-:Y:S01]  /*4c670*/  IADD3.X R83, PT, PT, RZ, RZ, RZ, P1, !PT ;  /* 0x000000ffff537210 */ /* 0x000fe20000ffe4ff */
[----:B------:R-:W-:Y:S02]  /*4c680*/  IMAD.X R77, RZ, RZ, RZ, P6 ;  /* 0x000000ffff4d7224 */ /* 0x000fe400030e06ff */
[----:B------:R-:W-:Y:S01]  /*4c690*/  IMAD.WIDE.U32 R72, R95, R64, R72 ;  /* 0x000000405f487225 */ /* 0x000fe200078e0048 */
[----:B------:R-:W-:-:S03]  /*4c6a0*/  IADD3 R80, P5, PT, R71, R80, RZ ;  /* 0x0000005047507210 */ /* 0x000fc60007fbe0ff */
[----:B------:R-:W-:Y:S01]  /*4c6b0*/  IMAD.X R79, RZ, RZ, RZ, P4 ;  /* 0x000000ffff4f7224 */ /* 0x000fe200020e06ff */
[----:B------:R-:W-:Y:S01]  /*4c6c0*/  IADD3 R71, PT, PT, R56, R73, RZ ;  /* 0x0000004938477210 */ /* 0x000fe20007ffe0ff */
[----:B------:R-:W-:Y:S01]  /*4c6d0*/  IMAD.WIDE.U32 R74, R25, R18, R74 ;  /* 0x00000012194a7225 */ /* 0x000fe200078e004a */
[----:B------:R-:W-:-:S03]  /*4c6e0*/  IADD3 R18, P3, PT, R19, R72, RZ ;  /* 0x0000004813127210 */ /* 0x000fc60007f7e0ff */
[----:B------:R-:W-:Y:S02]  /*4c6f0*/  IMAD.IADD R103, R85, 0x1, R81 ;  /* 0x0000000155677824 */ /* 0x000fe400078e0251 */
[----:B------:R-:W-:-:S04]  /*4c700*/  IMAD.WIDE.U32 R76, R51, R63, R76 ;  /* 0x0000003f334c7225 */ /* 0x000fc800078e004c */
[----:B------:R-:W-:Y:S01]  /*4c710*/  IMAD.X R81, RZ, RZ, RZ, P0 ;  /* 0x000000ffff517224 */ /* 0x000fe200000e06ff */
[----:B------:R-:W-:Y:S01]  /*4c720*/  IADD3 R72, P0, PT, R99, R76, RZ ;  /* 0x0000004c63487210 */ /* 0x000fe20007f1e0ff */
[----:B------:R-:W-:-:S03]  /*4c730*/  IMAD.WIDE.U32 R78, R91, R61, R78 ;  /* 0x0000003d5b4e7225 */ /* 0x000fc600078e004e */
[----:B------:R-:W-:Y:S01]  /*4c740*/  IADD3 R19, P2, PT, R81, R74, RZ ;  /* 0x0000004a51137210 */ /* 0x000fe20007f5e0ff */
        /* <DEDUP_REMOVED lines=23> */
[----:B------:R-:W-:Y:S01]  /*4c8c0*/  IMAD.IADD R21, R57, 0x1, R19 ;  /* 0x0000000139157824 */ /* 0x000fe200078e0213 */
[----:B------:R-:W-:Y:S01]  /*4c8d0*/  MOV R19, RZ ;  /* 0x000000ff00137202 */ /* 0x000fe20000000f00 */
[----:B------:R-:W-:Y:S02]  /*4c8e0*/  IMAD R71, R18, R59, RZ ;  /* 0x0000003b12477224 */ /* 0x000fe400078e02ff */
[----:B------:R-:W-:Y:S02]  /*4c8f0*/  IMAD.X R77, RZ, RZ, RZ, P5 ;  /* 0x000000ffff4d7224 */ /* 0x000fe400028e06ff */
        /* <DEDUP_REMOVED lines=26> */
[----:B------:R-:W-:Y:S01]  /*4caa0*/  IMAD.X R21, RZ, RZ, RZ, P2 ;  /* 0x000000ffff157224 */ /* 0x000fe200010e06ff */
[----:B------:R-:W-:Y:S01]  /*4cab0*/  IADD3 R18, P4, PT, R73, R18, RZ ;  /* 0x0000001249127210 */ /* 0x000fe20007f9e0ff */
[----:B------:R-:W-:-:S03]  /*4cac0*/  IMAD.WIDE.U32 R76, R51, R61, R76 ;  /* 0x0000003d334c7225 */ /* 0x000fc600078e004c */
[----:B------:R-:W-:Y:S01]  /*4cad0*/  IADD3 R21, P5, PT, R21, R74, RZ ;  /* 0x0000004a15157210 */ /* 0x000fe20007fbe0ff */
[----:B------:R-:W-:Y:S01]  /*4cae0*/  IMAD.X R16, RZ, RZ, RZ, P0 ;  /* 0x000000ffff107224 */ /* 0x000fe200000e06ff */
[----:B------:R-:W-:Y:S01]  /*4caf0*/  IADD3 R51, PT, PT, R50, R77, RZ ;  /* 0x0000004d32337210 */ /* 0x000fe20007ffe0ff */
        /* <DEDUP_REMOVED lines=57> */
[----:B------:R-:W-:Y:S01]  /*4ce90*/  IADD3 R81, P4, PT, R81, R16, RZ ;  /* 0x0000001051517210 */ /* 0x000fe20007f9e0ff */
[----:B------:R-:W-:Y:S01]  /*4cea0*/  IMAD.X R75, RZ, RZ, RZ, P3 ;  /* 0x000000ffff4b7224 */ /* 0x000fe200018e06ff */
[----:B------:R-:W-:Y:S01]  /*4ceb0*/  IADD3 R19, PT, PT, R56, R19, RZ ;  /* 0x0000001338137210 */ /* 0x000fe20007ffe0ff */
[----:B------:R-:W-:-:S04]  /*4cec0*/  IMAD.WIDE.U32 R72, R93, R62, R72 ;  /* 0x0000003e5d487225 */ /* 0x000fc800078e0048 */
[----:B------:R-:W-:Y:S02]  /*4ced0*/  IMAD.IADD R79, R58, 0x1, R23 ;  /* 0x000000013a4f7824 */ /* 0x000fe400078e0217 */
[----:B------:R-:W-:Y:S02]  /*4cee0*/  IMAD.IADD R16, R50, 0x1, R21 ;  /* 0x0000000132107824 */ /* 0x000fe400078e0215 */
[----:B------:R-:W-:Y:S01]  /*4cef0*/  IMAD.WIDE.U32 R74, R95, R60, R74 ;  /* 0x0000003c5f4a7225 */ /* 0x000fe200078e004a */
[----:B------:R-:W-:Y:S02]  /*4cf00*/  IADD3 R78, P5, PT, R79, R18, RZ ;  /* 0x000000124f4e7210 */ /* 0x000fe40007fbe0ff */
        /* <DEDUP_REMOVED lines=17> */
[----:B------:R-:W-:-:S04]  /*4d020*/  IMAD.WIDE.U32 R74, R95, R61, R74 ;  /* 0x0000003d5f4a7225 */ /* 0x000fc800078e004a */
[----:B------:R-:W-:Y:S01]  /*4d030*/  IMAD.IADD R73, R53, 0x1, R73 ;  /* 0x0000000135497824 */ /* 0x000fe200078e0249 */
[----:B------:R-:W-:Y:S01]  /*4d040*/  IADD3 R75, PT, PT, R50, R75, RZ ;  /* 0x0000004b324b7210 */ /* 0x000fe20007ffe0ff */
        /* <DEDUP_REMOVED lines=59> */
[----:B------:R-:W-:Y:S01]  /*4d400*/  IMAD.MOV.U32 R68, RZ, RZ, R20 ;  /* 0x000000ffff447224 */ /* 0x000fe200078e0014 */
        /* <DEDUP_REMOVED lines=32> */
[----:B------:R-:W-:Y:S01]  /*4d610*/  IADD3.X R25, PT, PT, RZ, RZ, RZ, P2, !PT ;  /* 0x000000ffff197210 */ /* 0x000fe200017fe4ff */
[----:B------:R-:W-:Y:S01]  /*4d620*/  IMAD.MOV.U32 R51, RZ, RZ, R72 ;  /* 0x000000ffff337224 */ /* 0x000fe200078e0048 */
        /* <DEDUP_REMOVED lines=33> */
.L_x_518:
        /* <DEDUP_REMOVED lines=23> */
.L_x_519:
[C---:B------:R-:W-:Y:S01]  /*4d9b0*/  SHF.L.U64.HI R20, R71.reuse, 0x1, R87 ;  /* 0x0000000147147819 */ /* 0x040fe20000010257 */
[----:B------:R-:W-:Y:S01]  /*4d9c0*/  IMAD.SHL.U32 R19, R68, 0x2, RZ ;  /* 0x0000000244137824 */ /* 0x000fe200078e00ff */
[----:B------:R-:W-:Y:S01]  /*4d9d0*/  SHF.R.U32.HI R18, RZ, 0x1f, R119 ;  /* 0x0000001fff127819 */ /* 0x000fe20000011677 */
[----:B------:R-:W-:Y:S01]  /*4d9e0*/  IMAD.SHL.U32 R21, R71, 0x2, RZ ;  /* 0x0000000247157824 */ /* 0x000fe200078e00ff */
[----:B------:R-:W-:Y:S02]  /*4d9f0*/  LOP3.LUT R20, R20, 0x1, RZ, 0xc0, !PT ;  /* 0x0000000114147812 */ /* 0x000fe400078ec0ff */
[----:B------:R-:W-:Y:S02]  /*4da00*/  SHF.L.U32 R23, R80, 0x1, RZ ;  /* 0x0000000150177819 */ /* 0x000fe400000006ff */
[----:B------:R-:W-:Y:S01]  /*4da10*/  LOP3.LUT R76, R20, 0xfffffffe, R19, 0xf8, !PT ;  /* 0xfffffffe144c7812 */ /* 0x000fe200078ef813 */
[----:B------:R-:W-:Y:S01]  /*4da20*/  HFMA2 R19, -RZ, RZ, 0, 0 ;  /* 0x00000000ff137431 */ /* 0x000fe200000001ff */
[----:B------:R-:W-:Y:S01]  /*4da30*/  LOP3.LUT R75, R18, 0xfffffffe, R23, 0xf8, !PT ;  /* 0xfffffffe124b7812 */ /* 0x000fe200078ef817 */
[----:B------:R-:W-:Y:S01]  /*4da40*/  IMAD.SHL.U32 R20, R51, 0x2, RZ ;  /* 0x0000000233147824 */ /* 0x000fe200078e00ff */
[----:B------:R-:W-:-:S02]  /*4da50*/  SHF.L.U64.HI R18, R25, 0x1, R82 ;  /* 0x0000000119127819 */ /* 0x000fc40000010252 */
[----:B------:R-:W-:Y:S02]  /*4da60*/  SHF.L.U64.HI R22, R80, 0x1, R85 ;  /* 0x0000000150167819 */ /* 0x000fe40000010255 */
[----:B------:R-:W-:Y:S02]  /*4da70*/  LOP3.LUT R18, R18, 0x1, RZ, 0xc0, !PT ;  /* 0x0000000112127812 */ /* 0x000fe400078ec0ff */
[----:B------:R-:W-:Y:S02]  /*4da80*/  SHF.L.U64.HI R73, R68, 0x1, R83 ;  /* 0x0000000144497819 */ /* 0x000fe40000010253 */
[----:B------:R-:W-:Y:S01]  /*4da90*/  LOP3.LUT R22, R22, 0x1, RZ, 0xc0, !PT ;  /* 0x0000000116167812 */ /* 0x000fe200078ec0ff */
[----:B------:R-:W-:Y:S01]  /*4daa0*/  IMAD.WIDE.U32 R18, R16, 0x2, R18 ;  /* 0x0000000210127825 */ /* 0x000fe200078e0012 */
[----:B------:R-:W-:Y:S02]  /*4dab0*/  LOP3.LUT R73, R73, 0x1, RZ, 0xc0, !PT ;  /* 0x0000000149497812 */ /* 0x000fe400078ec0ff */
[----:B------:R-:W-:Y:S01]  /*4dac0*/  LOP3.LUT R74, R22, 0xfffffffe, R21, 0xf8, !PT ;  /* 0xfffffffe164a7812 */ /* 0x000fe200078ef815 */
[----:B------:R-:W-:Y:S01]  /*4dad0*/  IMAD.SHL.U32 R22, R40, 0x2, RZ ;  /* 0x0000000228167824 */ /* 0x000fe200078e00ff */
[----:B------:R-:W-:-:S02]  /*4dae0*/  ISETP.GT.U32.AND P0, PT, R18, R61, PT ;  /* 0x0000003d1200720c */ /* 0x000fc40003f04070 */
[----:B------:R-:W-:Y:S02]  /*4daf0*/  ISETP.GT.U32.AND P1, PT, R18, -0x1, PT ;  /* 0xffffffff1200780c */ /* 0x000fe40003f24070 */
[----:B------:R-:W-:Y:S02]  /*4db00*/  SHF.L.U64.HI R23, R51, 0x1, R84 ;  /* 0x0000000133177819 */ /* 0x000fe40000010254 */
[----:B------:R-:W-:Y:S02]  /*4db10*/  ISETP.GT.U32.OR.EX P0, PT, R19, RZ, P0, P1 ;  /* 0x000000ff1300720c */ /* 0x000fe40000704510 */
[----:B------:R-:W-:Y:S02]  /*4db20*/  SHF.L.U64.HI R21, R40, 0x1, R81 ;  /* 0x0000000128157819 */ /* 0x000fe40000010251 */
[----:B------:R-:W-:Y:S01]  /*4db30*/  LOP3.LUT R72, R73, 0xfffffffe, R20, 0xf8, !PT ;  /* 0xfffffffe49487812 */ /* 0x000fe200078ef814 */
[----:B------:R-:W-:Y:S01]  /*4db40*/  IMAD.SHL.U32 R20, R25, 0x2, RZ ;  /* 0x0000000219147824 */ /* 0x000fe200078e00ff */
[----:B------:R-:W-:-:S02]  /*4db50*/  LOP3.LUT R23, R23, 0x1, RZ, 0xc0, !PT ;  /* 0x0000000117177812 */ /* 0x000fc400078ec0ff */
[----:B------:R-:W-:Y:S02]  /*4db60*/  LOP3.LUT R21, R21, 0x1, RZ, 0xc0, !PT ;  /* 0x0000000115157812 */ /* 0x000fe400078ec0ff */
[----:B------:R-:W-:Y:S02]  /*4db70*/  LOP3.LUT R23, R23, 0xfffffffe, R22, 0xf8, !PT ;  /* 0xfffffffe17177812 */ /* 0x000fe400078ef816 */
[----:B------:R-:W-:Y:S01]  /*4db80*/  LOP3.LUT R22, R21, 0xfffffffe, R20, 0xf8, !PT ;  /* 0xfffffffe15167812 */ /* 0x000fe200078ef814 */
[----:B------:R-:W-:Y:S01]  /*4db90*/  IMAD.SHL.U32 R20, R119, 0x2, RZ ;  /* 0x0000000277147824 */ /* 0x000fe200078e00ff */
[----:B------:R-:W-:Y:S01]  /*4dba0*/  MOV R73, R76 ;  /* 0x0000004c00497202 */ /* 0x000fe20000000f00 */
[----:B------:R-:W-:Y:S01]  /*4dbb0*/  IMAD.MOV.U32 R21, RZ, RZ, R18 ;  /* 0x000000ffff157224 */ /* 0x000fe200078e0012 */
        /* <DEDUP_REMOVED lines=26> */
.L_x_520:
        /* <DEDUP_REMOVED lines=23> */
.L_x_521:
[----:B------:R-:W-:-:S05]  /*4ded0*/  IMAD.IADD R119, R20, 0x1, R119 ;  /* 0x0000000114777824 */ /* 0x000fca00078e0277 */
[----:B------:R-:W-:-:S04]  /*4dee0*/  ISETP.GE.U32.AND P0, PT, R119, R20, PT ;  /* 0x000000147700720c */ /* 0x000fc80003f06070 */
[----:B------:R-:W-:-:S04]  /*4def0*/  SEL R19, RZ, 0x1, P0 ;  /* 0x00000001ff137807 */ /* 0x000fc80000000000 */
        /* <DEDUP_REMOVED lines=44> */
.L_x_522:
        /* <DEDUP_REMOVED lines=23> */
.L_x_523:
[----:B------:R-:W-:Y:S02]  /*4e330*/  HFMA2 R21, -RZ, RZ, 0, 0 ;  /* 0x00000000ff157431 */ /* 0x000fe400000001ff */
[----:B------:R-:W-:-:S04]  /*4e340*/  IMAD.WIDE.U32 R72, R119, R119, RZ ;  /* 0x0000007777487225 */ /* 0x000fc800078e00ff */
[----:B------:R-:W-:Y:S02]  /*4e350*/  HFMA2 R93, -RZ, RZ, 0, 0 ;  /* 0x00000000ff5d7431 */ /* 0x000fe400000001ff */
[----:B------:R-:W-:Y:S02]  /*4e360*/  IMAD.MOV.U32 R20, RZ, RZ, R73 ;  /* 0x000000ffff147224 */ /* 0x000fe400078e0049 */
[----:B------:R-:W-:Y:S02]  /*4e370*/  IMAD.MOV.U32 R111, RZ, RZ, RZ ;  /* 0x000000ffff6f7224 */ /* 0x000fe400078e00ff */
[----:B------:R-:W-:Y:S02]  /*4e380*/  IMAD.MOV.U32 R23, RZ, RZ, RZ ;  /* 0x000000ffff177224 */ /* 0x000fe400078e00ff */
[----:B------:R-:W-:-:S04]  /*4e390*/  IMAD.WIDE.U32 R20, R119, R68, R20 ;  /* 0x0000004477147225 */ /* 0x000fc800078e0014 */
[----:B------:R-:W-:Y:S01]  /*4e3a0*/  IMAD.IADD R18, R21, 0x1, R111 ;  /* 0x0000000115127824 */ /* 0x000fe200078e026f */
[----:B------:R-:W-:Y:S01]  /*4e3b0*/  MOV R22, R20 ;  /* 0x0000001400167202 */ /* 0x000fe20000000f00 */
[----:B------:R-:W-:Y:S01]  /*4e3c0*/  IMAD.MOV.U32 R19, RZ, RZ, RZ ;  /* 0x000000ffff137224 */ /* 0x000fe200078e00ff */
[C---:B------:R-:W-:Y:S01]  /*4e3d0*/  LOP3.LUT R20, R72.reuse, 0xfffffffd, RZ, 0xc0, !PT ;  /* 0xfffffffd48147812 */ /* 0x040fe200078ec0ff */
[----:B------:R-:W-:Y:S02]  /*4e3e0*/  IMAD R85, R72, R59, RZ ;  /* 0x0000003b48557224 */ /* 0x000fe400078e02ff */
[----:B------:R-:W-:-:S04]  /*4e3f0*/  IMAD.WIDE.U32 R22, R119, R68, R22 ;  /* 0x0000004477167225 */ /* 0x000fc800078e0016 */
[----:B------:R-:W-:Y:S01]  /*4e400*/  IMAD.MOV.U32 R21, RZ, RZ, RZ ;  /* 0x000000ffff157224 */ /* 0x000fe200078e00ff */
[----:B------:R-:W-:Y:S01]  /*4e410*/  IADD3 R73, PT, PT, R111, R23, RZ ;  /* 0x000000176f497210 */ /* 0x000fe20007ffe0ff */
[----:B------:R-:W-:-:S04]  /*4e420*/  IMAD.WIDE.U32 R18, R119, R95, R18 ;  /* 0x0000005f77127225 */ /* 0x000fc800078e0012 */
[----:B------:R-:W-:Y:S01]  /*4e430*/  IMAD.HI.U32 R23, R85, R66, R20 ;  /* 0x0000004255177227 */ /* 0x000fe200078e0014 */
[----:B------:R-:W-:-:S03]  /*4e440*/  IADD3 R72, P0, PT, R73, R18, RZ ;  /* 0x0000001249487210 */ /* 0x000fc60007f1e0ff */
[----:B------:R-:W-:Y:S02]  /*4e450*/  HFMA2 R20, -RZ, RZ, 0, 0 ;  /* 0x00000000ff147431 */ /* 0x000fe400000001ff */
        /* <DEDUP_REMOVED lines=22> */
[C---:B------:R-:W-:Y:S02]  /*4e5c0*/  IMAD.IADD R21, R84.reuse, 0x1, R73 ;  /* 0x0000000154157824 */ /* 0x040fe400078e0249 */
[----:B------:R-:W-:Y:S02]  /*4e5d0*/  IMAD.IADD R75, R84, 0x1, R75 ;  /* 0x00000001544b7824 */ /* 0x000fe400078e024b */
[----:B------:R-:W-:-:S04]  /*4e5e0*/  IMAD.WIDE.U32 R18, R119, R113, R18 ;  /* 0x0000007177127225 */ /* 0x000fc800078e0012 */
[----:B------:R-:W-:Y:S01]  /*4e5f0*/  IMAD.HI.U32 R23, R81, R66, R22 ;  /* 0x0000004251177227 */ /* 0x000fe200078e0016 */
[----:B------:R-:W-:-:S03]  /*4e600*/  IADD3 R22, P1, PT, R21, R74, RZ ;  /* 0x0000004a15167210 */ /* 0x000fc60007f3e0ff */
[----:B------:R-:W-:Y:S01]  /*4e610*/  IMAD.X R73, RZ, RZ, RZ, P0 ;  /* 0x000000ffff497224 */ /* 0x000fe200000e06ff */
[----:B------:R-:W-:Y:S01]  /*4e620*/  IADD3 R74, P0, PT, R75, R18, RZ ;  /* 0x000000124b4a7210 */ /* 0x000fe20007f1e0ff */
[----:B------:R-:W-:Y:S01]  /*4e630*/  IMAD.IADD R21, R58, 0x1, R23 ;  /* 0x000000013a157824 */ /* 0x000fe200078e0217 */
[----:B------:R-:W-:Y:S01]  /*4e640*/  IADD3.X R23, PT, PT, RZ, RZ, RZ, P1, !PT ;  /* 0x000000ffff177210 */ /* 0x000fe20000ffe4ff */
[----:B------:R-:W-:Y:S02]  /*4e650*/  IMAD.MOV.U32 R91, RZ, RZ, RZ ;  /* 0x000000ffff5b7224 */ /* 0x000fe400078e00ff */
[----:B------:R-:W-:-:S04]  /*4e660*/  IMAD.WIDE.U32 R72, R85, R64, R72 ;  /* 0x0000004055487225 */ /* 0x000fc800078e0048 */
[----:B------:R-:W-:Y:S01]  /*4e670*/  IMAD.X R75, RZ, RZ, RZ, P0 ;  /* 0x000000ffff4b7224 */ /* 0x000fe200000e06ff */
[----:B------:R-:W-:Y:S01]  /*4e680*/  IADD3 R72, P1, PT, R21, R72, RZ ;  /* 0x0000004815487210 */ /* 0x000fe20007f3e0ff */
[----:B------:R-:W-:Y:S01]  /*4e690*/  IMAD.WIDE.U32 R22, R68, R95, R22 ;  /* 0x0000005f44167225 */ /* 0x000fe200078e0016 */
[----:B------:R-:W-:-:S03]  /*4e6a0*/  IADD3 R21, PT, PT, R56, R73, RZ ;  /* 0x0000004938157210 */ /* 0x000fc60007ffe0ff */
[----:B------:R-:W-:Y:S02]  /*4e6b0*/  IMAD.IADD R18, R19, 0x1, R91 ;  /* 0x0000000113127824 */ /* 0x000fe400078e025b */
[----:B------:R-:W-:Y:S02]  /*4e6c0*/  IMAD.MOV.U32 R19, RZ, RZ, RZ ;  /* 0x000000ffff137224 */ /* 0x000fe400078e00ff */
[----:B------:R-:W-:-:S04]  /*4e6d0*/  IMAD.WIDE.U32 R74, R68, R117, R74 ;  /* 0x00000075444a7225 */ /* 0x000fc800078e004a */
[----:B------:R-:W-:Y:S02]  /*4e6e0*/  IMAD.IADD R23, R84, 0x1, R23 ;  /* 0x0000000154177824 */ /* 0x000fe400078e0217 */
        /* <DEDUP_REMOVED lines=10> */
[----:B------:R-:W-:Y:S01]  /*4e790*/  IMAD.X R75, RZ, RZ, RZ, P1 ;  /* 0x000000ffff4b7224 */ /* 0x000fe200008e06ff */
[----:B------:R-:W-:Y:S01]  /*4e7a0*/  IADD3 R25, PT, PT, R20, R23, RZ ;  /* 0x0000001714197210 */ /* 0x000fe20007ffe0ff */
[----:B------:R-:W-:Y:S01]  /*4e7b0*/  IMAD.WIDE.U32 R18, R68, R113, R18 ;  /* 0x0000007144127225 */ /* 0x000fe200078e0012 */
[----:B------:R-:W-:-:S03]  /*4e7c0*/  IADD3 R22, P1, PT, R21, R22, RZ ;  /* 0x0000001615167210 */ /* 0x000fc60007f3e0ff */
[----:B------:R-:W-:-:S04]  /*4e7d0*/  IMAD.WIDE.U32 R74, R95, R95, R74 ;  /* 0x0000005f5f4a7225 */ /* 0x000fc800078e004a */
[----:B------:R-:W-:Y:S01]  /*4e7e0*/  IMAD.WIDE.U32 R72, R81, R67, R72 ;  /* 0x0000004351487225 */ /* 0x000fe200078e0048 */
[----:B------:R-:W-:Y:S02]  /*4e7f0*/  IADD3 R74, P0, PT, R25, R74, RZ ;  /* 0x0000004a194a7210 */ /* 0x000fe40007f1e0ff */
[----:B------:R-:W-:Y:S01]  /*4e800*/  MOV R25, RZ ;  /* 0x000000ff00197202 */ /* 0x000fe20000000f00 */
[----:B------:R-:W-:Y:S02]  /*4e810*/  IMAD.IADD R75, R84, 0x1, R75 ;  /* 0x00000001544b7824 */ /* 0x000fe400078e024b */
[----:B------:R-:W-:Y:S02]  /*4e820*/  IMAD.X R23, RZ, RZ, RZ, P1 ;  /* 0x000000ffff177224 */ /* 0x000fe400008e06ff */
[----:B------:R-:W-:Y:S01]  /*4e830*/  IMAD.WIDE.U32 R76, R119, R89, R76 ;  /* 0x00000059774c7225 */ /* 0x000fe200078e004c */
[----:B------:R-:W-:-:S03]  /*4e840*/  IADD3 R18, P1, PT, R75, R18, RZ ;  /* 0x000000124b127210 */ /* 0x000fc60007f3e0ff */
[----:B------:R-:W-:Y:S02]  /*4e850*/  IMAD.IADD R19, R91, 0x1, R19 ;  /* 0x000000015b137824 */ /* 0x000fe400078e0213 */
[----:B------:R-:W-:Y:S02]  /*4e860*/  IMAD.IADD R51, R57, 0x1, R73 ;  /* 0x0000000139337824 */ /* 0x000fe400078e0249 */
[----:B------:R-:W-:Y:S02]  /*4e870*/  IMAD R21, R72, R59, RZ ;  /* 0x0000003b48157224 */ /* 0x000fe400078e02ff */
[----:B------:R-:W-:Y:S02]  /*4e880*/  IMAD.MOV.U32 R73, RZ, RZ, RZ ;  /* 0x000000ffff497224 */ /* 0x000fe400078e00ff */
[----:B------:R-:W-:Y:S01]  /*4e890*/  IMAD.X R75, RZ, RZ, RZ, P0 ;  /* 0x000000ffff4b7224 */ /* 0x000fe200000e06ff */
[----:B------:R-:W-:Y:S01]  /*4e8a0*/  IADD3 R76, P0, PT, R19, R76, RZ ;  /* 0x0000004c134c7210 */ /* 0x000fe20007f1e0ff */
[----:B------:R-:W-:Y:S01]  /*4e8b0*/  IMAD.WIDE.U32 R22, R85, R65, R22 ;  /* 0x0000004155167225 */ /* 0x000fe200078e0016 */
[----:B------:R-:W-:-:S03]  /*4e8c0*/  IADD3.X R19, PT, PT, RZ, RZ, RZ, P1, !PT ;  /* 0x000000ffff137210 */ /* 0x000fc60000ffe4ff */
[----:B------:R-:W-:Y:S01]  /*4e8d0*/  IMAD.HI.U32 R73, R21, R66, R72 ;  /* 0x0000004215497227 */ /* 0x000fe200078e0048 */
[----:B------:R-:W-:Y:S02]  /*4e8e0*/  IADD3 R22, P2, PT, R51, R22, RZ ;  /* 0x0000001633167210 */ /* 0x000fe40007f5e0ff */
[----:B------:R-:W-:Y:S01]  /*4e8f0*/  IADD3 R79, PT, PT, R55, R23, RZ ;  /* 0x00000017374f7210 */ /* 0x000fe20007ffe0ff */
[----:B------:R-:W-:-:S04]  /*4e900*/  IMAD.WIDE.U32 R74, R68, R117, R74 ;  /* 0x00000075444a7225 */ /* 0x000fc800078e004a */
[----:B------:R-:W-:Y:S02]  /*4e910*/  IMAD.IADD R51, R58, 0x1, R73 ;  /* 0x000000013a337824 */ /* 0x000fe400078e0249 */
[----:B------:R-:W-:-:S04]  /*4e920*/  IMAD.WIDE.U32 R18, R95, R117, R18 ;  /* 0x000000755f127225 */ /* 0x000fc800078e0012 */
[C---:B------:R-:W-:Y:S02]  /*4e930*/  IMAD.IADD R73, R20.reuse, 0x1, R75 ;  /* 0x0000000114497824 */ /* 0x040fe400078e024b */
[----:B------:R-:W-:Y:S01]  /*4e940*/  IMAD.IADD R72, R77, 0x1, R25 ;  /* 0x000000014d487824 */ /* 0x000fe200078e0219 */
[----:B------:R-:W-:Y:S01]  /*4e950*/  IADD3.X R77, PT, PT, RZ, RZ, RZ, P0, !PT ;  /* 0x000000ffff4d7210 */ /* 0x000fe200007fe4ff */
[----:B------:R-:W-:Y:S01]  /*4e960*/  IMAD.X R23, RZ, RZ, RZ, P2 ;  /* 0x000000ffff177224 */ /* 0x000fe200010e06ff */
[----:B------:R-:W-:Y:S01]  /*4e970*/  IADD3 R18, P1, PT, R73, R18, RZ ;  /* 0x0000001249127210 */ /* 0x000fe20007f3e0ff */
[----:B------:R-:W-:Y:S02]  /*4e980*/  HFMA2 R73, -RZ, RZ, 0, 0 ;  /* 0x00000000ff497431 */ /* 0x000fe400000001ff */
[----:B------:R-:W-:Y:S02]  /*4e990*/  IMAD.IADD R19, R20, 0x1, R19 ;  /* 0x0000000114137824 */ /* 0x000fe400078e0213 */
[----:B------:R-:W-:-:S04]  /*4e9a0*/  IMAD.WIDE.U32 R76, R68, R87, R76 ;  /* 0x00000057444c7225 */ /* 0x000fc800078e004c */
        /* <DEDUP_REMOVED lines=8> */
[----:B------:R-:W-:Y:S01]  /*4ea30*/  IMAD.IADD R83, R93, 0x1, R77 ;  /* 0x000000015d537824 */ /* 0x000fe200078e024d */
[----:B------:R-:W-:Y:S01]  /*4ea40*/  IADD3 R23, PT, PT, R91, R75, RZ ;  /* 0x0000004b5b177210 */ /* 0x000fe20007ffe0ff */
        /* <DEDUP_REMOVED lines=39> */
[----:B------:R-:W-:-:S04]  /*4ecc0*/  IMAD.WIDE.U32 R74, R81, R65, R74 ;  /* 0x00000041514a7225 */ /* 0x000fc800078e004a */
[----:B------:R-:W-:Y:S01]  /*4ecd0*/  IMAD.WIDE.U32 R18, R119, R87, R18 ;  /* 0x0000005777127225 */ /* 0x000fe200078e0012 */
[----:B------:R-:W-:Y:S02]  /*4ece0*/  IADD3 R74, P4, PT, R79, R74, RZ ;  /* 0x0000004a4f4a7210 */ /* 0x000fe40007f9e0ff */
[----:B------:R-:W-:Y:S01]  /*4ecf0*/  IADD3 R99, PT, PT, R55, R75, RZ ;  /* 0x0000004b37637210 */ /* 0x000fe20007ffe0ff */
[----:B------:R-:W-:Y:S01]  /*4ed00*/  IMAD.X R23, RZ, RZ, RZ, P0 ;  /* 0x000000ffff177224 */ /* 0x000fe200000e06ff */
[----:B------:R-:W-:Y:S01]  /*4ed10*/  IADD3 R18, P3, PT, R83, R18, RZ ;  /* 0x0000001253127210 */ /* 0x000fe20007f7e0ff */
[----:B------:R-:W-:-:S04]  /*4ed20*/  IMAD.WIDE.U32 R76, R95, R113, R76 ;  /* 0x000000715f4c7225 */ /* 0x000fc800078e004c */
[C---:B------:R-:W-:Y:S02]  /*4ed30*/  IMAD.IADD R19, R93.reuse, 0x1, R19 ;  /* 0x000000015d137824 */ /* 0x040fe400078e0213 */
[----:B------:R-:W-:Y:S02]  /*4ed40*/  IMAD.IADD R73, R93, 0x1, R73 ;  /* 0x000000015d497824 */ /* 0x000fe400078e0249 */
[----:B------:R-:W-:Y:S01]  /*4ed50*/  IMAD.WIDE.U32 R22, R68, R71, R22 ;  /* 0x0000004744167225 */ /* 0x000fe200078e0016 */
[----:B------:R-:W-:-:S03]  /*4ed60*/  IADD3 R76, P2, PT, R19, R76, RZ ;  /* 0x0000004c134c7210 */ /* 0x000fc60007f5e0ff */
[----:B------:R-:W-:Y:S01]  /*4ed70*/  IMAD.X R75, RZ, RZ, RZ, P4 ;  /* 0x000000ffff4b7224 */ /* 0x000fe200020e06ff */
[----:B------:R-:W-:Y:S01]  /*4ed80*/  IADD3 R22, P0, PT, R73, R22, RZ ;  /* 0x0000001649167210 */ /* 0x000fe20007f1e0ff */
[----:B------:R-:W-:Y:S01]  /*4ed90*/  IMAD.X R19, RZ, RZ, RZ, P3 ;  /* 0x000000ffff137224 */ /* 0x000fe200018e06ff */
[----:B------:R-:W-:Y:S01]  /*4eda0*/  IADD3.X R73, PT, PT, RZ, RZ, RZ, P1, !PT ;  /* 0x000000ffff497210 */ /* 0x000fe20000ffe4ff */
[----:B------:R-:W-:Y:S01]  /*4edb0*/  IMAD.IADD R79, R58, 0x1, R103 ;  /* 0x000000013a4f7824 */ /* 0x000fe200078e0267 */
[----:B------:R-:W-:Y:S01]  /*4edc0*/  IADD3 R105, PT, PT, R88, R23, RZ ;  /* 0x0000001758697210 */ /* 0x000fe20007ffe0ff */
[----:B------:R-:W-:Y:S01]  /*4edd0*/  IMAD.WIDE.U32 R74, R21, R64, R74 ;  /* 0x00000040154a7225 */ /* 0x000fe200078e004a */
[----:B------:R-:W-:-:S03]  /*4ede0*/  IADD3.X R23, PT, PT, RZ, RZ, RZ, P0, !PT ;  /* 0x000000ffff177210 */ /* 0x000fc600007fe4ff */
        /* <DEDUP_REMOVED lines=15> */
[----:B------:R-:W-:Y:S01]  /*4eee0*/  IMAD.WIDE.U32 R76, R68, R87, R76 ;  /* 0x00000057444c7225 */ /* 0x000fe200078e004c */
[----:B------:R-:W-:-:S03]  /*4eef0*/  IADD3.X R73, PT, PT, RZ, RZ, RZ, P1, !PT ;  /* 0x000000ffff497210 */ /* 0x000fc60000ffe4ff */
[----:B------:R-:W-:Y:S02]  /*4ef00*/  IMAD.IADD R22, R25, 0x1, R23 ;  /* 0x0000000119167824 */ /* 0x000fe400078e0217 */
[----:B------:R-:W-:-:S03]  /*4ef10*/  IMAD.WIDE.U32 R18, R81, R62, R18 ;  /* 0x0000003e51127225 */ /* 0x000fc600078e0012 */
[----:B------:R-:W-:Y:S01]  /*4ef20*/  IADD3 R22, P0, PT, R22, R105, RZ ;  /* 0x0000006916167210 */ /* 0x000fe20007f1e0ff */
[----:B------:R-:W-:Y:S01]  /*4ef30*/  IMAD.WIDE.U32 R78, R51, R67, R78 ;  /* 0x00000043334e7225 */ /* 0x000fe200078e004e */
[----:B------:R-:W-:-:S03]  /*4ef40*/  IADD3 R18, P4, PT, R83, R18, RZ ;  /* 0x0000001253127210 */ /* 0x000fc60007f9e0ff */
[----:B------:R-:W-:Y:S02]  /*4ef50*/  IMAD.IADD R23, R93, 0x1, R77 ;  /* 0x000000015d177824 */ /* 0x000fe400078e024d */
[----:B------:R-:W-:-:S04]  /*4ef60*/  IMAD.WIDE.U32 R74, R117, R113, R74 ;  /* 0x00000071754a7225 */ /* 0x000fc800078e004a */
[----:B------:R-:W-:Y:S01]  /*4ef70*/  IMAD.MOV.U32 R77, RZ, RZ, RZ ;  /* 0x000000ffff4d7224 */ /* 0x000fe200078e00ff */
[----:B------:R-:W-:Y:S01]  /*4ef80*/  IADD3 R74, P2, PT, R23, R74, RZ ;  /* 0x0000004a174a7210 */ /* 0x000fe20007f5e0ff */
[----:B------:R-:W-:Y:S01]  /*4ef90*/  IMAD.IADD R99, R57, 0x1, R79 ;  /* 0x0000000139637824 */ /* 0x000fe200078e024f */
[----:B------:R-:W-:Y:S01]  /*4efa0*/  MOV R79, RZ ;  /* 0x000000ff004f7202 */ /* 0x000fe20000000f00 */
[----:B------:R-:W-:Y:S02]  /*4efb0*/  IMAD R83, R78, R59, RZ ;  /* 0x0000003b4e537224 */ /* 0x000fe400078e02ff */
[----:B------:R-:W-:-:S04]  /*4efc0*/  IMAD.WIDE.U32 R76, R119, R89, R76 ;  /* 0x00000059774c7225 */ /* 0x000fc800078e004c */
[----:B------:R-:W-:-:S04]  /*4efd0*/  IMAD.HI.U32 R109, R83, R66, R78 ;  /* 0x00000042536d7227 */ /* 0x000fc800078e004e */
[----:B------:R-:W-:Y:S02]  /*4efe0*/  IMAD.X R23, RZ, RZ, RZ, P0 ;  /* 0x000000ffff177224 */ /* 0x000fe400000e06ff */
[----:B------:R-:W-:Y:S01]  /*4eff0*/  IMAD.IADD R107, R91, 0x1, R75 ;  /* 0x000000015b6b7824 */ /* 0x000fe200078e024b */
[----:B------:R-:W-:Y:S01]  /*4f000*/  IADD3.X R75, PT, PT, RZ, RZ, RZ, P2, !PT ;  /* 0x000000ffff4b7210 */ /* 0x000fe200017fe4ff */
[----:B------:R-:W-:Y:S01]  /*4f010*/  IMAD.WIDE.U32 R78, R117, R87, R72 ;  /* 0x00000057754e7225 */ /* 0x000fe200078e0048 */
        /* <DEDUP_REMOVED lines=28> */
[----:B------:R-:W-:-:S04]  /*4f1e0*/  IMAD.WIDE.U32 R22, R117, R87, R22 ;  /* 0x0000005775167225 */ /* 0x000fc800078e0016 */
[----:B------:R-:W-:Y:S02]  /*4f1f0*/  IMAD.IADD R79, R25, 0x1, R79 ;  /* 0x00000001194f7824 */ /* 0x000fe400078e024f */
[----:B------:R-:W-:Y:S02]  /*4f200*/  IMAD.IADD R103, R55, 0x1, R19 ;  /* 0x0000000137677824 */ /* 0x000fe400078e0213 */
[----:B------:R-:W-:Y:S01]  /*4f210*/  IMAD.X R19, RZ, RZ, RZ, P1 ;  /* 0x000000ffff137224 */ /* 0x000fe200008e06ff */
[----:B------:R-:W-:Y:S01]  /*4f220*/  IADD3 R72, P1, PT, R72, R77, RZ ;  /* 0x0000004d48487210 */ /* 0x000fe20007f3e0ff */
[----:B------:R-:W-:Y:S01]  /*4f230*/  IMAD.X R77, RZ, RZ, RZ, P3 ;  /* 0x000000ffff4d7224 */ /* 0x000fe200018e06ff */
[----:B------:R-:W-:Y:S01]  /*4f240*/  IADD3 R22, P3, PT, R79, R22, RZ ;  /* 0x000000164f167210 */ /* 0x000fe20007f7e0ff */
[----:B------:R-:W-:Y:S02]  /*4f250*/  HFMA2 R79, -RZ, RZ, 0, 0 ;  /* 0x00000000ff4f7431 */ /* 0x000fe400000001ff */
[----:B------:R-:W-:-:S02]  /*4f260*/  IMAD.IADD R105, R52, 0x1, R73 ;  /* 0x0000000134697824 */ /* 0x000fc400078e0249 */
        /* <DEDUP_REMOVED lines=10> */
[----:B------:R-:W-:-:S04]  /*4f310*/  IMAD.WIDE.U32 R74, R113, R87, R74 ;  /* 0x00000057714a7225 */ /* 0x000fc800078e004a */
[C---:B------:R-:W-:Y:S01]  /*4f320*/  IMAD.IADD R23, R93.reuse, 0x1, R23 ;  /* 0x000000015d177824 */ /* 0x040fe200078e0217 */
        /* <DEDUP_REMOVED lines=18> */
[----:B------:R-:W-:Y:S01]  /*4f450*/  MOV R19, RZ ;  /* 0x000000ff00137202 */ /* 0x000fe20000000f00 */
[----:B------:R-:W-:-:S04]  /*4f460*/  IMAD.WIDE.U32 R78, R85, R61, R78 ;  /* 0x0000003d554e7225 */ /* 0x000fc800078e004e */
[----:B------:R-:W-:Y:S01]  /*4f470*/  IMAD.IADD R23, R25, 0x1, R23 ;  /* 0x0000000119177824 */ /* 0x000fe200078e0217 */
[----:B------:R-:W-:Y:S01]  /*4f480*/  IADD3 R107, PT, PT, R50, R79, RZ ;  /* 0x0000004f326b7210 */ /* 0x000fe20007ffe0ff */
[----:B------:R-:W-:Y:S02]  /*4f490*/  IMAD R85, R18, R59, RZ ;  /* 0x0000003b12557224 */ /* 0x000fe400078e02ff */
[----:B------:R-:W-:-:S04]  /*4f4a0*/  IMAD.WIDE.U32 R74, R113, R87, R74 ;  /* 0x00000057714a7225 */ /* 0x000fc800078e004a */
[----:B------:R-:W-:Y:S02]  /*4f4b0*/  IMAD.IADD R109, R88, 0x1, R73 ;  /* 0x00000001586d7824 */ /* 0x000fe400078e0249 */
[----:B------:R-:W-:Y:S02]  /*4f4c0*/  IMAD.X R73, RZ, RZ, RZ, P1 ;  /* 0x000000ffff497224 */ /* 0x000fe400008e06ff */
[----:B------:R-:W-:Y:S01]  /*4f4d0*/  IMAD.HI.U32 R115, R85, R66, R18 ;  /* 0x0000004255737227 */ /* 0x000fe200078e0012 */
[----:B------:R-:W-:-:S03]  /*4f4e0*/  IADD3 R18, P1, PT, R23, R74, RZ ;  /* 0x0000004a17127210 */ /* 0x000fc60007f3e0ff */
[----:B------:R-:W-:Y:S02]  /*4f4f0*/  IMAD.IADD R19, R93, 0x1, R75 ;  /* 0x000000015d137824 */ /* 0x000fe400078e024b */
        /* <DEDUP_REMOVED lines=15> */
[----:B------:R-:W-:Y:S02]  /*4f5f0*/  IMAD.X R75, RZ, RZ, RZ, P2 ;  /* 0x000000ffff4b7224 */ /* 0x000fe400010e06ff */
[----:B------:R-:W-:Y:S01]  /*4f600*/  IMAD.X R19, RZ, RZ, RZ, P3 ;  /* 0x000000ffff137224 */ /* 0x000fe200018e06ff */
[----:B------:R-:W-:Y:S01]  /*4f610*/  IADD3 R22, P0, PT, R16, R109, RZ ;  /* 0x0000006d10167210 */ /* 0x000fe20007f1e0ff */
[----:B------:R-:W-:Y:S01]  /*4f620*/  IMAD.WIDE.U32 R76, R81, R60, R72 ;  /* 0x0000003c514c7225 */ /* 0x000fe200078e0048 */
[----:B------:R-:W-:-:S03]  /*4f630*/  IADD3 R72, P4, PT, R23, R78, RZ ;  /* 0x0000004e17487210 */ /* 0x000fc60007f9e0ff */
[----:B------:R-:W-:Y:S02]  /*4f640*/  IMAD.IADD R73, R25, 0x1, R79 ;  /* 0x0000000119497824 */ /* 0x000fe400078e024f */
[----:B------:R-:W-:Y:S01]  /*4f650*/  IMAD.WIDE.U32 R78, R87, R87, R74 ;  /* 0x00000057574e7225 */ /* 0x000fe200078e004a */
[----:B------:R-:W-:Y:S02]  /*4f660*/  IADD3 R74, P2, PT, R105, R76, RZ ;  /* 0x0000004c694a7210 */ /* 0x000fe40007f5e0ff */
[----:B------:R-:W-:Y:S01]  /*4f670*/  IADD3 R76, PT, PT, R52, R77, RZ ;  /* 0x0000004d344c7210 */ /* 0x000fe20007ffe0ff */
[----:B------:R-:W-:Y:S01]  /*4f680*/  IMAD.WIDE.U32 R18, R83, R64, R18 ;  /* 0x0000004053127225 */ /* 0x000fe200078e0012 */
[----:B------:R-:W-:Y:S02]  /*4f690*/  IADD3 R78, P3, PT, R73, R78, RZ ;  /* 0x0000004e494e7210 */ /* 0x000fe40007f7e0ff */
        /* <DEDUP_REMOVED lines=9> */
[----:B------:R-:W-:Y:S02]  /*4f730*/  IADD3 R22, P4, PT, R79, R22, RZ ;  /* 0x000000164f167210 */ /* 0x000fe40007f9e0ff */
[C---:B------:R-:W-:Y:S01]  /*4f740*/  IADD3 R107, PT, PT, R88.reuse, R23, RZ ;  /* 0x00000017586b7210 */ /* 0x040fe20007ffe0ff */
[----:B------:R-:W-:Y:S01]  /*4f750*/  IMAD.X R105, RZ, RZ, RZ, P1 ;  /* 0x000000ffff697224 */ /* 0x000fe200008e06ff */
[----:B------:R-:W-:Y:S01]  /*4f760*/  IADD3 R73, PT, PT, R88, R73, RZ ;  /* 0x0000004958497210 */ /* 0x000fe20007ffe0ff */
[----:B------:R-:W-:Y:S02]  /*4f770*/  IMAD.X R79, RZ, RZ, RZ, P3 ;  /* 0x000000ffff4f7224 */ /* 0x000fe400018e06ff */
[----:B------:R-:W-:Y:S01]  /*4f780*/  IMAD.WIDE.U32 R74, R21, R63, R74 ;  /* 0x0000003f154a7225 */ /* 0x000fe200078e004a */
[----:B------:R-:W-:-:S03]  /*4f790*/  IADD3 R105, P3, PT, R105, R72, RZ ;  /* 0x0000004869697210 */ /* 0x000fc60007f7e0ff */
        /* <DEDUP_REMOVED lines=8> */
[----:B------:R-:W-:Y:S01]  /*4f820*/  IMAD.IADD R99, R56, 0x1, R19 ;  /* 0x0000000138637824 */ /* 0x000fe200078e0213 */
[----:B------:R-:W-:Y:S01]  /*4f830*/  IADD3.X R19, PT, PT, RZ, RZ, RZ, P0, !PT ;  /* 0x000000ffff137210 */ /* 0x000fe200007fe4ff */
[----:B------:R-:W-:Y:S02]  /*4f840*/  IMAD.X R73, RZ, RZ, RZ, P1 ;  /* 0x000000ffff497224 */ /* 0x000fe400008e06ff */
[----:B------:R-:W-:Y:S01]  /*4f850*/  IMAD.WIDE.U32 R78, R87, R89, R22 ;  /* 0x00000059574e7225 */ /* 0x000fe200078e0016 */
[----:B------:R-:W-:Y:S02]  /*4f860*/  IADD3 R22, P5, PT, R75, R76, RZ ;  /* 0x0000004c4b167210 */ /* 0x000fe40007fbe0ff */
[----:B------:R-:W-:Y:S01]  /*4f870*/  IADD3.X R75, PT, PT, RZ, RZ, RZ, P4, !PT ;  /* 0x000000ffff4b7210 */ /* 0x000fe200027fe4ff */
[----:B------:R-:W-:Y:S01]  /*4f880*/  IMAD.WIDE.U32 R72, R51, R62, R72 ;  /* 0x0000003e33487225 */ /* 0x000fe200078e0048 */
[----:B------:R-:W-:-:S02]  /*4f890*/  IADD3.X R23, PT, PT, RZ, RZ, RZ, P5, !PT ;  /* 0x000000ffff177210 */ /* 0x000fc40002ffe4ff */
[----:B------:R-:W-:Y:S01]  /*4f8a0*/  IADD3 R76, P6, PT, R81, R78, RZ ;  /* 0x0000004e514c7210 */ /* 0x000fe20007fde0ff */
[----:B------:R-:W-:Y:S01]  /*4f8b0*/  IMAD.WIDE.U32 R18, R85, R67, R18 ;  /* 0x0000004355127225 */ /* 0x000fe200078e0012 */
[----:B------:R-:W-:-:S03]  /*4f8c0*/  IADD3 R72, P0, PT, R99, R72, RZ ;  /* 0x0000004863487210 */ /* 0x000fc60007f1e0ff */
[----:B------:R-:W-:Y:S02]  /*4f8d0*/  IMAD.IADD R16, R50, 0x1, R77 ;  /* 0x0000000132107824 */ /* 0x000fe400078e024d */
[----:B------:R-:W-:Y:S02]  /*4f8e0*/  IMAD.IADD R78, R25, 0x1, R79 ;  /* 0x00000001194e7824 */ /* 0x000fe400078e024f */
[----:B------:R-:W-:Y:S01]  /*4f8f0*/  IMAD.IADD R99, R57, 0x1, R19 ;  /* 0x0000000139637824 */ /* 0x000fe200078e0213 */
[----:B------:R-:W-:Y:S01]  /*4f900*/  IADD3 R16, P1, PT, R16, R105, RZ ;  /* 0x0000006910107210 */ /* 0x000fe20007f3e0ff */
[----:B------:R-:W-:Y:S01]  /*4f910*/  IMAD R81, R18, R59, RZ ;  /* 0x0000003b12517224 */ /* 0x000fe200078e02ff */
[----:B------:R-:W-:Y:S01]  /*4f920*/  IADD3 R78, P2, PT, R78, R107, RZ ;  /* 0x0000006b4e4e7210 */ /* 0x000fe20007f5e0ff */
[----:B------:R-:W-:Y:S02]  /*4f930*/  IMAD.MOV.U32 R19, RZ, RZ, RZ ;  /* 0x000000ffff137224 */ /* 0x000fe400078e00ff */
[----:B------:R-:W-:-:S04]  /*4f940*/  IMAD.WIDE.U32 R22, R21, R60, R22 ;  /* 0x0000003c15167225 */ /* 0x000fc800078e0016 */
[----:B------:R-:W-:Y:S02]  /*4f950*/  IMAD.X R77, RZ, RZ, RZ, P6 ;  /* 0x000000ffff4d7224 */ /* 0x000fe400030e06ff */
[----:B------:R-:W-:-:S04]  /*4f960*/  IMAD.WIDE.U32 R74, R117, R71, R74 ;  /* 0x00000047754a7225 */ /* 0x000fc800078e004a */
[----:B------:R-:W-:Y:S01]  /*4f970*/  IMAD.HI.U32 R105, R81, R66, R18 ;  /* 0x0000004251697227 */ /* 0x000fe200078e0012 */
[----:B------:R-:W-:-:S03]  /*4f980*/  IADD3 R75, PT, PT, R88, R75, RZ ;  /* 0x0000004b584b7210 */ /* 0x000fc60007ffe0ff */
[----:B------:R-:W-:Y:S02]  /*4f990*/  IMAD.X R19, RZ, RZ, RZ, P3 ;  /* 0x000000ffff137224 */ /* 0x000fe400018e06ff */
[----:B------:R-:W-:Y:S02]  /*4f9a0*/  IMAD.IADD R73, R54, 0x1, R73 ;  /* 0x0000000136497824 */ /* 0x000fe400078e0249 */
        /* <DEDUP_REMOVED lines=40> */
[----:B------:R-:W-:Y:S01]  /*4fc30*/  IADD3.X R75, PT, PT, RZ, RZ, RZ, P5, !PT ;  /* 0x000000ffff4b7210 */ /* 0x000fe20002ffe4ff */
[----:B------:R-:W-:Y:S01]  /*4fc40*/  IMAD.IADD R21, R58, 0x1, R105 ;  /* 0x000000013a157824 */ /* 0x000fe200078e0269 */
[----:B------:R-:W-:Y:S01]  /*4fc50*/  IADD3 R76, PT, PT, R25, R77, RZ ;  /* 0x0000004d194c7210 */ /* 0x000fe20007ffe0ff */
[----:B------:R-:W-:Y:S02]  /*4fc60*/  IMAD.IADD R73, R56, 0x1, R73 ;  /* 0x0000000138497824 */ /* 0x000fe400078e0249 */
        /* <DEDUP_REMOVED lines=71> */
[----:B------:R-:W-:Y:S01]  /*500e0*/  IADD3.X R73, PT, PT, RZ, RZ, RZ, P2, !PT ;  /* 0x000000ffff497210 */ /* 0x000fe200017fe4ff */
[----:B------:R-:W-:Y:S01]  /*500f0*/  IMAD.X R79, RZ, RZ, RZ, P0 ;  /* 0x000000ffff4f7224 */ /* 0x000fe200000e06ff */
[----:B------:R-:W-:Y:S01]  /*50100*/  IADD3 R16, PT, PT, R50, R75, RZ ;  /* 0x0000004b32107210 */ /* 0x000fe20007ffe0ff */
[----:B------:R-:W-:Y:S01]  /*50110*/  IMAD.X R19, RZ, RZ, RZ, P1 ;  /* 0x000000ffff137224 */ /* 0x000fe200008e06ff */
[----:B------:R-:W-:Y:S01]  /*50120*/  IADD3 R74, P0, PT, R51, R74, RZ ;  /* 0x0000004a334a7210 */ /* 0x000fe20007f1e0ff */
[----:B------:R-:W-:-:S04]  /*50130*/  IMAD.WIDE.U32 R78, R89, R71, R78 ;  /* 0x00000047594e7225 */ /* 0x000fc800078e004e */
[----:B------:R-:W-:Y:S01]  /*50140*/  IMAD.X R23, RZ, RZ, RZ, P6 ;  /* 0x000000ffff177224 */ /* 0x000fe200030e06ff */
[----:B------:R-:W-:Y:S01]  /*50150*/  IADD3 R19, P1, PT, R19, R78, RZ ;  /* 0x0000004e13137210 */ /* 0x000fe20007f3e0ff */
[----:B------:R-:W-:Y:S02]  /*50160*/  IMAD.X R40, RZ, RZ, RZ, P5 ;  /* 0x000000ffff287224 */ /* 0x000fe400028e06ff */
[----:B------:R-:W-:Y:S02]  /*50170*/  IMAD.X R75, RZ, RZ, RZ, P0 ;  /* 0x000000ffff4b7224 */ /* 0x000fe400000e06ff */
[----:B------:R-:W-:Y:S01]  /*50180*/  IMAD.WIDE.U32 R22, R21, R64, R22 ;  /* 0x0000004015167225 */ /* 0x000fe200078e0016 */
[----:B------:R-:W-:-:S03]  /*50190*/  IADD3 R40, P0, PT, R40, R19, RZ ;  /* 0x0000001328287210 */ /* 0x000fc60007f1e0ff */
[----:B------:R-:W-:Y:S01]  /*501a0*/  IMAD.WIDE.U32 R72, R81, R62, R72 ;  /* 0x0000003e51487225 */ /* 0x000fe200078e0048 */
[----:B------:R-:W-:Y:S02]  /*501b0*/  IADD3 R19, PT, PT, R56, R23, RZ ;  /* 0x0000001738137210 */ /* 0x000fe40007ffe0ff */
[----:B------:R-:W-:Y:S01]  /*501c0*/  MOV R86, R22 ;  /* 0x0000001600567202 */ /* 0x000fe20000000f00 */
[----:B------:R-:W-:Y:S01]  /*501d0*/  IMAD.WIDE.U32 R74, R85, R60, R74 ;  /* 0x0000003c554a7225 */ /* 0x000fe200078e004a */
[----:B------:R-:W-:-:S03]  /*501e0*/  IADD3 R72, P5, PT, R19, R72, RZ ;  /* 0x0000004813487210 */ /* 0x000fc60007fbe0ff */
[----:B------:R-:W-:Y:S01]  /*501f0*/  IMAD.IADD R51, R54, 0x1, R73 ;  /* 0x0000000136337824 */ /* 0x000fe200078e0249 */
[----:B------:R-:W-:Y:S01]  /*50200*/  IADD3 R73, P2, PT, R16, R99, RZ ;  /* 0x0000006310497210 */ /* 0x000fe20007f5e0ff */
[----:B------:R-:W-:Y:S02]  /*50210*/  IMAD.IADD R76, R52, 0x1, R75 ;  /* 0x00000001344c7824 */ /* 0x000fe400078e024b */
[----:B------:R-:W-:Y:S01]  /*50220*/  IMAD.X R16, RZ, RZ, RZ, P3 ;  /* 0x000000ffff107224 */ /* 0x000fe200018e06ff */
[----:B------:R-:W-:Y:S01]  /*50230*/  IADD3 R74, P6, PT, R51, R74, RZ ;  /* 0x0000004a334a7210 */ /* 0x000fe20007fde0ff */
[----:B------:R-:W-:Y:S01]  /*50240*/  IMAD.IADD R79, R88, 0x1, R79 ;  /* 0x00000001584f7824 */ /* 0x000fe200078e024f */
[----:B------:R-:W-:Y:S02]  /*50250*/  IADD3.X R51, PT, PT, RZ, RZ, RZ, P4, !PT ;  /* 0x000000ffff337210 */ /* 0x000fe400027fe4ff */
[----:B------:R-:W-:Y:S01]  /*50260*/  IADD3 R76, P4, PT, R76, R73, RZ ;  /* 0x000000494c4c7210 */ /* 0x000fe20007f9e0ff */
[----:B------:R-:W-:Y:S01]  /*50270*/  IMAD.X R73, RZ, RZ, RZ, P5 ;  /* 0x000000ffff497224 */ /* 0x000fe200028e06ff */
[----:B------:R-:W-:Y:S01]  /*50280*/  IADD3 R51, P5, PT, R51, R40, RZ ;  /* 0x0000002833337210 */ /* 0x000fe20007fbe0ff */
[----:B------:R-:W-:-:S02]  /*50290*/  IMAD.X R75, RZ, RZ, RZ, P6 ;  /* 0x000000ffff4b7224 */ /* 0x000fc400030e06ff */
        /* <DEDUP_REMOVED lines=13> */
[----:B------:R-:W-:-:S02]  /*50370*/  IMAD.X R83, RZ, RZ, RZ, P2 ;  /* 0x000000ffff537224 */ /* 0x000fc400010e06ff */
[----:B------:R-:W-:Y:S02]  /*50380*/  IMAD.MOV.U32 R99, RZ, RZ, R72 ;  /* 0x000000ffff637224 */ /* 0x000fe400078e0048 */
[----:B------:R-:W-:Y:S01]  /*50390*/  IMAD.X R75, RZ, RZ, RZ, P4 ;  /* 0x000000ffff4b7224 */ /* 0x000fe200020e06ff */
[----:B------:R-:W-:Y:S01]  /*503a0*/  IADD3 R19, P4, PT, R19, R16, RZ ;  /* 0x0000001013137210 */ /* 0x000fe20007f9e0ff */
[----:B------:R-:W-:Y:S01]  /*503b0*/  IMAD.WIDE.U32 R82, R71, R71, R82 ;  /* 0x0000004747527225 */ /* 0x000fe200078e0052 */
[----:B------:R-:W-:-:S03]  /*503c0*/  IADD3 R16, PT, PT, R50, R77, RZ ;  /* 0x0000004d32107210 */ /* 0x000fc60007ffe0ff */
[----:B------:R-:W-:Y:S01]  /*503d0*/  IMAD.WIDE.U32 R76, R21, R62, R78 ;  /* 0x0000003e154c7225 */ /* 0x000fe200078e004e */
[----:B------:R-:W-:-:S03]  /*503e0*/  IADD3 R79, P2, PT, R16, R19, RZ ;  /* 0x00000013104f7210 */ /* 0x000fc60007f5e0ff */
[----:B------:R-:W-:-:S04]  /*503f0*/  IMAD.WIDE.U32 R74, R81, R60, R74 ;  /* 0x0000003c514a7225 */ /* 0x000fc800078e004a */
[----:B------:R-:W-:Y:S01]  /*50400*/  IMAD.IADD R19, R54, 0x1, R77 ;  /* 0x0000000136137824 */ /* 0x000fe200078e024d */
[----:B------:R-:W-:Y:S01]  /*50410*/  IADD3 R78, PT, PT, R52, R75, RZ ;  /* 0x0000004b344e7210 */ /* 0x000fe20007ffe0ff */
[----:B------:R-:W-:Y:S01]  /*50420*/  IMAD.X R16, RZ, RZ, RZ, P0 ;  /* 0x000000ffff107224 */ /* 0x000fe200000e06ff */
[----:B------:R-:W-:Y:S01]  /*50430*/  IADD3 R51, P0, PT, R51, R82, RZ ;  /* 0x0000005233337210 */ /* 0x000fe20007f1e0ff */
[----:B------:R-:W-:Y:S01]  /*50440*/  IMAD.MOV.U32 R85, RZ, RZ, R76 ;  /* 0x000000ffff557224 */ /* 0x000fe200078e004c */
[----:B------:R-:W-:Y:S01]  /*50450*/  IADD3 R74, P6, PT, R19, R74, RZ ;  /* 0x0000004a134a7210 */ /* 0x000fe20007fde0ff */
[----:B------:R-:W-:Y:S01]  /*50460*/  IMAD.X R19, RZ, RZ, RZ, P5 ;  /* 0x000000ffff137224 */ /* 0x000fe200028e06ff */
        /* <DEDUP_REMOVED lines=13> */
[----:B------:R-:W-:Y:S01]  /*50540*/  IMAD.IADD R81, R50, 0x1, R81 ;  /* 0x0000000132517824 */ /* 0x000fe200078e0251 */
[----:B------:R-:W-:Y:S01]  /*50550*/  IADD3 R78, P6, PT, R79, R80, RZ ;  /* 0x000000504f4e7210 */ /* 0x000fe20007fde0ff */
[----:B------:R-:W-:Y:S01]  /*50560*/  IMAD.X R40, RZ, RZ, RZ, P1 ;  /* 0x000000ffff287224 */ /* 0x000fe200008e06ff */
        /* <DEDUP_REMOVED lines=51> */
.L_x_524:
        /* <DEDUP_REMOVED lines=23> */
.L_x_525:
[----:B------:R-:W-:Y:S02]  /*50a10*/  IADD3 R51, P0, PT, -R69, R51, RZ ;  /* 0x0000003345337210 */ /* 0x000fe40007f1e1ff */
        /* <DEDUP_REMOVED lines=42> */
.L_x_526:
        /* <DEDUP_REMOVED lines=42> */
.L_x_527:
        /* <DEDUP_REMOVED lines=42> */
.L_x_528:
[----:B------:R-:W-:Y:S02]  /*51200*/  HFMA2 R73, -RZ, RZ, 0, 0 ;  /* 0x00000000ff497431 */ /* 0x000fe400000001ff */
[----:B------:R-:W-:Y:S01]  /*51210*/  IMAD.WIDE.U32 R74, R114, R119, RZ ;  /* 0x00000077724a7225 */ /* 0x000fe200078e00ff */
[----:B------:R-:W-:-:S03]  /*51220*/  MOV R107, RZ ;  /* 0x000000ff006b7202 */ /* 0x000fc60000000f00 */
[----:B------:R-:W-:Y:S01]  /*51230*/  HFMA2 R103, -RZ, RZ, 0, 0 ;  /* 0x00000000ff677431 */ /* 0x000fe200000001ff */
[----:B------:R-:W-:Y:S01]  /*51240*/  MOV R77, RZ ;  /* 0x000000ff004d7202 */ /* 0x000fe20000000f00 */
[----:B------:R-:W-:Y:S02]  /*51250*/  IMAD R115, R74, R59, RZ ;  /* 0x0000003b4a737224 */ /* 0x000fe400078e02ff */
[----:B------:R-:W-:Y:S02]  /*51260*/  IMAD.MOV.U32 R79, RZ, RZ, RZ ;  /* 0x000000ffff4f7224 */ /* 0x000fe400078e00ff */
[----:B------:R-:W-:Y:S02]  /*51270*/  IMAD.MOV.U32 R99, RZ, RZ, RZ ;  /* 0x000000ffff637224 */ /* 0x000fe400078e00ff */
[----:B------:R-:W-:Y:S02]  /*51280*/  IMAD.IADD R72, R75, 0x1, R73 ;  /* 0x000000014b487824 */ /* 0x000fe400078e0249 */
[----:B------:R-:W-:-:S02]  /*51290*/  HFMA2 R75, -RZ, RZ, 0, 0 ;  /* 0x00000000ff4b7431 */ /* 0x000fc400000001ff */
[----:B------:R-:W-:Y:S02]  /*512a0*/  IMAD.MOV.U32 R73, RZ, RZ, RZ ;  /* 0x000000ffff497224 */ /* 0x000fe400078e00ff */
        /* <DEDUP_REMOVED lines=8> */
[----:B------:R-:W-:Y:S01]  /*51330*/  IADD3 R73, PT, PT, R58, R69, RZ ;  /* 0x000000453a497210 */ /* 0x000fe20007ffe0ff */
[----:B------:R-:W-:Y:S02]  /*51340*/  IMAD.MOV.U32 R83, RZ, RZ, RZ ;  /* 0x000000ffff537224 */ /* 0x000fe400078e00ff */
[----:B------:R-:W-:Y:S01]  /*51350*/  IMAD.MOV.U32 R85, RZ, RZ, RZ ;  /* 0x000000ffff557224 */ /* 0x000fe200078e00ff */
[----:B------:R-:W-:Y:S01]  /*51360*/  IADD3 R74, P0, PT, R75, R78, RZ ;  /* 0x0000004e4b4a7210 */ /* 0x000fe20007f1e0ff */
[----:B------:R-:W-:Y:S01]  /*51370*/  IMAD.MOV.U32 R127, RZ, RZ, RZ ;  /* 0x000000ffff7f7224 */ /* 0x000fe200078e00ff */
[----:B------:R-:W-:Y:S02]  /*51380*/  IADD3 R78, PT, PT, R79, R99, RZ ;  /* 0x000000634f4e7210 */ /* 0x000fe40007ffe0ff */
[----:B------:R-:W-:Y:S01]  /*51390*/  MOV R79, RZ ;  /* 0x000000ff004f7202 */ /* 0x000fe20000000f00 */
[----:B------:R-:W-:Y:S01]  /*513a0*/  IMAD.X R75, RZ, RZ, RZ, P0 ;  /* 0x000000ffff4b7224 */ /* 0x000fe200000e06ff */
[----:B------:R-:W-:Y:S01]  /*513b0*/  IADD3 R72, P1, PT, R73, R72, RZ ;  /* 0x0000004849487210 */ /* 0x000fe20007f3e0ff */
[----:B------:R-:W-:-:S04]  /*513c0*/  IMAD.WIDE.U32 R74, R68, R112, R74 ;  /* 0x00000070444a7225 */ /* 0x000fc800078e004a */
[----:B------:R-:W-:-:S04]  /*513d0*/  IMAD.WIDE.U32 R78, R119, R106, R78 ;  /* 0x0000006a774e7225 */ /* 0x000fc800078e004e */
[----:B------:R-:W-:Y:S02]  /*513e0*/  IMAD.IADD R69, R107, 0x1, R75 ;  /* 0x000000016b457824 */ /* 0x000fe400078e024b */
[----:B------:R-:W-:Y:S02]  /*513f0*/  HFMA2 R75, -RZ, RZ, 0, 0 ;  /* 0x00000000ff4b7431 */ /* 0x000fe400000001ff */
[----:B------:R-:W-:Y:S02]  /*51400*/  IMAD.X R73, RZ, RZ, RZ, P1 ;  /* 0x000000ffff497224 */ /* 0x000fe400008e06ff */
[----:B------:R-:W-:Y:S01]  /*51410*/  IMAD.MOV.U32 R76, RZ, RZ, R74 ;  /* 0x000000ffff4c7224 */ /* 0x000fe200078e004a */
[----:B------:R-:W-:Y:S01]  /*51420*/  IADD3 R78, P0, PT, R69, R78, RZ ;  /* 0x0000004e454e7210 */ /* 0x000fe20007f1e0ff */
[----:B------:R-:W-:Y:S02]  /*51430*/  IMAD.IADD R82, R79, 0x1, R105 ;  /* 0x000000014f527824 */ /* 0x000fe400078e0269 */
[----:B------:R-:W-:Y:S01]  /*51440*/  IMAD.WIDE.U32 R72, R115, R67, R72 ;  /* 0x0000004373487225 */ /* 0x000fe200078e0048 */
[----:B------:R-:W-:-:S03]  /*51450*/  IADD3.X R79, PT, PT, RZ, RZ, RZ, P0, !PT ;  /* 0x000000ffff4f7210 */ /* 0x000fc600007fe4ff */
[----:B------:R-:W-:-:S04]  /*51460*/  IMAD.WIDE.U32 R76, R114, R95, R76 ;  /* 0x0000005f724c7225 */ /* 0x000fc800078e004c */
        /* <DEDUP_REMOVED lines=8> */
[----:B------:R-:W-:Y:S02]  /*514f0*/  IADD3 R72, P2, PT, R69, R76, RZ ;  /* 0x0000004c45487210 */ /* 0x000fe40007f5e0ff */
[----:B------:R-:W-:Y:S01]  /*51500*/  IADD3 R78, P1, PT, R77, R78, RZ ;  /* 0x0000004e4d4e7210 */ /* 0x000fe20007f3e0ff */
[----:B------:R-:W-:Y:S01]  /*51510*/  IMAD.IADD R83, R99, 0x1, R79 ;  /* 0x0000000163537824 */ /* 0x000fe200078e024f */
[----:B------:R-:W-:Y:S01]  /*51520*/  IADD3.X R73, PT, PT, RZ, RZ, RZ, P2, !PT ;  /* 0x000000ffff497210 */ /* 0x000fe200017fe4ff */
[----:B------:R-:W-:-:S03]  /*51530*/  IMAD.WIDE.U32 R74, R119, R102, R74 ;  /* 0x00000066774a7225 */ /* 0x000fc600078e004a */
[----:B------:R-:W-:Y:S01]  /*51540*/  IADD3 R82, P0, PT, R83, R82, RZ ;  /* 0x0000005253527210 */ /* 0x000fe20007f1e0ff */
[----:B------:R-:W-:Y:S02]  /*51550*/  IMAD.MOV.U32 R69, RZ, RZ, RZ ;  /* 0x000000ffff457224 */ /* 0x000fe400078e00ff */
[----:B------:R-:W-:Y:S01]  /*51560*/  IMAD.MOV.U32 R77, RZ, RZ, RZ ;  /* 0x000000ffff4d7224 */ /* 0x000fe200078e00ff */
[----:B------:R-:W-:Y:S01]  /*51570*/  IADD3.X R83, PT, PT, RZ, RZ, RZ, P0, !PT ;  /* 0x000000ffff537210 */ /* 0x000fe200007fe4ff */
[----:B------:R-:W-:Y:S01]  /*51580*/  IMAD.IADD R76, R75, 0x1, R69 ;  /* 0x000000014b4c7824 */ /* 0x000fe200078e0245 */
[----:B------:R-:W-:Y:S01]  /*51590*/  IADD3 R75, PT, PT, R58, R81, RZ ;  /* 0x000000513a4b7210 */ /* 0x000fe20007ffe0ff */
[----:B------:R-:W-:Y:S02]  /*515a0*/  IMAD.X R79, RZ, RZ, RZ, P1 ;  /* 0x000000ffff4f7224 */ /* 0x000fe400008e06ff */
[----:B------:R-:W-:-:S04]  /*515b0*/  IMAD.WIDE.U32 R76, R119, R94, R76 ;  /* 0x0000005e774c7225 */ /* 0x000fc800078e004c */
[----:B------:R-:W-:-:S04]  /*515c0*/  IMAD.WIDE.U32 R78, R95, R112, R78 ;  /* 0x000000705f4e7225 */ /* 0x000fc800078e004e */
[----:B------:R-:W-:Y:S02]  /*515d0*/  IMAD.IADD R80, R77, 0x1, R85 ;  /* 0x000000014d507824 */ /* 0x000fe400078e0255 */
[----:B------:R-:W-:-:S04]  /*515e0*/  IMAD.WIDE.U32 R82, R68, R106, R82 ;  /* 0x0000006a44527225 */ /* 0x000fc800078e0052 */
[----:B------:R-:W-:Y:S02]  /*515f0*/  IMAD.IADD R77, R107, 0x1, R79 ;  /* 0x000000016b4d7824 */ /* 0x000fe400078e024f */
[----:B------:R-:W-:-:S03]  /*51600*/  IMAD.WIDE.U32 R72, R115, R64, R72 ;  /* 0x0000004073487225 */ /* 0x000fc600078e0048 */
        /* <DEDUP_REMOVED lines=11> */
[----:B------:R-:W-:Y:S01]  /*516c0*/  IADD3 R77, PT, PT, R20, R79, RZ ;  /* 0x0000004f144d7210 */ /* 0x000fe20007ffe0ff */
[----:B------:R-:W-:-:S04]  /*516d0*/  IMAD.WIDE.U32 R82, R95, R108, R82 ;  /* 0x0000006c5f527225 */ /* 0x000fc800078e0052 */
[----:B------:R-:W-:Y:S02]  /*516e0*/  IMAD.MOV.U32 R81, RZ, RZ, RZ ;  /* 0x000000ffff517224 */ /* 0x000fe400078e00ff */
[----:B------:R-:W-:Y:S01]  /*516f0*/  IMAD.X R75, RZ, RZ, RZ, P0 ;  /* 0x000000ffff4b7224 */ /* 0x000fe200000e06ff */
[----:B------:R-:W-:Y:S01]  /*51700*/  IADD3 R82, P0, PT, R77, R82, RZ ;  /* 0x000000524d527210 */ /* 0x000fe20007f1e0ff */
[----:B------:R-:W-:Y:S01]  /*51710*/  IMAD.X R79, RZ, RZ, RZ, P1 ;  /* 0x000000ffff4f7224 */ /* 0x000fe200008e06ff */
[----:B------:R-:W-:Y:S01]  /*51720*/  IADD3 R77, PT, PT, R57, R73, RZ ;  /* 0x00000049394d7210 */ /* 0x000fe20007ffe0ff */
[----:B------:R-:W-:-:S04]  /*51730*/  IMAD.WIDE.U32 R80, R70, R119, R80 ;  /* 0x0000007746507225 */ /* 0x000fc800078e0050 */
        /* <DEDUP_REMOVED lines=25> */
[----:B------:R-:W-:Y:S01]  /*518d0*/  IMAD.MOV.U32 R78, RZ, RZ, R82 ;  /* 0x000000ffff4e7224 */ /* 0x000fe200078e0052 */
[----:B------:R-:W-:Y:S01]  /*518e0*/  IADD3 R76, P0, PT, R73, R76, RZ ;  /* 0x0000004c494c7210 */ /* 0x000fe20007f1e0ff */
[----:B------:R-:W-:Y:S01]  /*518f0*/  IMAD.MOV.U32 R79, RZ, RZ, RZ ;  /* 0x000000ffff4f7224 */ /* 0x000fe200078e00ff */
[----:B------:R-:W-:Y:S01]  /*51900*/  IADD3 R123, PT, PT, R69, R77, RZ ;  /* 0x0000004d457b7210 */ /* 0x000fe20007ffe0ff */
[----:B------:R-:W-:Y:S02]  /*51910*/  IMAD.X R73, RZ, RZ, RZ, P1 ;  /* 0x000000ffff497224 */ /* 0x000fe400008e06ff */
[----:B------:R-:W-:-:S04]  /*51920*/  IMAD.WIDE.U32 R78, R114, R113, R78 ;  /* 0x00000071724e7225 */ /* 0x000fc800078e004e */
[----:B------:R-:W-:Y:S01]  /*51930*/  IMAD.WIDE.U32 R72, R117, R108, R72 ;  /* 0x0000006c75487225 */ /* 0x000fe200078e0048 */
[----:B------:R-:W-:Y:S02]  /*51940*/  IADD3 R78, P1, PT, R121, R78, RZ ;  /* 0x0000004e794e7210 */ /* 0x000fe40007f3e0ff */
[----:B------:R-:W-:Y:S01]  /*51950*/  IADD3 R75, PT, PT, R91, R79, RZ ;  /* 0x0000004f5b4b7210 */ /* 0x000fe20007ffe0ff */
[----:B------:R-:W-:Y:S01]  /*51960*/  IMAD.X R77, RZ, RZ, RZ, P0 ;  /* 0x000000ffff4d7224 */ /* 0x000fe200000e06ff */
[----:B------:R-:W-:Y:S01]  /*51970*/  IADD3.X R79, PT, PT, RZ, RZ, RZ, P1, !PT ;  /* 0x000000ffff4f7210 */ /* 0x000fe20000ffe4ff */
[----:B------:R-:W-:Y:S01]  /*51980*/  IMAD.IADD R127, R81, 0x1, R127 ;  /* 0x00000001517f7824 */ /* 0x000fe200078e027f */
[----:B------:R-:W-:Y:S01]  /*51990*/  IADD3 R72, P1, PT, R75, R72, RZ ;  /* 0x000000484b487210 */ /* 0x000fe20007f3e0ff */
        /* <DEDUP_REMOVED lines=19> */
[----:B------:R-:W-:-:S04]  /*51ad0*/  IMAD.WIDE.U32 R72, R113, R112, R72 ;  /* 0x0000007071487225 */ /* 0x000fc800078e0048 */
[----:B------:R-:W-:Y:S01]  /*51ae0*/  IMAD.IADD R125, R54, 0x1, R79 ;  /* 0x00000001367d7824 */ /* 0x000fe200078e024f */
        /* <DEDUP_REMOVED lines=8> */
[----:B------:R-:W-:Y:S01]  /*51b70*/  IMAD.IADD R77, R105, 0x1, R77 ;  /* 0x00000001694d7824 */ /* 0x000fe200078e024d */
[----:B------:R-:W-:Y:S01]  /*51b80*/  IADD3 R78, P0, PT, R121, R78, RZ ;  /* 0x0000004e794e7210 */ /* 0x000fe20007f1e0ff */
[----:B------:R-:W-:-:S04]  /*51b90*/  IMAD.WIDE.U32 R74, R95, R102, R74 ;  /* 0x000000665f4a7225 */ /* 0x000fc800078e004a */
[----:B------:R-:W-:Y:S01]  /*51ba0*/  IMAD.MOV.U32 R73, RZ, RZ, RZ ;  /* 0x000000ffff497224 */ /* 0x000fe200078e00ff */
[----:B------:R-:W-:Y:S01]  /*51bb0*/  IADD3 R74, P1, PT, R77, R74, RZ ;  /* 0x0000004a4d4a7210 */ /* 0x000fe20007f3e0ff */
[----:B------:R-:W-:Y:S01]  /*51bc0*/  IMAD.X R77, RZ, RZ, RZ, P2 ;  /* 0x000000ffff4d7224 */ /* 0x000fe200010e06ff */
[----:B------:R-:W-:Y:S01]  /*51bd0*/  IADD3 R75, PT, PT, R69, R75, RZ ;  /* 0x0000004b454b7210 */ /* 0x000fe20007ffe0ff */
[----:B------:R-:W-:-:S04]  /*51be0*/  IMAD.WIDE.U32 R72, R114, R87, R72 ;  /* 0x0000005772487225 */ /* 0x000fc800078e0048 */
[----:B------:R-:W-:Y:S01]  /*51bf0*/  IMAD.IADD R123, R55, 0x1, R79 ;  /* 0x00000001377b7824 */ /* 0x000fe200078e024f */
[----:B------:R-:W-:Y:S01]  /*51c00*/  IADD3.X R79, PT, PT, RZ, RZ, RZ, P0, !PT ;  /* 0x000000ffff4f7210 */ /* 0x000fe200007fe4ff */
[----:B------:R-:W-:Y:S01]  /*51c10*/  IMAD.IADD R73, R93, 0x1, R73 ;  /* 0x000000015d497824 */ /* 0x000fe200078e0249 */
[----:B------:R-:W-:Y:S01]  /*51c20*/  IADD3 R72, P3, PT, R125, R72, RZ ;  /* 0x000000487d487210 */ /* 0x000fe20007f7e0ff */
        /* <DEDUP_REMOVED lines=22> */
[----:B------:R-:W-:Y:S01]  /*51d90*/  IMAD.IADD R81, R85, 0x1, R81 ;  /* 0x0000000155517824 */ /* 0x000fe200078e0251 */
[----:B------:R-:W-:Y:S01]  /*51da0*/  IADD3 R80, P1, PT, R75, R80, RZ ;  /* 0x000000504b507210 */ /* 0x000fe20007f3e0ff */
[----:B------:R-:W-:Y:S01]  /*51db0*/  IMAD.X R73, RZ, RZ, RZ, P3 ;  /* 0x000000ffff497224 */ /* 0x000fe200018e06ff */
[----:B------:R-:W-:Y:S01]  /*51dc0*/  IADD3.X R75, PT, PT, RZ, RZ, RZ, P0, !PT ;  /* 0x000000ffff4b7210 */ /* 0x000fe200007fe4ff */
[----:B------:R-:W-:Y:S01]  /*51dd0*/  IMAD.WIDE.U32 R78, R87, R112, R78 ;  /* 0x00000070574e7225 */ /* 0x000fe200078e004e */
[----:B------:R-:W-:-:S02]  /*51de0*/  IADD3 R120, P0, PT, R81, R68, RZ ;  /* 0x0000004451787210 */ /* 0x000fc40007f1e0ff */
[----:B------:R-:W-:Y:S01]  /*51df0*/  IADD3.X R81, PT, PT, RZ, RZ, RZ, P1, !PT ;  /* 0x000000ffff517210 */ /* 0x000fe20000ffe4ff */
[----:B------:R-:W-:-:S04]  /*51e00*/  IMAD.WIDE.U32 R72, R109, R62, R72 ;  /* 0x0000003e6d487225 */ /* 0x000fc800078e0048 */
[----:B------:R-:W-:Y:S01]  /*51e10*/  IMAD.WIDE.U32 R76, R83, R67, R76 ;  /* 0x00000043534c7225 */ /* 0x000fe200078e004c */
[----:B------:R-:W-:Y:S02]  /*51e20*/  IADD3 R72, P4, PT, R121, R72, RZ ;  /* 0x0000004879487210 */ /* 0x000fe40007f9e0ff */
[----:B------:R-:W-:Y:S01]  /*51e30*/  IADD3.X R121, PT, PT, RZ, RZ, RZ, P0, !PT ;  /* 0x000000ffff797210 */ /* 0x000fe200007fe4ff */
[----:B------:R-:W-:-:S04]  /*51e40*/  IMAD.WIDE.U32 R74, R113, R106, R74 ;  /* 0x0000006a714a7225 */ /* 0x000fc800078e004a */
[----:B------:R-:W-:Y:S02]  /*51e50*/  IMAD.IADD R79, R107, 0x1, R79 ;  /* 0x000000016b4f7824 */ /* 0x000fe400078e024f */
[----:B------:R-:W-:Y:S02]  /*51e60*/  IMAD.IADD R123, R57, 0x1, R77 ;  /* 0x00000001397b7824 */ /* 0x000fe400078e024d */
[----:B------:R-:W-:Y:S01]  /*51e70*/  IMAD.IADD R129, R105, 0x1, R75 ;  /* 0x0000000169817824 */ /* 0x000fe200078e024b */
[----:B------:R-:W-:Y:S01]  /*51e80*/  IADD3 R74, P2, PT, R79, R74, RZ ;  /* 0x0000004a4f4a7210 */ /* 0x000fe20007f5e0ff */
[----:B------:R-:W-:Y:S02]  /*51e90*/  IMAD R111, R76, R59, RZ ;  /* 0x0000003b4c6f7224 */ /* 0x000fe400078e02ff */
[----:B------:R-:W-:Y:S02]  /*51ea0*/  IMAD.MOV.U32 R77, RZ, RZ, RZ ;  /* 0x000000ffff4d7224 */ /* 0x000fe400078e00ff */
[----:B------:R-:W-:-:S04]  /*51eb0*/  IMAD.WIDE.U32 R80, R117, R102, R80 ;  /* 0x0000006675507225 */ /* 0x000fc800078e0050 */
[----:B------:R-:W-:Y:S01]  /*51ec0*/  IMAD.MOV.U32 R79, RZ, RZ, RZ ;  /* 0x000000ffff4f7224 */ /* 0x000fe200078e00ff */
[----:B------:R-:W-:Y:S01]  /*51ed0*/  IADD3 R81, PT, PT, R69, R81, RZ ;  /* 0x0000005145517210 */ /* 0x000fe20007ffe0ff */
[----:B------:R-:W-:Y:S01]  /*51ee0*/  IMAD.HI.U32 R131, R111, R66, R76 ;  /* 0x000000426f837227 */ /* 0x000fe200078e004c */
[----:B------:R-:W-:-:S03]  /*51ef0*/  IADD3 R76, P1, PT, R129, R80, RZ ;  /* 0x00000050814c7210 */ /* 0x000fc60007f3e0ff */
[----:B------:R-:W-:-:S04]  /*51f00*/  IMAD.WIDE.U32 R120, R70, R95, R120 ;  /* 0x0000005f46787225 */ /* 0x000fc800078e0078 */
[----:B------:R-:W-:Y:S01]  /*51f10*/  IMAD.X R75, RZ, RZ, RZ, P2 ;  /* 0x000000ffff4b7224 */ /* 0x000fe200010e06ff */
[----:B------:R-:W-:Y:S01]  /*51f20*/  IADD3 R120, P0, PT, R81, R120, RZ ;  /* 0x0000007851787210 */ /* 0x000fe20007f1e0ff */
[----:B------:R-:W-:-:S04]  /*51f30*/  IMAD.WIDE.U32 R78, R114, R89, R78 ;  /* 0x00000059724e7225 */ /* 0x000fc800078e004e */
[----:B------:R-:W-:Y:S01]  /*51f40*/  IMAD.WIDE.U32 R74, R87, R108, R74 ;  /* 0x0000006c574a7225 */ /* 0x000fe200078e004a */
[----:B------:R-:W-:-:S03]  /*51f50*/  IADD3 R78, P3, PT, R127, R78, RZ ;  /* 0x0000004e7f4e7210 */ /* 0x000fc60007f7e0ff */
[----:B------:R-:W-:Y:S02]  /*51f60*/  IMAD.X R77, RZ, RZ, RZ, P1 ;  /* 0x000000ffff4d7224 */ /* 0x000fe400008e06ff */
[----:B------:R-:W-:Y:S02]  /*51f70*/  IMAD.IADD R79, R25, 0x1, R79 ;  /* 0x00000001194f7824 */ /* 0x000fe400078e024f */
[----:B------:R-:W-:Y:S02]  /*51f80*/  IMAD.IADD R95, R84, 0x1, R121 ;  /* 0x00000001545f7824 */ /* 0x000fe400078e0279 */
[----:B------:R-:W-:Y:S01]  /*51f90*/  IMAD.IADD R125, R54, 0x1, R73 ;  /* 0x00000001367d7824 */ /* 0x000fe200078e0249 */
[----:B------:R-:W-:Y:S01]  /*51fa0*/  IADD3.X R73, PT, PT, RZ, RZ, RZ, P4, !PT ;  /* 0x000000ffff497210 */ /* 0x000fe200027fe4ff */
[----:B------:R-:W-:Y:S01]  /*51fb0*/  IMAD.IADD R75, R99, 0x1, R75 ;  /* 0x00000001634b7824 */ /* 0x000fe200078e024b */
        /* <DEDUP_REMOVED lines=8> */
[----:B------:R-:W-:Y:S02]  /*52040*/  IADD3.X R75, PT, PT, RZ, RZ, RZ, P2, !PT ;  /* 0x000000ffff4b7210 */ /* 0x000fe400017fe4ff */
[----:B------:R-:W-:Y:S01]  /*52050*/  IADD3 R120, P1, PT, R77, R120, RZ ;  /* 0x000000784d787210 */ /* 0x000fe20007f3e0ff */
[----:B------:R-:W-:Y:S01]  /*52060*/  IMAD.WIDE.U32 R78, R115, R60, R78 ;  /* 0x0000003c734e7225 */ /* 0x000fe200078e004e */
[----:B------:R-:W-:Y:S02]  /*52070*/  IADD3.X R77, PT, PT, RZ, RZ, RZ, P0, !PT ;  /* 0x000000ffff4d7210 */ /* 0x000fe400007fe4ff */
[----:B------:R-:W-:Y:S01]  /*52080*/  IADD3 R72, P4, PT, R123, R72, RZ ;  /* 0x000000487b487210 */ /* 0x000fe20007f9e0ff */
[----:B------:R-:W-:Y:S01]  /*52090*/  IMAD.WIDE.U32 R74, R89, R112, R74 ;  /* 0x00000070594a7225 */ /* 0x000fe200078e004a */
[----:B------:R-:W-:-:S03]  /*520a0*/  IADD3 R78, P3, PT, R125, R78, RZ ;  /* 0x0000004e7d4e7210 */ /* 0x000fc60007f7e0ff */
[----:B------:R-:W-:Y:S02]  /*520b0*/  IMAD.IADD R123, R55, 0x1, R73 ;  /* 0x00000001377b7824 */ /* 0x000fe400078e0249 */
[----:B------:R-:W-:-:S04]  /*520c0*/  IMAD.WIDE.U32 R76, R87, R106, R76 ;  /* 0x0000006a574c7225 */ /* 0x000fc800078e004c */
[----:B------:R-:W-:Y:S02]  /*520d0*/  IMAD.IADD R75, R107, 0x1, R75 ;  /* 0x000000016b4b7824 */ /* 0x000fe400078e024b */
[----:B------:R-:W-:Y:S02]  /*520e0*/  IMAD.X R73, RZ, RZ, RZ, P4 ;  /* 0x000000ffff497224 */ /* 0x000fe400020e06ff */
[----:B------:R-:W-:Y:S02]  /*520f0*/  IMAD.IADD R125, R52, 0x1, R79 ;  /* 0x00000001347d7824 */ /* 0x000fe400078e024f */
[----:B------:R-:W-:Y:S02]  /*52100*/  IMAD.IADD R80, R85, 0x1, R121 ;  /* 0x0000000155507824 */ /* 0x000fe400078e0279 */
[----:B------:R-:W-:Y:S01]  /*52110*/  IMAD.X R79, RZ, RZ, RZ, P3 ;  /* 0x000000ffff4f7224 */ /* 0x000fe200018e06ff */
[----:B------:R-:W-:Y:S01]  /*52120*/  IADD3 R76, P3, PT, R75, R76, RZ ;  /* 0x0000004c4b4c7210 */ /* 0x000fe20007f7e0ff */
[----:B------:R-:W-:Y:S01]  /*52130*/  IMAD.WIDE.U32 R72, R83, R64, R72 ;  /* 0x0000004053487225 */ /* 0x000fe200078e0048 */
[----:B------:R-:W-:-:S02]  /*52140*/  MOV R75, RZ ;  /* 0x000000ff004b7202 */ /* 0x000fc40000000f00 */
[----:B------:R-:W-:Y:S01]  /*52150*/  IADD3 R80, P2, PT, R80, R95, RZ ;  /* 0x0000005f50507210 */ /* 0x000fe20007f5e0ff */
[----:B------:R-:W-:Y:S01]  /*52160*/  IMAD.X R121, RZ, RZ, RZ, P1 ;  /* 0x000000ffff797224 */ /* 0x000fe200008e06ff */
[----:B------:R-:W-:Y:S01]  /*52170*/  IADD3 R95, PT, PT, R56, R73, RZ ;  /* 0x00000049385f7210 */ /* 0x000fe20007ffe0ff */
[----:B------:R-:W-:Y:S02]  /*52180*/  IMAD.IADD R81, R58, 0x1, R131 ;  /* 0x000000013a517824 */ /* 0x000fe400078e0283 */
        /* <DEDUP_REMOVED lines=18> */
[----:B------:R-:W-:-:S04]  /*522b0*/  IMAD.WIDE.U32 R80, R70, R117, R80 ;  /* 0x0000007546507225 */ /* 0x000fc800078e0050 */
[----:B------:R-:W-:Y:S01]  /*522c0*/  IMAD.IADD R121, R69, 0x1, R121 ;  /* 0x0000000145797824 */ /* 0x000fe200078e0279 */
[----:B------:R-:W-:Y:S01]  /*522d0*/  IADD3 R125, PT, PT, R20, R81, RZ ;  /* 0x00000051147d7210 */ /* 0x000fe20007ffe0ff */
[----:B------:R-:W-:Y:S02]  /*522e0*/  IMAD.X R79, RZ, RZ, RZ, P4 ;  /* 0x000000ffff4f7224 */ /* 0x000fe400020e06ff */
[----:B------:R-:W-:Y:S02]  /*522f0*/  IMAD.IADD R117, R57, 0x1, R73 ;  /* 0x0000000139757824 */ /* 0x000fe400078e0249 */
[----:B------:R-:W-:Y:S02]  /*52300*/  HFMA2 R73, -RZ, RZ, 0, 0 ;  /* 0x00000000ff497431 */ /* 0x000fe400000001ff */
[----:B------:R-:W-:Y:S01]  /*52310*/  IMAD.WIDE.U32 R78, R119, R62, R78 ;  /* 0x0000003e774e7225 */ /* 0x000fe200078e004e */
[----:B------:R-:W-:-:S03]  /*52320*/  IADD3 R80, P1, PT, R121, R80, RZ ;  /* 0x0000005079507210 */ /* 0x000fc60007f3e0ff */
[----:B------:R-:W-:Y:S01]  /*52330*/  IMAD.WIDE.U32 R74, R115, R61, R74 ;  /* 0x0000003d734a7225 */ /* 0x000fe200078e004a */
[----:B------:R-:W-:-:S03]  /*52340*/  IADD3 R121, PT, PT, R54, R79, RZ ;  /* 0x0000004f36797210 */ /* 0x000fc60007ffe0ff */
[----:B------:R-:W-:Y:S01]  /*52350*/  IMAD.X R115, RZ, RZ, RZ, P2 ;  /* 0x000000ffff737224 */ /* 0x000fe200010e06ff */
[----:B------:R-:W-:Y:S01]  /*52360*/  IADD3 R78, P2, PT, R95, R78, RZ ;  /* 0x0000004e5f4e7210 */ /* 0x000fe20007f5e0ff */
[----:B------:R-:W-:Y:S01]  /*52370*/  IMAD R95, R72, R59, RZ ;  /* 0x0000003b485f7224 */ /* 0x000fe200078e02ff */
[----:B------:R-:W-:Y:S01]  /*52380*/  IADD3 R75, PT, PT, R50, R75, RZ ;  /* 0x0000004b324b7210 */ /* 0x000fe20007ffe0ff */
[----:B------:R-:W-:-:S04]  /*52390*/  IMAD.WIDE.U32 R114, R87, R104, R114 ;  /* 0x0000006857727225 */ /* 0x000fc800078e0072 */
[----:B------:R-:W-:Y:S01]  /*523a0*/  IMAD.X R81, RZ, RZ, RZ, P1 ;  /* 0x000000ffff517224 */ /* 0x000fe200008e06ff */
[----:B------:R-:W-:Y:S01]  /*523b0*/  IADD3 R74, P1, PT, R123, R74, RZ ;  /* 0x0000004a7b4a7210 */ /* 0x000fe20007f3e0ff */
        /* <DEDUP_REMOVED lines=16> */
[----:B------:R-:W-:Y:S01]  /*524c0*/  IMAD.WIDE.U32 R72, R89, R106, R72 ;  /* 0x0000006a59487225 */ /* 0x000fe200078e0048 */
[----:B------:R-:W-:-:S03]  /*524d0*/  IADD3 R79, PT, PT, R58, R127, RZ ;  /* 0x0000007f3a4f7210 */ /* 0x000fc60007ffe0ff */
        /* <DEDUP_REMOVED lines=9> */
[----:B------:R-:W-:Y:S02]  /*52570*/  IMAD.IADD R81, R69, 0x1, R81 ;  /* 0x0000000145517824 */ /* 0x000fe400078e0251 */
[----:B------:R-:W-:-:S04]  /*52580*/  IMAD.WIDE.U32 R74, R109, R60, R74 ;  /* 0x0000003c6d4a7225 */ /* 0x000fc800078e004a */
[----:B------:R-:W-:Y:S01]  /*52590*/  IMAD.X R73, RZ, RZ, RZ, P5 ;  /* 0x000000ffff497224 */ /* 0x000fe200028e06ff */
[----:B------:R-:W-:Y:S01]  /*525a0*/  IADD3 R114, P5, PT, R81, R114, RZ ;  /* 0x0000007251727210 */ /* 0x000fe20007fbe0ff */
[----:B------:R-:W-:Y:S01]  /*525b0*/  IMAD.IADD R75, R52, 0x1, R75 ;  /* 0x00000001344b7824 */ /* 0x000fe200078e024b */
[----:B------:R-:W-:Y:S01]  /*525c0*/  IADD3 R74, P2, PT, R121, R74, RZ ;  /* 0x0000004a794a7210 */ /* 0x000fe20007f5e0ff */
[----:B------:R-:W-:-:S03]  /*525d0*/  IMAD.WIDE.U32 R76, R111, R64, R76 ;  /* 0x000000406f4c7225 */ /* 0x000fc600078e004c */
[----:B------:R-:W-:Y:S01]  /*525e0*/  IADD3 R78, P4, PT, R75, R20, RZ ;  /* 0x000000144b4e7210 */ /* 0x000fe20007f9e0ff */
[----:B------:R-:W-:-:S04]  /*525f0*/  IMAD.WIDE.U32 R72, R71, R108, R72 ;  /* 0x0000006c47487225 */ /* 0x000fc800078e0048 */
[----:B------:R-:W-:Y:S02]  /*52600*/  IMAD.X R81, RZ, RZ, RZ, P0 ;  /* 0x000000ffff517224 */ /* 0x000fe400000e06ff */
        /* <DEDUP_REMOVED lines=30> */
[----:B------:R-:W-:Y:S02]  /*527f0*/  IMAD.X R81, RZ, RZ, RZ, P6 ;  /* 0x000000ffff517224 */ /* 0x000fe400030e06ff */
[----:B------:R-:W-:-:S04]  /*52800*/  IMAD.WIDE.U32 R74, R119, R60, R74 ;  /* 0x0000003c774a7225 */ /* 0x000fc800078e004a */
[----:B------:R-:W-:Y:S01]  /*52810*/  IMAD.IADD R99, R57, 0x1, R77 ;  /* 0x0000000139637824 */ /* 0x000fe200078e024d */
[----:B------:R-:W-:Y:S01]  /*52820*/  MOV R77, RZ ;  /* 0x000000ff004d7202 */ /* 0x000fe20000000f00 */
[----:B------:R-:W-:Y:S01]  /*52830*/  IMAD.WIDE.U32 R80, R71, R106, R80 ;  /* 0x0000006a47507225 */ /* 0x000fe200078e0050 */
[----:B------:R-:W-:-:S03]  /*52840*/  IADD3 R74, P3, PT, R73, R74, RZ ;  /* 0x0000004a494a7210 */ /* 0x000fc60007f7e0ff */
[----:B------:R-:W-:Y:S01]  /*52850*/  IMAD.X R79, RZ, RZ, RZ, P4 ;  /* 0x000000ffff4f7224 */ /* 0x000fe200020e06ff */
[----:B------:R-:W-:Y:S01]  /*52860*/  IADD3 R105, PT, PT, R105, R81, RZ ;  /* 0x0000005169697210 */ /* 0x000fe20007ffe0ff */
[----:B------:R-:W-:Y:S01]  /*52870*/  IMAD R91, R76, R59, RZ ;  /* 0x0000003b4c5b7224 */ /* 0x000fe200078e02ff */
[----:B------:R-:W-:Y:S01]  /*52880*/  IADD3.X R81, PT, PT, RZ, RZ, RZ, P0, !PT ;  /* 0x000000ffff517210 */ /* 0x000fe200007fe4ff */
[----:B------:R-:W-:Y:S02]  /*52890*/  IMAD.IADD R75, R52, 0x1, R75 ;  /* 0x00000001344b7824 */ /* 0x000fe400078e024b */
[----:B------:R-:W-:Y:S02]  /*528a0*/  IMAD.X R109, RZ, RZ, RZ, P5 ;  /* 0x000000ffff6d7224 */ /* 0x000fe400028e06ff */
[----:B------:R-:W-:-:S04]  /*528b0*/  IMAD.WIDE.U32 R78, R89, R102, R78 ;  /* 0x00000066594e7225 */ /* 0x000fc800078e004e */
[----:B------:R-:W-:Y:S01]  /*528c0*/  IMAD.HI.U32 R107, R91, R66, R76 ;  /* 0x000000425b6b7227 */ /* 0x000fe200078e004c */
[----:B------:R-:W-:-:S03]  /*528d0*/  IADD3 R76, P5, PT, R75, R20, RZ ;  /* 0x000000144b4c7210 */ /* 0x000fc60007fbe0ff */
[----:B------:R-:W-:Y:S02]  /*528e0*/  IMAD.X R77, RZ, RZ, RZ, P1 ;  /* 0x000000ffff4d7224 */ /* 0x000fe400008e06ff */
[----:B------:R-:W-:-:S03]  /*528f0*/  IMAD.WIDE.U32 R108, R70, R87, R108 ;  /* 0x00000057466c7225 */ /* 0x000fc600078e006c */
[----:B------:R-:W-:Y:S01]  /*52900*/  IADD3 R80, P1, PT, R77, R80, RZ ;  /* 0x000000504d507210 */ /* 0x000fe20007f3e0ff */
[----:B------:R-:W-:Y:S01]  /*52910*/  IMAD.X R73, RZ, RZ, RZ, P2 ;  /* 0x000000ffff497224 */ /* 0x000fe200010e06ff */
[----:B------:R-:W-:Y:S01]  /*52920*/  IADD3 R78, P2, PT, R105, R78, RZ ;  /* 0x0000004e694e7210 */ /* 0x000fe20007f5e0ff */
[----:B------:R-:W-:Y:S01]  /*52930*/  IMAD.IADD R79, R69, 0x1, R79 ;  /* 0x00000001454f7824 */ /* 0x000fe200078e024f */
[----:B------:R-:W-:Y:S01]  /*52940*/  IADD3 R81, P0, PT, R81, R80, RZ ;  /* 0x0000005051517210 */ /* 0x000fe20007f1e0ff */
[----:B------:R-:W-:Y:S01]  /*52950*/  IMAD.X R77, RZ, RZ, RZ, P5 ;  /* 0x000000ffff4d7224 */ /* 0x000fe200028e06ff */
[----:B------:R-:W-:Y:S01]  /*52960*/  IADD3 R93, PT, PT, R93, R109, RZ ;  /* 0x0000006d5d5d7210 */ /* 0x000fe20007ffe0ff */
[----:B------:R-:W-:Y:S01]  /*52970*/  IMAD.WIDE.U32 R72, R111, R65, R72 ;  /* 0x000000416f487225 */ /* 0x000fe200078e0048 */
[----:B------:R-:W-:-:S03]  /*52980*/  IADD3 R108, P4, PT, R79, R108, RZ ;  /* 0x0000006c4f6c7210 */ /* 0x000fc60007f9e0ff */
[----:B------:R-:W-:Y:S01]  /*52990*/  IMAD.X R79, RZ, RZ, RZ, P2 ;  /* 0x000000ffff4f7224 */ /* 0x000fe200010e06ff */
[----:B------:R-:W-:Y:S01]  /*529a0*/  IADD3.X R109, PT, PT, RZ, RZ, RZ, P4, !PT ;  /* 0x000000ffff6d7210 */ /* 0x000fe200027fe4ff */
[----:B------:R-:W-:Y:S01]  /*529b0*/  IMAD.X R75, RZ, RZ, RZ, P3 ;  /* 0x000000ffff4b7224 */ /* 0x000fe200018e06ff */
[----:B------:R-:W-:Y:S01]  /*529c0*/  IADD3 R73, PT, PT, R55, R73, RZ ;  /* 0x0000004937497210 */ /* 0x000fe20007ffe0ff */
[----:B------:R-:W-:Y:S01]  /*529d0*/  IMAD.WIDE.U32 R76, R119, R61, R76 ;  /* 0x0000003d774c7225 */ /* 0x000fe200078e004c */
[----:B------:R-:W-:-:S03]  /*529e0*/  IADD3 R72, P2, PT, R99, R72, RZ ;  /* 0x0000004863487210 */ /* 0x000fc60007f5e0ff */
[----:B------:R-:W-:Y:S01]  /*529f0*/  IMAD.WIDE.U32 R78, R71, R104, R78 ;  /* 0x00000068474e7225 */ /* 0x000fe200078e004e */
[----:B------:R-:W-:-:S03]  /*52a00*/  IADD3 R82, PT, PT, R50, R77, RZ ;  /* 0x0000004d32527210 */ /* 0x000fc60007ffe0ff */
[----:B------:R-:W-:Y:S01]  /*52a10*/  IMAD.X R87, RZ, RZ, RZ, P1 ;  /* 0x000000ffff577224 */ /* 0x000fe200008e06ff */
[----:B------:R-:W-:Y:S01]  /*52a20*/  IADD3 R82, P6, PT, R82, R81, RZ ;  /* 0x0000005152527210 */ /* 0x000fe20007fde0ff */
[----:B------:R-:W-:-:S03]  /*52a30*/  IMAD.WIDE.U32 R74, R83, R63, R74 ;  /* 0x0000003f534a7225 */ /* 0x000fc600078e004a */
[----:B------:R-:W-:Y:S01]  /*52a40*/  IADD3 R20, P3, PT, R87, R78, RZ ;  /* 0x0000004e57147210 */ /* 0x000fe20007f7e0ff */
[----:B------:R-:W-:Y:S01]  /*52a50*/  IMAD.IADD R103, R103, 0x1, R79 ;  /* 0x0000000167677824 */ /* 0x000fe200078e024f */
[----:B------:R-:W-:Y:S01]  /*52a60*/  IADD3 R74, P4, PT, R73, R74, RZ ;  /* 0x0000004a494a7210 */ /* 0x000fe20007f9e0ff */
[----:B------:R-:W-:Y:S02]  /*52a70*/  IMAD.X R79, RZ, RZ, RZ, P0 ;  /* 0x000000ffff4f7224 */ /* 0x000fe400000e06ff */
[----:B------:R-:W-:Y:S02]  /*52a80*/  IMAD.IADD R75, R53, 0x1, R75 ;  /* 0x00000001354b7824 */ /* 0x000fe400078e024b */
        /* <DEDUP_REMOVED lines=14> */
[----:B------:R-:W-:Y:S02]  /*52b70*/  IADD3 R68, P4, PT, R73, R80, RZ ;  /* 0x0000005049447210 */ /* 0x000fe40007f9e0ff */
[----:B------:R-:W-:Y:S01]  /*52b80*/  IADD3 R72, P1, PT, R108, R93, RZ ;  /* 0x0000005d6c487210 */ /* 0x000fe20007f3e0ff */
[----:B------:R-:W-:-:S04]  /*52b90*/  IMAD.WIDE.U32 R76, R83, R60, R76 ;  /* 0x0000003c534c7225 */ /* 0x000fc800078e004c */
        /* <DEDUP_REMOVED lines=20> */
[----:B------:R-:W-:-:S03]  /*52ce0*/  IADD3 R69, PT, PT, R57, R69, RZ ;  /* 0x0000004539457210 */ /* 0x000fc60007ffe0ff */
[----:B------:R-:W-:Y:S01]  /*52cf0*/  IMAD.X R77, RZ, RZ, RZ, P3 ;  /* 0x000000ffff4d7224 */ /* 0x000fe200018e06ff */
[----:B------:R-:W-:Y:S01]  /*52d00*/  IADD3 R74, P2, PT, R69, R74, RZ ;  /* 0x0000004a454a7210 */ /* 0x000fe20007f5e0ff */
[----:B------:R-:W-:-:S04]  /*52d10*/  IMAD.WIDE.U32 R78, R83, R61, R78 ;  /* 0x0000003d534e7225 */ /* 0x000fc800078e004e */
[----:B------:R-:W-:Y:S02]  /*52d20*/  IMAD R83, R68, R59, RZ ;  /* 0x0000003b44537224 */ /* 0x000fe400078e02ff */
        /* <DEDUP_REMOVED lines=14> */
[----:B------:R-:W-:Y:S01]  /*52e10*/  IMAD.X R79, RZ, RZ, RZ, P3 ;  /* 0x000000ffff4f7224 */ /* 0x000fe200018e06ff */
[----:B------:R-:W-:Y:S01]  /*52e20*/  IADD3 R75, PT, PT, R56, R75, RZ ;  /* 0x0000004b384b7210 */ /* 0x000fe20007ffe0ff */
        /* <DEDUP_REMOVED lines=44> */
[----:B------:R-:W-:Y:S02]  /*530f0*/  IMAD.IADD R72, R52, 0x1, R81 ;  /* 0x0000000134487824 */ /* 0x000fe400078e0251 */
[----:B------:R-:W-:Y:S01]  /*53100*/  IMAD.IADD R77, R85, 0x1, R77 ;  /* 0x00000001554d7824 */ /* 0x000fe200078e024d */
[----:B------:R-:W-:Y:S01]  /*53110*/  IADD3 R80, P6, PT, R79, R80, RZ ;  /* 0x000000504f507210 */ /* 0x000fe20007fde0ff */
[----:B------:R-:W-:Y:S01]  /*53120*/  IMAD.X R79, RZ, RZ, RZ, P5 ;  /* 0x000000ffff4f7224 */ /* 0x000fe200028e06ff */
[----:B------:R-:W-:-:S02]  /*53130*/  IADD3 R72, P4, PT, R72, R87, RZ ;  /* 0x0000005748487210 */ /* 0x000fc40007f9e0ff */
        /* <DEDUP_REMOVED lines=14> */
[----:B------:R-:W-:Y:S01]  /*53220*/  IMAD.X R81, RZ, RZ, RZ, P2 ;  /* 0x000000ffff517224 */ /* 0x000fe200010e06ff */
[----:B------:R-:W-:-:S03]  /*53230*/  IADD3 R20, P3, PT, R20, R87, RZ ;  /* 0x0000005714147210 */ /* 0x000fc60007f7e0ff */
[----:B------:R-:W-:Y:S01]  /*53240*/  IMAD.X R77, RZ, RZ, RZ, P4 ;  /* 0x000000ffff4d7224 */ /* 0x000fe200020e06ff */
[----:B------:R-:W-:Y:S01]  /*53250*/  IADD3 R25, P4, PT, R25, R20, RZ ;  /* 0x0000001419197210 */ /* 0x000fe20007f9e0ff */
[----:B------:R-:W-:Y:S01]  /*53260*/  IMAD.WIDE.U32 R80, R70, R71, R80 ;  /* 0x0000004746507225 */ /* 0x000fe200078e0050 */
[----:B------:R-:W-:-:S03]  /*53270*/  IADD3 R20, PT, PT, R50, R73, RZ ;  /* 0x0000004932147210 */ /* 0x000fc60007ffe0ff */
[----:B------:R-:W-:Y:S01]  /*53280*/  IMAD.WIDE.U32 R72, R83, R62, R84 ;  /* 0x0000003e53487225 */ /* 0x000fe200078e0054 */
[----:B------:R-:W-:Y:S02]  /*53290*/  IADD3 R85, P2, PT, R20, R25, RZ ;  /* 0x0000001914557210 */ /* 0x000fe40007f5e0ff */
[----:B------:R-:W-:Y:S01]  /*532a0*/  IADD3 R88, PT, PT, R88, R81, RZ ;  /* 0x0000005158587210 */ /* 0x000fe20007ffe0ff */
[----:B------:R-:W-:-:S04]  /*532b0*/  IMAD.WIDE.U32 R76, R91, R60, R76 ;  /* 0x0000003c5b4c7225 */ /* 0x000fc800078e004c */
[----:B------:R-:W-:Y:S01]  /*532c0*/  IMAD.IADD R25, R54, 0x1, R73 ;  /* 0x0000000136197824 */ /* 0x000fe200078e0249 */
[----:B------:R-:W-:Y:S01]  /*532d0*/  IADD3 R84, PT, PT, R52, R77, RZ ;  /* 0x0000004d34547210 */ /* 0x000fe20007ffe0ff */
[----:B------:R-:W-:Y:S02]  /*532e0*/  IMAD.X R71, RZ, RZ, RZ, P1 ;  /* 0x000000ffff477224 */ /* 0x000fe400008e06ff */
[----:B------:R-:W-:Y:S01]  /*532f0*/  IMAD.X R20, RZ, RZ, RZ, P5 ;  /* 0x000000ffff147224 */ /* 0x000fe200028e06ff */
[----:B------:R-:W-:Y:S01]  /*53300*/  IADD3 R70, P6, PT, R25, R76, RZ ;  /* 0x0000004c19467210 */ /* 0x000fe20007fde0ff */
[----:B------:R-:W-:Y:S01]  /*53310*/  IMAD.X R25, RZ, RZ, RZ, P0 ;  /* 0x000000ffff197224 */ /* 0x000fe200000e06ff */
[----:B------:R-:W-:Y:S01]  /*53320*/  IADD3 R76, P0, PT, R71, R80, RZ ;  /* 0x00000050474c7210 */ /* 0x000fe20007f1e0ff */
[----:B------:R-:W-:Y:S01]  /*53330*/  IMAD.MOV.U32 R87, RZ, RZ, R72 ;  /* 0x000000ffff577224 */ /* 0x000fe200078e0048 */
[----:B------:R-:W-:Y:S02]  /*53340*/  IADD3 R84, P1, PT, R84, R85, RZ ;  /* 0x0000005554547210 */ /* 0x000fe40007f3e0ff */
[----:B------:R-:W-:-:S02]  /*53350*/  IADD3.X R71, PT, PT, RZ, RZ, RZ, P6, !PT ;  /* 0x000000ffff477210 */ /* 0x000fc400037fe4ff */
[----:B------:R-:W-:Y:S01]  /*53360*/  IADD3 R25, P5, PT, R25, R76, RZ ;  /* 0x0000004c19197210 */ /* 0x000fe20007fbe0ff */
[----:B------:R-:W-:Y:S02]  /*53370*/  IMAD.X R85, RZ, RZ, RZ, P1 ;  /* 0x000000ffff557224 */ /* 0x000fe400008e06ff */
[----:B------:R-:W-:Y:S01]  /*53380*/  IMAD.WIDE.U32 R70, R83, R63, R70 ;  /* 0x0000003f53467225 */ /* 0x000fe200078e0046 */
[----:B------:R-:W-:Y:S02]  /*53390*/  IADD3 R20, P1, PT, R20, R25, RZ ;  /* 0x0000001914147210 */ /* 0x000fe40007f3e0ff */
[----:B------:R-:W-:Y:S01]  /*533a0*/  IADD3.X R25, PT, PT, RZ, RZ, RZ, P3, !PT ;  /* 0x000000ffff197210 */ /* 0x000fe20001ffe4ff */
        /* <DEDUP_REMOVED lines=8> */
[----:B------:R-:W-:Y:S01]  /*53430*/  IMAD.MOV.U32 R85, RZ, RZ, R21 ;  /* 0x000000ffff557224 */ /* 0x000fe200078e0015 */
[----:B------:R-:W-:Y:S01]  /*53440*/  IADD3.X R25, PT, PT, RZ, RZ, RZ, P2, !PT ;  /* 0x000000ffff197210 */ /* 0x000fe200017fe4ff */
[----:B------:R-:W-:-:S02]  /*53450*/  IMAD.X R77, RZ, RZ, RZ, P6 ;  /* 0x000000ffff4d7224 */ /* 0x000fc400030e06ff */
[----:B------:R-:W-:Y:S01]  /*53460*/  IMAD.MOV.U32 R21, RZ, RZ, R70 ;  /* 0x000000ffff157224 */ /* 0x000fe200078e0046 */
[----:B------:R-:W-:Y:S01]  /*53470*/  IADD3 R25, P6, PT, R25, R20, RZ ;  /* 0x0000001419197210 */ /* 0x000fe20007fde0ff */
[----:B------:R-:W-:-:S03]  /*53480*/  IMAD.WIDE.U32 R76, R83, R60, R76 ;  /* 0x0000003c534c7225 */ /* 0x000fc600078e004c */
[----:B------:R-:W-:Y:S01]  /*53490*/  IADD3 R81, P2, PT, R84, R25, RZ ;  /* 0x0000001954517210 */ /* 0x000fe20007f5e0ff */
[----:B------:R-:W-:Y:S01]  /*534a0*/  IMAD.X R25, RZ, RZ, RZ, P0 ;  /* 0x000000ffff197224 */ /* 0x000fe200000e06ff */
[----:B------:R-:W-:Y:S01]  /*534b0*/  IADD3 R80, PT, PT, R52, R77, RZ ;  /* 0x0000004d34507210 */ /* 0x000fe20007ffe0ff */
[----:B------:R-:W-:Y:S01]  /*534c0*/  IMAD.X R20, RZ, RZ, RZ, P5 ;  /* 0x000000ffff147224 */ /* 0x000fe200028e06ff */
[----:B------:R-:W-:Y:S01]  /*534d0*/  IADD3.X R82, PT, PT, RZ, RZ, RZ, P2, !PT ;  /* 0x000000ffff527210 */ /* 0x000fe200017fe4ff */
[----:B------:R-:W-:Y:S01]  /*534e0*/  IMAD.MOV.U32 R84, RZ, RZ, R23 ;  /* 0x000000ffff547224 */ /* 0x000fe200078e0017 */
        /* <DEDUP_REMOVED lines=9> */
[----:B------:R-:W-:Y:S02]  /*53580*/  MOV R83, R16 ;  /* 0x0000001000537202 */ /* 0x000fe40000000f00 */
[----:B------:R-:W-:Y:S01]  /*53590*/  IADD3 R20, PT, PT, R25, R20, R75 ;  /* 0x0000001419147210 */ /* 0x000fe20007ffe04b */
[----:B------:R-:W-:Y:S01]  /*535a0*/  IMAD.IADD R75, R50, 0x1, R81 ;  /* 0x00000001324b7824 */ /* 0x000fe200078e0251 */
[----:B------:R-:W-:Y:S01]  /*535b0*/  MOV R16, R76 ;  /* 0x0000004c00107202 */ /* 0x000fe20000000f00 */
[----:B------:R-:W-:-:S02]  /*535c0*/  IMAD.MOV.U32 R25, RZ, RZ, R74 ;  /* 0x000000ffff197224 */ /* 0x000fc400078e004a */
[----:B------:R-:W-:Y:S01]  /*535d0*/  IMAD.MOV.U32 R74, RZ, RZ, R18 ;  /* 0x000000ffff4a7224 */ /* 0x000fe200078e0012 */
        /* <DEDUP_REMOVED lines=31> */
.L_x_529:
        /* <DEDUP_REMOVED lines=22> */
.L_x_530:
[----:B------:R-:W-:Y:S01]  /*53930*/  IMAD.WIDE.U32 R70, R8, R24, RZ ;  /* 0x0000001808467225 */ /* 0x000fe200078e00ff */
[----:B------:R-:W-:-:S03]  /*53940*/  IADD3 R69, P0, PT, -R9, R25, RZ ;  /* 0x0000001909457210 */ /* 0x000fc60007f1e1ff */
[----:B------:R-:W-:Y:S02]  /*53950*/  IMAD.MOV.U32 R18, RZ, RZ, R71 ;  /* 0x000000ffff127224 */ /* 0x000fe400078e0047 */
[----:B------:R-:W-:Y:S02]  /*53960*/  HFMA2 R71, -RZ, RZ, 0, 0 ;  /* 0x00000000ff477431 */ /* 0x000fe400000001ff */
[----:B------:R-:W-:Y:S01]  /*53970*/  IMAD.MOV.U32 R19, RZ, RZ, RZ ;  /* 0x000000ffff137224 */ /* 0x000fe200078e00ff */
[----:B------:R-:W-:Y:S01]  /*53980*/  IADD3.X R25, PT, PT, RZ, -0x1, RZ, P0, !PT ;  /* 0xffffffffff197810 */ /* 0x000fe200007fe4ff */
[----:B------:R-:W-:Y:S02]  /*53990*/  IMAD.MOV.U32 R73, RZ, RZ, RZ ;  /* 0x000000ffff497224 */ /* 0x000fe400078e00ff */
[----:B------:R-:W-:Y:S01]  /*539a0*/  IMAD.WIDE.U32 R18, R11, R24, R18 ;  /* 0x000000180b127225 */ /* 0x000fe200078e0012 */
[----:B------:R-:W-:-:S03]  /*539b0*/  SHF.R.U32.HI R25, RZ, 0x1f, R25 ;  /* 0x0000001fff197819 */ /* 0x000fc60000011619 */
[----:B------:R-:W-:Y:S01]  /*539c0*/  IMAD R9, R70, R59, RZ ;  /* 0x0000003b46097224 */ /* 0x000fe200078e02ff */
[----:B------:R-:W-:Y:S01]  /*539d0*/  MOV R72, R19 ;  /* 0x0000001300487202 */ /* 0x000fe20000000f00 */
[----:B------:R-:W-:Y:S01]  /*539e0*/  IMAD.MOV.U32 R19, RZ, RZ, RZ ;  /* 0x000000ffff137224 */ /* 0x000fe200078e00ff */
[----:B------:R-:W-:Y:S01]  /*539f0*/  IADD3 R68, P0, P1, R88, -R25, -R6 ;  /* 0x8000001958447210 */ /* 0x000fe2000791e806 */
[----:B------:R-:W-:-:S03]  /*53a00*/  IMAD.HI.U32 R25, R9, R66, R70 ;  /* 0x0000004209197227 */ /* 0x000fc600078e0046 */
[----:B------:R-:W-:Y:S01]  /*53a10*/  IADD3.X R6, PT, PT, RZ, -0x1, R22, P0, P1 ;  /* 0xffffffffff067810 */ /* 0x000fe200007e2416 */
[----:B------:R-:W-:-:S03]  /*53a20*/  IMAD.WIDE.U32 R72, R10, R24, R72 ;  /* 0x000000180a487225 */ /* 0x000fc600078e0048 */
[----:B------:R-:W-:Y:S01]  /*53a30*/  SHF.R.U32.HI R6, RZ, 0x1f, R6 ;  /* 0x0000001fff067819 */ /* 0x000fe20000011606 */
[----:B------:R-:W-:-:S03]  /*53a40*/  IMAD.WIDE.U32 R18, R8, R27, R18 ;  /* 0x0000001b08127225 */ /* 0x000fc600078e0012 */
[----:B------:R-:W-:Y:S01]  /*53a50*/  IADD3 R75, P0, P1, R75, -R6, -R7 ;  /* 0x800000064b4b7210 */ /* 0x000fe2000791e807 */
[----:B------:R-:W-:Y:S01]  /*53a60*/  IMAD.MOV.U32 R79, RZ, RZ, RZ ;  /* 0x000000ffff4f7224 */ /* 0x000fe200078e00ff */
[----:B------:R-:W-:Y:S01]  /*53a70*/  IADD3 R70, P2, PT, R72, R19, RZ ;  /* 0x0000001348467210 */ /* 0x000fe20007f5e0ff */
[----:B------:R-:W-:Y:S01]  /*53a80*/  IMAD.IADD R19, R58, 0x1, R25 ;  /* 0x000000013a137824 */ /* 0x000fe200078e0219 */
[----:B------:R-:W-:Y:S01]  /*53a90*/  MOV R72, R73 ;  /* 0x0000004900487202 */ /* 0x000fe20000000f00 */
[----:B------:R-:W-:Y:S01]  /*53aa0*/  IMAD.MOV.U32 R73, RZ, RZ, RZ ;  /* 0x000000ffff497224 */ /* 0x000fe200078e00ff */
[----:B------:R-:W-:Y:S01]  /*53ab0*/  IADD3.X R25, PT, PT, RZ, -0x1, R22, P0, P1 ;  /* 0xffffffffff197810 */ /* 0x000fe200007e2416 */
[----:B------:R-:W-:Y:S01]  /*53ac0*/  IMAD.X R71, RZ, RZ, RZ, P2 ;  /* 0x000000ffff477224 */ /* 0x000fe200010e06ff */
[----:B------:R-:W-:Y:S01]  /*53ad0*/  IADD3 R6, P3, PT, R18, R19, RZ ;  /* 0x0000001312067210 */ /* 0x000fe20007f7e0ff */
[----:B------:R-:W-:Y:S01]  /*53ae0*/  IMAD.WIDE.U32 R72, R13, R24, R72 ;  /* 0x000000180d487225 */ /* 0x000fe200078e0048 */
[----:B------:R-:W-:-:S03]  /*53af0*/  SHF.R.U32.HI R25, RZ, 0x1f, R25 ;  /* 0x0000001fff197819 */ /* 0x000fc60000011619 */
[----:B------:R-:W-:Y:S01]  /*53b00*/  IMAD.WIDE.U32 R70, R11, R27, R70 ;  /* 0x0000001b0b467225 */ /* 0x000fe200078e0046 */
[----:B------:R-:W-:-:S03]  /*53b10*/  IADD3 R4, P6, P5, R87, -R25, -R4 ;  /* 0x8000001957047210 */ /* 0x000fc60007dde804 */
[----:B------:R-:W-:Y:S01]  /*53b20*/  IMAD.X R7, RZ, RZ, RZ, P3 ;  /* 0x000000ffff077224 */ /* 0x000fe200018e06ff */
[----:B------:R-:W-:Y:S01]  /*53b30*/  IADD3 R76, P2, PT, R72, R71, RZ ;  /* 0x00000047484c7210 */ /* 0x000fe20007f5e0ff */
[----:B------:R-:W-:Y:S02]  /*53b40*/  HFMA2 R71, -RZ, RZ, 0, 0 ;  /* 0x00000000ff477431 */ /* 0x000fe400000001ff */
[----:B------:R-:W-:Y:S01]  /*53b50*/  IMAD.MOV.U32 R18, RZ, RZ, R73 ;  /* 0x000000ffff127224 */ /* 0x000fe200078e0049 */
[----:B------:R-:W-:Y:S01]  /*53b60*/  IADD3.X R77, PT, PT, RZ, RZ, RZ, P2, !PT ;  /* 0x000000ffff4d7210 */ /* 0x000fe200017fe4ff */
[----:B------:R-:W-:Y:S02]  /*53b70*/  IMAD.MOV.U32 R19, RZ, RZ, RZ ;  /* 0x000000ffff137224 */ /* 0x000fe400078e00ff */
[----:B------:R-:W-:-:S04]  /*53b80*/  IMAD.WIDE.U32 R6, R9, R67, R6 ;  /* 0x0000004309067225 */ /* 0x000fc800078e0006 */
[----:B------:R-:W-:-:S04]  /*53b90*/  IMAD.WIDE.U32 R72, R10, R27, R76 ;  /* 0x0000001b0a487225 */ /* 0x000fc800078e004c */
[----:B------:R-:W-:-:S04]  /*53ba0*/  IMAD.WIDE.U32 R70, R8, R26, R70 ;  /* 0x0000001a08467225 */ /* 0x000fc800078e0046 */
[-C--:B------:R-:W-:Y:S01]  /*53bb0*/  IMAD.WIDE.U32 R18, R12, R24.reuse, R18 ;  /* 0x000000180c127225 */ /* 0x080fe200078e0012 */
[----:B------:R-:W-:Y:S02]  /*53bc0*/  IADD3 R72, P1, PT, R72, R71, RZ ;  /* 0x0000004748487210 */ /* 0x000fe40007f3e0ff */
[----:B------:R-:W-:Y:S01]  /*53bd0*/  IADD3 R71, PT, PT, R57, R7, RZ ;  /* 0x0000000739477210 */ /* 0x000fe20007ffe0ff */
[----:B------:R-:W-:Y:S01]  /*53be0*/  IMAD.MOV.U32 R78, RZ, RZ, R19 ;  /* 0x000000ffff4e7224 */ /* 0x000fe200078e0013 */
[----:B------:R-:W-:Y:S01]  /*53bf0*/  IADD3 R76, P0, PT, R18, R73, RZ ;  /* 0x00000049124c7210 */ /* 0x000fe20007f1e0ff */
[----:B------:R-:W-:Y:S01]  /*53c00*/  IMAD R81, R6, R59, RZ ;  /* 0x0000003b06517224 */ /* 0x000fe200078e02ff */
[----:B------:R-:W-:Y:S01]  /*53c10*/  IADD3 R70, P2, PT, R70, R71, RZ ;  /* 0x0000004746467210 */ /* 0x000fe20007f5e0ff */
[----:B------:R-:W-:Y:S01]  /*53c20*/  IMAD.MOV.U32 R7, RZ, RZ, RZ ;  /* 0x000000ffff077224 */ /* 0x000fe200078e00ff */
[----:B------:R-:W-:Y:S01]  /*53c30*/  IADD3.X R73, PT, PT, RZ, RZ, RZ, P1, !PT ;  /* 0x000000ffff497210 */ /* 0x000fe20000ffe4ff */
[----:B------:R-:W-:Y:S01]  /*53c40*/  IMAD.X R77, RZ, RZ, RZ, P0 ;  /* 0x000000ffff4d7224 */ /* 0x000fe200000e06ff */
[----:B------:R-:W-:Y:S01]  /*53c50*/  IADD3.X R71, PT, PT, RZ, RZ, RZ, P2, !PT ;  /* 0x000000ffff477210 */ /* 0x000fe200017fe4ff */
[----:B------:R-:W-:-:S04]  /*53c60*/  IMAD.WIDE.U32 R78, R15, R24, R78 ;  /* 0x000000180f4e7225 */ /* 0x000fc800078e004e */
[----:B------:R-:W-:-:S04]  /*53c70*/  IMAD.HI.U32 R7, R81, R66, R6 ;  /* 0x0000004251077227 */ /* 0x000fc800078e0006 */
[----:B------:R-:W-:-:S04]  /*53c80*/  IMAD.WIDE.U32 R76, R13, R27, R76 ;  /* 0x0000001b0d4c7225 */ /* 0x000fc800078e004c */
[----:B------:R-:W-:Y:S01]  /*53c90*/  IMAD.WIDE.U32 R72, R11, R26, R72 ;  /* 0x0000001a0b487225 */ /* 0x000fe200078e0048 */
[----:B------:R-:W-:-:S03]  /*53ca0*/  IADD3 R78, P0, PT, R78, R77, RZ ;  /* 0x0000004d4e4e7210 */ /* 0x000fc60007f1e0ff */
[----:B------:R-:W-:Y:S01]  /*53cb0*/  IMAD.MOV.U32 R18, RZ, RZ, R79 ;  /* 0x000000ffff127224 */ /* 0x000fe200078e004f */
[----:B------:R-:W-:Y:S01]  /*53cc0*/  IADD3 R76, P1, PT, R76, R73, RZ ;  /* 0x000000494c4c7210 */ /* 0x000fe20007f3e0ff */
[----:B------:R-:W-:Y:S02]  /*53cd0*/  IMAD.MOV.U32 R19, RZ, RZ, RZ ;  /* 0x000000ffff137224 */ /* 0x000fe400078e00ff */
[----:B------:R-:W-:Y:S01]  /*53ce0*/  IMAD.WIDE.U32 R70, R9, R64, R70 ;  /* 0x0000004009467225 */ /* 0x000fe200078e0046 */
[----:B------:R-:W-:-:S03]  /*53cf0*/  IADD3.X R77, PT, PT, RZ, RZ, RZ, P1, !PT ;  /* 0x000000ffff4d7210 */ /* 0x000fc60000ffe4ff */
[----:B------:R-:W-:Y:S01]  /*53d00*/  IMAD.IADD R25, R58, 0x1, R7 ;  /* 0x000000013a197824 */ /* 0x000fe200078e0207 */
[----:B------:R-:W-:Y:S01]  /*53d10*/  MOV R7, RZ ;  /* 0x000000ff00077202 */ /* 0x000fe20000000f00 */
[----:B------:R-:W-:-:S03]  /*53d20*/  IMAD.WIDE.U32 R18, R14, R24, R18 ;  /* 0x000000180e127225 */ /* 0x000fc600078e0012 */
[----:B------:R-:W-:Y:S01]  /*53d30*/  IADD3 R70, P2, PT, R25, R70, RZ ;  /* 0x0000004619467210 */ /* 0x000fe20007f5e0ff */
[----:B------:R-:W-:Y:S02]  /*53d40*/  IMAD.MOV.U32 R73, RZ, RZ, RZ ;  /* 0x000000ffff497224 */ /* 0x000fe400078e00ff */
[----:B------:R-:W-:Y:S02]  /*53d50*/  IMAD.MOV.U32 R6, RZ, RZ, R19 ;  /* 0x000000ffff067224 */ /* 0x000fe400078e0013 */
[----:B------:R-:W-:Y:S02]  /*53d60*/  IMAD.IADD R19, R56, 0x1, R71 ;  /* 0x0000000138137824 */ /* 0x000fe400078e0247 */
[----:B------:R-:W-:-:S04]  /*53d70*/  IMAD.WIDE.U32 R72, R8, R29, R72 ;  /* 0x0000001d08487225 */ /* 0x000fc800078e0048 */
        /* <DEDUP_REMOVED lines=8> */
[----:B------:R-:W-:Y:S02]  /*53e00*/  IADD3 R18, P0, PT, R18, R25, RZ ;  /* 0x0000001912127210 */ /* 0x000fe40007f1e0ff */
[----:B------:R-:W-:Y:S01]  /*53e10*/  IADD3 R24, P1, PT, R24, R77, RZ ;  /* 0x0000004d18187210 */ /* 0x000fe20007f3e0ff */
[----:B------:R-:W-:Y:S01]  /*53e20*/  IMAD.X R73, RZ, RZ, RZ, P3 ;  /* 0x000000ffff497224 */ /* 0x000fe200018e06ff */
[----:B------:R-:W-:Y:S01]  /*53e30*/  IADD3 R79, PT, PT, R57, R71, RZ ;  /* 0x00000047394f7210 */ /* 0x000fe20007ffe0ff */
[----:B------:R-:W-:Y:S01]  /*53e40*/  IMAD R87, R70, R59, RZ ;  /* 0x0000003b46577224 */ /* 0x000fe200078e02ff */
[----:B------:R-:W-:Y:S01]  /*53e50*/  IADD3.X R19, PT, PT, RZ, RZ, RZ, P0, !PT ;  /* 0x000000ffff137210 */ /* 0x000fe200007fe4ff */
[----:B------:R-:W-:Y:S02]  /*53e60*/  IMAD.MOV.U32 R71, RZ, RZ, RZ ;  /* 0x000000ffff477224 */ /* 0x000fe400078e00ff */
[----:B------:R-:W-:-:S04]  /*53e70*/  IMAD.WIDE.U32 R72, R9, R65, R72 ;  /* 0x0000004109487225 */ /* 0x000fc800078e0048 */
[----:B------:R-:W-:Y:S01]  /*53e80*/  IMAD.X R25, RZ, RZ, RZ, P1 ;  /* 0x000000ffff197224 */ /* 0x000fe200008e06ff */
[----:B------:R-:W-:Y:S01]  /*53e90*/  IADD3 R89, PT, PT, R55, R73, RZ ;  /* 0x0000004937597210 */ /* 0x000fe20007ffe0ff */
[----:B------:R-:W-:Y:S01]  /*53ea0*/  IMAD.X R77, RZ, RZ, RZ, P2 ;  /* 0x000000ffff4d7224 */ /* 0x000fe200010e06ff */
[----:B------:R-:W-:Y:S01]  /*53eb0*/  IADD3 R72, P2, PT, R79, R72, RZ ;  /* 0x000000484f487210 */ /* 0x000fe20007f5e0ff */
[----:B------:R-:W-:-:S04]  /*53ec0*/  IMAD.HI.U32 R91, R87, R66, R70 ;  /* 0x00000042575b7227 */ /* 0x000fc800078e0046 */
[----:B------:R-:W-:-:S04]  /*53ed0*/  IMAD.WIDE.U32 R18, R15, R27, R18 ;  /* 0x0000001b0f127225 */ /* 0x000fc800078e0012 */
[----:B------:R-:W-:-:S04]  /*53ee0*/  IMAD.WIDE.U32 R70, R13, R26, R24 ;  /* 0x0000001a0d467225 */ /* 0x000fc800078e0018 */
[----:B------:R-:W-:Y:S01]  /*53ef0*/  IMAD.WIDE.U32 R78, R11, R29, R76 ;  /* 0x0000001d0b4e7225 */ /* 0x000fe200078e004c */
[----:B------:R-:W-:Y:S02]  /*53f00*/  IADD3 R24, P1, PT, R18, R71, RZ ;  /* 0x0000004712187210 */ /* 0x000fe40007f3e0ff */
[----:B------:R-:W-:Y:S01]  /*53f10*/  IADD3 R76, P0, PT, R6, R19, RZ ;  /* 0x00000013064c7210 */ /* 0x000fe20007f1e0ff */
[----:B------:R-:W-:Y:S01]  /*53f20*/  IMAD.MOV.U32 R19, RZ, RZ, RZ ;  /* 0x000000ffff137224 */ /* 0x000fe200078e00ff */
[----:B------:R-:W-:Y:S01]  /*53f30*/  MOV R18, R78 ;  /* 0x0000004e00127202 */ /* 0x000fe20000000f00 */
[----:B------:R-:W-:Y:S01]  /*53f40*/  IMAD.X R73, RZ, RZ, RZ, P2 ;  /* 0x000000ffff497224 */ /* 0x000fe200010e06ff */
[----:B------:R-:W-:Y:S01]  /*53f50*/  IADD3 R70, P2, PT, R70, R79, RZ ;  /* 0x0000004f46467210 */ /* 0x000fe20007f5e0ff */
[----:B------:R-:W-:Y:S01]  /*53f60*/  IMAD.X R77, RZ, RZ, RZ, P0 ;  /* 0x000000ffff4d7224 */ /* 0x000fe200000e06ff */
[----:B------:R-:W-:Y:S01]  /*53f70*/  IADD3.X R25, PT, PT, RZ, RZ, RZ, P1, !PT ;  /* 0x000000ffff197210 */ /* 0x000fe20000ffe4ff */
[----:B------:R-:W-:-:S04]  /*53f80*/  IMAD.WIDE.U32 R18, R8, R28, R18 ;  /* 0x0000001c08127225 */ /* 0x000fc800078e0012 */
[----:B------:R-:W-:Y:S02]  /*53f90*/  IMAD.IADD R71, R58, 0x1, R91 ;  /* 0x000000013a477824 */ /* 0x000fe400078e025b */
[----:B------:R-:W-:-:S04]  /*53fa0*/  IMAD.WIDE.U32 R78, R81, R64, R72 ;  /* 0x00000040514e7225 */ /* 0x000fc800078e0048 */
[----:B------:R-:W-:Y:S01]  /*53fb0*/  IMAD.WIDE.U32 R72, R14, R27, R76 ;  /* 0x0000001b0e487225 */ /* 0x000fe200078e004c */
[----:B------:R-:W-:Y:S02]  /*53fc0*/  IADD3 R76, P1, PT, R18, R89, RZ ;  /* 0x00000059124c7210 */ /* 0x000fe40007f3e0ff */
[----:B------:R-:W-:Y:S01]  /*53fd0*/  IADD3 R6, P3, PT, R71, R78, RZ ;  /* 0x0000004e47067210 */ /* 0x000fe20007f7e0ff */
[----:B------:R-:W-:Y:S01]  /*53fe0*/  IMAD.X R71, RZ, RZ, RZ, P2 ;  /* 0x000000ffff477224 */ /* 0x000fe200010e06ff */
[----:B------:R-:W-:Y:S01]  /*53ff0*/  IADD3.X R77, PT, PT, RZ, RZ, RZ, P1, !PT ;  /* 0x000000ffff4d7210 */ /* 0x000fe20000ffe4ff */
        /* <DEDUP_REMOVED lines=15> */
[----:B------:R-:W-:Y:S01]  /*540f0*/  IADD3.X R77, PT, PT, RZ, RZ, RZ, P4, !PT ;  /* 0x000000ffff4d7210 */ /* 0x000fe200027fe4ff */
[----:B------:R-:W-:-:S04]  /*54100*/  IMAD.WIDE.U32 R18, R17, R27, R18 ;  /* 0x0000001b11127225 */ /* 0x000fc800078e0012 */
[----:B------:R-:W-:Y:S02]  /*54110*/  IMAD.IADD R27, R57, 0x1, R7 ;  /* 0x00000001391b7824 */ /* 0x000fe400078e0207 */
[----:B------:R-:W-:Y:S02]  /*54120*/  IMAD R89, R6, R59, RZ ;  /* 0x0000003b06597224 */ /* 0x000fe400078e02ff */
[----:B------:R-:W-:Y:S02]  /*54130*/  IMAD.MOV.U32 R7, RZ, RZ, RZ ;  /* 0x000000ffff077224 */ /* 0x000fe400078e00ff */
[----:B------:R-:W-:-:S04]  /*54140*/  IMAD.WIDE.U32 R72, R15, R26, R72 ;  /* 0x0000001a0f487225 */ /* 0x000fc800078e0048 */
[----:B------:R-:W-:-:S04]  /*54150*/  IMAD.WIDE.U32 R70, R11, R28, R70 ;  /* 0x0000001c0b467225 */ /* 0x000fc800078e0046 */
[----:B------:R-:W-:Y:S02]  /*54160*/  IMAD.X R25, RZ, RZ, RZ, P2 ;  /* 0x000000ffff197224 */ /* 0x000fe400010e06ff */
[----:B------:R-:W-:-:S04]  /*54170*/  IMAD.WIDE.U32 R78, R81, R65, R76 ;  /* 0x00000041514e7225 */ /* 0x000fc800078e004c */
[----:B------:R-:W-:Y:S01]  /*54180*/  IMAD.HI.U32 R93, R89, R66, R6 ;  /* 0x00000042595d7227 */ /* 0x000fe200078e0006 */
[----:B------:R-:W-:Y:S02]  /*54190*/  IADD3 R6, P0, PT, R18, R73, RZ ;  /* 0x0000004912067210 */ /* 0x000fe40007f1e0ff */
[----:B------:R-:W-:Y:S01]  /*541a0*/  IADD3 R18, P3, PT, R27, R78, RZ ;  /* 0x0000004e1b127210 */ /* 0x000fe20007f7e0ff */
[----:B------:R-:W-:Y:S01]  /*541b0*/  IMAD.MOV.U32 R76, RZ, RZ, R70 ;  /* 0x000000ffff4c7224 */ /* 0x000fe200078e0046 */
[----:B------:R-:W-:Y:S01]  /*541c0*/  IADD3.X R7, PT, PT, RZ, RZ, RZ, P0, !PT ;  /* 0x000000ffff077210 */ /* 0x000fe200007fe4ff */
        /* <DEDUP_REMOVED lines=38> */
[----:B------:R-:W-:Y:S01]  /*54430*/  IMAD.WIDE.U32 R18, R81, R62, R18 ;  /* 0x0000003e51127225 */ /* 0x000fe200078e0012 */
[----:B------:R-:W-:-:S03]  /*54440*/  IADD3.X R73, PT, PT, RZ, RZ, RZ, P1, !PT ;  /* 0x000000ffff497210 */ /* 0x000fc60000ffe4ff */
[----:B------:R-:W-:Y:S01]  /*54450*/  IMAD.IADD R91, R53, 0x1, R71 ;  /* 0x00000001355b7824 */ /* 0x000fe200078e0247 */
[----:B------:R-:W-:Y:S01]  /*54460*/  IADD3 R93, PT, PT, R54, R19, RZ ;  /* 0x00000013365d7210 */ /* 0x000fe20007ffe0ff */
[----:B------:R-:W-:Y:S02]  /*54470*/  IMAD.X R27, RZ, RZ, RZ, P2 ;  /* 0x000000ffff1b7224 */ /* 0x000fe400010e06ff */
[----:B------:R-:W-:-:S04]  /*54480*/  IMAD.WIDE.U32 R24, R8, R30, R24 ;  /* 0x0000001e08187225 */ /* 0x000fc800078e0018 */
[----:B------:R-:W-:Y:S01]  /*54490*/  IMAD.X R71, RZ, RZ, RZ, P0 ;  /* 0x000000ffff477224 */ /* 0x000fe200000e06ff */
[----:B------:R-:W-:Y:S01]  /*544a0*/  IADD3 R18, P0, PT, R79, R18, RZ ;  /* 0x000000124f127210 */ /* 0x000fe20007f1e0ff */
[----:B------:R-:W-:Y:S01]  /*544b0*/  IMAD.WIDE.U32 R26, R14, R29, R26 ;  /* 0x0000001d0e1a7225 */ /* 0x000fe200078e001a */
[----:B------:R-:W-:-:S03]  /*544c0*/  IADD3 R76, P2, PT, R24, R91, RZ ;  /* 0x0000005b184c7210 */ /* 0x000fc60007f5e0ff */
[----:B------:R-:W-:Y:S01]  /*544d0*/  IMAD.WIDE.U32 R6, R12, R28, R6 ;  /* 0x0000001c0c067225 */ /* 0x000fe200078e0006 */
[----:B------:R-:W-:-:S03]  /*544e0*/  IADD3 R24, P1, PT, R77, R27, RZ ;  /* 0x0000001b4d187210 */ /* 0x000fc60007f3e0ff */
[----:B------:R-:W-:-:S04]  /*544f0*/  IMAD.WIDE.U32 R72, R10, R31, R72 ;  /* 0x0000001f0a487225 */ /* 0x000fc800078e0048 */
[----:B------:R-:W-:Y:S01]  /*54500*/  IMAD.WIDE.U32 R70, R89, R67, R70 ;  /* 0x0000004359467225 */ /* 0x000fe200078e0046 */
[----:B------:R-:W-:Y:S02]  /*54510*/  IADD3 R6, P3, PT, R6, R73, RZ ;  /* 0x0000004906067210 */ /* 0x000fe40007f7e0ff */
[----:B------:R-:W-:Y:S01]  /*54520*/  IADD3 R72, P4, PT, R72, R25, RZ ;  /* 0x0000001948487210 */ /* 0x000fe20007f9e0ff */
[----:B------:R-:W-:Y:S02]  /*54530*/  IMAD.X R19, RZ, RZ, RZ, P0 ;  /* 0x000000ffff137224 */ /* 0x000fe400000e06ff */
[----:B------:R-:W-:Y:S01]  /*54540*/  IMAD.X R77, RZ, RZ, RZ, P2 ;  /* 0x000000ffff4d7224 */ /* 0x000fe200010e06ff */
[----:B------:R-:W-:Y:S01]  /*54550*/  IADD3 R26, P2, PT, R26, R7, RZ ;  /* 0x000000071a1a7210 */ /* 0x000fe20007f5e0ff */
[----:B------:R-:W-:Y:S01]  /*54560*/  IMAD.IADD R79, R57, 0x1, R71 ;  /* 0x00000001394f7824 */ /* 0x000fe200078e0247 */
[----:B------:R-:W-:Y:S01]  /*54570*/  IADD3.X R7, PT, PT, RZ, RZ, RZ, P3, !PT ;  /* 0x000000ffff077210 */ /* 0x000fe20001ffe4ff */
[----:B------:R-:W-:-:S04]  /*54580*/  IMAD.WIDE.U32 R18, R87, R65, R18 ;  /* 0x0000004157127225 */ /* 0x000fc800078e0012 */
[----:B------:R-:W-:Y:S02]  /*54590*/  IMAD R91, R70, R59, RZ ;  /* 0x0000003b465b7224 */ /* 0x000fe400078e02ff */
[----:B------:R-:W-:Y:S02]  /*545a0*/  IMAD.MOV.U32 R71, RZ, RZ, RZ ;  /* 0x000000ffff477224 */ /* 0x000fe400078e00ff */
[----:B------:R-:W-:-:S04]  /*545b0*/  IMAD.WIDE.U32 R76, R9, R60, R76 ;  /* 0x0000003c094c7225 */ /* 0x000fc800078e004c */
[----:B------:R-:W-:Y:S02]  /*545c0*/  IMAD.X R25, RZ, RZ, RZ, P1 ;  /* 0x000000ffff197224 */ /* 0x000fe400008e06ff */
[----:B------:R-:W-:Y:S01]  /*545d0*/  IMAD.X R27, RZ, RZ, RZ, P2 ;  /* 0x000000ffff1b7224 */ /* 0x000fe200010e06ff */
[----:B------:R-:W-:Y:S01]  /*545e0*/  IADD3 R18, P2, PT, R79, R18, RZ ;  /* 0x000000124f127210 */ /* 0x000fe20007f5e0ff */
[----:B------:R-:W-:Y:S02]  /*545f0*/  IMAD.X R73, RZ, RZ, RZ, P4 ;  /* 0x000000ffff497224 */ /* 0x000fe400020e06ff */
[----:B------:R-:W-:Y:S01]  /*54600*/  IMAD.HI.U32 R95, R91, R66, R70 ;  /* 0x000000425b5f7227 */ /* 0x000fe200078e0046 */
[----:B------:R-:W-:Y:S02]  /*54610*/  IADD3 R70, P0, PT, R93, R76, RZ ;  /* 0x0000004c5d467210 */ /* 0x000fe40007f1e0ff */
[----:B------:R-:W-:Y:S01]  /*54620*/  IADD3 R93, PT, PT, R52, R77, RZ ;  /* 0x0000004d345d7210 */ /* 0x000fe20007ffe0ff */
[----:B------:R-:W-:Y:S01]  /*54630*/  IMAD.WIDE.U32 R24, R17, R29, R24 ;  /* 0x0000001d11187225 */ /* 0x000fe200078e0018 */
[----:B------:R-:W-:-:S03]  /*54640*/  IADD3.X R71, PT, PT, RZ, RZ, RZ, P0, !PT ;  /* 0x000000ffff477210 */ /* 0x000fc600007fe4ff */
[----:B------:R-:W-:-:S04]  /*54650*/  IMAD.WIDE.U32 R26, R15, R28, R26 ;  /* 0x0000001c0f1a7225 */ /* 0x000fc800078e001a */
[----:B------:R-:W-:Y:S01]  /*54660*/  IMAD.WIDE.U32 R6, R13, R31, R6 ;  /* 0x0000001f0d067225 */ /* 0x000fe200078e0006 */
[----:B------:R-:W-:-:S03]  /*54670*/  IADD3 R76, P0, PT, R24, R27, RZ ;  /* 0x0000001b184c7210 */ /* 0x000fc60007f1e0ff */
[----:B------:R-:W-:Y:S01]  /*54680*/  IMAD.WIDE.U32 R72, R11, R30, R72 ;  /* 0x0000001e0b487225 */ /* 0x000fe200078e0048 */
[----:B------:R-:W-:Y:S02]  /*54690*/  IADD3 R26, P3, PT, R26, R7, RZ ;  /* 0x000000071a1a7210 */ /* 0x000fe40007f7e0ff */
[----:B------:R-:W-:Y:S01]  /*546a0*/  IADD3 R7, PT, PT, R58, R95, RZ ;  /* 0x0000005f3a077210 */ /* 0x000fe20007ffe0ff */
[----:B------:R-:W-:Y:S01]  /*546b0*/  IMAD.IADD R29, R55, 0x1, R19 ;  /* 0x00000001371d7824 */ /* 0x000fe200078e0213 */
[----:B------:R-:W-:Y:S01]  /*546c0*/  IADD3 R6, P1, PT, R6, R73, RZ ;  /* 0x0000004906067210 */ /* 0x000fe20007f3e0ff */
[----:B------:R-:W-:Y:S01]  /*546d0*/  IMAD.X R19, RZ, RZ, RZ, P2 ;  /* 0x000000ffff137224 */ /* 0x000fe200010e06ff */
[----:B------:R-:W-:Y:S01]  /*546e0*/  IADD3.X R27, PT, PT, RZ, RZ, RZ, P3, !PT ;  /* 0x000000ffff1b7210 */ /* 0x000fe20001ffe4ff */
[----:B------:R-:W-:Y:S02]  /*546f0*/  IMAD.MOV.U32 R73, RZ, RZ, RZ ;  /* 0x000000ffff497224 */ /* 0x000fe400078e00ff */
        /* <DEDUP_REMOVED lines=43> */
[----:B------:R-:W-:Y:S01]  /*549b0*/  IADD3 R11, PT, PT, R57, R9, RZ ;  /* 0x00000009390b7210 */ /* 0x000fe20007ffe0ff */
[----:B------:R-:W-:Y:S01]  /*549c0*/  IMAD R29, R8, R59, RZ ;  /* 0x0000003b081d7224 */ /* 0x000fe200078e02ff */
[----:B------:R-:W-:Y:S01]  /*549d0*/  IADD3.X R27, PT, PT, RZ, RZ, RZ, P1, !PT ;  /* 0x000000ffff1b7210 */ /* 0x000fe20000ffe4ff */
[----:B------:R-:W-:Y:S01]  /*549e0*/  IMAD.MOV.U32 R9, RZ, RZ, RZ ;  /* 0x000000ffff097224 */ /* 0x000fe200078e00ff */
[----:B------:R-:W-:Y:S01]  /*549f0*/  IADD3 R6, P2, PT, R73, R6, RZ ;  /* 0x0000000649067210 */ /* 0x000fe20007f5e0ff */
[----:B------:R-:W-:-:S04]  /*54a00*/  IMAD.WIDE.U32 R18, R89, R65, R18 ;  /* 0x0000004159127225 */ /* 0x000fc800078e0012 */
[----:B------:R-:W-:Y:S02]  /*54a10*/  IMAD.IADD R7, R52, 0x1, R7 ;  /* 0x0000000134077824 */ /* 0x000fe400078e0207 */
[----:B------:R-:W-:Y:S02]  /*54a20*/  IMAD.X R25, RZ, RZ, RZ, P3 ;  /* 0x000000ffff197224 */ /* 0x000fe400018e06ff */
        /* <DEDUP_REMOVED lines=30> */
[----:B------:R-:W-:Y:S02]  /*54c10*/  IMAD.X R13, RZ, RZ, RZ, P2 ;  /* 0x000000ffff0d7224 */ /* 0x000fe400010e06ff */
[----:B------:R-:W-:Y:S01]  /*54c20*/  IMAD.WIDE.U32 R70, R17, R31, R70 ;  /* 0x0000001f11467225 */ /* 0x000fe200078e0046 */
[----:B------:R-:W-:Y:S02]  /*54c30*/  IADD3 R31, P3, PT, R24, R79, RZ ;  /* 0x0000004f181f7210 */ /* 0x000fe40007f7e0ff */
        /* <DEDUP_REMOVED lines=11> */
[----:B------:R-:W-:Y:S01]  /*54cf0*/  IMAD.WIDE.U32 R24, R87, R60, R18 ;  /* 0x0000003c57187225 */ /* 0x000fe200078e0012 */
[----:B------:R-:W-:-:S02]  /*54d00*/  IADD3 R8, P4, PT, R7, R8, RZ ;  /* 0x0000000807087210 */ /* 0x000fc40007f9e0ff */
        /* <DEDUP_REMOVED lines=10> */
[----:B------:R-:W-:Y:S02]  /*54db0*/  IMAD.IADD R24, R52, 0x1, R25 ;  /* 0x0000000134187824 */ /* 0x000fe400078e0219 */
[----:B------:R-:W-:Y:S01]  /*54dc0*/  IMAD.IADD R13, R57, 0x1, R27 ;  /* 0x00000001390d7824 */ /* 0x000fe200078e021b */
[----:B------:R-:W-:Y:S01]  /*54dd0*/  IADD3 R18, P3, PT, R18, R7, RZ ;  /* 0x0000000712127210 */ /* 0x000fe20007f7e0ff */
[----:B------:R-:W-:-:S04]  /*54de0*/  IMAD.WIDE.U32 R8, R91, R65, R8 ;  /* 0x000000415b087225 */ /* 0x000fc800078e0008 */
[----:B------:R-:W-:Y:S01]  /*54df0*/  HFMA2 R27, -RZ, RZ, 0, 0 ;  /* 0x00000000ff1b7431 */ /* 0x000fe200000001ff */
[----:B------:R-:W-:Y:S01]  /*54e00*/  IADD3.X R11, PT, PT, RZ, RZ, RZ, P2, !PT ;  /* 0x000000ffff0b7210 */ /* 0x000fe200017fe4ff */
[----:B------:R-:W-:Y:S01]  /*54e10*/  IMAD.X R71, RZ, RZ, RZ, P4 ;  /* 0x000000ffff477224 */ /* 0x000fe200020e06ff */
[----:B------:R-:W-:Y:S01]  /*54e20*/  IADD3 R24, P4, PT, R24, R31, RZ ;  /* 0x0000001f18187210 */ /* 0x000fe20007f9e0ff */
[----:B------:R-:W-:Y:S01]  /*54e30*/  IMAD.X R7, RZ, RZ, RZ, P0 ;  /* 0x000000ffff077224 */ /* 0x000fe200000e06ff */
[----:B------:R-:W-:Y:S01]  /*54e40*/  IADD3 R73, P1, PT, R73, R18, RZ ;  /* 0x0000001249497210 */ /* 0x000fe20007f3e0ff */
[----:B------:R-:W-:Y:S01]  /*54e50*/  IMAD R12, R26, R59, RZ ;  /* 0x0000003b1a0c7224 */ /* 0x000fe200078e02ff */
[----:B------:R-:W-:Y:S01]  /*54e60*/  IADD3 R18, P0, PT, R13, R8, RZ ;  /* 0x000000080d127210 */ /* 0x000fe20007f1e0ff */
[----:B------:R-:W-:Y:S02]  /*54e70*/  IMAD.IADD R13, R55, 0x1, R9 ;  /* 0x00000001370d7824 */ /* 0x000fe400078e0209 */
[----:B------:R-:W-:Y:S01]  /*54e80*/  IMAD.X R25, RZ, RZ, RZ, P4 ;  /* 0x000000ffff197224 */ /* 0x000fe200020e06ff */
[----:B------:R-:W-:Y:S01]  /*54e90*/  IADD3.X R19, PT, PT, RZ, RZ, RZ, P0, !PT ;  /* 0x000000ffff137210 */ /* 0x000fe200007fe4ff */
[----:B------:R-:W-:-:S04]  /*54ea0*/  IMAD.WIDE.U32 R6, R89, R63, R6 ;  /* 0x0000003f59067225 */ /* 0x000fc800078e0006 */
[----:B------:R-:W-:Y:S01]  /*54eb0*/  IMAD.WIDE.U32 R10, R15, R33, R10 ;  /* 0x000000210f0a7225 */ /* 0x000fe200078e000a */
[----:B------:R-:W-:Y:S02]  /*54ec0*/  IADD3.X R15, PT, PT, RZ, RZ, RZ, P3, !PT ;  /* 0x000000ffff0f7210 */ /* 0x000fe40001ffe4ff */
[----:B------:R-:W-:Y:S01]  /*54ed0*/  IADD3 R6, P3, PT, R13, R6, RZ ;  /* 0x000000060d067210 */ /* 0x000fe20007f7e0ff */
[----:B------:R-:W-:-:S04]  /*54ee0*/  IMAD.WIDE.U32 R24, R87, R61, R24 ;  /* 0x0000003d57187225 */ /* 0x000fc800078e0018 */
[----:B------:R-:W-:Y:S02]  /*54ef0*/  IMAD.IADD R7, R53, 0x1, R7 ;  /* 0x0000000135077824 */ /* 0x000fe400078e0207 */
[----:B------:R-:W-:Y:S01]  /*54f00*/  IMAD.HI.U32 R79, R12, R66, R26 ;  /* 0x000000420c4f7227 */ /* 0x000fe200078e001a */
[----:B------:R-:W-:Y:S02]  /*54f10*/  IADD3 R26, P2, PT, R10, R15, RZ ;  /* 0x0000000f0a1a7210 */ /* 0x000fe40007f5e0ff */
[----:B------:R-:W-:Y:S01]  /*54f20*/  IADD3 R24, P0, PT, R7, R24, RZ ;  /* 0x0000001807187210 */ /* 0x000fe20007f1e0ff */
[----:B------:R-:W-:Y:S02]  /*54f30*/  IMAD.X R31, RZ, RZ, RZ, P1 ;  /* 0x000000ffff1f7224 */ /* 0x000fe400008e06ff */
[----:B------:R-:W-:-:S04]  /*54f40*/  IMAD.WIDE.U32 R8, R17, R30, R70 ;  /* 0x0000001e11087225 */ /* 0x000fc800078e0046 */
[----:B------:R-:W-:Y:S01]  /*54f50*/  IMAD.X R7, RZ, RZ, RZ, P3 ;  /* 0x000000ffff077224 */ /* 0x000fe200018e06ff */
[----:B------:R-:W-:Y:S01]  /*54f60*/  IADD3 R31, P3, PT, R31, R26, RZ ;  /* 0x0000001a1f1f7210 */ /* 0x000fe20007f7e0ff */
[----:B------:R-:W-:Y:S01]  /*54f70*/  IMAD.WIDE.U32 R26, R29, R64, R18 ;  /* 0x000000401d1a7225 */ /* 0x000fe200078e0012 */
[----:B------:R-:W-:Y:S02]  /*54f80*/  IADD3 R10, P4, PT, R8, R11, RZ ;  /* 0x0000000b080a7210 */ /* 0x000fe40007f9e0ff */
        /* <DEDUP_REMOVED lines=18> */
[----:B------:R-:W-:-:S04]  /*550b0*/  IMAD.WIDE.U32 R24, R29, R65, R24 ;  /* 0x000000411d187225 */ /* 0x000fc800078e0018 */
[----:B------:R-:W-:Y:S01]  /*550c0*/  IMAD.IADD R15, R57, 0x1, R27 ;  /* 0x00000001390f7824 */ /* 0x000fe200078e021b */
[----:B------:R-:W-:Y:S01]  /*550d0*/  MOV R27, RZ ;  /* 0x000000ff001b7202 */ /* 0x000fe20000000f00 */
[----:B------:R-:W-:-:S03]  /*550e0*/  IMAD.WIDE.U32 R10, R14, R33, R10 ;  /* 0x000000210e0a7225 */ /* 0x000fc600078e000a */
[----:B------:R-:W-:Y:S01]  /*550f0*/  IADD3 R14, P4, PT, R15, R24, RZ ;  /* 0x000000180f0e7210 */ /* 0x000fe20007f9e0ff */
[----:B------:R-:W-:Y:S02]  /*55100*/  IMAD.IADD R13, R55, 0x1, R25 ;  /* 0x00000001370d7824 */ /* 0x000fe400078e0219 */
[----:B------:R-:W-:Y:S01]  /*55110*/  IMAD.X R19, RZ, RZ, RZ, P1 ;  /* 0x000000ffff137224 */ /* 0x000fe200008e06ff */
[----:B------:R-:W-:Y:S01]  /*55120*/  IADD3.X R15, PT, PT, RZ, RZ, RZ, P4, !PT ;  /* 0x000000ffff0f7210 */ /* 0x000fe200027fe4ff */
[----:B------:R-:W-:-:S04]  /*55130*/  IMAD.WIDE.U32 R24, R91, R63, R6 ;  /* 0x0000003f5b187225 */ /* 0x000fc800078e0006 */
[----:B------:R-:W-:Y:S01]  /*55140*/  IMAD.WIDE.U32 R6, R89, R61, R18 ;  /* 0x0000003d59067225 */ /* 0x000fe200078e0012 */
[----:B------:R-:W-:-:S03]  /*55150*/  IADD3 R18, P1, PT, R13, R24, RZ ;  /* 0x000000180d127210 */ /* 0x000fc60007f3e0ff */
[----:B------:R-:W-:Y:S01]  /*55160*/  IMAD.IADD R25, R53, 0x1, R25 ;  /* 0x0000000135197824 */ /* 0x000fe200078e0219 */
[----:B------:R-:W-:Y:S01]  /*55170*/  IADD3 R13, PT, PT, R50, R7, RZ ;  /* 0x00000007320d7210 */ /* 0x000fe20007ffe0ff */
[----:B------:R-:W-:Y:S02]  /*55180*/  IMAD R59, R26, R59, RZ ;  /* 0x0000003b1a3b7224 */ /* 0x000fe400078e02ff */
[----:B------:R-:W-:Y:S01]  /*55190*/  IMAD.X R19, RZ, RZ, RZ, P1 ;  /* 0x000000ffff137224 */ /* 0x000fe200008e06ff */
[----:B------:R-:W-:Y:S01]  /*551a0*/  IADD3 R6, P1, PT, R25, R6, RZ ;  /* 0x0000000619067210 */ /* 0x000fe20007f3e0ff */
[----:B------:R-:W-:-:S04]  /*551b0*/  IMAD.HI.U32 R27, R59, R66, R26 ;  /* 0x000000423b1b7227 */ /* 0x000fc800078e001a */
[----:B------:R-:W-:-:S04]  /*551c0*/  IMAD.WIDE.U32 R24, R12, R64, R14 ;  /* 0x000000400c187225 */ /* 0x000fc800078e000e */
[----:B------:R-:W-:Y:S02]  /*551d0*/  IMAD.IADD R27, R58, 0x1, R27 ;  /* 0x000000013a1b7824 */ /* 0x000fe400078e021b */
[----:B------:R-:W-:-:S04]  /*551e0*/  IMAD.WIDE.U32 R14, R29, R62, R18 ;  /* 0x0000003e1d0e7225 */ /* 0x000fc800078e0012 */
[----:B------:R-:W-:Y:S01]  /*551f0*/  IMAD.IADD R25, R56, 0x1, R25 ;  /* 0x0000000138197824 */ /* 0x000fe200078e0219 */
[----:B------:R-:W-:Y:S01]  /*55200*/  IADD3 R15, PT, PT, R54, R15, RZ ;  /* 0x0000000f360f7210 */ /* 0x000fe20007ffe0ff */
[----:B------:R-:W-:Y:S02]  /*55210*/  IMAD.X R8, RZ, RZ, RZ, P0 ;  /* 0x000000ffff087224 */ /* 0x000fe400000e06ff */
[----:B------:R-:W-:Y:S01]  /*55220*/  IMAD.X R7, RZ, RZ, RZ, P1 ;  /* 0x000000ffff077224 */ /* 0x000fe200008e06ff */
[----:B------:R-:W-:Y:S02]  /*55230*/  IADD3 R26, P1, PT, R27, R24, RZ ;  /* 0x000000181b1a7210 */ /* 0x000fe40007f3e0ff */
[----:B------:R-:W-:Y:S01]  /*55240*/  IADD3 R24, P4, PT, R25, R14, RZ ;  /* 0x0000000e19187210 */ /* 0x000fe20007f9e0ff */
        /* <DEDUP_REMOVED lines=35> */
[----:B------:R-:W-:-:S03]  /*55480*/  IMAD.WIDE.U32 R14, R59, R64, R24 ;  /* 0x000000403b0e7225 */ /* 0x000fc600078e0018 */
[----:B------:R-:W-:Y:S01]  /*55490*/  IADD3 R8, P2, PT, R8, R13, RZ ;  /* 0x0000000d08087210 */ /* 0x000fe20007f5e0ff */
[----:B------:R-:W-:Y:S01]  /*554a0*/  IMAD.WIDE.U32 R18, R29, R60, R18 ;  /* 0x0000003c1d127225 */ /* 0x000fe200078e0012 */
[----:B------:R-:W-:-:S03]  /*554b0*/  IADD3.X R13, PT, PT, RZ, RZ, RZ, P1, !PT ;  /* 0x000000ffff0d7210 */ /* 0x000fc60000ffe4ff */
[----:B------:R-:W-:Y:S01]  /*554c0*/  IMAD.IADD R24, R56, 0x1, R15 ;  /* 0x0000000138187824 */ /* 0x000fe200078e020f */
[----:B------:R-:W-:Y:S01]  /*554d0*/  IADD3.X R56, PT, PT, RZ, -0x1, R22, P6, P5 ;  /* 0xffffffffff387810 */ /* 0x000fe200037ea416 */
[----:B------:R-:W-:Y:S01]  /*554e0*/  IMAD.IADD R27, R52, 0x1, R19 ;  /* 0x00000001341b7824 */ /* 0x000fe200078e0213 */
[----:B------:R-:W-:Y:S02]  /*554f0*/  IADD3 R30, P6, PT, R31, R18, RZ ;  /* 0x000000121f1e7210 */ /* 0x000fe40007fde0ff */
[----:B------:R-:W-:Y:S02]  /*55500*/  IADD3 R70, P5, PT, R24, R26, RZ ;  /* 0x0000001a18467210 */ /* 0x000fe40007fbe0ff */
[----:B------:R-:W-:Y:S01]  /*55510*/  IADD3 R26, P4, PT, R27, R8, RZ ;  /* 0x000000081b1a7210 */ /* 0x000fe20007f9e0ff */
[----:B------:R-:W-:Y:S01]  /*55520*/  IMAD.X R31, RZ, RZ, RZ, P6 ;  /* 0x000000ffff1f7224 */ /* 0x000fe200030e06ff */
[----:B------:R-:W-:Y:S01]  /*55530*/  SHF.R.U32.HI R56, RZ, 0x1f, R56 ;  /* 0x0000001fff387819 */ /* 0x000fe20000011638 */
[----:B------:R-:W-:Y:S01]  /*55540*/  IMAD.X R71, RZ, RZ, RZ, P5 ;  /* 0x000000ffff477224 */ /* 0x000fe200028e06ff */
[----:B------:R-:W-:Y:S01]  /*55550*/  IADD3.X R27, PT, PT, RZ, RZ, RZ, P4, !PT ;  /* 0x000000ffff1b7210 */ /* 0x000fe200027fe4ff */
[----:B------:R-:W-:Y:S01]  /*55560*/  IMAD.WIDE.U32 R30, R12, R63, R30 ;  /* 0x0000003f0c1e7225 */ /* 0x000fe200078e001e */
[----:B------:R-:W-:-:S02]  /*55570*/  IADD3 R18, P4, PT, R9, R11, RZ ;  /* 0x0000000b09127210 */ /* 0x000fc40007f9e0ff */
[----:B------:R-:W-:Y:S01]  /*55580*/  IADD3 R56, P1, P6, R21, -R56, -R5 ;  /* 0x8000003815387210 */ /* 0x000fe20007e3e805 */
[----:B------:R-:W-:Y:S01]  /*55590*/  IMAD.WIDE.U32 R8, R59, R65, R70 ;  /* 0x000000413b087225 */ /* 0x000fe200078e0046 */
[----:B------:R-:W-:Y:S02]  /*555a0*/  IADD3 R28, P5, PT, R28, R57, RZ ;  /* 0x000000391c1c7210 */ /* 0x000fe40007fbe0ff */
[----:B------:R-:W-:Y:S01]  /*555b0*/  IADD3.X R19, PT, PT, RZ, RZ, RZ, P4, !PT ;  /* 0x000000ffff137210 */ /* 0x000fe200027fe4ff */
[----:B------:R-:W-:-:S04]  /*555c0*/  IMAD.WIDE.U32 R10, R29, R61, R26 ;  /* 0x0000003d1d0a7225 */ /* 0x000fc800078e001a */
[----:B------:R-:W-:Y:S01]  /*555d0*/  IMAD.IADD R5, R55, 0x1, R9 ;  /* 0x0000000137057824 */ /* 0x000fe200078e0209 */
[----:B------:R-:W-:Y:S01]  /*555e0*/  IADD3.X R55, PT, PT, RZ, -0x1, R22, P1, P6 ;  /* 0xffffffffff377810 */ /* 0x000fe20000fec416 */
[----:B------:R-:W-:Y:S01]  /*555f0*/  IMAD.IADD R27, R53, 0x1, R31 ;  /* 0x00000001351b7824 */ /* 0x000fe200078e021f */
[----:B------:R-:W-:Y:S01]  /*55600*/  IADD3 R13, P1, PT, R13, R28, RZ ;  /* 0x0000001c0d0d7210 */ /* 0x000fe20007f3e0ff */
[----:B------:R-:W-:Y:S01]  /*55610*/  IMAD.WIDE.U32 R18, R17, R33, R18 ;  /* 0x0000002111127225 */ /* 0x000fe200078e0012 */
[----:B------:R-:W-:Y:S02]  /*55620*/  IADD3 R30, P6, PT, R5, R30, RZ ;  /* 0x0000001e051e7210 */ /* 0x000fe40007fde0ff */
[----:B------:R-:W-:Y:S01]  /*55630*/  IADD3 R26, P4, PT, R27, R10, RZ ;  /* 0x0000000a1b1a7210 */ /* 0x000fe20007f9e0ff */
[----:B------:R-:W-:Y:S01]  /*55640*/  IMAD.X R10, RZ, RZ, RZ, P2 ;  /* 0x000000ffff0a7224 */ /* 0x000fe200010e06ff */
[----:B------:R-:W-:Y:S01]  /*55650*/  SHF.R.U32.HI R55, RZ, 0x1f, R55 ;  /* 0x0000001fff377819 */ /* 0x000fe20000011637 */
[----:B------:R-:W-:Y:S01]  /*55660*/  IMAD.X R31, RZ, RZ, RZ, P6 ;  /* 0x000000ffff1f7224 */ /* 0x000fe200030e06ff */
[----:B------:R-:W-:Y:S01]  /*55670*/  IADD3.X R27, PT, PT, RZ, RZ, RZ, P4, !PT ;  /* 0x000000ffff1b7210 */ /* 0x000fe200027fe4ff */
[----:B------:R-:W-:Y:S01]  /*55680*/  IMAD.X R17, RZ, RZ, RZ, P3 ;  /* 0x000000ffff117224 */ /* 0x000fe200018e06ff */
[----:B------:R-:W-:-:S02]  /*55690*/  IADD3 R55, P2, P6, R16, -R55, -R2 ;  /* 0x8000003710377210 */ /* 0x000fc40007e5e802 */
[----:B------:R-:W-:Y:S01]  /*556a0*/  IADD3 R2, P4, PT, R10, R13, RZ ;  /* 0x0000000d0a027210 */ /* 0x000fe20007f9e0ff */
[----:B------:R-:W-:Y:S01]  /*556b0*/  IMAD.IADD R13, R50, 0x1, R11 ;  /* 0x00000001320d7824 */ /* 0x000fe200078e020b */
[----:B------:R-:W-:Y:S01]  /*556c0*/  IADD3.X R21, PT, PT, RZ, -0x1, R22, P2, P6 ;  /* 0xffffffffff157810 */ /* 0x000fe200017ec416 */
[----:B------:R-:W-:-:S03]  /*556d0*/  IMAD.WIDE.U32 R10, R59, R62, R30 ;  /* 0x0000003e3b0a7225 */ /* 0x000fc600078e001e */
[----:B------:R-:W-:Y:S01]  /*556e0*/  IADD3 R13, P2, PT, R13, R2, RZ ;  /* 0x000000020d0d7210 */ /* 0x000fe20007f5e0ff */
[----:B------:R-:W-:Y:S01]  /*556f0*/  IMAD.WIDE.U32 R26, R12, R60, R26 ;  /* 0x0000003c0c1a7225 */ /* 0x000fe200078e001a */
[----:B------:R-:W-:Y:S02]  /*55700*/  SHF.R.U32.HI R2, RZ, 0x1f, R21 ;  /* 0x0000001fff027819 */ /* 0x000fe40000011615 */
[----:B------:R-:W-:Y:S01]  /*55710*/  IADD3.X R21, PT, PT, RZ, RZ, RZ, P5, !PT ;  /* 0x000000ffff157210 */ /* 0x000fe20002ffe4ff */
[----:B------:R-:W-:Y:S01]  /*55720*/  IMAD.IADD R28, R54, 0x1, R11 ;  /* 0x00000001361c7824 */ /* 0x000fe200078e020b */
[----:B------:R-:W-:Y:S01]  /*55730*/  IADD3 R16, PT, PT, R52, R27, RZ ;  /* 0x0000001b34107210 */ /* 0x000fe20007ffe0ff */
[----:B------:R-:W-:-:S03]  /*55740*/  IMAD.X R30, RZ, RZ, RZ, P0 ;  /* 0x000000ffff1e7224 */ /* 0x000fc600000e06ff */
[----:B------:R-:W-:Y:S02]  /*55750*/  IADD3 R26, P6, PT, R28, R26, RZ ;  /* 0x0000001a1c1a7210 */ /* 0x000fe40007fde0ff */
[----:B------:R-:W-:Y:S02]  /*55760*/  IADD3 R16, P3, PT, R16, R13, RZ ;  /* 0x0000000d10107210 */ /* 0x000fe40007f7e0ff */
[----:B------:R-:W-:Y:S01]  /*55770*/  IADD3 R13, P0, PT, R18, R17, RZ ;  /* 0x00000011120d7210 */ /* 0x000fe20007f1e0ff */
[----:B------:R-:W-:Y:S01]  /*55780*/  IMAD.X R27, RZ, RZ, RZ, P6 ;  /* 0x000000ffff1b7224 */ /* 0x000fe200030e06ff */
[----:B------:R-:W-:Y:S01]  /*55790*/  IADD3.X R17, PT, PT, RZ, RZ, RZ, P3, !PT ;  /* 0x000000ffff117210 */ /* 0x000fe20001ffe4ff */
[----:B------:R-:W-:Y:S01]  /*557a0*/  IMAD.X R18, RZ, RZ, RZ, P1 ;  /* 0x000000ffff127224 */ /* 0x000fe200008e06ff */
[----:B------:R-:W-:Y:S01]  /*557b0*/  IADD3 R25, P1, P6, R23, -R2, -R3 ;  /* 0x8000000217197210 */ /* 0x000fe20007e3e803 */
[----:B------:R-:W-:Y:S01]  /*557c0*/  IMAD.WIDE.U32 R2, R59, R63, R26 ;  /* 0x0000003f3b027225 */ /* 0x000fe200078e001a */
[----:B------:R-:W-:-:S02]  /*557d0*/  IADD3 R30, P5, PT, R30, R13, RZ ;  /* 0x0000000d1e1e7210 */ /* 0x000fc40007fbe0ff */
[----:B------:R-:W-:Y:S01]  /*557e0*/  IADD3.X R27, PT, PT, RZ, -0x1, R22, P1, P6 ;  /* 0xffffffffff1b7810 */ /* 0x000fe20000fec416 */
[----:B------:R-:W-:Y:S01]  /*557f0*/  IMAD.WIDE.U32 R12, R12, R61, R16 ;  /* 0x0000003d0c0c7225 */ /* 0x000fe200078e0010 */
[----:B------:R-:W-:Y:S02]  /*55800*/  IADD3 R21, P3, PT, R21, R30, RZ ;  /* 0x0000001e15157210 */ /* 0x000fe40007f7e0ff */
[----:B------:R-:W-:Y:S01]  /*55810*/  SHF.R.U32.HI R27, RZ, 0x1f, R27 ;  /* 0x0000001fff1b7819 */ /* 0x000fe2000001161b */
[----:B------:R-:W-:Y:S02]  /*55820*/  IMAD.IADD R26, R53, 0x1, R3 ;  /* 0x00000001351a7824 */ /* 0x000fe400078e0203 */
[----:B------:R-:W-:Y:S01]  /*55830*/  IMAD.X R17, RZ, RZ, RZ, P4 ;  /* 0x000000ffff117224 */ /* 0x000fe200020e06ff */
[----:B------:R-:W-:Y:S01]  /*55840*/  IADD3 R18, P4, PT, R18, R21, RZ ;  /* 0x0000001512127210 */ /* 0x000fe20007f9e0ff */
[----:B------:R-:W-:Y:S01]  /*55850*/  IMAD.X R23, RZ, RZ, RZ, P5 ;  /* 0x000000ffff177224 */ /* 0x000fe200028e06ff */
[----:B------:R-:W-:-:S02]  /*55860*/  IADD3 R16, P6, PT, R26, R12, RZ ;  /* 0x0000000c1a107210 */ /* 0x000fc40007fde0ff */
[----:B------:R-:W-:Y:S01]  /*55870*/  IADD3 R12, P1, PT, R17, R18, RZ ;  /* 0x00000012110c7210 */ /* 0x000fe20007f3e0ff */
[----:B------:R-:W-:Y:S01]  /*55880*/  IMAD.IADD R18, R50, 0x1, R13 ;  /* 0x0000000132127824 */ /* 0x000fe200078e020d */
[----:B------:R-:W-:Y:S01]  /*55890*/  IADD3.X R21, PT, PT, RZ, RZ, RZ, P2, !PT ;  /* 0x000000ffff157210 */ /* 0x000fe200017fe4ff */
[----:B------:R-:W-:-:S03]  /*558a0*/  IMAD.X R17, RZ, RZ, RZ, P6 ;  /* 0x000000ffff117224 */ /* 0x000fc600030e06ff */
[----:B------:R-:W-:Y:S01]  /*558b0*/  IADD3 R21, P2, PT, R21, R12, RZ ;  /* 0x0000000c15157210 */ /* 0x000fe20007f5e0ff */
[----:B------:R-:W-:Y:S01]  /*558c0*/  IMAD.WIDE.U32 R12, R59, R60, R16 ;  /* 0x0000003c3b0c7225 */ /* 0x000fe200078e0010 */
[----:B------:R-:W-:Y:S02]  /*558d0*/  IADD3.X R16, PT, PT, RZ, RZ, RZ, P0, !PT ;  /* 0x000000ffff107210 */ /* 0x000fe400007fe4ff */
[----:B------:R-:W-:Y:S01]  /*558e0*/  IADD3 R54, P0, P6, R20, -R27, -R0 ;  /* 0x8000001b14367210 */ /* 0x000fe20007e1e800 */
[----:B------:R-:W-:Y:S01]  /*558f0*/  IMAD.IADD R0, R52, 0x1, R13 ;  /* 0x0000000134007824 */ /* 0x000fe200078e020d */
[----:B------:R-:W-:Y:S02]  /*55900*/  IADD3 R17, P5, PT, R18, R21, RZ ;  /* 0x0000001512117210 */ /* 0x000fe40007fbe0ff */
[----:B------:R-:W-:Y:S02]  /*55910*/  IADD3.X R21, PT, PT, RZ, -0x1, R22, P0, P6 ;  /* 0xffffffffff157810 */ /* 0x000fe400007ec416 */
        /* <DEDUP_REMOVED lines=31> */
.L_x_531:
        /* <DEDUP_REMOVED lines=10> */
[----:B------:R-:W-:-:S06]  /*55bb0*/  IMAD.MOV.U32 R19, RZ, RZ, R16 ;  /* 0x000000ffff137224 */ /* 0x000fcc00078e0010 */
        /* <DEDUP_REMOVED lines=30> */
.L_x_532:
        /* <DEDUP_REMOVED lines=22> */
.L_x_533:
[----:B------:R-:W-:Y:S01]  /*55f00*/  SHF.L.U64.HI R4, R29, 0x1, R4 ;  /* 0x000000011d047819 */ /* 0x000fe20000010204 */
[----:B------:R-:W-:Y:S01]  /*55f10*/  IMAD.SHL.U32 R3, R27, 0x2, RZ ;  /* 0x000000021b037824 */ /* 0x000fe200078e00ff */
[----:B------:R-:W-:Y:S01]  /*55f20*/  SHF.L.U64.HI R2, R19, 0x1, R20 ;  /* 0x0000000113027819 */ /* 0x000fe20000010214 */
[----:B------:R-:W-:Y:S01]  /*55f30*/  IMAD.SHL.U32 R7, R29, 0x2, RZ ;  /* 0x000000021d077824 */ /* 0x000fe200078e00ff */
[----:B------:R-:W-:Y:S01]  /*55f40*/  LOP3.LUT R4, R4, 0x1, RZ, 0xc0, !PT ;  /* 0x0000000104047812 */ /* 0x000fe200078ec0ff */
[----:B------:R-:W-:Y:S01]  /*55f50*/  IMAD.SHL.U32 R8, R25, 0x2, RZ ;  /* 0x0000000219087824 */ /* 0x000fe200078e00ff */
[----:B------:R-:W-:Y:S01]  /*55f60*/  LOP3.LUT R2, R2, 0x1, RZ, 0xc0, !PT ;  /* 0x0000000102027812 */ /* 0x000fe200078ec0ff */
[----:B------:R-:W-:Y:S01]  /*55f70*/  IMAD.SHL.U32 R6, R23, 0x2, RZ ;  /* 0x0000000217067824 */ /* 0x000fe200078e00ff */
[----:B------:R-:W-:Y:S01]  /*55f80*/  LOP3.LUT R12, R4, 0xfffffffe, R3, 0xf8, !PT ;  /* 0xfffffffe040c7812 */ /* 0x000fe200078ef803 */
[----:B------:R-:W-:Y:S01]  /*55f90*/  HFMA2 R3, -RZ, RZ, 0, 0 ;  /* 0x00000000ff037431 */ /* 0x000fe200000001ff */
[----:B------:R-:W-:Y:S01]  /*55fa0*/  SHF.R.U32.HI R0, RZ, 0x1f, R5 ;  /* 0x0000001fff007819 */ /* 0x000fe20000011605 */
[----:B------:R-:W-:Y:S01]  /*55fb0*/  IMAD.SHL.U32 R87, R5, 0x2, RZ ;  /* 0x0000000205577824 */ /* 0x000fe200078e00ff */
[----:B------:R-:W-:-:S02]  /*55fc0*/  SHF.L.U64.HI R13, R27, 0x1, R30 ;  /* 0x000000011b0d7819 */ /* 0x000fc4000001021e */
[----:B------:R-:W-:Y:S01]  /*55fd0*/  LOP3.LUT R10, R0, 0xfffffffe, R7, 0xf8, !PT ;  /* 0xfffffffe000a7812 */ /* 0x000fe200078ef807 */
[----:B------:R-:W-:Y:S01]  /*55fe0*/  IMAD.SHL.U32 R0, R19, 0x2, RZ ;  /* 0x0000000213007824 */ /* 0x000fe200078e00ff */
[----:B------:R-:W-:Y:S02]  /*55ff0*/  SHF.L.U64.HI R11, R25, 0x1, R28 ;  /* 0x00000001190b7819 */ /* 0x000fe4000001021c */
[----:B------:R-:W-:Y:S01]  /*56000*/  SHF.L.U64.HI R9, R23, 0x1, R26 ;  /* 0x0000000117097819 */ /* 0x000fe2000001021a */
[----:B------:R-:W-:Y:S01]  /*56010*/  IMAD.WIDE.U32 R2, R18, 0x2, R2 ;  /* 0x0000000212027825 */ /* 0x000fe200078e0002 */
[C---:B------:R-:W-:Y:S02]  /*56020*/  SHF.L.U64.HI R7, R21.reuse, 0x1, R24 ;  /* 0x0000000115077819 */ /* 0x040fe40000010218 */
[----:B------:R-:W-:Y:S02]  /*56030*/  SHF.L.U32 R4, R21, 0x1, RZ ;  /* 0x0000000115047819 */ /* 0x000fe400000006ff */
[----:B------:R-:W-:-:S02]  /*56040*/  ISETP.GT.U32.AND P0, PT, R2, R61, PT ;  /* 0x0000003d0200720c */ /* 0x000fc40003f04070 */
[----:B------:R-:W-:Y:S02]  /*56050*/  ISETP.GT.U32.AND P1, PT, R2, -0x1, PT ;  /* 0xffffffff0200780c */ /* 0x000fe40003f24070 */
[----:B------:R-:W-:Y:S02]  /*56060*/  LOP3.LUT R13, R13, 0x1, RZ, 0xc0, !PT ;  /* 0x000000010d0d7812 */ /* 0x000fe400078ec0ff */
[----:B------:R-:W-:Y:S02]  /*56070*/  ISETP.GT.U32.OR.EX P0, PT, R3, RZ, P0, P1 ;  /* 0x000000ff0300720c */ /* 0x000fe40000704510 */
[----:B------:R-:W-:Y:S02]  /*56080*/  LOP3.LUT R11, R11, 0x1, RZ, 0xc0, !PT ;  /* 0x000000010b0b7812 */ /* 0x000fe400078ec0ff */
[----:B------:R-:W-:Y:S02]  /*56090*/  LOP3.LUT R9, R9, 0x1, RZ, 0xc0, !PT ;  /* 0x0000000109097812 */ /* 0x000fe400078ec0ff */
[----:B------:R-:W-:-:S02]  /*560a0*/  LOP3.LUT R7, R7, 0x1, RZ, 0xc0, !PT ;  /* 0x0000000107077812 */ /* 0x000fc400078ec0ff */
[----:B------:R-:W-:Y:S02]  /*560b0*/  LOP3.LUT R8, R13, 0xfffffffe, R8, 0xf8, !PT ;  /* 0xfffffffe0d087812 */ /* 0x000fe400078ef808 */
[----:B------:R-:W-:Y:S02]  /*560c0*/  LOP3.LUT R6, R11, 0xfffffffe, R6, 0xf8, !PT ;  /* 0xfffffffe0b067812 */ /* 0x000fe400078ef806 */
[----:B------:R-:W-:Y:S02]  /*560d0*/  LOP3.LUT R4, R9, 0xfffffffe, R4, 0xf8, !PT ;  /* 0xfffffffe09047812 */ /* 0x000fe400078ef804 */
[----:B------:R-:W-:Y:S01]  /*560e0*/  LOP3.LUT R0, R7, 0xfffffffe, R0, 0xf8, !PT ;  /* 0xfffffffe07007812 */ /* 0x000fe200078ef800 */
[----:B------:R-:W-:Y:S06]  /*560f0*/  @P0 BRA `(.L_x_534) ;  /* 0x0000000000840947 */ /* 0x000fec0003800000 */
[----:B------:R-:W-:Y:S01]  /*56100*/  MOV R58, R2 ;  /* 0x00000002003a7202 */ /* 0x000fe20000000f00 */
        /* <DEDUP_REMOVED lines=32> */
.L_x_534:
        /* <DEDUP_REMOVED lines=23> */
.L_x_501:
        /* <DEDUP_REMOVED lines=12> */
[----:B------:R-:W-:Y:S01]  /*56540*/  ULOP3.LUT UR6, UR10, UR32, UR7, 0xfe, !UPT ;  /* 0x000000200a067292 */ /* 0x000fe2000f8efe07 */
[----:B------:R-:W-:Y:S01]  /*56550*/  IMAD.MOV.U32 R128, RZ, RZ, R110 ;  /* 0x000000ffff807224 */ /* 0x000fe200078e006e */
[----:B------:R-:W-:Y:S01]  /*56560*/  USHF.L.W.U32.HI UR13, UR27, 0x1f, UR28 ;  /* 0x0000001f1b0d7899 */ /* 0x000fe20008010e1c */
[----:B------:R-:W-:Y:S01]  /*56570*/  MOV R77, R32 ;  /* 0x00000020004d7202 */ /* 0x000fe20000000f00 */
[----:B------:R-:W-:Y:S01]  /*56580*/  ULOP3.LUT UR6, UR14, UR6, UR11, 0xfe, !UPT ;  /* 0x000000060e067292 */ /* 0x000fe2000f8efe0b */
[----:B------:R-:W-:Y:S01]  /*56590*/  IMAD.MOV.U32 R116, RZ, RZ, R35 ;  /* 0x000000ffff747224 */ /* 0x000fe200078e0023 */
[----:B------:R-:W-:Y:S01]  /*565a0*/  USHF.R.U32.HI UR8, URZ, 0x1, UR29 ;  /* 0x00000001ff087899 */ /* 0x000fe2000801161d */
[----:B------:R-:W-:Y:S01]  /*565b0*/  IMAD.MOV.U32 R75, RZ, RZ, R34 ;  /* 0x000000ffff4b7224 */ /* 0x000fe200078e0022 */
[----:B------:R-:W-:Y:S01]  /*565c0*/  ULOP3.LUT UR15, UR9, UR6, UR13, 0xfe, !UPT ;  /* 0x00000006090f7292 */ /* 0x000fe2000f8efe0d */
[----:B------:R-:W-:Y:S01]  /*565d0*/  MOV R114, R36 ;  /* 0x0000002400727202 */ /* 0x000fe20000000f00 */
[----:B------:R-:W-:Y:S01]  /*565e0*/  IMAD.MOV.U32 R73, RZ, RZ, R37 ;  /* 0x000000ffff497224 */ /* 0x000fe200078e0025 */
[----:B------:R-:W-:Y:S01]  /*565f0*/  MOV R67, R39 ;  /* 0x0000002700437202 */ /* 0x000fe20000000f00 */
[----:B------:R-:W-:Y:S01]  /*56600*/  ULOP3.LUT UP0, URZ, UR15, UR8, URZ, 0xfc, !UPT ;  /* 0x000000080fff7292 */ /* 0x000fe2000f80fcff */
        /* <DEDUP_REMOVED lines=41> */
[----:B------:R-:W-:Y:S01]  /*568a0*/  IMAD.MOV.U32 R17, RZ, RZ, R58 ;  /* 0x000000ffff117224 */ /* 0x000fe200078e003a */
[----:B------:R-:W-:Y:S06]  /*568b0*/  BRA.U UP0, `(.L_x_535) ;  /* 0xfffffae500107547 */ /* 0x000fec000b83ffff */
.L_x_415:
[----:B------:R-:W-:-:S11]  /*568c0*/  UISETP.EQ.AND UP1, UPT, UR4, URZ, UPT ;  /* 0x000000ff0400728c */ /* 0x000fd6000bf22270 */
.L_x_414:
[----:B------:R-:W-:Y:S01]  /*568d0*/  CS2R R12, SRZ ;  /* 0x00000000000c7805 */ /* 0x000fe2000001ff00 */
[----:B------:R-:W-:Y:S01]  /*568e0*/  IMAD.MOV.U32 R8, RZ, RZ, RZ ;  /* 0x000000ffff087224 */ /* 0x000fe200078e00ff */
[----:B------:R-:W-:Y:S02]  /*568f0*/  CS2R R14, SRZ ;  /* 0x00000000000e7805 */ /* 0x000fe4000001ff00 */
[----:B------:R-:W-:Y:S02]  /*56900*/  CS2R R16, SRZ ;  /* 0x0000000000107805 */ /* 0x000fe4000001ff00 */
[----:B------:R-:W-:Y:S02]  /*56910*/  MOV R19, RZ ;  /* 0x000000ff00137202 */ /* 0x000fe40000000f00 */
[----:B------:R-:W-:Y:S01]  /*56920*/  CS2R R30, SRZ ;  /* 0x00000000001e7805 */ /* 0x000fe2000001ff00 */
[----:B------:R-:W-:Y:S01]  /*56930*/  IMAD.MOV.U32 R32, RZ, RZ, RZ ;  /* 0x000000ffff207224 */ /* 0x000fe200078e00ff */
[----:B------:R-:W-:Y:S01]  /*56940*/  MOV R39, RZ ;  /* 0x000000ff00277202 */ /* 0x000fe20000000f00 */
[----:B------:R-:W-:Y:S01]  /*56950*/  IMAD.MOV.U32 R41, RZ, RZ, RZ ;  /* 0x000000ffff297224 */ /* 0x000fe200078e00ff */
[----:B------:R-:W-:Y:S01]  /*56960*/  CS2R R10, SRZ ;  /* 0x00000000000a7805 */ /* 0x000fe2000001ff00 */
[----:B------:R-:W-:Y:S01]  /*56970*/  IMAD.MOV.U32 R37, RZ, RZ, RZ ;  /* 0x000000ffff257224 */ /* 0x000fe200078e00ff */
[----:B------:R-:W-:Y:S01]  /*56980*/  CS2R R28, SRZ ;  /* 0x00000000001c7805 */ /* 0x000fe2000001ff00 */
[----:B------:R-:W-:Y:S01]  /*56990*/  UPLOP3.LUT UP0, UPT, UPT, UPT, UPT, 0x40, 0x4 ;  /* 0x000000000004789c */ /* 0x000fe20003f0e870 */
[----:B------:R-:W-:Y:S01]  /*569a0*/  UMOV UR17, URZ ;  /* 0x000000ff00117c82 */ /* 0x000fe20008000000 */
        /* <DEDUP_REMOVED lines=11> */
[----:B------:R-:W-:Y:S05]  /*56a60*/  BRA.U !UP1, `(.L_x_536) ;  /* 0x000001b509b47547 */ /* 0x000fea000b800000 */
[----:B------:R-:W-:-:S04]  /*56a70*/  LOP3.LUT R18, R7, R9, R6, 0xfe, !PT ;  /* 0x0000000907127212 */ /* 0x000fc800078efe06 */
[----:B------:R-:W-:-:S04]  /*56a80*/  LOP3.LUT R18, R5, R18, R4, 0xfe, !PT ;  /* 0x0000001205127212 */ /* 0x000fc800078efe04 */
[----:B------:R-:W-:-:S04]  /*56a90*/  LOP3.LUT R21, R3, R18, R2, 0xfe, !PT ;  /* 0x0000001203157212 */ /* 0x000fc800078efe02 */
[----:B------:R-:W-:-:S13]  /*56aa0*/  LOP3.LUT P0, RZ, R21, R0, RZ, 0xfc, !PT ;  /* 0x0000000015ff7212 */ /* 0x000fda000780fcff */
[----:B------:R-:W-:Y:S05]  /*56ab0*/  @!P0 BRA `(.L_x_536) ;  /* 0x000001b400a08947 */ /* 0x000fea0003800000 */
[----:B------:R-:W0:Y:S01]  /*56ac0*/  LDCU UR4, c[0x3][0xe0] ;  /* 0x00c01c00ff0477ac */ /* 0x000e220008000800 */
[----:B------:R-:W-:Y:S01]  /*56ad0*/  IMAD.MOV.U32 R8, RZ, RZ, R9 ;  /* 0x000000ffff087224 */ /* 0x000fe200078e0009 */
[----:B------:R-:W1:Y:S01]  /*56ae0*/  LDC.64 R12, c[0x3][0x10] ;  /* 0x00c00400ff0c7b82 */ /* 0x000e620000000a00 */
[----:B------:R-:W2:Y:S07]  /*56af0*/  LDCU.128 UR20, c[0x3][URZ] ;  /* 0x00c00000ff1477ac */ /* 0x000eae0008000c00 */
[----:B------:R-:W3:Y:S01]  /*56b00*/  LDC.64 R14, c[0x3][0x18] ;  /* 0x00c00600ff0e7b82 */ /* 0x000ee20000000a00 */
[----:B0-----:R-:W-:Y:S01]  /*56b10*/  IMAD R17, R9, UR4, RZ ;  /* 0x0000000409117c24 */ /* 0x001fe2000f8e02ff */
[----:B------:R-:W-:-:S03]  /*56b20*/  MOV R9, RZ ;  /* 0x000000ff00097202 */ /* 0x000fc60000000f00 */
[----:B--2---:R-:W-:-:S05]  /*56b30*/  IMAD.HI.U32 R9, R17, UR20, R8 ;  /* 0x0000001411097c27 */ /* 0x004fca000f8e0008 */
[----:B------:R-:W-:-:S05]  /*56b40*/  IADD3 R8, P0, PT, R9, R6, RZ ;  /* 0x0000000609087210 */ /* 0x000fca0007f1e0ff */
[----:B------:R-:W-:Y:S02]  /*56b50*/  IMAD.X R9, RZ, RZ, RZ, P0 ;  /* 0x000000ffff097224 */ /* 0x000fe400000e06ff */
[----:B------:R-:W-:-:S04]  /*56b60*/  IMAD.WIDE.U32 R8, R17, UR21, R8 ;  /* 0x0000001511087c25 */ /* 0x000fc8000f8e0008 */
[----:B------:R-:W-:Y:S01]  /*56b70*/  IMAD R19, R8, UR4, RZ ;  /* 0x0000000408137c24 */ /* 0x000fe2000f8e02ff */
[----:B------:R-:W-:Y:S01]  /*56b80*/  IADD3 R6, P0, PT, R9, R7, RZ ;  /* 0x0000000709067210 */ /* 0x000fe20007f1e0ff */
[----:B------:R-:W-:-:S04]  /*56b90*/  HFMA2 R9, -RZ, RZ, 0, 0 ;  /* 0x00000000ff097431 */ /* 0x000fc800000001ff */
[----:B------:R-:W-:Y:S02]  /*56ba0*/  IMAD.X R7, RZ, RZ, RZ, P0 ;  /* 0x000000ffff077224 */ /* 0x000fe400000e06ff */
[----:B------:R-:W-:-:S04]  /*56bb0*/  IMAD.WIDE.U32 R6, R17, UR22, R6 ;  /* 0x0000001611067c25 */ /* 0x000fc8000f8e0006 */
[----:B------:R-:W-:Y:S01]  /*56bc0*/  IMAD.HI.U32 R9, R19, UR20, R8 ;  /* 0x0000001413097c27 */ /* 0x000fe2000f8e0008 */
[----:B------:R-:W-:-:S04]  /*56bd0*/  IADD3 R8, P0, PT, R7, R4, RZ ;  /* 0x0000000407087210 */ /* 0x000fc80007f1e0ff */
[----:B------:R-:W-:Y:S01]  /*56be0*/  IADD3 R10, P1, PT, R6, R9, RZ ;  /* 0x00000009060a7210 */ /* 0x000fe20007f3e0ff */
[----:B------:R-:W-:-:S04]  /*56bf0*/  IMAD.X R9, RZ, RZ, RZ, P0 ;  /* 0x000000ffff097224 */ /* 0x000fc800000e06ff */
        /* <DEDUP_REMOVED lines=11> */
[----:B-1----:R-:W-:Y:S01]  /*56cb0*/  IMAD.WIDE.U32 R4, R17, R12, R4 ;  /* 0x0000000c11047225 */ /* 0x002fe200078e0004 */
[----:B------:R-:W-:-:S04]  /*56cc0*/  IADD3 R10, P2, PT, R6, R9, RZ ;  /* 0x00000009060a7210 */ /* 0x000fc80007f5e0ff */
[----:B------:R-:W-:Y:S02]  /*56cd0*/  IADD3 R6, P0, PT, R5, R2, RZ ;  /* 0x0000000205067210 */ /* 0x000fe40007f1e0ff */
[----:B------:R-:W-:Y:S02]  /*56ce0*/  IADD3 R8, P1, PT, R4, R7, RZ ;  /* 0x0000000704087210 */ /* 0x000fe40007f3e0ff */
        /* <DEDUP_REMOVED lines=12> */
[----:B------:R-:W-:Y:S01]  /*56db0*/  MOV R9, RZ ;  /* 0x000000ff00097202 */ /* 0x000fe20000000f00 */
[----:B---3--:R-:W-:-:S04]  /*56dc0*/  IMAD.WIDE.U32 R2, R17, R14, R2 ;  /* 0x0000000e11027225 */ /* 0x008fc800078e0002 */
[----:B------:R-:W-:Y:S02]  /*56dd0*/  IMAD.X R7, RZ, RZ, RZ, P2 ;  /* 0x000000ffff077224 */ /* 0x000fe400010e06ff */
[----:B------:R-:W-:Y:S01]  /*56de0*/  IMAD.HI.U32 R9, R25, UR20, R8 ;  /* 0x0000001419097c27 */ /* 0x000fe2000f8e0008 */
[----:B------:R-:W-:-:S03]  /*56df0*/  IADD3 R8, P0, PT, R3, R0, RZ ;  /* 0x0000000003087210 */ /* 0x000fc60007f1e0ff */
[----:B------:R-:W-:-:S04]  /*56e00*/  IMAD.WIDE.U32 R6, R23, UR22, R6 ;  /* 0x0000001617067c25 */ /* 0x000fc8000f8e0006 */
[----:B------:R-:W-:Y:S01]  /*56e10*/  IMAD.WIDE.U32 R4, R19, R12, R4 ;  /* 0x0000000c13047225 */ /* 0x000fe200078e0004 */
[----:B------:R-:W-:-:S03]  /*56e20*/  IADD3 R10, P3, PT, R6, R9, RZ ;  /* 0x00000009060a7210 */ /* 0x000fc60007f7e0ff */
[----:B------:R-:W-:Y:S01]  /*56e30*/  IMAD.X R9, RZ, RZ, RZ, P0 ;  /* 0x000000ffff097224 */ /* 0x000fe200000e06ff */
[----:B------:R-:W-:Y:S02]  /*56e40*/  IADD3 R6, P2, PT, R4, R7, RZ ;  /* 0x0000000704067210 */ /* 0x000fe40007f5e0ff */
[----:B------:R-:W-:Y:S01]  /*56e50*/  IADD3 R4, P1, PT, R2, R5, RZ ;  /* 0x0000000502047210 */ /* 0x000fe20007f3e0ff */
[----:B------:R-:W-:Y:S01]  /*56e60*/  IMAD.WIDE.U32 R2, R17, R15, R8 ;  /* 0x0000000f11027225 */ /* 0x000fe200078e0008 */
[----:B------:R-:W-:-:S03]  /*56e70*/  IADD3.X R11, PT, PT, RZ, RZ, RZ, P3, !PT ;  /* 0x000000ffff0b7210 */ /* 0x000fc60001ffe4ff */
[----:B------:R-:W-:Y:S02]  /*56e80*/  IMAD.X R7, RZ, RZ, RZ, P2 ;  /* 0x000000ffff077224 */ /* 0x000fe400010e06ff */
        /* <DEDUP_REMOVED lines=9> */
[----:B------:R-:W-:Y:S01]  /*56f20*/  IMAD.X R17, RZ, RZ, RZ, P2 ;  /* 0x000000ffff117224 */ /* 0x000fe200010e06ff */
[----:B------:R-:W-:Y:S01]  /*56f30*/  IADD3.X R7, PT, PT, RZ, RZ, RZ, P0, !PT ;  /* 0x000000ffff077210 */ /* 0x000fe200007fe4ff */
[----:B------:R-:W-:-:S04]  /*56f40*/  IMAD.HI.U32 R21, R27, UR20, R8 ;  /* 0x000000141b157c27 */ /* 0x000fc8000f8e0008 */
[----:B------:R-:W-:Y:S02]  /*56f50*/  IMAD.X R11, RZ, RZ, RZ, P1 ;  /* 0x000000ffff0b7224 */ /* 0x000fe400008e06ff */
[----:B------:R-:W-:-:S04]  /*56f60*/  IMAD.WIDE.U32 R4, R19, R14, R6 ;  /* 0x0000000e13047225 */ /* 0x000fc800078e0006 */
[----:B------:R-:W-:Y:S01]  /*56f70*/  IMAD.WIDE.U32 R6, R23, R12, R10 ;  /* 0x0000000c17067225 */ /* 0x000fe200078e000a */
[----:B------:R-:W-:-:S03]  /*56f80*/  IADD3 R2, P0, PT, R3, R5, RZ ;  /* 0x0000000503027210 */ /* 0x000fc60007f1e0ff */
[----:B------:R-:W-:Y:S01]  /*56f90*/  IMAD.WIDE.U32 R8, R25, UR22, R16 ;  /* 0x0000001619087c25 */ /* 0x000fe2000f8e0010 */
        /* <DEDUP_REMOVED lines=83> */
[----:B------:R-:W-:-:S04]  /*574d0*/  IMAD.WIDE.U32 R6, R23, UR23, R6 ;  /* 0x0000001717067c25 */ /* 0x000fc8000f8e0006 */
        /* <DEDUP_REMOVED lines=73> */
.L_x_537:
        /* <DEDUP_REMOVED lines=23> */
.L_x_538:
[----:B------:R-:W-:Y:S01]  /*57ae0*/  LOP3.LUT R2, R22, R24, R25, 0xfe, !PT ;  /* 0x0000001816027212 */ /* 0x000fe200078efe19 */
[----:B------:R-:W-:Y:S01]  /*57af0*/  HFMA2 R21, -RZ, RZ, 0, 0 ;  /* 0x00000000ff157431 */ /* 0x000fe200000001ff */
[----:B------:R-:W-:Y:S01]  /*57b00*/  CS2R R32, SRZ ;  /* 0x0000000000207805 */ /* 0x000fe2000001ff00 */
[----:B------:R-:W-:Y:S01]  /*57b10*/  IMAD.MOV.U32 R34, RZ, RZ, RZ ;  /* 0x000000ffff227224 */ /* 0x000fe200078e00ff */
[----:B------:R-:W-:Y:S02]  /*57b20*/  LOP3.LUT R2, R17, R2, R20, 0xfe, !PT ;  /* 0x0000000211027212 */ /* 0x000fe400078efe14 */
[----:B------:R-:W-:Y:S02]  /*57b30*/  CS2R R30, SRZ ;  /* 0x00000000001e7805 */ /* 0x000fe4000001ff00 */
[----:B------:R-:W-:Y:S02]  /*57b40*/  CS2R R26, SRZ ;  /* 0x00000000001a7805 */ /* 0x000fe4000001ff00 */
[----:B------:R-:W-:-:S04]  /*57b50*/  LOP3.LUT R3, R7, R2, R8, 0xfe, !PT ;  /* 0x0000000207037212 */ /* 0x000fc800078efe08 */
[----:B------:R-:W-:-:S13]  /*57b60*/  LOP3.LUT P0, RZ, R3, R0, RZ, 0xfc, !PT ;  /* 0x0000000003ff7212 */ /* 0x000fda000780fcff */
[----:B------:R-:W-:Y:S05]  /*57b70*/  @!P0 BRA `(.L_x_539) ;  /* 0x0000010c00948947 */ /* 0x000fea0003800000 */
[----:B------:R-:W0:Y:S01]  /*57b80*/  LDCU.128 UR24, c[0x3][0xa0] ;  /* 0x00c01400ff1877ac */ /* 0x000e220008000c00 */
[----:B------:R-:W-:Y:S01]  /*57b90*/  IMAD.MOV.U32 R5, RZ, RZ, RZ ;  /* 0x000000ffff057224 */ /* 0x000fe200078e00ff */
[----:B------:R-:W-:Y:S01]  /*57ba0*/  MOV R6, RZ ;  /* 0x000000ff00067202 */ /* 0x000fe20000000f00 */
        /* <DEDUP_REMOVED lines=23> */
[----:B------:R-:W-:-:S04]  /*57d20*/  IMAD.WIDE.U32 R10, R25, UR25, R18 ;  /* 0x00000019190a7c25 */ /* 0x000fc8000f8e0012 */
[----:B------:R-:W-:Y:S01]  /*57d30*/  IMAD.WIDE.U32 R30, R16, UR21, R30 ;  /* 0x00000015101e7c25 */ /* 0x000fe2000f8e001e */
[----:B------:R-:W-:-:S03]  /*57d40*/  IADD3 R28, P0, PT, R4, R11, RZ ;  /* 0x0000000b041c7210 */ /* 0x000fc60007f1e0ff */
[----:B------:R-:W-:Y:S01]  /*57d50*/  IMAD.MOV.U32 R4, RZ, RZ, R5 ;  /* 0x000000ffff047224 */ /* 0x000fe200078e0005 */
[----:B------:R-:W-:Y:S01]  /*57d60*/  MOV R5, RZ ;  /* 0x000000ff00057202 */ /* 0x000fe20000000f00 */
[----:B------:R-:W-:Y:S02]  /*57d70*/  IMAD.X R29, RZ, RZ, RZ, P0 ;  /* 0x000000ffff1d7224 */ /* 0x000fe400000e06ff */
[----:B------:R-:W-:Y:S02]  /*57d80*/  IMAD.MOV.U32 R26, RZ, RZ, R10 ;  /* 0x000000ffff1a7224 */ /* 0x000fe400078e000a */
[----:B------:R-:W-:Y:S02]  /*57d90*/  IMAD.IADD R19, R9, 0x1, R31 ;  /* 0x0000000109137824 */ /* 0x000fe400078e021f */
[----:B------:R-:W-:Y:S02]  /*57da0*/  IMAD R18, R30, UR4, RZ ;  /* 0x000000041e127c24 */ /* 0x000fe4000f8e02ff */
[----:B------:R-:W-:-:S04]  /*57db0*/  IMAD.WIDE.U32 R26, R22, UR24, R26 ;  /* 0x00000018161a7c25 */ /* 0x000fc8000f8e001a */
[----:B------:R-:W-:-:S04]  /*57dc0*/  IMAD.WIDE.U32 R10, R25, UR26, R28 ;  /* 0x0000001a190a7c25 */ /* 0x000fc8000f8e001c */
[----:B------:R-:W-:Y:S01]  /*57dd0*/  IMAD.MOV.U32 R31, RZ, RZ, RZ ;  /* 0x000000ffff1f7224 */ /* 0x000fe200078e00ff */
[----:B------:R-:W-:Y:S01]  /*57de0*/  IADD3 R28, P1, PT, R10, R27, RZ ;  /* 0x0000001b0a1c7210 */ /* 0x000fe20007f3e0ff */
[----:B0-----:R-:W-:Y:S01]  /*57df0*/  IMAD.WIDE.U32 R4, R24, R2, R4 ;  /* 0x0000000218047225 */ /* 0x001fe200078e0004 */
[----:B------:R-:W-:-:S03]  /*57e00*/  MOV R10, RZ ;  /* 0x000000ff000a7202 */ /* 0x000fc60000000f00 */
[----:B------:R-:W-:Y:S01]  /*57e10*/  IMAD.HI.U32 R39, R18, UR20, R30 ;  /* 0x0000001412277c27 */ /* 0x000fe2000f8e001e */
[----:B------:R-:W-:Y:S02]  /*57e20*/  IADD3 R30, P2, PT, R26, R19, RZ ;  /* 0x000000131a1e7210 */ /* 0x000fe40007f5e0ff */
[----:B------:R-:W-:Y:S01]  /*57e30*/  IADD3 R4, P0, PT, R4, R11, RZ ;  /* 0x0000000b04047210 */ /* 0x000fe20007f1e0ff */
[----:B------:R-:W-:Y:S01]  /*57e40*/  IMAD.MOV.U32 R26, RZ, RZ, R5 ;  /* 0x000000ffff1a7224 */ /* 0x000fe200078e0005 */
[----:B------:R-:W-:Y:S01]  /*57e50*/  IADD3.X R31, PT, PT, RZ, RZ, RZ, P2, !PT ;  /* 0x000000ffff1f7210 */ /* 0x000fe200017fe4ff */
[----:B------:R-:W-:Y:S01]  /*57e60*/  IMAD.X R29, RZ, RZ, RZ, P1 ;  /* 0x000000ffff1d7224 */ /* 0x000fe200008e06ff */
[----:B------:R-:W-:Y:S01]  /*57e70*/  IADD3 R39, PT, PT, R6, R39, RZ ;  /* 0x0000002706277210 */ /* 0x000fe20007ffe0ff */
[----:B------:R-:W-:Y:S02]  /*57e80*/  IMAD.X R5, RZ, RZ, RZ, P0 ;  /* 0x000000ffff057224 */ /* 0x000fe400000e06ff */
[----:B------:R-:W-:-:S02]  /*57e90*/  IMAD.MOV.U32 R27, RZ, RZ, RZ ;  /* 0x000000ffff1b7224 */ /* 0x000fc400078e00ff */
[----:B------:R-:W-:-:S04]  /*57ea0*/  IMAD.WIDE.U32 R30, R16, UR22, R30 ;  /* 0x00000016101e7c25 */ /* 0x000fc8000f8e001e */
[----:B------:R-:W-:Y:S01]  /*57eb0*/  IMAD.WIDE.U32 R28, R22, UR25, R28 ;  /* 0x00000019161c7c25 */ /* 0x000fe2000f8e001c */
[----:B------:R-:W-:-:S03]  /*57ec0*/  IADD3 R38, P2, PT, R39, R30, RZ ;  /* 0x0000001e27267210 */ /* 0x000fc60007f5e0ff */
[----:B------:R-:W-:Y:S01]  /*57ed0*/  IMAD.WIDE.U32 R4, R25, UR27, R4 ;  /* 0x0000001b19047c25 */ /* 0x000fe2000f8e0004 */
[----:B------:R-:W-:-:S03]  /*57ee0*/  MOV R32, R28 ;  /* 0x0000001c00207202 */ /* 0x000fc60000000f00 */
[----:B------:R-:W-:Y:S01]  /*57ef0*/  IMAD.WIDE.U32 R26, R24, R3, R26 ;  /* 0x00000003181a7225 */ /* 0x000fe200078e001a */
[----:B------:R-:W-:-:S03]  /*57f00*/  IADD3 R30, P1, PT, R4, R29, RZ ;  /* 0x0000001d041e7210 */ /* 0x000fc60007f3e0ff */
[----:B------:R-:W-:Y:S01]  /*57f10*/  IMAD.IADD R37, R10, 0x1, R31 ;  /* 0x000000010a257824 */ /* 0x000fe200078e021f */
[----:B------:R-:W-:Y:S01]  /*57f20*/  IADD3 R34, P0, PT, R26, R5, RZ ;  /* 0x000000051a227210 */ /* 0x000fe20007f1e0ff */
[----:B------:R-:W-:Y:S01]  /*57f30*/  IMAD.WIDE.U32 R32, R20, UR24, R32 ;  /* 0x0000001814207c25 */ /* 0x000fe2000f8e0020 */
[----:B------:R-:W-:Y:S01]  /*57f40*/  IADD3.X R31, PT, PT, RZ, RZ, RZ, P1, !PT ;  /* 0x000000ffff1f7210 */ /* 0x000fe20000ffe4ff */
[----:B------:R-:W0:Y:S01]  /*57f50*/  LDC.64 R4, c[0x3][0xb8] ;  /* 0x00c02e00ff047b82 */ /* 0x000e220000000a00 */
[----:B------:R-:W-:Y:S01]  /*57f60*/  MOV R26, R27 ;  /* 0x0000001b001a7202 */ /* 0x000fe20000000f00 */
[----:B------:R-:W-:Y:S01]  /*57f70*/  IMAD.X R35, RZ, RZ, RZ, P0 ;  /* 0x000000ffff237224 */ /* 0x000fe200000e06ff */
[----:B------:R-:W-:Y:S01]  /*57f80*/  IADD3 R36, P0, PT, R32, R37, RZ ;  /* 0x0000002520247210 */ /* 0x000fe20007f1e0ff */
[----:B------:R-:W-:-:S04]  /*57f90*/  IMAD.WIDE.U32 R30, R22, UR26, R30 ;  /* 0x0000001a161e7c25 */ /* 0x000fc8000f8e001e */
[----:B------:R-:W-:Y:S01]  /*57fa0*/  IMAD.X R39, RZ, RZ, RZ, P2 ;  /* 0x000000ffff277224 */ /* 0x000fe200010e06ff */
[----:B------:R-:W-:Y:S01]  /*57fb0*/  IADD3 R32, P1, PT, R30, R33, RZ ;  /* 0x000000211e207210 */ /* 0x000fe20007f3e0ff */
[----:B------:R-:W-:-:S04]  /*57fc0*/  IMAD.WIDE.U32 R28, R25, R2, R34 ;  /* 0x00000002191c7225 */ /* 0x000fc800078e0022 */
        /* <DEDUP_REMOVED lines=9> */
[----:B------:R-:W-:-:S04]  /*58060*/  IMAD.WIDE.U32 R30, R22, UR27, R30 ;  /* 0x0000001b161e7c25 */ /* 0x000fc8000f8e001e */
[----:B------:R-:W-:-:S04]  /*58070*/  IMAD.WIDE.U32 R32, R20, UR25, R32 ;  /* 0x0000001914207c25 */ /* 0x000fc8000f8e0020 */
[----:B------:R-:W-:Y:S02]  /*58080*/  IMAD R19, R38, UR4, RZ ;  /* 0x0000000426137c24 */ /* 0x000fe4000f8e02ff */
[----:B------:R-:W-:Y:S01]  /*58090*/  IMAD.X R41, RZ, RZ, RZ, P0 ;  /* 0x000000ffff297224 */ /* 0x000fe200000e06ff */
[----:B------:R-:W-:Y:S01]  /*580a0*/  IADD3 R36, P0, PT, R30, R33, RZ ;  /* 0x000000211e247210 */ /* 0x000fe20007f1e0ff */
[----:B------:R-:W-:Y:S02]  /*580b0*/  IMAD.MOV.U32 R11, RZ, RZ, RZ ;  /* 0x000000ffff0b7224 */ /* 0x000fe400078e00ff */
[----:B------:R-:W-:Y:S01]  /*580c0*/  IMAD.HI.U32 R21, R19, UR20, R38 ;  /* 0x0000001413157c27 */ /* 0x000fe2000f8e0026 */
[----:B------:R-:W-:-:S03]  /*580d0*/  IADD3.X R37, PT, PT, RZ, RZ, RZ, P0, !PT ;  /* 0x000000ffff257210 */ /* 0x000fc600007fe4ff */
[----:B------:R-:W-:Y:S02]  /*580e0*/  IMAD.IADD R23, R11, 0x1, R35 ;  /* 0x000000010b177824 */ /* 0x000fe400078e0223 */
[----:B------:R-:W-:Y:S02]  /*580f0*/  IMAD.IADD R21, R6, 0x1, R21 ;  /* 0x0000000106157824 */ /* 0x000fe400078e0215 */
[----:B------:R-:W-:Y:S02]  /*58100*/  IMAD.MOV.U32 R34, RZ, RZ, R32 ;  /* 0x000000ffff227224 */ /* 0x000fe400078e0020 */
[----:B------:R-:W-:Y:S02]  /*58110*/  IMAD.MOV.U32 R35, RZ, RZ, RZ ;  /* 0x000000ffff237224 */ /* 0x000fe400078e00ff */
[----:B------:R-:W-:-:S04]  /*58120*/  IMAD.WIDE.U32 R38, R18, UR22, R40 ;  /* 0x0000001612267c25 */ /* 0x000fc8000f8e0028 */
[----:B------:R-:W-:Y:S01]  /*58130*/  IMAD.MOV.U32 R27, RZ, RZ, RZ ;  /* 0x000000ffff1b7224 */ /* 0x000fe200078e00ff */
[----:B------:R-:W-:Y:S01]  /*58140*/  IADD3 R43, PT, PT, R10, R39, RZ ;  /* 0x000000270a2b7210 */ /* 0x000fe20007ffe0ff */
[----:B------:R-:W-:-:S04]  /*58150*/  IMAD.WIDE.U32 R34, R17, UR24, R34 ;  /* 0x0000001811227c25 */ /* 0x000fc8000f8e0022 */
[----:B------:R-:W-:Y:S01]  /*58160*/  IMAD.WIDE.U32 R32, R20, UR26, R36 ;  /* 0x0000001a14207c25 */ /* 0x000fe2000f8e0024 */
[----:B------:R-:W-:Y:S02]  /*58170*/  IADD3 R36, P3, PT, R21, R38, RZ ;  /* 0x0000002615247210 */ /* 0x000fe40007f7e0ff */
[----:B------:R-:W-:Y:S01]  /*58180*/  IADD3 R38, P2, PT, R34, R23, RZ ;  /* 0x0000001722267210 */ /* 0x000fe20007f5e0ff */
[----:B0-----:R-:W-:Y:S01]  /*58190*/  IMAD.WIDE.U32 R26, R24, R4, R26 ;  /* 0x00000004181a7225 */ /* 0x001fe200078e001a */
[----:B------:R-:W-:Y:S02]  /*581a0*/  IADD3 R34, P1, PT, R32, R35, RZ ;  /* 0x0000002320227210 */ /* 0x000fe40007f3e0ff */
[----:B------:R-:W-:Y:S01]  /*581b0*/  MOV R21, RZ ;  /* 0x000000ff00157202 */ /* 0x000fe20000000f00 */
[----:B------:R-:W-:Y:S01]  /*581c0*/  IMAD.X R37, RZ, RZ, RZ, P3 ;  /* 0x000000ffff257224 */ /* 0x000fe200018e06ff */
[----:B------:R-:W-:Y:S01]  /*581d0*/  IADD3 R28, P0, PT, R26, R29, RZ ;  /* 0x0000001d1a1c7210 */ /* 0x000fe20007f1e0ff */
[----:B------:R-:W-:Y:S01]  /*581e0*/  IMAD.X R39, RZ, RZ, RZ, P2 ;  /* 0x000000ffff277224 */ /* 0x000fe200010e06ff */
[----:B------:R-:W-:Y:S01]  /*581f0*/  MOV R26, R27 ;  /* 0x0000001b001a7202 */ /* 0x000fe20000000f00 */
[----:B------:R-:W-:Y:S01]  /*58200*/  IMAD.MOV.U32 R27, RZ, RZ, RZ ;  /* 0x000000ffff1b7224 */ /* 0x000fe200078e00ff */
[----:B------:R-:W-:Y:S01]  /*58210*/  IADD3.X R35, PT, PT, RZ, RZ, RZ, P1, !PT ;  /* 0x000000ffff237210 */ /* 0x000fe20000ffe4ff */
[----:B------:R-:W-:-:S04]  /*58220*/  IMAD.WIDE.U32 R36, R19, UR21, R36 ;  /* 0x0000001513247c25 */ /* 0x000fc8000f8e0024 */
[----:B------:R-:W-:Y:S02]  /*58230*/  IMAD.X R29, RZ, RZ, RZ, P0 ;  /* 0x000000ffff1d7224 */ /* 0x000fe400000e06ff */
[----:B------:R-:W-:-:S04]  /*58240*/  IMAD.WIDE.U32 R26, R24, R5, R26 ;  /* 0x00000005181a7225 */ /* 0x000fc800078e001a */
[----:B------:R-:W-:Y:S02]  /*58250*/  IMAD.IADD R23, R9, 0x1, R37 ;  /* 0x0000000109177824 */ /* 0x000fe400078e0225 */
[----:B------:R-:W-:-:S04]  /*58260*/  IMAD.WIDE.U32 R28, R25, R3, R28 ;  /* 0x00000003191c7225 */ /* 0x000fc800078e001c */
[----:B------:R-:W-:Y:S01]  /*58270*/  IMAD.WIDE.U32 R38, R16, R12, R38 ;  /* 0x0000000c10267225 */ /* 0x000fe200078e0026 */
[----:B------:R-:W-:-:S03]  /*58280*/  IADD3 R30, P0, PT, R26, R29, RZ ;  /* 0x0000001d1a1e7210 */ /* 0x000fc60007f1e0ff */
[----:B------:R-:W-:Y:S01]  /*58290*/  IMAD R24, R36, UR4, RZ ;  /* 0x0000000424187c24 */ /* 0x000fe2000f8e02ff */
[----:B------:R-:W-:Y:S01]  /*582a0*/  IADD3 R42, P2, PT, R43, R38, RZ ;  /* 0x000000262b2a7210 */ /* 0x000fe20007f5e0ff */
[----:B------:R-:W-:Y:S01]  /*582b0*/  IMAD.MOV.U32 R37, RZ, RZ, RZ ;  /* 0x000000ffff257224 */ /* 0x000fe200078e00ff */
[----:B------:R-:W-:Y:S01]  /*582c0*/  IADD3 R38, P1, PT, R28, R31, RZ ;  /* 0x0000001f1c267210 */ /* 0x000fe20007f3e0ff */
[----:B------:R-:W-:-:S04]  /*582d0*/  IMAD.WIDE.U32 R34, R17, UR25, R34 ;  /* 0x0000001911227c25 */ /* 0x000fc8000f8e0022 */
[----:B------:R-:W-:Y:S01]  /*582e0*/  IMAD.HI.U32 R47, R24, UR20, R36 ;  /* 0x00000014182f7c27 */ /* 0x000fe2000f8e0024 */
[----:B------:R-:W-:-:S03]  /*582f0*/  MOV R36, R34 ;  /* 0x0000002200247202 */ /* 0x000fc60000000f00 */
[----:B------:R-:W-:Y:S02]  /*58300*/  IMAD.X R31, RZ, RZ, RZ, P0 ;  /* 0x000000ffff1f7224 */ /* 0x000fe400000e06ff */
[----:B------:R-:W-:-:S04]  /*58310*/  IMAD.WIDE.U32 R36, R8, UR24, R36 ;  /* 0x0000001808247c25 */ /* 0x000fc8000f8e0024 */
[----:B------:R-:W-:Y:S02]  /*58320*/  IMAD.IADD R41, R21, 0x1, R39 ;  /* 0x0000000115297824 */ /* 0x000fe400078e0227 */
[----:B------:R-:W-:Y:S02]  /*58330*/  IMAD.X R39, RZ, RZ, RZ, P1 ;  /* 0x000000ffff277224 */ /* 0x000fe400008e06ff */
[----:B------:R-:W-:Y:S01]  /*58340*/  IMAD.WIDE.U32 R28, R25, R4, R30 ;  /* 0x00000004191c7225 */ /* 0x000fe200078e001e */
[----:B------:R-:W-:-:S03]  /*58350*/  IADD3 R40, P0, PT, R36, R41, RZ ;  /* 0x0000002924287210 */ /* 0x000fc60007f1e0ff */
[----:B------:R-:W-:Y:S01]  /*58360*/  IMAD.X R43, RZ, RZ, RZ, P2 ;  /* 0x000000ffff2b7224 */ /* 0x000fe200010e06ff */
[----:B------:R-:W-:Y:S01]  /*58370*/  IADD3.X R41, PT, PT, RZ, RZ, RZ, P0, !PT ;  /* 0x000000ffff297210 */ /* 0x000fe200007fe4ff */
        /* <DEDUP_REMOVED lines=15> */
[----:B------:R-:W-:Y:S02]  /*58470*/  IMAD.MOV.U32 R23, RZ, RZ, RZ ;  /* 0x000000ffff177224 */ /* 0x000fe400078e00ff */
[----:B------:R-:W-:Y:S01]  /*58480*/  IMAD.WIDE.U32 R40, R19, UR22, R32 ;  /* 0x0000001613287c25 */ /* 0x000fe2000f8e0020 */
[----:B------:R-:W-:-:S03]  /*58490*/  IADD3 R32, P0, PT, R26, R29, RZ ;  /* 0x0000001d1a207210 */ /* 0x000fc60007f1e0ff */
[----:B------:R-:W-:Y:S01]  /*584a0*/  IMAD.IADD R45, R23, 0x1, R39 ;  /* 0x00000001172d7824 */ /* 0x000fe200078e0227 */
[----:B------:R-:W-:Y:S01]  /*584b0*/  IADD3.X R39, PT, PT, RZ, RZ, RZ, P3, !PT ;  /* 0x000000ffff277210 */ /* 0x000fe20001ffe4ff */
[----:B------:R-:W-:Y:S02]  /*584c0*/  IMAD.IADD R25, R6, 0x1, R47 ;  /* 0x0000000106197824 */ /* 0x000fe400078e022f */
[----:B------:R-:W-:-:S03]  /*584d0*/  IMAD.WIDE.U32 R30, R20, UR27, R30 ;  /* 0x0000001b141e7c25 */ /* 0x000fc6000f8e001e */
        /* <DEDUP_REMOVED lines=9> */
[----:B------:R-:W-:-:S03]  /*58570*/  IADD3 R38, P2, PT, R25, R38, RZ ;  /* 0x0000002619267210 */ /* 0x000fc60007f5e0ff */
[----:B------:R-:W-:Y:S01]  /*58580*/  IMAD.X R35, RZ, RZ, RZ, P0 ;  /* 0x000000ffff237224 */ /* 0x000fe200000e06ff */
[----:B------:R-:W-:Y:S01]  /*58590*/  IADD3 R32, P0, PT, R27, R29, RZ ;  /* 0x0000001d1b207210 */ /* 0x000fe20007f1e0ff */
[----:B------:R-:W-:-:S03]  /*585a0*/  IMAD.WIDE.U32 R30, R17, UR26, R30 ;  /* 0x0000001a111e7c25 */ /* 0x000fc6000f8e001e */
[----:B------:R-:W-:Y:S01]  /*585b0*/  IADD3.X R33, PT, PT, RZ, RZ, RZ, P0, !PT ;  /* 0x000000ffff217210 */ /* 0x000fe200007fe4ff */
[----:B------:R-:W-:-:S04]  /*585c0*/  IMAD.WIDE.U32 R26, R20, R2, R34 ;  /* 0x00000002141a7225 */ /* 0x000fc800078e0022 */
[----:B------:R-:W-:Y:S01]  /*585d0*/  IMAD.IADD R49, R21, 0x1, R39 ;  /* 0x0000000115317824 */ /* 0x000fe200078e0227 */
[----:B------:R-:W-:Y:S01]  /*585e0*/  IADD3 R28, P1, PT, R28, R27, RZ ;  /* 0x0000001b1c1c7210 */ /* 0x000fe20007f3e0ff */
[----:B------:R-:W-:Y:S01]  /*585f0*/  IMAD.WIDE.U32 R40, R24, UR21, R40 ;  /* 0x0000001518287c25 */ /* 0x000fe2000f8e0028 */
[----:B------:R-:W-:-:S03]  /*58600*/  IADD3 R34, P0, PT, R26, R31, RZ ;  /* 0x0000001f1a227210 */ /* 0x000fc60007f1e0ff */
[----:B------:R-:W-:Y:S01]  /*58610*/  IMAD.X R39, RZ, RZ, RZ, P2 ;  /* 0x000000ffff277224 */ /* 0x000fe200010e06ff */
[----:B------:R-:W-:Y:S01]  /*58620*/  IADD3 R36, P2, PT, R30, R37, RZ ;  /* 0x000000251e247210 */ /* 0x000fe20007f5e0ff */
[----:B------:R-:W-:Y:S01]  /*58630*/  IMAD.IADD R43, R9, 0x1, R41 ;  /* 0x00000001092b7824 */ /* 0x000fe200078e0229 */
[----:B------:R-:W-:Y:S01]  /*58640*/  IADD3.X R35, PT, PT, RZ, RZ, RZ, P0, !PT ;  /* 0x000000ffff237210 */ /* 0x000fe200007fe4ff */
[----:B------:R-:W-:-:S04]  /*58650*/  IMAD.WIDE.U32 R30, R19, UR23, R38 ;  /* 0x00000017131e7c25 */ /* 0x000fc8000f8e0026 */
[----:B------:R-:W-:Y:S01]  /*58660*/  IMAD.X R29, RZ, RZ, RZ, P1 ;  /* 0x000000ffff1d7224 */ /* 0x000fe200008e06ff */
[----:B------:R-:W-:Y:S01]  /*58670*/  IADD3 R38, P1, PT, R43, R30, RZ ;  /* 0x0000001e2b267210 */ /* 0x000fe20007f3e0ff */
[----:B------:R-:W-:Y:S02]  /*58680*/  IMAD R25, R40, UR4, RZ ;  /* 0x0000000428197c24 */ /* 0x000fe4000f8e02ff */
[----:B------:R-:W-:Y:S01]  /*58690*/  IMAD.MOV.U32 R41, RZ, RZ, RZ ;  /* 0x000000ffff297224 */ /* 0x000fe200078e00ff */
[----:B------:R-:W-:Y:S01]  /*586a0*/  IADD3.X R39, PT, PT, RZ, RZ, RZ, P1, !PT ;  /* 0x000000ffff277210 */ /* 0x000fe20000ffe4ff */
[----:B------:R-:W-:-:S04]  /*586b0*/  IMAD.WIDE.U32 R26, R22, R5, R32 ;  /* 0x00000005161a7225 */ /* 0x000fc800078e0020 */
[----:B------:R-:W-:-:S04]  /*586c0*/  IMAD.WIDE.U32 R28, R20, R3, R28 ;  /* 0x00000003141c7225 */ /* 0x000fc800078e001c */
[----:B------:R-:W-:Y:S01]  /*586d0*/  IMAD.X R37, RZ, RZ, RZ, P2 ;  /* 0x000000ffff257224 */ /* 0x000fe200010e06ff */
[----:B------:R-:W-:Y:S01]  /*586e0*/  IADD3 R30, P0, PT, R26, R29, RZ ;  /* 0x0000001d1a1e7210 */ /* 0x000fe20007f1e0ff */
[----:B------:R-:W-:-:S04]  /*586f0*/  IMAD.HI.U32 R41, R25, UR20, R40 ;  /* 0x0000001419297c27 */ /* 0x000fc8000f8e0028 */
[----:B------:R-:W-:-:S04]  /*58700*/  IMAD.WIDE.U32 R32, R17, UR27, R34 ;  /* 0x0000001b11207c25 */ /* 0x000fc8000f8e0022 */
[----:B------:R-:W-:Y:S01]  /*58710*/  IMAD.WIDE.U32 R34, R8, UR25, R36 ;  /* 0x0000001908227c25 */ /* 0x000fe2000f8e0024 */
[----:B------:R-:W-:-:S03]  /*58720*/  IADD3 R26, P1, PT, R28, R33, RZ ;  /* 0x000000211c1a7210 */ /* 0x000fc60007f3e0ff */
[----:B------:R-:W-:Y:S01]  /*58730*/  IMAD.WIDE.U32 R36, R24, UR22, R38 ;  /* 0x0000001618247c25 */ /* 0x000fe2000f8e0026 */
[----:B------:R-:W-:Y:S02]  /*58740*/  IADD3 R28, P2, PT, R32, R35, RZ ;  /* 0x00000023201c7210 */ /* 0x000fe40007f5e0ff */
[----:B------:R-:W-:Y:S01]  /*58750*/  MOV R32, R34 ;  /* 0x0000002200207202 */ /* 0x000fe20000000f00 */
[----:B------:R-:W-:Y:S01]  /*58760*/  IMAD.IADD R39, R6, 0x1, R41 ;  /* 0x0000000106277824 */ /* 0x000fe200078e0229 */
[----:B------:R-:W-:Y:S01]  /*58770*/  IADD3 R47, PT, PT, R10, R37, RZ ;  /* 0x000000250a2f7210 */ /* 0x000fe20007ffe0ff */
[----:B------:R-:W-:Y:S02]  /*58780*/  IMAD.IADD R43, R11, 0x1, R31 ;  /* 0x000000010b2b7824 */ /* 0x000fe400078e021f */
[----:B------:R-:W-:Y:S01]  /*58790*/  IMAD.X R31, RZ, RZ, RZ, P0 ;  /* 0x000000ffff1f7224 */ /* 0x000fe200000e06ff */
[----:B------:R-:W-:Y:S01]  /*587a0*/  IADD3 R38, P3, PT, R39, R36, RZ ;  /* 0x0000002427267210 */ /* 0x000fe20007f7e0ff */
[----:B------:R-:W-:-:S02]  /*587b0*/  IMAD.MOV.U32 R33, RZ, RZ, RZ ;  /* 0x000000ffff217224 */ /* 0x000fc400078e00ff */
[----:B------:R-:W-:-:S04]  /*587c0*/  IMAD.WIDE.U32 R30, R20, R4, R30 ;  /* 0x00000004141e7225 */ /* 0x000fc800078e001e */
[----:B------:R-:W-:Y:S01]  /*587d0*/  IMAD.X R39, RZ, RZ, RZ, P3 ;  /* 0x000000ffff277224 */ /* 0x000fe200018e06ff */
[----:B------:R-:W-:Y:S01]  /*587e0*/  IADD3 R36, P0, PT, R27, R31, RZ ;  /* 0x0000001f1b247210 */ /* 0x000fe20007f1e0ff */
[----:B------:R-:W-:-:S03]  /*587f0*/  IMAD.WIDE.U32 R32, R7, UR24, R32 ;  /* 0x0000001807207c25 */ /* 0x000fc6000f8e0020 */
[----:B------:R-:W-:Y:S01]  /*58800*/  IADD3.X R37, PT, PT, RZ, RZ, RZ, P0, !PT ;  /* 0x000000ffff257210 */ /* 0x000fe200007fe4ff */
[----:B------:R-:W-:Y:S02]  /*58810*/  IMAD.X R27, RZ, RZ, RZ, P1 ;  /* 0x000000ffff1b7224 */ /* 0x000fe400008e06ff */
[----:B------:R-:W-:Y:S02]  /*58820*/  IMAD.X R29, RZ, RZ, RZ, P2 ;  /* 0x000000ffff1d7224 */ /* 0x000fe400010e06ff */
[----:B------:R-:W-:Y:S01]  /*58830*/  IMAD.WIDE.U32 R34, R25, UR21, R38 ;  /* 0x0000001519227c25 */ /* 0x000fe2000f8e0026 */
[----:B------:R-:W-:-:S03]  /*58840*/  IADD3 R38, P1, PT, R32, R45, RZ ;  /* 0x0000002d20267210 */ /* 0x000fc60007f3e0ff */
[----:B------:R-:W-:Y:S01]  /*58850*/  IMAD.WIDE.U32 R26, R17, R2, R26 ;  /* 0x00000002111a7225 */ /* 0x000fe200078e001a */
[----:B------:R-:W-:-:S03]  /*58860*/  IADD3 R45, PT, PT, R9, R35, RZ ;  /* 0x00000023092d7210 */ /* 0x000fc60007ffe0ff */
[----:B------:R-:W-:-:S04]  /*58870*/  IMAD.WIDE.U32 R28, R8, UR26, R28 ;  /* 0x0000001a081c7c25 */ /* 0x000fc8000f8e001c */
[----:B------:R-:W-:Y:S01]  /*58880*/  IMAD.X R39, RZ, RZ, RZ, P1 ;  /* 0x000000ffff277224 */ /* 0x000fe200008e06ff */
[----:B------:R-:W-:Y:S01]  /*58890*/  IADD3 R32, P0, PT, R26, R29, RZ ;  /* 0x0000001d1a207210 */ /* 0x000fe20007f1e0ff */
[----:B------:R-:W-:Y:S01]  /*588a0*/  IMAD R22, R34, UR4, RZ ;  /* 0x0000000422167c24 */ /* 0x000fe2000f8e02ff */
[----:B------:R-:W-:Y:S01]  /*588b0*/  IADD3 R30, P1, PT, R30, R27, RZ ;  /* 0x0000001b1e1e7210 */ /* 0x000fe20007f3e0ff */
[----:B------:R-:W-:Y:S02]  /*588c0*/  IMAD.MOV.U32 R35, RZ, RZ, RZ ;  /* 0x000000ffff237224 */ /* 0x000fe400078e00ff */
[----:B------:R-:W-:-:S04]  /*588d0*/  IMAD.WIDE.U32 R38, R16, R14, R38 ;  /* 0x0000000e10267225 */ /* 0x000fc800078e0026 */
[----:B------:R-:W-:Y:S01]  /*588e0*/  IMAD.HI.U32 R53, R22, UR20, R34 ;  /* 0x0000001416357c27 */ /* 0x000fe2000f8e0022 */
[----:B------:R-:W-:-:S03]  /*588f0*/  IADD3 R34, P2, PT, R28, R33, RZ ;  /* 0x000000211c227210 */ /* 0x000fc60007f5e0ff */
[----:B------:R-:W-:Y:S01]  /*58900*/  IMAD.WIDE.U32 R26, R20, R5, R36 ;  /* 0x00000005141a7225 */ /* 0x000fe200078e0024 */
[----:B------:R-:W-:-:S03]  /*58910*/  IADD3.X R35, PT, PT, RZ, RZ, RZ, P2, !PT ;  /* 0x000000ffff237210 */ /* 0x000fc600017fe4ff */
[----:B------:R-:W-:Y:S01]  /*58920*/  IMAD.X R33, RZ, RZ, RZ, P0 ;  /* 0x000000ffff217224 */ /* 0x000fe200000e06ff */
[----:B------:R-:W-:Y:S01]  /*58930*/  IADD3 R36, P0, PT, R49, R38, RZ ;  /* 0x0000002631247210 */ /* 0x000fe20007f1e0ff */
[----:B------:R-:W-:Y:S02]  /*58940*/  IMAD.X R31, RZ, RZ, RZ, P1 ;  /* 0x000000ffff1f7224 */ /* 0x000fe400008e06ff */
[----:B------:R-:W-:Y:S02]  /*58950*/  IMAD.MOV.U32 R20, RZ, RZ, RZ ;  /* 0x000000ffff147224 */ /* 0x000fe400078e00ff */
[----:B------:R-:W-:Y:S02]  /*58960*/  IMAD.X R37, RZ, RZ, RZ, P0 ;  /* 0x000000ffff257224 */ /* 0x000fe400000e06ff */
[----:B------:R-:W-:Y:S01]  /*58970*/  IMAD.WIDE.U32 R28, R17, R3, R30 ;  /* 0x00000003111c7225 */ /* 0x000fe200078e001e */
[----:B------:R-:W-:-:S03]  /*58980*/  IADD3 R51, PT, PT, R20, R39, RZ ;  /* 0x0000002714337210 */ /* 0x000fc60007ffe0ff */
        /* <DEDUP_REMOVED lines=8> */
[----:B------:R-:W-:Y:S01]  /*58a10*/  IMAD.MOV.U32 R34, RZ, RZ, R32 ;  /* 0x000000ffff227224 */ /* 0x000fe200078e0020 */
[----:B------:R-:W-:Y:S01]  /*58a20*/  IADD3.X R39, PT, PT, RZ, RZ, RZ, P1, !PT ;  /* 0x000000ffff277210 */ /* 0x000fe20000ffe4ff */
[----:B------:R-:W-:Y:S01]  /*58a30*/  IMAD.MOV.U32 R35, RZ, RZ, RZ ;  /* 0x000000ffff237224 */ /* 0x000fe200078e00ff */
[----:B------:R-:W-:Y:S01]  /*58a40*/  IADD3.X R41, PT, PT, RZ, RZ, RZ, P2, !PT ;  /* 0x000000ffff297210 */ /* 0x000fe200017fe4ff */
        /* <DEDUP_REMOVED lines=15> */
[----:B------:R-:W-:Y:S02]  /*58b40*/  IMAD.X R31, RZ, RZ, RZ, P3 ;  /* 0x000000ffff1f7224 */ /* 0x000fe400018e06ff */
[----:B------:R-:W-:-:S04]  /*58b50*/  IMAD.WIDE.U32 R32, R19, R12, R42 ;  /* 0x0000000c13207225 */ /* 0x000fc800078e002a */
[----:B------:R-:W-:Y:S01]  /*58b60*/  IMAD.WIDE.U32 R30, R0, UR25, R30 ;  /* 0x00000019001e7c25 */ /* 0x000fe2000f8e001e */
[----:B------:R-:W-:Y:S02]  /*58b70*/  IADD3 R38, P3, PT, R47, R32, RZ ;  /* 0x000000202f267210 */ /* 0x000fe40007f7e0ff */
[----:B------:R-:W-:Y:S01]  /*58b80*/  IADD3 R32, P0, PT, R26, R49, RZ ;  /* 0x000000311a207210 */ /* 0x000fe20007f1e0ff */
[----:B------:R-:W-:Y:S01]  /*58b90*/  IMAD.X R37, RZ, RZ, RZ, P1 ;  /* 0x000000ffff257224 */ /* 0x000fe200008e06ff */
[----:B------:R-:W-:Y:S01]  /*58ba0*/  IADD3.X R39, PT, PT, RZ, RZ, RZ, P3, !PT ;  /* 0x000000ffff277210 */ /* 0x000fe20001ffe4ff */
[----:B------:R-:W-:Y:S01]  /*58bb0*/  IMAD.WIDE.U32 R16, R17, R5, R34 ;  /* 0x0000000511107225 */ /* 0x000fe200078e0022 */
[----:B------:R-:W-:-:S03]  /*58bc0*/  IADD3 R35, P2, PT, R30, R27, RZ ;  /* 0x0000001b1e237210 */ /* 0x000fc60007f5e0ff */
[----:B------:R-:W-:-:S04]  /*58bd0*/  IMAD.WIDE.U32 R28, R7, UR27, R28 ;  /* 0x0000001b071c7c25 */ /* 0x000fc8000f8e001c */
[----:B------:R-:W-:Y:S01]  /*58be0*/  IMAD.WIDE.U32 R26, R8, R3, R36 ;  /* 0x00000003081a7225 */ /* 0x000fe200078e0024 */
[----:B------:R-:W-:-:S03]  /*58bf0*/  IADD3 R30, P4, PT, R28, R31, RZ ;  /* 0x0000001f1c1e7210 */ /* 0x000fc60007f9e0ff */
[----:B------:R-:W-:Y:S01]  /*58c00*/  IMAD.IADD R41, R21, 0x1, R33 ;  /* 0x0000000115297824 */ /* 0x000fe200078e0221 */
[----:B------:R-:W-:Y:S01]  /*58c10*/  IADD3 R28, P3, PT, R26, R29, RZ ;  /* 0x0000001d1a1c7210 */ /* 0x000fe20007f7e0ff */
[----:B------:R-:W-:Y:S01]  /*58c20*/  IMAD.X R33, RZ, RZ, RZ, P0 ;  /* 0x000000ffff217224 */ /* 0x000fe200000e06ff */
[----:B------:R-:W-:Y:S01]  /*58c30*/  IADD3 R26, P0, PT, R16, R27, RZ ;  /* 0x0000001b101a7210 */ /* 0x000fe20007f1e0ff */
[----:B------:R-:W-:Y:S01]  /*58c40*/  IMAD.WIDE.U32 R36, R24, UR23, R38 ;  /* 0x0000001718247c25 */ /* 0x000fe2000f8e0026 */
[----:B------:R-:W-:-:S03]  /*58c50*/  IADD3.X R29, PT, PT, RZ, RZ, RZ, P3, !PT ;  /* 0x000000ffff1d7210 */ /* 0x000fc60001ffe4ff */
[----:B------:R-:W-:-:S04]  /*58c60*/  IMAD.WIDE.U32 R32, R18, R14, R32 ;  /* 0x0000000e12207225 */ /* 0x000fc800078e0020 */
        /* <DEDUP_REMOVED lines=8> */
[----:B------:R-:W-:-:S04]  /*58cf0*/  IMAD.WIDE.U32 R30, R0, UR26, R30 ;  /* 0x0000001a001e7c25 */ /* 0x000fc8000f8e001e */
[----:B------:R-:W-:Y:S01]  /*58d00*/  IMAD.WIDE.U32 R26, R8, R4, R26 ;  /* 0x00000004081a7225 */ /* 0x000fe200078e001a */
[----:B------:R-:W-:-:S03]  /*58d10*/  IADD3 R28, P2, PT, R28, R31, RZ ;  /* 0x0000001f1c1c7210 */ /* 0x000fc60007f5e0ff */
[----:B------:R-:W-:Y:S01]  /*58d20*/  IMAD.X R35, RZ, RZ, RZ, P1 ;  /* 0x000000ffff237224 */ /* 0x000fe200008e06ff */
[----:B------:R-:W-:Y:S01]  /*58d30*/  IADD3 R41, P1, PT, R30, R41, RZ ;  /* 0x000000291e297210 */ /* 0x000fe20007f3e0ff */
[----:B------:R-:W-:Y:S01]  /*58d40*/  IMAD.IADD R33, R11, 0x1, R37 ;  /* 0x000000010b217824 */ /* 0x000fe200078e0225 */
[----:B------:R-:W-:Y:S01]  /*58d50*/  IADD3 R32, P0, PT, R17, R27, RZ ;  /* 0x0000001b11207210 */ /* 0x000fe20007f1e0ff */
[----:B------:R-:W-:Y:S01]  /*58d60*/  IMAD.X R37, RZ, RZ, RZ, P4 ;  /* 0x000000ffff257224 */ /* 0x000fe200020e06ff */
[----:B------:R-:W-:Y:S01]  /*58d70*/  IADD3 R26, P3, PT, R26, R29, RZ ;  /* 0x0000001d1a1a7210 */ /* 0x000fe20007f7e0ff */
[----:B------:R-:W-:Y:S01]  /*58d80*/  IMAD.WIDE.U32 R30, R19, R13, R34 ;  /* 0x0000000d131e7225 */ /* 0x000fe200078e0022 */
[----:B------:R-:W-:-:S03]  /*58d90*/  IADD3 R27, PT, PT, R6, R53, RZ ;  /* 0x00000035061b7210 */ /* 0x000fc60007ffe0ff */
[----:B------:R-:W-:Y:S01]  /*58da0*/  IMAD.X R17, RZ, RZ, RZ, P5 ;  /* 0x000000ffff117224 */ /* 0x000fe200028e06ff */
[----:B------:R-:W-:Y:S01]  /*58db0*/  IADD3 R34, P5, PT, R33, R30, RZ ;  /* 0x0000001e21227210 */ /* 0x000fe20007fbe0ff */
[----:B------:R-:W-:Y:S01]  /*58dc0*/  IMAD.WIDE.U32 R36, R25, UR22, R36 ;  /* 0x0000001619247c25 */ /* 0x000fe2000f8e0024 */
[----:B------:R-:W-:-:S03]  /*58dd0*/  IADD3.X R33, PT, PT, RZ, RZ, RZ, P0, !PT ;  /* 0x000000ffff217210 */ /* 0x000fc600007fe4ff */
[----:B------:R-:W-:Y:S01]  /*58de0*/  IMAD.WIDE.U32 R16, R18, R15, R16 ;  /* 0x0000000f12107225 */ /* 0x000fe200078e0010 */
[----:B------:R-:W-:Y:S02]  /*58df0*/  IADD3 R36, P4, PT, R27, R36, RZ ;  /* 0x000000241b247210 */ /* 0x000fe40007f9e0ff */
[----:B------:R-:W-:Y:S01]  /*58e00*/  IADD3 R37, PT, PT, R10, R37, RZ ;  /* 0x000000250a257210 */ /* 0x000fe20007ffe0ff */
[----:B------:R-:W-:Y:S02]  /*58e10*/  IMAD.IADD R31, R23, 0x1, R31 ;  /* 0x00000001171f7824 */ /* 0x000fe400078e021f */
[----:B------:R-:W-:Y:S02]  /*58e20*/  IMAD.X R29, RZ, RZ, RZ, P2 ;  /* 0x000000ffff1d7224 */ /* 0x000fe400010e06ff */
[----:B------:R-:W-:Y:S01]  /*58e30*/  IMAD.X R27, RZ, RZ, RZ, P3 ;  /* 0x000000ffff1b7224 */ /* 0x000fe200018e06ff */
[----:B------:R-:W-:Y:S01]  /*58e40*/  IADD3 R30, P2, PT, R16, R31, RZ ;  /* 0x0000001f101e7210 */ /* 0x000fe20007f5e0ff */
[----:B------:R-:W-:Y:S01]  /*58e50*/  IMAD.X R35, RZ, RZ, RZ, P5 ;  /* 0x000000ffff237224 */ /* 0x000fe200028e06ff */
[----:B------:R-:W-:Y:S01]  /*58e60*/  IADD3 R41, P3, PT, R17, R41, RZ ;  /* 0x0000002911297210 */ /* 0x000fe20007f7e0ff */
[----:B------:R-:W-:-:S03]  /*58e70*/  IMAD.WIDE.U32 R28, R0, UR27, R28 ;  /* 0x0000001b001c7c25 */ /* 0x000fc6000f8e001c */
[----:B------:R-:W-:Y:S01]  /*58e80*/  IADD3.X R39, PT, PT, RZ, RZ, RZ, P3, !PT ;  /* 0x000000ffff277210 */ /* 0x000fe20001ffe4ff */
[----:B------:R-:W-:Y:S02]  /*58e90*/  IMAD.X R31, RZ, RZ, RZ, P1 ;  /* 0x000000ffff1f7224 */ /* 0x000fe400008e06ff */
[----:B------:R-:W-:-:S03]  /*58ea0*/  IMAD.WIDE.U32 R16, R8, R5, R32 ;  /* 0x0000000508107225 */ /* 0x000fc600078e0020 */
[----:B------:R-:W-:Y:S01]  /*58eb0*/  IADD3 R8, P1, PT, R28, R31, RZ ;  /* 0x0000001f1c087210 */ /* 0x000fe20007f3e0ff */
        /* <DEDUP_REMOVED lines=10> */
[----:B------:R-:W-:Y:S01]  /*58f60*/  IMAD.X R29, RZ, RZ, RZ, P5 ;  /* 0x000000ffff1d7224 */ /* 0x000fe200028e06ff */
[----:B------:R-:W-:Y:S01]  /*58f70*/  IADD3 R8, PT, PT, R20, R31, RZ ;  /* 0x0000001f14087210 */ /* 0x000fe20007ffe0ff */
[----:B------:R-:W-:-:S04]  /*58f80*/  IMAD.WIDE.U32 R36, R22, UR21, R36 ;  /* 0x0000001516247c25 */ /* 0x000fc8000f8e0024 */
[----:B------:R-:W-:Y:S01]  /*58f90*/  IMAD.X R27, RZ, RZ, RZ, P3 ;  /* 0x000000ffff1b7224 */ /* 0x000fe200018e06ff */
[----:B------:R-:W-:Y:S01]  /*58fa0*/  IADD3 R32, P3, PT, R33, R30, RZ ;  /* 0x0000001e21207210 */ /* 0x000fe20007f7e0ff */
[----:B------:R-:W-:Y:S01]  /*58fb0*/  IMAD.WIDE.U32 R28, R0, R2, R28 ;  /* 0x00000002001c7225 */ /* 0x000fe200078e001c */
[----:B------:R-:W-:-:S03]  /*58fc0*/  IADD3.X R33, PT, PT, RZ, RZ, RZ, P1, !PT ;  /* 0x000000ffff217210 */ /* 0x000fc60000ffe4ff */
[----:B------:R-:W-:Y:S02]  /*58fd0*/  IMAD.IADD R31, R9, 0x1, R37 ;  /* 0x00000001091f7824 */ /* 0x000fe400078e0225 */
[----:B------:R-:W-:Y:S02]  /*58fe0*/  IMAD R2, R36, UR4, RZ ;  /* 0x0000000424027c24 */ /* 0x000fe4000f8e02ff */
[----:B------:R-:W-:-:S04]  /*58ff0*/  IMAD.WIDE.U32 R26, R7, R4, R26 ;  /* 0x00000004071a7225 */ /* 0x000fc800078e001a */
[----:B------:R-:W-:Y:S01]  /*59000*/  IMAD.MOV.U32 R37, RZ, RZ, RZ ;  /* 0x000000ffff257224 */ /* 0x000fe200078e00ff */
[----:B------:R-:W-:Y:S01]  /*59010*/  IADD3 R16, P4, PT, R17, R27, RZ ;  /* 0x0000001b11107210 */ /* 0x000fe20007f9e0ff */
[----:B------:R-:W-:Y:S01]  /*59020*/  IMAD.X R35, RZ, RZ, RZ, P2 ;  /* 0x000000ffff237224 */ /* 0x000fe200010e06ff */
[----:B------:R-:W-:Y:S01]  /*59030*/  IADD3 R30, P2, PT, R26, R29, RZ ;  /* 0x0000001d1a1e7210 */ /* 0x000fe20007f5e0ff */
[----:B------:R-:W-:Y:S01]  /*59040*/  IMAD.HI.U32 R43, R2, UR20, R36 ;  /* 0x00000014022b7c27 */ /* 0x000fe2000f8e0024 */
[----:B------:R-:W-:Y:S02]  /*59050*/  IADD3 R29, P1, PT, R28, R33, RZ ;  /* 0x000000211c1d7210 */ /* 0x000fe40007f3e0ff */
[----:B------:R-:W-:Y:S01]  /*59060*/  IADD3 R28, P5, PT, R8, R41, RZ ;  /* 0x00000029081c7210 */ /* 0x000fe20007fbe0ff */
[----:B------:R-:W-:Y:S01]  /*59070*/  IMAD.X R36, RZ, RZ, RZ, P0 ;  /* 0x000000ffff247224 */ /* 0x000fe200000e06ff */
[----:B------:R-:W-:Y:S01]  /*59080*/  IADD3.X R33, PT, PT, RZ, RZ, RZ, P3, !PT ;  /* 0x000000ffff217210 */ /* 0x000fe20001ffe4ff */
[----:B------:R-:W-:-:S03]  /*59090*/  IMAD.WIDE.U32 R26, R25, UR23, R34 ;  /* 0x00000017191a7c25 */ /* 0x000fc6000f8e0022 */
[----:B------:R-:W-:Y:S01]  /*590a0*/  IADD3 R36, P0, PT, R36, R29, RZ ;  /* 0x0000001d24247210 */ /* 0x000fe20007f1e0ff */
[----:B------:R-:W-:Y:S01]  /*590b0*/  IMAD.X R17, RZ, RZ, RZ, P4 ;  /* 0x000000ffff117224 */ /* 0x000fe200020e06ff */
[----:B------:R-:W-:Y:S01]  /*590c0*/  IADD3.X R29, PT, PT, RZ, RZ, RZ, P5, !PT ;  /* 0x000000ffff1d7210 */ /* 0x000fe20002ffe4ff */
[----:B------:R-:W-:Y:S01]  /*590d0*/  IMAD.IADD R35, R11, 0x1, R27 ;  /* 0x000000010b237824 */ /* 0x000fe200078e021b */
        /* <DEDUP_REMOVED lines=15> */
[----:B------:R-:W-:Y:S01]  /*591d0*/  IMAD.X R29, RZ, RZ, RZ, P2 ;  /* 0x000000ffff1d7224 */ /* 0x000fe200010e06ff */
[----:B------:R-:W-:Y:S01]  /*591e0*/  IADD3 R8, P4, PT, R26, R17, RZ ;  /* 0x000000111a087210 */ /* 0x000fe20007f9e0ff */
[----:B------:R-:W-:Y:S01]  /*591f0*/  IMAD.IADD R31, R6, 0x1, R43 ;  /* 0x00000001061f7824 */ /* 0x000fe200078e022b */
[----:B------:R-:W-:Y:S01]  /*59200*/  IADD3 R26, P0, PT, R3, R16, RZ ;  /* 0x00000010031a7210 */ /* 0x000fe20007f1e0ff */
[----:B------:R-:W-:Y:S01]  /*59210*/  IMAD.WIDE.U32 R16, R22, UR22, R34 ;  /* 0x0000001616107c25 */ /* 0x000fe2000f8e0022 */
[----:B------:R-:W-:-:S02]  /*59220*/  IADD3.X R19, PT, PT, RZ, RZ, RZ, P5, !PT ;  /* 0x000000ffff137210 */ /* 0x000fc40002ffe4ff */
[----:B------:R-:W-:Y:S01]  /*59230*/  IADD3 R37, P3, PT, R37, R36, RZ ;  /* 0x0000002425257210 */ /* 0x000fe20007f7e0ff */
        /* <DEDUP_REMOVED lines=8> */
[----:B------:R-:W-:Y:S01]  /*592c0*/  IMAD.IADD R16, R20, 0x1, R17 ;  /* 0x0000000114107824 */ /* 0x000fe200078e0211 */
[----:B------:R-:W-:Y:S01]  /*592d0*/  IADD3.X R29, PT, PT, RZ, RZ, RZ, P2, !PT ;  /* 0x000000ffff1d7210 */ /* 0x000fe200017fe4ff */
[----:B------:R-:W-:-:S03]  /*592e0*/  IMAD.WIDE.U32 R30, R2, UR21, R30 ;  /* 0x00000015021e7c25 */ /* 0x000fc6000f8e001e */
[----:B------:R-:W-:Y:S01]  /*592f0*/  IADD3 R16, P2, PT, R16, R7, RZ ;  /* 0x0000000710107210 */ /* 0x000fe20007f5e0ff */
[----:B------:R-:W-:Y:S02]  /*59300*/  IMAD.X R19, RZ, RZ, RZ, P5 ;  /* 0x000000ffff137224 */ /* 0x000fe400028e06ff */
        /* <DEDUP_REMOVED lines=14> */
[----:B------:R-:W-:Y:S01]  /*593f0*/  IMAD.X R29, RZ, RZ, RZ, P5 ;  /* 0x000000ffff1d7224 */ /* 0x000fe200028e06ff */
[----:B------:R-:W-:Y:S01]  /*59400*/  IADD3 R7, PT, PT, R6, R7, RZ ;  /* 0x0000000706077210 */ /* 0x000fe20007ffe0ff */
[----:B------:R-:W-:-:S04]  /*59410*/  IMAD.WIDE.U32 R30, R2, UR22, R32 ;  /* 0x00000016021e7c25 */ /* 0x000fc8000f8e0020 */
        /* <DEDUP_REMOVED lines=18> */
[----:B------:R-:W-:Y:S02]  /*59540*/  IADD3.X R33, PT, PT, RZ, RZ, RZ, P0, !PT ;  /* 0x000000ffff217210 */ /* 0x000fe400007fe4ff */
        /* <DEDUP_REMOVED lines=43> */
[----:B------:R-:W-:-:S03]  /*59800*/  IMAD.X R6, RZ, RZ, RZ, P4 ;  /* 0x000000ffff067224 */ /* 0x000fc600020e06ff */
[----:B------:R-:W-:Y:S01]  /*59810*/  IADD3 R9, P4, PT, R4, R27, RZ ;  /* 0x0000001b04097210 */ /* 0x000fe20007f9e0ff */
[----:B------:R-:W-:Y:S01]  /*59820*/  IMAD.X R11, RZ, RZ, RZ, P5 ;  /* 0x000000ffff0b7224 */ /* 0x000fe200028e06ff */
[----:B------:R-:W-:Y:S02]  /*59830*/  IADD3.X R27, PT, PT, RZ, RZ, RZ, P6, !PT ;  /* 0x000000ffff1b7210 */ /* 0x000fe400037fe4ff */
[----:B------:R-:W-:Y:S01]  /*59840*/  IADD3 R6, P5, PT, R6, R9, RZ ;  /* 0x0000000906067210 */ /* 0x000fe20007fbe0ff */
[----:B------:R-:W-:-:S04]  /*59850*/  IMAD.WIDE.U32 R10, R2, R14, R10 ;  /* 0x0000000e020a7225 */ /* 0x000fc800078e000a */
[----:B------:R-:W-:-:S04]  /*59860*/  IMAD.WIDE.U32 R26, R3, R12, R26 ;  /* 0x0000000c031a7225 */ /* 0x000fc800078e001a */
[----:B------:R-:W-:Y:S01]  /*59870*/  IMAD.X R9, RZ, RZ, RZ, P2 ;  /* 0x000000ffff097224 */ /* 0x000fe200010e06ff */
        /* <DEDUP_REMOVED lines=8> */
[----:B------:R-:W-:-:S03]  /*59900*/  IMAD.X R0, RZ, RZ, RZ, P3 ;  /* 0x000000ffff007224 */ /* 0x000fc600018e06ff */
[----:B------:R-:W-:Y:S01]  /*59910*/  IADD3 R4, P1, PT, R4, R11, RZ ;  /* 0x0000000b04047210 */ /* 0x000fe20007f3e0ff */
[----:B------:R-:W-:Y:S01]  /*59920*/  IMAD.X R11, RZ, RZ, RZ, P6 ;  /* 0x000000ffff0b7224 */ /* 0x000fe200030e06ff */
[----:B------:R-:W-:Y:S02]  /*59930*/  IADD3.X R7, PT, PT, RZ, RZ, RZ, P0, !PT ;  /* 0x000000ffff077210 */ /* 0x000fe400007fe4ff */
[----:B------:R-:W-:Y:S01]  /*59940*/  IADD3 R9, P3, PT, R9, R4, RZ ;  /* 0x0000000409097210 */ /* 0x000fe20007f7e0ff */
[----:B------:R-:W-:Y:S01]  /*59950*/  IMAD.WIDE.U32 R28, R3, R13, R10 ;  /* 0x0000000d031c7225 */ /* 0x000fe200078e000a */
[----:B------:R-:W-:Y:S02]  /*59960*/  IADD3.X R21, PT, PT, RZ, RZ, RZ, P1, !PT ;  /* 0x000000ffff157210 */ /* 0x000fe40000ffe4ff */
[----:B------:R-:W-:Y:S01]  /*59970*/  IADD3 R11, P0, PT, R0, R9, RZ ;  /* 0x00000009000b7210 */ /* 0x000fe20007f1e0ff */
[----:B------:R-:W-:-:S04]  /*59980*/  IMAD.WIDE.U32 R6, R2, R15, R6 ;  /* 0x0000000f02067225 */ /* 0x000fc800078e0006 */
[----:B------:R-:W-:Y:S02]  /*59990*/  IMAD.IADD R9, R23, 0x1, R29 ;  /* 0x0000000117097824 */ /* 0x000fe400078e021d */
[----:B------:R-:W-:Y:S02]  /*599a0*/  IMAD.X R0, RZ, RZ, RZ, P4 ;  /* 0x000000ffff007224 */ /* 0x000fe400020e06ff */
[----:B------:R-:W-:Y:S01]  /*599b0*/  IMAD.X R4, RZ, RZ, RZ, P3 ;  /* 0x000000ffff047224 */ /* 0x000fe200018e06ff */
[----:B------:R-:W-:Y:S01]  /*599c0*/  IADD3 R8, P6, PT, R6, R9, RZ ;  /* 0x0000000906087210 */ /* 0x000fe20007fde0ff */
[----:B------:R-:W-:Y:S01]  /*599d0*/  IMAD.X R6, RZ, RZ, RZ, P2 ;  /* 0x000000ffff067224 */ /* 0x000fe200010e06ff */
[----:B------:R-:W-:Y:S01]  /*599e0*/  IADD3 R0, P4, PT, R0, R11, RZ ;  /* 0x0000000b00007210 */ /* 0x000fe20007f9e0ff */
[----:B------:R-:W-:Y:S01]  /*599f0*/  IMAD.X R2, RZ, RZ, RZ, P0 ;  /* 0x000000ffff027224 */ /* 0x000fe200000e06ff */
[----:B------:R-:W-:Y:S01]  /*59a00*/  IADD3.X R11, PT, PT, RZ, RZ, RZ, P5, !PT ;  /* 0x000000ffff0b7210 */ /* 0x000fe20002ffe4ff */
[----:B------:R-:W-:Y:S01]  /*59a10*/  IMAD.X R9, RZ, RZ, RZ, P6 ;  /* 0x000000ffff097224 */ /* 0x000fe200030e06ff */
[----:B------:R-:W-:-:S02]  /*59a20*/  IADD3 R5, PT, PT, R4, R5, R21 ;  /* 0x0000000504057210 */ /* 0x000fc40007ffe015 */
[----:B------:R-:W-:Y:S01]  /*59a30*/  IADD3 R11, P5, PT, R11, R0, RZ ;  /* 0x000000000b0b7210 */ /* 0x000fe20007fbe0ff */
[----:B------:R-:W-:-:S03]  /*59a40*/  IMAD.WIDE.U32 R22, R3, R14, R8 ;  /* 0x0000000e03167225 */ /* 0x000fc600078e0008 */
[----:B------:R-:W-:Y:S01]  /*59a50*/  IADD3 R6, P1, PT, R6, R11, RZ ;  /* 0x0000000b06067210 */ /* 0x000fe20007f3e0ff */
[----:B------:R-:W-:Y:S01]  /*59a60*/  IMAD.X R0, RZ, RZ, RZ, P4 ;  /* 0x000000ffff007224 */ /* 0x000fe200020e06ff */
[----:B------:R-:W-:Y:S02]  /*59a70*/  IADD3 R4, PT, PT, R20, R23, RZ ;  /* 0x0000001714047210 */ /* 0x000fe40007ffe0ff */
[----:B------:R-:W-:Y:S02]  /*59a80*/  IADD3 R7, P2, PT, R7, R6, RZ ;  /* 0x0000000607077210 */ /* 0x000fe40007f5e0ff */
[----:B------:R-:W-:Y:S01]  /*59a90*/  IADD3 R0, PT, PT, R0, R5, R2 ;  /* 0x0000000500007210 */ /* 0x000fe20007ffe002 */
[----:B------:R-:W-:Y:S01]  /*59aa0*/  IMAD.X R2, RZ, RZ, RZ, P5 ;  /* 0x000000ffff027224 */ /* 0x000fe200028e06ff */
[----:B------:R-:W-:Y:S02]  /*59ab0*/  IADD3 R4, P0, PT, R4, R7, RZ ;  /* 0x0000000704047210 */ /* 0x000fe40007f1e0ff */
[----:B------:R-:W-:-:S03]  /*59ac0*/  IADD3.X R11, PT, PT, RZ, RZ, RZ, P1, !PT ;  /* 0x000000ffff0b7210 */ /* 0x000fc60000ffe4ff */
[----:B------:R-:W-:Y:S01]  /*59ad0*/  IMAD.X R5, RZ, RZ, RZ, P0 ;  /* 0x000000ffff057224 */ /* 0x000fe200000e06ff */
[----:B------:R-:W-:Y:S01]  /*59ae0*/  IADD3 R11, PT, PT, R11, R0, R2 ;  /* 0x000000000b0b7210 */ /* 0x000fe20007ffe002 */
[----:B------:R-:W-:Y:S02]  /*59af0*/  IMAD.X R0, RZ, RZ, RZ, P2 ;  /* 0x000000ffff007224 */ /* 0x000fe400010e06ff */
        /* <DEDUP_REMOVED lines=36> */
.L_x_540:
        /* <DEDUP_REMOVED lines=23> */
.L_x_541:
        /* <DEDUP_REMOVED lines=12> */
.L_x_543:
        /* <DEDUP_REMOVED lines=140> */
.L_x_542:
[----:B------:R0:W-:Y:S01]  /*5a830*/  STL.128 [R1+0x40], R4 ;  /* 0x0000400401007387 */ /* 0x0001e20000100c00 */
[----:B------:R-:W-:Y:S02]  /*5a840*/  HFMA2 R3, -RZ, RZ, 0, 1.1920928955078125e-07 ;  /* 0x00000002ff037431 */ /* 0x000fe400000001ff */
[----:B------:R-:W-:Y:S01]  /*5a850*/  IMAD.MOV.U32 R15, RZ, RZ, R11 ;  /* 0x000000ffff0f7224 */ /* 0x000fe200078e000b */
        /* <DEDUP_REMOVED lines=8> */
.L_x_546:
[----:B------:R-:W-:Y:S01]  /*5a8e0*/  IMAD.WIDE.U32 R26, R4, R16, RZ ;  /* 0x00000010041a7225 */ /* 0x000fe200078e00ff */
[----:B------:R-:W-:Y:S02]  /*5a8f0*/  MOV R25, RZ ;  /* 0x000000ff00197202 */ /* 0x000fe40000000f00 */
[----:B------:R-:W-:Y:S01]  /*5a900*/  MOV R55, RZ ;  /* 0x000000ff00377202 */ /* 0x000fe20000000f00 */
        /* <DEDUP_REMOVED lines=10> */
[----:B-1----:R-:W-:Y:S01]  /*5a9b0*/  IMAD.MOV.U32 R2, RZ, RZ, RZ ;  /* 0x000000ffff027224 */ /* 0x002fe200078e00ff */
[----:B------:R-:W-:Y:S01]  /*5a9c0*/  IADD3 R28, P0, PT, R22, R25, RZ ;  /* 0x00000019161c7210 */ /* 0x000fe20007f1e0ff */
[----:B------:R-:W-:Y:S02]  /*5a9d0*/  IMAD.MOV.U32 R22, RZ, RZ, R23 ;  /* 0x000000ffff167224 */ /* 0x000fe400078e0017 */
[----:B------:R-:W-:Y:S01]  /*5a9e0*/  IMAD.MOV.U32 R23, RZ, RZ, RZ ;  /* 0x000000ffff177224 */ /* 0x000fe200078e00ff */
[----:B------:R-:W-:Y:S01]  /*5a9f0*/  IADD3.X R29, PT, PT, RZ, RZ, RZ, P0, !PT ;  /* 0x000000ffff1d7210 */ /* 0x000fe200007fe4ff */
[----:B------:R-:W-:-:S04]  /*5aa00*/  IMAD.WIDE.U32 R22, R16, R7, R22 ;  /* 0x0000000710167225 */ /* 0x000fc800078e0016 */
[----:B------:R-:W-:-:S05]  /*5aa10*/  IMAD.WIDE.U32 R28, R17, R5, R28 ;  /* 0x00000005111c7225 */ /* 0x000fca00078e001c */
        /* <DEDUP_REMOVED lines=79> */
[----:B------:R-:W-:Y:S02]  /*5af10*/  IADD3 R40, P0, PT, R22, R35, RZ ;  /* 0x0000002316287210 */ /* 0x000fe40007f1e0ff */
[----:B------:R-:W1:Y:S01]  /*5af20*/  LDC.64 R22, c[0x3][RZ] ;  /* 0x00c00000ff167b82 */ /* 0x000e620000000a00 */
[----:B------:R-:W-:Y:S01]  /*5af30*/  IMAD.WIDE.U32 R16, R13, R4, R16 ;  /* 0x000000040d107225 */ /* 0x000fe200078e0010 */
[----:B------:R-:W-:-:S03]  /*5af40*/  IADD3 R42, P1, PT, R34, R37, RZ ;  /* 0x00000025222a7210 */ /* 0x000fc60007f3e0ff */
[----:B------:R-:W-:Y:S01]  /*5af50*/  IMAD.X R41, RZ, RZ, RZ, P0 ;  /* 0x000000ffff297224 */ /* 0x000fe200000e06ff */
[----:B------:R-:W-:Y:S01]  /*5af60*/  IADD3 R44, P2, PT, R36, R17, RZ ;  /* 0x00000011242c7210 */ /* 0x000fe20007f5e0ff */
[----:B------:R-:W-:Y:S01]  /*5af70*/  IMAD.X R43, RZ, RZ, RZ, P1 ;  /* 0x000000ffff2b7224 */ /* 0x000fe200008e06ff */
[----:B------:R-:W2:Y:S01]  /*5af80*/  LDC R17, c[0x3][0xe0] ;  /* 0x00c03800ff117b82 */ /* 0x000ea20000000800 */
        /* <DEDUP_REMOVED lines=23> */
[----:B-1----:R-:W-:-:S04]  /*5b100*/  IMAD.HI.U32 R47, R18, R22, R26 ;  /* 0x00000016122f7227 */ /* 0x002fc800078e001a */
[----:B------:R-:W-:Y:S01]  /*5b110*/  IMAD.X R41, RZ, RZ, RZ, P2 ;  /* 0x000000ffff297224 */ /* 0x000fe200010e06ff */
[----:B------:R-:W-:Y:S01]  /*5b120*/  IADD3 R47, PT, PT, R2, R47, RZ ;  /* 0x0000002f022f7210 */ /* 0x000fe20007ffe0ff */
[----:B------:R-:W-:-:S04]  /*5b130*/  IMAD.WIDE.U32 R26, R19, R11, R36 ;  /* 0x0000000b131a7225 */ /* 0x000fc800078e0024 */
[----:B------:R-:W-:Y:S01]  /*5b140*/  IMAD.X R43, RZ, RZ, RZ, P3 ;  /* 0x000000ffff2b7224 */ /* 0x000fe200018e06ff */
[----:B------:R-:W-:Y:S01]  /*5b150*/  IADD3 R46, P3, PT, R24, R47, RZ ;  /* 0x0000002f182e7210 */ /* 0x000fe20007f7e0ff */
[----:B------:R-:W-:Y:S01]  /*5b160*/  IMAD.WIDE.U32 R36, R12, R9, R38 ;  /* 0x000000090c247225 */ /* 0x000fe200078e0026 */
[----:B------:R-:W1:Y:S03]  /*5b170*/  LDC.64 R24, c[0x3][0x8] ;  /* 0x00c00200ff187b82 */ /* 0x000e660000000a00 */
[----:B------:R-:W-:-:S04]  /*5b180*/  IMAD.WIDE.U32 R38, R13, R7, R40 ;  /* 0x000000070d267225 */ /* 0x000fc800078e0028 */
[----:B------:R-:W-:Y:S01]  /*5b190*/  IMAD.WIDE.U32 R40, R14, R5, R42 ;  /* 0x000000050e287225 */ /* 0x000fe200078e002a */
[----:B------:R-:W-:Y:S02]  /*5b1a0*/  IADD3 R42, P0, PT, R26, R37, RZ ;  /* 0x000000251a2a7210 */ /* 0x000fe40007f1e0ff */
[----:B------:R-:W-:Y:S01]  /*5b1b0*/  IADD3 R44, P1, PT, R36, R39, RZ ;  /* 0x00000027242c7210 */ /* 0x000fe20007f3e0ff */
[----:B------:R-:W-:Y:S01]  /*5b1c0*/  IMAD.X R47, RZ, RZ, RZ, P3 ;  /* 0x000000ffff2f7224 */ /* 0x000fe200018e06ff */
[----:B------:R-:W-:Y:S01]  /*5b1d0*/  IADD3.X R43, PT, PT, RZ, RZ, RZ, P0, !PT ;  /* 0x000000ffff2b7210 */ /* 0x000fe200007fe4ff */
[----:B------:R-:W-:Y:S01]  /*5b1e0*/  IMAD.MOV.U32 R19, RZ, RZ, RZ ;  /* 0x000000ffff137224 */ /* 0x000fe200078e00ff */
[----:B------:R-:W-:Y:S01]  /*5b1f0*/  IADD3 R26, P2, PT, R38, R41, RZ ;  /* 0x00000029261a7210 */ /* 0x000fe20007f5e0ff */
[----:B------:R-:W-:-:S04]  /*5b200*/  IMAD.WIDE.U32 R46, R18, R23, R46 ;  /* 0x00000017122e7225 */ /* 0x000fc800078e002e */
[----:B------:R-:W-:-:S04]  /*5b210*/  IMAD.WIDE.U32 R36, R12, R10, R42 ;  /* 0x0000000a0c247225 */ /* 0x000fc800078e002a */
[----:B------:R-:W-:Y:S01]  /*5b220*/  IMAD.IADD R49, R19, 0x1, R47 ;  /* 0x0000000113317824 */ /* 0x000fe200078e022f */
[----:B------:R-:W-:Y:S01]  /*5b230*/  IADD3 R42, P0, PT, R27, R37, RZ ;  /* 0x000000251b2a7210 */ /* 0x000fe20007f1e0ff */
[----:B------:R-:W-:Y:S01]  /*5b240*/  IMAD.X R45, RZ, RZ, RZ, P1 ;  /* 0x000000ffff2d7224 */ /* 0x000fe200008e06ff */
[----:B------:R-:W-:Y:S01]  /*5b250*/  IADD3.X R27, PT, PT, RZ, RZ, RZ, P2, !PT ;  /* 0x000000ffff1b7210 */ /* 0x000fe200017fe4ff */
[----:B------:R-:W-:Y:S01]  /*5b260*/  IMAD R21, R46, R17, RZ ;  /* 0x000000112e157224 */ /* 0x000fe200078e02ff */
[----:B------:R-:W-:Y:S01]  /*5b270*/  IADD3 R48, P2, PT, R28, R49, RZ ;  /* 0x000000311c307210 */ /* 0x000fe20007f5e0ff */
[----:B------:R-:W-:Y:S02]  /*5b280*/  IMAD.MOV.U32 R28, RZ, RZ, R40 ;  /* 0x000000ffff1c7224 */ /* 0x000fe400078e0028 */
[----:B------:R-:W-:-:S04]  /*5b290*/  IMAD.WIDE.U32 R38, R13, R8, R44 ;  /* 0x000000080d267225 */ /* 0x000fc800078e002c */
[----:B------:R-:W-:Y:S01]  /*5b2a0*/  IMAD.MOV.U32 R47, RZ, RZ, RZ ;  /* 0x000000ffff2f7224 */ /* 0x000fe200078e00ff */
[----:B------:R-:W-:Y:S01]  /*5b2b0*/  IADD3 R36, P1, PT, R36, R39, RZ ;  /* 0x0000002724247210 */ /* 0x000fe20007f3e0ff */
[----:B------:R-:W-:-:S04]  /*5b2c0*/  IMAD.WIDE.U32 R26, R14, R6, R26 ;  /* 0x000000060e1a7225 */ /* 0x000fc800078e001a */
[----:B------:R-:W-:-:S04]  /*5b2d0*/  IMAD.WIDE.U32 R28, R15, R4, R28 ;  /* 0x000000040f1c7225 */ /* 0x000fc800078e001c */
[----:B------:R-:W-:-:S04]  /*5b2e0*/  IMAD.HI.U32 R47, R21, R22, R46 ;  /* 0x00000016152f7227 */ /* 0x000fc800078e002e */
[----:B------:R-:W-:Y:S01]  /*5b2f0*/  IMAD.X R49, RZ, RZ, RZ, P2 ;  /* 0x000000ffff317224 */ /* 0x000fe200010e06ff */
[----:B------:R-:W-:Y:S01]  /*5b300*/  IADD3 R40, P2, PT, R38, R27, RZ ;  /* 0x0000001b26287210 */ /* 0x000fe20007f5e0ff */
[----:B------:R-:W-:Y:S01]  /*5b310*/  IMAD.X R43, RZ, RZ, RZ, P0 ;  /* 0x000000ffff2b7224 */ /* 0x000fe200000e06ff */
[----:B------:R-:W-:Y:S01]  /*5b320*/  IADD3 R44, P0, PT, R26, R29, RZ ;  /* 0x0000001d1a2c7210 */ /* 0x000fe20007f1e0ff */
[----:B-1----:R-:W-:Y:S01]  /*5b330*/  IMAD.WIDE.U32 R38, R18, R24, R48 ;  /* 0x0000001812267225 */ /* 0x002fe200078e0030 */
[----:B------:R-:W-:Y:S02]  /*5b340*/  IADD3 R29, PT, PT, R2, R47, RZ ;  /* 0x0000002f021d7210 */ /* 0x000fe40007ffe0ff */
[----:B------:R-:W-:Y:S01]  /*5b350*/  IADD3.X R41, PT, PT, RZ, RZ, RZ, P2, !PT ;  /* 0x000000ffff297210 */ /* 0x000fe200017fe4ff */
[----:B------:R-:W-:-:S04]  /*5b360*/  IMAD.WIDE.U32 R26, R12, R11, R42 ;  /* 0x0000000b0c1a7225 */ /* 0x000fc800078e002a */
[----:B------:R-:W-:Y:S02]  /*5b370*/  IMAD.MOV.U32 R12, RZ, RZ, RZ ;  /* 0x000000ffff0c7224 */ /* 0x000fe400078e00ff */
        /* <DEDUP_REMOVED lines=17> */
[----:B------:R-:W1:Y:S01]  /*5b490*/  LDC.64 R26, c[0x3][0x10] ;  /* 0x00c00400ff1a7b82 */ /* 0x000e620000000a00 */
[----:B------:R-:W-:Y:S02]  /*5b4a0*/  IADD3.X R45, PT, PT, RZ, RZ, RZ, P2, !PT ;  /* 0x000000ffff2d7210 */ /* 0x000fe400017fe4ff */
[----:B------:R-:W-:Y:S01]  /*5b4b0*/  IMAD.WIDE.U32 R42, R18, R25, R46 ;  /* 0x00000019122a7225 */ /* 0x000fe200078e002e */
[----:B------:R-:W-:Y:S02]  /*5b4c0*/  IADD3 R47, PT, PT, R19, R49, RZ ;  /* 0x00000031132f7210 */ /* 0x000fe40007ffe0ff */
[----:B------:R-:W-:Y:S01]  /*5b4d0*/  MOV R49, RZ ;  /* 0x000000ff00317202 */ /* 0x000fe20000000f00 */
[----:B------:R-:W-:Y:S01]  /*5b4e0*/  IMAD.MOV.U32 R29, RZ, RZ, RZ ;  /* 0x000000ffff1d7224 */ /* 0x000fe200078e00ff */
[----:B------:R-:W-:Y:S01]  /*5b4f0*/  IADD3 R46, P3, PT, R47, R42, RZ ;  /* 0x0000002a2f2e7210 */ /* 0x000fe20007f7e0ff */
[----:B------:R-:W-:-:S02]  /*5b500*/  IMAD R35, R48, R17, RZ ;  /* 0x0000001130237224 */ /* 0x000fc400078e02ff */
[----:B------:R-:W-:Y:S02]  /*5b510*/  IMAD.IADD R43, R29, 0x1, R43 ;  /* 0x000000011d2b7824 */ /* 0x000fe400078e022b */
[----:B------:R-:W-:Y:S02]  /*5b520*/  IMAD.X R39, RZ, RZ, RZ, P1 ;  /* 0x000000ffff277224 */ /* 0x000fe400008e06ff */
[----:B------:R-:W-:Y:S01]  /*5b530*/  IMAD.X R47, RZ, RZ, RZ, P3 ;  /* 0x000000ffff2f7224 */ /* 0x000fe200018e06ff */
[----:B------:R-:W-:Y:S01]  /*5b540*/  IADD3 R42, P2, PT, R32, R43, RZ ;  /* 0x0000002b202a7210 */ /* 0x000fe20007f5e0ff */
[----:B------:R-:W-:-:S04]  /*5b550*/  IMAD.HI.U32 R49, R35, R22, R48 ;  /* 0x0000001623317227 */ /* 0x000fc800078e0030 */
[----:B------:R-:W-:-:S04]  /*5b560*/  IMAD.WIDE.U32 R38, R14, R8, R38 ;  /* 0x000000080e267225 */ /* 0x000fc800078e0026 */
[----:B------:R-:W-:-:S04]  /*5b570*/  IMAD.WIDE.U32 R46, R21, R24, R46 ;  /* 0x00000018152e7225 */ /* 0x000fc800078e002e */
[----:B------:R-:W-:Y:S01]  /*5b580*/  IMAD.IADD R51, R2, 0x1, R49 ;  /* 0x0000000102337824 */ /* 0x000fe200078e0231 */
[----:B------:R-:W-:Y:S01]  /*5b590*/  IADD3 R47, PT, PT, R12, R47, RZ ;  /* 0x0000002f0c2f7210 */ /* 0x000fe20007ffe0ff */
[----:B------:R-:W-:Y:S02]  /*5b5a0*/  IMAD.X R43, RZ, RZ, RZ, P2 ;  /* 0x000000ffff2b7224 */ /* 0x000fe400010e06ff */
[----:B------:R-:W-:Y:S01]  /*5b5b0*/  IMAD.WIDE.U32 R32, R15, R6, R44 ;  /* 0x000000060f207225 */ /* 0x000fe200078e002c */
[----:B------:R-:W-:Y:S02]  /*5b5c0*/  IADD3 R44, P1, PT, R30, R39, RZ ;  /* 0x000000271e2c7210 */ /* 0x000fe40007f3e0ff */
[----:B------:R-:W-:Y:S01]  /*5b5d0*/  IADD3 R50, P3, PT, R51, R46, RZ ;  /* 0x0000002e33327210 */ /* 0x000fe20007f7e0ff */
[----:B-1----:R-:W-:Y:S01]  /*5b5e0*/  IMAD.WIDE.U32 R30, R18, R26, R42 ;  /* 0x0000001a121e7225 */ /* 0x002fe200078e002a */
[----:B------:R-:W-:Y:S02]  /*5b5f0*/  IADD3 R38, P2, PT, R38, R33, RZ ;  /* 0x0000002126267210 */ /* 0x000fe40007f5e0ff */
[----:B------:R-:W-:Y:S01]  /*5b600*/  IADD3.X R51, PT, PT, RZ, RZ, RZ, P3, !PT ;  /* 0x000000ffff337210 */ /* 0x000fe20001ffe4ff */
[----:B------:R-:W-:Y:S01]  /*5b610*/  IMAD.X R41, RZ, RZ, RZ, P0 ;  /* 0x000000ffff297224 */ /* 0x000fe200000e06ff */
[----:B------:R-:W-:Y:S01]  /*5b620*/  IADD3 R30, P0, PT, R47, R30, RZ ;  /* 0x0000001e2f1e7210 */ /* 0x000fe20007f1e0ff */
[----:B------:R-:W-:Y:S01]  /*5b630*/  IMAD.MOV.U32 R33, RZ, RZ, RZ ;  /* 0x000000ffff217224 */ /* 0x000fe200078e00ff */
[----:B------:R-:W-:Y:S01]  /*5b640*/  IADD3.X R45, PT, PT, RZ, RZ, RZ, P1, !PT ;  /* 0x000000ffff2d7210 */ /* 0x000fe20000ffe4ff */
[----:B------:R-:W-:-:S04]  /*5b650*/  IMAD.WIDE.U32 R50, R35, R23, R50 ;  /* 0x0000001723327225 */ /* 0x000fc800078e0032 */
        /* <DEDUP_REMOVED lines=8> */
[----:B------:R-:W-:Y:S02]  /*5b6e0*/  IMAD.IADD R49, R29, 0x1, R31 ;  /* 0x000000011d317824 */ /* 0x000fe400078e021f */
[----:B------:R-:W1:Y:S01]  /*5b6f0*/  LDC.64 R30, c[0x3][0x18] ;  /* 0x00c00600ff1e7b82 */ /* 0x000e620000000a00 */
[----:B------:R-:W-:-:S04]  /*5b700*/  IMAD.WIDE.U32 R40, R13, R11, R40 ;  /* 0x0000000b0d287225 */ /* 0x000fc800078e0028 */
[----:B------:R-:W-:-:S04]  /*5b710*/  IMAD.WIDE.U32 R44, R14, R9, R44 ;  /* 0x000000090e2c7225 */ /* 0x000fc800078e002c */
[----:B------:R-:W-:Y:S01]  /*5b720*/  IMAD.WIDE.U32 R38, R15, R7, R38 ;  /* 0x000000070f267225 */ /* 0x000fe200078e0026 */
[----:B------:R-:W-:-:S03]  /*5b730*/  IADD3 R42, P1, PT, R40, R45, RZ ;  /* 0x0000002d282a7210 */ /* 0x000fc60007f3e0ff */
[----:B------:R-:W-:Y:S01]  /*5b740*/  IMAD.WIDE.U32 R46, R18, R27, R46 ;  /* 0x0000001b122e7225 */ /* 0x000fe200078e002e */
[----:B------:R-:W-:-:S03]  /*5b750*/  IADD3 R44, P0, PT, R44, R39, RZ ;  /* 0x000000272c2c7210 */ /* 0x000fc60007f1e0ff */
[----:B------:R-:W-:Y:S01]  /*5b760*/  IMAD.MOV.U32 R13, RZ, RZ, RZ ;  /* 0x000000ffff0d7224 */ /* 0x000fe200078e00ff */
[----:B------:R-:W-:Y:S01]  /*5b770*/  IADD3 R48, P3, PT, R49, R46, RZ ;  /* 0x0000002e31307210 */ /* 0x000fe20007f7e0ff */
[----:B------:R-:W-:Y:S02]  /*5b780*/  IMAD R37, R50, R17, RZ ;  /* 0x0000001132257224 */ /* 0x000fe400078e02ff */
        /* <DEDUP_REMOVED lines=15> */
[----:B-1----:R-:W-:-:S04]  /*5b880*/  IMAD.WIDE.U32 R46, R18, R30, R46 ;  /* 0x0000001e122e7225 */ /* 0x002fc800078e002e */
[----:B------:R-:W-:Y:S01]  /*5b890*/  IMAD.MOV.U32 R16, RZ, RZ, RZ ;  /* 0x000000ffff107224 */ /* 0x000fe200078e00ff */
[----:B------:R-:W-:Y:S01]  /*5b8a0*/  IADD3 R48, P3, PT, R49, R46, RZ ;  /* 0x0000002e31307210 */ /* 0x000fe20007f7e0ff */
[----:B------:R-:W-:Y:S02]  /*5b8b0*/  IMAD.X R51, RZ, RZ, RZ, P2 ;  /* 0x000000ffff337224 */ /* 0x000fe400010e06ff */
[----:B------:R-:W-:Y:S01]  /*5b8c0*/  IMAD.WIDE.U32 R52, R37, R23, R52 ;  /* 0x0000001725347225 */ /* 0x000fe200078e0034 */
[----:B------:R-:W-:Y:S02]  /*5b8d0*/  IADD3 R47, PT, PT, R16, R47, RZ ;  /* 0x0000002f102f7210 */ /* 0x000fe40007ffe0ff */
[----:B------:R-:W-:Y:S01]  /*5b8e0*/  IADD3.X R49, PT, PT, RZ, RZ, RZ, P3, !PT ;  /* 0x000000ffff317210 */ /* 0x000fe20001ffe4ff */
[----:B------:R-:W-:Y:S01]  /*5b8f0*/  IMAD.WIDE.U32 R50, R35, R25, R50 ;  /* 0x0000001923327225 */ /* 0x000fe200078e0032 */
[----:B------:R-:W-:-:S03]  /*5b900*/  IADD3 R46, P2, PT, R28, R47, RZ ;  /* 0x0000002f1c2e7210 */ /* 0x000fc60007f5e0ff */
[----:B------:R-:W-:Y:S02]  /*5b910*/  IMAD.IADD R53, R19, 0x1, R53 ;  /* 0x0000000113357824 */ /* 0x000fe400078e0235 */
[----:B------:R-:W-:Y:S02]  /*5b920*/  IMAD R28, R52, R17, RZ ;  /* 0x00000011341c7224 */ /* 0x000fe400078e02ff */
[----:B------:R-:W-:Y:S01]  /*5b930*/  IMAD.MOV.U32 R54, RZ, RZ, R52 ;  /* 0x000000ffff367224 */ /* 0x000fe200078e0034 */
[----:B------:R-:W-:Y:S01]  /*5b940*/  IADD3 R52, P4, PT, R53, R50, RZ ;  /* 0x0000003235347210 */ /* 0x000fe20007f9e0ff */
[----:B------:R-:W-:Y:S02]  /*5b950*/  IMAD.IADD R51, R29, 0x1, R51 ;  /* 0x000000011d337824 */ /* 0x000fe400078e0233 */
[----:B------:R-:W-:-:S04]  /*5b960*/  IMAD.WIDE.U32 R48, R21, R27, R48 ;  /* 0x0000001b15307225 */ /* 0x000fc800078e0030 */
[----:B------:R-:W-:Y:S01]  /*5b970*/  IMAD.X R47, RZ, RZ, RZ, P2 ;  /* 0x000000ffff2f7224 */ /* 0x000fe200010e06ff */
[----:B------:R-:W-:Y:S01]  /*5b980*/  IADD3 R50, P2, PT, R51, R48, RZ ;  /* 0x0000003033327210 */ /* 0x000fe20007f5e0ff */
[----:B------:R-:W-:-:S04]  /*5b990*/  IMAD.HI.U32 R39, R28, R22, R54 ;  /* 0x000000161c277227 */ /* 0x000fc800078e0036 */
[----:B------:R-:W-:Y:S01]  /*5b9a0*/  IMAD.X R53, RZ, RZ, RZ, P4 ;  /* 0x000000ffff357224 */ /* 0x000fe200020e06ff */
[----:B------:R-:W-:Y:S01]  /*5b9b0*/  IADD3 R39, PT, PT, R2, R39, RZ ;  /* 0x0000002702277210 */ /* 0x000fe20007ffe0ff */
[----:B------:R-:W-:-:S04]  /*5b9c0*/  IMAD.WIDE.U32 R46, R18, R31, R46 ;  /* 0x0000001f122e7225 */ /* 0x000fc800078e002e */
[----:B------:R-:W-:Y:S02]  /*5b9d0*/  IMAD.IADD R49, R13, 0x1, R49 ;  /* 0x000000010d317824 */ /* 0x000fe400078e0231 */
        /* <DEDUP_REMOVED lines=12> */
[----:B------:R-:W-:Y:S01]  /*5baa0*/  IMAD.IADD R39, R33, 0x1, R51 ;  /* 0x0000000121277824 */ /* 0x000fe200078e0233 */
[----:B------:R-:W-:Y:S01]  /*5bab0*/  IADD3.X R41, PT, PT, RZ, RZ, RZ, P1, !PT ;  /* 0x000000ffff297210 */ /* 0x000fe20000ffe4ff */
        /* <DEDUP_REMOVED lines=13> */
[----:B------:R-:W-:-:S03]  /*5bb90*/  IMAD.WIDE.U32 R40, R14, R11, R40 ;  /* 0x0000000b0e287225 */ /* 0x000fc600078e0028 */
[----:B------:R-:W-:Y:S01]  /*5bba0*/  IADD3 R43, P1, PT, R32, R43, RZ ;  /* 0x0000002b202b7210 */ /* 0x000fe20007f3e0ff */
[----:B------:R-:W-:Y:S02]  /*5bbb0*/  IMAD.IADD R39, R29, 0x1, R51 ;  /* 0x000000011d277824 */ /* 0x000fe400078e0233 */
[----:B------:R-:W-:-:S04]  /*5bbc0*/  IMAD.WIDE.U32 R48, R35, R27, R48 ;  /* 0x0000001b23307225 */ /* 0x000fc800078e0030 */
[----:B------:R-:W-:Y:S01]  /*5bbd0*/  IMAD R14, R52, R17, RZ ;  /* 0x00000011340e7224 */ /* 0x000fe200078e02ff */
[----:B------:R-:W-:Y:S01]  /*5bbe0*/  IADD3 R48, P2, PT, R39, R48, RZ ;  /* 0x0000003027307210 */ /* 0x000fe20007f5e0ff */
[----:B------:R-:W-:Y:S02]  /*5bbf0*/  IMAD.MOV.U32 R53, RZ, RZ, RZ ;  /* 0x000000ffff357224 */ /* 0x000fe400078e00ff */
[----:B------:R-:W-:-:S04]  /*5bc00*/  IMAD.WIDE.U32 R46, R21, R31, R46 ;  /* 0x0000001f152e7225 */ /* 0x000fc800078e002e */
[----:B------:R-:W-:Y:S02]  /*5bc10*/  IMAD.IADD R49, R13, 0x1, R49 ;  /* 0x000000010d317824 */ /* 0x000fe400078e0231 */
[----:B------:R-:W-:-:S03]  /*5bc20*/  IMAD.HI.U32 R53, R14, R22, R52 ;  /* 0x000000160e357227 */ /* 0x000fc600078e0034 */
[----:B------:R-:W-:Y:S01]  /*5bc30*/  IADD3 R46, P4, PT, R46, R49, RZ ;  /* 0x000000312e2e7210 */ /* 0x000fe20007f9e0ff */
[----:B------:R-:W-:Y:S01]  /*5bc40*/  IMAD.X R51, RZ, RZ, RZ, P3 ;  /* 0x000000ffff337224 */ /* 0x000fe200018e06ff */
[----:B------:R-:W-:Y:S01]  /*5bc50*/  IADD3 R18, P3, PT, R47, R43, RZ ;  /* 0x0000002b2f127210 */ /* 0x000fe20007f7e0ff */
[----:B------:R-:W-:Y:S01]  /*5bc60*/  IMAD.X R39, RZ, RZ, RZ, P1 ;  /* 0x000000ffff277224 */ /* 0x000fe200008e06ff */
[----:B------:R-:W-:Y:S01]  /*5bc70*/  IADD3 R21, PT, PT, R2, R53, RZ ;  /* 0x0000003502157210 */ /* 0x000fe20007ffe0ff */
[----:B------:R-:W-:-:S04]  /*5bc80*/  IMAD.WIDE.U32 R50, R28, R24, R50 ;  /* 0x000000181c327225 */ /* 0x000fc800078e0032 */
        /* <DEDUP_REMOVED lines=24> */
[----:B------:R-:W-:Y:S01]  /*5be10*/  MOV R51, RZ ;  /* 0x000000ff00337202 */ /* 0x000fe20000000f00 */
[----:B------:R-:W-:-:S04]  /*5be20*/  IMAD.WIDE.U32 R44, R28, R25, R48 ;  /* 0x000000191c2c7225 */ /* 0x000fc800078e0030 */
[----:B------:R-:W-:Y:S01]  /*5be30*/  IMAD.X R32, RZ, RZ, RZ, P1 ;  /* 0x000000ffff207224 */ /* 0x000fe200008e06ff */
[----:B------:R-:W-:Y:S01]  /*5be40*/  IADD3 R48, P3, PT, R21, R44, RZ ;  /* 0x0000002c15307210 */ /* 0x000fe20007f7e0ff */
[----:B------:R-:W-:Y:S02]  /*5be50*/  IMAD.X R47, RZ, RZ, RZ, P4 ;  /* 0x000000ffff2f7224 */ /* 0x000fe400020e06ff */
        /* <DEDUP_REMOVED lines=9> */
[----:B------:R-:W-:Y:S02]  /*5bef0*/  IMAD R18, R50, R17, RZ ;  /* 0x0000001132127224 */ /* 0x000fe400078e02ff */
[----:B------:R-:W-:Y:S02]  /*5bf00*/  IMAD.IADD R35, R13, 0x1, R45 ;  /* 0x000000010d237824 */ /* 0x000fe400078e022d */
[----:B------:R-:W-:Y:S01]  /*5bf10*/  IMAD.HI.U32 R55, R18, R22, R50 ;  /* 0x0000001612377227 */ /* 0x000fe200078e0032 */
[----:B------:R-:W-:Y:S02]  /*5bf20*/  IADD3.X R51, PT, PT, RZ, RZ, RZ, P0, !PT ;  /* 0x000000ffff337210 */ /* 0x000fe400007fe4ff */
[----:B------:R-:W-:Y:S01]  /*5bf30*/  IADD3 R34, P4, PT, R34, R35, RZ ;  /* 0x0000002322227210 */ /* 0x000fe20007f9e0ff */
[----:B------:R-:W-:Y:S01]  /*5bf40*/  IMAD.X R49, RZ, RZ, RZ, P3 ;  /* 0x000000ffff317224 */ /* 0x000fe200018e06ff */
[----:B------:R-:W-:Y:S01]  /*5bf50*/  IADD3 R51, P3, PT, R51, R32, RZ ;  /* 0x0000002033337210 */ /* 0x000fe20007f7e0ff */
        /* <DEDUP_REMOVED lines=28> */
[----:B------:R-:W-:Y:S02]  /*5c120*/  IMAD R17, R46, R17, RZ ;  /* 0x000000112e117224 */ /* 0x000fe400078e02ff */
[----:B------:R-:W-:Y:S01]  /*5c130*/  IMAD.MOV.U32 R47, RZ, RZ, RZ ;  /* 0x000000ffff2f7224 */ /* 0x000fe200078e00ff */
[----:B------:R-:W-:Y:S01]  /*5c140*/  IADD3 R42, P4, PT, R45, R42, RZ ;  /* 0x0000002a2d2a7210 */ /* 0x000fe20007f9e0ff */
[----:B------:R-:W-:Y:S01]  /*5c150*/  IMAD.WIDE.U32 R34, R37, R31, R34 ;  /* 0x0000001f25227225 */ /* 0x000fe200078e0022 */
[----:B------:R-:W-:Y:S02]  /*5c160*/  IADD3 R37, PT, PT, R13, R43, RZ ;  /* 0x0000002b0d257210 */ /* 0x000fe40007ffe0ff */
        /* <DEDUP_REMOVED lines=76> */
[----:B------:R-:W-:Y:S01]  /*5c630*/  IADD3 R41, P2, PT, R41, R19, RZ ;  /* 0x0000001329297210 */ /* 0x000fe20007f5e0ff */
[----:B------:R-:W-:Y:S01]  /*5c640*/  IMAD.WIDE.U32 R44, R18, R30, R44 ;  /* 0x0000001e122c7225 */ /* 0x000fe200078e002c */
[----:B------:R-:W-:-:S03]  /*5c650*/  IADD3.X R19, PT, PT, RZ, RZ, RZ, P0, !PT ;  /* 0x000000ffff137210 */ /* 0x000fc600007fe4ff */
[----:B------:R-:W-:Y:S02]  /*5c660*/  IMAD.IADD R33, R33, 0x1, R29 ;  /* 0x0000000121217824 */ /* 0x000fe400078e021d */
[----:B------:R-:W-:Y:S02]  /*5c670*/  IMAD.IADD R40, R16, 0x1, R45 ;  /* 0x0000000110287824 */ /* 0x000fe400078e022d */
[----:B------:R-:W-:Y:S01]  /*5c680*/  IMAD.X R2, RZ, RZ, RZ, P1 ;  /* 0x000000ffff027224 */ /* 0x000fe200008e06ff */
[----:B------:R-:W-:Y:S02]  /*5c690*/  IADD3 R32, P5, PT, R33, R44, RZ ;  /* 0x0000002c21207210 */ /* 0x000fe40007fbe0ff */
[----:B------:R-:W-:Y:S02]  /*5c6a0*/  IADD3 R40, P0, PT, R40, R41, RZ ;  /* 0x0000002928287210 */ /* 0x000fe40007f1e0ff */
        /* <DEDUP_REMOVED lines=14> */
[----:B------:R-:W-:Y:S01]  /*5c790*/  IADD3.X R13, PT, PT, RZ, RZ, RZ, P6, !PT ;  /* 0x000000ffff0d7210 */ /* 0x000fe200037fe4ff */
[----:B------:R-:W-:Y:S01]  /*5c7a0*/  IMAD.X R14, RZ, RZ, RZ, P3 ;  /* 0x000000ffff0e7224 */ /* 0x000fe200018e06ff */
[----:B------:R-:W-:Y:S02]  /*5c7b0*/  IADD3 R21, P4, PT, R21, R2, RZ ;  /* 0x0000000215157210 */ /* 0x000fe40007f9e0ff */
[----:B------:R-:W-:Y:S01]  /*5c7c0*/  IADD3.X R2, PT, PT, RZ, RZ, RZ, P0, !PT ;  /* 0x000000ffff027210 */ /* 0x000fe200007fe4ff */
[----:B------:R-:W-:Y:S01]  /*5c7d0*/  IMAD.WIDE.U32 R40, R17, R30, R12 ;  /* 0x0000001e11287225 */ /* 0x000fe200078e000c */
[----:B------:R-:W-:-:S02]  /*5c7e0*/  IADD3 R18, P1, PT, R18, R21, RZ ;  /* 0x0000001512127210 */ /* 0x000fc40007f3e0ff */
[----:B------:R-:W-:Y:S01]  /*5c7f0*/  IADD3 R14, PT, PT, R14, R15, R43 ;  /* 0x0000000f0e0e7210 */ /* 0x000fe20007ffe02b */
[----:B------:R-:W-:Y:S01]  /*5c800*/  IMAD.IADD R12, R16, 0x1, R41 ;  /* 0x00000001100c7824 */ /* 0x000fe200078e0229 */
[----:B------:R-:W-:Y:S01]  /*5c810*/  IADD3 R13, P2, PT, R19, R18, RZ ;  /* 0x00000012130d7210 */ /* 0x000fe20007f5e0ff */
[----:B------:R-:W-:Y:S02]  /*5c820*/  IMAD.X R15, RZ, RZ, RZ, P5 ;  /* 0x000000ffff0f7224 */ /* 0x000fe400028e06ff */
[----:B------:R-:W-:Y:S01]  /*5c830*/  IMAD.MOV.U32 R16, RZ, RZ, R34 ;  /* 0x000000ffff107224 */ /* 0x000fe200078e0022 */
[----:B------:R-:W-:Y:S01]  /*5c840*/  IADD3 R12, P0, PT, R12, R13, RZ ;  /* 0x0000000d0c0c7210 */ /* 0x000fe20007f1e0ff */
[----:B------:R-:W-:Y:S01]  /*5c850*/  IMAD.MOV.U32 R18, RZ, RZ, R38 ;  /* 0x000000ffff127224 */ /* 0x000fe200078e0026 */
[----:B------:R-:W-:Y:S01]  /*5c860*/  IADD3 R14, PT, PT, R15, R14, R2 ;  /* 0x0000000e0f0e7210 */ /* 0x000fe20007ffe002 */
[----:B------:R-:W-:Y:S01]  /*5c870*/  IMAD.X R15, RZ, RZ, RZ, P1 ;  /* 0x000000ffff0f7224 */ /* 0x000fe200008e06ff */
[----:B------:R-:W-:Y:S01]  /*5c880*/  IADD3.X R2, PT, PT, RZ, RZ, RZ, P4, !PT ;  /* 0x000000ffff027210 */ /* 0x000fe200027fe4ff */
[----:B------:R-:W-:-:S02]  /*5c890*/  IMAD.X R13, RZ, RZ, RZ, P0 ;  /* 0x000000ffff0d7224 */ /* 0x000fc400000e06ff */
[----:B------:R-:W-:Y:S01]  /*5c8a0*/  IMAD.MOV.U32 R19, RZ, RZ, R28 ;  /* 0x000000ffff137224 */ /* 0x000fe200078e001c */
[----:B------:R-:W-:Y:S01]  /*5c8b0*/  IADD3 R15, PT, PT, R15, R14, R2 ;  /* 0x0000000e0f0f7210 */ /* 0x000fe20007ffe002 */
[----:B------:R-:W-:Y:S01]  /*5c8c0*/  IMAD.WIDE.U32 R42, R17, R31, R12 ;  /* 0x0000001f112a7225 */ /* 0x000fe200078e000c */
[----:B------:R-:W-:Y:S02]  /*5c8d0*/  IADD3.X R12, PT, PT, RZ, RZ, RZ, P2, !PT ;  /* 0x000000ffff0c7210 */ /* 0x000fe400017fe4ff */
[----:B------:R-:W-:Y:S01]  /*5c8e0*/  MOV R17, R36 ;  /* 0x0000002400117202 */ /* 0x000fe20000000f00 */
[----:B------:R-:W-:Y:S01]  /*5c8f0*/  IMAD R2, R3, 0x20, R0 ;  /* 0x0000002003027824 */ /* 0x000fe200078e0200 */
[----:B------:R-:W-:Y:S01]  /*5c900*/  IADD3 R15, PT, PT, R43, R15, R12 ;  /* 0x0000000f2b0f7210 */ /* 0x000fe20007ffe00c */
[----:B------:R-:W-:Y:S01]  /*5c910*/  IMAD.MOV.U32 R13, RZ, RZ, R40 ;  /* 0x000000ffff0d7224 */ /* 0x000fe200078e0028 */
[----:B------:R-:W-:Y:S01]  /*5c920*/  MOV R12, R32 ;  /* 0x00000020000c7202 */ /* 0x000fe20000000f00 */
[----:B------:R-:W-:Y:S01]  /*5c930*/  IMAD.MOV.U32 R14, RZ, RZ, R42 ;  /* 0x000000ffff0e7224 */ /* 0x000fe200078e002a */
[----:B------:R1:W-:Y:S01]  /*5c940*/  STL.128 [R2], R16 ;  /* 0x0000001002007387 */ /* 0x0003e20000100c00 */
[----:B------:R-:W-:-:S02]  /*5c950*/  ISETP.GT.U32.AND P0, PT, R15, R31, PT ;  /* 0x0000001f0f00720c */ /* 0x000fc40003f04070 */
[----:B------:R-:W-:Y:S01]  /*5c960*/  IADD3 R3, PT, PT, R3, 0x1, RZ ;  /* 0x0000000103037810 */ /* 0x000fe20007ffe0ff */
[----:B------:R1:W-:Y:S03]  /*5c970*/  STL.128 [R2+0x10], R12 ;  /* 0x0000100c02007387 */ /* 0x0003e60000100c00 */
[----:B------:R-:W-:-:S07]  /*5c980*/  ISETP.NE.AND P1, PT, R3, 0x10, PT ;  /* 0x000000100300780c */ /* 0x000fce0003f25270 */
[----:B------:R-:W-:Y:S06]  /*5c990*/  @P0 BRA `(.L_x_544) ;  /* 0x0000000000800947 */ /* 0x000fec0003800000 */
        /* <DEDUP_REMOVED lines=32> */
.L_x_544:
[----:B-1----:R-:W-:Y:S02]  /*5cba0*/  IADD3 R16, P0, PT, R34, -R22, RZ ;  /* 0x8000001622107210 */ /* 0x002fe40007f1e0ff */
        /* <DEDUP_REMOVED lines=24> */
.L_x_545:
        /* <DEDUP_REMOVED lines=9> */
.L_x_571:
        /* <DEDUP_REMOVED lines=10> */
[----:B------:R-:W1:Y:S01]  /*5ce60*/  LDC R35, c[0x3][0xe0] ;  /* 0x00c03800ff237b82 */ /* 0x000e620000000800 */
[----:B------:R-:W-:Y:S01]  /*5ce70*/  IMAD.MOV.U32 R2, RZ, RZ, R17 ;  /* 0x000000ffff027224 */ /* 0x000fe200078e0011 */
[----:B------:R-:W-:Y:S01]  /*5ce80*/  LOP3.LUT R50, R16, 0xfffffffd, RZ, 0xc0, !PT ;  /* 0xfffffffd10327812 */ /* 0x000fe200078ec0ff */
[----:B------:R-:W-:Y:S02]  /*5ce90*/  IMAD.MOV.U32 R3, RZ, RZ, RZ ;  /* 0x000000ffff037224 */ /* 0x000fe400078e00ff */
[----:B------:R-:W-:Y:S02]  /*5cea0*/  IMAD.MOV.U32 R13, RZ, RZ, RZ ;  /* 0x000000ffff0d7224 */ /* 0x000fe400078e00ff */
[----:B------:R-:W-:-:S04]  /*5ceb0*/  IMAD.WIDE.U32 R2, R33, R34, R2 ;  /* 0x0000002221027225 */ /* 0x000fc800078e0002 */
[----:B------:R-:W-:Y:S01]  /*5cec0*/  IMAD.MOV.U32 R14, RZ, RZ, R2 ;  /* 0x000000ffff0e7224 */ /* 0x000fe200078e0002 */
[----:B------:R-:W-:Y:S01]  /*5ced0*/  MOV R12, R3 ;  /* 0x00000003000c7202 */ /* 0x000fe20000000f00 */
[----:B------:R-:W-:Y:S02]  /*5cee0*/  IMAD.MOV.U32 R29, RZ, RZ, RZ ;  /* 0x000000ffff1d7224 */ /* 0x000fe400078e00ff */
[----:B------:R-:W-:-:S04]  /*5cef0*/  IMAD.WIDE.U32 R14, R33, R34, R14 ;  /* 0x00000022210e7225 */ /* 0x000fc800078e000e */
[----:B----4-:R-:W-:-:S04]  /*5cf00*/  IMAD.WIDE.U32 R2, R33, R31, R12 ;  /* 0x0000001f21027225 */ /* 0x010fc800078e000c */
[----:B-1----:R-:W-:Y:S01]  /*5cf10*/  IMAD R16, R16, R35, RZ ;  /* 0x0000002310107224 */ /* 0x002fe200078e02ff */
[----:B------:R-:W-:Y:S01]  /*5cf20*/  IADD3 R12, P0, PT, R2, R15, RZ ;  /* 0x0000000f020c7210 */ /* 0x000fe20007f1e0ff */
[----:B------:R-:W-:Y:S01]  /*5cf30*/  IMAD.MOV.U32 R2, RZ, RZ, R3 ;  /* 0x000000ffff027224 */ /* 0x000fe200078e0003 */
[----:B------:R-:W-:Y:S01]  /*5cf40*/  MOV R3, RZ ;  /* 0x000000ff00037202 */ /* 0x000fe20000000f00 */
[----:B------:R-:W-:Y:S02]  /*5cf50*/  IMAD.MOV.U32 R51, RZ, RZ, RZ ;  /* 0x000000ffff337224 */ /* 0x000fe400078e00ff */
[----:B------:R-:W-:Y:S02]  /*5cf60*/  HFMA2 R15, -RZ, RZ, 0, 0 ;  /* 0x00000000ff0f7431 */ /* 0x000fe400000001ff */
[----:B------:R-:W-:Y:S02]  /*5cf70*/  IMAD.X R13, RZ, RZ, RZ, P0 ;  /* 0x000000ffff0d7224 */ /* 0x000fe400000e06ff */
[----:B0-----:R-:W-:-:S04]  /*5cf80*/  IMAD.WIDE.U32 R2, R33, R32, R2 ;  /* 0x0000002021027225 */ /* 0x001fc800078e0002 */
[----:B------:R-:W-:-:S04]  /*5cf90*/  IMAD.WIDE.U32 R12, R34, R34, R12 ;  /* 0x00000022220c7225 */ /* 0x000fc800078e000c */
[----:B------:R-:W-:Y:S01]  /*5cfa0*/  IMAD.MOV.U32 R59, RZ, RZ, RZ ;  /* 0x000000ffff3b7224 */ /* 0x000fe200078e00ff */
        /* <DEDUP_REMOVED lines=30> */
[----:B------:R-:W-:Y:S02]  /*5d190*/  IADD3 R38, P2, PT, R24, R19, RZ ;  /* 0x0000001318267210 */ /* 0x000fe40007f5e0ff */
[----:B------:R-:W-:Y:S01]  /*5d1a0*/  IADD3.X R29, PT, PT, RZ, RZ, RZ, P0, !PT ;  /* 0x000000ffff1d7210 */ /* 0x000fe200007fe4ff */
[----:B------:R-:W-:Y:S01]  /*5d1b0*/  IMAD.X R37, RZ, RZ, RZ, P1 ;  /* 0x000000ffff257224 */ /* 0x000fe200008e06ff */
[----:B------:R-:W-:Y:S01]  /*5d1c0*/  MOV R2, R3 ;  /* 0x0000000300027202 */ /* 0x000fe20000000f00 */
[----:B------:R-:W-:-:S02]  /*5d1d0*/  IMAD.MOV.U32 R3, RZ, RZ, RZ ;  /* 0x000000ffff037224 */ /* 0x000fc400078e00ff */
        /* <DEDUP_REMOVED lines=39> */
[----:B------:R-:W-:Y:S01]  /*5d450*/  IADD3.X R3, PT, PT, RZ, RZ, RZ, P0, !PT ;  /* 0x000000ffff037210 */ /* 0x000fe200007fe4ff */
[----:B------:R-:W-:Y:S01]  /*5d460*/  IMAD.MOV.U32 R42, RZ, RZ, R36 ;  /* 0x000000ffff2a7224 */ /* 0x000fe200078e0024 */
[----:B------:R-:W-:Y:S01]  /*5d470*/  IADD3 R36, P2, PT, R24, R39, RZ ;  /* 0x0000002718247210 */ /* 0x000fe20007f5e0ff */
[----:B------:R-:W-:Y:S02]  /*5d480*/  IMAD.MOV.U32 R43, RZ, RZ, RZ ;  /* 0x000000ffff2b7224 */ /* 0x000fe400078e00ff */
[----:B------:R-:W-:Y:S02]  /*5d490*/  IMAD.X R41, RZ, RZ, RZ, P1 ;  /* 0x000000ffff297224 */ /* 0x000fe400008e06ff */
[----:B------:R-:W-:-:S04]  /*5d4a0*/  IMAD.WIDE.U32 R42, R33, R30, R42 ;  /* 0x0000001e212a7225 */ /* 0x000fc800078e002a */
[----:B------:R-:W-:Y:S01]  /*5d4b0*/  IMAD.WIDE.U32 R22, R31, R26, R2 ;  /* 0x0000001a1f167225 */ /* 0x000fe200078e0002 */
[----:B------:R-:W-:Y:S01]  /*5d4c0*/  IADD3 R38, P0, PT, R38, R43, RZ ;  /* 0x0000002b26267210 */ /* 0x000fe20007f1e0ff */
[----:B------:R-:W0:Y:S02]  /*5d4d0*/  LDC.64 R2, c[0x3][RZ] ;  /* 0x00c00000ff027b82 */ /* 0x000e240000000a00 */
[----:B------:R-:W-:Y:S01]  /*5d4e0*/  IMAD.WIDE.U32 R24, R32, R30, R40 ;  /* 0x0000001e20187225 */ /* 0x000fe200078e0028 */
[----:B------:R-:W-:-:S03]  /*5d4f0*/  IADD3.X R39, PT, PT, RZ, RZ, RZ, P0, !PT ;  /* 0x000000ffff277210 */ /* 0x000fc600007fe4ff */
[----:B------:R-:W-:Y:S01]  /*5d500*/  IMAD.X R37, RZ, RZ, RZ, P2 ;  /* 0x000000ffff257224 */ /* 0x000fe200010e06ff */
[----:B------:R-:W-:Y:S01]  /*5d510*/  IADD3 R40, P0, PT, R22, R25, RZ ;  /* 0x0000001916287210 */ /* 0x000fe20007f1e0ff */
[----:B------:R-:W-:-:S04]  /*5d520*/  IMAD.WIDE.U32 R38, R34, R30, R38 ;  /* 0x0000001e22267225 */ /* 0x000fc800078e0026 */
[----:B------:R-:W-:-:S04]  /*5d530*/  IMAD.WIDE.U32 R36, R32, R27, R36 ;  /* 0x0000001b20247225 */ /* 0x000fc800078e0024 */
[----:B------:R-:W-:Y:S01]  /*5d540*/  IMAD.X R41, RZ, RZ, RZ, P0 ;  /* 0x000000ffff297224 */ /* 0x000fe200000e06ff */
[----:B------:R-:W-:Y:S02]  /*5d550*/  IADD3 R44, P0, PT, R24, R37, RZ ;  /* 0x00000025182c7210 */ /* 0x000fe40007f1e0ff */
        /* <DEDUP_REMOVED lines=8> */
[----:B------:R-:W-:-:S04]  /*5d5e0*/  IMAD.WIDE.U32 R36, R31, R30, R36 ;  /* 0x0000001e1f247225 */ /* 0x000fc800078e0024 */
[----:B------:R-:W-:Y:S01]  /*5d5f0*/  IMAD.WIDE.U32 R44, R33, R21, R38 ;  /* 0x00000015212c7225 */ /* 0x000fe200078e0026 */
[----:B------:R-:W-:Y:S02]  /*5d600*/  IADD3 R38, P1, PT, R24, R23, RZ ;  /* 0x0000001718267210 */ /* 0x000fe40007f3e0ff */
[----:B------:R-:W-:Y:S01]  /*5d610*/  IADD3 R46, P2, PT, R22, R37, RZ ;  /* 0x00000025162e7210 */ /* 0x000fe20007f5e0ff */
[----:B0-----:R-:W-:Y:S01]  /*5d620*/  IMAD.HI.U32 R53, R16, R2, R50 ;  /* 0x0000000210357227 */ /* 0x001fe200078e0032 */
[----:B------:R-:W-:Y:S02]  /*5d630*/  IADD3 R48, P3, PT, R36, R45, RZ ;  /* 0x0000002d24307210 */ /* 0x000fe40007f7e0ff */
[----:B------:R-:W-:Y:S01]  /*5d640*/  CS2R R36, SRZ ;  /* 0x0000000000247805 */ /* 0x000fe2000001ff00 */
[----:B------:R-:W-:Y:S02]  /*5d650*/  IMAD.X R39, RZ, RZ, RZ, P1 ;  /* 0x000000ffff277224 */ /* 0x000fe400008e06ff */
[----:B------:R-:W-:-:S02]  /*5d660*/  IMAD.X R47, RZ, RZ, RZ, P2 ;  /* 0x000000ffff2f7224 */ /* 0x000fc400010e06ff */
[----:B------:R-:W-:Y:S01]  /*5d670*/  IMAD.X R49, RZ, RZ, RZ, P3 ;  /* 0x000000ffff317224 */ /* 0x000fe200018e06ff */
[----:B------:R-:W-:Y:S01]  /*5d680*/  IADD3 R53, PT, PT, R36, R53, RZ ;  /* 0x0000003524357210 */ /* 0x000fe20007ffe0ff */
[----:B------:R-:W-:-:S03]  /*5d690*/  IMAD.WIDE.U32 R24, R32, R26, R40 ;  /* 0x0000001a20187225 */ /* 0x000fc600078e0028 */
[----:B------:R-:W-:Y:S01]  /*5d6a0*/  IADD3 R52, P3, PT, R14, R53, RZ ;  /* 0x000000350e347210 */ /* 0x000fe20007f7e0ff */
        /* <DEDUP_REMOVED lines=8> */
[----:B------:R-:W-:Y:S01]  /*5d730*/  IMAD.MOV.U32 R14, RZ, RZ, R40 ;  /* 0x000000ffff0e7224 */ /* 0x000fe200078e0028 */
[----:B------:R-:W-:Y:S01]  /*5d740*/  IADD3.X R49, PT, PT, RZ, RZ, RZ, P1, !PT ;  /* 0x000000ffff317210 */ /* 0x000fe20000ffe4ff */
[----:B------:R-:W-:Y:S02]  /*5d750*/  IMAD.X R53, RZ, RZ, RZ, P3 ;  /* 0x000000ffff357224 */ /* 0x000fe400018e06ff */
        /* <DEDUP_REMOVED lines=12> */
[----:B------:R-:W-:Y:S01]  /*5d820*/  IMAD R15, R52, R35, RZ ;  /* 0x00000023340f7224 */ /* 0x000fe200078e02ff */
[----:B------:R-:W-:Y:S01]  /*5d830*/  MOV R38, RZ ;  /* 0x000000ff00267202 */ /* 0x000fe20000000f00 */
[----:B------:R-:W-:Y:S01]  /*5d840*/  IMAD.MOV.U32 R53, RZ, RZ, RZ ;  /* 0x000000ffff357224 */ /* 0x000fe200078e00ff */
[----:B------:R-:W-:Y:S01]  /*5d850*/  IADD3 R40, P3, PT, R12, R41, RZ ;  /* 0x000000290c287210 */ /* 0x000fe20007f7e0ff */
[----:B------:R-:W-:Y:S01]  /*5d860*/  IMAD.X R25, RZ, RZ, RZ, P0 ;  /* 0x000000ffff197224 */ /* 0x000fe200000e06ff */
[----:B------:R-:W-:Y:S01]  /*5d870*/  IADD3.X R47, PT, PT, RZ, RZ, RZ, P2, !PT ;  /* 0x000000ffff2f7210 */ /* 0x000fe200017fe4ff */
[----:B------:R-:W-:-:S04]  /*5d880*/  IMAD.HI.U32 R53, R15, R2, R52 ;  /* 0x000000020f357227 */ /* 0x000fc800078e0034 */
[----:B------:R-:W-:Y:S02]  /*5d890*/  IMAD.X R41, RZ, RZ, RZ, P3 ;  /* 0x000000ffff297224 */ /* 0x000fe400018e06ff */
[----:B------:R-:W-:Y:S02]  /*5d8a0*/  IMAD.X R49, RZ, RZ, RZ, P1 ;  /* 0x000000ffff317224 */ /* 0x000fe400008e06ff */
[----:B------:R-:W-:-:S04]  /*5d8b0*/  IMAD.WIDE.U32 R12, R34, R26, R50 ;  /* 0x0000001a220c7225 */ /* 0x000fc800078e0032 */
[----:B------:R-:W-:Y:S02]  /*5d8c0*/  IMAD.IADD R53, R36, 0x1, R53 ;  /* 0x0000000124357824 */ /* 0x000fe400078e0235 */
[----:B0-----:R-:W-:-:S04]  /*5d8d0*/  IMAD.WIDE.U32 R50, R16, R22, R40 ;  /* 0x0000001610327225 */ /* 0x001fc800078e0028 */
[----:B------:R-:W-:Y:S01]  /*5d8e0*/  IMAD.WIDE.U32 R46, R32, R21, R46 ;  /* 0x00000015202e7225 */ /* 0x000fe200078e002e */
[----:B------:R-:W-:-:S03]  /*5d8f0*/  IADD3 R52, P2, PT, R53, R50, RZ ;  /* 0x0000003235347210 */ /* 0x000fc60007f5e0ff */
[----:B------:R-:W-:-:S04]  /*5d900*/  IMAD.WIDE.U32 R40, R27, R26, R24 ;  /* 0x0000001a1b287225 */ /* 0x000fc800078e0018 */
[----:B------:R-:W-:Y:S01]  /*5d910*/  IMAD.WIDE.U32 R24, R30, R30, R48 ;  /* 0x0000001e1e187225 */ /* 0x000fe200078e0030 */
[----:B------:R-:W-:-:S03]  /*5d920*/  IADD3 R48, P1, PT, R46, R13, RZ ;  /* 0x0000000d2e307210 */ /* 0x000fc60007f3e0ff */
[----:B------:R-:W-:Y:S01]  /*5d930*/  IMAD.IADD R51, R38, 0x1, R51 ;  /* 0x0000000126337824 */ /* 0x000fe200078e0233 */
[----:B------:R-:W-:Y:S01]  /*5d940*/  IADD3 R46, P0, PT, R40, R25, RZ ;  /* 0x00000019282e7210 */ /* 0x000fe20007f1e0ff */
[----:B------:R-:W-:Y:S01]  /*5d950*/  IMAD.X R53, RZ, RZ, RZ, P2 ;  /* 0x000000ffff357224 */ /* 0x000fe200010e06ff */
[----:B------:R-:W-:Y:S01]  /*5d960*/  IADD3.X R49, PT, PT, RZ, RZ, RZ, P1, !PT ;  /* 0x000000ffff317210 */ /* 0x000fe20000ffe4ff */
[----:B------:R-:W-:Y:S01]  /*5d970*/  IMAD.MOV.U32 R39, RZ, RZ, RZ ;  /* 0x000000ffff277224 */ /* 0x000fe200078e00ff */
[----:B------:R-:W-:Y:S01]  /*5d980*/  IADD3 R40, P1, PT, R24, R47, RZ ;  /* 0x0000002f18287210 */ /* 0x000fe20007f3e0ff */
[----:B------:R-:W-:Y:S01]  /*5d990*/  IMAD.X R47, RZ, RZ, RZ, P0 ;  /* 0x000000ffff2f7224 */ /* 0x000fe200000e06ff */
[----:B------:R-:W-:Y:S01]  /*5d9a0*/  IADD3 R50, P2, PT, R18, R51, RZ ;  /* 0x0000003312327210 */ /* 0x000fe20007f5e0ff */
[----:B------:R-:W0:Y:S01]  /*5d9b0*/  LDC.64 R24, c[0x3][0x10] ;  /* 0x00c00400ff187b82 */ /* 0x000e220000000a00 */
[----:B------:R-:W-:Y:S02]  /*5d9c0*/  IMAD.WIDE.U32 R52, R15, R3, R52 ;  /* 0x000000030f347225 */ /* 0x000fe400078e0034 */
[----:B------:R-:W-:-:S02]  /*5d9d0*/  IADD3.X R51, PT, PT, RZ, RZ, RZ, P2, !PT ;  /* 0x000000ffff337210 */ /* 0x000fc400017fe4ff */
[----:B------:R-:W-:-:S04]  /*5d9e0*/  IMAD.WIDE.U32 R46, R30, R21, R46 ;  /* 0x000000151e2e7225 */ /* 0x000fc800078e002e */
[----:B------:R-:W-:Y:S01]  /*5d9f0*/  IMAD.WIDE.U32 R18, R31, R26, R48 ;  /* 0x0000001a1f127225 */ /* 0x000fe200078e0030 */
[----:B------:R-:W-:Y:S02]  /*5da00*/  IADD3 R48, P0, PT, R41, R47, RZ ;  /* 0x0000002f29307210 */ /* 0x000fe40007f1e0ff */
[----:B------:R-:W-:Y:S01]  /*5da10*/  IADD3.X R41, PT, PT, RZ, RZ, RZ, P1, !PT ;  /* 0x000000ffff297210 */ /* 0x000fe20000ffe4ff */
[----:B------:R-:W-:-:S04]  /*5da20*/  IMAD.WIDE.U32 R50, R16, R23, R50 ;  /* 0x0000001710327225 */ /* 0x000fc800078e0032 */
[----:B------:R-:W-:Y:S02]  /*5da30*/  IMAD.IADD R55, R37, 0x1, R53 ;  /* 0x0000000125377824 */ /* 0x000fe400078e0235 */
        /* <DEDUP_REMOVED lines=8> */
[----:B------:R-:W-:Y:S02]  /*5dac0*/  IADD3 R28, P1, PT, R46, R41, RZ ;  /* 0x000000292e1c7210 */ /* 0x000fe40007f3e0ff */
[----:B------:R-:W-:Y:S01]  /*5dad0*/  IADD3 R46, P2, PT, R40, R19, RZ ;  /* 0x00000013282e7210 */ /* 0x000fe20007f5e0ff */
[----:B------:R-:W-:Y:S01]  /*5dae0*/  IMAD.WIDE.U32 R52, R15, R22, R54 ;  /* 0x000000160f347225 */ /* 0x000fe200078e0036 */
[----:B------:R-:W-:Y:S02]  /*5daf0*/  CS2R R40, SRZ ;  /* 0x0000000000287805 */ /* 0x000fe4000001ff00 */
[----:B------:R-:W-:Y:S01]  /*5db00*/  IADD3.X R29, PT, PT, RZ, RZ, RZ, P1, !PT ;  /* 0x000000ffff1d7210 */ /* 0x000fe20000ffe4ff */
[----:B------:R-:W-:Y:S01]  /*5db10*/  IMAD.X R51, RZ, RZ, RZ, P3 ;  /* 0x000000ffff337224 */ /* 0x000fe200018e06ff */
[----:B------:R-:W-:Y:S01]  /*5db20*/  IADD3 R53, PT, PT, R38, R53, RZ ;  /* 0x0000003526357210 */ /* 0x000fe20007ffe0ff */
[----:B------:R-:W-:-:S02]  /*5db30*/  IMAD.IADD R55, R36, 0x1, R17 ;  /* 0x0000000124377824 */ /* 0x000fc400078e0211 */
[----:B------:R-:W-:Y:S02]  /*5db40*/  IMAD.X R47, RZ, RZ, RZ, P2 ;  /* 0x000000ffff2f7224 */ /* 0x000fe400010e06ff */
[----:B0-----:R-:W-:Y:S01]  /*5db50*/  IMAD.WIDE.U32 R50, R16, R24, R50 ;  /* 0x0000001810327225 */ /* 0x001fe200078e0032 */
        /* <DEDUP_REMOVED lines=15> */
[----:B------:R-:W-:Y:S01]  /*5dc50*/  IMAD.IADD R57, R37, 0x1, R55 ;  /* 0x0000000125397824 */ /* 0x000fe200078e0237 */
[----:B------:R-:W0:Y:S01]  /*5dc60*/  LDC.64 R28, c[0x3][0x18] ;  /* 0x00c00600ff1c7b82 */ /* 0x000e220000000a00 */
[----:B------:R-:W-:-:S04]  /*5dc70*/  IMAD.WIDE.U32 R52, R15, R23, R52 ;  /* 0x000000170f347225 */ /* 0x000fc800078e0034 */
[----:B------:R-:W-:Y:S01]  /*5dc80*/  HFMA2 R55, -RZ, RZ, 0, 0 ;  /* 0x00000000ff377431 */ /* 0x000fe200000001ff */
[----:B------:R-:W-:Y:S01]  /*5dc90*/  MOV R42, RZ ;  /* 0x000000ff002a7202 */ /* 0x000fe20000000f00 */
[----:B------:R-:W-:Y:S01]  /*5dca0*/  IMAD.WIDE.U32 R50, R16, R25, R50 ;  /* 0x0000001910327225 */ /* 0x000fe200078e0032 */
[----:B------:R-:W-:Y:S02]  /*5dcb0*/  IADD3 R56, P1, PT, R57, R52, RZ ;  /* 0x0000003439387210 */ /* 0x000fe40007f3e0ff */
[----:B------:R-:W-:Y:S01]  /*5dcc0*/  IADD3.X R49, PT, PT, RZ, RZ, RZ, P0, !PT ;  /* 0x000000ffff317210 */ /* 0x000fe200007fe4ff */
[----:B------:R-:W-:Y:S02]  /*5dcd0*/  IMAD.IADD R53, R39, 0x1, R53 ;  /* 0x0000000127357824 */ /* 0x000fe400078e0235 */
[----:B------:R-:W-:Y:S02]  /*5dce0*/  IMAD R17, R54, R35, RZ ;  /* 0x0000002336117224 */ /* 0x000fe400078e02ff */
[----:B------:R-:W-:Y:S01]  /*5dcf0*/  IMAD.IADD R51, R41, 0x1, R51 ;  /* 0x0000000129337824 */ /* 0x000fe200078e0233 */
[----:B------:R-:W-:Y:S01]  /*5dd00*/  IADD3 R52, P2, PT, R53, R50, RZ ;  /* 0x0000003235347210 */ /* 0x000fe20007f5e0ff */
[----:B------:R-:W-:-:S04]  /*5dd10*/  IMAD.HI.U32 R19, R17, R2, R54 ;  /* 0x0000000211137227 */ /* 0x000fc800078e0036 */
        /* <DEDUP_REMOVED lines=8> */
[----:B------:R-:W-:Y:S02]  /*5dda0*/  IMAD.IADD R55, R38, 0x1, R45 ;  /* 0x0000000126377824 */ /* 0x000fe400078e022d */
[----:B------:R-:W-:Y:S02]  /*5ddb0*/  IMAD.IADD R53, R40, 0x1, R53 ;  /* 0x0000000128357824 */ /* 0x000fe400078e0235 */
[----:B------:R-:W-:Y:S01]  /*5ddc0*/  IMAD.X R57, RZ, RZ, RZ, P2 ;  /* 0x000000ffff397224 */ /* 0x000fe200010e06ff */
[----:B------:R-:W-:Y:S01]  /*5ddd0*/  IADD3 R54, P1, PT, R55, R52, RZ ;  /* 0x0000003437367210 */ /* 0x000fe20007f3e0ff */
[----:B0-----:R-:W-:-:S04]  /*5dde0*/  IMAD.WIDE.U32 R50, R16, R28, R50 ;  /* 0x0000001c10327225 */ /* 0x001fc800078e0032 */
        /* <DEDUP_REMOVED lines=8> */
[----:B------:R-:W-:Y:S02]  /*5de70*/  IMAD R14, R56, R35, RZ ;  /* 0x00000023380e7224 */ /* 0x000fe400078e02ff */
[----:B------:R-:W-:Y:S01]  /*5de80*/  IMAD.MOV.U32 R58, RZ, RZ, R56 ;  /* 0x000000ffff3a7224 */ /* 0x000fe200078e0038 */
[----:B------:R-:W-:Y:S01]  /*5de90*/  IADD3 R56, P3, PT, R57, R54, RZ ;  /* 0x0000003639387210 */ /* 0x000fe20007f7e0ff */
[----:B------:R-:W-:Y:S02]  /*5dea0*/  IMAD.IADD R55, R39, 0x1, R55 ;  /* 0x0000000127377824 */ /* 0x000fe400078e0237 */
[----:B------:R-:W-:Y:S01]  /*5deb0*/  IMAD.WIDE.U32 R52, R15, R25, R52 ;  /* 0x000000190f347225 */ /* 0x000fe200078e0034 */
[----:B------:R-:W-:-:S03]  /*5dec0*/  IADD3.X R57, PT, PT, RZ, RZ, RZ, P3, !PT ;  /* 0x000000ffff397210 */ /* 0x000fc60001ffe4ff */
[----:B------:R-:W-:Y:S01]  /*5ded0*/  IMAD.X R51, RZ, RZ, RZ, P1 ;  /* 0x000000ffff337224 */ /* 0x000fe200008e06ff */
[----:B------:R-:W-:Y:S01]  /*5dee0*/  IADD3 R54, P2, PT, R55, R52, RZ ;  /* 0x0000003437367210 */ /* 0x000fe20007f5e0ff */
[----:B------:R-:W-:-:S03]  /*5def0*/  IMAD.HI.U32 R19, R14, R2, R58 ;  /* 0x000000020e137227 */ /* 0x000fc600078e003a */
[----:B------:R-:W-:Y:S01]  /*5df00*/  IADD3.X R55, PT, PT, RZ, RZ, RZ, P2, !PT ;  /* 0x000000ffff377210 */ /* 0x000fe200017fe4ff */
[----:B------:R-:W-:-:S04]  /*5df10*/  IMAD.WIDE.U32 R46, R27, R26, R46 ;  /* 0x0000001a1b2e7225 */ /* 0x000fc800078e002e */
[----:B------:R-:W-:-:S04]  /*5df20*/  IMAD.WIDE.U32 R48, R21, R21, R48 ;  /* 0x0000001515307225 */ /* 0x000fc800078e0030 */
[----:B------:R-:W-:Y:S01]  /*5df30*/  IMAD.WIDE.U32 R50, R16, R29, R50 ;  /* 0x0000001d10327225 */ /* 0x000fe200078e0032 */
[----:B------:R-:W-:Y:S02]  /*5df40*/  IADD3 R48, P1, PT, R48, R47, RZ ;  /* 0x0000002f30307210 */ /* 0x000fe40007f3e0ff */
[----:B------:R-:W-:Y:S01]  /*5df50*/  IADD3 R44, P0, PT, R43, R49, RZ ;  /* 0x000000312b2c7210 */ /* 0x000fe20007f1e0ff */
[----:B------:R-:W-:Y:S02]  /*5df60*/  IMAD.IADD R53, R41, 0x1, R53 ;  /* 0x0000000129357824 */ /* 0x000fe400078e0235 */
[----:B------:R-:W-:Y:S01]  /*5df70*/  IMAD.WIDE.U32 R56, R17, R22, R56 ;  /* 0x0000001611387225 */ /* 0x000fe200078e0038 */
[----:B------:R-:W-:Y:S02]  /*5df80*/  IADD3.X R45, PT, PT, RZ, RZ, RZ, P0, !PT ;  /* 0x000000ffff2d7210 */ /* 0x000fe400007fe4ff */
[----:B------:R-:W-:Y:S01]  /*5df90*/  IADD3 R52, P2, PT, R50, R53, RZ ;  /* 0x0000003532347210 */ /* 0x000fe20007f5e0ff */
[----:B------:R-:W-:-:S02]  /*5dfa0*/  IMAD.IADD R19, R36, 0x1, R19 ;  /* 0x0000000124137824 */ /* 0x000fc400078e0213 */
        /* <DEDUP_REMOVED lines=11> */
[----:B------:R-:W-:Y:S01]  /*5e060*/  IADD3.X R55, PT, PT, RZ, RZ, RZ, P2, !PT ;  /* 0x000000ffff377210 */ /* 0x000fe200017fe4ff */
[----:B------:R-:W-:Y:S01]  /*5e070*/  IMAD.WIDE.U32 R30, R15, R28, R52 ;  /* 0x0000001c0f1e7225 */ /* 0x000fe200078e0034 */
[----:B------:R-:W-:-:S03]  /*5e080*/  IADD3 R33, P1, PT, R18, R33, RZ ;  /* 0x0000002112217210 */ /* 0x000fc60007f3e0ff */
[----:B------:R-:W-:Y:S01]  /*5e090*/  IMAD.WIDE.U32 R56, R14, R3, R56 ;  /* 0x000000030e387225 */ /* 0x000fe200078e0038 */
[----:B------:R-:W-:-:S03]  /*5e0a0*/  IADD3 R50, P3, PT, R19, R30, RZ ;  /* 0x0000001e13327210 */ /* 0x000fc60007f7e0ff */
[----:B------:R-:W-:Y:S02]  /*5e0b0*/  IMAD.IADD R30, R42, 0x1, R31 ;  /* 0x000000012a1e7824 */ /* 0x000fe400078e021f */
[----:B------:R-:W-:Y:S02]  /*5e0c0*/  IMAD.IADD R19, R37, 0x1, R57 ;  /* 0x0000000125137824 */ /* 0x000fe400078e0239 */
[----:B------:R-:W-:Y:S02]  /*5e0d0*/  HFMA2 R57, -RZ, RZ, 0, 0 ;  /* 0x00000000ff397431 */ /* 0x000fe400000001ff */
        /* <DEDUP_REMOVED lines=10> */
[----:B------:R-:W-:Y:S01]  /*5e180*/  IMAD.X R53, RZ, RZ, RZ, P3 ;  /* 0x000000ffff357224 */ /* 0x000fe200018e06ff */
[----:B------:R-:W-:Y:S01]  /*5e190*/  IADD3 R16, P3, PT, R19, R33, RZ ;  /* 0x0000002113107210 */ /* 0x000fe20007f7e0ff */
[----:B------:R-:W-:Y:S01]  /*5e1a0*/  IMAD R12, R56, R35, RZ ;  /* 0x00000023380c7224 */ /* 0x000fe200078e02ff */
[----:B------:R-:W-:Y:S01]  /*5e1b0*/  IADD3 R18, P4, PT, R18, R27, RZ ;  /* 0x0000001b12127210 */ /* 0x000fe20007f9e0ff */
[----:B------:R-:W-:Y:S01]  /*5e1c0*/  IMAD.X R19, RZ, RZ, RZ, P1 ;  /* 0x000000ffff137224 */ /* 0x000fe200008e06ff */
[----:B------:R-:W-:Y:S01]  /*5e1d0*/  IADD3.X R31, PT, PT, RZ, RZ, RZ, P2, !PT ;  /* 0x000000ffff1f7210 */ /* 0x000fe200017fe4ff */
[----:B------:R-:W-:-:S03]  /*5e1e0*/  IMAD.HI.U32 R57, R12, R2, R56 ;  /* 0x000000020c397227 */ /* 0x000fc600078e0038 */
        /* <DEDUP_REMOVED lines=8> */
[----:B------:R-:W-:Y:S01]  /*5e270*/  IMAD.WIDE.U32 R18, R13, R28, R18 ;  /* 0x0000001c0d127225 */ /* 0x000fe200078e0012 */
[----:B------:R-:W-:-:S03]  /*5e280*/  IADD3.X R15, PT, PT, RZ, RZ, RZ, P2, !PT ;  /* 0x000000ffff0f7210 */ /* 0x000fc600017fe4ff */
[----:B------:R-:W-:Y:S02]  /*5e290*/  IMAD.IADD R33, R38, 0x1, R51 ;  /* 0x0000000126217824 */ /* 0x000fe400078e0233 */
[----:B------:R-:W-:Y:S02]  /*5e2a0*/  IMAD.IADD R31, R40, 0x1, R31 ;  /* 0x00000001281f7824 */ /* 0x000fe400078e021f */
[----:B------:R-:W-:Y:S02]  /*5e2b0*/  IMAD.IADD R19, R42, 0x1, R19 ;  /* 0x000000012a137824 */ /* 0x000fe400078e0213 */
[----:B------:R-:W-:Y:S01]  /*5e2c0*/  IMAD.X R51, RZ, RZ, RZ, P5 ;  /* 0x000000ffff337224 */ /* 0x000fe200028e06ff */
[----:B------:R-:W-:Y:S01]  /*5e2d0*/  IADD3 R32, P5, PT, R33, R30, RZ ;  /* 0x0000001e21207210 */ /* 0x000fe20007fbe0ff */
[----:B------:R-:W-:Y:S01]  /*5e2e0*/  IMAD.X R34, RZ, RZ, RZ, P1 ;  /* 0x000000ffff227224 */ /* 0x000fe200008e06ff */
[----:B------:R-:W-:Y:S01]  /*5e2f0*/  IADD3 R30, P4, PT, R31, R18, RZ ;  /* 0x000000121f1e7210 */ /* 0x000fe20007f9e0ff */
[----:B------:R-:W-:Y:S01]  /*5e300*/  IMAD.WIDE.U32 R50, R12, R3, R50 ;  /* 0x000000030c327225 */ /* 0x000fe200078e0032 */
[----:B------:R-:W-:-:S02]  /*5e310*/  IADD3 R18, P2, PT, R19, R16, RZ ;  /* 0x0000001013127210 */ /* 0x000fc40007f5e0ff */
[----:B------:R-:W-:Y:S01]  /*5e320*/  IADD3 R31, P3, PT, R46, R15, RZ ;  /* 0x0000000f2e1f7210 */ /* 0x000fe20007f7e0ff */
[----:B------:R-:W-:Y:S01]  /*5e330*/  IMAD.X R33, RZ, RZ, RZ, P5 ;  /* 0x000000ffff217224 */ /* 0x000fe200028e06ff */
[----:B------:R-:W-:Y:S01]  /*5e340*/  IADD3 R47, PT, PT, R37, R51, RZ ;  /* 0x00000033252f7210 */ /* 0x000fe20007ffe0ff */
        /* <DEDUP_REMOVED lines=8> */
[----:B------:R-:W-:Y:S01]  /*5e3d0*/  IADD3 R13, P5, PT, R19, R27, RZ ;  /* 0x0000001b130d7210 */ /* 0x000fe20007fbe0ff */
[----:B------:R-:W-:-:S04]  /*5e3e0*/  IMAD.WIDE.U32 R30, R17, R25, R30 ;  /* 0x00000019111e7225 */ /* 0x000fc800078e001e */
        /* <DEDUP_REMOVED lines=8> */
[----:B------:R-:W-:Y:S02]  /*5e470*/  IMAD.IADD R31, R41, 0x1, R31 ;  /* 0x00000001291f7824 */ /* 0x000fe400078e021f */
[----:B------:R-:W-:Y:S01]  /*5e480*/  IMAD.HI.U32 R51, R15, R2, R50 ;  /* 0x000000020f337227 */ /* 0x000fe200078e0032 */
[----:B------:R-:W-:-:S03]  /*5e490*/  IADD3 R16, P1, PT, R16, R49, RZ ;  /* 0x0000003110107210 */ /* 0x000fc60007f3e0ff */
        /* <DEDUP_REMOVED lines=12> */
[----:B------:R-:W-:Y:S02]  /*5e560*/  IMAD.IADD R33, R40, 0x1, R33 ;  /* 0x0000000128217824 */ /* 0x000fe400078e0221 */
[----:B------:R-:W-:Y:S01]  /*5e570*/  IMAD.X R43, RZ, RZ, RZ, P2 ;  /* 0x000000ffff2b7224 */ /* 0x000fe200010e06ff */
[----:B------:R-:W-:Y:S01]  /*5e580*/  IADD3 R46, P2, PT, R47, R32, RZ ;  /* 0x000000202f2e7210 */ /* 0x000fe20007f5e0ff */
        /* <DEDUP_REMOVED lines=8> */
[----:B------:R-:W-:-:S04]  /*5e610*/  IMAD.WIDE.U32 R46, R12, R23, R46 ;  /* 0x000000170c2e7225 */ /* 0x000fc800078e002e */
[----:B------:R-:W-:Y:S01]  /*5e620*/  IMAD.IADD R13, R37, 0x1, R49 ;  /* 0x00000001250d7824 */ /* 0x000fe200078e0231 */
[----:B------:R-:W-:Y:S01]  /*5e630*/  IADD3 R47, PT, PT, R39, R47, RZ ;  /* 0x0000002f272f7210 */ /* 0x000fe20007ffe0ff */
[----:B------:R-:W-:Y:S01]  /*5e640*/  IMAD.X R19, RZ, RZ, RZ, P2 ;  /* 0x000000ffff137224 */ /* 0x000fe200010e06ff */
[----:B------:R-:W-:Y:S01]  /*5e650*/  MOV R49, RZ ;  /* 0x000000ff00317202 */ /* 0x000fe20000000f00 */
        /* <DEDUP_REMOVED lines=24> */
[----:B------:R-:W-:-:S03]  /*5e7e0*/  IMAD.WIDE.U32 R16, R13, R3, R48 ;  /* 0x000000030d107225 */ /* 0x000fc600078e0030 */
[----:B------:R-:W-:Y:S01]  /*5e7f0*/  IADD3.X R19, PT, PT, RZ, RZ, RZ, P5, !PT ;  /* 0x000000ffff137210 */ /* 0x000fe20002ffe4ff */
[----:B------:R-:W-:Y:S01]  /*5e800*/  IMAD.WIDE.U32 R46, R15, R23, R46 ;  /* 0x000000170f2e7225 */ /* 0x000fe200078e002e */
[----:B------:R-:W-:Y:S02]  /*5e810*/  IADD3 R32, P5, PT, R32, R27, RZ ;  /* 0x0000001b20207210 */ /* 0x000fe40007fbe0ff */
[----:B------:R-:W-:Y:S01]  /*5e820*/  IADD3.X R27, PT, PT, RZ, RZ, RZ, P4, !PT ;  /* 0x000000ffff1b7210 */ /* 0x000fe200027fe4ff */
[----:B------:R-:W-:Y:S01]  /*5e830*/  IMAD.WIDE.U32 R18, R12, R25, R18 ;  /* 0x000000190c127225 */ /* 0x000fe200078e0012 */
[----:B------:R-:W-:-:S03]  /*5e840*/  IADD3 R47, PT, PT, R39, R47, RZ ;  /* 0x0000002f272f7210 */ /* 0x000fc60007ffe0ff */
[----:B------:R-:W-:Y:S01]  /*5e850*/  IMAD.X R33, RZ, RZ, RZ, P5 ;  /* 0x000000ffff217224 */ /* 0x000fe200028e06ff */
[----:B------:R-:W-:Y:S01]  /*5e860*/  IADD3 R48, P5, PT, R47, R18, RZ ;  /* 0x000000122f307210 */ /* 0x000fe20007fbe0ff */
[----:B------:R-:W-:Y:S02]  /*5e870*/  IMAD.IADD R51, R37, 0x1, R17 ;  /* 0x0000000125337824 */ /* 0x000fe400078e0211 */
[----:B------:R-:W-:Y:S01]  /*5e880*/  IMAD.WIDE.U32 R32, R14, R29, R32 ;  /* 0x0000001d0e207225 */ /* 0x000fe200078e0020 */
[----:B------:R-:W-:Y:S02]  /*5e890*/  IADD3.X R14, PT, PT, RZ, RZ, RZ, P2, !PT ;  /* 0x000000ffff0e7210 */ /* 0x000fe400017fe4ff */
[----:B------:R-:W-:Y:S01]  /*5e8a0*/  IADD3 R50, P6, PT, R51, R46, RZ ;  /* 0x0000002e33327210 */ /* 0x000fe20007fde0ff */
[----:B------:R-:W-:Y:S02]  /*5e8b0*/  IMAD.IADD R19, R41, 0x1, R19 ;  /* 0x0000000129137824 */ /* 0x000fe400078e0213 */
[----:B------:R-:W-:-:S02]  /*5e8c0*/  IMAD.X R49, RZ, RZ, RZ, P5 ;  /* 0x000000ffff317224 */ /* 0x000fc400028e06ff */
[----:B------:R-:W-:Y:S01]  /*5e8d0*/  IMAD.X R51, RZ, RZ, RZ, P6 ;  /* 0x000000ffff337224 */ /* 0x000fe200030e06ff */
[----:B------:R-:W-:Y:S01]  /*5e8e0*/  IADD3 R46, P0, PT, R32, R19, RZ ;  /* 0x00000013202e7210 */ /* 0x000fe20007f1e0ff */
[----:B------:R-:W-:Y:S01]  /*5e8f0*/  IMAD.WIDE.U32 R48, R15, R24, R48 ;  /* 0x000000180f307225 */ /* 0x000fe200078e0030 */
[----:B------:R-:W-:Y:S02]  /*5e900*/  IADD3 R32, P5, PT, R14, R43, RZ ;  /* 0x0000002b0e207210 */ /* 0x000fe40007fbe0ff */
        /* <DEDUP_REMOVED lines=72> */
[----:B------:R-:W-:-:S04]  /*5ed90*/  IADD3 R14, P0, PT, R14, R15, RZ ;  /* 0x0000000f0e0e7210 */ /* 0x000fc80007f1e0ff */
[----:B------:R-:W-:Y:S02]  /*5eda0*/  IADD3.X R15, PT, PT, RZ, RZ, RZ, P0, !PT ;  /* 0x000000ffff0f7210 */ /* 0x000fe400007fe4ff */
        /* <DEDUP_REMOVED lines=38> */
.L_x_548:
        /* <DEDUP_REMOVED lines=23> */
.L_x_549:
[----:B------:R-:W-:Y:S01]  /*5f180*/  VIADD R20, R20, 0xffffffff ;  /* 0xffffffff14147836 */ /* 0x000fe20000000000 */
[----:B------:R-:W-:Y:S06]  /*5f190*/  BRA `(.L_x_550) ;  /* 0x0000007400047947 */ /* 0x000fec0003800000 */
.L_x_547:
[C---:B------:R-:W-:Y:S02]  /*5f1a0*/  ISETP.NE.AND P0, PT, R20.reuse, RZ, PT ;  /* 0x000000ff1400720c */ /* 0x040fe40003f05270 */
[----:B------:R-:W-:Y:S02]  /*5f1b0*/  CS2R R18, SRZ ;  /* 0x0000000000127805 */ /* 0x000fe4000001ff00 */
[C---:B------:R-:W-:Y:S02]  /*5f1c0*/  VIMNMX.U32 R3, PT, PT, R20.reuse, 0x3, PT ;  /* 0x0000000314037848 */ /* 0x040fe40003fe0000 */
[C---:B------:R-:W-:Y:S02]  /*5f1d0*/  ISETP.GE.U32.AND P2, PT, R20.reuse, 0x3, PT ;  /* 0x000000031400780c */ /* 0x040fe40003f46070 */
[----:B------:R-:W-:Y:S02]  /*5f1e0*/  ISETP.GT.U32.AND P3, PT, R20, 0x2, PT ;  /* 0x000000021400780c */ /* 0x000fe40003f64070 */
[----:B------:R-:W-:-:S03]  /*5f1f0*/  IADD3 R43, PT, PT, R3, 0x1, RZ ;  /* 0x00000001032b7810 */ /* 0x000fc60007ffe0ff */
[----:B------:R-:W-:Y:S08]  /*5f200*/  @!P0 BRA `(.L_x_551) ;  /* 0x0000000000608947 */ /* 0x000ff00003800000 */
        /* <DEDUP_REMOVED lines=13> */
[----:B------:R-:W-:-:S03]  /*5f2e0*/  @P1 VIADD R14, R20, 0xfffffffd ;  /* 0xfffffffd140e1836 */ /* 0x000fc60000000000 */
[----:B------:R-:W2:Y:S02]  /*5f2f0*/  LDL R13, [R13] ;  /* 0x000000000d0d7983 */ /* 0x000ea40000100800 */
[----:B------:R-:W-:-:S04]  /*5f300*/  @P1 SHF.R.U32.HI R15, RZ, 0x5, R14 ;  /* 0x00000005ff0f1819 */ /* 0x000fc8000001160e */
[----:B------:R-:W-:-:S05]  /*5f310*/  @P1 LEA R16, R15, UR12, 0x2 ;  /* 0x0000000c0f101c11 */ /* 0x000fca000f8e10ff */
[----:B------:R-:W3:Y:S01]  /*5f320*/  @P1 LDL R17, [R16] ;  /* 0x0000000010111983 */ /* 0x000ee20000100800 */
[----:B--2---:R-:W-:-:S05]  /*5f330*/  SHF.R.W.U32.HI R12, RZ, R12, R13 ;  /* 0x0000000cff0c7219 */ /* 0x004fca0000011e0d */
[----:B------:R-:W-:Y:S01]  /*5f340*/  IMAD.SHL.U32 R15, R12, 0x4, RZ ;  /* 0x000000040c0f7824 */ /* 0x000fe200078e00ff */
[----:B---3--:R-:W-:-:S04]  /*5f350*/  @P1 SHF.R.W.U32.HI R17, RZ, R14, R17 ;  /* 0x0000000eff111219 */ /* 0x008fc80000011e11 */
[----:B------:R-:W-:Y:S02]  /*5f360*/  LOP3.LUT R2, R2, 0x4, R15, 0xf8, !PT ;  /* 0x0000000402027812 */ /* 0x000fe400078ef80f */
[----:B------:R-:W-:-:S04]  /*5f370*/  @P1 SHF.L.U32 R17, R17, 0x3, RZ ;  /* 0x0000000311111819 */ /* 0x000fc800000006ff */
[----:B------:R-:W-:-:S07]  /*5f380*/  @P1 LOP3.LUT R2, R2, 0x8, R17, 0xf8, !PT ;  /* 0x0000000802021812 */ /* 0x000fce00078ef811 */
.L_x_551:
        /* <DEDUP_REMOVED lines=28> */
.L_x_552:
[----:B------:R-:W-:Y:S05]  /*5f550*/  @P3 BRA `(.L_x_553) ;  /* 0x0000000000703947 */ /* 0x000fea0003800000 */
[----:B------:R-:W-:-:S05]  /*5f560*/  IMAD.IADD R12, R20, 0x1, -R19 ;  /* 0x00000001140c7824 */ /* 0x000fca00078e0a13 */
        /* <DEDUP_REMOVED lines=14> */
[----:B------:R-:W-:-:S03]  /*5f650*/  @P0 IADD3 R16, PT, PT, -R19, R20, RZ ;  /* 0x0000001413100210 */ /* 0x000fc60007ffe1ff */
[----:B------:R-:W2:Y:S01]  /*5f660*/  LDL R15, [R14] ;  /* 0x000000000e0f7983 */ /* 0x000ea20000100800 */
[----:B------:R-:W-:-:S04]  /*5f670*/  @P0 SHF.R.S32.HI R17, RZ, 0x5, R16 ;  /* 0x00000005ff110819 */ /* 0x000fc80000011410 */
        /* <DEDUP_REMOVED lines=10> */
.L_x_553:
        /* <DEDUP_REMOVED lines=19> */
[----:B------:R-:W-:-:S03]  /*5f850*/  @P0 IADD3 R16, PT, PT, R20, -0x2, RZ ;  /* 0xfffffffe14100810 */ /* 0x000fc60007ffe0ff */
[----:B------:R-:W2:Y:S01]  /*5f860*/  LDL R15, [R15] ;  /* 0x000000000f0f7983 */ /* 0x000ea20000100800 */
[----:B------:R-:W-:-:S04]  /*5f870*/  @P0 SHF.R.S32.HI R17, RZ, 0x5, R16 ;  /* 0x00000005ff110819 */ /* 0x000fc80000011410 */
[----:B------:R-:W-:-:S06]  /*5f880*/  @P0 LEA R17, R17, UR12, 0x2 ;  /* 0x0000000c11110c11 */ /* 0x000fcc000f8e10ff */
[----:B------:R-:W3:Y:S01]  /*5f890*/  @P0 LDL R17, [R17] ;  /* 0x0000000011110983 */ /* 0x000ee20000100800 */
[----:B--2---:R-:W-:-:S05]  /*5f8a0*/  SHF.R.W.U32.HI R12, RZ, R12, R15 ;  /* 0x0000000cff0c7219 */ /* 0x004fca0000011e0f */
[----:B------:R-:W-:Y:S01]  /*5f8b0*/  IMAD.SHL.U32 R12, R12, 0x2, RZ ;  /* 0x000000020c0c7824 */ /* 0x000fe200078e00ff */
[----:B---3--:R-:W-:-:S04]  /*5f8c0*/  @P0 SHF.R.W.U32.HI R16, RZ, R16, R17 ;  /* 0x00000010ff100219 */ /* 0x008fc80000011e11 */
[----:B------:R-:W-:Y:S01]  /*5f8d0*/  LOP3.LUT R13, R13, 0x2, R12, 0xf8, !PT ;  /* 0x000000020d0d7812 */ /* 0x000fe200078ef80c */
[----:B------:R-:W-:-:S05]  /*5f8e0*/  @P0 IMAD.SHL.U32 R16, R16, 0x4, RZ ;  /* 0x0000000410100824 */ /* 0x000fca00078e00ff */
[----:B------:R-:W-:-:S07]  /*5f8f0*/  @P0 LOP3.LUT R13, R13, 0x4, R16, 0xf8, !PT ;  /* 0x000000040d0d0812 */ /* 0x000fce00078ef810 */
.L_x_555:
        /* <DEDUP_REMOVED lines=17> */
.L_x_557:
[C---:B------:R-:W-:Y:S01]  /*5fa10*/  VIADD R22, R17.reuse, 0x6 ;  /* 0x0000000611167836 */ /* 0x040fe20000000000 */
[C---:B------:R-:W-:Y:S01]  /*5fa20*/  IADD3 R18, PT, PT, R17.reuse, 0x7, RZ ;  /* 0x0000000711127810 */ /* 0x040fe20007ffe0ff */
[C---:B------:R-:W-:Y:S02]  /*5fa30*/  VIADD R24, R17.reuse, 0x5 ;  /* 0x0000000511187836 */ /* 0x040fe40000000000 */
[C---:B------:R-:W-:Y:S01]  /*5fa40*/  VIADD R28, R17.reuse, 0x4 ;  /* 0x00000004111c7836 */ /* 0x040fe20000000000 */
[----:B------:R-:W-:Y:S01]  /*5fa50*/  SHF.R.S32.HI R19, RZ, 0x5, R22 ;  /* 0x00000005ff137819 */ /* 0x000fe20000011416 */
[----:B------:R-:W-:Y:S01]  /*5fa60*/  VIADD R37, R17, 0x2 ;  /* 0x0000000211257836 */ /* 0x000fe20000000000 */
[----:B------:R-:W-:Y:S02]  /*5fa70*/  SHF.R.S32.HI R25, RZ, 0x5, R24 ;  /* 0x00000005ff197819 */ /* 0x000fe40000011418 */
[----:B------:R-:W-:Y:S02]  /*5fa80*/  LEA R23, R19, UR12, 0x2 ;  /* 0x0000000c13177c11 */ /* 0x000fe4000f8e10ff */
[----:B------:R-:W-:-:S02]  /*5fa90*/  SHF.R.S32.HI R19, RZ, 0x5, R18 ;  /* 0x00000005ff137819 */ /* 0x000fc40000011412 */
[----:B------:R-:W-:Y:S02]  /*5faa0*/  SHF.R.S32.HI R29, RZ, 0x5, R28 ;  /* 0x00000005ff1d7819 */ /* 0x000fe4000001141c */
[----:B------:R-:W-:Y:S01]  /*5fab0*/  LEA R19, R19, UR12, 0x2 ;  /* 0x0000000c13137c11 */ /* 0x000fe2000f8e10ff */
[----:B------:R-:W2:Y:S01]  /*5fac0*/  LDL R23, [R23] ;  /* 0x0000000017177983 */ /* 0x000ea20000100800 */
[----:B------:R-:W-:Y:S02]  /*5fad0*/  IADD3 R35, PT, PT, R17, 0x3, RZ ;  /* 0x0000000311237810 */ /* 0x000fe40007ffe0ff */
[----:B------:R-:W-:Y:S02]  /*5fae0*/  LEA R25, R25, UR12, 0x2 ;  /* 0x0000000c19197c11 */ /* 0x000fe4000f8e10ff */
[----:B------:R-:W-:Y:S01]  /*5faf0*/  LEA R29, R29, UR12, 0x2 ;  /* 0x0000000c1d1d7c11 */ /* 0x000fe2000f8e10ff */
[----:B------:R-:W3:Y:S01]  /*5fb00*/  LDL R19, [R19] ;  /* 0x0000000013137983 */ /* 0x000ee20000100800 */
[----:B------:R-:W-:-:S02]  /*5fb10*/  SHF.R.S32.HI R36, RZ, 0x5, R35 ;  /* 0x00000005ff247819 */ /* 0x000fc40000011423 */
[----:B------:R-:W-:Y:S01]  /*5fb20*/  SHF.R.S32.HI R38, RZ, 0x5, R37 ;  /* 0x00000005ff267819 */ /* 0x000fe20000011425 */
[C---:B------:R-:W-:Y:S01]  /*5fb30*/  VIADD R39, R17.reuse, 0x1 ;  /* 0x0000000111277836 */ /* 0x040fe20000000000 */
[----:B------:R-:W-:Y:S01]  /*5fb40*/  LEA R36, R36, UR12, 0x2 ;  /* 0x0000000c24247c11 */ /* 0x000fe2000f8e10ff */
[----:B------:R-:W5:Y:S01]  /*5fb50*/  LDL R25, [R25] ;  /* 0x0000000019197983 */ /* 0x000f620000100800 */
[----:B------:R-:W-:Y:S02]  /*5fb60*/  LEA R38, R38, UR12, 0x2 ;  /* 0x0000000c26267c11 */ /* 0x000fe4000f8e10ff */
[C---:B------:R-:W-:Y:S01]  /*5fb70*/  IADD3 R43, PT, PT, R17.reuse, -0x1, RZ ;  /* 0xffffffff112b7810 */ /* 0x040fe20007ffe0ff */
[----:B------:R-:W4:Y:S01]  /*5fb80*/  LDL R29, [R29] ;  /* 0x000000001d1d7983 */ /* 0x000f220000100800 */
[----:B------:R-:W-:Y:S01]  /*5fb90*/  SHF.R.S32.HI R40, RZ, 0x5, R39 ;  /* 0x00000005ff287819 */ /* 0x000fe20000011427 */
[C---:B------:R-:W-:Y:S01]  /*5fba0*/  VIADD R45, R17.reuse, 0xfffffffe ;  /* 0xfffffffe112d7836 */ /* 0x040fe20000000000 */
[----:B------:R-:W-:Y:S01]  /*5fbb0*/  SHF.R.S32.HI R41, RZ, 0x5, R17 ;  /* 0x00000005ff297819 */ /* 0x000fe20000011411 */
[----:B------:R-:W4:Y:S01]  /*5fbc0*/  LDL R36, [R36] ;  /* 0x0000000024247983 */ /* 0x000f220000100800 */
[----:B------:R-:W-:Y:S01]  /*5fbd0*/  SHF.R.S32.HI R44, RZ, 0x5, R43 ;  /* 0x00000005ff2c7819 */ /* 0x000fe2000001142b */
[----:B------:R-:W-:Y:S01]  /*5fbe0*/  VIADD R47, R17, 0xfffffffd ;  /* 0xfffffffd112f7836 */ /* 0x000fe20000000000 */
[----:B------:R-:W-:Y:S01]  /*5fbf0*/  LEA R40, R40, UR12, 0x2 ;  /* 0x0000000c28287c11 */ /* 0x000fe2000f8e10ff */
[----:B------:R-:W4:Y:S01]  /*5fc00*/  LDL R38, [R38] ;  /* 0x0000000026267983 */ /* 0x000f220000100800 */
[----:B------:R-:W-:-:S02]  /*5fc10*/  LEA R41, R41, UR12, 0x2 ;  /* 0x0000000c29297c11 */ /* 0x000fc4000f8e10ff */
[----:B------:R-:W-:Y:S02]  /*5fc20*/  SHF.R.S32.HI R46, RZ, 0x5, R45 ;  /* 0x00000005ff2e7819 */ /* 0x000fe4000001142d */
[----:B------:R-:W-:Y:S02]  /*5fc30*/  LEA R44, R44, UR12, 0x2 ;  /* 0x0000000c2c2c7c11 */ /* 0x000fe4000f8e10ff */
[C---:B------:R-:W-:Y:S01]  /*5fc40*/  IADD3 R49, PT, PT, R17.reuse, -0x4, RZ ;  /* 0xfffffffc11317810 */ /* 0x040fe20007ffe0ff */
[----:B------:R-:W-:Y:S01]  /*5fc50*/  VIADD R51, R17, 0xfffffffb ;  /* 0xfffffffb11337836 */ /* 0x000fe20000000000 */
[----:B------:R-:W-:Y:S01]  /*5fc60*/  SHF.R.S32.HI R48, RZ, 0x5, R47 ;  /* 0x00000005ff307819 */ /* 0x000fe2000001142f */
[----:B------:R-:W4:Y:S01]  /*5fc70*/  LDL R40, [R40] ;  /* 0x0000000028287983 */ /* 0x000f220000100800 */
[----:B------:R-:W-:Y:S02]  /*5fc80*/  LEA R46, R46, UR12, 0x2 ;  /* 0x0000000c2e2e7c11 */ /* 0x000fe4000f8e10ff */
[----:B------:R-:W-:Y:S01]  /*5fc90*/  SHF.R.S32.HI R50, RZ, 0x5, R49 ;  /* 0x00000005ff327819 */ /* 0x000fe20000011431 */
[----:B------:R1:W4:Y:S01]  /*5fca0*/  LDL R42, [R41] ;  /* 0x00000000292a7983 */ /* 0x0003220000100800 */
[----:B------:R-:W-:-:S03]  /*5fcb0*/  LEA R48, R48, UR12, 0x2 ;  /* 0x0000000c30307c11 */ /* 0x000fc6000f8e10ff */
[----:B------:R-:W4:Y:S01]  /*5fcc0*/  LDL R44, [R44] ;  /* 0x000000002c2c7983 */ /* 0x000f220000100800 */
[----:B------:R-:W-:Y:S02]  /*5fcd0*/  LEA R50, R50, UR12, 0x2 ;  /* 0x0000000c32327c11 */ /* 0x000fe4000f8e10ff */
[----:B-1----:R-:W-:Y:S01]  /*5fce0*/  SHF.R.S32.HI R41, RZ, 0x5, R51 ;  /* 0x00000005ff297819 */ /* 0x002fe20000011433 */
[----:B------:R-:W4:Y:S01]  /*5fcf0*/  LDL R46, [R46] ;  /* 0x000000002e2e7983 */ /* 0x000f220000100800 */
[----:B------:R-:W-:Y:S02]  /*5fd00*/  VIADD R53, R17, 0xfffffffa ;  /* 0xfffffffa11357836 */ /* 0x000fe40000000000 */
[----:B------:R-:W-:Y:S01]  /*5fd10*/  LEA R52, R41, UR12, 0x2 ;  /* 0x0000000c29347c11 */ /* 0x000fe2000f8e10ff */
[----:B------:R-:W4:Y:S04]  /*5fd20*/  LDL R48, [R48] ;  /* 0x0000000030307983 */ /* 0x000f280000100800 */
[----:B------:R-:W4:Y:S01]  /*5fd30*/  LDL R50, [R50] ;  /* 0x0000000032327983 */ /* 0x000f220000100800 */
[----:B------:R-:W-:Y:S01]  /*5fd40*/  SHF.R.S32.HI R54, RZ, 0x5, R53 ;  /* 0x00000005ff367819 */ /* 0x000fe20000011435 */
[C---:B------:R-:W-:Y:S01]  /*5fd50*/  VIADD R41, R17.reuse, 0xfffffff8 ;  /* 0xfffffff811297836 */ /* 0x040fe20000000000 */
[----:B------:R-:W-:Y:S01]  /*5fd60*/  IADD3 R55, PT, PT, R17, -0x7, RZ ;  /* 0xfffffff911377810 */ /* 0x000fe20007ffe0ff */
[----:B------:R-:W4:Y:S01]  /*5fd70*/  LDL R52, [R52] ;  /* 0x0000000034347983 */ /* 0x000f220000100800 */
        /* <DEDUP_REMOVED lines=8> */
[----:B--2---:R-:W-:Y:S01]  /*5fe00*/  SHF.R.W.U32.HI R23, RZ, R22, R23 ;  /* 0x00000016ff177219 */ /* 0x004fe20000011e17 */
[----:B------:R-:W-:Y:S01]  /*5fe10*/  VIADD R22, R15, 0x1 ;  /* 0x000000010f167836 */ /* 0x000fe20000000000 */
[----:B---3--:R-:W-:Y:S02]  /*5fe20*/  SHF.R.W.U32.HI R19, RZ, R18, R19 ;  /* 0x00000012ff137219 */ /* 0x008fe40000011e13 */
[----:B------:R-:W-:Y:S02]  /*5fe30*/  LOP3.LUT R23, R23, 0x1, RZ, 0xc0, !PT ;  /* 0x0000000117177812 */ /* 0x000fe400078ec0ff */
[----:B------:R-:W-:-:S02]  /*5fe40*/  LOP3.LUT R18, R19, 0x1, RZ, 0xc0, !PT ;  /* 0x0000000113127812 */ /* 0x000fc400078ec0ff */
[----:B-----5:R-:W-:Y:S02]  /*5fe50*/  SHF.R.W.U32.HI R25, RZ, R24, R25 ;  /* 0x00000018ff197219 */ /* 0x020fe40000011e19 */
[----:B------:R-:W-:Y:S02]  /*5fe60*/  SHF.L.U32 R22, R23, R22, RZ ;  /* 0x0000001617167219 */ /* 0x000fe400000006ff */
[----:B----4-:R-:W-:Y:S01]  /*5fe70*/  SHF.R.W.U32.HI R29, RZ, R28, R29 ;  /* 0x0000001cff1d7219 */ /* 0x010fe20000011e1d */
[C---:B------:R-:W-:Y:S01]  /*5fe80*/  VIADD R28, R15.reuse, 0x3 ;  /* 0x000000030f1c7836 */ /* 0x040fe20000000000 */
[----:B------:R-:W-:Y:S02]  /*5fe90*/  SHF.L.U32 R18, R18, R15, RZ ;  /* 0x0000000f12127219 */ /* 0x000fe400000006ff */
[----:B------:R-:W-:Y:S02]  /*5fea0*/  IADD3 R24, PT, PT, R15, 0x2, RZ ;  /* 0x000000020f187810 */ /* 0x000fe40007ffe0ff */
[----:B------:R-:W-:-:S02]  /*5feb0*/  LOP3.LUT R25, R25, 0x1, RZ, 0xc0, !PT ;  /* 0x0000000119197812 */ /* 0x000fc400078ec0ff */
[----:B------:R-:W-:Y:S02]  /*5fec0*/  LOP3.LUT R29, R29, 0x1, RZ, 0xc0, !PT ;  /* 0x000000011d1d7812 */ /* 0x000fe400078ec0ff */
[----:B------:R-:W-:Y:S02]  /*5fed0*/  SHF.R.W.U32.HI R36, RZ, R35, R36 ;  /* 0x00000023ff247219 */ /* 0x000fe40000011e24 */
[----:B------:R-:W-:Y:S02]  /*5fee0*/  SHF.R.W.U32.HI R38, RZ, R37, R38 ;  /* 0x00000025ff267219 */ /* 0x000fe40000011e26 */
[----:B------:R-:W-:Y:S01]  /*5fef0*/  LOP3.LUT R18, R22, R18, R13, 0xfe, !PT ;  /* 0x0000001216127212 */ /* 0x000fe200078efe0d */
[----:B------:R-:W-:Y:S01]  /*5ff00*/  VIADD R13, R15, 0x4 ;  /* 0x000000040f0d7836 */ /* 0x000fe20000000000 */
[----:B------:R-:W-:Y:S02]  /*5ff10*/  SHF.L.U32 R25, R25, R24, RZ ;  /* 0x0000001819197219 */ /* 0x000fe400000006ff */
[----:B------:R-:W-:-:S02]  /*5ff20*/  SHF.L.U32 R28, R29, R28, RZ ;  /* 0x0000001c1d1c7219 */ /* 0x000fc400000006ff */
[----:B------:R-:W-:Y:S02]  /*5ff30*/  IADD3 R19, PT, PT, R15, 0x5, RZ ;  /* 0x000000050f137810 */ /* 0x000fe40007ffe0ff */
[----:B------:R-:W-:Y:S02]  /*5ff40*/  LOP3.LUT R36, R36, 0x1, RZ, 0xc0, !PT ;  /* 0x0000000124247812 */ /* 0x000fe400078ec0ff */
[----:B------:R-:W-:Y:S02]  /*5ff50*/  LOP3.LUT R38, R38, 0x1, RZ, 0xc0, !PT ;  /* 0x0000000126267812 */ /* 0x000fe400078ec0ff */
[----:B------:R-:W-:Y:S02]  /*5ff60*/  SHF.R.W.U32.HI R40, RZ, R39, R40 ;  /* 0x00000027ff287219 */ /* 0x000fe40000011e28 */
[----:B------:R-:W-:Y:S02]  /*5ff70*/  LOP3.LUT R18, R28, R25, R18, 0xfe, !PT ;  /* 0x000000191c127212 */ /* 0x000fe400078efe12 */
[----:B------:R-:W-:-:S02]  /*5ff80*/  SHF.L.U32 R13, R36, R13, RZ ;  /* 0x0000000d240d7219 */ /* 0x000fc400000006ff */
[----:B------:R-:W-:Y:S02]  /*5ff90*/  SHF.L.U32 R19, R38, R19, RZ ;  /* 0x0000001326137219 */ /* 0x000fe400000006ff */
[----:B------:R-:W-:Y:S01]  /*5ffa0*/  SHF.R.W.U32.HI R42, RZ, R17, R42 ;  /* 0x00000011ff2a7219 */ /* 0x000fe20000011e2a */
[C---:B------:R-:W-:Y:S01]  /*5ffb0*/  VIADD R23, R15.reuse, 0x6 ;  /* 0x000000060f177836 */ /* 0x040fe20000000000 */
[----:B------:R-:W-:Y:S01]  /*5ffc0*/  SHF.R.W.U32.HI R44, RZ, R43, R44 ;  /* 0x0000002bff2c7219 */ /* 0x000fe20000011e2c */
[----:B------:R-:W-:Y:S01]  /*5ffd0*/  VIADD R25, R15, 0x7 ;  /* 0x000000070f197836 */ /* 0x000fe20000000000 */
[----:B------:R-:W-:Y:S02]  /*5ffe0*/  LOP3.LUT R40, R40, 0x1, RZ, 0xc0, !PT ;  /* 0x0000000128287812 */ /* 0x000fe400078ec0ff */
[----:B------:R-:W-:Y:S02]  /*5fff0*/  LOP3.LUT R42, R42, 0x1, RZ, 0xc0, !PT ;  /* 0x000000012a2a7812 */ /* 0x000fe400078ec0ff */
[----:B------:R-:W-:-:S02]  /*60000*/  LOP3.LUT R13, R19, R13, R18, 0xfe, !PT ;  /* 0x0000000d130d7212 */ /* 0x000fc400078efe12 */
[----:B------:R-:W-:Y:S02]  /*60010*/  SHF.R.W.U32.HI R46, RZ, R45, R46 ;  /* 0x0000002dff2e7219 */ /* 0x000fe40000011e2e */
[C---:B------:R-:W-:Y:S02]  /*60020*/  IADD3 R19, PT, PT, R15.reuse, 0x8, RZ ;  /* 0x000000080f137810 */ /* 0x040fe40007ffe0ff */
[----:B------:R-:W-:Y:S02]  /*60030*/  LOP3.LUT R44, R44, 0x1, RZ, 0xc0, !PT ;  /* 0x000000012c2c7812 */ /* 0x000fe400078ec0ff */
[----:B------:R-:W-:Y:S01]  /*60040*/  SHF.L.U32 R40, R40, R23, RZ ;  /* 0x0000001728287219 */ /* 0x000fe200000006ff */
[----:B------:R-:W-:Y:S01]  /*60050*/  VIADD R23, R15, 0x9 ;  /* 0x000000090f177836 */ /* 0x000fe20000000000 */
[----:B------:R-:W-:Y:S02]  /*60060*/  SHF.R.W.U32.HI R48, RZ, R47, R48 ;  /* 0x0000002fff307219 */ /* 0x000fe40000011e30 */
[----:B------:R-:W-:-:S02]  /*60070*/  SHF.L.U32 R25, R42, R25, RZ ;  /* 0x000000192a197219 */ /* 0x000fc400000006ff */
[----:B------:R-:W-:Y:S02]  /*60080*/  LOP3.LUT R46, R46, 0x1, RZ, 0xc0, !PT ;  /* 0x000000012e2e7812 */ /* 0x000fe400078ec0ff */
[----:B------:R-:W-:Y:S01]  /*60090*/  SHF.L.U32 R44, R44, R19, RZ ;  /* 0x000000132c2c7219 */ /* 0x000fe200000006ff */
[----:B------:R-:W-:Y:S01]  /*600a0*/  VIADD R19, R15, 0xa ;  /* 0x0000000a0f137836 */ /* 0x000fe20000000000 */
[----:B------:R-:W-:Y:S02]  /*600b0*/  SHF.R.W.U32.HI R50, RZ, R49, R50 ;  /* 0x00000031ff327219 */ /* 0x000fe40000011e32 */
[----:B------:R-:W-:Y:S02]  /*600c0*/  LOP3.LUT R48, R48, 0x1, RZ, 0xc0, !PT ;  /* 0x0000000130307812 */ /* 0x000fe400078ec0ff */
[----:B------:R-:W-:Y:S02]  /*600d0*/  LOP3.LUT R13, R25, R40, R13, 0xfe, !PT ;  /* 0x00000028190d7212 */ /* 0x000fe400078efe0d */
[----:B------:R-:W-:-:S02]  /*600e0*/  SHF.L.U32 R23, R46, R23, RZ ;  /* 0x000000172e177219 */ /* 0x000fc400000006ff */
[C---:B------:R-:W-:Y:S02]  /*600f0*/  IADD3 R25, PT, PT, R15.reuse, 0xb, RZ ;  /* 0x0000000b0f197810 */ /* 0x040fe40007ffe0ff */
[----:B------:R-:W-:Y:S02]  /*60100*/  LOP3.LUT R50, R50, 0x1, RZ, 0xc0, !PT ;  /* 0x0000000132327812 */ /* 0x000fe400078ec0ff */
[----:B------:R-:W-:Y:S02]  /*60110*/  SHF.R.W.U32.HI R52, RZ, R51, R52 ;  /* 0x00000033ff347219 */ /* 0x000fe40000011e34 */
[----:B------:R-:W-:Y:S01]  /*60120*/  SHF.L.U32 R48, R48, R19, RZ ;  /* 0x0000001330307219 */ /* 0x000fe200000006ff */
[----:B------:R-:W-:Y:S01]  /*60130*/  VIADD R19, R15, 0xc ;  /* 0x0000000c0f137836 */ /* 0x000fe20000000000 */
[----:B------:R-:W-:Y:S02]  /*60140*/  LOP3.LUT R13, R23, R44, R13, 0xfe, !PT ;  /* 0x0000002c170d7212 */ /* 0x000fe400078efe0d */
[----:B------:R-:W-:-:S02]  /*60150*/  SHF.L.U32 R25, R50, R25, RZ ;  /* 0x0000001932197219 */ /* 0x000fc400000006ff */
[----:B------:R-:W-:Y:S01]  /*60160*/  LOP3.LUT R52, R52, 0x1, RZ, 0xc0, !PT ;  /* 0x0000000134347812 */ /* 0x000fe200078ec0ff */
[----:B------:R-:W-:Y:S01]  /*60170*/  VIADD R23, R15, 0xd ;  /* 0x0000000d0f177836 */ /* 0x000fe20000000000 */
[----:B------:R-:W-:Y:S01]  /*60180*/  LOP3.LUT R13, R25, R48, R13, 0xfe, !PT ;  /* 0x00000030190d7212 */ /* 0x000fe200078efe0d */
[C---:B------:R-:W-:Y:S01]  /*60190*/  VIADD R25, R15.reuse, 0xf ;  /* 0x0000000f0f197836 */ /* 0x040fe20000000000 */
[----:B------:R-:W-:Y:S02]  /*601a0*/  SHF.L.U32 R52, R52, R19, RZ ;  /* 0x0000001334347219 */ /* 0x000fe400000006ff */
[C---:B------:R-:W-:Y:S01]  /*601b0*/  IADD3 R19, PT, PT, R15.reuse, 0xe, RZ ;  /* 0x0000000e0f137810 */ /* 0x040fe20007ffe0ff */
[----:B------:R-:W-:Y:S01]  /*601c0*/  VIADD R15, R15, 0x10 ;  /* 0x000000100f0f7836 */ /* 0x000fe20000000000 */
[----:B------:R-:W-:-:S04]  /*601d0*/  SHF.R.W.U32.HI R54, RZ, R53, R54 ;  /* 0x00000035ff367219 */ /* 0x000fc80000011e36 */
        /* <DEDUP_REMOVED lines=13> */
.L_x_556:
        /* <DEDUP_REMOVED lines=30> */
[----:B------:R1:W3:Y:S01]  /*60490*/  LDL R29, [R28] ;  /* 0x000000001c1d7983 */ /* 0x0002e20000100800 */
[----:B------:R-:W-:Y:S01]  /*604a0*/  LEA R37, R37, UR12, 0x2 ;  /* 0x0000000c25257c11 */ /* 0x000fe2000f8e10ff */
[----:B------:R-:W-:Y:S02]  /*604b0*/  IMAD.IADD R48, R20, 0x1, -R51 ;  /* 0x0000000114307824 */ /* 0x000fe400078e0a33 */
[----:B------:R-:W5:Y:S01]  /*604c0*/  LDL R17, [R17] ;  /* 0x0000000011117983 */ /* 0x000f620000100800 */
[----:B------:R-:W-:-:S02]  /*604d0*/  SHF.R.S32.HI R41, RZ, 0x5, R42 ;  /* 0x00000005ff297819 */ /* 0x000fc4000001142a */
[----:B------:R-:W-:Y:S01]  /*604e0*/  LEA R40, R40, UR12, 0x2 ;  /* 0x0000000c28287c11 */ /* 0x000fe2000f8e10ff */
[----:B------:R-:W4:Y:S01]  /*604f0*/  LDL R37, [R37] ;  /* 0x0000000025257983 */ /* 0x000f220000100800 */
[----:B------:R-:W-:Y:S02]  /*60500*/  SHF.R.S32.HI R45, RZ, 0x5, R46 ;  /* 0x00000005ff2d7819 */ /* 0x000fe4000001142e */
[----:B------:R-:W-:Y:S02]  /*60510*/  SHF.R.S32.HI R49, RZ, 0x5, R48 ;  /* 0x00000005ff317819 */ /* 0x000fe40000011430 */
[----:B------:R-:W-:Y:S02]  /*60520*/  LEA R44, R41, UR12, 0x2 ;  /* 0x0000000c292c7c11 */ /* 0x000fe4000f8e10ff */
        /* <DEDUP_REMOVED lines=32> */
[----:B------:R-:W-:Y:S02]  /*60730*/  LOP3.LUT R16, R24, R16, R43, 0xfe, !PT ;  /* 0x0000001018107212 */ /* 0x000fe400078efe2b */
[----:B------:R-:W-:Y:S02]  /*60740*/  IADD3 R15, PT, PT, R15, 0x8, RZ ;  /* 0x000000080f0f7810 */ /* 0x000fe40007ffe0ff */
[----:B------:R-:W-:-:S07]  /*60750*/  LOP3.LUT R13, R13, R16, R18, 0xfe, !PT ;  /* 0x000000100d0d7212 */ /* 0x000fce00078efe12 */
.L_x_559:
        /* <DEDUP_REMOVED lines=21> */
[----:B------:R-:W-:-:S02]  /*608b0*/  LEA R28, R28, UR12, 0x2 ;  /* 0x0000000c1c1c7c11 */ /* 0x000fc4000f8e10ff */
        /* <DEDUP_REMOVED lines=20> */
.L_x_560:
[----:B------:R-:W-:Y:S05]  /*60a00*/  @!P1 BRA `(.L_x_558) ;  /* 0x0000000000749947 */ /* 0x000fea0003800000 */
[----:B------:R-:W-:-:S05]  /*60a10*/  IMAD.IADD R16, R20, 0x1, -R15 ;  /* 0x0000000114107824 */ /* 0x000fca00078e0a0f */
        /* <DEDUP_REMOVED lines=16> */
[----:B------:R-:W-:-:S04]  /*60b20*/  @P0 SHF.R.S32.HI R22, RZ, 0x5, R18 ;  /* 0x00000005ff160819 */ /* 0x000fc80000011412 */
[----:B------:R-:W-:Y:S01]  /*60b30*/  @P0 LEA R22, R22, UR12, 0x2 ;  /* 0x0000000c16160c11 */ /* 0x000fe2000f8e10ff */
[----:B------:R-:W2:Y:S04]  /*60b40*/  LDL R15, [R15] ;  /* 0x000000000f0f7983 */ /* 0x000ea80000100800 */
        /* <DEDUP_REMOVED lines=9> */
.L_x_558:
        /* <DEDUP_REMOVED lines=18> */
.L_x_562:
[C---:B------:R-:W-:Y:S01]  /*60d00*/  VIADD R29, R17.reuse, 0x1 ;  /* 0x00000001111d7836 */ /* 0x040fe20000000000 */
[CC--:B------:R-:W-:Y:S01]  /*60d10*/  IADD3 R16, PT, PT, -R17.reuse, R20.reuse, RZ ;  /* 0x0000001411107210 */ /* 0x0c0fe20007ffe1ff */
[C---:B------:R-:W-:Y:S01]  /*60d20*/  VIADD R37, R17.reuse, 0x2 ;  /* 0x0000000211257836 */ /* 0x040fe20000000000 */
[C---:B------:R-:W-:Y:S01]  /*60d30*/  IADD3 R45, PT, PT, R17.reuse, 0x4, RZ ;  /* 0x00000004112d7810 */ /* 0x040fe20007ffe0ff */
[----:B------:R-:W-:Y:S01]  /*60d40*/  VIADD R41, R17, 0x3 ;  /* 0x0000000311297836 */ /* 0x000fe20000000000 */
[-C--:B------:R-:W-:Y:S01]  /*60d50*/  IADD3 R22, PT, PT, -R29, R20.reuse, RZ ;  /* 0x000000141d167210 */ /* 0x080fe20007ffe1ff */
[C---:B------:R-:W-:Y:S01]  /*60d60*/  VIADD R49, R17.reuse, 0x5 ;  /* 0x0000000511317836 */ /* 0x040fe20000000000 */
[----:B------:R-:W-:Y:S01]  /*60d70*/  SHF.R.S32.HI R18, RZ, 0x5, R16 ;  /* 0x00000005ff127819 */ /* 0x000fe20000011410 */
[----:B------:R-:W-:Y:S01]  /*60d80*/  IMAD.IADD R28, R20, 0x1, -R37 ;  /* 0x00000001141c7824 */ /* 0x000fe200078e0a25 */
[----:B------:R-:W-:Y:S01]  /*60d90*/  SHF.R.S32.HI R24, RZ, 0x5, R22 ;  /* 0x00000005ff187819 */ /* 0x000fe20000011416 */
[----:B------:R-:W-:Y:S01]  /*60da0*/  VIADD R53, R17, 0x6 ;  /* 0x0000000611357836 */ /* 0x000fe20000000000 */
[----:B------:R-:W-:Y:S01]  /*60db0*/  LEA R18, R18, UR12, 0x2 ;  /* 0x0000000c12127c11 */ /* 0x000fe2000f8e10ff */
[----:B------:R-:W-:Y:S01]  /*60dc0*/  IMAD.IADD R38, R20, 0x1, -R41 ;  /* 0x0000000114267824 */ /* 0x000fe200078e0a29 */
[----:B------:R-:W-:Y:S01]  /*60dd0*/  LEA R24, R24, UR12, 0x2 ;  /* 0x0000000c18187c11 */ /* 0x000fe2000f8e10ff */
[C---:B------:R-:W-:Y:S01]  /*60de0*/  IMAD.IADD R46, R20.reuse, 0x1, -R49 ;  /* 0x00000001142e7824 */ /* 0x040fe200078e0a31 */
[-C--:B------:R-:W-:Y:S01]  /*60df0*/  IADD3 R42, PT, PT, -R45, R20.reuse, RZ ;  /* 0x000000142d2a7210 */ /* 0x080fe20007ffe1ff */
[C---:B------:R-:W-:Y:S01]  /*60e00*/  IMAD.IADD R48, R20.reuse, 0x1, -R53 ;  /* 0x0000000114307824 */ /* 0x040fe200078e0a35 */
[----:B------:R-:W-:Y:S01]  /*60e10*/  SHF.R.S32.HI R36, RZ, 0x5, R28 ;  /* 0x00000005ff247819 */ /* 0x000fe2000001141c */
[----:B------:R1:W2:Y:S01]  /*60e20*/  LDL R25, [R18] ;  /* 0x0000000012197983 */ /* 0x0002a20000100800 */
[----:B------:R-:W-:Y:S01]  /*60e30*/  SHF.R.S32.HI R44, RZ, 0x5, R42 ;  /* 0x00000005ff2c7819 */ /* 0x000fe2000001142a */
[C---:B------:R-:W-:Y:S01]  /*60e40*/  VIADD R61, R17.reuse, 0x8 ;  /* 0x00000008113d7836 */ /* 0x040fe20000000000 */
[----:B------:R-:W-:Y:S01]  /*60e50*/  SHF.R.S32.HI R39, RZ, 0x5, R38 ;  /* 0x00000005ff277819 */ /* 0x000fe20000011426 */
[----:B------:R-:W3:Y:S01]  /*60e60*/  LDL R35, [R24] ;  /* 0x0000000018237983 */ /* 0x000ee20000100800 */
[C---:B------:R-:W-:Y:S01]  /*60e70*/  IADD3 R57, PT, PT, R17.reuse, 0x7, RZ ;  /* 0x0000000711397810 */ /* 0x040fe20007ffe0ff */
[C---:B------:R-:W-:Y:S01]  /*60e80*/  VIADD R69, R17.reuse, 0x9 ;  /* 0x0000000911457836 */ /* 0x040fe20000000000 */
[----:B------:R-:W-:Y:S01]  /*60e90*/  SHF.R.S32.HI R47, RZ, 0x5, R46 ;  /* 0x00000005ff2f7819 */ /* 0x000fe2000001142e */
[----:B------:R-:W-:Y:S01]  /*60ea0*/  IMAD.IADD R54, R20, 0x1, -R61 ;  /* 0x0000000114367824 */ /* 0x000fe200078e0a3d */
[----:B------:R-:W-:Y:S01]  /*60eb0*/  LEA R36, R36, UR12, 0x2 ;  /* 0x0000000c24247c11 */ /* 0x000fe2000f8e10ff */
[C---:B------:R-:W-:Y:S01]  /*60ec0*/  VIADD R87, R17.reuse, 0xb ;  /* 0x0000000b11577836 */ /* 0x040fe20000000000 */
[----:B------:R-:W-:Y:S01]  /*60ed0*/  LEA R44, R44, UR12, 0x2 ;  /* 0x0000000c2c2c7c11 */ /* 0x000fe2000f8e10ff */
[C---:B------:R-:W-:Y:S01]  /*60ee0*/  VIADD R91, R17.reuse, 0xc ;  /* 0x0000000c115b7836 */ /* 0x040fe20000000000 */
[----:B------:R-:W-:Y:S01]  /*60ef0*/  SHF.R.S32.HI R50, RZ, 0x5, R48 ;  /* 0x00000005ff327819 */ /* 0x000fe20000011430 */
[----:B------:R-:W-:Y:S01]  /*60f00*/  VIADD R15, R17, 0xe ;  /* 0x0000000e110f7836 */ /* 0x000fe20000000000 */
[----:B------:R-:W-:Y:S01]  /*60f10*/  LEA R40, R39, UR12, 0x2 ;  /* 0x0000000c27287c11 */ /* 0x000fe2000f8e10ff */
[C---:B------:R-:W-:Y:S01]  /*60f20*/  VIADD R19, R17.reuse, 0xf ;  /* 0x0000000f11137836 */ /* 0x040fe20000000000 */
[----:B------:R-:W-:Y:S01]  /*60f30*/  IADD3 R83, PT, PT, R17, 0xa, RZ ;  /* 0x0000000a11537810 */ /* 0x000fe20007ffe0ff */
[----:B------:R5:W4:Y:S01]  /*60f40*/  LDL R39, [R36] ;  /* 0x0000000024277983 */ /* 0x000b220000100800 */
[----:B------:R-:W-:-:S02]  /*60f50*/  IADD3 R52, PT, PT, -R57, R20, RZ ;  /* 0x0000001439347210 */ /* 0x000fc40007ffe1ff */
[----:B-1----:R-:W-:Y:S01]  /*60f60*/  LEA R18, R47, UR12, 0x2 ;  /* 0x0000000c2f127c11 */ /* 0x002fe2000f8e10ff */
[----:B------:R1:W4:Y:S01]  /*60f70*/  LDL R43, [R40] ;  /* 0x00000000282b7983 */ /* 0x0003220000100800 */
[----:B------:R-:W-:Y:S01]  /*60f80*/  LEA R50, R50, UR12, 0x2 ;  /* 0x0000000c32327c11 */ /* 0x000fe2000f8e10ff */
[C---:B------:R-:W-:Y:S01]  /*60f90*/  IMAD.IADD R56, R20.reuse, 0x1, -R69 ;  /* 0x0000000114387824 */ /* 0x040fe200078e0a45 */
[----:B------:R-:W-:Y:S01]  /*60fa0*/  IADD3 R23, PT, PT, R17, 0xd, RZ ;  /* 0x0000000d11177810 */ /* 0x000fe20007ffe0ff */
[----:B------:R-:W4:Y:S01]  /*60fb0*/  LDL R47, [R44] ;  /* 0x000000002c2f7983 */ /* 0x000f220000100800 */
[----:B-----5:R-:W-:Y:S02]  /*60fc0*/  SHF.R.S32.HI R36, RZ, 0x5, R54 ;  /* 0x00000005ff247819 */ /* 0x020fe40000011436 */
[----:B------:R-:W-:Y:S01]  /*60fd0*/  IADD3 R58, PT, PT, -R83, R20, RZ ;  /* 0x00000014533a7210 */ /* 0x000fe20007ffe1ff */
[----:B------:R-:W5:Y:S01]  /*60fe0*/  LDL R55, [R50] ;  /* 0x0000000032377983 */ /* 0x000f620000100800 */
[----:B------:R-:W-:Y:S01]  /*60ff0*/  SHF.R.S32.HI R24, RZ, 0x5, R52 ;  /* 0x00000005ff187819 */ /* 0x000fe20000011434 */
[----:B------:R-:W-:Y:S01]  /*61000*/  IMAD.IADD R62, R20, 0x1, -R87 ;  /* 0x00000001143e7824 */ /* 0x000fe200078e0a57 */
[----:B------:R-:W-:Y:S01]  /*61010*/  LEA R36, R36, UR12, 0x2 ;  /* 0x0000000c24247c11 */ /* 0x000fe2000f8e10ff */
[----:B------:R-:W-:Y:S01]  /*61020*/  IMAD.IADD R64, R20, 0x1, -R91 ;  /* 0x0000000114407824 */ /* 0x000fe200078e0a5b */
[----:B------:R-:W-:Y:S01]  /*61030*/  LEA R24, R24, UR12, 0x2 ;  /* 0x0000000c18187c11 */ /* 0x000fe2000f8e10ff */
[----:B------:R0:W5:Y:S01]  /*61040*/  LDL R51, [R18] ;  /* 0x0000000012337983 */ /* 0x0001620000100800 */
[----:B------:R-:W-:-:S02]  /*61050*/  SHF.R.S32.HI R60, RZ, 0x5, R58 ;  /* 0x00000005ff3c7819 */ /* 0x000fc4000001143a */
[----:B-1----:R-:W-:Y:S01]  /*61060*/  SHF.R.S32.HI R40, RZ, 0x5, R56 ;  /* 0x00000005ff287819 */ /* 0x002fe20000011438 */
[----:B------:R-:W5:Y:S01]  /*61070*/  LDL R63, [R36] ;  /* 0x00000000243f7983 */ /* 0x000f620000100800 */
[----:B------:R-:W-:Y:S02]  /*61080*/  LEA R60, R60, UR12, 0x2 ;  /* 0x0000000c3c3c7c11 */ /* 0x000fe4000f8e10ff */
[----:B------:R-:W-:Y:S01]  /*61090*/  LEA R40, R40, UR12, 0x2 ;  /* 0x0000000c28287c11 */ /* 0x000fe2000f8e10ff */
[----:B------:R1:W5:Y:S01]  /*610a0*/  LDL R59, [R24] ;  /* 0x00000000183b7983 */ /* 0x0003620000100800 */
[----:B0-----:R-:W-:Y:S02]  /*610b0*/  SHF.R.S32.HI R18, RZ, 0x5, R62 ;  /* 0x00000005ff127819 */ /* 0x001fe4000001143e */
[----:B------:R-:W-:Y:S02]  /*610c0*/  SHF.R.S32.HI R44, RZ, 0x5, R64 ;  /* 0x00000005ff2c7819 */ /* 0x000fe40000011440 */
[----:B------:R-:W-:Y:S01]  /*610d0*/  IADD3 R66, PT, PT, -R23, R20, RZ ;  /* 0x0000001417427210 */ /* 0x000fe20007ffe1ff */
[----:B------:R-:W-:Y:S01]  /*610e0*/  IMAD.IADD R50, R20, 0x1, -R15 ;  /* 0x0000000114327824 */ /* 0x000fe200078e0a0f */
[----:B------:R-:W-:Y:S01]  /*610f0*/  LEA R18, R18, UR12, 0x2 ;  /* 0x0000000c12127c11 */ /* 0x000fe2000f8e10ff */
[----:B------:R-:W5:Y:S01]  /*61100*/  LDL R85, [R60] ;  /* 0x000000003c557983 */ /* 0x000f620000100800 */
[----:B------:R-:W-:Y:S01]  /*61110*/  LEA R44, R44, UR12, 0x2 ;  /* 0x0000000c2c2c7c11 */ /* 0x000fe2000f8e10ff */
[----:B------:R-:W-:Y:S01]  /*61120*/  IMAD.IADD R72, R20, 0x1, -R19 ;  /* 0x0000000114487824 */ /* 0x000fe200078e0a13 */
[----:B-1----:R-:W-:Y:S01]  /*61130*/  SHF.R.S32.HI R24, RZ, 0x5, R66 ;  /* 0x00000005ff187819 */ /* 0x002fe20000011442 */
[----:B------:R-:W5:Y:S01]  /*61140*/  LDL R71, [R40] ;  /* 0x0000000028477983 */ /* 0x000f620000100800 */
[----:B------:R-:W-:-:S02]  /*61150*/  SHF.R.S32.HI R68, RZ, 0x5, R50 ;  /* 0x00000005ff447819 */ /* 0x000fc40000011432 */
[----:B------:R-:W-:Y:S01]  /*61160*/  LEA R24, R24, UR12, 0x2 ;  /* 0x0000000c18187c11 */ /* 0x000fe2000f8e10ff */
[----:B------:R0:W5:Y:S01]  /*61170*/  LDL R89, [R18] ;  /* 0x0000000012597983 */ /* 0x0001620000100800 */
[----:B------:R-:W-:-:S03]  /*61180*/  SHF.R.S32.HI R36, RZ, 0x5, R72 ;  /* 0x00000005ff247819 */ /* 0x000fc60000011448 */
[----:B------:R-:W5:Y:S01]  /*61190*/  LDL R93, [R44] ;  /* 0x000000002c5d7983 */ /* 0x000f620000100800 */
[----:B------:R-:W-:Y:S02]  /*611a0*/  LEA R68, R68, UR12, 0x2 ;  /* 0x0000000c44447c11 */ /* 0x000fe4000f8e10ff */
[----:B------:R-:W-:Y:S01]  /*611b0*/  LEA R36, R36, UR12, 0x2 ;  /* 0x0000000c24247c11 */ /* 0x000fe2000f8e10ff */
[----:B------:R-:W5:Y:S04]  /*611c0*/  LDL R95, [R24] ;  /* 0x00000000185f7983 */ /* 0x000f680000100800 */
[----:B------:R-:W5:Y:S04]  /*611d0*/  LDL R97, [R68] ;  /* 0x0000000044617983 */ /* 0x000f680000100800 */
[----:B------:R-:W5:Y:S01]  /*611e0*/  LDL R101, [R36] ;  /* 0x0000000024657983 */ /* 0x000f620000100800 */
[----:B------:R-:W-:-:S06]  /*611f0*/  UIADD3 UR4, UPT, UPT, UR4, 0x10, URZ ;  /* 0x0000001004047890 */ /* 0x000fcc000fffe0ff */
[----:B------:R-:W-:Y:S02]  /*61200*/  ISETP.NE.AND P0, PT, R70, UR4, PT ;  /* 0x0000000446007c0c */ /* 0x000fe4000bf05270 */
[----:B--2---:R-:W-:Y:S02]  /*61210*/  SHF.R.W.U32.HI R25, RZ, R16, R25 ;  /* 0x00000010ff197219 */ /* 0x004fe40000011e19 */
[----:B---3--:R-:W-:Y:S02]  /*61220*/  SHF.R.W.U32.HI R35, RZ, R22, R35 ;  /* 0x00000016ff237219 */ /* 0x008fe40000011e23 */
[----:B------:R-:W-:Y:S02]  /*61230*/  LOP3.LUT R16, R25, 0x1, RZ, 0xc0, !PT ;  /* 0x0000000119107812 */ /* 0x000fe400078ec0ff */
[----:B0-----:R-:W-:Y:S02]  /*61240*/  LOP3.LUT R18, R35, 0x1, RZ, 0xc0, !PT ;  /* 0x0000000123127812 */ /* 0x001fe400078ec0ff */
[----:B------:R-:W-:-:S02]  /*61250*/  SHF.L.U32 R25, R16, R17, RZ ;  /* 0x0000001110197219 */ /* 0x000fc400000006ff */
[----:B------:R-:W-:-:S04]  /*61260*/  SHF.L.U32 R18, R18, R29, RZ ;  /* 0x0000001d12127219 */ /* 0x000fc800000006ff */
[----:B------:R-:W-:Y:S02]  /*61270*/  LOP3.LUT R18, R18, R25, R14, 0xfe, !PT ;  /* 0x0000001912127212 */ /* 0x000fe400078efe0e */
[----:B----4-:R-:W-:Y:S02]  /*61280*/  SHF.R.W.U32.HI R39, RZ, R28, R39 ;  /* 0x0000001cff277219 */ /* 0x010fe40000011e27 */
[----:B------:R-:W-:Y:S02]  /*61290*/  SHF.R.W.U32.HI R43, RZ, R38, R43 ;  /* 0x00000026ff2b7219 */ /* 0x000fe40000011e2b */
[----:B------:R-:W-:Y:S02]  /*612a0*/  SHF.R.W.U32.HI R47, RZ, R42, R47 ;  /* 0x0000002aff2f7219 */ /* 0x000fe40000011e2f */
[----:B------:R-:W-:Y:S02]  /*612b0*/  LOP3.LUT R16, R39, 0x1, RZ, 0xc0, !PT ;  /* 0x0000000127107812 */ /* 0x000fe400078ec0ff */
[----:B------:R-:W-:-:S02]  /*612c0*/  LOP3.LUT R14, R47, 0x1, RZ, 0xc0, !PT ;  /* 0x000000012f0e7812 */ /* 0x000fc400078ec0ff */
[----:B-----5:R-:W-:Y:S02]  /*612d0*/  SHF.R.W.U32.HI R55, RZ, R48, R55 ;  /* 0x00000030ff377219 */ /* 0x020fe40000011e37 */
        /* <DEDUP_REMOVED lines=41> */
[----:B------:R-:W-:Y:S02]  /*61570*/  SHF.L.U32 R22, R22, R19, RZ ;  /* 0x0000001316167219 */ /* 0x000fe400000006ff */
[----:B------:R-:W-:Y:S02]  /*61580*/  IADD3 R17, PT, PT, R17, 0x10, RZ ;  /* 0x0000001011117810 */ /* 0x000fe40007ffe0ff */
[----:B------:R-:W-:Y:S01]  /*61590*/  LOP3.LUT R14, R22, R15, R14, 0xfe, !PT ;  /* 0x0000000f160e7212 */ /* 0x000fe200078efe0e */
[----:B------:R-:W-:Y:S06]  /*615a0*/  @P0 BRA `(.L_x_562) ;  /* 0xfffffff400d40947 */ /* 0x000fec000383ffff */
.L_x_561:
        /* <DEDUP_REMOVED lines=18> */
[C---:B------:R-:W-:Y:S01]  /*616d0*/  VIADD R43, R17.reuse, 0x5 ;  /* 0x00000005112b7836 */ /* 0x040fe20000000000 */
        /* <DEDUP_REMOVED lines=56> */
.L_x_564:
        /* <DEDUP_REMOVED lines=42> */
.L_x_565:
        /* <DEDUP_REMOVED lines=30> */
.L_x_563:
[----:B------:R-:W-:-:S04]  /*61ee0*/  SHF.R.U32.HI R13, RZ, R13, R14 ;  /* 0x0000000dff0d7219 */ /* 0x000fc8000001160e */
[----:B------:R-:W-:-:S04]  /*61ef0*/  LOP3.LUT R13, R13, 0x1, RZ, 0xc0, !PT ;  /* 0x000000010d0d7812 */ /* 0x000fc800078ec0ff */
[----:B------:R-:W-:-:S04]  /*61f00*/  ISETP.NE.U32.AND P0, PT, R13, 0x1, PT ;  /* 0x000000010d00780c */ /* 0x000fc80003f05070 */
[----:B------:R-:W-:Y:S02]  /*61f10*/  SEL R13, R14, R2, !P0 ;  /* 0x000000020e0d7207 */ /* 0x000fe40004000000 */
[----:B------:R-:W-:-:S07]  /*61f20*/  SEL R43, R12, 0x1, !P0 ;  /* 0x000000010c2b7807 */ /* 0x000fce0004000000 */
.L_x_554:
[----:B------:R-:W-:Y:S01]  /*61f30*/  VIMNMX R52, PT, PT, R43, 0x1, !PT ;  /* 0x000000012b347848 */ /* 0x000fe20007fe0100 */
[----:B------:R-:W-:-:S06]  /*61f40*/  UMOV UR4, URZ ;  /* 0x000000ff00047c82 */ /* 0x000fcc0008000000 */
.L_x_568:
[----:B------:R-:W-:-:S04]  /*61f50*/  IMAD.WIDE.U32 R24, R33, R33, RZ ;  /* 0x0000002121187225 */ /* 0x000fc800078e00ff */
[----:B------:R-:W-:Y:S01]  /*61f60*/  HFMA2 R23, -RZ, RZ, 0, 0 ;  /* 0x00000000ff177431 */ /* 0x000fe200000001ff */
[----:B------:R-:W-:Y:S01]  /*61f70*/  MOV R47, RZ ;  /* 0x000000ff002f7202 */ /* 0x000fe20000000f00 */
[----:B------:R-:W-:Y:S02]  /*61f80*/  HFMA2 R45, -RZ, RZ, 0, 0 ;  /* 0x00000000ff2d7431 */ /* 0x000fe400000001ff */
[----:B------:R-:W-:Y:S01]  /*61f90*/  IMAD.MOV.U32 R2, RZ, RZ, R25 ;  /* 0x000000ffff027224 */ /* 0x000fe200078e0019 */
[----:B------:R-:W1:Y:S01]  /*61fa0*/  LDC R35, c[0x3][0xe0] ;  /* 0x00c03800ff237b82 */ /* 0x000e620000000800 */
[----:B------:R-:W-:Y:S02]  /*61fb0*/  IMAD.MOV.U32 R3, RZ, RZ, RZ ;  /* 0x000000ffff037224 */ /* 0x000fe400078e00ff */
[----:B------:R-:W-:Y:S02]  /*61fc0*/  HFMA2 R51, -RZ, RZ, 0, 0 ;  /* 0x00000000ff337431 */ /* 0x000fe400000001ff */
[----:B------:R-:W-:-:S02]  /*61fd0*/  IMAD.MOV.U32 R15, RZ, RZ, RZ ;  /* 0x000000ffff0f7224 */ /* 0x000fc400078e00ff */
[----:B------:R-:W-:Y:S02]  /*61fe0*/  HFMA2 R42, -RZ, RZ, 0, 0 ;  /* 0x00000000ff2a7431 */ /* 0x000fe400000001ff */
[----:B------:R-:W-:Y:S01]  /*61ff0*/  IMAD.WIDE.U32 R2, R34, R33, R2 ;  /* 0x0000002122027225 */ /* 0x000fe200078e0002 */
[----:B------:R-:W-:-:S03]  /*62000*/  UIADD3 UR4, UPT, UPT, UR4, 0x1, URZ ;  /* 0x0000000104047890 */ /* 0x000fc6000fffe0ff */
[----:B------:R-:W-:Y:S01]  /*62010*/  IMAD.MOV.U32 R22, RZ, RZ, R2 ;  /* 0x000000ffff167224 */ /* 0x000fe200078e0002 */
[----:B------:R-:W-:Y:S01]  /*62020*/  MOV R14, R3 ;  /* 0x00000003000e7202 */ /* 0x000fe20000000f00 */
[----:B------:R-:W-:Y:S02]  /*62030*/  IMAD.MOV.U32 R37, RZ, RZ, RZ ;  /* 0x000000ffff257224 */ /* 0x000fe400078e00ff */
[----:B------:R-:W-:-:S04]  /*62040*/  IMAD.WIDE.U32 R22, R34, R33, R22 ;  /* 0x0000002122167225 */ /* 0x000fc800078e0016 */
[----:B----4-:R-:W-:-:S03]  /*62050*/  IMAD.WIDE.U32 R2, R31, R33, R14 ;  /* 0x000000211f027225 */ /* 0x010fc600078e000e */
[----:B------:R-:W-:Y:S01]  /*62060*/  IADD3 R14, P0, PT, R2, R23, RZ ;  /* 0x00000017020e7210 */ /* 0x000fe20007f1e0ff */
[----:B------:R-:W-:Y:S01]  /*62070*/  IMAD.MOV.U32 R2, RZ, RZ, R3 ;  /* 0x000000ffff027224 */ /* 0x000fe200078e0003 */
[----:B------:R-:W-:Y:S01]  /*62080*/  MOV R3, RZ ;  /* 0x000000ff00037202 */ /* 0x000fe20000000f00 */
[----:B-1----:R-:W-:Y:S02]  /*62090*/  IMAD R12, R24, R35, RZ ;  /* 0x00000023180c7224 */ /* 0x002fe400078e02ff */
[----:B------:R-:W-:Y:S02]  /*620a0*/  IMAD.X R15, RZ, RZ, RZ, P0 ;  /* 0x000000ffff0f7224 */ /* 0x000fe400000e06ff */
[----:B0-----:R-:W-:-:S04]  /*620b0*/  IMAD.WIDE.U32 R2, R32, R33, R2 ;  /* 0x0000002120027225 */ /* 0x001fc800078e0002 */
        /* <DEDUP_REMOVED lines=99> */
[----:B------:R-:W-:Y:S02]  /*626f0*/  IADD3 R38, P1, PT, R38, R41, RZ ;  /* 0x0000002926267210 */ /* 0x000fe40007f3e0ff */
[----:B------:R-:W-:Y:S01]  /*62700*/  LOP3.LUT R48, R24, 0xfffffffd, RZ, 0xc0, !PT ;  /* 0xfffffffd18307812 */ /* 0x000fe200078ec0ff */
[----:B------:R-:W-:Y:S01]  /*62710*/  IMAD.WIDE.U32 R44, R21, R33, R50 ;  /* 0x00000021152c7225 */ /* 0x000fe200078e0032 */
[----:B------:R-:W-:-:S03]  /*62720*/  IADD3 R40, P2, PT, R40, R47, RZ ;  /* 0x0000002f28287210 */ /* 0x000fc60007f5e0ff */
[----:B------:R-:W-:Y:S01]  /*62730*/  IMAD.X R37, RZ, RZ, RZ, P0 ;  /* 0x000000ffff257224 */ /* 0x000fe200000e06ff */
[----:B------:R-:W-:Y:S01]  /*62740*/  IADD3 R46, P3, PT, R46, R45, RZ ;  /* 0x0000002d2e2e7210 */ /* 0x000fe20007f7e0ff */
[----:B------:R-:W-:Y:S01]  /*62750*/  IMAD.X R39, RZ, RZ, RZ, P1 ;  /* 0x000000ffff277224 */ /* 0x000fe200008e06ff */
[----:B------:R-:W-:Y:S01]  /*62760*/  IADD3.X R41, PT, PT, RZ, RZ, RZ, P2, !PT ;  /* 0x000000ffff297210 */ /* 0x000fe200017fe4ff */
[----:B------:R-:W-:Y:S02]  /*62770*/  IMAD.MOV.U32 R49, RZ, RZ, RZ ;  /* 0x000000ffff317224 */ /* 0x000fe400078e00ff */
[----:B------:R-:W-:Y:S02]  /*62780*/  IMAD.X R47, RZ, RZ, RZ, P3 ;  /* 0x000000ffff2f7224 */ /* 0x000fe400018e06ff */
[----:B------:R-:W-:Y:S01]  /*62790*/  IMAD.WIDE.U32 R24, R26, R32, R36 ;  /* 0x000000201a187225 */ /* 0x000fe200078e0024 */
[----:B------:R-:W-:-:S03]  /*627a0*/  MOV R36, RZ ;  /* 0x000000ff00247202 */ /* 0x000fc60000000f00 */
[----:B------:R-:W-:-:S04]  /*627b0*/  IMAD.WIDE.U32 R38, R30, R27, R38 ;  /* 0x0000001b1e267225 */ /* 0x000fc800078e0026 */
[----:B------:R-:W-:-:S04]  /*627c0*/  IMAD.WIDE.U32 R40, R30, R32, R40 ;  /* 0x000000201e287225 */ /* 0x000fc800078e0028 */
[----:B------:R-:W-:Y:S01]  /*627d0*/  IMAD.WIDE.U32 R46, R21, R34, R46 ;  /* 0x00000022152e7225 */ /* 0x000fe200078e002e */
[----:B------:R-:W-:-:S03]  /*627e0*/  IADD3 R50, P1, PT, R38, R41, RZ ;  /* 0x0000002926327210 */ /* 0x000fc60007f3e0ff */
[----:B0-----:R-:W-:Y:S01]  /*627f0*/  IMAD.HI.U32 R57, R12, R2, R48 ;  /* 0x000000020c397227 */ /* 0x001fe200078e0030 */
[----:B------:R-:W-:Y:S02]  /*62800*/  IADD3 R48, P0, PT, R24, R39, RZ ;  /* 0x0000002718307210 */ /* 0x000fe40007f1e0ff */
        /* <DEDUP_REMOVED lines=11> */
[----:B------:R-:W-:Y:S01]  /*628c0*/  IMAD.MOV.U32 R47, RZ, RZ, RZ ;  /* 0x000000ffff2f7224 */ /* 0x000fe200078e00ff */
[----:B------:R-:W-:Y:S01]  /*628d0*/  IADD3 R50, P1, PT, R22, R41, RZ ;  /* 0x0000002916327210 */ /* 0x000fe20007f3e0ff */
[----:B------:R-:W-:Y:S01]  /*628e0*/  IMAD.MOV.U32 R37, RZ, RZ, RZ ;  /* 0x000000ffff257224 */ /* 0x000fe200078e00ff */
[----:B------:R-:W0:Y:S01]  /*628f0*/  LDC.64 R22, c[0x3][0x8] ;  /* 0x00c00200ff167b82 */ /* 0x000e220000000a00 */
[----:B------:R-:W-:Y:S01]  /*62900*/  IMAD.WIDE.U32 R46, R26, R33, R46 ;  /* 0x000000211a2e7225 */ /* 0x000fe200078e002e */
[----:B------:R-:W-:-:S03]  /*62910*/  IADD3.X R49, PT, PT, RZ, RZ, RZ, P0, !PT ;  /* 0x000000ffff317210 */ /* 0x000fc600007fe4ff */
[----:B------:R-:W-:Y:S01]  /*62920*/  IMAD.WIDE.U32 R56, R12, R3, R56 ;  /* 0x000000030c387225 */ /* 0x000fe200078e0038 */
[----:B------:R-:W-:Y:S02]  /*62930*/  IADD3 R54, P2, PT, R40, R47, RZ ;  /* 0x0000002f28367210 */ /* 0x000fe40007f5e0ff */
[----:B------:R-:W-:Y:S01]  /*62940*/  IADD3 R40, P0, PT, R25, R39, RZ ;  /* 0x0000002719287210 */ /* 0x000fe20007f1e0ff */
[----:B------:R-:W-:Y:S02]  /*62950*/  IMAD.X R51, RZ, RZ, RZ, P1 ;  /* 0x000000ffff337224 */ /* 0x000fe400008e06ff */
[----:B------:R-:W-:Y:S01]  /*62960*/  IMAD.X R55, RZ, RZ, RZ, P2 ;  /* 0x000000ffff377224 */ /* 0x000fe200010e06ff */
[----:B------:R-:W-:Y:S01]  /*62970*/  IADD3.X R41, PT, PT, RZ, RZ, RZ, P0, !PT ;  /* 0x000000ffff297210 */ /* 0x000fe200007fe4ff */
[----:B------:R-:W-:Y:S02]  /*62980*/  IMAD.IADD R15, R37, 0x1, R57 ;  /* 0x00000001250f7824 */ /* 0x000fe400078e0239 */
[----:B------:R-:W-:-:S04]  /*62990*/  IMAD.WIDE.U32 R38, R30, R30, R48 ;  /* 0x0000001e1e267225 */ /* 0x000fc800078e0030 */
[----:B------:R-:W-:-:S04]  /*629a0*/  IMAD.WIDE.U32 R24, R21, R32, R50 ;  /* 0x0000002015187225 */ /* 0x000fc800078e0032 */
[----:B------:R-:W-:Y:S01]  /*629b0*/  IMAD.WIDE.U32 R48, R26, R34, R54 ;  /* 0x000000221a307225 */ /* 0x000fe200078e0036 */
[----:B------:R-:W-:Y:S02]  /*629c0*/  IADD3 R54, P3, PT, R14, R15, RZ ;  /* 0x0000000f0e367210 */ /* 0x000fe40007f7e0ff */
[----:B------:R-:W-:Y:S01]  /*629d0*/  IADD3 R50, P1, PT, R38, R25, RZ ;  /* 0x0000001926327210 */ /* 0x000fe20007f3e0ff */
[----:B------:R-:W-:Y:S01]  /*629e0*/  IMAD R17, R56, R35, RZ ;  /* 0x0000002338117224 */ /* 0x000fe200078e02ff */
[----:B------:R-:W-:Y:S01]  /*629f0*/  IADD3 R14, P2, PT, R24, R49, RZ ;  /* 0x00000031180e7210 */ /* 0x000fe20007f5e0ff */
[----:B------:R-:W-:Y:S02]  /*62a00*/  IMAD.MOV.U32 R57, RZ, RZ, RZ ;  /* 0x000000ffff397224 */ /* 0x000fe400078e00ff */
[----:B------:R-:W-:Y:S02]  /*62a10*/  IMAD.X R55, RZ, RZ, RZ, P3 ;  /* 0x000000ffff377224 */ /* 0x000fe400018e06ff */
[----:B------:R-:W-:-:S04]  /*62a20*/  IMAD.WIDE.U32 R24, R26, R27, R40 ;  /* 0x0000001b1a187225 */ /* 0x000fc800078e0028 */
[----:B------:R-:W-:Y:S01]  /*62a30*/  IMAD.HI.U32 R57, R17, R2, R56 ;  /* 0x0000000211397227 */ /* 0x000fe200078e0038 */
[----:B------:R-:W-:-:S03]  /*62a40*/  IADD3 R40, P0, PT, R24, R39, RZ ;  /* 0x0000002718287210 */ /* 0x000fc60007f1e0ff */
[----:B0-----:R-:W-:Y:S01]  /*62a50*/  IMAD.WIDE.U32 R54, R12, R22, R54 ;  /* 0x000000160c367225 */ /* 0x001fe200078e0036 */
[----:B------:R-:W-:-:S03]  /*62a60*/  IADD3 R59, PT, PT, R36, R57, RZ ;  /* 0x00000039243b7210 */ /* 0x000fc60007ffe0ff */
[----:B------:R-:W-:Y:S02]  /*62a70*/  IMAD.MOV.U32 R38, RZ, RZ, RZ ;  /* 0x000000ffff267224 */ /* 0x000fe400078e00ff */
        /* <DEDUP_REMOVED lines=12> */
[----:B------:R-:W0:Y:S02]  /*62b40*/  LDC.64 R24, c[0x3][0x10] ;  /* 0x00c00400ff187b82 */ /* 0x000e240000000a00 */
[----:B------:R-:W-:Y:S01]  /*62b50*/  IADD3.X R55, PT, PT, RZ, RZ, RZ, P0, !PT ;  /* 0x000000ffff377210 */ /* 0x000fe200007fe4ff */
[----:B------:R-:W-:-:S04]  /*62b60*/  IMAD.WIDE.U32 R50, R21, R27, R50 ;  /* 0x0000001b15327225 */ /* 0x000fc800078e0032 */
[----:B------:R-:W-:Y:S01]  /*62b70*/  IMAD.WIDE.U32 R56, R12, R23, R56 ;  /* 0x000000170c387225 */ /* 0x000fe200078e0038 */
[----:B------:R-:W-:Y:S02]  /*62b80*/  IADD3 R50, P2, PT, R50, R15, RZ ;  /* 0x0000000f32327210 */ /* 0x000fe40007f5e0ff */
[----:B------:R-:W-:Y:S01]  /*62b90*/  IADD3 R40, P1, PT, R40, R51, RZ ;  /* 0x0000003328287210 */ /* 0x000fe20007f3e0ff */
[----:B------:R-:W-:Y:S01]  /*62ba0*/  IMAD.IADD R61, R37, 0x1, R59 ;  /* 0x00000001253d7824 */ /* 0x000fe200078e023b */
[----:B------:R-:W-:Y:S01]  /*62bb0*/  IADD3.X R51, PT, PT, RZ, RZ, RZ, P2, !PT ;  /* 0x000000ffff337210 */ /* 0x000fe200017fe4ff */
[----:B------:R-:W-:Y:S02]  /*62bc0*/  IMAD.MOV.U32 R39, RZ, RZ, RZ ;  /* 0x000000ffff277224 */ /* 0x000fe400078e00ff */
[----:B------:R-:W-:Y:S01]  /*62bd0*/  IMAD R15, R58, R35, RZ ;  /* 0x000000233a0f7224 */ /* 0x000fe200078e02ff */
[----:B------:R-:W-:Y:S01]  /*62be0*/  IADD3 R60, P3, PT, R61, R56, RZ ;  /* 0x000000383d3c7210 */ /* 0x000fe20007f7e0ff */
[----:B------:R-:W-:-:S02]  /*62bf0*/  IMAD.MOV.U32 R59, RZ, RZ, RZ ;  /* 0x000000ffff3b7224 */ /* 0x000fc400078e00ff */
[----:B------:R-:W-:Y:S01]  /*62c00*/  IMAD.IADD R57, R39, 0x1, R57 ;  /* 0x0000000127397824 */ /* 0x000fe200078e0239 */
[----:B------:R-:W-:Y:S01]  /*62c10*/  IADD3.X R61, PT, PT, RZ, RZ, RZ, P3, !PT ;  /* 0x000000ffff3d7210 */ /* 0x000fe20001ffe4ff */
[----:B------:R-:W-:-:S03]  /*62c20*/  IMAD.HI.U32 R59, R15, R2, R58 ;  /* 0x000000020f3b7227 */ /* 0x000fc600078e003a */
[----:B------:R-:W-:Y:S01]  /*62c30*/  IADD3 R56, P2, PT, R18, R57, RZ ;  /* 0x0000003912387210 */ /* 0x000fe20007f5e0ff */
[----:B------:R-:W-:-:S03]  /*62c40*/  IMAD.WIDE.U32 R32, R26, R32, R50 ;  /* 0x000000201a207225 */ /* 0x000fc600078e0032 */
[----:B------:R-:W-:Y:S01]  /*62c50*/  IADD3.X R57, PT, PT, RZ, RZ, RZ, P2, !PT ;  /* 0x000000ffff397210 */ /* 0x000fe200017fe4ff */
[----:B------:R-:W-:-:S04]  /*62c60*/  IMAD.WIDE.U32 R50, R17, R22, R60 ;  /* 0x0000001611327225 */ /* 0x000fc800078e003c */
[----:B------:R-:W-:Y:S02]  /*62c70*/  IMAD.IADD R61, R36, 0x1, R59 ;  /* 0x00000001243d7824 */ /* 0x000fe400078e023b */
[----:B------:R-:W-:Y:S02]  /*62c80*/  IMAD.X R41, RZ, RZ, RZ, P1 ;  /* 0x000000ffff297224 */ /* 0x000fe400008e06ff */
[----:B------:R-:W-:Y:S01]  /*62c90*/  IMAD.IADD R51, R38, 0x1, R51 ;  /* 0x0000000126337824 */ /* 0x000fe200078e0233 */
[----:B------:R-:W-:Y:S01]  /*62ca0*/  IADD3 R60, P0, PT, R61, R50, RZ ;  /* 0x000000323d3c7210 */ /* 0x000fe20007f1e0ff */
[----:B------:R-:W-:Y:S01]  /*62cb0*/  IMAD.WIDE.U32 R18, R21, R30, R40 ;  /* 0x0000001e15127225 */ /* 0x000fe200078e0028 */
[----:B------:R-:W-:-:S03]  /*62cc0*/  CS2R R40, SRZ ;  /* 0x0000000000287805 */ /* 0x000fc6000001ff00 */
[----:B------:R-:W-:Y:S01]  /*62cd0*/  IMAD.WIDE.U32 R54, R26, R30, R54 ;  /* 0x0000001e1a367225 */ /* 0x000fe200078e0036 */
[----:B------:R-:W-:-:S03]  /*62ce0*/  IADD3 R18, P1, PT, R18, R33, RZ ;  /* 0x0000002112127210 */ /* 0x000fc60007f3e0ff */
[----:B0-----:R-:W-:-:S04]  /*62cf0*/  IMAD.WIDE.U32 R56, R12, R24, R56 ;  /* 0x000000180c387225 */ /* 0x001fc800078e0038 */
        /* <DEDUP_REMOVED lines=9> */
[----:B------:R-:W-:Y:S01]  /*62d90*/  IMAD.IADD R31, R37, 0x1, R61 ;  /* 0x00000001251f7824 */ /* 0x000fe200078e023d */
[----:B------:R-:W0:Y:S01]  /*62da0*/  LDC.64 R28, c[0x3][0x18] ;  /* 0x00c00600ff1c7b82 */ /* 0x000e220000000a00 */
[----:B------:R-:W-:-:S04]  /*62db0*/  IMAD.WIDE.U32 R50, R21, R21, R50 ;  /* 0x0000001515327225 */ /* 0x000fc800078e0032 */
        /* <DEDUP_REMOVED lines=8> */
[----:B------:R-:W-:-:S03]  /*62e40*/  IADD3 R54, P1, PT, R31, R54, RZ ;  /* 0x000000361f367210 */ /* 0x000fc60007f3e0ff */
[----:B------:R-:W-:Y:S02]  /*62e50*/  IMAD R27, R60, R35, RZ ;  /* 0x000000233c1b7224 */ /* 0x000fe400078e02ff */
[----:B------:R-:W-:Y:S02]  /*62e60*/  IMAD.MOV.U32 R61, RZ, RZ, RZ ;  /* 0x000000ffff3d7224 */ /* 0x000fe400078e00ff */
[----:B------:R-:W-:Y:S01]  /*62e70*/  IMAD.IADD R45, R41, 0x1, R55 ;  /* 0x00000001292d7824 */ /* 0x000fe200078e0237 */
[----:B------:R-:W-:Y:S01]  /*62e80*/  IADD3.X R55, PT, PT, RZ, RZ, RZ, P1, !PT ;  /* 0x000000ffff377210 */ /* 0x000fe20000ffe4ff */
[----:B------:R-:W-:-:S03]  /*62e90*/  IMAD.HI.U32 R31, R27, R2, R60 ;  /* 0x000000021b1f7227 */ /* 0x000fc600078e003c */
[----:B------:R-:W-:Y:S01]  /*62ea0*/  IADD3 R44, P1, PT, R44, R45, RZ ;  /* 0x0000002d2c2c7210 */ /* 0x000fe20007f3e0ff */
[----:B------:R-:W-:-:S03]  /*62eb0*/  IMAD.WIDE.U32 R56, R15, R22, R58 ;  /* 0x000000160f387225 */ /* 0x000fc600078e003a */
[----:B------:R-:W-:Y:S01]  /*62ec0*/  IADD3.X R45, PT, PT, RZ, RZ, RZ, P1, !PT ;  /* 0x000000ffff2d7210 */ /* 0x000fe20000ffe4ff */
[----:B------:R-:W-:Y:S02]  /*62ed0*/  IMAD.IADD R31, R36, 0x1, R31 ;  /* 0x00000001241f7824 */ /* 0x000fe400078e021f */
[----:B------:R-:W-:-:S03]  /*62ee0*/  IMAD.WIDE.U32 R54, R17, R24, R54 ;  /* 0x0000001811367225 */ /* 0x000fc600078e0036 */
[----:B------:R-:W-:Y:S01]  /*62ef0*/  IADD3 R56, P2, PT, R31, R56, RZ ;  /* 0x000000381f387210 */ /* 0x000fe20007f5e0ff */
[----:B------:R-:W-:Y:S02]  /*62f00*/  IMAD.IADD R33, R38, 0x1, R57 ;  /* 0x0000000126217824 */ /* 0x000fe400078e0239 */
[----:B0-----:R-:W-:-:S03]  /*62f10*/  IMAD.WIDE.U32 R44, R12, R28, R44 ;  /* 0x0000001c0c2c7225 */ /* 0x001fc600078e002c */
[----:B------:R-:W-:Y:S01]  /*62f20*/  IADD3 R54, P1, PT, R33, R54, RZ ;  /* 0x0000003621367210 */ /* 0x000fe20007f3e0ff */
[----:B------:R-:W-:Y:S02]  /*62f30*/  IMAD.IADD R31, R40, 0x1, R55 ;  /* 0x00000001281f7824 */ /* 0x000fe400078e0237 */
[----:B------:R-:W-:Y:S02]  /*62f40*/  IMAD.X R57, RZ, RZ, RZ, P2 ;  /* 0x000000ffff397224 */ /* 0x000fe400010e06ff */
[----:B------:R-:W-:Y:S01]  /*62f50*/  IMAD.IADD R45, R42, 0x1, R45 ;  /* 0x000000012a2d7824 */ /* 0x000fe200078e022d */
[----:B------:R-:W-:Y:S01]  /*62f60*/  IADD3 R44, P2, PT, R31, R44, RZ ;  /* 0x0000002c1f2c7210 */ /* 0x000fe20007f5e0ff */
[----:B------:R-:W-:Y:S02]  /*62f70*/  IMAD.X R55, RZ, RZ, RZ, P1 ;  /* 0x000000ffff377224 */ /* 0x000fe400008e06ff */
[----:B------:R-:W-:Y:S01]  /*62f80*/  IMAD.WIDE.U32 R56, R27, R3, R56 ;  /* 0x000000031b387225 */ /* 0x000fe200078e0038 */
[----:B------:R-:W-:-:S02]  /*62f90*/  IADD3 R46, P1, PT, R46, R45, RZ ;  /* 0x0000002d2e2e7210 */ /* 0x000fc40007f3e0ff */
[----:B------:R-:W-:Y:S01]  /*62fa0*/  IADD3.X R45, PT, PT, RZ, RZ, RZ, P2, !PT ;  /* 0x000000ffff2d7210 */ /* 0x000fe200017fe4ff */
[----:B------:R-:W-:Y:S01]  /*62fb0*/  IMAD.WIDE.U32 R54, R15, R23, R54 ;  /* 0x000000170f367225 */ /* 0x000fe200078e0036 */
[----:B------:R-:W-:-:S03]  /*62fc0*/  IADD3 R57, PT, PT, R37, R57, RZ ;  /* 0x0000003925397210 */ /* 0x000fc60007ffe0ff */
        /* <DEDUP_REMOVED lines=8> */
[----:B------:R-:W-:Y:S01]  /*63050*/  IMAD.MOV.U32 R59, RZ, RZ, RZ ;  /* 0x000000ffff3b7224 */ /* 0x000fe200078e00ff */
[----:B------:R-:W-:Y:S01]  /*63060*/  IADD3 R44, P1, PT, R50, R19, RZ ;  /* 0x00000013322c7210 */ /* 0x000fe20007f3e0ff */
[----:B------:R-:W-:Y:S01]  /*63070*/  IMAD.WIDE.U32 R46, R12, R29, R46 ;  /* 0x0000001d0c2e7225 */ /* 0x000fe200078e002e */
[----:B------:R-:W-:-:S03]  /*63080*/  IADD3.X R55, PT, PT, RZ, RZ, RZ, P2, !PT ;  /* 0x000000ffff377210 */ /* 0x000fc600017fe4ff */
[----:B------:R-:W-:Y:S02]  /*63090*/  IMAD.IADD R45, R41, 0x1, R45 ;  /* 0x00000001292d7824 */ /* 0x000fe400078e022d */
[----:B------:R-:W-:-:S03]  /*630a0*/  IMAD.HI.U32 R33, R31, R2, R58 ;  /* 0x000000021f217227 */ /* 0x000fc600078e003a */
[----:B------:R-:W-:Y:S01]  /*630b0*/  IADD3 R50, P2, PT, R46, R45, RZ ;  /* 0x0000002d2e327210 */ /* 0x000fe20007f5e0ff */
[----:B------:R-:W-:-:S03]  /*630c0*/  IMAD.WIDE.U32 R56, R27, R22, R56 ;  /* 0x000000161b387225 */ /* 0x000fc600078e0038 */
        /* <DEDUP_REMOVED lines=20> */
[----:B------:R-:W-:Y:S01]  /*63210*/  MOV R55, RZ ;  /* 0x000000ff00377202 */ /* 0x000fe20000000f00 */
[----:B------:R-:W-:Y:S01]  /*63220*/  IMAD.X R49, RZ, RZ, RZ, P3 ;  /* 0x000000ffff317224 */ /* 0x000fe200018e06ff */
        /* <DEDUP_REMOVED lines=9> */
[----:B------:R-:W-:Y:S01]  /*632c0*/  IADD3 R46, P4, PT, R46, R49, RZ ;  /* 0x000000312e2e7210 */ /* 0x000fe20007f9e0ff */
[----:B------:R-:W-:Y:S01]  /*632d0*/  IMAD.X R51, RZ, RZ, RZ, P3 ;  /* 0x000000ffff337224 */ /* 0x000fe200018e06ff */
[----:B------:R-:W-:Y:S01]  /*632e0*/  IADD3 R14, P3, PT, R47, R33, RZ ;  /* 0x000000212f0e7210 */ /* 0x000fe20007f7e0ff */
[----:B------:R-:W-:Y:S01]  /*632f0*/  IMAD.X R19, RZ, RZ, RZ, P1 ;  /* 0x000000ffff137224 */ /* 0x000fe200008e06ff */
[----:B------:R-:W-:Y:S01]  /*63300*/  IADD3.X R49, PT, PT, RZ, RZ, RZ, P2, !PT ;  /* 0x000000ffff317210 */ /* 0x000fe200017fe4ff */
[----:B------:R-:W-:Y:S01]  /*63310*/  IMAD.HI.U32 R55, R12, R2, R54 ;  /* 0x000000020c377227 */ /* 0x000fe200078e0036 */
[----:B------:R-:W-:Y:S02]  /*63320*/  IADD3.X R47, PT, PT, RZ, RZ, RZ, P4, !PT ;  /* 0x000000ffff2f7210 */ /* 0x000fe400027fe4ff */
[----:B------:R-:W-:Y:S01]  /*63330*/  IADD3 R32, P2, PT, R32, R19, RZ ;  /* 0x0000001320207210 */ /* 0x000fe20007f5e0ff */
[----:B------:R-:W-:-:S02]  /*63340*/  IMAD.X R53, RZ, RZ, RZ, P3 ;  /* 0x000000ffff357224 */ /* 0x000fc400018e06ff */
[----:B------:R-:W-:-:S03]  /*63350*/  IMAD.WIDE.U32 R50, R31, R22, R50 ;  /* 0x000000161f327225 */ /* 0x000fc600078e0032 */
[----:B------:R-:W-:Y:S01]  /*63360*/  IADD3 R53, P1, PT, R53, R32, RZ ;  /* 0x0000002035357210 */ /* 0x000fe20007f3e0ff */
[----:B------:R-:W-:Y:S02]  /*63370*/  IMAD.IADD R17, R36, 0x1, R55 ;  /* 0x0000000124117824 */ /* 0x000fe400078e0237 */
[----:B------:R-:W-:-:S03]  /*63380*/  IMAD.WIDE.U32 R48, R27, R24, R48 ;  /* 0x000000181b307225 */ /* 0x000fc600078e0030 */
[----:B------:R-:W-:Y:S01]  /*63390*/  IADD3 R50, P5, PT, R17, R50, RZ ;  /* 0x0000003211327210 */ /* 0x000fe20007fbe0ff */
[----:B------:R-:W-:-:S04]  /*633a0*/  IMAD.WIDE.U32 R32, R15, R28, R46 ;  /* 0x0000001c0f207225 */ /* 0x000fc800078e002e */
[----:B------:R-:W-:Y:S02]  /*633b0*/  IMAD.IADD R17, R38, 0x1, R51 ;  /* 0x0000000126117824 */ /* 0x000fe400078e0233 */
[----:B------:R-:W-:Y:S02]  /*633c0*/  IMAD.IADD R47, R40, 0x1, R49 ;  /* 0x00000001282f7824 */ /* 0x000fe400078e0231 */
[----:B------:R-:W-:Y:S02]  /*633d0*/  IMAD.IADD R33, R42, 0x1, R33 ;  /* 0x000000012a217824 */ /* 0x000fe400078e0221 */
[----:B------:R-:W-:Y:S01]  /*633e0*/  IMAD.X R51, RZ, RZ, RZ, P5 ;  /* 0x000000ffff337224 */ /* 0x000fe200028e06ff */
[----:B------:R-:W-:Y:S01]  /*633f0*/  IADD3 R48, P5, PT, R17, R48, RZ ;  /* 0x0000003011307210 */ /* 0x000fe20007fbe0ff */
[----:B------:R-:W-:Y:S01]  /*63400*/  IMAD.X R30, RZ, RZ, RZ, P1 ;  /* 0x000000ffff1e7224 */ /* 0x000fe200008e06ff */
[----:B------:R-:W-:Y:S01]  /*63410*/  IADD3.X R17, PT, PT, RZ, RZ, RZ, P2, !PT ;  /* 0x000000ffff117210 */ /* 0x000fe200017fe4ff */
[----:B------:R-:W-:Y:S01]  /*63420*/  IMAD.WIDE.U32 R50, R12, R3, R50 ;  /* 0x000000030c327225 */ /* 0x000fe200078e0032 */
[----:B------:R-:W-:-:S02]  /*63430*/  IADD3 R46, P4, PT, R47, R32, RZ ;  /* 0x000000202f2e7210 */ /* 0x000fc40007f9e0ff */
[----:B------:R-:W-:Y:S01]  /*63440*/  IADD3 R32, P2, PT, R33, R14, RZ ;  /* 0x0000000e21207210 */ /* 0x000fe20007f5e0ff */
[----:B------:R-:W-:Y:S01]  /*63450*/  IMAD.X R49, RZ, RZ, RZ, P5 ;  /* 0x000000ffff317224 */ /* 0x000fe200028e06ff */
[----:B------:R-:W-:Y:S01]  /*63460*/  IADD3 R47, P3, PT, R18, R17, RZ ;  /* 0x00000011122f7210 */ /* 0x000fe20007f7e0ff */
[----:B------:R-:W-:Y:S01]  /*63470*/  IMAD R14, R50, R35, RZ ;  /* 0x00000023320e7224 */ /* 0x000fe200078e02ff */
[----:B------:R-:W-:Y:S01]  /*63480*/  IADD3 R17, PT, PT, R37, R51, RZ ;  /* 0x0000003325117210 */ /* 0x000fe20007ffe0ff */
[----:B------:R-:W-:Y:S01]  /*63490*/  IMAD.X R33, RZ, RZ, RZ, P2 ;  /* 0x000000ffff217224 */ /* 0x000fe200010e06ff */
[----:B------:R-:W-:Y:S01]  /*634a0*/  IADD3 R30, P1, PT, R30, R47, RZ ;  /* 0x0000002f1e1e7210 */ /* 0x000fe20007f3e0ff */
[----:B------:R-:W-:Y:S01]  /*634b0*/  IMAD.WIDE.U32 R18, R31, R23, R48 ;  /* 0x000000171f127225 */ /* 0x000fe200078e0030 */
[----:B------:R-:W-:-:S03]  /*634c0*/  IADD3.X R47, PT, PT, RZ, RZ, RZ, P4, !PT ;  /* 0x000000ffff2f7210 */ /* 0x000fc600027fe4ff */
[----:B------:R-:W-:Y:S01]  /*634d0*/  IMAD.MOV.U32 R51, RZ, RZ, RZ ;  /* 0x000000ffff337224 */ /* 0x000fe200078e00ff */
[----:B------:R-:W-:Y:S01]  /*634e0*/  IADD3 R48, P2, PT, R17, R18, RZ ;  /* 0x0000001211307210 */ /* 0x000fe20007f5e0ff */
[----:B------:R-:W-:Y:S01]  /*634f0*/  IMAD.WIDE.U32 R32, R15, R29, R32 ;  /* 0x0000001d0f207225 */ /* 0x000fe200078e0020 */
[----:B------:R-:W-:-:S03]  /*63500*/  IADD3.X R17, PT, PT, RZ, RZ, RZ, P0, !PT ;  /* 0x000000ffff117210 */ /* 0x000fc600007fe4ff */
[----:B------:R-:W-:Y:S02]  /*63510*/  IMAD.IADD R49, R39, 0x1, R19 ;  /* 0x0000000127317824 */ /* 0x000fe400078e0213 */
[----:B------:R-:W-:Y:S01]  /*63520*/  IMAD.HI.U32 R55, R14, R2, R50 ;  /* 0x000000020e377227 */ /* 0x000fe200078e0032 */
[----:B------:R-:W-:Y:S02]  /*63530*/  IADD3 R51, P5, PT, R33, R53, RZ ;  /* 0x0000003521337210 */ /* 0x000fe40007fbe0ff */
[----:B------:R-:W-:Y:S01]  /*63540*/  IADD3.X R53, PT, PT, RZ, RZ, RZ, P1, !PT ;  /* 0x000000ffff357210 */ /* 0x000fe20000ffe4ff */
[----:B------:R-:W-:-:S04]  /*63550*/  IMAD.WIDE.U32 R18, R27, R25, R46 ;  /* 0x000000191b127225 */ /* 0x000fc800078e002e */
        /* <DEDUP_REMOVED lines=8> */
[----:B------:R-:W-:Y:S01]  /*635e0*/  IMAD.X R49, RZ, RZ, RZ, P2 ;  /* 0x000000ffff317224 */ /* 0x000fe200010e06ff */
[----:B------:R-:W-:-:S02]  /*635f0*/  IADD3 R18, P0, PT, R16, R45, RZ ;  /* 0x0000002d10127210 */ /* 0x000fc40007f1e0ff */
[----:B------:R-:W-:Y:S01]  /*63600*/  IADD3 R19, P2, PT, R15, R30, RZ ;  /* 0x0000001e0f137210 */ /* 0x000fe20007f5e0ff */
        /* <DEDUP_REMOVED lines=8> */
[----:B------:R-:W-:-:S03]  /*63690*/  IADD3.X R49, PT, PT, RZ, RZ, RZ, P4, !PT ;  /* 0x000000ffff317210 */ /* 0x000fc600027fe4ff */
        /* <DEDUP_REMOVED lines=9> */
[----:B------:R-:W-:Y:S01]  /*63730*/  IMAD R15, R48, R35, RZ ;  /* 0x00000023300f7224 */ /* 0x000fe200078e02ff */
[----:B------:R-:W-:Y:S01]  /*63740*/  IADD3 R32, P2, PT, R32, R51, RZ ;  /* 0x0000003320207210 */ /* 0x000fe20007f5e0ff */
[----:B------:R-:W-:-:S04]  /*63750*/  IMAD.WIDE.U32 R46, R12, R23, R46 ;  /* 0x000000170c2e7225 */ /* 0x000fc800078e002e */
[----:B------:R-:W-:Y:S02]  /*63760*/  IMAD.IADD R51, R37, 0x1, R49 ;  /* 0x0000000125337824 */ /* 0x000fe400078e0231 */
[----:B------:R-:W-:Y:S02]  /*63770*/  HFMA2 R49, -RZ, RZ, 0, 0 ;  /* 0x00000000ff317431 */ /* 0x000fe400000001ff */
        /* <DEDUP_REMOVED lines=26> */
[----:B------:R-:W-:-:S02]  /*63920*/  IADD3.X R27, PT, PT, RZ, RZ, RZ, P2, !PT ;  /* 0x000000ffff1b7210 */ /* 0x000fc400017fe4ff */
        /* <DEDUP_REMOVED lines=44> */
[----:B------:R-:W-:Y:S01]  /*63bf0*/  IADD3 R19, P4, PT, R27, R34, RZ ;  /* 0x000000221b137210 */ /* 0x000fe20007f9e0ff */
[----:B------:R-:W-:Y:S02]  /*63c00*/  IMAD.X R21, RZ, RZ, RZ, P0 ;  /* 0x000000ffff157224 */ /* 0x000fe400000e06ff */
        /* <DEDUP_REMOVED lines=28> */
[----:B------:R-:W-:Y:S01]  /*63dd0*/  IMAD.IADD R33, R41, 0x1, R49 ;  /* 0x0000000129217824 */ /* 0x000fe200078e0231 */
[----:B------:R-:W-:Y:S01]  /*63de0*/  IADD3 R27, PT, PT, R26, R27, R53 ;  /* 0x0000001b1a1b7210 */ /* 0x000fe20007ffe035 */
[----:B------:R-:W-:-:S02]  /*63df0*/  IMAD.X R12, RZ, RZ, RZ, P5 ;  /* 0x000000ffff0c7224 */ /* 0x000fc400028e06ff */
[----:B------:R-:W-:Y:S01]  /*63e00*/  IMAD.X R14, RZ, RZ, RZ, P1 ;  /* 0x000000ffff0e7224 */ /* 0x000fe200008e06ff */
[----:B------:R-:W-:Y:S02]  /*63e10*/  IADD3 R32, P6, PT, R30, R33, RZ ;  /* 0x000000211e207210 */ /* 0x000fe40007fde0ff */
[----:B------:R-:W-:Y:S02]  /*63e20*/  IADD3 R12, P5, PT, R12, R21, RZ ;  /* 0x000000150c0c7210 */ /* 0x000fe40007fbe0ff */
[----:B------:R-:W-:Y:S01]  /*63e30*/  IADD3.X R21, PT, PT, RZ, RZ, RZ, P2, !PT ;  /* 0x000000ffff157210 */ /* 0x000fe200017fe4ff */
[----:B------:R-:W-:Y:S01]  /*63e40*/  IMAD.X R33, RZ, RZ, RZ, P6 ;  /* 0x000000ffff217224 */ /* 0x000fe200030e06ff */
[----:B------:R-:W-:Y:S02]  /*63e50*/  ISETP.NE.AND P1, PT, R52, UR4, PT ;  /* 0x0000000434007c0c */ /* 0x000fe4000bf25270 */
        /* <DEDUP_REMOVED lines=48> */
.L_x_566:
        /* <DEDUP_REMOVED lines=23> */
.L_x_567:
[----:B------:R-:W-:Y:S05]  /*642d0*/  @P1 BRA `(.L_x_568) ;  /* 0xffffffdc001c1947 */ /* 0x000fea000383ffff */
[----:B------:R-:W-:-:S05]  /*642e0*/  IMAD R44, R13, 0x20, R0 ;  /* 0x000000200d2c7824 */ /* 0x000fca00078e0200 */
[----:B------:R-:W2:Y:S04]  /*642f0*/  LDL.128 R12, [R44] ;  /* 0x000000002c0c7983 */ /* 0x000ea80000100c00 */
[----:B------:R-:W3:Y:S01]  /*64300*/  LDL.128 R16, [R44+0x10] ;  /* 0x000010002c107983 */ /* 0x000ee20000100c00 */
[----:B------:R-:W-:Y:S02]  /*64310*/  IMAD.MOV.U32 R49, RZ, RZ, RZ ;  /* 0x000000ffff317224 */ /* 0x000fe400078e00ff */
[----:B------:R-:W-:Y:S02]  /*64320*/  IMAD.MOV.U32 R53, RZ, RZ, RZ ;  /* 0x000000ffff357224 */ /* 0x000fe400078e00ff */
[----:B------:R-:W-:Y:S02]  /*64330*/  IMAD.MOV.U32 R61, RZ, RZ, RZ ;  /* 0x000000ffff3d7224 */ /* 0x000fe400078e00ff */
[----:B--2---:R-:W-:-:S04]  /*64340*/  IMAD.WIDE.U32 R46, R12, R33, RZ ;  /* 0x000000210c2e7225 */ /* 0x004fc800078e00ff */
[----:B------:R-:W-:Y:S01]  /*64350*/  IMAD R45, R46, R35, RZ ;  /* 0x000000232e2d7224 */ /* 0x000fe200078e02ff */
[----:B------:R-:W-:Y:S01]  /*64360*/  MOV R48, R47 ;  /* 0x0000002f00307202 */ /* 0x000fe20000000f00 */
[----:B------:R-:W-:-:S04]  /*64370*/  IMAD.MOV.U32 R47, RZ, RZ, RZ ;  /* 0x000000ffff2f7224 */ /* 0x000fc800078e00ff */
[----:B------:R-:W-:-:S04]  /*64380*/  IMAD.WIDE.U32 R48, R33, R13, R48 ;  /* 0x0000000d21307225 */ /* 0x000fc800078e0030 */
[----:B------:R-:W-:Y:S01]  /*64390*/  IMAD.HI.U32 R55, R45, R2, R46 ;  /* 0x000000022d377227 */ /* 0x000fe200078e002e */
[----:B------:R-:W-:-:S03]  /*643a0*/  MOV R46, R49 ;  /* 0x00000031002e7202 */ /* 0x000fc60000000f00 */
[----:B------:R-:W-:Y:S02]  /*643b0*/  IMAD.MOV.U32 R49, RZ, RZ, RZ ;  /* 0x000000ffff317224 */ /* 0x000fe400078e00ff */
[----:B------:R-:W-:-:S04]  /*643c0*/  IMAD.WIDE.U32 R46, R33, R14, R46 ;  /* 0x0000000e212e7225 */ /* 0x000fc800078e002e */
[----:B------:R-:W-:-:S04]  /*643d0*/  IMAD.WIDE.U32 R48, R34, R12, R48 ;  /* 0x0000000c22307225 */ /* 0x000fc800078e0030 */
[----:B------:R-:W-:Y:S01]  /*643e0*/  IMAD.IADD R55, R36, 0x1, R55 ;  /* 0x0000000124377824 */ /* 0x000fe200078e0237 */
[----:B------:R-:W-:Y:S01]  /*643f0*/  IADD3 R50, P0, PT, R46, R49, RZ ;  /* 0x000000312e327210 */ /* 0x000fe20007f1e0ff */
[----:B------:R-:W-:Y:S02]  /*64400*/  IMAD.MOV.U32 R46, RZ, RZ, R47 ;  /* 0x000000ffff2e7224 */ /* 0x000fe400078e002f */
[----:B------:R-:W-:Y:S01]  /*64410*/  IMAD.MOV.U32 R47, RZ, RZ, RZ ;  /* 0x000000ffff2f7224 */ /* 0x000fe200078e00ff */
[----:B------:R-:W-:Y:S02]  /*64420*/  IADD3.X R51, PT, PT, RZ, RZ, RZ, P0, !PT ;  /* 0x000000ffff337210 */ /* 0x000fe400007fe4ff */
[----:B------:R-:W-:Y:S01]  /*64430*/  IADD3 R54, P1, PT, R48, R55, RZ ;  /* 0x0000003730367210 */ /* 0x000fe20007f3e0ff */
[----:B------:R-:W-:-:S03]  /*64440*/  IMAD.WIDE.U32 R46, R33, R15, R46 ;  /* 0x0000000f212e7225 */ /* 0x000fc600078e002e */
[----:B------:R-:W-:Y:S01]  /*64450*/  IADD3.X R55, PT, PT, RZ, RZ, RZ, P1, !PT ;  /* 0x000000ffff377210 */ /* 0x000fe20000ffe4ff */
[----:B------:R-:W-:-:S04]  /*64460*/  IMAD.WIDE.U32 R48, R34, R13, R50 ;  /* 0x0000000d22307225 */ /* 0x000fc800078e0032 */
[----:B------:R-:W-:Y:S01]  /*64470*/  IMAD.WIDE.U32 R54, R45, R3, R54 ;  /* 0x000000032d367225 */ /* 0x000fe200078e0036 */
[----:B------:R-:W-:Y:S02]  /*64480*/  IADD3 R50, P0, PT, R46, R49, RZ ;  /* 0x000000312e327210 */ /* 0x000fe40007f1e0ff */
[----:B------:R-:W-:Y:S01]  /*64490*/  MOV R52, R48 ;  /* 0x0000003000347202 */ /* 0x000fe20000000f00 */
[----:B------:R-:W-:Y:S01]  /*644a0*/  IMAD.MOV.U32 R46, RZ, RZ, R47 ;  /* 0x000000ffff2e7224 */ /* 0x000fe200078e002f */
[----:B------:R-:W-:Y:S01]  /*644b0*/  IADD3 R57, PT, PT, R37, R55, RZ ;  /* 0x0000003725397210 */ /* 0x000fe20007ffe0ff */
[----:B------:R-:W-:Y:S02]  /*644c0*/  IMAD.X R51, RZ, RZ, RZ, P0 ;  /* 0x000000ffff337224 */ /* 0x000fe400000e06ff */
[----:B------:R-:W-:Y:S02]  /*644d0*/  IMAD.MOV.U32 R47, RZ, RZ, RZ ;  /* 0x000000ffff2f7224 */ /* 0x000fe400078e00ff */
[----:B------:R-:W-:-:S04]  /*644e0*/  IMAD.WIDE.U32 R52, R31, R12, R52 ;  /* 0x0000000c1f347225 */ /* 0x000fc800078e0034 */
[----:B------:R-:W-:Y:S01]  /*644f0*/  IMAD.WIDE.U32 R50, R34, R14, R50 ;  /* 0x0000000e22327225 */ /* 0x000fe200078e0032 */
[----:B------:R-:W-:-:S03]  /*64500*/  IADD3 R56, P0, PT, R52, R57, RZ ;  /* 0x0000003934387210 */ /* 0x000fc60007f1e0ff */
[----:B---3--:R-:W-:Y:S01]  /*64510*/  IMAD.WIDE.U32 R48, R33, R16, R46 ;  /* 0x0000001021307225 */ /* 0x008fe200078e002e */
[----:B------:R-:W-:-:S03]  /*64520*/  IADD3 R52, P1, PT, R50, R53, RZ ;  /* 0x0000003532347210 */ /* 0x000fc60007f3e0ff */
[----:B------:R-:W-:Y:S02]  /*64530*/  IMAD R46, R54, R35, RZ ;  /* 0x00000023362e7224 */ /* 0x000fe400078e02ff */
[----:B------:R-:W-:Y:S02]  /*64540*/  IMAD.MOV.U32 R55, RZ, RZ, RZ ;  /* 0x000000ffff377224 */ /* 0x000fe400078e00ff */
[----:B------:R-:W-:Y:S01]  /*64550*/  IMAD.X R57, RZ, RZ, RZ, P0 ;  /* 0x000000ffff397224 */ /* 0x000fe200000e06ff */
[----:B------:R-:W-:Y:S01]  /*64560*/  IADD3 R50, P0, PT, R48, R51, RZ ;  /* 0x0000003330327210 */ /* 0x000fe20007f1e0ff */
[----:B------:R-:W-:-:S04]  /*64570*/  IMAD.HI.U32 R55, R46, R2, R54 ;  /* 0x000000022e377227 */ /* 0x000fc800078e0036 */
[----:B------:R-:W-:Y:S01]  /*64580*/  IMAD.X R53, RZ, RZ, RZ, P1 ;  /* 0x000000ffff357224 */ /* 0x000fe200008e06ff */
[----:B------:R-:W-:Y:S01]  /*64590*/  IADD3 R59, PT, PT, R36, R55, RZ ;  /* 0x00000037243b7210 */ /* 0x000fe20007ffe0ff */
[----:B------:R-:W-:-:S04]  /*645a0*/  IMAD.WIDE.U32 R54, R45, R22, R56 ;  /* 0x000000162d367225 */ /* 0x000fc800078e0038 */
[----:B------:R-:W-:Y:S01]  /*645b0*/  IMAD.WIDE.U32 R52, R31, R13, R52 ;  /* 0x0000000d1f347225 */ /* 0x000fe200078e0034 */
[----:B------:R-:W-:-:S03]  /*645c0*/  IADD3 R47, PT, PT, R38, R55, RZ ;  /* 0x00000037262f7210 */ /* 0x000fc60007ffe0ff */
[----:B------:R-:W-:Y:S01]  /*645d0*/  IMAD.X R51, RZ, RZ, RZ, P0 ;  /* 0x000000ffff337224 */ /* 0x000fe200000e06ff */
[----:B------:R-:W-:Y:S01]  /*645e0*/  IADD3 R58, P0, PT, R59, R54, RZ ;  /* 0x000000363b3a7210 */ /* 0x000fe20007f1e0ff */
[----:B------:R-:W-:Y:S02]  /*645f0*/  IMAD.MOV.U32 R48, RZ, RZ, R49 ;  /* 0x000000ffff307224 */ /* 0x000fe400078e0031 */
[----:B------:R-:W-:Y:S01]  /*64600*/  IMAD.MOV.U32 R49, RZ, RZ, RZ ;  /* 0x000000ffff317224 */ /* 0x000fe200078e00ff */
[----:B------:R-:W-:Y:S01]  /*64610*/  IADD3.X R59, PT, PT, RZ, RZ, RZ, P0, !PT ;  /* 0x000000ffff3b7210 */ /* 0x000fe200007fe4ff */
[----:B------:R-:W-:Y:S02]  /*64620*/  IMAD.MOV.U32 R54, RZ, RZ, R52 ;  /* 0x000000ffff367224 */ /* 0x000fe400078e0034 */
[----:B------:R-:W-:Y:S02]  /*64630*/  IMAD.MOV.U32 R55, RZ, RZ, RZ ;  /* 0x000000ffff377224 */ /* 0x000fe400078e00ff */
        /* <DEDUP_REMOVED lines=8> */
[----:B------:R-:W-:Y:S01]  /*646c0*/  MOV R48, R49 ;  /* 0x0000003100307202 */ /* 0x000fe20000000f00 */
[----:B------:R-:W-:Y:S01]  /*646d0*/  IMAD.X R51, RZ, RZ, RZ, P0 ;  /* 0x000000ffff337224 */ /* 0x000fe200000e06ff */
[----:B------:R-:W-:Y:S01]  /*646e0*/  MOV R60, R52 ;  /* 0x00000034003c7202 */ /* 0x000fe20000000f00 */
[----:B------:R-:W-:-:S02]  /*646f0*/  IMAD.MOV.U32 R49, RZ, RZ, RZ ;  /* 0x000000ffff317224 */ /* 0x000fc400078e00ff */
[----:B------:R-:W-:Y:S02]  /*64700*/  IMAD.X R59, RZ, RZ, RZ, P2 ;  /* 0x000000ffff3b7224 */ /* 0x000fe400010e06ff */
[----:B------:R-:W-:Y:S02]  /*64710*/  IMAD.IADD R47, R37, 0x1, R53 ;  /* 0x00000001252f7824 */ /* 0x000fe400078e0235 */
[----:B------:R-:W-:Y:S02]  /*64720*/  IMAD R44, R52, R35, RZ ;  /* 0x00000023342c7224 */ /* 0x000fe400078e02ff */
[----:B------:R-:W-:-:S04]  /*64730*/  IMAD.WIDE.U32 R50, R34, R16, R50 ;  /* 0x0000001022327225 */ /* 0x000fc800078e0032 */
[----:B------:R-:W-:-:S04]  /*64740*/  IMAD.WIDE.U32 R52, R31, R14, R56 ;  /* 0x0000000e1f347225 */ /* 0x000fc800078e0038 */
[----:B------:R-:W-:Y:S01]  /*64750*/  IMAD.WIDE.U32 R48, R33, R18, R48 ;  /* 0x0000001221307225 */ /* 0x000fe200078e0030 */
[----:B------:R-:W-:-:S03]  /*64760*/  IADD3 R56, P1, PT, R50, R53, RZ ;  /* 0x0000003532387210 */ /* 0x000fc60007f3e0ff */
[----:B------:R-:W-:Y:S01]  /*64770*/  IMAD.WIDE.U32 R58, R45, R23, R58 ;  /* 0x000000172d3a7225 */ /* 0x000fe200078e003a */
[----:B------:R-:W-:Y:S02]  /*64780*/  IADD3 R54, P0, PT, R48, R51, RZ ;  /* 0x0000003330367210 */ /* 0x000fe40007f1e0ff */
[----:B------:R-:W-:Y:S01]  /*64790*/  IADD3.X R57, PT, PT, RZ, RZ, RZ, P1, !PT ;  /* 0x000000ffff397210 */ /* 0x000fe20000ffe4ff */
[----:B------:R-:W-:Y:S01]  /*647a0*/  IMAD.HI.U32 R71, R44, R2, R60 ;  /* 0x000000022c477227 */ /* 0x000fe200078e003c */
[----:B------:R-:W-:Y:S02]  /*647b0*/  IADD3 R60, P3, PT, R47, R58, RZ ;  /* 0x0000003a2f3c7210 */ /* 0x000fe40007f7e0ff */
[----:B------:R-:W-:Y:S01]  /*647c0*/  IADD3 R58, P2, PT, R52, R55, RZ ;  /* 0x00000037343a7210 */ /* 0x000fe20007f5e0ff */
[----:B------:R-:W-:Y:S01]  /*647d0*/  IMAD.IADD R69, R39, 0x1, R59 ;  /* 0x0000000127457824 */ /* 0x000fe200078e023b */
[----:B------:R-:W-:Y:S01]  /*647e0*/  MOV R48, R49 ;  /* 0x0000003100307202 */ /* 0x000fe20000000f00 */
[----:B------:R-:W-:Y:S01]  /*647f0*/  IMAD.X R55, RZ, RZ, RZ, P0 ;  /* 0x000000ffff377224 */ /* 0x000fe200000e06ff */
[----:B------:R-:W-:Y:S01]  /*64800*/  IADD3.X R59, PT, PT, RZ, RZ, RZ, P2, !PT ;  /* 0x000000ffff3b7210 */ /* 0x000fe200017fe4ff */
[----:B------:R-:W-:-:S02]  /*64810*/  IMAD.X R61, RZ, RZ, RZ, P3 ;  /* 0x000000ffff3d7224 */ /* 0x000fc400018e06ff */
[----:B------:R-:W-:-:S04]  /*64820*/  IMAD.WIDE.U32 R52, R31, R15, R56 ;  /* 0x0000000f1f347225 */ /* 0x000fc800078e0038 */
[----:B------:R-:W-:Y:S02]  /*64830*/  HFMA2 R57, -RZ, RZ, 0, 0 ;  /* 0x00000000ff397431 */ /* 0x000fe400000001ff */
[----:B------:R-:W-:Y:S02]  /*64840*/  IMAD.MOV.U32 R49, RZ, RZ, RZ ;  /* 0x000000ffff317224 */ /* 0x000fe400078e00ff */
[----:B------:R-:W-:-:S04]  /*64850*/  IMAD.WIDE.U32 R50, R34, R17, R54 ;  /* 0x0000001122327225 */ /* 0x000fc800078e0036 */
[----:B------:R-:W-:-:S04]  /*64860*/  IMAD.WIDE.U32 R54, R32, R13, R58 ;  /* 0x0000000d20367225 */ /* 0x000fc800078e003a */
[----:B------:R-:W-:Y:S01]  /*64870*/  IMAD.IADD R71, R36, 0x1, R71 ;  /* 0x0000000124477824 */ /* 0x000fe200078e0247 */
[----:B------:R-:W-:Y:S01]  /*64880*/  IADD3 R62, P2, PT, R52, R55, RZ ;  /* 0x00000037343e7210 */ /* 0x000fe20007f5e0ff */
[----:B------:R-:W-:-:S03]  /*64890*/  IMAD.WIDE.U32 R60, R46, R22, R60 ;  /* 0x000000162e3c7225 */ /* 0x000fc600078e003c */
[----:B------:R-:W-:Y:S01]  /*648a0*/  IADD3.X R63, PT, PT, RZ, RZ, RZ, P2, !PT ;  /* 0x000000ffff3f7210 */ /* 0x000fe200017fe4ff */
[----:B------:R-:W-:Y:S01]  /*648b0*/  IMAD.WIDE.U32 R48, R33, R19, R48 ;  /* 0x0000001321307225 */ /* 0x000fe200078e0030 */
[----:B------:R-:W-:Y:S02]  /*648c0*/  IADD3 R70, P3, PT, R71, R60, RZ ;  /* 0x0000003c47467210 */ /* 0x000fe40007f7e0ff */
[----:B------:R-:W-:Y:S01]  /*648d0*/  IADD3 R60, P1, PT, R50, R53, RZ ;  /* 0x00000035323c7210 */ /* 0x000fe20007f3e0ff */
[----:B------:R-:W-:Y:S01]  /*648e0*/  IMAD.MOV.U32 R56, RZ, RZ, R54 ;  /* 0x000000ffff387224 */ /* 0x000fe200078e0036 */
[----:B------:R-:W-:Y:S01]  /*648f0*/  IADD3 R58, P0, PT, R48, R51, RZ ;  /* 0x00000033303a7210 */ /* 0x000fe20007f1e0ff */
[----:B------:R-:W-:Y:S02]  /*64900*/  IMAD.X R71, RZ, RZ, RZ, P3 ;  /* 0x000000ffff477224 */ /* 0x000fe400018e06ff */
[----:B------:R-:W-:-:S04]  /*64910*/  IMAD.WIDE.U32 R56, R27, R12, R56 ;  /* 0x0000000c1b387225 */ /* 0x000fc800078e0038 */
[----:B------:R-:W-:Y:S02]  /*64920*/  IMAD.IADD R83, R38, 0x1, R61 ;  /* 0x0000000126537824 */ /* 0x000fe400078e023d */
[----:B------:R-:W-:Y:S01]  /*64930*/  IMAD.X R59, RZ, RZ, RZ, P0 ;  /* 0x000000ffff3b7224 */ /* 0x000fe200000e06ff */
[----:B------:R-:W-:Y:S01]  /*64940*/  IADD3 R68, P0, PT, R56, R69, RZ ;  /* 0x0000004538447210 */ /* 0x000fe20007f1e0ff */
[----:B------:R-:W-:Y:S02]  /*64950*/  IMAD.X R61, RZ, RZ, RZ, P1 ;  /* 0x000000ffff3d7224 */ /* 0x000fe400008e06ff */
[----:B------:R-:W-:-:S04]  /*64960*/  IMAD.WIDE.U32 R70, R44, R3, R70 ;  /* 0x000000032c467225 */ /* 0x000fc800078e0046 */
        /* <DEDUP_REMOVED lines=9> */
[----:B------:R-:W-:Y:S01]  /*64a00*/  IADD3 R50, P1, PT, R50, R53, RZ ;  /* 0x0000003532327210 */ /* 0x000fe20007f3e0ff */
[----:B------:R-:W-:Y:S01]  /*64a10*/  IMAD.WIDE.U32 R56, R45, R24, R68 ;  /* 0x000000182d387225 */ /* 0x000fe200078e0044 */
[----:B------:R-:W-:Y:S02]  /*64a20*/  IADD3 R52, P2, PT, R52, R55, RZ ;  /* 0x0000003734347210 */ /* 0x000fe40007f5e0ff */
[----:B------:R-:W-:Y:S01]  /*64a30*/  IADD3.X R51, PT, PT, RZ, RZ, RZ, P1, !PT ;  /* 0x000000ffff337210 */ /* 0x000fe20000ffe4ff */
[----:B------:R-:W-:-:S04]  /*64a40*/  IMAD.HI.U32 R85, R33, R2, R70 ;  /* 0x0000000221557227 */ /* 0x000fc800078e0046 */
[----:B------:R-:W-:Y:S02]  /*64a50*/  IMAD.X R55, RZ, RZ, RZ, P3 ;  /* 0x000000ffff377224 */ /* 0x000fe400018e06ff */
[----:B------:R-:W-:Y:S02]  /*64a60*/  IMAD.IADD R71, R40, 0x1, R57 ;  /* 0x0000000128477824 */ /* 0x000fe400078e0239 */
[----:B------:R-:W-:Y:S02]  /*64a70*/  HFMA2 R57, -RZ, RZ, 0, 0 ;  /* 0x00000000ff397431 */ /* 0x000fe400000001ff */
[----:B------:R-:W-:Y:S01]  /*64a80*/  IMAD.X R49, RZ, RZ, RZ, P0 ;  /* 0x000000ffff317224 */ /* 0x000fe200000e06ff */
[----:B------:R-:W-:Y:S01]  /*64a90*/  IADD3 R68, P0, PT, R83, R56, RZ ;  /* 0x0000003853447210 */ /* 0x000fe20007f1e0ff */
[----:B------:R-:W-:-:S03]  /*64aa0*/  IMAD.WIDE.U32 R54, R27, R13, R54 ;  /* 0x0000000d1b367225 */ /* 0x000fc600078e0036 */
[----:B------:R-:W-:Y:S01]  /*64ab0*/  IADD3.X R69, PT, PT, RZ, RZ, RZ, P0, !PT ;  /* 0x000000ffff457210 */ /* 0x000fe200007fe4ff */
[----:B------:R-:W-:Y:S02]  /*64ac0*/  IMAD.X R53, RZ, RZ, RZ, P2 ;  /* 0x000000ffff357224 */ /* 0x000fe400010e06ff */
[----:B------:R-:W-:-:S04]  /*64ad0*/  IMAD.WIDE.U32 R48, R34, R19, R48 ;  /* 0x0000001322307225 */ /* 0x000fc800078e0030 */
[----:B------:R-:W-:-:S04]  /*64ae0*/  IMAD.WIDE.U32 R50, R31, R17, R50 ;  /* 0x000000111f327225 */ /* 0x000fc800078e0032 */
[----:B------:R-:W-:Y:S01]  /*64af0*/  IMAD.MOV.U32 R56, RZ, RZ, R54 ;  /* 0x000000ffff387224 */ /* 0x000fe200078e0036 */
[----:B------:R-:W-:Y:S01]  /*64b00*/  IADD3 R58, P0, PT, R48, R51, RZ ;  /* 0x00000033303a7210 */ /* 0x000fe20007f1e0ff */
[----:B------:R-:W-:-:S04]  /*64b10*/  IMAD.WIDE.U32 R52, R32, R15, R52 ;  /* 0x0000000f20347225 */ /* 0x000fc800078e0034 */
[----:B------:R-:W-:Y:S01]  /*64b20*/  IMAD.WIDE.U32 R56, R30, R12, R56 ;  /* 0x0000000c1e387225 */ /* 0x000fe200078e0038 */
[----:B------:R-:W-:Y:S02]  /*64b30*/  IADD3 R60, P1, PT, R50, R53, RZ ;  /* 0x00000035323c7210 */ /* 0x000fe40007f3e0ff */
        /* <DEDUP_REMOVED lines=24> */
[----:B------:R-:W-:Y:S01]  /*64cc0*/  IMAD.X R61, RZ, RZ, RZ, P4 ;  /* 0x000000ffff3d7224 */ /* 0x000fe200020e06ff */
[----:B------:R-:W-:Y:S01]  /*64cd0*/  IADD3 R68, P0, PT, R69, R56, RZ ;  /* 0x0000003845447210 */ /* 0x000fe20007f1e0ff */
[----:B------:R-:W-:Y:S02]  /*64ce0*/  IMAD.X R55, RZ, RZ, RZ, P3 ;  /* 0x000000ffff377224 */ /* 0x000fe400018e06ff */
[----:B------:R-:W-:Y:S01]  /*64cf0*/  IMAD.IADD R57, R38, 0x1, R57 ;  /* 0x0000000126397824 */ /* 0x000fe200078e0239 */
[----:B------:R-:W-:Y:S01]  /*64d00*/  IADD3.X R69, PT, PT, RZ, RZ, RZ, P0, !PT ;  /* 0x000000ffff457210 */ /* 0x000fe200007fe4ff */
[----:B------:R-:W-:-:S04]  /*64d10*/  IMAD.WIDE.U32 R48, R31, R19, R48 ;  /* 0x000000131f307225 */ /* 0x000fc800078e0030 */
        /* <DEDUP_REMOVED lines=8> */
[----:B------:R-:W-:Y:S01]  /*64da0*/  IMAD.IADD R47, R40, 0x1, R61 ;  /* 0x00000001282f7824 */ /* 0x000fe200078e023d */
[----:B------:R-:W-:Y:S01]  /*64db0*/  IADD3 R52, P3, PT, R52, R55, RZ ;  /* 0x0000003734347210 */ /* 0x000fe20007f7e0ff */
[----:B------:R-:W-:-:S04]  /*64dc0*/  IMAD.WIDE.U32 R60, R33, R3, R68 ;  /* 0x00000003213c7225 */ /* 0x000fc800078e0044 */
[----:B------:R-:W-:Y:S02]  /*64dd0*/  IMAD.MOV.U32 R55, RZ, RZ, RZ ;  /* 0x000000ffff377224 */ /* 0x000fe400078e00ff */
[----:B------:R-:W-:Y:S01]  /*64de0*/  IMAD.IADD R71, R37, 0x1, R61 ;  /* 0x0000000125477824 */ /* 0x000fe200078e023d */
[----:B------:R-:W-:Y:S01]  /*64df0*/  MOV R61, RZ ;  /* 0x000000ff003d7202 */ /* 0x000fe20000000f00 */
[----:B------:R-:W-:Y:S02]  /*64e00*/  IMAD.IADD R63, R41, 0x1, R59 ;  /* 0x00000001293f7824 */ /* 0x000fe400078e023b */
[----:B------:R-:W-:-:S04]  /*64e10*/  IMAD.WIDE.U32 R54, R21, R12, R54 ;  /* 0x0000000c15367225 */ /* 0x000fc800078e0036 */
[----:B------:R-:W-:Y:S02]  /*64e20*/  IMAD R31, R60, R35, RZ ;  /* 0x000000233c1f7224 */ /* 0x000fe400078e02ff */
        /* <DEDUP_REMOVED lines=10> */
[----:B------:R-:W-:Y:S02]  /*64ed0*/  IADD3 R50, P1, PT, R50, R49, RZ ;  /* 0x0000003132327210 */ /* 0x000fe40007f3e0ff */
        /* <DEDUP_REMOVED lines=11> */
[----:B------:R-:W-:-:S04]  /*64f90*/  IMAD.WIDE.U32 R48, R32, R19, R54 ;  /* 0x0000001320307225 */ /* 0x000fc800078e0036 */
[----:B------:R-:W-:-:S04]  /*64fa0*/  IMAD.WIDE.U32 R50, R27, R17, R50 ;  /* 0x000000111b327225 */ /* 0x000fc800078e0032 */
[----:B------:R-:W-:-:S04]  /*64fb0*/  IMAD.WIDE.U32 R52, R30, R15, R56 ;  /* 0x0000000f1e347225 */ /* 0x000fc800078e0038 */
[----:B------:R-:W-:Y:S01]  /*64fc0*/  IMAD.X R63, RZ, RZ, RZ, P4 ;  /* 0x000000ffff3f7224 */ /* 0x000fe200020e06ff */
[----:B------:R-:W-:Y:S01]  /*64fd0*/  IADD3 R60, P2, PT, R50, R53, RZ ;  /* 0x00000035323c7210 */ /* 0x000fe20007f5e0ff */
[----:B------:R-:W-:Y:S01]  /*64fe0*/  IMAD.WIDE.U32 R54, R21, R13, R58 ;  /* 0x0000000d15367225 */ /* 0x000fe200078e003a */
[----:B------:R-:W-:-:S03]  /*64ff0*/  IADD3 R58, P1, PT, R48, R51, RZ ;  /* 0x00000033303a7210 */ /* 0x000fc60007f3e0ff */
[----:B------:R-:W-:Y:S01]  /*65000*/  IMAD.WIDE.U32 R50, R46, R25, R62 ;  /* 0x000000192e327225 */ /* 0x000fe200078e003e */
[----:B------:R-:W-:Y:S02]  /*65010*/  MOV R56, R54 ;  /* 0x0000003600387202 */ /* 0x000fe40000000f00 */
[----:B------:R-:W-:Y:S01]  /*65020*/  IADD3 R62, P3, PT, R52, R55, RZ ;  /* 0x00000037343e7210 */ /* 0x000fe20007f7e0ff */
[----:B------:R-:W-:Y:S01]  /*65030*/  IMAD.X R71, RZ, RZ, RZ, P0 ;  /* 0x000000ffff477224 */ /* 0x000fe200000e06ff */
[----:B------:R-:W-:Y:S01]  /*65040*/  IADD3 R68, P4, PT, R69, R50, RZ ;  /* 0x0000003245447210 */ /* 0x000fe20007f9e0ff */
[----:B------:R-:W-:Y:S01]  /*65050*/  IMAD.MOV.U32 R57, RZ, RZ, RZ ;  /* 0x000000ffff397224 */ /* 0x000fe200078e00ff */
[----:B------:R-:W-:Y:S01]  /*65060*/  IADD3.X R63, PT, PT, RZ, RZ, RZ, P3, !PT ;  /* 0x000000ffff3f7210 */ /* 0x000fe20001ffe4ff */
[----:B------:R-:W-:Y:S02]  /*65070*/  IMAD.IADD R83, R41, 0x1, R51 ;  /* 0x0000000129537824 */ /* 0x000fe400078e0233 */
[----:B------:R-:W-:Y:S01]  /*65080*/  IMAD.WIDE.U32 R50, R33, R22, R70 ;  /* 0x0000001621327225 */ /* 0x000fe200078e0046 */
[----:B------:R-:W-:-:S03]  /*65090*/  IADD3 R71, PT, PT, R36, R87, RZ ;  /* 0x0000005724477210 */ /* 0x000fc60007ffe0ff */
[----:B------:R-:W-:Y:S01]  /*650a0*/  IMAD.IADD R85, R42, 0x1, R61 ;  /* 0x000000012a557824 */ /* 0x000fe200078e023d */
[----:B------:R-:W-:Y:S01]  /*650b0*/  IADD3 R70, P5, PT, R71, R50, RZ ;  /* 0x0000003247467210 */ /* 0x000fe20007fbe0ff */
[----:B------:R-:W-:-:S04]  /*650c0*/  IMAD.WIDE.U32 R56, R26, R12, R56 ;  /* 0x0000000c1a387225 */ /* 0x000fc800078e0038 */
[----:B------:R-:W-:Y:S02]  /*650d0*/  IMAD.X R59, RZ, RZ, RZ, P1 ;  /* 0x000000ffff3b7224 */ /* 0x000fe400008e06ff */
[----:B------:R-:W-:Y:S02]  /*650e0*/  IMAD.IADD R47, R38, 0x1, R51 ;  /* 0x00000001262f7824 */ /* 0x000fe400078e0233 */
[----:B------:R-:W-:Y:S02]  /*650f0*/  IMAD.X R61, RZ, RZ, RZ, P2 ;  /* 0x000000ffff3d7224 */ /* 0x000fe400010e06ff */
[----:B------:R-:W-:Y:S01]  /*65100*/  IMAD.WIDE.U32 R50, R27, R18, R58 ;  /* 0x000000121b327225 */ /* 0x000fe200078e003a */
[----:B------:R-:W-:-:S03]  /*65110*/  IADD3 R58, P2, PT, R56, R85, RZ ;  /* 0x00000055383a7210 */ /* 0x000fc60007f5e0ff */
        /* <DEDUP_REMOVED lines=8> */
[----:B------:R-:W-:-:S03]  /*651a0*/  IADD3 R52, P2, PT, R52, R55, RZ ;  /* 0x0000003734347210 */ /* 0x000fc60007f5e0ff */
[----:B------:R-:W-:Y:S02]  /*651b0*/  IMAD.X R69, RZ, RZ, RZ, P4 ;  /* 0x000000ffff457224 */ /* 0x000fe400020e06ff */
[----:B------:R-:W-:-:S04]  /*651c0*/  IMAD.WIDE.U32 R58, R31, R3, R70 ;  /* 0x000000031f3a7225 */ /* 0x000fc800078e0046 */
[----:B------:R-:W-:Y:S01]  /*651d0*/  IMAD.WIDE.U32 R60, R44, R24, R68 ;  /* 0x000000182c3c7225 */ /* 0x000fe200078e0044 */
[----:B------:R-:W-:-:S03]  /*651e0*/  IADD3 R63, PT, PT, R37, R59, RZ ;  /* 0x0000003b253f7210 */ /* 0x000fc60007ffe0ff */
[----:B------:R-:W-:Y:S01]  /*651f0*/  IMAD.X R55, RZ, RZ, RZ, P3 ;  /* 0x000000ffff377224 */ /* 0x000fe200018e06ff */
[----:B------:R-:W-:Y:S01]  /*65200*/  IADD3 R60, P5, PT, R47, R60, RZ ;  /* 0x0000003c2f3c7210 */ /* 0x000fe20007fbe0ff */
[----:B------:R-:W-:Y:S01]  /*65210*/  IMAD R12, R58, R35, RZ ;  /* 0x000000233a0c7224 */ /* 0x000fe200078e02ff */
[----:B------:R-:W-:Y:S01]  /*65220*/  IADD3 R45, PT, PT, R40, R61, RZ ;  /* 0x0000003d282d7210 */ /* 0x000fe20007ffe0ff */
[----:B------:R-:W-:Y:S02]  /*65230*/  IMAD.MOV.U32 R59, RZ, RZ, RZ ;  /* 0x000000ffff3b7224 */ /* 0x000fe400078e00ff */
[----:B------:R-:W-:-:S04]  /*65240*/  IMAD.WIDE.U32 R54, R26, R13, R54 ;  /* 0x0000000d1a367225 */ /* 0x000fc800078e0036 */
[----:B------:R-:W-:Y:S02]  /*65250*/  IMAD.X R49, RZ, RZ, RZ, P0 ;  /* 0x000000ffff317224 */ /* 0x000fe400000e06ff */
        /* <DEDUP_REMOVED lines=36> */
[----:B------:R-:W-:Y:S01]  /*654a0*/  IMAD.IADD R13, R36, 0x1, R47 ;  /* 0x00000001240d7824 */ /* 0x000fe200078e022f */
[----:B------:R-:W-:Y:S01]  /*654b0*/  IADD3 R53, PT, PT, R41, R53, RZ ;  /* 0x0000003529357210 */ /* 0x000fe20007ffe0ff */
        /* <DEDUP_REMOVED lines=22> */
[----:B------:R-:W-:-:S02]  /*65620*/  IMAD.X R59, RZ, RZ, RZ, P4 ;  /* 0x000000ffff3b7224 */ /* 0x000fc400020e06ff */
[----:B------:R-:W-:Y:S02]  /*65630*/  IMAD.IADD R13, R40, 0x1, R51 ;  /* 0x00000001280d7824 */ /* 0x000fe400078e0233 */
[----:B------:R-:W-:-:S04]  /*65640*/  IMAD.WIDE.U32 R50, R44, R28, R52 ;  /* 0x0000001c2c327225 */ /* 0x000fc800078e0034 */
[----:B------:R-:W-:Y:S01]  /*65650*/  IMAD.WIDE.U32 R52, R12, R3, R58 ;  /* 0x000000030c347225 */ /* 0x000fe200078e003a */
[----:B------:R-:W-:-:S03]  /*65660*/  IADD3 R50, P3, PT, R13, R50, RZ ;  /* 0x000000320d327210 */ /* 0x000fc60007f7e0ff */
[----:B------:R-:W-:Y:S02]  /*65670*/  IMAD.X R57, RZ, RZ, RZ, P6 ;  /* 0x000000ffff397224 */ /* 0x000fe400030e06ff */
[----:B------:R-:W-:-:S03]  /*65680*/  IMAD.WIDE.U32 R48, R26, R16, R48 ;  /* 0x000000101a307225 */ /* 0x000fc600078e0030 */
[----:B------:R-:W-:Y:S01]  /*65690*/  IADD3 R57, P0, PT, R57, R30, RZ ;  /* 0x0000001e39397210 */ /* 0x000fe20007f1e0ff */
[----:B------:R-:W-:Y:S02]  /*656a0*/  IMAD.IADD R27, R37, 0x1, R53 ;  /* 0x00000001251b7824 */ /* 0x000fe400078e0235 */
[----:B------:R-:W-:Y:S02]  /*656b0*/  HFMA2 R53, -RZ, RZ, 0, 0 ;  /* 0x00000000ff357431 */ /* 0x000fe400000001ff */
[----:B------:R-:W-:Y:S01]  /*656c0*/  IMAD.WIDE.U32 R46, R21, R18, R46 ;  /* 0x00000012152e7225 */ /* 0x000fe200078e002e */
[----:B------:R-:W-:-:S03]  /*656d0*/  IADD3.X R32, PT, PT, RZ, RZ, RZ, P0, !PT ;  /* 0x000000ffff207210 */ /* 0x000fc600007fe4ff */
[----:B------:R-:W-:Y:S01]  /*656e0*/  IMAD.X R45, RZ, RZ, RZ, P1 ;  /* 0x000000ffff2d7224 */ /* 0x000fe200008e06ff */
[----:B------:R-:W-:Y:S01]  /*656f0*/  IADD3 R46, P2, PT, R46, R49, RZ ;  /* 0x000000312e2e7210 */ /* 0x000fe20007f5e0ff */
[----:B------:R-:W-:Y:S01]  /*65700*/  IMAD.IADD R51, R42, 0x1, R51 ;  /* 0x000000012a337824 */ /* 0x000fe200078e0233 */
[----:B------:R-:W-:Y:S01]  /*65710*/  IADD3 R14, P4, PT, R15, R47, RZ ;  /* 0x0000002f0f0e7210 */ /* 0x000fe20007f9e0ff */
[----:B------:R-:W-:Y:S01]  /*65720*/  IMAD.X R55, RZ, RZ, RZ, P5 ;  /* 0x000000ffff377224 */ /* 0x000fe200028e06ff */
[----:B------:R-:W-:Y:S01]  /*65730*/  IADD3 R49, P1, PT, R48, R45, RZ ;  /* 0x0000002d30317210 */ /* 0x000fe20007f3e0ff */
[----:B------:R-:W-:Y:S01]  /*65740*/  IMAD R13, R52, R35, RZ ;  /* 0x00000023340d7224 */ /* 0x000fe200078e02ff */
[----:B------:R-:W-:Y:S01]  /*65750*/  IADD3 R48, P5, PT, R51, R34, RZ ;  /* 0x0000002233307210 */ /* 0x000fe20007fbe0ff */
[----:B------:R-:W-:Y:S01]  /*65760*/  IMAD.X R51, RZ, RZ, RZ, P3 ;  /* 0x000000ffff337224 */ /* 0x000fe200018e06ff */
[----:B------:R-:W-:Y:S01]  /*65770*/  IADD3 R32, P0, PT, R32, R49, RZ ;  /* 0x0000003120207210 */ /* 0x000fe20007f1e0ff */
[----:B------:R-:W-:-:S04]  /*65780*/  IMAD.HI.U32 R59, R13, R2, R52 ;  /* 0x000000020d3b7227 */ /* 0x000fc800078e0034 */
        /* <DEDUP_REMOVED lines=9> */
[----:B------:R-:W-:Y:S01]  /*65820*/  IMAD.WIDE.U32 R16, R26, R17, R46 ;  /* 0x000000111a107225 */ /* 0x000fe200078e002e */
[----:B------:R-:W-:Y:S02]  /*65830*/  IADD3 R48, P2, PT, R53, R50, RZ ;  /* 0x0000003235307210 */ /* 0x000fe40007f5e0ff */
[----:B------:R-:W-:Y:S01]  /*65840*/  IADD3 R51, PT, PT, R41, R51, RZ ;  /* 0x0000003329337210 */ /* 0x000fe20007ffe0ff */
        /* <DEDUP_REMOVED lines=11> */
[----:B------:R-:W-:-:S02]  /*65900*/  IADD3 R21, PT, PT, R36, R59, RZ ;  /* 0x0000003b24157210 */ /* 0x000fc40007ffe0ff */
[----:B------:R-:W-:Y:S01]  /*65910*/  IADD3 R27, P3, PT, R27, R32, RZ ;  /* 0x000000201b1b7210 */ /* 0x000fe20007f7e0ff */
        /* <DEDUP_REMOVED lines=74> */
[----:B------:R-:W-:-:S03]  /*65dc0*/  IMAD.WIDE.U32 R30, R26, R18, R30 ;  /* 0x000000121a1e7225 */ /* 0x000fc600078e001e */
        /* <DEDUP_REMOVED lines=12> */
[----:B------:R-:W-:Y:S02]  /*65e90*/  IMAD.X R27, RZ, RZ, RZ, P3 ;  /* 0x000000ffff1b7224 */ /* 0x000fe400018e06ff */
[----:B------:R-:W-:Y:S01]  /*65ea0*/  IMAD.WIDE.U32 R30, R12, R29, R46 ;  /* 0x0000001d0c1e7225 */ /* 0x000fe200078e002e */
[----:B------:R-:W-:Y:S02]  /*65eb0*/  IADD3 R47, PT, PT, R39, R15, RZ ;  /* 0x0000000f272f7210 */ /* 0x000fe40007ffe0ff */
[----:B------:R-:W-:Y:S01]  /*65ec0*/  IADD3 R27, P3, PT, R27, R18, RZ ;  /* 0x000000121b1b7210 */ /* 0x000fe20007f7e0ff */
[----:B------:R-:W-:Y:S01]  /*65ed0*/  IMAD.IADD R49, R41, 0x1, R49 ;  /* 0x0000000129317824 */ /* 0x000fe200078e0231 */
[----:B------:R-:W-:Y:S01]  /*65ee0*/  IADD3 R46, P6, PT, R47, R48, RZ ;  /* 0x000000302f2e7210 */ /* 0x000fe20007fde0ff */
[----:B------:R-:W-:-:S03]  /*65ef0*/  IMAD.X R12, RZ, RZ, RZ, P5 ;  /* 0x000000ffff0c7224 */ /* 0x000fc600028e06ff */
        /* <DEDUP_REMOVED lines=8> */
[----:B------:R-:W-:-:S03]  /*65f80*/  IMAD.WIDE.U32 R46, R21, R24, R46 ;  /* 0x00000018152e7225 */ /* 0x000fc600078e002e */
[----:B------:R-:W-:Y:S01]  /*65f90*/  IADD3 R51, P2, PT, R31, R51, RZ ;  /* 0x000000331f337210 */ /* 0x000fe20007f5e0ff */
[----:B------:R-:W-:-:S04]  /*65fa0*/  IMAD.WIDE.U32 R48, R13, R28, R48 ;  /* 0x0000001c0d307225 */ /* 0x000fc800078e0030 */
        /* <DEDUP_REMOVED lines=9> */
[----:B------:R-:W-:Y:S02]  /*66040*/  IMAD.X R31, RZ, RZ, RZ, P0 ;  /* 0x000000ffff1f7224 */ /* 0x000fe400000e06ff */
        /* <DEDUP_REMOVED lines=12> */
[----:B------:R-:W-:Y:S02]  /*66110*/  IADD3 R12, P1, PT, R12, R33, RZ ;  /* 0x000000210c0c7210 */ /* 0x000fe40007f3e0ff */
[----:B------:R-:W-:Y:S01]  /*66120*/  IADD3 R26, PT, PT, R26, R27, R51 ;  /* 0x0000001b1a1a7210 */ /* 0x000fe20007ffe033 */
[----:B------:R-:W-:Y:S01]  /*66130*/  IMAD.WIDE.U32 R48, R21, R28, R30 ;  /* 0x0000001c15307225 */ /* 0x000fe200078e001e */
[----:B------:R-:W-:Y:S02]  /*66140*/  IADD3 R13, P2, PT, R13, R12, RZ ;  /* 0x0000000c0d0d7210 */ /* 0x000fe40007f5e0ff */
[----:B------:R-:W-:Y:S01]  /*66150*/  IADD3.X R30, PT, PT, RZ, RZ, RZ, P0, !PT ;  /* 0x000000ffff1e7210 */ /* 0x000fe200007fe4ff */
        /* <DEDUP_REMOVED lines=45> */
.L_x_569:
        /* <DEDUP_REMOVED lines=23> */
.L_x_570:
[----:B------:R-:W-:-:S07]  /*665a0*/  IMAD.IADD R20, R20, 0x1, -R43 ;  /* 0x0000000114147824 */ /* 0x000fce00078e0a2b */
.L_x_550:
[----:B------:R-:W-:-:S13]  /*665b0*/  ISETP.GT.AND P0, PT, R20, -0x1, PT ;  /* 0xffffffff1400780c */ /* 0x000fda0003f04270 */
[----:B------:R-:W-:Y:S05]  /*665c0*/  @P0 BRA `(.L_x_571) ;  /* 0xffffff6400fc0947 */ /* 0x000fea000383ffff */
[----:B------:R-:W-:Y:S01]  /*665d0*/  IMAD.WIDE.U32 R12, R33, R4, RZ ;  /* 0x00000004210c7225 */ /* 0x000fe200078e00ff */
[----:B------:R-:W-:Y:S01]  /*665e0*/  MOV R15, RZ ;  /* 0x000000ff000f7202 */ /* 0x000fe20000000f00 */
[----:B------:R-:W0:Y:S02]  /*665f0*/  LDCU UR4, c[0x3][0x1c] ;  /* 0x00c00380ff0477ac */ /* 0x000e240008000800 */
[----:B------:R-:W-:Y:S01]  /*66600*/  IMAD.MOV.U32 R14, RZ, RZ, R13 ;  /* 0x000000ffff0e7224 */ /* 0x000fe200078e000d */
[----:B------:R-:W-:Y:S01]  /*66610*/  MOV R44, R12 ;  /* 0x0000000c002c7202 */ /* 0x000fe20000000f00 */
[----:B------:R-:W-:Y:S02]  /*66620*/  IMAD.MOV.U32 R17, RZ, RZ, RZ ;  /* 0x000000ffff117224 */ /* 0x000fe400078e00ff */
[----:B------:R-:W-:-:S04]  /*66630*/  IMAD.WIDE.U32 R14, R34, R4, R14 ;  /* 0x00000004220e7225 */ /* 0x000fc800078e000e */
[----:B------:R-:W-:Y:S01]  /*66640*/  IMAD.MOV.U32 R16, RZ, RZ, R15 ;  /* 0x000000ffff107224 */ /* 0x000fe200078e000f */
[----:B------:R-:W-:Y:S01]  /*66650*/  MOV R18, R14 ;  /* 0x0000000e00127202 */ /* 0x000fe20000000f00 */
[----:B------:R-:W-:Y:S02]  /*66660*/  IMAD.MOV.U32 R19, RZ, RZ, RZ ;  /* 0x000000ffff137224 */ /* 0x000fe400078e00ff */
[----:B------:R-:W-:-:S04]  /*66670*/  IMAD.WIDE.U32 R14, R31, R4, R16 ;  /* 0x000000041f0e7225 */ /* 0x000fc800078e0010 */
[----:B------:R-:W-:-:S04]  /*66680*/  IMAD.WIDE.U32 R16, R33, R5, R18 ;  /* 0x0000000521107225 */ /* 0x000fc800078e0012 */
[----:B------:R-:W-:Y:S01]  /*66690*/  IMAD R13, R12, R35, RZ ;  /* 0x000000230c0d7224 */ /* 0x000fe200078e02ff */
[----:B------:R-:W-:Y:S01]  /*666a0*/  IADD3 R18, P0, PT, R14, R17, RZ ;  /* 0x000000110e127210 */ /* 0x000fe20007f1e0ff */
[----:B------:R-:W-:Y:S02]  /*666b0*/  IMAD.MOV.U32 R14, RZ, RZ, R15 ;  /* 0x000000ffff0e7224 */ /* 0x000fe400078e000f */
[----:B------:R-:W-:Y:S02]  /*666c0*/  HFMA2 R15, -RZ, RZ, 0, 0 ;  /* 0x00000000ff0f7431 */ /* 0x000fe400000001ff */
[----:B------:R-:W-:Y:S02]  /*666d0*/  IMAD.MOV.U32 R45, RZ, RZ, RZ ;  /* 0x000000ffff2d7224 */ /* 0x000fe400078e00ff */
[----:B------:R-:W-:Y:S02]  /*666e0*/  IMAD.X R19, RZ, RZ, RZ, P0 ;  /* 0x000000ffff137224 */ /* 0x000fe400000e06ff */
[----:B------:R-:W-:-:S04]  /*666f0*/  IMAD.HI.U32 R45, R13, R2, R44 ;  /* 0x000000020d2d7227 */ /* 0x000fc800078e002c */
[----:B------:R-:W-:-:S04]  /*66700*/  IMAD.WIDE.U32 R18, R34, R5, R18 ;  /* 0x0000000522127225 */ /* 0x000fc800078e0012 */
[----:B------:R-:W-:-:S04]  /*66710*/  IMAD.WIDE.U32 R14, R32, R4, R14 ;  /* 0x00000004200e7225 */ /* 0x000fc800078e000e */
[----:B------:R-:W-:Y:S01]  /*66720*/  IMAD.IADD R49, R36, 0x1, R45 ;  /* 0x0000000124317824 */ /* 0x000fe200078e022d */
[----:B------:R-:W-:Y:S01]  /*66730*/  IADD3 R44, P0, PT, R14, R19, RZ ;  /* 0x000000130e2c7210 */ /* 0x000fe20007f1e0ff */
[----:B------:R-:W-:Y:S01]  /*66740*/  IMAD.MOV.U32 R14, RZ, RZ, R15 ;  /* 0x000000ffff0e7224 */ /* 0x000fe200078e000f */
[----:B------:R-:W-:Y:S01]  /*66750*/  MOV R19, RZ ;  /* 0x000000ff00137202 */ /* 0x000fe20000000f00 */
[----:B------:R-:W-:Y:S01]  /*66760*/  IMAD.MOV.U32 R15, RZ, RZ, RZ ;  /* 0x000000ffff0f7224 */ /* 0x000fe200078e00ff */
        /* <DEDUP_REMOVED lines=9> */
[----:B------:R-:W-:Y:S01]  /*66800*/  IMAD.MOV.U32 R16, RZ, RZ, R15 ;  /* 0x000000ffff107224 */ /* 0x000fe200078e000f */
[----:B------:R-:W-:Y:S01]  /*66810*/  IADD3 R51, PT, PT, R37, R49, RZ ;  /* 0x0000003125337210 */ /* 0x000fe20007ffe0ff */
[----:B------:R-:W-:Y:S01]  /*66820*/  IMAD.X R45, RZ, RZ, RZ, P0 ;  /* 0x000000ffff2d7224 */ /* 0x000fe200000e06ff */
[----:B------:R-:W-:Y:S01]  /*66830*/  IADD3.X R47, PT, PT, RZ, RZ, RZ, P1, !PT ;  /* 0x000000ffff2f7210 */ /* 0x000fe20000ffe4ff */
[----:B------:R-:W-:Y:S01]  /*66840*/  IMAD R15, R48, R35, RZ ;  /* 0x00000023300f7224 */ /* 0x000fe200078e02ff */
[----:B------:R-:W-:Y:S01]  /*66850*/  IADD3 R50, P2, PT, R18, R51, RZ ;  /* 0x0000003312327210 */ /* 0x000fe20007f5e0ff */
[----:B------:R-:W-:Y:S02]  /*66860*/  IMAD.MOV.U32 R49, RZ, RZ, RZ ;  /* 0x000000ffff317224 */ /* 0x000fe400078e00ff */
[----:B------:R-:W-:Y:S01]  /*66870*/  IMAD.WIDE.U32 R44, R32, R5, R44 ;  /* 0x00000005202c7225 */ /* 0x000fe200078e002c */
[----:B------:R-:W-:-:S03]  /*66880*/  IADD3.X R51, PT, PT, RZ, RZ, RZ, P2, !PT ;  /* 0x000000ffff337210 */ /* 0x000fc600017fe4ff */
[----:B------:R-:W-:-:S04]  /*66890*/  IMAD.WIDE.U32 R46, R34, R6, R46 ;  /* 0x00000006222e7225 */ /* 0x000fc800078e002e */
[----:B------:R-:W-:Y:S01]  /*668a0*/  IMAD.HI.U32 R49, R15, R2, R48 ;  /* 0x000000020f317227 */ /* 0x000fe200078e0030 */
[----:B------:R-:W-:-:S03]  /*668b0*/  IADD3 R48, P1, PT, R44, R47, RZ ;  /* 0x0000002f2c307210 */ /* 0x000fc60007f3e0ff */
[----:B------:R-:W-:Y:S02]  /*668c0*/  IMAD.MOV.U32 R17, RZ, RZ, RZ ;  /* 0x000000ffff117224 */ /* 0x000fe400078e00ff */
[----:B------:R-:W-:-:S04]  /*668d0*/  IMAD.WIDE.U32 R50, R13, R22, R50 ;  /* 0x000000160d327225 */ /* 0x000fc800078e0032 */
[----:B------:R-:W-:Y:S01]  /*668e0*/  IMAD.IADD R55, R36, 0x1, R49 ;  /* 0x0000000124377824 */ /* 0x000fe200078e0231 */
[----:B------:R-:W-:Y:S01]  /*668f0*/  IADD3.X R49, PT, PT, RZ, RZ, RZ, P1, !PT ;  /* 0x000000ffff317210 */ /* 0x000fe20000ffe4ff */
[----:B------:R-:W-:-:S03]  /*66900*/  IMAD.WIDE.U32 R16, R30, R4, R16 ;  /* 0x000000041e107225 */ /* 0x000fc600078e0010 */
[----:B------:R-:W-:Y:S01]  /*66910*/  IADD3 R54, P2, PT, R55, R50, RZ ;  /* 0x0000003237367210 */ /* 0x000fe20007f5e0ff */
[----:B------:R-:W-:Y:S01]  /*66920*/  IMAD.IADD R53, R38, 0x1, R51 ;  /* 0x0000000126357824 */ /* 0x000fe200078e0233 */
[----:B------:R-:W-:Y:S01]  /*66930*/  MOV R51, RZ ;  /* 0x000000ff00337202 */ /* 0x000fe20000000f00 */
[----:B------:R-:W-:Y:S01]  /*66940*/  IMAD.MOV.U32 R50, RZ, RZ, R46 ;  /* 0x000000ffff327224 */ /* 0x000fe200078e002e */
[----:B------:R-:W-:Y:S01]  /*66950*/  IADD3 R16, P0, PT, R16, R45, RZ ;  /* 0x0000002d10107210 */ /* 0x000fe20007f1e0ff */
[----:B------:R-:W-:-:S04]  /*66960*/  IMAD.WIDE.U32 R46, R31, R6, R48 ;  /* 0x000000061f2e7225 */ /* 0x000fc800078e0030 */
[----:B------:R-:W-:Y:S02]  /*66970*/  HFMA2 R45, -RZ, RZ, 0, 0 ;  /* 0x00000000ff2d7431 */ /* 0x000fe400000001ff */
[----:B------:R-:W-:-:S04]  /*66980*/  IMAD.WIDE.U32 R48, R33, R7, R50 ;  /* 0x0000000721307225 */ /* 0x000fc800078e0032 */
[----:B------:R-:W-:Y:S01]  /*66990*/  IMAD.MOV.U32 R18, RZ, RZ, R17 ;  /* 0x000000ffff127224 */ /* 0x000fe200078e0011 */
[----:B------:R-:W-:Y:S01]  /*669a0*/  IADD3 R52, P3, PT, R48, R53, RZ ;  /* 0x0000003530347210 */ /* 0x000fe20007f7e0ff */
[----:B------:R-:W-:Y:S02]  /*669b0*/  IMAD.X R17, RZ, RZ, RZ, P0 ;  /* 0x000000ffff117224 */ /* 0x000fe400000e06ff */
[----:B------:R-:W-:Y:S01]  /*669c0*/  IMAD.MOV.U32 R19, RZ, RZ, RZ ;  /* 0x000000ffff137224 */ /* 0x000fe200078e00ff */
[----:B------:R-:W-:Y:S01]  /*669d0*/  IADD3.X R53, PT, PT, RZ, RZ, RZ, P3, !PT ;  /* 0x000000ffff357210 */ /* 0x000fe20001ffe4ff */
        /* <DEDUP_REMOVED lines=8> */
[----:B------:R-:W-:Y:S02]  /*66a60*/  IMAD.IADD R29, R37, 0x1, R55 ;  /* 0x00000001251d7824 */ /* 0x000fe400078e0237 */
[----:B------:R-:W-:Y:S02]  /*66a70*/  IMAD R17, R54, R35, RZ ;  /* 0x0000002336117224 */ /* 0x000fe400078e02ff */
[----:B------:R-:W-:Y:S02]  /*66a80*/  IMAD.MOV.U32 R55, RZ, RZ, RZ ;  /* 0x000000ffff377224 */ /* 0x000fe400078e00ff */
[----:B------:R-:W-:-:S04]  /*66a90*/  IMAD.WIDE.U32 R52, R13, R23, R52 ;  /* 0x000000170d347225 */ /* 0x000fc800078e0034 */
[----:B------:R-:W-:Y:S02]  /*66aa0*/  IMAD.X R51, RZ, RZ, RZ, P1 ;  /* 0x000000ffff337224 */ /* 0x000fe400008e06ff */
[----:B------:R-:W-:Y:S02]  /*66ab0*/  IMAD.MOV.U32 R44, RZ, RZ, R19 ;  /* 0x000000ffff2c7224 */ /* 0x000fe400078e0013 */
[----:B------:R-:W-:Y:S01]  /*66ac0*/  IMAD.HI.U32 R61, R17, R2, R54 ;  /* 0x00000002113d7227 */ /* 0x000fe200078e0036 */
[----:B------:R-:W-:-:S03]  /*66ad0*/  IADD3 R54, P2, PT, R29, R52, RZ ;  /* 0x000000341d367210 */ /* 0x000fc60007f5e0ff */
[----:B------:R-:W-:Y:S01]  /*66ae0*/  IMAD.X R19, RZ, RZ, RZ, P0 ;  /* 0x000000ffff137224 */ /* 0x000fe200000e06ff */
[----:B------:R-:W-:Y:S01]  /*66af0*/  IADD3 R61, PT, PT, R36, R61, RZ ;  /* 0x0000003d243d7210 */ /* 0x000fe20007ffe0ff */
[----:B------:R-:W-:-:S04]  /*66b00*/  IMAD.WIDE.U32 R46, R32, R6, R50 ;  /* 0x00000006202e7225 */ /* 0x000fc800078e0032 */
[----:B------:R-:W-:-:S04]  /*66b10*/  IMAD.WIDE.U32 R48, R34, R7, R48 ;  /* 0x0000000722307225 */ /* 0x000fc800078e0030 */
[----:B------:R-:W-:-:S04]  /*66b20*/  IMAD.WIDE.U32 R44, R26, R4, R44 ;  /* 0x000000041a2c7225 */ /* 0x000fc800078e002c */
[----:B------:R-:W-:-:S04]  /*66b30*/  IMAD.WIDE.U32 R18, R30, R5, R18 ;  /* 0x000000051e127225 */ /* 0x000fc800078e0012 */
[----:B------:R-:W-:Y:S01]  /*66b40*/  IMAD.X R55, RZ, RZ, RZ, P2 ;  /* 0x000000ffff377224 */ /* 0x000fe200010e06ff */
[----:B------:R-:W-:Y:S01]  /*66b50*/  IADD3 R46, P2, PT, R46, R49, RZ ;  /* 0x000000312e2e7210 */ /* 0x000fe20007f5e0ff */
[----:B------:R-:W-:Y:S01]  /*66b60*/  IMAD.MOV.U32 R49, RZ, RZ, RZ ;  /* 0x000000ffff317224 */ /* 0x000fe200078e00ff */
[----:B------:R-:W-:Y:S01]  /*66b70*/  IADD3 R50, P0, PT, R44, R19, RZ ;  /* 0x000000132c327210 */ /* 0x000fe20007f1e0ff */
[----:B------:R-:W-:Y:S01]  /*66b80*/  IMAD.IADD R57, R39, 0x1, R53 ;  /* 0x0000000127397824 */ /* 0x000fe200078e0235 */
        /* <DEDUP_REMOVED lines=26> */
[----:B------:R-:W-:-:S04]  /*66d30*/  IMAD.WIDE.U32 R48, R34, R8, R54 ;  /* 0x0000000822307225 */ /* 0x000fc800078e0036 */
[----:B------:R-:W-:Y:S02]  /*66d40*/  IMAD.IADD R61, R37, 0x1, R45 ;  /* 0x00000001253d7824 */ /* 0x000fe400078e022d */
[----:B------:R-:W-:Y:S02]  /*66d50*/  IMAD R5, R44, R35, RZ ;  /* 0x000000232c057224 */ /* 0x000fe400078e02ff */
[----:B------:R-:W-:Y:S02]  /*66d60*/  IMAD.MOV.U32 R56, RZ, RZ, R44 ;  /* 0x000000ffff387224 */ /* 0x000fe400078e002c */
[----:B------:R-:W-:Y:S01]  /*66d70*/  IMAD.WIDE.U32 R44, R30, R6, R50 ;  /* 0x000000061e2c7225 */ /* 0x000fe200078e0032 */
[----:B------:R-:W-:-:S03]  /*66d80*/  MOV R51, RZ ;  /* 0x000000ff00337202 */ /* 0x000fc60000000f00 */
[----:B------:R-:W-:Y:S01]  /*66d90*/  IMAD.WIDE.U32 R46, R32, R7, R52 ;  /* 0x00000007202e7225 */ /* 0x000fe200078e0034 */
[----:B------:R-:W-:-:S03]  /*66da0*/  IADD3 R52, P0, PT, R18, R45, RZ ;  /* 0x0000002d12347210 */ /* 0x000fc60007f1e0ff */
[----:B------:R-:W-:Y:S02]  /*66db0*/  IMAD.IADD R43, R40, 0x1, R57 ;  /* 0x00000001282b7824 */ /* 0x000fe400078e0239 */
[----:B------:R-:W-:Y:S02]  /*66dc0*/  HFMA2 R57, -RZ, RZ, 0, 0 ;  /* 0x00000000ff397431 */ /* 0x000fe400000001ff */
[----:B------:R-:W-:Y:S01]  /*66dd0*/  IMAD.MOV.U32 R50, RZ, RZ, R48 ;  /* 0x000000ffff327224 */ /* 0x000fe200078e0030 */
        /* <DEDUP_REMOVED lines=8> */
[----:B------:R-:W-:Y:S01]  /*66e60*/  IMAD.HI.U32 R63, R5, R2, R56 ;  /* 0x00000002053f7227 */ /* 0x000fe200078e0038 */
[----:B------:R-:W-:Y:S02]  /*66e70*/  IADD3 R56, P2, PT, R46, R49, RZ ;  /* 0x000000312e387210 */ /* 0x000fe40007f5e0ff */
[----:B------:R-:W-:Y:S01]  /*66e80*/  IADD3 R29, PT, PT, R39, R45, RZ ;  /* 0x0000002d271d7210 */ /* 0x000fe20007ffe0ff */
        /* <DEDUP_REMOVED lines=19> */
[----:B------:R-:W-:-:S02]  /*66fc0*/  IMAD.X R49, RZ, RZ, RZ, P3 ;  /* 0x000000ffff317224 */ /* 0x000fc400018e06ff */
[----:B------:R-:W-:Y:S01]  /*66fd0*/  IMAD.WIDE.U32 R52, R15, R24, R52 ;  /* 0x000000180f347225 */ /* 0x000fe200078e0034 */
[----:B------:R-:W-:-:S03]  /*66fe0*/  IADD3.X R59, PT, PT, RZ, RZ, RZ, P0, !PT ;  /* 0x000000ffff3b7210 */ /* 0x000fc600007fe4ff */
[----:B------:R-:W-:Y:S02]  /*66ff0*/  IMAD.IADD R61, R41, 0x1, R45 ;  /* 0x00000001293d7824 */ /* 0x000fe400078e022d */
[----:B------:R-:W-:-:S04]  /*67000*/  IMAD.WIDE.U32 R44, R26, R6, R18 ;  /* 0x000000061a2c7225 */ /* 0x000fc800078e0012 */
[----:B------:R-:W-:-:S04]  /*67010*/  IMAD.WIDE.U32 R18, R30, R7, R50 ;  /* 0x000000071e127225 */ /* 0x000fc800078e0032 */
[----:B------:R-:W-:Y:S01]  /*67020*/  IMAD.WIDE.U32 R46, R32, R8, R46 ;  /* 0x00000008202e7225 */ /* 0x000fe200078e002e */
[----:B------:R-:W-:-:S03]  /*67030*/  IADD3 R50, P1, PT, R44, R19, RZ ;  /* 0x000000132c327210 */ /* 0x000fc60007f3e0ff */
[----:B------:R-:W-:Y:S01]  /*67040*/  IMAD.WIDE.U32 R48, R34, R9, R48 ;  /* 0x0000000922307225 */ /* 0x000fe200078e0030 */
[----:B------:R-:W-:-:S03]  /*67050*/  IADD3 R54, P2, PT, R18, R47, RZ ;  /* 0x0000002f12367210 */ /* 0x000fc60007f5e0ff */
[----:B------:R-:W-:Y:S02]  /*67060*/  IMAD.IADD R43, R40, 0x1, R53 ;  /* 0x00000001282b7824 */ /* 0x000fe400078e0235 */
[----:B------:R-:W-:Y:S02]  /*67070*/  HFMA2 R53, -RZ, RZ, 0, 0 ;  /* 0x00000000ff357431 */ /* 0x000fe400000001ff */
[----:B------:R-:W-:Y:S01]  /*67080*/  IMAD.IADD R55, R38, 0x1, R55 ;  /* 0x0000000126377824 */ /* 0x000fe200078e0237 */
[----:B------:R-:W-:Y:S01]  /*67090*/  IADD3 R56, P3, PT, R46, R49, RZ ;  /* 0x000000312e387210 */ /* 0x000fe20007f7e0ff */
[----:B------:R-:W-:-:S03]  /*670a0*/  IMAD.WIDE.U32 R46, R5, R3, R58 ;  /* 0x00000003052e7225 */ /* 0x000fc600078e003a */
[----:B------:R-:W-:Y:S01]  /*670b0*/  IADD3 R60, P0, PT, R55, R52, RZ ;  /* 0x00000034373c7210 */ /* 0x000fe20007f1e0ff */
[----:B------:R-:W-:Y:S01]  /*670c0*/  IMAD.MOV.U32 R52, RZ, RZ, R48 ;  /* 0x000000ffff347224 */ /* 0x000fe200078e0030 */
[----:B------:R-:W-:Y:S01]  /*670d0*/  IADD3 R29, PT, PT, R37, R47, RZ ;  /* 0x0000002f251d7210 */ /* 0x000fe20007ffe0ff */
[----:B------:R-:W-:Y:S02]  /*670e0*/  IMAD R19, R46, R35, RZ ;  /* 0x000000232e137224 */ /* 0x000fe400078e02ff */
[----:B------:R-:W-:-:S04]  /*670f0*/  IMAD.WIDE.U32 R52, R33, R10, R52 ;  /* 0x0000000a21347225 */ /* 0x000fc800078e0034 */
[----:B------:R-:W-:Y:S02]  /*67100*/  IMAD.MOV.U32 R47, RZ, RZ, RZ ;  /* 0x000000ffff2f7224 */ /* 0x000fe400078e00ff */
[----:B------:R-:W-:Y:S01]  /*67110*/  IMAD.X R51, RZ, RZ, RZ, P1 ;  /* 0x000000ffff337224 */ /* 0x000fe200008e06ff */
[----:B------:R-:W-:Y:S01]  /*67120*/  IADD3 R58, P1, PT, R52, R61, RZ ;  /* 0x0000003d343a7210 */ /* 0x000fe20007f3e0ff */
[----:B------:R-:W-:Y:S02]  /*67130*/  IMAD.X R55, RZ, RZ, RZ, P2 ;  /* 0x000000ffff377224 */ /* 0x000fe400010e06ff */
[----:B------:R-:W-:Y:S01]  /*67140*/  IMAD.X R57, RZ, RZ, RZ, P3 ;  /* 0x000000ffff397224 */ /* 0x000fe200018e06ff */
[----:B------:R-:W-:Y:S01]  /*67150*/  IADD3.X R59, PT, PT, RZ, RZ, RZ, P1, !PT ;  /* 0x000000ffff3b7210 */ /* 0x000fe20000ffe4ff */
[----:B------:R-:W-:-:S04]  /*67160*/  IMAD.HI.U32 R63, R19, R2, R46 ;  /* 0x00000002133f7227 */ /* 0x000fc800078e002e */
        /* <DEDUP_REMOVED lines=23> */
[----:B------:R-:W-:-:S02]  /*672e0*/  IMAD.X R51, RZ, RZ, RZ, P0 ;  /* 0x000000ffff337224 */ /* 0x000fc400000e06ff */
[----:B------:R-:W-:Y:S02]  /*672f0*/  IMAD.X R55, RZ, RZ, RZ, P4 ;  /* 0x000000ffff377224 */ /* 0x000fe400020e06ff */
[----:B------:R-:W-:-:S04]  /*67300*/  IMAD.WIDE.U32 R44, R34, R10, R50 ;  /* 0x0000000a222c7225 */ /* 0x000fc800078e0032 */
[----:B------:R-:W-:Y:S01]  /*67310*/  IMAD.WIDE.U32 R50, R15, R25, R54 ;  /* 0x000000190f327225 */ /* 0x000fe200078e0036 */
[----:B------:R-:W-:-:S03]  /*67320*/  IADD3 R54, P4, PT, R46, R45, RZ ;  /* 0x0000002d2e367210 */ /* 0x000fc60007f9e0ff */
[----:B------:R-:W-:Y:S01]  /*67330*/  IMAD.IADD R61, R41, 0x1, R51 ;  /* 0x00000001293d7824 */ /* 0x000fe200078e0233 */
[----:B------:R-:W-:Y:S01]  /*67340*/  IADD3 R56, P1, PT, R53, R50, RZ ;  /* 0x0000003235387210 */ /* 0x000fe20007f3e0ff */
[----:B------:R-:W-:Y:S01]  /*67350*/  IMAD.MOV.U32 R51, RZ, RZ, RZ ;  /* 0x000000ffff337224 */ /* 0x000fe200078e00ff */
[----:B------:R-:W-:Y:S01]  /*67360*/  MOV R50, R44 ;  /* 0x0000002c00327202 */ /* 0x000fe20000000f00 */
        /* <DEDUP_REMOVED lines=21> */
[----:B------:R-:W-:-:S04]  /*674c0*/  IMAD.WIDE.U32 R56, R19, R3, R58 ;  /* 0x0000000313387225 */ /* 0x000fc800078e003a */
[----:B0-----:R-:W-:Y:S01]  /*674d0*/  IMAD.WIDE.U32 R44, R13, UR4, R6 ;  /* 0x000000040d2c7c25 */ /* 0x001fe2000f8e0006 */
[----:B------:R-:W-:Y:S02]  /*674e0*/  IADD3.X R13, PT, PT, RZ, RZ, RZ, P3, !PT ;  /* 0x000000ffff0d7210 */ /* 0x000fe40001ffe4ff */
[----:B------:R-:W-:Y:S01]  /*674f0*/  IADD3 R54, P3, PT, R29, R52, RZ ;  /* 0x000000341d367210 */ /* 0x000fe20007f7e0ff */
[----:B------:R-:W-:Y:S01]  /*67500*/  IMAD.X R49, RZ, RZ, RZ, P4 ;  /* 0x000000ffff317224 */ /* 0x000fe200020e06ff */
[----:B------:R-:W-:Y:S01]  /*67510*/  IADD3 R29, PT, PT, R37, R57, RZ ;  /* 0x00000039251d7210 */ /* 0x000fe20007ffe0ff */
[----:B------:R-:W-:Y:S01]  /*67520*/  IMAD R7, R56, R35, RZ ;  /* 0x0000002338077224 */ /* 0x000fe200078e02ff */
[----:B------:R-:W-:Y:S01]  /*67530*/  IADD3 R52, P0, PT, R44, R61, RZ ;  /* 0x0000003d2c347210 */ /* 0x000fe20007f1e0ff */
        /* <DEDUP_REMOVED lines=14> */
[----:B------:R-:W-:Y:S02]  /*67620*/  IMAD.X R47, RZ, RZ, RZ, P2 ;  /* 0x000000ffff2f7224 */ /* 0x000fe400010e06ff */
[----:B------:R-:W-:-:S04]  /*67630*/  IMAD.WIDE.U32 R50, R15, R28, R52 ;  /* 0x0000001c0f327225 */ /* 0x000fc800078e0034 */
[----:B------:R-:W-:Y:S01]  /*67640*/  IMAD.X R45, RZ, RZ, RZ, P0 ;  /* 0x000000ffff2d7224 */ /* 0x000fe200000e06ff */
        /* <DEDUP_REMOVED lines=16> */
[----:B------:R-:W-:Y:S01]  /*67750*/  IADD3 R54, P4, PT, R29, R54, RZ ;  /* 0x000000361d367210 */ /* 0x000fe20007f9e0ff */
[----:B------:R-:W-:Y:S01]  /*67760*/  IMAD.IADD R43, R39, 0x1, R55 ;  /* 0x00000001272b7824 */ /* 0x000fe200078e0237 */
[----:B------:R-:W-:Y:S01]  /*67770*/  IADD3.X R45, PT, PT, RZ, RZ, RZ, P1, !PT ;  /* 0x000000ffff2d7210 */ /* 0x000fe20000ffe4ff */
[----:B------:R-:W-:-:S03]  /*67780*/  IMAD.WIDE.U32 R12, R15, UR4, R12 ;  /* 0x000000040f0c7c25 */ /* 0x000fc6000f8e000c */
[----:B------:R-:W-:Y:S01]  /*67790*/  IADD3 R48, P5, PT, R43, R46, RZ ;  /* 0x0000002e2b307210 */ /* 0x000fe20007fbe0ff */
[----:B------:R-:W-:Y:S01]  /*677a0*/  IMAD.X R55, RZ, RZ, RZ, P4 ;  /* 0x000000ffff377224 */ /* 0x000fe200020e06ff */
[----:B------:R-:W-:Y:S01]  /*677b0*/  IADD3.X R43, PT, PT, RZ, RZ, RZ, P3, !PT ;  /* 0x000000ffff2b7210 */ /* 0x000fe20001ffe4ff */
[----:B------:R-:W-:Y:S02]  /*677c0*/  IMAD.IADD R47, R41, 0x1, R47 ;  /* 0x00000001292f7824 */ /* 0x000fe400078e022f */
[----:B------:R-:W-:Y:S02]  /*677d0*/  IMAD.X R15, RZ, RZ, RZ, P2 ;  /* 0x000000ffff0f7224 */ /* 0x000fe400010e06ff */
[----:B------:R-:W-:Y:S01]  /*677e0*/  IMAD.X R51, RZ, RZ, RZ, P0 ;  /* 0x000000ffff337224 */ /* 0x000fe200000e06ff */
[----:B------:R-:W-:Y:S01]  /*677f0*/  IADD3 R46, P1, PT, R12, R47, RZ ;  /* 0x0000002f0c2e7210 */ /* 0x000fe20007f3e0ff */
[----:B------:R-:W-:Y:S01]  /*67800*/  IMAD.WIDE.U32 R52, R19, R22, R54 ;  /* 0x0000001613347225 */ /* 0x000fe200078e0036 */
[----:B------:R-:W-:-:S02]  /*67810*/  IADD3 R55, P2, PT, R13, R49, RZ ;  /* 0x000000310d377210 */ /* 0x000fc40007f5e0ff */
[----:B------:R-:W-:Y:S01]  /*67820*/  IADD3.X R47, PT, PT, RZ, RZ, RZ, P1, !PT ;  /* 0x000000ffff2f7210 */ /* 0x000fe20000ffe4ff */
        /* <DEDUP_REMOVED lines=9> */
[----:B------:R-:W-:Y:S01]  /*678c0*/  IADD3.X R15, PT, PT, RZ, RZ, RZ, P2, !PT ;  /* 0x000000ffff0f7210 */ /* 0x000fe200017fe4ff */
[----:B------:R-:W-:Y:S01]  /*678d0*/  IMAD.IADD R29, R36, 0x1, R59 ;  /* 0x00000001241d7824 */ /* 0x000fe200078e023b */
[----:B------:R-:W-:Y:S01]  /*678e0*/  IADD3 R43, P1, PT, R43, R0, RZ ;  /* 0x000000002b2b7210 */ /* 0x000fe20007f3e0ff */
[----:B------:R-:W-:Y:S02]  /*678f0*/  IMAD.IADD R49, R40, 0x1, R49 ;  /* 0x0000000128317824 */ /* 0x000fe400078e0231 */
        /* <DEDUP_REMOVED lines=17> */
[----:B------:R-:W-:Y:S01]  /*67a10*/  IMAD R13, R50, R35, RZ ;  /* 0x00000023320d7224 */ /* 0x000fe200078e02ff */
[----:B------:R-:W-:Y:S01]  /*67a20*/  IADD3 R4, P1, PT, R4, R45, RZ ;  /* 0x0000002d04047210 */ /* 0x000fe20007f3e0ff */
[----:B------:R-:W-:Y:S01]  /*67a30*/  IMAD.X R45, RZ, RZ, RZ, P5 ;  /* 0x000000ffff2d7224 */ /* 0x000fe200028e06ff */
[----:B------:R-:W-:Y:S01]  /*67a40*/  IADD3.X R47, PT, PT, RZ, RZ, RZ, P3, !PT ;  /* 0x000000ffff2f7210 */ /* 0x000fe20001ffe4ff */
[----:B------:R-:W-:Y:S01]  /*67a50*/  IMAD.WIDE.U32 R48, R19, R23, R48 ;  /* 0x0000001713307225 */ /* 0x000fe200078e0030 */
[----:B------:R-:W-:-:S02]  /*67a60*/  IADD3 R8, P4, PT, R9, R15, RZ ;  /* 0x0000000f09087210 */ /* 0x000fc40007f9e0ff */
[----:B------:R-:W-:Y:S01]  /*67a70*/  IADD3 R29, PT, PT, R37, R51, RZ ;  /* 0x00000033251d7210 */ /* 0x000fe20007ffe0ff */
[----:B------:R-:W-:Y:S01]  /*67a80*/  IMAD.WIDE.U32 R16, R17, UR4, R44 ;  /* 0x0000000411107c25 */ /* 0x000fe2000f8e002c */
[----:B------:R-:W-:Y:S02]  /*67a90*/  IADD3.X R15, PT, PT, RZ, RZ, RZ, P2, !PT ;  /* 0x000000ffff0f7210 */ /* 0x000fe400017fe4ff */
        /* <DEDUP_REMOVED lines=8> */
[----:B------:R-:W-:-:S03]  /*67b20*/  IADD3 R44, P0, PT, R49, R46, RZ ;  /* 0x0000002e312c7210 */ /* 0x000fc60007f1e0ff */
[----:B------:R-:W-:Y:S01]  /*67b30*/  IMAD.IADD R17, R41, 0x1, R47 ;  /* 0x0000000129117824 */ /* 0x000fe200078e022f */
[----:B------:R-:W-:Y:S01]  /*67b40*/  IADD3 R43, P3, PT, R14, R45, RZ ;  /* 0x0000002d0e2b7210 */ /* 0x000fe20007f7e0ff */
[----:B------:R-:W-:Y:S01]  /*67b50*/  IMAD.MOV.U32 R51, RZ, RZ, RZ ;  /* 0x000000ffff337224 */ /* 0x000fe200078e00ff */
[----:B------:R-:W-:Y:S01]  /*67b60*/  IADD3.X R45, PT, PT, RZ, RZ, RZ, P0, !PT ;  /* 0x000000ffff2d7210 */ /* 0x000fe200007fe4ff */
[----:B------:R-:W-:Y:S01]  /*67b70*/  IMAD.X R49, RZ, RZ, RZ, P4 ;  /* 0x000000ffff317224 */ /* 0x000fe200020e06ff */
[----:B------:R-:W-:Y:S01]  /*67b80*/  IADD3 R16, P4, PT, R16, R17, RZ ;  /* 0x0000001110107210 */ /* 0x000fe20007f9e0ff */
[----:B------:R-:W-:Y:S01]  /*67b90*/  IMAD.HI.U32 R53, R13, R2, R50 ;  /* 0x000000020d357227 */ /* 0x000fe200078e0032 */
[----:B------:R-:W-:-:S03]  /*67ba0*/  IADD3 R0, P1, PT, R0, R43, RZ ;  /* 0x0000002b00007210 */ /* 0x000fc60007f3e0ff */
[----:B------:R-:W-:Y:S02]  /*67bb0*/  IMAD.X R51, RZ, RZ, RZ, P2 ;  /* 0x000000ffff337224 */ /* 0x000fe400010e06ff */
[----:B------:R-:W-:-:S03]  /*67bc0*/  IMAD.WIDE.U32 R46, R7, R22, R48 ;  /* 0x00000016072e7225 */ /* 0x000fc600078e0030 */
[----:B------:R-:W-:Y:S01]  /*67bd0*/  IADD3 R51, P2, PT, R51, R4, RZ ;  /* 0x0000000433337210 */ /* 0x000fe20007f5e0ff */
[----:B------:R-:W-:Y:S01]  /*67be0*/  IMAD.X R17, RZ, RZ, RZ, P4 ;  /* 0x000000ffff117224 */ /* 0x000fe200020e06ff */
[----:B------:R-:W-:Y:S01]  /*67bf0*/  IADD3 R47, PT, PT, R38, R47, RZ ;  /* 0x0000002f262f7210 */ /* 0x000fe20007ffe0ff */
[----:B------:R-:W-:-:S04]  /*67c00*/  IMAD.WIDE.U32 R44, R19, R24, R44 ;  /* 0x00000018132c7225 */ /* 0x000fc800078e002c */
        /* <DEDUP_REMOVED lines=12> */
[----:B------:R-:W-:-:S02]  /*67cd0*/  IMAD.X R47, RZ, RZ, RZ, P0 ;  /* 0x000000ffff2f7224 */ /* 0x000fc400000e06ff */
[----:B------:R-:W-:Y:S01]  /*67ce0*/  IMAD.WIDE.U32 R48, R13, R3, R48 ;  /* 0x000000030d307225 */ /* 0x000fe200078e0030 */
[----:B------:R-:W-:-:S03]  /*67cf0*/  IADD3 R16, P0, PT, R16, R29, RZ ;  /* 0x0000001d10107210 */ /* 0x000fc60007f1e0ff */
        /* <DEDUP_REMOVED lines=24> */
[----:B------:R-:W-:Y:S02]  /*67e80*/  IADD3.X R49, PT, PT, RZ, RZ, RZ, P0, !PT ;  /* 0x000000ffff317210 */ /* 0x000fe400007fe4ff */
[----:B------:R-:W-:Y:S01]  /*67e90*/  IADD3 R29, P0, PT, R5, R51, RZ ;  /* 0x00000033051d7210 */ /* 0x000fe20007f1e0ff */
[----:B------:R-:W-:Y:S01]  /*67ea0*/  IMAD.X R47, RZ, RZ, RZ, P2 ;  /* 0x000000ffff2f7224 */ /* 0x000fe200010e06ff */
[----:B------:R-:W-:Y:S01]  /*67eb0*/  IADD3 R44, P5, PT, R45, R16, RZ ;  /* 0x000000102d2c7210 */ /* 0x000fe20007fbe0ff */
[----:B------:R-:W-:-:S02]  /*67ec0*/  IMAD.IADD R16, R42, 0x1, R17 ;  /* 0x000000012a107824 */ /* 0x000fc400078e0211 */
[----:B------:R-:W-:Y:S01]  /*67ed0*/  IMAD.WIDE.U32 R4, R35, R3, R48 ;  /* 0x0000000323047225 */ /* 0x000fe200078e0030 */
[----:B------:R-:W-:Y:S02]  /*67ee0*/  IADD3.X R45, PT, PT, RZ, RZ, RZ, P5, !PT ;  /* 0x000000ffff2d7210 */ /* 0x000fe40002ffe4ff */
[----:B------:R-:W-:Y:S01]  /*67ef0*/  IADD3 R16, P2, PT, R16, R29, RZ ;  /* 0x0000001d10107210 */ /* 0x000fe20007f5e0ff */
[----:B------:R-:W-:-:S04]  /*67f00*/  IMAD.WIDE.U32 R46, R13, R23, R46 ;  /* 0x000000170d2e7225 */ /* 0x000fc800078e002e */
[----:B------:R-:W-:Y:S02]  /*67f10*/  IMAD.IADD R29, R37, 0x1, R5 ;  /* 0x00000001251d7824 */ /* 0x000fe400078e0205 */
[----:B------:R-:W-:Y:S02]  /*67f20*/  IMAD.X R17, RZ, RZ, RZ, P2 ;  /* 0x000000ffff117224 */ /* 0x000fe400010e06ff */
[----:B------:R-:W-:Y:S01]  /*67f30*/  IMAD.WIDE.U32 R36, R7, R25, R44 ;  /* 0x0000001907247225 */ /* 0x000fe200078e002c */
[----:B------:R-:W-:Y:S02]  /*67f40*/  IADD3 R45, PT, PT, R39, R47, RZ ;  /* 0x0000002f272d7210 */ /* 0x000fe40007ffe0ff */
[----:B------:R-:W-:Y:S01]  /*67f50*/  IADD3 R46, P5, PT, R29, R46, RZ ;  /* 0x0000002e1d2e7210 */ /* 0x000fe20007fbe0ff */
[----:B------:R-:W-:Y:S01]  /*67f60*/  IMAD.WIDE.U32 R16, R19, UR4, R16 ;  /* 0x0000000413107c25 */ /* 0x000fe2000f8e0010 */
        /* <DEDUP_REMOVED lines=60> */
[----:B------:R-:W-:-:S03]  /*68330*/  IMAD.X R19, RZ, RZ, RZ, P1 ;  /* 0x000000ffff137224 */ /* 0x000fc600008e06ff */
[----:B------:R-:W-:Y:S01]  /*68340*/  IADD3 R29, P1, PT, R29, R0, RZ ;  /* 0x000000001d1d7210 */ /* 0x000fe20007f3e0ff */
[----:B------:R-:W-:Y:S01]  /*68350*/  IMAD.X R37, RZ, RZ, RZ, P3 ;  /* 0x000000ffff257224 */ /* 0x000fe200018e06ff */
[----:B------:R-:W-:Y:S01]  /*68360*/  IADD3.X R0, PT, PT, RZ, RZ, RZ, P0, !PT ;  /* 0x000000ffff007210 */ /* 0x000fe200007fe4ff */
[----:B------:R-:W-:Y:S01]  /*68370*/  IMAD.WIDE.U32 R12, R13, UR4, R18 ;  /* 0x000000040d0c7c25 */ /* 0x000fe2000f8e0012 */
[----:B------:R-:W-:Y:S02]  /*68380*/  IADD3.X R16, PT, PT, RZ, RZ, RZ, P4, !PT ;  /* 0x000000ffff107210 */ /* 0x000fe400027fe4ff */
[----:B------:R-:W-:Y:S01]  /*68390*/  IADD3 R0, P0, PT, R0, R29, RZ ;  /* 0x0000001d00007210 */ /* 0x000fe20007f1e0ff */
[----:B------:R-:W-:Y:S01]  /*683a0*/  IMAD.IADD R19, R41, 0x1, R11 ;  /* 0x0000000129137824 */ /* 0x000fe200078e020b */
[----:B------:R-:W-:Y:S01]  /*683b0*/  IADD3 R16, PT, PT, R16, R17, R37 ;  /* 0x0000001110107210 */ /* 0x000fe20007ffe025 */
[----:B------:R-:W-:Y:S01]  /*683c0*/  IMAD.X R29, RZ, RZ, RZ, P5 ;  /* 0x000000ffff1d7224 */ /* 0x000fe200028e06ff */
[----:B------:R-:W-:-:S02]  /*683d0*/  IADD3.X R17, PT, PT, RZ, RZ, RZ, P0, !PT ;  /* 0x000000ffff117210 */ /* 0x000fc400007fe4ff */
        /* <DEDUP_REMOVED lines=9> */
[----:B------:R-:W-:Y:S02]  /*68470*/  IMAD.IADD R12, R42, 0x1, R19 ;  /* 0x000000012a0c7824 */ /* 0x000fe400078e0213 */
[----:B------:R-:W-:Y:S02]  /*68480*/  IMAD.X R0, RZ, RZ, RZ, P5 ;  /* 0x000000ffff007224 */ /* 0x000fe400028e06ff */
        /* <DEDUP_REMOVED lines=41> */
.L_x_572:
        /* <DEDUP_REMOVED lines=23> */
.L_x_573:
        /* <DEDUP_REMOVED lines=15> */
.L_x_574:
[----:B------:R-:W-:Y:S01]  /*68980*/  CS2R R32, SRZ ;  /* 0x0000000000207805 */ /* 0x000fe2000001ff00 */
[----:B------:R-:W-:Y:S01]  /*68990*/  IMAD.MOV.U32 R34, RZ, RZ, RZ ;  /* 0x000000ffff227224 */ /* 0x000fe200078e00ff */
[----:B------:R-:W-:Y:S02]  /*689a0*/  CS2R R30, SRZ ;  /* 0x00000000001e7805 */ /* 0x000fe4000001ff00 */
[----:B------:R-:W-:Y:S02]  /*689b0*/  CS2R R26, SRZ ;  /* 0x00000000001a7805 */ /* 0x000fe4000001ff00 */
[----:B------:R-:W-:-:S07]  /*689c0*/  MOV R21, RZ ;  /* 0x000000ff00157202 */ /* 0x000fce0000000f00 */
.L_x_539:
[-C--:B0-----:R-:W-:Y:S01]  /*689d0*/  IMAD.WIDE.U32 R8, R33, R33.reuse, RZ ;  /* 0x0000002121087225 */ /* 0x081fe200078e00ff */
[----:B------:R-:W-:Y:S01]  /*689e0*/  MOV R7, RZ ;  /* 0x000000ff00077202 */ /* 0x000fe20000000f00 */
[----:B------:R-:W0:Y:S02]  /*689f0*/  LDC R0, c[0x3][0xe0] ;  /* 0x00c03800ff007b82 */ /* 0x000e240000000800 */
[----:B------:R-:W-:Y:S01]  /*68a00*/  IMAD.MOV.U32 R2, RZ, RZ, R9 ;  /* 0x000000ffff027224 */ /* 0x000fe200078e0009 */
[----:B------:R-:W-:Y:S01]  /*68a10*/  MOV R9, RZ ;  /* 0x000000ff00097202 */ /* 0x000fe20000000f00 */
[----:B------:R-:W-:Y:S02]  /*68a20*/  IMAD.MOV.U32 R3, RZ, RZ, RZ ;  /* 0x000000ffff037224 */ /* 0x000fe400078e00ff */
[----:B------:R-:W-:Y:S02]  /*68a30*/  IMAD.MOV.U32 R5, RZ, RZ, RZ ;  /* 0x000000ffff057224 */ /* 0x000fe400078e00ff */
[----:B------:R-:W-:-:S04]  /*68a40*/  IMAD.WIDE.U32 R2, R34, R33, R2 ;  /* 0x0000002122027225 */ /* 0x000fc800078e0002 */
[----:B------:R-:W-:Y:S01]  /*68a50*/  IMAD.MOV.U32 R6, RZ, RZ, R2 ;  /* 0x000000ffff067224 */ /* 0x000fe200078e0002 */
[----:B------:R-:W-:Y:S01]  /*68a60*/  MOV R4, R3 ;  /* 0x0000000300047202 */ /* 0x000fe20000000f00 */
[----:B------:R-:W-:-:S04]  /*68a70*/  IMAD.MOV.U32 R19, RZ, RZ, RZ ;  /* 0x000000ffff137224 */ /* 0x000fc800078e00ff */
[----:B--2---:R-:W-:-:S04]  /*68a80*/  IMAD.WIDE.U32 R2, R31, R33, R4 ;  /* 0x000000211f027225 */ /* 0x004fc800078e0004 */
[----:B------:R-:W-:-:S05]  /*68a90*/  IMAD.WIDE.U32 R4, R34, R33, R6 ;  /* 0x0000002122047225 */ /* 0x000fca00078e0006 */
[----:B------:R-:W-:Y:S01]  /*68aa0*/  IADD3 R6, P0, PT, R2, R5, RZ ;  /* 0x0000000502067210 */ /* 0x000fe20007f1e0ff */
[----:B------:R-:W-:Y:S01]  /*68ab0*/  IMAD.MOV.U32 R2, RZ, RZ, R3 ;  /* 0x000000ffff027224 */ /* 0x000fe200078e0003 */
[----:B------:R-:W-:-:S03]  /*68ac0*/  MOV R3, RZ ;  /* 0x000000ff00037202 */ /* 0x000fc60000000f00 */
[----:B------:R-:W-:Y:S02]  /*68ad0*/  IMAD.X R7, RZ, RZ, RZ, P0 ;  /* 0x000000ffff077224 */ /* 0x000fe400000e06ff */
[----:B---3--:R-:W-:-:S04]  /*68ae0*/  IMAD.WIDE.U32 R2, R32, R33, R2 ;  /* 0x0000002120027225 */ /* 0x008fc800078e0002 */
[----:B------:R-:W-:-:S05]  /*68af0*/  IMAD.WIDE.U32 R6, R34, R34, R6 ;  /* 0x0000002222067225 */ /* 0x000fca00078e0006 */
[----:B------:R-:W-:Y:S01]  /*68b00*/  IADD3 R10, P0, PT, R2, R7, RZ ;  /* 0x00000007020a7210 */ /* 0x000fe20007f1e0ff */
[----:B------:R-:W-:Y:S01]  /*68b10*/  IMAD.MOV.U32 R2, RZ, RZ, R3 ;  /* 0x000000ffff027224 */ /* 0x000fe200078e0003 */
[----:B------:R-:W-:Y:S01]  /*68b20*/  MOV R3, RZ ;  /* 0x000000ff00037202 */ /* 0x000fe20000000f00 */
[----:B------:R-:W-:Y:S02]  /*68b30*/  IMAD.MOV.U32 R7, RZ, RZ, RZ ;  /* 0x000000ffff077224 */ /* 0x000fe400078e00ff */
[----:B------:R-:W-:Y:S02]  /*68b40*/  IMAD.X R11, RZ, RZ, RZ, P0 ;  /* 0x000000ffff0b7224 */ /* 0x000fe400000e06ff */
[----:B----4-:R-:W-:-:S04]  /*68b50*/  IMAD.WIDE.U32 R2, R27, R33, R2 ;  /* 0x000000211b027225 */ /* 0x010fc800078e0002 */
[----:B------:R-:W-:-:S04]  /*68b60*/  IMAD.WIDE.U32 R10, R31, R34, R10 ;  /* 0x000000221f0a7225 */ /* 0x000fc800078e000a */
[----:B------:R-:W-:Y:S01]  /*68b70*/  IMAD.WIDE.U32 R6, R31, R33, R6 ;  /* 0x000000211f067225 */ /* 0x000fe200078e0006 */
[----:B------:R-:W-:-:S03]  /*68b80*/  IADD3 R12, P0, PT, R2, R11, RZ ;  /* 0x0000000b020c7210 */ /* 0x000fc60007f1e0ff */
        /* <DEDUP_REMOVED lines=38> */
[----:B------:R-:W-:Y:S02]  /*68df0*/  IMAD.X R25, RZ, RZ, RZ, P2 ;  /* 0x000000ffff197224 */ /* 0x000fe400010e06ff */
[----:B------:R-:W-:Y:S01]  /*68e00*/  IMAD.WIDE.U32 R12, R27, R31, R22 ;  /* 0x0000001f1b0c7225 */ /* 0x000fe200078e0016 */
[----:B------:R-:W-:Y:S02]  /*68e10*/  IADD3 R22, P0, PT, R3, R11, RZ ;  /* 0x0000000b03167210 */ /* 0x000fe40007f1e0ff */
[----:B------:R-:W1:Y:S01]  /*68e20*/  LDC.64 R2, c[0x3][RZ] ;  /* 0x00c00000ff027b82 */ /* 0x000e620000000a00 */
        /* <DEDUP_REMOVED lines=26> */
[----:B------:R-:W-:Y:S01]  /*68fd0*/  IADD3.X R39, PT, PT, RZ, RZ, RZ, P1, !PT ;  /* 0x000000ffff277210 */ /* 0x000fe20000ffe4ff */
[----:B0-----:R-:W-:Y:S01]  /*68fe0*/  IMAD R18, R8, R0, RZ ;  /* 0x0000000008127224 */ /* 0x001fe200078e02ff */
[----:B------:R-:W-:Y:S01]  /*68ff0*/  IADD3 R40, P2, PT, R22, R29, RZ ;  /* 0x0000001d16287210 */ /* 0x000fe20007f5e0ff */
[----:B------:R-:W-:Y:S02]  /*69000*/  IMAD.MOV.U32 R11, RZ, RZ, RZ ;  /* 0x000000ffff0b7224 */ /* 0x000fe400078e00ff */
[----:B------:R-:W-:-:S04]  /*69010*/  IMAD.WIDE.U32 R12, R26, R31, R36 ;  /* 0x0000001f1a0c7225 */ /* 0x000fc800078e0024 */
[----:B------:R-:W-:-:S04]  /*69020*/  IMAD.WIDE.U32 R22, R30, R32, R38 ;  /* 0x000000201e167225 */ /* 0x000fc800078e0026 */
[----:B------:R-:W-:Y:S01]  /*69030*/  IMAD.MOV.U32 R8, RZ, RZ, R24 ;  /* 0x000000ffff087224 */ /* 0x000fe200078e0018 */
[----:B------:R-:W-:Y:S01]  /*69040*/  IADD3 R36, P0, PT, R12, R23, RZ ;  /* 0x000000170c247210 */ /* 0x000fe20007f1e0ff */
[----:B-1----:R-:W-:-:S04]  /*69050*/  IMAD.HI.U32 R43, R18, R2, R10 ;  /* 0x00000002122b7227 */ /* 0x002fc800078e000a */
[----:B------:R-:W-:Y:S02]  /*69060*/  IMAD.MOV.U32 R10, RZ, RZ, RZ ;  /* 0x000000ffff0a7224 */ /* 0x000fe400078e00ff */
        /* <DEDUP_REMOVED lines=10> */
[----:B------:R-:W-:Y:S01]  /*69110*/  IMAD.WIDE.U32 R28, R30, R34, R28 ;  /* 0x000000221e1c7225 */ /* 0x000fe200078e001c */
[----:B------:R-:W-:Y:S02]  /*69120*/  IADD3 R36, P0, PT, R13, R5, RZ ;  /* 0x000000050d247210 */ /* 0x000fe40007f1e0ff */
[----:B------:R-:W-:Y:S01]  /*69130*/  IADD3.X R13, PT, PT, RZ, RZ, RZ, P1, !PT ;  /* 0x000000ffff0d7210 */ /* 0x000fe20000ffe4ff */
[----:B------:R-:W-:Y:S01]  /*69140*/  IMAD.MOV.U32 R23, RZ, RZ, RZ ;  /* 0x000000ffff177224 */ /* 0x000fe200078e00ff */
[----:B------:R-:W-:Y:S01]  /*69150*/  IADD3 R24, P2, PT, R24, R29, RZ ;  /* 0x0000001d18187210 */ /* 0x000fe20007f5e0ff */
[----:B------:R-:W-:Y:S01]  /*69160*/  IMAD.X R43, RZ, RZ, RZ, P3 ;  /* 0x000000ffff2b7224 */ /* 0x000fe200018e06ff */
[----:B------:R-:W-:Y:S01]  /*69170*/  MOV R22, R28 ;  /* 0x0000001c00167202 */ /* 0x000fe20000000f00 */
[----:B------:R-:W-:Y:S01]  /*69180*/  IMAD.WIDE.U32 R12, R27, R27, R12 ;  /* 0x0000001b1b0c7225 */ /* 0x000fe200078e000c */
[----:B------:R-:W-:-:S03]  /*69190*/  IADD3.X R37, PT, PT, RZ, RZ, RZ, P0, !PT ;  /* 0x000000ffff257210 */ /* 0x000fc600007fe4ff */
[----:B------:R-:W-:Y:S01]  /*691a0*/  IMAD.X R25, RZ, RZ, RZ, P2 ;  /* 0x000000ffff197224 */ /* 0x000fe200010e06ff */
[----:B------:R-:W-:Y:S01]  /*691b0*/  IADD3 R28, P1, PT, R4, R13, RZ ;  /* 0x0000000d041c7210 */ /* 0x000fe20007f3e0ff */
[----:B------:R-:W-:Y:S01]  /*691c0*/  IMAD.WIDE.U32 R22, R21, R33, R22 ;  /* 0x0000002115167225 */ /* 0x000fe200078e0016 */
[----:B------:R-:W0:Y:S03]  /*691d0*/  LDC.64 R4, c[0x3][0x8] ;  /* 0x00c00200ff047b82 */ /* 0x000e260000000a00 */
[----:B------:R-:W-:-:S04]  /*691e0*/  IMAD.WIDE.U32 R24, R30, R31, R24 ;  /* 0x0000001f1e187225 */ /* 0x000fc800078e0018 */
[----:B------:R-:W-:Y:S01]  /*691f0*/  IMAD.MOV.U32 R11, RZ, RZ, RZ ;  /* 0x000000ffff0b7224 */ /* 0x000fe200078e00ff */
[----:B------:R-:W-:Y:S01]  /*69200*/  IADD3 R38, P2, PT, R12, R25, RZ ;  /* 0x000000190c267210 */ /* 0x000fe20007f5e0ff */
        /* <DEDUP_REMOVED lines=9> */
[----:B------:R-:W-:Y:S01]  /*692a0*/  IMAD R19, R42, R0, RZ ;  /* 0x000000002a137224 */ /* 0x000fe200078e02ff */
[----:B------:R-:W-:Y:S01]  /*692b0*/  IADD3 R28, P0, PT, R6, R13, RZ ;  /* 0x0000000d061c7210 */ /* 0x000fe20007f1e0ff */
[----:B------:R-:W-:Y:S02]  /*692c0*/  IMAD.MOV.U32 R43, RZ, RZ, RZ ;  /* 0x000000ffff2b7224 */ /* 0x000fe400078e00ff */
[----:B------:R-:W-:-:S04]  /*692d0*/  IMAD.WIDE.U32 R24, R30, R32, R38 ;  /* 0x000000201e187225 */ /* 0x000fc800078e0026 */
[----:B------:R-:W-:Y:S01]  /*692e0*/  IMAD.WIDE.U32 R36, R21, R34, R40 ;  /* 0x0000002215247225 */ /* 0x000fe200078e0028 */
[----:B------:R-:W-:Y:S02]  /*692f0*/  IADD3 R38, P1, PT, R12, R25, RZ ;  /* 0x000000190c267210 */ /* 0x000fe40007f3e0ff */
[----:B------:R-:W-:Y:S01]  /*69300*/  CS2R R12, SRZ ;  /* 0x00000000000c7805 */ /* 0x000fe2000001ff00 */
[----:B------:R-:W-:Y:S01]  /*69310*/  IMAD.HI.U32 R9, R19, R2, R42 ;  /* 0x0000000213097227 */ /* 0x000fe200078e002a */
[----:B------:R-:W-:-:S03]  /*69320*/  IADD3 R40, P2, PT, R24, R37, RZ ;  /* 0x0000002518287210 */ /* 0x000fc60007f5e0ff */
[----:B------:R-:W-:Y:S01]  /*69330*/  IMAD.X R45, RZ, RZ, RZ, P4 ;  /* 0x000000ffff2d7224 */ /* 0x000fe200020e06ff */
[----:B------:R-:W-:Y:S01]  /*69340*/  IADD3 R9, PT, PT, R10, R9, RZ ;  /* 0x000000090a097210 */ /* 0x000fe20007ffe0ff */
[----:B------:R-:W-:Y:S01]  /*69350*/  IMAD.X R29, RZ, RZ, RZ, P0 ;  /* 0x000000ffff1d7224 */ /* 0x000fe200000e06ff */
[----:B------:R-:W-:Y:S01]  /*69360*/  IADD3.X R41, PT, PT, RZ, RZ, RZ, P2, !PT ;  /* 0x000000ffff297210 */ /* 0x000fe200017fe4ff */
[----:B0-----:R-:W-:-:S04]  /*69370*/  IMAD.WIDE.U32 R42, R18, R4, R44 ;  /* 0x00000004122a7225 */ /* 0x001fc800078e002c */
[----:B------:R-:W-:Y:S01]  /*69380*/  IMAD.X R39, RZ, RZ, RZ, P1 ;  /* 0x000000ffff277224 */ /* 0x000fe200008e06ff */
[----:B------:R-:W-:Y:S01]  /*69390*/  IADD3 R44, P0, PT, R9, R42, RZ ;  /* 0x0000002a092c7210 */ /* 0x000fe20007f1e0ff */
[----:B------:R-:W-:-:S04]  /*693a0*/  IMAD.WIDE.U32 R24, R21, R27, R28 ;  /* 0x0000001b15187225 */ /* 0x000fc800078e001c */
[----:B------:R-:W-:-:S04]  /*693b0*/  IMAD.WIDE.U32 R28, R30, R27, R38 ;  /* 0x0000001b1e1c7225 */ /* 0x000fc800078e0026 */
[----:B------:R-:W-:Y:S01]  /*693c0*/  IMAD.WIDE.U32 R38, R21, R31, R40 ;  /* 0x0000001f15267225 */ /* 0x000fe200078e0028 */
[----:B------:R-:W-:-:S03]  /*693d0*/  IADD3 R24, P1, PT, R24, R29, RZ ;  /* 0x0000001d18187210 */ /* 0x000fc60007f3e0ff */
[----:B------:R-:W-:Y:S01]  /*693e0*/  IMAD.IADD R43, R12, 0x1, R43 ;  /* 0x000000010c2b7824 */ /* 0x000fe200078e022b */
[----:B------:R-:W-:Y:S01]  /*693f0*/  IADD3 R40, P2, PT, R28, R39, RZ ;  /* 0x000000271c287210 */ /* 0x000fe20007f5e0ff */
[----:B------:R-:W-:Y:S01]  /*69400*/  IMAD.X R45, RZ, RZ, RZ, P0 ;  /* 0x000000ffff2d7224 */ /* 0x000fe200000e06ff */
[----:B------:R-:W-:Y:S01]  /*69410*/  IADD3 R6, P0, PT, R7, R25, RZ ;  /* 0x0000001907067210 */ /* 0x000fe20007f1e0ff */
[----:B------:R-:W-:Y:S01]  /*69420*/  IMAD.MOV.U32 R15, RZ, RZ, RZ ;  /* 0x000000ffff0f7224 */ /* 0x000fe200078e00ff */
[----:B------:R-:W-:Y:S01]  /*69430*/  IADD3 R42, P3, PT, R14, R43, RZ ;  /* 0x0000002b0e2a7210 */ /* 0x000fe20007f7e0ff */
[----:B------:R-:W-:Y:S01]  /*69440*/  IMAD.X R25, RZ, RZ, RZ, P1 ;  /* 0x000000ffff197224 */ /* 0x000fe200008e06ff */
[----:B------:R-:W-:Y:S01]  /*69450*/  IADD3.X R7, PT, PT, RZ, RZ, RZ, P0, !PT ;  /* 0x000000ffff077210 */ /* 0x000fe200007fe4ff */
[----:B------:R-:W-:Y:S01]  /*69460*/  IMAD.X R41, RZ, RZ, RZ, P2 ;  /* 0x000000ffff297224 */ /* 0x000fe200010e06ff */
[----:B------:R-:W-:Y:S01]  /*69470*/  MOV R14, R36 ;  /* 0x00000024000e7202 */ /* 0x000fe20000000f00 */
[----:B------:R-:W-:-:S04]  /*69480*/  IMAD.WIDE.U32 R44, R19, R3, R44 ;  /* 0x00000003132c7225 */ /* 0x000fc800078e002c */
[----:B------:R-:W-:Y:S01]  /*69490*/  IMAD.WIDE.U32 R14, R26, R33, R14 ;  /* 0x000000211a0e7225 */ /* 0x000fe200078e000e */
[----:B------:R-:W-:-:S03]  /*694a0*/  IADD3 R47, PT, PT, R11, R45, RZ ;  /* 0x0000002d0b2f7210 */ /* 0x000fc60007ffe0ff */
        /* <DEDUP_REMOVED lines=8> */
[----:B------:R-:W0:Y:S01]  /*69530*/  LDC.64 R6, c[0x3][0x10] ;  /* 0x00c00400ff067b82 */ /* 0x000e220000000a00 */
[----:B------:R-:W-:-:S04]  /*69540*/  IMAD.WIDE.U32 R42, R18, R5, R42 ;  /* 0x00000005122a7225 */ /* 0x000fc800078e002a */
[----:B------:R-:W-:Y:S01]  /*69550*/  IMAD.IADD R43, R13, 0x1, R43 ;  /* 0x000000010d2b7824 */ /* 0x000fe200078e022b */
[----:B------:R-:W-:Y:S01]  /*69560*/  IADD3 R46, P2, PT, R47, R42, RZ ;  /* 0x0000002a2f2e7210 */ /* 0x000fe20007f5e0ff */
[----:B------:R-:W-:Y:S02]  /*69570*/  IMAD R20, R44, R0, RZ ;  /* 0x000000002c147224 */ /* 0x000fe400078e02ff */
[----:B------:R-:W-:Y:S01]  /*69580*/  IMAD.MOV.U32 R45, RZ, RZ, RZ ;  /* 0x000000ffff2d7224 */ /* 0x000fe200078e00ff */
[----:B------:R-:W-:Y:S01]  /*69590*/  IADD3.X R47, PT, PT, RZ, RZ, RZ, P2, !PT ;  /* 0x000000ffff2f7210 */ /* 0x000fe200017fe4ff */
[----:B------:R-:W-:Y:S01]  /*695a0*/  IMAD.X R39, RZ, RZ, RZ, P0 ;  /* 0x000000ffff277224 */ /* 0x000fe200000e06ff */
[----:B------:R-:W-:Y:S01]  /*695b0*/  IADD3 R42, P3, PT, R16, R43, RZ ;  /* 0x0000002b102a7210 */ /* 0x000fe20007f7e0ff */
[----:B------:R-:W-:-:S03]  /*695c0*/  IMAD.HI.U32 R45, R20, R2, R44 ;  /* 0x00000002142d7227 */ /* 0x000fc600078e002c */
[----:B------:R-:W-:Y:S01]  /*695d0*/  IADD3.X R43, PT, PT, RZ, RZ, RZ, P3, !PT ;  /* 0x000000ffff2b7210 */ /* 0x000fe20001ffe4ff */
[----:B------:R-:W-:-:S04]  /*695e0*/  IMAD.WIDE.U32 R16, R19, R4, R46 ;  /* 0x0000000413107225 */ /* 0x000fc800078e002e */
[----:B------:R-:W-:Y:S01]  /*695f0*/  IMAD.IADD R47, R10, 0x1, R45 ;  /* 0x000000010a2f7824 */ /* 0x000fe200078e022d */
[----:B------:R-:W-:Y:S01]  /*69600*/  IADD3 R45, PT, PT, R12, R17, RZ ;  /* 0x000000110c2d7210 */ /* 0x000fe20007ffe0ff */
[----:B------:R-:W-:Y:S02]  /*69610*/  IMAD.MOV.U32 R15, RZ, RZ, RZ ;  /* 0x000000ffff0f7224 */ /* 0x000fe400078e00ff */
[----:B0-----:R-:W-:Y:S01]  /*69620*/  IMAD.WIDE.U32 R42, R18, R6, R42 ;  /* 0x00000006122a7225 */ /* 0x001fe200078e002a */
[----:B------:R-:W-:-:S03]  /*69630*/  IADD3 R46, P0, PT, R47, R16, RZ ;  /* 0x000000102f2e7210 */ /* 0x000fc60007f1e0ff */
        /* <DEDUP_REMOVED lines=8> */
[----:B------:R-:W0:Y:S03]  /*696c0*/  LDC.64 R8, c[0x3][0x18] ;  /* 0x00c00600ff087b82 */ /* 0x000e260000000a00 */
[----:B------:R-:W-:Y:S01]  /*696d0*/  IMAD.X R45, RZ, RZ, RZ, P4 ;  /* 0x000000ffff2d7224 */ /* 0x000fe200020e06ff */
[----:B------:R-:W-:Y:S01]  /*696e0*/  IADD3 R49, PT, PT, R11, R47, RZ ;  /* 0x0000002f0b317210 */ /* 0x000fe20007ffe0ff */
[----:B------:R-:W-:Y:S01]  /*696f0*/  IMAD.WIDE.U32 R16, R21, R30, R38 ;  /* 0x0000001e15107225 */ /* 0x000fe200078e0026 */
[----:B------:R-:W-:-:S03]  /*69700*/  MOV R47, RZ ;  /* 0x000000ff002f7202 */ /* 0x000fc60000000f00 */
[----:B------:R-:W-:Y:S01]  /*69710*/  IMAD.WIDE.U32 R36, R21, R27, R40 ;  /* 0x0000001b15247225 */ /* 0x000fe200078e0028 */
[----:B------:R-:W-:Y:S02]  /*69720*/  IADD3 R38, P0, PT, R29, R17, RZ ;  /* 0x000000111d267210 */ /* 0x000fe40007f1e0ff */
[----:B------:R-:W-:Y:S01]  /*69730*/  MOV R17, RZ ;  /* 0x000000ff00117202 */ /* 0x000fe20000000f00 */
[----:B------:R-:W-:Y:S01]  /*69740*/  IMAD.WIDE.U32 R44, R19, R5, R44 ;  /* 0x00000005132c7225 */ /* 0x000fe200078e002c */
[----:B------:R-:W-:-:S03]  /*69750*/  IADD3 R40, P1, PT, R16, R37, RZ ;  /* 0x0000002510287210 */ /* 0x000fc60007f3e0ff */
[----:B------:R-:W-:Y:S01]  /*69760*/  IMAD.X R43, RZ, RZ, RZ, P3 ;  /* 0x000000ffff2b7224 */ /* 0x000fe200018e06ff */
[----:B------:R-:W-:Y:S01]  /*69770*/  IADD3 R48, P3, PT, R49, R44, RZ ;  /* 0x0000002c31307210 */ /* 0x000fe20007f7e0ff */
[----:B------:R-:W-:Y:S01]  /*69780*/  IMAD.MOV.U32 R16, RZ, RZ, RZ ;  /* 0x000000ffff107224 */ /* 0x000fe200078e00ff */
[----:B------:R-:W-:Y:S01]  /*69790*/  IADD3 R45, PT, PT, R13, R45, RZ ;  /* 0x0000002d0d2d7210 */ /* 0x000fe20007ffe0ff */
[----:B------:R-:W-:-:S04]  /*697a0*/  IMAD.WIDE.U32 R42, R18, R7, R42 ;  /* 0x00000007122a7225 */ /* 0x000fc800078e002a */
[----:B------:R-:W-:Y:S01]  /*697b0*/  IMAD R23, R46, R0, RZ ;  /* 0x000000002e177224 */ /* 0x000fe200078e02ff */
[----:B------:R-:W-:Y:S01]  /*697c0*/  IADD3 R44, P4, PT, R45, R42, RZ ;  /* 0x0000002a2d2c7210 */ /* 0x000fe20007f9e0ff */
[----:B------:R-:W-:Y:S02]  /*697d0*/  IMAD.IADD R43, R16, 0x1, R43 ;  /* 0x00000001102b7824 */ /* 0x000fe400078e022b */
[----:B------:R-:W-:Y:S02]  /*697e0*/  IMAD.X R49, RZ, RZ, RZ, P3 ;  /* 0x000000ffff317224 */ /* 0x000fe400018e06ff */
[----:B------:R-:W-:Y:S01]  /*697f0*/  IMAD.HI.U32 R51, R23, R2, R46 ;  /* 0x0000000217337227 */ /* 0x000fe200078e002e */
[----:B------:R-:W-:-:S03]  /*69800*/  IADD3 R42, P3, PT, R22, R43, RZ ;  /* 0x0000002b162a7210 */ /* 0x000fc60007f7e0ff */
[----:B------:R-:W-:Y:S01]  /*69810*/  IMAD.WIDE.U32 R46, R20, R4, R48 ;  /* 0x00000004142e7225 */ /* 0x000fe200078e0030 */
[----:B------:R-:W-:-:S03]  /*69820*/  IADD3 R51, PT, PT, R10, R51, RZ ;  /* 0x000000330a337210 */ /* 0x000fc60007ffe0ff */
[----:B------:R-:W-:Y:S01]  /*69830*/  IMAD.X R45, RZ, RZ, RZ, P4 ;  /* 0x000000ffff2d7224 */ /* 0x000fe200020e06ff */
[----:B------:R-:W-:Y:S01]  /*69840*/  IADD3 R50, P5, PT, R51, R46, RZ ;  /* 0x0000002e33327210 */ /* 0x000fe20007fbe0ff */
[----:B------:R-:W-:Y:S02]  /*69850*/  IMAD.X R29, RZ, RZ, RZ, P2 ;  /* 0x000000ffff1d7224 */ /* 0x000fe400010e06ff */
[----:B------:R-:W-:Y:S02]  /*69860*/  IMAD.X R43, RZ, RZ, RZ, P3 ;  /* 0x000000ffff2b7224 */ /* 0x000fe400018e06ff */
[----:B------:R-:W-:-:S04]  /*69870*/  IMAD.WIDE.U32 R44, R19, R6, R44 ;  /* 0x00000006132c7225 */ /* 0x000fc800078e002c */
[----:B------:R-:W-:Y:S02]  /*69880*/  IMAD.IADD R49, R12, 0x1, R47 ;  /* 0x000000010c317824 */ /* 0x000fe400078e022f */
[----:B------:R-:W-:-:S03]  /*69890*/  IMAD.WIDE.U32 R28, R26, R31, R28 ;  /* 0x0000001f1a1c7225 */ /* 0x000fc600078e001c */
[----:B------:R-:W-:Y:S01]  /*698a0*/  IADD3 R48, P4, PT, R49, R44, RZ ;  /* 0x0000002c31307210 */ /* 0x000fe20007f9e0ff */
[----:B0-----:R-:W-:Y:S01]  /*698b0*/  IMAD.WIDE.U32 R42, R18, R8, R42 ;  /* 0x00000008122a7225 */ /* 0x001fe200078e002a */
[----:B------:R-:W-:Y:S02]  /*698c0*/  IADD3 R36, P2, PT, R36, R29, RZ ;  /* 0x0000001d24247210 */ /* 0x000fe40007f5e0ff */
[----:B------:R-:W-:Y:S01]  /*698d0*/  IADD3.X R49, PT, PT, RZ, RZ, RZ, P4, !PT ;  /* 0x000000ffff317210 */ /* 0x000fe200027fe4ff */
[----:B------:R-:W-:Y:S01]  /*698e0*/  IMAD.X R51, RZ, RZ, RZ, P5 ;  /* 0x000000ffff337224 */ /* 0x000fe200028e06ff */
[----:B------:R-:W-:Y:S01]  /*698f0*/  IADD3.X R37, PT, PT, RZ, RZ, RZ, P2, !PT ;  /* 0x000000ffff257210 */ /* 0x000fe200017fe4ff */
[----:B------:R-:W-:Y:S02]  /*69900*/  IMAD.IADD R47, R15, 0x1, R45 ;  /* 0x000000010f2f7824 */ /* 0x000fe400078e022d */
[----:B------:R-:W-:Y:S02]  /*69910*/  IMAD.IADD R43, R17, 0x1, R43 ;  /* 0x00000001112b7824 */ /* 0x000fe400078e022b */
[----:B------:R-:W-:Y:S01]  /*69920*/  IMAD.WIDE.U32 R50, R23, R3, R50 ;  /* 0x0000000317327225 */ /* 0x000fe200078e0032 */
[----:B------:R-:W-:-:S02]  /*69930*/  IADD3 R46, P3, PT, R47, R42, RZ ;  /* 0x0000002a2f2e7210 */ /* 0x000fc40007f7e0ff */
[----:B------:R-:W-:Y:S01]  /*69940*/  IADD3 R44, P2, PT, R14, R43, RZ ;  /* 0x0000002b0e2c7210 */ /* 0x000fe20007f5e0ff */
[----:B------:R-:W-:Y:S01]  /*69950*/  IMAD.IADD R25, R11, 0x1, R51 ;  /* 0x000000010b197824 */ /* 0x000fe200078e0233 */
[----:B------:R-:W-:Y:S01]  /*69960*/  MOV R51, RZ ;  /* 0x000000ff00337202 */ /* 0x000fe20000000f00 */
[----:B------:R-:W-:-:S04]  /*69970*/  IMAD.WIDE.U32 R48, R20, R5, R48 ;  /* 0x0000000514307225 */ /* 0x000fc800078e0030 */
[----:B------:R-:W-:Y:S02]  /*69980*/  IMAD R14, R50, R0, RZ ;  /* 0x00000000320e7224 */ /* 0x000fe400078e02ff */
[----:B------:R-:W-:Y:S02]  /*69990*/  IMAD.X R47, RZ, RZ, RZ, P3 ;  /* 0x000000ffff2f7224 */ /* 0x000fe400018e06ff */
[----:B------:R-:W-:Y:S01]  /*699a0*/  IMAD.HI.U32 R29, R14, R2, R50 ;  /* 0x000000020e1d7227 */ /* 0x000fe200078e0032 */
[----:B------:R-:W-:-:S03]  /*699b0*/  IADD3 R50, P3, PT, R25, R48, RZ ;  /* 0x0000003019327210 */ /* 0x000fc60007f7e0ff */
[----:B------:R-:W-:Y:S02]  /*699c0*/  IMAD.X R39, RZ, RZ, RZ, P0 ;  /* 0x000000ffff277224 */ /* 0x000fe400000e06ff */
[----:B------:R-:W-:Y:S02]  /*699d0*/  IMAD.X R41, RZ, RZ, RZ, P1 ;  /* 0x000000ffff297224 */ /* 0x000fe400008e06ff */
[----:B------:R-:W-:-:S04]  /*699e0*/  IMAD.WIDE.U32 R46, R19, R7, R46 ;  /* 0x00000007132e7225 */ /* 0x000fc800078e002e */
[----:B------:R-:W-:Y:S02]  /*699f0*/  IMAD.IADD R49, R13, 0x1, R49 ;  /* 0x000000010d317824 */ /* 0x000fe400078e0231 */
        /* <DEDUP_REMOVED lines=27> */
[----:B------:R-:W-:Y:S02]  /*69bb0*/  IADD3 R49, PT, PT, R15, R49, RZ ;  /* 0x000000310f317210 */ /* 0x000fe40007ffe0ff */
        /* <DEDUP_REMOVED lines=15> */
[----:B------:R-:W-:Y:S01]  /*69cb0*/  IMAD R22, R46, R0, RZ ;  /* 0x000000002e167224 */ /* 0x000fe200078e02ff */
[----:B------:R-:W-:Y:S01]  /*69cc0*/  IADD3 R28, P6, PT, R29, R42, RZ ;  /* 0x0000002a1d1c7210 */ /* 0x000fe20007fde0ff */
[----:B------:R-:W-:-:S02]  /*69cd0*/  IMAD.MOV.U32 R47, RZ, RZ, RZ ;  /* 0x000000ffff2f7224 */ /* 0x000fc400078e00ff */
[----:B------:R-:W-:Y:S02]  /*69ce0*/  IMAD.X R25, RZ, RZ, RZ, P3 ;  /* 0x000000ffff197224 */ /* 0x000fe400018e06ff */
[----:B------:R-:W-:-:S04]  /*69cf0*/  IMAD.HI.U32 R47, R22, R2, R46 ;  /* 0x00000002162f7227 */ /* 0x000fc800078e002e */
        /* <DEDUP_REMOVED lines=8> */
[----:B------:R-:W-:Y:S01]  /*69d80*/  IADD3.X R47, PT, PT, RZ, RZ, RZ, P2, !PT ;  /* 0x000000ffff2f7210 */ /* 0x000fe200017fe4ff */
[----:B------:R-:W-:Y:S01]  /*69d90*/  IMAD.IADD R43, R12, 0x1, R43 ;  /* 0x000000010c2b7824 */ /* 0x000fe200078e022b */
        /* <DEDUP_REMOVED lines=25> */
[----:B------:R-:W-:Y:S01]  /*69f30*/  IMAD R24, R44, R0, RZ ;  /* 0x000000002c187224 */ /* 0x000fe200078e02ff */
[----:B------:R-:W-:Y:S01]  /*69f40*/  IADD3 R41, PT, PT, R16, R41, RZ ;  /* 0x0000002910297210 */ /* 0x000fe20007ffe0ff */
[----:B------:R-:W-:Y:S02]  /*69f50*/  IMAD.MOV.U32 R45, RZ, RZ, RZ ;  /* 0x000000ffff2d7224 */ /* 0x000fe400078e00ff */
[----:B------:R-:W-:-:S04]  /*69f60*/  IMAD.WIDE.U32 R28, R20, R9, R28 ;  /* 0x00000009141c7225 */ /* 0x000fc800078e001c */
[----:B------:R-:W-:Y:S01]  /*69f70*/  IMAD.WIDE.U32 R36, R26, R30, R38 ;  /* 0x0000001e1a247225 */ /* 0x000fe200078e0026 */
[----:B------:R-:W-:-:S03]  /*69f80*/  IADD3 R38, P0, PT, R19, R40, RZ ;  /* 0x0000002813267210 */ /* 0x000fc60007f1e0ff */
[----:B------:R-:W-:Y:S01]  /*69f90*/  IMAD.HI.U32 R45, R24, R2, R44 ;  /* 0x00000002182d7227 */ /* 0x000fe200078e002c */
[----:B------:R-:W-:Y:S02]  /*69fa0*/  IADD3 R44, P2, PT, R25, R46, RZ ;  /* 0x0000002e192c7210 */ /* 0x000fe40007f5e0ff */
[----:B------:R-:W-:Y:S01]  /*69fb0*/  IADD3.X R39, PT, PT, RZ, RZ, RZ, P0, !PT ;  /* 0x000000ffff277210 */ /* 0x000fe200007fe4ff */
[----:B------:R-:W-:Y:S02]  /*69fc0*/  IMAD.X R25, RZ, RZ, RZ, P4 ;  /* 0x000000ffff197224 */ /* 0x000fe400020e06ff */
[----:B------:R-:W-:Y:S01]  /*69fd0*/  IMAD.X R43, RZ, RZ, RZ, P3 ;  /* 0x000000ffff2b7224 */ /* 0x000fe200018e06ff */
[----:B------:R-:W-:Y:S01]  /*69fe0*/  IADD3 R28, P3, PT, R28, R41, RZ ;  /* 0x000000291c1c7210 */ /* 0x000fe20007f7e0ff */
[----:B------:R-:W-:Y:S01]  /*69ff0*/  IMAD.X R35, RZ, RZ, RZ, P2 ;  /* 0x000000ffff237224 */ /* 0x000fe200010e06ff */
[----:B------:R-:W-:Y:S01]  /*6a000*/  IADD3 R20, P6, PT, R36, R25, RZ ;  /* 0x0000001924147210 */ /* 0x000fe20007fde0ff */
[----:B------:R-:W-:Y:S01]  /*6a010*/  IMAD.WIDE.U32 R40, R22, R4, R42 ;  /* 0x0000000416287225 */ /* 0x000fe200078e002a */
[----:B------:R-:W-:-:S02]  /*6a020*/  IADD3 R25, P2, PT, R29, R47, RZ ;  /* 0x0000002f1d197210 */ /* 0x000fc40007f5e0ff */
[----:B------:R-:W-:Y:S01]  /*6a030*/  IADD3 R35, P0, PT, R35, R20, RZ ;  /* 0x0000001423237210 */ /* 0x000fe20007f1e0ff */
[----:B------:R-:W-:Y:S01]  /*6a040*/  IMAD.IADD R43, R10, 0x1, R45 ;  /* 0x000000010a2b7824 */ /* 0x000fe200078e022d */
[----:B------:R-:W-:Y:S01]  /*6a050*/  IADD3 R41, PT, PT, R12, R41, RZ ;  /* 0x000000290c297210 */ /* 0x000fe20007ffe0ff */
[----:B------:R-:W-:Y:S02]  /*6a060*/  IMAD.X R29, RZ, RZ, RZ, P3 ;  /* 0x000000ffff1d7224 */ /* 0x000fe400018e06ff */
[----:B------:R-:W-:Y:S01]  /*6a070*/  IMAD.WIDE.U32 R38, R14, R6, R38 ;  /* 0x000000060e267225 */ /* 0x000fe200078e0026 */
[----:B------:R-:W-:-:S03]  /*6a080*/  IADD3 R42, P3, PT, R43, R40, RZ ;  /* 0x000000282b2a7210 */ /* 0x000fc60007f7e0ff */
        /* <DEDUP_REMOVED lines=15> */
[----:B------:R-:W-:-:S02]  /*6a180*/  MOV R43, RZ ;  /* 0x000000ff002b7202 */ /* 0x000fc40000000f00 */
[----:B------:R-:W-:Y:S01]  /*6a190*/  IADD3 R48, P3, PT, R48, R35, RZ ;  /* 0x0000002330307210 */ /* 0x000fe20007f7e0ff */
[----:B------:R-:W-:Y:S01]  /*6a1a0*/  IMAD.X R29, RZ, RZ, RZ, P2 ;  /* 0x000000ffff1d7224 */ /* 0x000fe200010e06ff */
[----:B------:R-:W-:Y:S01]  /*6a1b0*/  IADD3 R44, P2, PT, R45, R40, RZ ;  /* 0x000000282d2c7210 */ /* 0x000fe20007f5e0ff */
[----:B------:R-:W-:Y:S01]  /*6a1c0*/  IMAD.WIDE.U32 R38, R14, R7, R38 ;  /* 0x000000070e267225 */ /* 0x000fe200078e0026 */
[----:B------:R-:W-:-:S03]  /*6a1d0*/  IADD3 R41, PT, PT, R13, R41, RZ ;  /* 0x000000290d297210 */ /* 0x000fc60007ffe0ff */
[----:B------:R-:W-:Y:S01]  /*6a1e0*/  IMAD R20, R42, R0, RZ ;  /* 0x000000002a147224 */ /* 0x000fe200078e02ff */
[----:B------:R-:W-:Y:S01]  /*6a1f0*/  IADD3 R40, P4, PT, R41, R38, RZ ;  /* 0x0000002629287210 */ /* 0x000fe20007f9e0ff */
[----:B------:R-:W-:-:S04]  /*6a200*/  IMAD.WIDE.U32 R28, R23, R9, R28 ;  /* 0x00000009171c7225 */ /* 0x000fc800078e001c */
        /* <DEDUP_REMOVED lines=40> */
[----:B------:R-:W-:Y:S01]  /*6a490*/  IMAD.X R43, RZ, RZ, RZ, P4 ;  /* 0x000000ffff2b7224 */ /* 0x000fe200020e06ff */
[----:B------:R-:W-:Y:S01]  /*6a4a0*/  IADD3 R23, PT, PT, R12, R39, RZ ;  /* 0x000000270c177210 */ /* 0x000fe20007ffe0ff */
[----:B------:R-:W-:Y:S01]  /*6a4b0*/  IMAD.WIDE.U32 R44, R24, R6, R44 ;  /* 0x00000006182c7225 */ /* 0x000fe200078e002c */
[----:B------:R-:W-:-:S03]  /*6a4c0*/  IADD3 R14, P4, PT, R41, R25, RZ ;  /* 0x00000019290e7210 */ /* 0x000fc60007f9e0ff */
[----:B------:R-:W-:Y:S01]  /*6a4d0*/  IMAD.WIDE.U32 R42, R22, R8, R42 ;  /* 0x00000008162a7225 */ /* 0x000fe200078e002a */
[----:B------:R-:W-:-:S03]  /*6a4e0*/  IADD3.X R25, PT, PT, RZ, RZ, RZ, P4, !PT ;  /* 0x000000ffff197210 */ /* 0x000fc600027fe4ff */
        /* <DEDUP_REMOVED lines=17> */
[----:B------:R-:W-:-:S04]  /*6a600*/  IMAD.WIDE.U32 R36, R24, R7, R44 ;  /* 0x0000000718247225 */ /* 0x000fc800078e002c */
        /* <DEDUP_REMOVED lines=47> */
[----:B------:R-:W-:Y:S01]  /*6a900*/  IADD3.X R22, PT, PT, RZ, RZ, RZ, P0, !PT ;  /* 0x000000ffff167210 */ /* 0x000fe200007fe4ff */
[----:B------:R-:W-:Y:S01]  /*6a910*/  IMAD.MOV.U32 R35, RZ, RZ, R28 ;  /* 0x000000ffff237224 */ /* 0x000fe200078e001c */
[----:B------:R-:W-:Y:S01]  /*6a920*/  IADD3 R18, P0, PT, R18, R25, RZ ;  /* 0x0000001912127210 */ /* 0x000fe20007f1e0ff */
[----:B------:R-:W-:Y:S01]  /*6a930*/  IMAD.MOV.U32 R36, RZ, RZ, R38 ;  /* 0x000000ffff247224 */ /* 0x000fe200078e0026 */
[----:B------:R-:W-:Y:S01]  /*6a940*/  IADD3 R14, PT, PT, R14, R19, R22 ;  /* 0x000000130e0e7210 */ /* 0x000fe20007ffe016 */
[----:B------:R-:W-:Y:S01]  /*6a950*/  IMAD.MOV.U32 R28, RZ, RZ, R42 ;  /* 0x000000ffff1c7224 */ /* 0x000fe200078e002a */
[----:B------:R-:W-:Y:S01]  /*6a960*/  IADD3.X R22, PT, PT, RZ, RZ, RZ, P5, !PT ;  /* 0x000000ffff167210 */ /* 0x000fe20002ffe4ff */
[----:B------:R-:W-:Y:S01]  /*6a970*/  IMAD.X R19, RZ, RZ, RZ, P0 ;  /* 0x000000ffff137224 */ /* 0x000fe200000e06ff */
[----:B------:R-:W-:-:S02]  /*6a980*/  MOV R29, R40 ;  /* 0x00000028001d7202 */ /* 0x000fc40000000f00 */
[----:B------:R-:W-:Y:S01]  /*6a990*/  IADD3 R23, PT, PT, R23, R14, R22 ;  /* 0x0000000e17177210 */ /* 0x000fe20007ffe016 */
[----:B------:R-:W-:Y:S01]  /*6a9a0*/  IMAD.WIDE.U32 R24, R20, R9, R18 ;  /* 0x0000000914187225 */ /* 0x000fe200078e0012 */
[----:B------:R-:W-:Y:S02]  /*6a9b0*/  IADD3.X R14, PT, PT, RZ, RZ, RZ, P2, !PT ;  /* 0x000000ffff0e7210 */ /* 0x000fe400017fe4ff */
[----:B------:R-:W-:Y:S01]  /*6a9c0*/  MOV R20, R46 ;  /* 0x0000002e00147202 */ /* 0x000fe20000000f00 */
        /* <DEDUP_REMOVED lines=30> */
.L_x_575:
        /* <DEDUP_REMOVED lines=23> */
.L_x_576:
[----:B------:R-:W-:Y:S02]  /*6ad20*/  HFMA2 R39, -RZ, RZ, 0, 0 ;  /* 0x00000000ff277431 */ /* 0x000fe400000001ff */
[----:B------:R-:W-:-:S04]  /*6ad30*/  IMAD.WIDE.U32 R24, R35, R33, RZ ;  /* 0x0000002123187225 */ /* 0x000fc800078e00ff */
[----:B------:R-:W-:Y:S02]  /*6ad40*/  HFMA2 R51, -RZ, RZ, 0, 0 ;  /* 0x00000000ff337431 */ /* 0x000fe400000001ff */
[----:B------:R-:W-:Y:S02]  /*6ad50*/  IMAD.MOV.U32 R9, RZ, RZ, RZ ;  /* 0x000000ffff097224 */ /* 0x000fe400078e00ff */
[----:B------:R-:W-:Y:S02]  /*6ad60*/  IMAD.MOV.U32 R43, RZ, RZ, RZ ;  /* 0x000000ffff2b7224 */ /* 0x000fe400078e00ff */
[----:B------:R-:W-:Y:S02]  /*6ad70*/  IMAD.IADD R38, R25, 0x1, R9 ;  /* 0x0000000119267824 */ /* 0x000fe400078e0209 */
[----:B------:R-:W-:Y:S02]  /*6ad80*/  IMAD R25, R24, R0, RZ ;  /* 0x0000000018197224 */ /* 0x000fe400078e02ff */
[----:B------:R-:W-:-:S04]  /*6ad90*/  IMAD.WIDE.U32 R38, R34, R35, R38 ;  /* 0x0000002322267225 */ /* 0x000fc800078e0026 */
[----:B------:R-:W-:Y:S02]  /*6ada0*/  IMAD.IADD R40, R9, 0x1, R39 ;  /* 0x0000000109287824 */ /* 0x000fe400078e0227 */
[----:B------:R-:W-:Y:S01]  /*6adb0*/  HFMA2 R39, -RZ, RZ, 0, 0 ;  /* 0x00000000ff277431 */ /* 0x000fe200000001ff */
[----:B------:R-:W-:Y:S01]  /*6adc0*/  MOV R42, R38 ;  /* 0x00000026002a7202 */ /* 0x000fe20000000f00 */
[----:B------:R-:W-:Y:S02]  /*6add0*/  IMAD.MOV.U32 R38, RZ, RZ, R24 ;  /* 0x000000ffff267224 */ /* 0x000fe400078e0018 */
[----:B------:R-:W-:Y:S02]  /*6ade0*/  IMAD.MOV.U32 R41, RZ, RZ, RZ ;  /* 0x000000ffff297224 */ /* 0x000fe400078e00ff */
[----:B------:R-:W-:Y:S02]  /*6adf0*/  IMAD.MOV.U32 R37, RZ, RZ, RZ ;  /* 0x000000ffff257224 */ /* 0x000fe400078e00ff */
[----:B------:R-:W-:-:S04]  /*6ae00*/  IMAD.WIDE.U32 R42, R33, R36, R42 ;  /* 0x00000024212a7225 */ /* 0x000fc800078e002a */
[----:B------:R-:W-:-:S04]  /*6ae10*/  IMAD.HI.U32 R47, R25, R2, R38 ;  /* 0x00000002192f7227 */ /* 0x000fc800078e0026 */
[----:B------:R-:W-:Y:S01]  /*6ae20*/  IMAD.WIDE.U32 R38, R31, R35, R40 ;  /* 0x000000231f267225 */ /* 0x000fe200078e0028 */
[----:B------:R-:W-:-:S03]  /*6ae30*/  IADD3 R47, PT, PT, R10, R47, RZ ;  /* 0x0000002f0a2f7210 */ /* 0x000fc60007ffe0ff */
[----:B------:R-:W-:Y:S01]  /*6ae40*/  IMAD.IADD R41, R43, 0x1, R37 ;  /* 0x000000012b297824 */ /* 0x000fe200078e0225 */
[----:B------:R-:W-:Y:S02]  /*6ae50*/  IADD3 R46, P1, PT, R47, R42, RZ ;  /* 0x0000002a2f2e7210 */ /* 0x000fe40007f3e0ff */
[----:B------:R-:W-:Y:S02]  /*6ae60*/  MOV R43, RZ ;  /* 0x000000ff002b7202 */ /* 0x000fe40000000f00 */
[----:B------:R-:W-:Y:S01]  /*6ae70*/  IADD3 R40, P0, PT, R41, R38, RZ ;  /* 0x0000002629287210 */ /* 0x000fe20007f1e0ff */
[----:B------:R-:W-:Y:S01]  /*6ae80*/  IMAD.X R47, RZ, RZ, RZ, P1 ;  /* 0x000000ffff2f7224 */ /* 0x000fe200008e06ff */
[----:B------:R-:W-:Y:S01]  /*6ae90*/  IADD3 R38, PT, PT, R9, R39, RZ ;  /* 0x0000002709267210 */ /* 0x000fe20007ffe0ff */
[----:B------:R-:W-:Y:S02]  /*6aea0*/  IMAD.MOV.U32 R39, RZ, RZ, RZ ;  /* 0x000000ffff277224 */ /* 0x000fe400078e00ff */
[----:B------:R-:W-:-:S02]  /*6aeb0*/  IMAD.X R41, RZ, RZ, RZ, P0 ;  /* 0x000000ffff297224 */ /* 0x000fc400000e06ff */
[----:B------:R-:W-:-:S04]  /*6aec0*/  IMAD.WIDE.U32 R46, R25, R3, R46 ;  /* 0x00000003192e7225 */ /* 0x000fc800078e002e */
[----:B------:R-:W-:-:S04]  /*6aed0*/  IMAD.WIDE.U32 R40, R34, R36, R40 ;  /* 0x0000002422287225 */ /* 0x000fc800078e0028 */
[----:B------:R-:W-:-:S04]  /*6aee0*/  IMAD.WIDE.U32 R38, R32, R35, R38 ;  /* 0x0000002320267225 */ /* 0x000fc800078e0026 */
[----:B------:R-:W-:Y:S01]  /*6aef0*/  IMAD.IADD R45, R37, 0x1, R41 ;  /* 0x00000001252d7824 */ /* 0x000fe200078e0229 */
[----:B------:R-:W-:Y:S01]  /*6af00*/  IADD3 R42, PT, PT, R9, R39, RZ ;  /* 0x00000027092a7210 */ /* 0x000fe20007ffe0ff */
[----:B------:R-:W-:Y:S02]  /*6af10*/  IMAD.IADD R49, R11, 0x1, R47 ;  /* 0x000000010b317824 */ /* 0x000fe400078e022f */
[----:B------:R-:W-:Y:S01]  /*6af20*/  HFMA2 R47, -RZ, RZ, 0, 0 ;  /* 0x00000000ff2f7431 */ /* 0x000fe200000001ff */
[----:B------:R-:W-:Y:S01]  /*6af30*/  MOV R39, RZ ;  /* 0x000000ff00277202 */ /* 0x000fe20000000f00 */
[----:B------:R-:W-:Y:S01]  /*6af40*/  IMAD R41, R46, R0, RZ ;  /* 0x000000002e297224 */ /* 0x000fe200078e02ff */
[----:B------:R-:W-:Y:S01]  /*6af50*/  IADD3 R44, P0, PT, R45, R38, RZ ;  /* 0x000000262d2c7210 */ /* 0x000fe20007f1e0ff */
[----:B------:R-:W-:Y:S02]  /*6af60*/  IMAD.MOV.U32 R38, RZ, RZ, R46 ;  /* 0x000000ffff267224 */ /* 0x000fe400078e002e */
[----:B------:R-:W-:-:S02]  /*6af70*/  IMAD.MOV.U32 R46, RZ, RZ, R40 ;  /* 0x000000ffff2e7224 */ /* 0x000fc400078e0028 */
[----:B------:R-:W-:-:S04]  /*6af80*/  IMAD.HI.U32 R39, R41, R2, R38 ;  /* 0x0000000229277227 */ /* 0x000fc800078e0026 */
[----:B------:R-:W-:Y:S02]  /*6af90*/  IMAD.X R45, RZ, RZ, RZ, P0 ;  /* 0x000000ffff2d7224 */ /* 0x000fe400000e06ff */
[----:B------:R-:W-:-:S04]  /*6afa0*/  IMAD.WIDE.U32 R46, R33, R29, R46 ;  /* 0x0000001d212e7225 */ /* 0x000fc800078e002e */
[----:B------:R-:W-:Y:S01]  /*6afb0*/  IMAD.MOV.U32 R38, RZ, RZ, RZ ;  /* 0x000000ffff267224 */ /* 0x000fe200078e00ff */
[----:B------:R-:W-:Y:S01]  /*6afc0*/  IADD3 R48, P0, PT, R49, R46, RZ ;  /* 0x0000002e31307210 */ /* 0x000fe20007f1e0ff */
[----:B------:R-:W-:-:S04]  /*6afd0*/  IMAD.WIDE.U32 R44, R31, R36, R44 ;  /* 0x000000241f2c7225 */ /* 0x000fc800078e002c */
[----:B------:R-:W-:Y:S02]  /*6afe0*/  IMAD.IADD R47, R47, 0x1, R38 ;  /* 0x000000012f2f7824 */ /* 0x000fe400078e0226 */
        /* <DEDUP_REMOVED lines=8> */
[----:B------:R-:W-:-:S03]  /*6b070*/  IADD3 R42, PT, PT, R9, R43, RZ ;  /* 0x0000002b092a7210 */ /* 0x000fc60007ffe0ff */
[----:B------:R-:W-:Y:S02]  /*6b080*/  HFMA2 R43, -RZ, RZ, 0, 0 ;  /* 0x00000000ff2b7431 */ /* 0x000fe400000001ff */
[----:B------:R-:W-:Y:S01]  /*6b090*/  IMAD.X R45, RZ, RZ, RZ, P0 ;  /* 0x000000ffff2d7224 */ /* 0x000fe200000e06ff */
[----:B------:R-:W-:Y:S01]  /*6b0a0*/  IADD3 R52, P0, PT, R53, R48, RZ ;  /* 0x0000003035347210 */ /* 0x000fe20007f1e0ff */
[----:B------:R-:W-:-:S04]  /*6b0b0*/  IMAD.WIDE.U32 R46, R34, R29, R46 ;  /* 0x0000001d222e7225 */ /* 0x000fc800078e002e */
[----:B------:R-:W-:-:S04]  /*6b0c0*/  IMAD.WIDE.U32 R44, R32, R36, R44 ;  /* 0x00000024202c7225 */ /* 0x000fc800078e002c */
[----:B------:R-:W-:Y:S02]  /*6b0d0*/  IMAD.IADD R39, R38, 0x1, R47 ;  /* 0x0000000126277824 */ /* 0x000fe400078e022f */
[----:B------:R-:W-:Y:S02]  /*6b0e0*/  IMAD.X R53, RZ, RZ, RZ, P0 ;  /* 0x000000ffff357224 */ /* 0x000fe400000e06ff */
[----:B------:R-:W-:Y:S01]  /*6b0f0*/  IMAD.MOV.U32 R50, RZ, RZ, R46 ;  /* 0x000000ffff327224 */ /* 0x000fe200078e002e */
[----:B------:R-:W-:Y:S01]  /*6b100*/  IADD3 R48, P1, PT, R39, R44, RZ ;  /* 0x0000002c27307210 */ /* 0x000fe20007f3e0ff */
[----:B------:R-:W-:Y:S01]  /*6b110*/  IMAD.WIDE.U32 R42, R30, R35, R42 ;  /* 0x000000231e2a7225 */ /* 0x000fe200078e002a */
[----:B------:R-:W-:-:S03]  /*6b120*/  MOV R39, RZ ;  /* 0x000000ff00277202 */ /* 0x000fc60000000f00 */
[----:B------:R-:W-:Y:S02]  /*6b130*/  IMAD.IADD R45, R37, 0x1, R45 ;  /* 0x00000001252d7824 */ /* 0x000fe400078e022d */
[----:B------:R-:W-:Y:S02]  /*6b140*/  IMAD.IADD R19, R12, 0x1, R49 ;  /* 0x000000010c137824 */ /* 0x000fe400078e0231 */
[----:B------:R-:W-:Y:S01]  /*6b150*/  IMAD.WIDE.U32 R50, R33, R28, R50 ;  /* 0x0000001c21327225 */ /* 0x000fe200078e0032 */
[----:B------:R-:W-:-:S03]  /*6b160*/  IADD3 R46, P0, PT, R45, R42, RZ ;  /* 0x0000002a2d2e7210 */ /* 0x000fc60007f1e0ff */
[----:B------:R-:W-:-:S04]  /*6b170*/  IMAD.WIDE.U32 R52, R41, R3, R52 ;  /* 0x0000000329347225 */ /* 0x000fc800078e0034 */
[----:B------:R-:W-:Y:S01]  /*6b180*/  IMAD.X R49, RZ, RZ, RZ, P1 ;  /* 0x000000ffff317224 */ /* 0x000fe200008e06ff */
[----:B------:R-:W-:Y:S01]  /*6b190*/  IADD3 R50, P1, PT, R19, R50, RZ ;  /* 0x0000003213327210 */ /* 0x000fe20007f3e0ff */
[----:B------:R-:W-:Y:S01]  /*6b1a0*/  IMAD.IADD R44, R9, 0x1, R43 ;  /* 0x00000001092c7824 */ /* 0x000fe200078e022b */
[----:B------:R-:W-:Y:S01]  /*6b1b0*/  IADD3 R55, PT, PT, R11, R53, RZ ;  /* 0x000000350b377210 */ /* 0x000fe20007ffe0ff */
[----:B------:R-:W-:Y:S01]  /*6b1c0*/  IMAD.IADD R19, R51, 0x1, R39 ;  /* 0x0000000133137824 */ /* 0x000fe200078e0227 */
[----:B------:R-:W-:Y:S01]  /*6b1d0*/  IADD3.X R51, PT, PT, RZ, RZ, RZ, P1, !PT ;  /* 0x000000ffff337210 */ /* 0x000fe20000ffe4ff */
[----:B------:R-:W-:Y:S02]  /*6b1e0*/  IMAD R43, R52, R0, RZ ;  /* 0x00000000342b7224 */ /* 0x000fe400078e02ff */
[----:B------:R-:W-:-:S04]  /*6b1f0*/  IMAD.WIDE.U32 R48, R31, R29, R48 ;  /* 0x0000001d1f307225 */ /* 0x000fc800078e0030 */
[----:B------:R-:W-:Y:S02]  /*6b200*/  IMAD.MOV.U32 R53, RZ, RZ, RZ ;  /* 0x000000ffff357224 */ /* 0x000fe400078e00ff */
[----:B------:R-:W-:Y:S02]  /*6b210*/  IMAD.X R47, RZ, RZ, RZ, P0 ;  /* 0x000000ffff2f7224 */ /* 0x000fe400000e06ff */
[----:B------:R-:W-:Y:S01]  /*6b220*/  IMAD.HI.U32 R57, R43, R2, R52 ;  /* 0x000000022b397227 */ /* 0x000fe200078e0034 */
[----:B------:R-:W-:-:S03]  /*6b230*/  IADD3 R52, P1, PT, R19, R48, RZ ;  /* 0x0000003013347210 */ /* 0x000fc60007f3e0ff */
[----:B------:R-:W-:Y:S02]  /*6b240*/  IMAD.IADD R19, R38, 0x1, R49 ;  /* 0x0000000126137824 */ /* 0x000fe400078e0231 */
[----:B------:R-:W-:-:S04]  /*6b250*/  IMAD.WIDE.U32 R46, R27, R36, R46 ;  /* 0x000000241b2e7225 */ /* 0x000fc800078e002e */
[----:B------:R-:W-:Y:S01]  /*6b260*/  IMAD.MOV.U32 R45, RZ, RZ, RZ ;  /* 0x000000ffff2d7224 */ /* 0x000fe200078e00ff */
[----:B------:R-:W-:Y:S01]  /*6b270*/  IADD3 R47, PT, PT, R37, R47, RZ ;  /* 0x0000002f252f7210 */ /* 0x000fe20007ffe0ff */
        /* <DEDUP_REMOVED lines=8> */
[----:B------:R-:W-:Y:S01]  /*6b300*/  IMAD.WIDE.U32 R52, R34, R28, R52 ;  /* 0x0000001c22347225 */ /* 0x000fe200078e0034 */
[----:B------:R-:W-:-:S03]  /*6b310*/  MOV R47, RZ ;  /* 0x000000ff002f7202 */ /* 0x000fc60000000f00 */
[----:B------:R-:W-:Y:S02]  /*6b320*/  IMAD.IADD R59, R13, 0x1, R49 ;  /* 0x000000010d3b7824 */ /* 0x000fe400078e0231 */
[----:B------:R-:W-:Y:S01]  /*6b330*/  IMAD.WIDE.U32 R44, R32, R29, R50 ;  /* 0x0000001d202c7225 */ /* 0x000fe200078e0032 */
[----:B------:R-:W-:-:S03]  /*6b340*/  IADD3 R51, PT, PT, R39, R53, RZ ;  /* 0x0000003527337210 */ /* 0x000fc60007ffe0ff */
[----:B------:R-:W-:Y:S01]  /*6b350*/  IMAD.X R49, RZ, RZ, RZ, P0 ;  /* 0x000000ffff317224 */ /* 0x000fe200000e06ff */
[----:B------:R-:W-:Y:S01]  /*6b360*/  IADD3 R50, P0, PT, R51, R44, RZ ;  /* 0x0000002c33327210 */ /* 0x000fe20007f1e0ff */
[----:B------:R-:W-:Y:S01]  /*6b370*/  IMAD.X R55, RZ, RZ, RZ, P2 ;  /* 0x000000ffff377224 */ /* 0x000fe200010e06ff */
[----:B------:R-:W-:Y:S01]  /*6b380*/  IADD3 R51, PT, PT, R38, R45, RZ ;  /* 0x0000002d26337210 */ /* 0x000fe20007ffe0ff */
[----:B------:R-:W-:-:S04]  /*6b390*/  IMAD.WIDE.U32 R48, R30, R36, R48 ;  /* 0x000000241e307225 */ /* 0x000fc800078e0030 */
[----:B------:R-:W-:Y:S01]  /*6b3a0*/  IMAD.MOV.U32 R53, RZ, RZ, RZ ;  /* 0x000000ffff357224 */ /* 0x000fe200078e00ff */
[----:B------:R-:W-:Y:S01]  /*6b3b0*/  IADD3 R48, P1, PT, R51, R48, RZ ;  /* 0x0000003033307210 */ /* 0x000fe20007f3e0ff */
[----:B------:R-:W-:Y:S01]  /*6b3c0*/  IMAD.WIDE.U32 R44, R26, R35, R46 ;  /* 0x000000231a2c7225 */ /* 0x000fe200078e002e */
[----:B------:R-:W-:-:S03]  /*6b3d0*/  IADD3 R47, PT, PT, R37, R49, RZ ;  /* 0x00000031252f7210 */ /* 0x000fc60007ffe0ff */
[----:B------:R-:W-:-:S04]  /*6b3e0*/  IMAD.WIDE.U32 R54, R41, R4, R54 ;  /* 0x0000000429367225 */ /* 0x000fc800078e0036 */
[----:B------:R-:W-:Y:S02]  /*6b3f0*/  IMAD.IADD R57, R10, 0x1, R57 ;  /* 0x000000010a397824 */ /* 0x000fe400078e0239 */
[----:B------:R-:W-:Y:S02]  /*6b400*/  IMAD.MOV.U32 R40, RZ, RZ, RZ ;  /* 0x000000ffff287224 */ /* 0x000fe400078e00ff */
        /* <DEDUP_REMOVED lines=13> */
[----:B------:R-:W-:Y:S02]  /*6b4e0*/  IMAD.IADD R22, R9, 0x1, R45 ;  /* 0x0000000109167824 */ /* 0x000fe400078e022d */
        /* <DEDUP_REMOVED lines=15> */
[----:B------:R-:W-:Y:S02]  /*6b5e0*/  HFMA2 R53, -RZ, RZ, 0, 0 ;  /* 0x00000000ff357431 */ /* 0x000fe400000001ff */
[----:B------:R-:W-:Y:S01]  /*6b5f0*/  IMAD.X R49, RZ, RZ, RZ, P1 ;  /* 0x000000ffff317224 */ /* 0x000fe200008e06ff */
[----:B------:R-:W-:Y:S01]  /*6b600*/  IADD3.X R55, PT, PT, RZ, RZ, RZ, P2, !PT ;  /* 0x000000ffff377210 */ /* 0x000fe200017fe4ff */
[----:B------:R-:W-:-:S04]  /*6b610*/  IMAD.WIDE.U32 R50, R32, R28, R50 ;  /* 0x0000001c20327225 */ /* 0x000fc800078e0032 */
[----:B------:R-:W-:Y:S01]  /*6b620*/  IMAD.WIDE.U32 R56, R43, R3, R56 ;  /* 0x000000032b387225 */ /* 0x000fe200078e0038 */
[----:B------:R-:W-:Y:S02]  /*6b630*/  IADD3 R51, PT, PT, R39, R51, RZ ;  /* 0x0000003327337210 */ /* 0x000fe40007ffe0ff */
[----:B------:R-:W-:Y:S01]  /*6b640*/  IADD3 R50, P1, PT, R47, R50, RZ ;  /* 0x000000322f327210 */ /* 0x000fe20007f3e0ff */
[----:B------:R-:W-:Y:S01]  /*6b650*/  IMAD.WIDE.U32 R48, R30, R29, R48 ;  /* 0x0000001d1e307225 */ /* 0x000fe200078e0030 */
[----:B------:R-:W-:-:S03]  /*6b660*/  IADD3.X R47, PT, PT, RZ, RZ, RZ, P0, !PT ;  /* 0x000000ffff2f7210 */ /* 0x000fc600007fe4ff */
[----:B------:R-:W-:Y:S01]  /*6b670*/  IMAD.IADD R19, R11, 0x1, R57 ;  /* 0x000000010b137824 */ /* 0x000fe200078e0239 */
[----:B------:R-:W-:Y:S01]  /*6b680*/  IADD3 R48, P2, PT, R51, R48, RZ ;  /* 0x0000003033307210 */ /* 0x000fe20007f5e0ff */
[----:B------:R-:W-:Y:S02]  /*6b690*/  IMAD R45, R56, R0, RZ ;  /* 0x00000000382d7224 */ /* 0x000fe400078e02ff */
[----:B------:R-:W-:Y:S02]  /*6b6a0*/  IMAD.MOV.U32 R57, RZ, RZ, RZ ;  /* 0x000000ffff397224 */ /* 0x000fe400078e00ff */
[----:B------:R-:W-:-:S04]  /*6b6b0*/  IMAD.WIDE.U32 R54, R41, R5, R54 ;  /* 0x0000000529367225 */ /* 0x000fc800078e0036 */
[----:B------:R-:W-:-:S04]  /*6b6c0*/  IMAD.WIDE.U32 R52, R33, R20, R52 ;  /* 0x0000001421347225 */ /* 0x000fc800078e0034 */
[----:B------:R-:W-:Y:S01]  /*6b6d0*/  IMAD.HI.U32 R61, R45, R2, R56 ;  /* 0x000000022d3d7227 */ /* 0x000fe200078e0038 */
[----:B------:R-:W-:Y:S02]  /*6b6e0*/  IADD3 R56, P4, PT, R19, R54, RZ ;  /* 0x0000003613387210 */ /* 0x000fe40007f9e0ff */
[----:B------:R-:W-:Y:S01]  /*6b6f0*/  IADD3 R52, P3, PT, R59, R52, RZ ;  /* 0x000000343b347210 */ /* 0x000fe20007f7e0ff */
[----:B------:R-:W-:Y:S01]  /*6b700*/  IMAD.MOV.U32 R22, RZ, RZ, RZ ;  /* 0x000000ffff167224 */ /* 0x000fe200078e00ff */
[----:B------:R-:W-:Y:S01]  /*6b710*/  IADD3 R61, PT, PT, R10, R61, RZ ;  /* 0x0000003d0a3d7210 */ /* 0x000fe20007ffe0ff */
[----:B------:R-:W-:Y:S02]  /*6b720*/  IMAD.X R51, RZ, RZ, RZ, P1 ;  /* 0x000000ffff337224 */ /* 0x000fe400008e06ff */
[----:B------:R-:W-:Y:S02]  /*6b730*/  IMAD.IADD R49, R38, 0x1, R49 ;  /* 0x0000000126317824 */ /* 0x000fe400078e0231 */
[----:B------:R-:W-:-:S04]  /*6b740*/  IMAD.WIDE.U32 R46, R26, R36, R46 ;  /* 0x000000241a2e7225 */ /* 0x000fc800078e002e */
[----:B------:R-:W-:Y:S01]  /*6b750*/  IMAD.WIDE.U32 R50, R31, R23, R50 ;  /* 0x000000171f327225 */ /* 0x000fe200078e0032 */
[----:B------:R-:W-:-:S03]  /*6b760*/  IADD3 R46, P1, PT, R49, R46, RZ ;  /* 0x0000002e312e7210 */ /* 0x000fc60007f3e0ff */
[----:B------:R-:W-:Y:S02]  /*6b770*/  IMAD.IADD R19, R53, 0x1, R22 ;  /* 0x0000000135137824 */ /* 0x000fe400078e0216 */
[----:B------:R-:W-:Y:S02]  /*6b780*/  IMAD.X R57, RZ, RZ, RZ, P4 ;  /* 0x000000ffff397224 */ /* 0x000fe400020e06ff */
[----:B------:R-:W-:Y:S01]  /*6b790*/  IMAD.X R49, RZ, RZ, RZ, P2 ;  /* 0x000000ffff317224 */ /* 0x000fe200010e06ff */
[----:B------:R-:W-:Y:S01]  /*6b7a0*/  IADD3 R54, P0, PT, R19, R50, RZ ;  /* 0x0000003213367210 */ /* 0x000fe20007f1e0ff */
[----:B------:R-:W-:Y:S01]  /*6b7b0*/  IMAD.X R53, RZ, RZ, RZ, P3 ;  /* 0x000000ffff357224 */ /* 0x000fe200018e06ff */
[----:B------:R-:W-:Y:S01]  /*6b7c0*/  IADD3 R19, PT, PT, R40, R51, RZ ;  /* 0x0000003328137210 */ /* 0x000fe20007ffe0ff */
[----:B------:R-:W-:-:S04]  /*6b7d0*/  IMAD.WIDE.U32 R56, R43, R4, R56 ;  /* 0x000000042b387225 */ /* 0x000fc800078e0038 */
[----:B------:R-:W-:Y:S01]  /*6b7e0*/  IMAD.IADD R55, R13, 0x1, R55 ;  /* 0x000000010d377824 */ /* 0x000fe200078e0237 */
[----:B------:R-:W-:Y:S01]  /*6b7f0*/  IADD3 R60, P4, PT, R61, R56, RZ ;  /* 0x000000383d3c7210 */ /* 0x000fe20007f9e0ff */
[----:B------:R-:W-:Y:S01]  /*6b800*/  IMAD.WIDE.U32 R48, R27, R28, R48 ;  /* 0x0000001c1b307225 */ /* 0x000fe200078e0030 */
[----:B------:R-:W-:-:S03]  /*6b810*/  IADD3 R59, PT, PT, R12, R57, RZ ;  /* 0x000000390c3b7210 */ /* 0x000fc60007ffe0ff */
[----:B------:R-:W-:Y:S01]  /*6b820*/  IMAD.WIDE.U32 R50, R25, R7, R52 ;  /* 0x0000000719327225 */ /* 0x000fe200078e0034 */
[----:B------:R-:W-:-:S03]  /*6b830*/  IADD3 R52, P2, PT, R19, R48, RZ ;  /* 0x0000003013347210 */ /* 0x000fc60007f5e0ff */
        /* <DEDUP_REMOVED lines=9> */
[----:B------:R-:W-:Y:S02]  /*6b8d0*/  IMAD.IADD R48, R38, 0x1, R47 ;  /* 0x0000000126307824 */ /* 0x000fe400078e022f */
[----:B------:R-:W-:Y:S01]  /*6b8e0*/  IMAD.WIDE.U32 R54, R34, R20, R54 ;  /* 0x0000001422367225 */ /* 0x000fe200078e0036 */
[----:B------:R-:W-:Y:S02]  /*6b8f0*/  IADD3.X R51, PT, PT, RZ, RZ, RZ, P1, !PT ;  /* 0x000000ffff337210 */ /* 0x000fe40000ffe4ff */
[----:B------:R-:W-:Y:S01]  /*6b900*/  IADD3 R48, P0, PT, R48, R63, RZ ;  /* 0x0000003f30307210 */ /* 0x000fe20007f1e0ff */
[----:B------:R-:W-:Y:S02]  /*6b910*/  IMAD.X R57, RZ, RZ, RZ, P3 ;  /* 0x000000ffff397224 */ /* 0x000fe400018e06ff */
[----:B------:R-:W-:Y:S01]  /*6b920*/  IMAD.WIDE.U32 R46, R32, R23, R52 ;  /* 0x00000017202e7225 */ /* 0x000fe200078e0034 */
[----:B------:R-:W-:-:S03]  /*6b930*/  IADD3.X R49, PT, PT, RZ, RZ, RZ, P0, !PT ;  /* 0x000000ffff317210 */ /* 0x000fc600007fe4ff */
[----:B------:R-:W-:Y:S02]  /*6b940*/  IMAD.IADD R19, R22, 0x1, R55 ;  /* 0x0000000116137824 */ /* 0x000fe400078e0237 */
        /* <DEDUP_REMOVED lines=8> */
[----:B------:R-:W-:Y:S01]  /*6b9d0*/  IMAD.IADD R53, R39, 0x1, R51 ;  /* 0x0000000127357824 */ /* 0x000fe200078e0233 */
[----:B------:R-:W-:Y:S01]  /*6b9e0*/  MOV R19, RZ ;  /* 0x000000ff00137202 */ /* 0x000fe20000000f00 */
[----:B------:R-:W-:Y:S01]  /*6b9f0*/  IMAD.MOV.U32 R50, RZ, RZ, R54 ;  /* 0x000000ffff327224 */ /* 0x000fe200078e0036 */
[----:B------:R-:W-:Y:S01]  /*6ba00*/  IADD3.X R59, PT, PT, RZ, RZ, RZ, P4, !PT ;  /* 0x000000ffff3b7210 */ /* 0x000fe200027fe4ff */
[----:B------:R-:W-:Y:S02]  /*6ba10*/  IMAD.MOV.U32 R51, RZ, RZ, RZ ;  /* 0x000000ffff337224 */ /* 0x000fe400078e00ff */
[----:B------:R-:W-:-:S02]  /*6ba20*/  IMAD.X R57, RZ, RZ, RZ, P2 ;  /* 0x000000ffff397224 */ /* 0x000fc400010e06ff */
        /* <DEDUP_REMOVED lines=12> */
[----:B------:R-:W-:Y:S02]  /*6baf0*/  IMAD.MOV.U32 R61, RZ, RZ, RZ ;  /* 0x000000ffff3d7224 */ /* 0x000fe400078e00ff */
[----:B------:R-:W-:-:S04]  /*6bb00*/  IMAD.WIDE.U32 R56, R43, R5, R58 ;  /* 0x000000052b387225 */ /* 0x000fc800078e003a */
[----:B------:R-:W-:Y:S01]  /*6bb10*/  IMAD.IADD R83, R38, 0x1, R49 ;  /* 0x0000000126537824 */ /* 0x000fe200078e0231 */
[----:B------:R-:W-:Y:S01]  /*6bb20*/  IADD3 R69, PT, PT, R13, R57, RZ ;  /* 0x000000390d457210 */ /* 0x000fe20007ffe0ff */
[----:B------:R-:W-:Y:S02]  /*6bb30*/  IMAD.X R55, RZ, RZ, RZ, P3 ;  /* 0x000000ffff377224 */ /* 0x000fe400018e06ff */
        /* <DEDUP_REMOVED lines=18> */
[----:B------:R-:W-:Y:S02]  /*6bc60*/  IMAD.IADD R53, R10, 0x1, R85 ;  /* 0x000000010a357824 */ /* 0x000fe400078e0255 */
[----:B------:R-:W-:-:S03]  /*6bc70*/  IMAD.WIDE.U32 R50, R34, R18, R50 ;  /* 0x0000001222327225 */ /* 0x000fc600078e0032 */
[----:B------:R-:W-:Y:S01]  /*6bc80*/  IADD3 R48, P0, PT, R53, R48, RZ ;  /* 0x0000003035307210 */ /* 0x000fe20007f1e0ff */
[----:B------:R-:W-:Y:S01]  /*6bc90*/  IMAD.X R55, RZ, RZ, RZ, P1 ;  /* 0x000000ffff377224 */ /* 0x000fe200008e06ff */
[----:B------:R-:W-:Y:S01]  /*6bca0*/  MOV R62, R50 ;  /* 0x00000032003e7202 */ /* 0x000fe20000000f00 */
[----:B------:R-:W-:-:S04]  /*6bcb0*/  IMAD.WIDE.U32 R56, R32, R20, R56 ;  /* 0x0000001420387225 */ /* 0x000fc800078e0038 */
[----:B------:R-:W-:Y:S02]  /*6bcc0*/  IMAD.IADD R61, R19, 0x1, R51 ;  /* 0x00000001133d7824 */ /* 0x000fe400078e0233 */
[----:B------:R-:W-:-:S03]  /*6bcd0*/  IMAD.WIDE.U32 R58, R41, R7, R58 ;  /* 0x00000007293a7225 */ /* 0x000fc600078e003a */
[----:B------:R-:W-:Y:S01]  /*6bce0*/  IADD3 R60, P3, PT, R61, R56, RZ ;  /* 0x000000383d3c7210 */ /* 0x000fe20007f7e0ff */
[----:B------:R-:W-:Y:S01]  /*6bcf0*/  IMAD.WIDE.U32 R50, R30, R23, R54 ;  /* 0x000000171e327225 */ /* 0x000fe200078e0036 */
[----:B------:R-:W-:Y:S02]  /*6bd00*/  IADD3 R54, P1, PT, R69, R58, RZ ;  /* 0x0000003a45367210 */ /* 0x000fe40007f3e0ff */
[----:B------:R-:W-:Y:S01]  /*6bd10*/  IADD3 R42, PT, PT, R16, R59, RZ ;  /* 0x0000003b102a7210 */ /* 0x000fe20007ffe0ff */
[----:B------:R-:W-:Y:S01]  /*6bd20*/  IMAD.IADD R57, R22, 0x1, R57 ;  /* 0x0000000116397824 */ /* 0x000fe200078e0239 */
[----:B------:R-:W-:Y:S01]  /*6bd30*/  IADD3 R51, PT, PT, R40, R51, RZ ;  /* 0x0000003328337210 */ /* 0x000fe20007ffe0ff */
[----:B------:R-:W-:Y:S02]  /*6bd40*/  IMAD.X R53, RZ, RZ, RZ, P2 ;  /* 0x000000ffff357224 */ /* 0x000fe400010e06ff */
[----:B------:R-:W-:Y:S01]  /*6bd50*/  IMAD.MOV.U32 R63, RZ, RZ, RZ ;  /* 0x000000ffff3f7224 */ /* 0x000fe200078e00ff */
[----:B------:R-:W-:Y:S01]  /*6bd60*/  IADD3 R58, P2, PT, R57, R50, RZ ;  /* 0x00000032393a7210 */ /* 0x000fe20007f5e0ff */
[----:B------:R-:W-:-:S04]  /*6bd70*/  IMAD.WIDE.U32 R52, R26, R28, R52 ;  /* 0x0000001c1a347225 */ /* 0x000fc800078e0034 */
[----:B------:R-:W-:-:S04]  /*6bd80*/  IMAD.WIDE.U32 R62, R14, R33, R62 ;  /* 0x000000210e3e7225 */ /* 0x000fc800078e003e */
[----:B------:R-:W-:Y:S01]  /*6bd90*/  IMAD.X R61, RZ, RZ, RZ, P3 ;  /* 0x000000ffff3d7224 */ /* 0x000fe200018e06ff */
[----:B------:R-:W-:Y:S01]  /*6bda0*/  IADD3 R56, P3, PT, R51, R52, RZ ;  /* 0x0000003433387210 */ /* 0x000fe20007f7e0ff */
[----:B------:R-:W-:Y:S02]  /*6bdb0*/  IMAD.MOV.U32 R33, RZ, RZ, RZ ;  /* 0x000000ffff217224 */ /* 0x000fe400078e00ff */
        /* <DEDUP_REMOVED lines=16> */
[----:B------:R-:W-:Y:S02]  /*6bec0*/  IMAD.WIDE.U32 R52, R14, R34, R52 ;  /* 0x000000220e347225 */ /* 0x000fe400078e0034 */
[----:B------:R-:W0:Y:S01]  /*6bed0*/  LDC R34, c[0x3][0x1c] ;  /* 0x00c00700ff227b82 */ /* 0x000e220000000800 */
[----:B------:R-:W-:Y:S01]  /*6bee0*/  IADD3 R56, P3, PT, R56, R33, RZ ;  /* 0x0000002138387210 */ /* 0x000fe20007f7e0ff */
[----:B------:R-:W-:Y:S02]  /*6bef0*/  IMAD.MOV.U32 R63, RZ, RZ, RZ ;  /* 0x000000ffff3f7224 */ /* 0x000fe400078e00ff */
[----:B------:R-:W-:-:S03]  /*6bf00*/  IMAD.WIDE.U32 R60, R32, R18, R60 ;  /* 0x00000012203c7225 */ /* 0x000fc600078e003c */
[----:B------:R-:W-:Y:S01]  /*6bf10*/  IADD3 R63, PT, PT, R53, R63, RZ ;  /* 0x0000003f353f7210 */ /* 0x000fe20007ffe0ff */
[----:B------:R-:W-:Y:S01]  /*6bf20*/  IMAD.X R59, RZ, RZ, RZ, P4 ;  /* 0x000000ffff3b7224 */ /* 0x000fe200020e06ff */
[----:B------:R-:W-:Y:S01]  /*6bf30*/  IADD3 R61, PT, PT, R19, R61, RZ ;  /* 0x0000003d133d7210 */ /* 0x000fe20007ffe0ff */
        /* <DEDUP_REMOVED lines=12> */
[----:B------:R-:W-:Y:S01]  /*6c000*/  IADD3 R58, P3, PT, R59, R54, RZ ;  /* 0x000000363b3a7210 */ /* 0x000fe20007f7e0ff */
[----:B------:R-:W-:Y:S01]  /*6c010*/  IMAD.WIDE.U32 R54, R14, R31, R62 ;  /* 0x0000001f0e367225 */ /* 0x000fe200078e003e */
[----:B------:R-:W-:Y:S02]  /*6c020*/  IADD3 R56, P1, PT, R49, R68, RZ ;  /* 0x0000004431387210 */ /* 0x000fe40007f3e0ff */
[----:B------:R-:W-:Y:S01]  /*6c030*/  IADD3.X R49, PT, PT, RZ, RZ, RZ, P0, !PT ;  /* 0x000000ffff317210 */ /* 0x000fe200007fe4ff */
[----:B------:R-:W-:Y:S01]  /*6c040*/  IMAD.MOV.U32 R31, RZ, RZ, RZ ;  /* 0x000000ffff1f7224 */ /* 0x000fe200078e00ff */
[----:B------:R-:W-:Y:S01]  /*6c050*/  IADD3.X R57, PT, PT, RZ, RZ, RZ, P1, !PT ;  /* 0x000000ffff397210 */ /* 0x000fe20000ffe4ff */
[----:B------:R-:W-:-:S02]  /*6c060*/  IMAD.X R59, RZ, RZ, RZ, P3 ;  /* 0x000000ffff3b7224 */ /* 0x000fc400018e06ff */
[----:B------:R-:W-:-:S04]  /*6c070*/  IMAD.WIDE.U32 R60, R27, R18, R60 ;  /* 0x000000121b3c7225 */ /* 0x000fc800078e003c */
[----:B------:R-:W-:Y:S02]  /*6c080*/  IMAD.IADD R31, R55, 0x1, R31 ;  /* 0x00000001371f7824 */ /* 0x000fe400078e021f */
[----:B------:R-:W-:-:S03]  /*6c090*/  IMAD.WIDE.U32 R48, R47, R3, R48 ;  /* 0x000000032f307225 */ /* 0x000fc600078e0030 */
[----:B------:R-:W-:Y:S01]  /*6c0a0*/  IADD3 R60, P0, PT, R31, R60, RZ ;  /* 0x0000003c1f3c7210 */ /* 0x000fe20007f1e0ff */
[----:B------:R-:W-:-:S04]  /*6c0b0*/  IMAD.WIDE.U32 R58, R21, R20, R58 ;  /* 0x00000014153a7225 */ /* 0x000fc800078e003a */
[----:B------:R-:W-:Y:S01]  /*6c0c0*/  IMAD.IADD R33, R19, 0x1, R61 ;  /* 0x0000000113217824 */ /* 0x000fe200078e023d */
[----:B------:R-:W-:Y:S01]  /*6c0d0*/  IADD3 R59, PT, PT, R22, R59, RZ ;  /* 0x0000003b163b7210 */ /* 0x000fe20007ffe0ff */
[----:B------:R-:W-:Y:S01]  /*6c0e0*/  IMAD.IADD R53, R11, 0x1, R49 ;  /* 0x000000010b357824 */ /* 0x000fe200078e0231 */
[----:B------:R-:W-:Y:S01]  /*6c0f0*/  IADD3.X R61, PT, PT, RZ, RZ, RZ, P0, !PT ;  /* 0x000000ffff3d7210 */ /* 0x000fe200007fe4ff */
[----:B------:R-:W-:Y:S01]  /*6c100*/  IMAD R31, R48, R0, RZ ;  /* 0x00000000301f7224 */ /* 0x000fe200078e02ff */
[----:B------:R-:W-:Y:S01]  /*6c110*/  IADD3 R58, P3, PT, R33, R58, RZ ;  /* 0x0000003a213a7210 */ /* 0x000fe20007f7e0ff */
[----:B------:R-:W-:Y:S02]  /*6c120*/  IMAD.MOV.U32 R49, RZ, RZ, RZ ;  /* 0x000000ffff317224 */ /* 0x000fe400078e00ff */
[----:B------:R-:W-:-:S04]  /*6c130*/  IMAD.WIDE.U32 R32, R14, R32, R60 ;  /* 0x000000200e207225 */ /* 0x000fc800078e003c */
[----:B------:R-:W-:Y:S01]  /*6c140*/  IMAD.HI.U32 R63, R31, R2, R48 ;  /* 0x000000021f3f7227 */ /* 0x000fe200078e0030 */
[----:B------:R-:W-:-:S03]  /*6c150*/  IADD3 R48, P0, PT, R59, R24, RZ ;  /* 0x000000183b307210 */ /* 0x000fc60007f1e0ff */
[----:B------:R-:W-:Y:S02]  /*6c160*/  IMAD.X R59, RZ, RZ, RZ, P3 ;  /* 0x000000ffff3b7224 */ /* 0x000fe400018e06ff */
[----:B------:R-:W-:Y:S02]  /*6c170*/  IMAD.MOV.U32 R49, RZ, RZ, RZ ;  /* 0x000000ffff317224 */ /* 0x000fe400078e00ff */
[----:B------:R-:W-:-:S04]  /*6c180*/  IMAD.WIDE.U32 R58, R30, R18, R58 ;  /* 0x000000121e3a7225 */ /* 0x000fc800078e003a */
[----:B------:R-:W-:Y:S01]  /*6c190*/  IMAD.IADD R33, R33, 0x1, R49 ;  /* 0x0000000121217824 */ /* 0x000fe200078e0231 */
[----:B------:R-:W-:Y:S01]  /*6c1a0*/  IADD3 R59, PT, PT, R19, R59, RZ ;  /* 0x0000003b133b7210 */ /* 0x000fe20007ffe0ff */
[----:B------:R-:W-:Y:S02]  /*6c1b0*/  IMAD.X R49, RZ, RZ, RZ, P0 ;  /* 0x000000ffff317224 */ /* 0x000fe400000e06ff */
[----:B------:R-:W-:Y:S01]  /*6c1c0*/  IMAD.WIDE.U32 R60, R45, R5, R56 ;  /* 0x000000052d3c7225 */ /* 0x000fe200078e0038 */
[----:B------:R-:W-:-:S03]  /*6c1d0*/  IADD3 R56, P0, PT, R33, R58, RZ ;  /* 0x0000003a21387210 */ /* 0x000fc60007f1e0ff */
[----:B------:R-:W-:Y:S02]  /*6c1e0*/  HFMA2 R33, -RZ, RZ, 0, 0 ;  /* 0x00000000ff217431 */ /* 0x000fe400000001ff */
[----:B------:R-:W-:Y:S01]  /*6c1f0*/  IMAD.WIDE.U32 R48, R26, R20, R48 ;  /* 0x000000141a307225 */ /* 0x000fe200078e0030 */
[----:B------:R-:W-:Y:S02]  /*6c200*/  IADD3.X R57, PT, PT, RZ, RZ, RZ, P0, !PT ;  /* 0x000000ffff397210 */ /* 0x000fe400007fe4ff */
[----:B------:R-:W-:Y:S01]  /*6c210*/  IADD3 R60, P1, PT, R53, R60, RZ ;  /* 0x0000003c353c7210 */ /* 0x000fe20007f3e0ff */
[----:B------:R-:W-:Y:S01]  /*6c220*/  IMAD.X R51, RZ, RZ, RZ, P2 ;  /* 0x000000ffff337224 */ /* 0x000fe200010e06ff */
[----:B------:R-:W-:Y:S01]  /*6c230*/  IADD3 R48, P0, PT, R59, R48, RZ ;  /* 0x000000303b307210 */ /* 0x000fe20007f1e0ff */
[----:B------:R-:W-:Y:S02]  /*6c240*/  IMAD.IADD R44, R22, 0x1, R49 ;  /* 0x00000001162c7824 */ /* 0x000fe400078e0231 */
[----:B0-----:R-:W-:-:S04]  /*6c250*/  IMAD.WIDE.U32 R50, R25, R34, R50 ;  /* 0x0000002219327225 */ /* 0x001fc800078e0032 */
[----:B------:R-:W-:-:S04]  /*6c260*/  IMAD.WIDE.U32 R24, R14, R27, R56 ;  /* 0x0000001b0e187225 */ /* 0x000fc800078e0038 */
[----:B------:R-:W-:Y:S01]  /*6c270*/  IMAD.X R49, RZ, RZ, RZ, P0 ;  /* 0x000000ffff317224 */ /* 0x000fe200000e06ff */
[----:B------:R-:W-:Y:S01]  /*6c280*/  IADD3 R58, P0, PT, R50, R42, RZ ;  /* 0x0000002a323a7210 */ /* 0x000fe20007f1e0ff */
[----:B------:R-:W-:Y:S01]  /*6c290*/  IMAD.IADD R55, R13, 0x1, R61 ;  /* 0x000000010d377824 */ /* 0x000fe200078e023d */
[----:B------:R-:W-:Y:S01]  /*6c2a0*/  IADD3 R25, PT, PT, R25, R33, RZ ;  /* 0x0000002119197210 */ /* 0x000fe20007ffe0ff */
[----:B------:R-:W-:-:S04]  /*6c2b0*/  IMAD.WIDE.U32 R48, R21, R18, R48 ;  /* 0x0000001215307225 */ /* 0x000fc800078e0030 */
[----:B------:R-:W-:Y:S02]  /*6c2c0*/  IMAD.X R61, RZ, RZ, RZ, P1 ;  /* 0x000000ffff3d7224 */ /* 0x000fe400008e06ff */
[----:B------:R-:W-:Y:S01]  /*6c2d0*/  IMAD.X R59, RZ, RZ, RZ, P0 ;  /* 0x000000ffff3b7224 */ /* 0x000fe200000e06ff */
[----:B------:R-:W-:Y:S01]  /*6c2e0*/  IADD3 R48, P0, PT, R25, R48, RZ ;  /* 0x0000003019307210 */ /* 0x000fe20007f1e0ff */
[----:B------:R-:W-:Y:S02]  /*6c2f0*/  IMAD.IADD R27, R10, 0x1, R63 ;  /* 0x000000010a1b7824 */ /* 0x000fe400078e023f */
[----:B------:R-:W-:-:S04]  /*6c300*/  IMAD.WIDE.U32 R56, R47, R4, R60 ;  /* 0x000000042f387225 */ /* 0x000fc800078e003c */
[----:B------:R-:W-:Y:S01]  /*6c310*/  IMAD.IADD R25, R19, 0x1, R49 ;  /* 0x0000000113197824 */ /* 0x000fe200078e0231 */
[----:B------:R-:W-:Y:S01]  /*6c320*/  IADD3 R60, P3, PT, R27, R56, RZ ;  /* 0x000000381b3c7210 */ /* 0x000fe20007f7e0ff */
[----:B------:R-:W-:Y:S01]  /*6c330*/  IMAD.IADD R69, R15, 0x1, R69 ;  /* 0x000000010f457824 */ /* 0x000fe200078e0245 */
[----:B------:R-:W-:Y:S01]  /*6c340*/  IADD3 R33, PT, PT, R12, R57, RZ ;  /* 0x000000390c217210 */ /* 0x000fe20007ffe0ff */
        /* <DEDUP_REMOVED lines=9> */
[----:B------:R-:W-:Y:S01]  /*6c3e0*/  IADD3.X R59, PT, PT, RZ, RZ, RZ, P2, !PT ;  /* 0x000000ffff3b7210 */ /* 0x000fe200017fe4ff */
[----:B------:R-:W-:Y:S01]  /*6c3f0*/  IMAD.IADD R51, R49, 0x1, R51 ;  /* 0x0000000131337824 */ /* 0x000fe200078e0233 */
[----:B------:R-:W-:Y:S01]  /*6c400*/  IADD3 R52, P2, PT, R52, R53, RZ ;  /* 0x0000003534347210 */ /* 0x000fe20007f5e0ff */
[----:B------:R-:W-:-:S04]  /*6c410*/  IMAD.WIDE.U32 R56, R26, R18, R56 ;  /* 0x000000121a387225 */ /* 0x000fc800078e0038 */
        /* <DEDUP_REMOVED lines=9> */
[----:B------:R-:W-:Y:S01]  /*6c4b0*/  IADD3 R21, PT, PT, R19, R57, RZ ;  /* 0x0000003913157210 */ /* 0x000fe20007ffe0ff */
[----:B------:R-:W-:Y:S01]  /*6c4c0*/  IMAD.MOV.U32 R49, RZ, RZ, RZ ;  /* 0x000000ffff317224 */ /* 0x000fe200078e00ff */
[----:B------:R-:W-:Y:S01]  /*6c4d0*/  IADD3.X R57, PT, PT, RZ, RZ, RZ, P1, !PT ;  /* 0x000000ffff397210 */ /* 0x000fe20000ffe4ff */
[----:B------:R-:W-:Y:S02]  /*6c4e0*/  IMAD.X R59, RZ, RZ, RZ, P2 ;  /* 0x000000ffff3b7224 */ /* 0x000fe400010e06ff */
[----:B------:R-:W-:Y:S02]  /*6c4f0*/  IMAD.X R41, RZ, RZ, RZ, P0 ;  /* 0x000000ffff297224 */ /* 0x000fe400000e06ff */
[----:B------:R-:W-:-:S02]  /*6c500*/  IMAD.IADD R30, R51, 0x1, R49 ;  /* 0x00000001331e7824 */ /* 0x000fc400078e0231 */
[----:B------:R-:W-:Y:S01]  /*6c510*/  IMAD.WIDE.U32 R58, R45, R6, R58 ;  /* 0x000000062d3a7225 */ /* 0x000fe200078e003a */
[----:B------:R-:W-:-:S03]  /*6c520*/  IADD3 R41, P0, PT, R41, R54, RZ ;  /* 0x0000003629297210 */ /* 0x000fc60007f1e0ff */
[----:B------:R-:W-:Y:S01]  /*6c530*/  IMAD.X R61, RZ, RZ, RZ, P3 ;  /* 0x000000ffff3d7224 */ /* 0x000fe200018e06ff */
[----:B------:R-:W-:Y:S01]  /*6c540*/  IADD3 R30, P3, PT, R30, R21, RZ ;  /* 0x000000151e1e7210 */ /* 0x000fe20007f7e0ff */
        /* <DEDUP_REMOVED lines=9> */
[----:B------:R-:W-:-:S02]  /*6c5e0*/  IADD3 R44, P0, PT, R41, R32, RZ ;  /* 0x00000020292c7210 */ /* 0x000fc40007f1e0ff */
        /* <DEDUP_REMOVED lines=9> */
[----:B------:R-:W-:Y:S02]  /*6c680*/  IMAD.X R21, RZ, RZ, RZ, P1 ;  /* 0x000000ffff157224 */ /* 0x000fe400008e06ff */
[----:B------:R-:W-:Y:S01]  /*6c690*/  IMAD R25, R60, R0, RZ ;  /* 0x000000003c197224 */ /* 0x000fe200078e02ff */
[----:B------:R-:W-:Y:S01]  /*6c6a0*/  IADD3 R42, P5, PT, R55, R52, RZ ;  /* 0x00000034372a7210 */ /* 0x000fe20007fbe0ff */
[----:B------:R-:W-:Y:S01]  /*6c6b0*/  IMAD.MOV.U32 R61, RZ, RZ, RZ ;  /* 0x000000ffff3d7224 */ /* 0x000fe200078e00ff */
[----:B------:R-:W-:Y:S01]  /*6c6c0*/  IADD3.X R55, PT, PT, RZ, RZ, RZ, P2, !PT ;  /* 0x000000ffff377210 */ /* 0x000fe200017fe4ff */
[----:B------:R-:W-:Y:S01]  /*6c6d0*/  IMAD.WIDE.U32 R32, R43, R34, R32 ;  /* 0x000000222b207225 */ /* 0x000fe200078e0020 */
[----:B------:R-:W-:-:S02]  /*6c6e0*/  IADD3 R21, P1, PT, R21, R44, RZ ;  /* 0x0000002c15157210 */ /* 0x000fc40007f3e0ff */
[----:B------:R-:W-:Y:S01]  /*6c6f0*/  IADD3 R27, P0, PT, R27, R24, RZ ;  /* 0x000000181b1b7210 */ /* 0x000fe20007f1e0ff */
[----:B------:R-:W-:Y:S01]  /*6c700*/  IMAD.IADD R53, R16, 0x1, R53 ;  /* 0x0000000110357824 */ /* 0x000fe200078e0235 */
[----:B------:R-:W-:Y:S01]  /*6c710*/  IADD3 R21, P2, PT, R33, R21, RZ ;  /* 0x0000001521157210 */ /* 0x000fe20007f5e0ff */
[----:B------:R-:W-:-:S03]  /*6c720*/  IMAD.HI.U32 R61, R25, R2, R60 ;  /* 0x00000002193d7227 */ /* 0x000fc600078e003c */
[----:B------:R-:W-:Y:S01]  /*6c730*/  IADD3 R32, P4, PT, R32, R53, RZ ;  /* 0x0000003520207210 */ /* 0x000fe20007f9e0ff */
[----:B------:R-:W-:Y:S02]  /*6c740*/  IMAD.X R43, RZ, RZ, RZ, P5 ;  /* 0x000000ffff2b7224 */ /* 0x000fe400028e06ff */
[----:B------:R-:W-:Y:S01]  /*6c750*/  IMAD.WIDE.U32 R52, R31, R4, R54 ;  /* 0x000000041f347225 */ /* 0x000fe200078e0036 */
[----:B------:R-:W-:-:S03]  /*6c760*/  IADD3.X R33, PT, PT, RZ, RZ, RZ, P4, !PT ;  /* 0x000000ffff217210 */ /* 0x000fc600027fe4ff */
[----:B------:R-:W-:Y:S02]  /*6c770*/  IMAD.IADD R55, R10, 0x1, R61 ;  /* 0x000000010a377824 */ /* 0x000fe400078e023d */
        /* <DEDUP_REMOVED lines=20> */
[----:B------:R-:W-:Y:S02]  /*6c8c0*/  IMAD.IADD R21, R11, 0x1, R55 ;  /* 0x000000010b157824 */ /* 0x000fe400078e0237 */
[----:B------:R-:W-:Y:S02]  /*6c8d0*/  HFMA2 R55, -RZ, RZ, 0, 0 ;  /* 0x00000000ff377431 */ /* 0x000fe400000001ff */
[----:B------:R-:W-:Y:S01]  /*6c8e0*/  IMAD.X R33, RZ, RZ, RZ, P6 ;  /* 0x000000ffff217224 */ /* 0x000fe200030e06ff */
[----:B------:R-:W-:Y:S01]  /*6c8f0*/  IADD3 R49, PT, PT, R13, R49, RZ ;  /* 0x000000310d317210 */ /* 0x000fe20007ffe0ff */
[----:B------:R-:W-:Y:S01]  /*6c900*/  IMAD.WIDE.U32 R42, R47, R7, R42 ;  /* 0x000000072f2a7225 */ /* 0x000fe200078e002a */
[----:B------:R-:W-:-:S03]  /*6c910*/  IADD3 R48, P4, PT, R21, R48, RZ ;  /* 0x0000003015307210 */ /* 0x000fc60007f9e0ff */
        /* <DEDUP_REMOVED lines=9> */
[----:B------:R-:W-:Y:S02]  /*6c9b0*/  IMAD.X R45, RZ, RZ, RZ, P5 ;  /* 0x000000ffff2d7224 */ /* 0x000fe400028e06ff */
[----:B------:R-:W-:Y:S01]  /*6c9c0*/  IMAD.WIDE.U32 R48, R25, R4, R48 ;  /* 0x0000000419307225 */ /* 0x000fe200078e0030 */
[----:B------:R-:W-:-:S03]  /*6c9d0*/  IADD3 R41, P2, PT, R41, R24, RZ ;  /* 0x0000001829297210 */ /* 0x000fc60007f5e0ff */
[----:B------:R-:W-:Y:S02]  /*6c9e0*/  IMAD.IADD R27, R10, 0x1, R27 ;  /* 0x000000010a1b7824 */ /* 0x000fe400078e021b */
[----:B------:R-:W-:-:S03]  /*6c9f0*/  IMAD.WIDE.U32 R44, R31, R6, R44 ;  /* 0x000000061f2c7225 */ /* 0x000fc600078e002c */
[----:B------:R-:W-:Y:S01]  /*6ca00*/  IADD3 R32, P6, PT, R27, R48, RZ ;  /* 0x000000301b207210 */ /* 0x000fe20007fde0ff */
[----:B------:R-:W-:Y:S01]  /*6ca10*/  IMAD.IADD R49, R12, 0x1, R49 ;  /* 0x000000010c317824 */ /* 0x000fe200078e0231 */
[----:B------:R-:W-:Y:S01]  /*6ca20*/  IADD3 R27, P4, PT, R33, R41, RZ ;  /* 0x00000029211b7210 */ /* 0x000fe20007f9e0ff */
[----:B------:R-:W-:Y:S01]  /*6ca30*/  IMAD.WIDE.U32 R42, R47, R8, R42 ;  /* 0x000000082f2a7225 */ /* 0x000fe200078e002a */
[----:B------:R-:W-:Y:S02]  /*6ca40*/  IADD3.X R33, PT, PT, RZ, RZ, RZ, P6, !PT ;  /* 0x000000ffff217210 */ /* 0x000fe400037fe4ff */
[----:B------:R-:W-:Y:S01]  /*6ca50*/  IADD3 R48, P5, PT, R49, R44, RZ ;  /* 0x0000002c31307210 */ /* 0x000fe20007fbe0ff */
[----:B------:R-:W-:Y:S02]  /*6ca60*/  IMAD.IADD R45, R15, 0x1, R45 ;  /* 0x000000010f2d7824 */ /* 0x000fe400078e022d */
[----:B------:R-:W-:Y:S01]  /*6ca70*/  IMAD.IADD R44, R17, 0x1, R43 ;  /* 0x00000001112c7824 */ /* 0x000fe200078e022b */
[----:B------:R-:W-:Y:S01]  /*6ca80*/  IADD3.X R49, PT, PT, RZ, RZ, RZ, P5, !PT ;  /* 0x000000ffff317210 */ /* 0x000fe20002ffe4ff */
[----:B------:R-:W-:Y:S01]  /*6ca90*/  IMAD.X R24, RZ, RZ, RZ, P2 ;  /* 0x000000ffff187224 */ /* 0x000fe200010e06ff */
[----:B------:R-:W-:Y:S01]  /*6caa0*/  IADD3 R42, P2, PT, R45, R42, RZ ;  /* 0x0000002a2d2a7210 */ /* 0x000fe20007f5e0ff */
[----:B------:R-:W-:Y:S01]  /*6cab0*/  IMAD.WIDE.U32 R32, R21, R3, R32 ;  /* 0x0000000315207225 */ /* 0x000fe200078e0020 */
[----:B------:R-:W-:-:S02]  /*6cac0*/  IADD3 R44, P5, PT, R44, R27, RZ ;  /* 0x0000001b2c2c7210 */ /* 0x000fc40007fbe0ff */
[----:B------:R-:W-:Y:S01]  /*6cad0*/  IADD3.X R27, PT, PT, RZ, RZ, RZ, P0, !PT ;  /* 0x000000ffff1b7210 */ /* 0x000fe200007fe4ff */
[----:B------:R-:W-:Y:S01]  /*6cae0*/  IMAD.X R43, RZ, RZ, RZ, P2 ;  /* 0x000000ffff2b7224 */ /* 0x000fe200010e06ff */
[----:B------:R-:W-:Y:S01]  /*6caf0*/  IADD3 R53, PT, PT, R11, R33, RZ ;  /* 0x000000210b357210 */ /* 0x000fe20007ffe0ff */
[----:B------:R-:W-:Y:S01]  /*6cb00*/  IMAD.WIDE.U32 R48, R25, R5, R48 ;  /* 0x0000000519307225 */ /* 0x000fe200078e0030 */
[----:B------:R-:W-:Y:S02]  /*6cb10*/  IADD3 R24, P2, PT, R24, R51, RZ ;  /* 0x0000003318187210 */ /* 0x000fe40007f5e0ff */
[----:B------:R-:W-:Y:S01]  /*6cb20*/  IADD3 R50, P0, PT, R27, R50, RZ ;  /* 0x000000321b327210 */ /* 0x000fe20007f1e0ff */
        /* <DEDUP_REMOVED lines=51> */
[----:B------:R-:W-:-:S03]  /*6ce60*/  IADD3 R26, P5, PT, R33, R26, RZ ;  /* 0x0000001a211a7210 */ /* 0x000fc60007fbe0ff */
[----:B------:R-:W-:Y:S02]  /*6ce70*/  IMAD.IADD R15, R15, 0x1, R31 ;  /* 0x000000010f0f7824 */ /* 0x000fe400078e021f */
        /* <DEDUP_REMOVED lines=8> */
[----:B------:R-:W-:Y:S01]  /*6cf00*/  IADD3.X R49, PT, PT, RZ, RZ, RZ, P2, !PT ;  /* 0x000000ffff317210 */ /* 0x000fe200017fe4ff */
[----:B------:R-:W-:Y:S01]  /*6cf10*/  IMAD.WIDE.U32 R46, R21, R7, R46 ;  /* 0x00000007152e7225 */ /* 0x000fe200078e002e */
[----:B------:R-:W-:-:S02]  /*6cf20*/  IADD3 R13, P2, PT, R13, R24, RZ ;  /* 0x000000180d0d7210 */ /* 0x000fc40007f5e0ff */
[----:B------:R-:W-:Y:S01]  /*6cf30*/  MOV R26, RZ ;  /* 0x000000ff001a7202 */ /* 0x000fe20000000f00 */
[----:B------:R-:W-:-:S03]  /*6cf40*/  IMAD.WIDE.U32 R24, R25, R34, R48 ;  /* 0x0000002219187225 */ /* 0x000fc600078e0030 */
[----:B------:R-:W-:Y:S01]  /*6cf50*/  IADD3 R26, PT, PT, R27, R26, RZ ;  /* 0x0000001a1b1a7210 */ /* 0x000fe20007ffe0ff */
[----:B------:R-:W-:Y:S02]  /*6cf60*/  IMAD.IADD R49, R16, 0x1, R47 ;  /* 0x0000000110317824 */ /* 0x000fe400078e022f */
[----:B------:R-:W-:-:S03]  /*6cf70*/  IMAD.X R16, RZ, RZ, RZ, P4 ;  /* 0x000000ffff107224 */ /* 0x000fc600020e06ff */
[----:B------:R-:W-:Y:S01]  /*6cf80*/  IADD3 R48, P6, PT, R24, R49, RZ ;  /* 0x0000003118307210 */ /* 0x000fe20007fde0ff */
[----:B------:R-:W-:Y:S01]  /*6cf90*/  IMAD.X R24, RZ, RZ, RZ, P2 ;  /* 0x000000ffff187224 */ /* 0x000fe200010e06ff */
[----:B------:R-:W-:Y:S01]  /*6cfa0*/  IADD3 R16, P4, PT, R16, R13, RZ ;  /* 0x0000000d10107210 */ /* 0x000fe20007f9e0ff */
[----:B------:R-:W-:Y:S02]  /*6cfb0*/  IMAD.X R13, RZ, RZ, RZ, P5 ;  /* 0x000000ffff0d7224 */ /* 0x000fe400028e06ff */
[----:B------:R-:W-:Y:S01]  /*6cfc0*/  IMAD.X R49, RZ, RZ, RZ, P6 ;  /* 0x000000ffff317224 */ /* 0x000fe200030e06ff */
[----:B------:R-:W-:Y:S01]  /*6cfd0*/  IADD3 R15, P0, PT, R15, R16, RZ ;  /* 0x000000100f0f7210 */ /* 0x000fe20007f1e0ff */
[----:B------:R-:W-:Y:S02]  /*6cfe0*/  IMAD.X R16, RZ, RZ, RZ, P1 ;  /* 0x000000ffff107224 */ /* 0x000fe400008e06ff */
[----:B------:R-:W-:-:S03]  /*6cff0*/  IMAD.WIDE.U32 R48, R21, R8, R48 ;  /* 0x0000000815307225 */ /* 0x000fc600078e0030 */
[----:B------:R-:W-:Y:S01]  /*6d000*/  IADD3 R13, PT, PT, R13, R26, R16 ;  /* 0x0000001a0d0d7210 */ /* 0x000fe20007ffe010 */
[----:B------:R-:W-:Y:S01]  /*6d010*/  IMAD.IADD R17, R17, 0x1, R49 ;  /* 0x0000000111117824 */ /* 0x000fe200078e0231 */
[----:B------:R-:W-:Y:S01]  /*6d020*/  IADD3 R16, P1, PT, R25, R15, RZ ;  /* 0x0000000f19107210 */ /* 0x000fe20007f3e0ff */
        /* <DEDUP_REMOVED lines=9> */
[----:B------:R-:W-:Y:S01]  /*6d0c0*/  IMAD.WIDE.U32 R50, R21, R34, R16 ;  /* 0x0000002215327225 */ /* 0x000fe200078e0010 */
[----:B------:R-:W-:Y:S02]  /*6d0d0*/  IADD3.X R15, PT, PT, RZ, RZ, RZ, P1, !PT ;  /* 0x000000ffff0f7210 */ /* 0x000fe40000ffe4ff */
        /* <DEDUP_REMOVED lines=33> */
.L_x_577:
        /* <DEDUP_REMOVED lines=23> */
.L_x_578:
[----:B------:R-:W-:-:S04]  /*6d460*/  IMAD.WIDE.U32 R42, R35, R136, RZ ;  /* 0x00000088232a7225 */ /* 0x000fc800078e00ff */
[----:B------:R-:W-:Y:S02]  /*6d470*/  HFMA2 R33, -RZ, RZ, 0, 0 ;  /* 0x00000000ff217431 */ /* 0x000fe400000001ff */
[----:B------:R-:W-:Y:S02]  /*6d480*/  IMAD.IADD R6, R9, 0x1, R43 ;  /* 0x0000000109067824 */ /* 0x000fe400078e022b */
[----:B------:R-:W-:Y:S02]  /*6d490*/  IMAD.MOV.U32 R7, RZ, RZ, RZ ;  /* 0x000000ffff077224 */ /* 0x000fe400078e00ff */
[----:B------:R-:W-:Y:S02]  /*6d4a0*/  IMAD.MOV.U32 R31, RZ, RZ, RZ ;  /* 0x000000ffff1f7224 */ /* 0x000fe400078e00ff */
[----:B------:R-:W-:-:S04]  /*6d4b0*/  IMAD.WIDE.U32 R6, R136, R36, R6 ;  /* 0x0000002488067225 */ /* 0x000fc800078e0006 */
[----:B------:R-:W-:Y:S01]  /*6d4c0*/  IMAD.MOV.U32 R30, RZ, RZ, R6 ;  /* 0x000000ffff1e7224 */ /* 0x000fe200078e0006 */
[----:B------:R-:W-:-:S03]  /*6d4d0*/  IADD3 R32, PT, PT, R37, R7, RZ ;  /* 0x0000000725207210 */ /* 0x000fc60007ffe0ff */
[----:B------:R-:W-:-:S04]  /*6d4e0*/  IMAD.WIDE.U32 R30, R99, R35, R30 ;  /* 0x00000023631e7225 */ /* 0x000fc800078e001e */
[----:B------:R-:W-:-:S04]  /*6d4f0*/  IMAD.WIDE.U32 R6, R136, R29, R32 ;  /* 0x0000001d88067225 */ /* 0x000fc800078e0020 */
[----:B------:R-:W-:Y:S02]  /*6d500*/  IMAD.IADD R45, R9, 0x1, R31 ;  /* 0x00000001092d7824 */ /* 0x000fe400078e021f */
[----:B------:R-:W-:-:S03]  /*6d510*/  IMAD R31, R42, R0, RZ ;  /* 0x000000002a1f7224 */ /* 0x000fc600078e02ff */
[----:B------:R-:W-:Y:S02]  /*6d520*/  IADD3 R44, P0, PT, R45, R6, RZ ;  /* 0x000000062d2c7210 */ /* 0x000fe40007f1e0ff */
[----:B------:R-:W-:Y:S01]  /*6d530*/  IADD3 R6, PT, PT, R38, R7, RZ ;  /* 0x0000000726067210 */ /* 0x000fe20007ffe0ff */
[----:B------:R-:W-:Y:S02]  /*6d540*/  IMAD.MOV.U32 R7, RZ, RZ, RZ ;  /* 0x000000ffff077224 */ /* 0x000fe400078e00ff */
[----:B------:R-:W-:Y:S02]  /*6d550*/  IMAD.X R45, RZ, RZ, RZ, P0 ;  /* 0x000000ffff2d7224 */ /* 0x000fe400000e06ff */
[----:B------:R-:W-:-:S04]  /*6d560*/  IMAD.WIDE.U32 R32, R136, R28, R6 ;  /* 0x0000001c88207225 */ /* 0x000fc800078e0006 */
[----:B------:R-:W-:-:S04]  /*6d570*/  IMAD.WIDE.U32 R44, R99, R36, R44 ;  /* 0x00000024632c7225 */ /* 0x000fc800078e002c */
[----:B------:R-:W-:Y:S02]  /*6d580*/  IMAD.IADD R47, R37, 0x1, R45 ;  /* 0x00000001252f7824 */ /* 0x000fe400078e022d */
[----:B------:R-:W-:-:S03]  /*6d590*/  IMAD.MOV.U32 R6, RZ, RZ, R44 ;  /* 0x000000ffff067224 */ /* 0x000fc600078e002c */
        /* <DEDUP_REMOVED lines=22> */
[----:B------:R-:W-:Y:S01]  /*6d700*/  IMAD.MOV.U32 R32, RZ, RZ, R48 ;  /* 0x000000ffff207224 */ /* 0x000fe200078e0030 */
[----:B------:R-:W-:Y:S01]  /*6d710*/  IADD3 R46, P0, PT, R47, R44, RZ ;  /* 0x0000002c2f2e7210 */ /* 0x000fe20007f1e0ff */
[----:B------:R-:W-:Y:S01]  /*6d720*/  IMAD.WIDE.U32 R48, R134, R29, R50 ;  /* 0x0000001d86307225 */ /* 0x000fe200078e0032 */
[----:B------:R-:W-:Y:S02]  /*6d730*/  IADD3 R44, PT, PT, R22, R45, RZ ;  /* 0x0000002d162c7210 */ /* 0x000fe40007ffe0ff */
[----:B------:R-:W-:Y:S01]  /*6d740*/  MOV R45, RZ ;  /* 0x000000ff002d7202 */ /* 0x000fe20000000f00 */
[----:B------:R-:W-:-:S04]  /*6d750*/  IMAD.WIDE.U32 R32, R81, R35, R32 ;  /* 0x0000002351207225 */ /* 0x000fc800078e0020 */
[----:B------:R-:W-:Y:S02]  /*6d760*/  IMAD.X R47, RZ, RZ, RZ, P0 ;  /* 0x000000ffff2f7224 */ /* 0x000fe400000e06ff */
[----:B------:R-:W-:Y:S02]  /*6d770*/  IMAD.IADD R51, R9, 0x1, R33 ;  /* 0x0000000109337824 */ /* 0x000fe400078e0221 */
[----:B------:R-:W-:-:S03]  /*6d780*/  IMAD.WIDE.U32 R46, R99, R23, R46 ;  /* 0x00000017632e7225 */ /* 0x000fc600078e002e */
[----:B------:R-:W-:Y:S01]  /*6d790*/  IADD3 R50, P0, PT, R51, R48, RZ ;  /* 0x0000003033327210 */ /* 0x000fe20007f1e0ff */
[----:B------:R-:W-:Y:S01]  /*6d7a0*/  IMAD.IADD R7, R38, 0x1, R49 ;  /* 0x0000000126077824 */ /* 0x000fe200078e0231 */
[----:B------:R-:W-:Y:S01]  /*6d7b0*/  MOV R48, R42 ;  /* 0x0000002a00307202 */ /* 0x000fe20000000f00 */
        /* <DEDUP_REMOVED lines=8> */
[----:B------:R-:W-:Y:S02]  /*6d840*/  IMAD.MOV.U32 R49, RZ, RZ, RZ ;  /* 0x000000ffff317224 */ /* 0x000fe400078e00ff */
[----:B------:R-:W-:-:S04]  /*6d850*/  IMAD.WIDE.U32 R46, R134, R28, R46 ;  /* 0x0000001c862e7225 */ /* 0x000fc800078e002e */
[----:B------:R-:W-:Y:S02]  /*6d860*/  IMAD.IADD R53, R37, 0x1, R51 ;  /* 0x0000000125357824 */ /* 0x000fe400078e0233 */
[----:B------:R-:W-:Y:S01]  /*6d870*/  IMAD.HI.U32 R57, R31, R2, R48 ;  /* 0x000000021f397227 */ /* 0x000fe200078e0030 */
[----:B------:R-:W-:Y:S02]  /*6d880*/  IADD3 R49, PT, PT, R39, R47, RZ ;  /* 0x0000002f27317210 */ /* 0x000fe40007ffe0ff */
[----:B------:R-:W-:Y:S01]  /*6d890*/  IADD3 R52, P1, PT, R53, R46, RZ ;  /* 0x0000002e35347210 */ /* 0x000fe20007f3e0ff */
[----:B------:R-:W-:Y:S02]  /*6d8a0*/  IMAD.IADD R44, R19, 0x1, R45 ;  /* 0x00000001132c7824 */ /* 0x000fe400078e022d */
[----:B------:R-:W-:Y:S01]  /*6d8b0*/  IMAD.WIDE.U32 R42, R99, R20, R42 ;  /* 0x00000014632a7225 */ /* 0x000fe200078e002a */
[----:B------:R-:W-:-:S03]  /*6d8c0*/  IADD3.X R53, PT, PT, RZ, RZ, RZ, P1, !PT ;  /* 0x000000ffff357210 */ /* 0x000fc60000ffe4ff */
[----:B------:R-:W-:Y:S01]  /*6d8d0*/  IMAD.MOV.U32 R45, RZ, RZ, RZ ;  /* 0x000000ffff2d7224 */ /* 0x000fe200078e00ff */
[----:B------:R-:W-:Y:S01]  /*6d8e0*/  IADD3 R48, P0, PT, R49, R42, RZ ;  /* 0x0000002a31307210 */ /* 0x000fe20007f1e0ff */
[----:B------:R-:W-:Y:S02]  /*6d8f0*/  IMAD.IADD R47, R22, 0x1, R43 ;  /* 0x00000001162f7824 */ /* 0x000fe400078e022b */
[----:B------:R-:W-:Y:S01]  /*6d900*/  IMAD.WIDE.U32 R44, R14, R136, R44 ;  /* 0x000000880e2c7225 */ /* 0x000fe200078e002c */
[----:B------:R-:W-:-:S03]  /*6d910*/  IADD3.X R49, PT, PT, RZ, RZ, RZ, P0, !PT ;  /* 0x000000ffff317210 */ /* 0x000fc600007fe4ff */
[----:B------:R-:W-:Y:S01]  /*6d920*/  IMAD.MOV.U32 R42, RZ, RZ, R50 ;  /* 0x000000ffff2a7224 */ /* 0x000fe200078e0032 */
[----:B------:R-:W-:Y:S01]  /*6d930*/  IADD3 R46, P0, PT, R44, R47, RZ ;  /* 0x0000002f2c2e7210 */ /* 0x000fe20007f1e0ff */
[----:B------:R-:W-:Y:S02]  /*6d940*/  IMAD.MOV.U32 R43, RZ, RZ, RZ ;  /* 0x000000ffff2b7224 */ /* 0x000fe400078e00ff */
[----:B------:R-:W-:-:S04]  /*6d950*/  IMAD.WIDE.U32 R50, R81, R29, R52 ;  /* 0x0000001d51327225 */ /* 0x000fc800078e0034 */
[----:B------:R-:W-:Y:S01]  /*6d960*/  IMAD.WIDE.U32 R42, R132, R35, R42 ;  /* 0x00000023842a7225 */ /* 0x000fe200078e002a */
[----:B------:R-:W-:-:S03]  /*6d970*/  IADD3 R51, PT, PT, R38, R51, RZ ;  /* 0x0000003326337210 */ /* 0x000fc60007ffe0ff */
[----:B------:R-:W-:Y:S02]  /*6d980*/  IMAD.IADD R53, R9, 0x1, R43 ;  /* 0x0000000109357824 */ /* 0x000fe400078e022b */
[----:B------:R-:W-:Y:S02]  /*6d990*/  IMAD.X R47, RZ, RZ, RZ, P0 ;  /* 0x000000ffff2f7224 */ /* 0x000fe400000e06ff */
        /* <DEDUP_REMOVED lines=22> */
[----:B------:R-:W-:Y:S01]  /*6db00*/  IADD3.X R51, PT, PT, RZ, RZ, RZ, P1, !PT ;  /* 0x000000ffff337210 */ /* 0x000fe20000ffe4ff */
[----:B------:R-:W-:Y:S02]  /*6db10*/  IMAD.MOV.U32 R44, RZ, RZ, R52 ;  /* 0x000000ffff2c7224 */ /* 0x000fe400078e0034 */
[----:B------:R-:W-:Y:S01]  /*6db20*/  IMAD.MOV.U32 R45, RZ, RZ, RZ ;  /* 0x000000ffff2d7224 */ /* 0x000fe200078e00ff */
[----:B------:R-:W-:Y:S01]  /*6db30*/  IADD3 R48, P0, PT, R46, R7, RZ ;  /* 0x000000072e307210 */ /* 0x000fe20007f1e0ff */
[----:B------:R-:W-:-:S02]  /*6db40*/  IMAD.IADD R57, R10, 0x1, R57 ;  /* 0x000000010a397824 */ /* 0x000fc400078e0239 */
[----:B------:R-:W-:-:S03]  /*6db50*/  IMAD.WIDE.U32 R44, R79, R35, R44 ;  /* 0x000000234f2c7225 */ /* 0x000fc600078e002c */
[----:B------:R-:W-:Y:S01]  /*6db60*/  IADD3 R56, P2, PT, R57, R30, RZ ;  /* 0x0000001e39387210 */ /* 0x000fe20007f5e0ff */
[----:B------:R-:W-:-:S04]  /*6db70*/  IMAD.WIDE.U32 R52, R132, R29, R54 ;  /* 0x0000001d84347225 */ /* 0x000fc800078e0036 */
[----:B------:R-:W-:Y:S01]  /*6db80*/  IMAD.X R49, RZ, RZ, RZ, P0 ;  /* 0x000000ffff317224 */ /* 0x000fe200000e06ff */
[----:B------:R-:W-:Y:S01]  /*6db90*/  IADD3 R53, PT, PT, R38, R53, RZ ;  /* 0x0000003526357210 */ /* 0x000fe20007ffe0ff */
[----:B------:R-:W-:Y:S02]  /*6dba0*/  IMAD.IADD R7, R9, 0x1, R45 ;  /* 0x0000000109077824 */ /* 0x000fe400078e022d */
[----:B------:R-:W-:Y:S02]  /*6dbb0*/  IMAD.X R57, RZ, RZ, RZ, P2 ;  /* 0x000000ffff397224 */ /* 0x000fe400010e06ff */
[----:B------:R-:W-:Y:S01]  /*6dbc0*/  IMAD.WIDE.U32 R50, R81, R23, R50 ;  /* 0x0000001751327225 */ /* 0x000fe200078e0032 */
[----:B------:R-:W-:-:S03]  /*6dbd0*/  IADD3 R52, P0, PT, R7, R52, RZ ;  /* 0x0000003407347210 */ /* 0x000fc60007f1e0ff */
        /* <DEDUP_REMOVED lines=8> */
[----:B------:R-:W-:Y:S01]  /*6dc60*/  HFMA2 R55, -RZ, RZ, 0, 0 ;  /* 0x00000000ff377431 */ /* 0x000fe200000001ff */
[----:B------:R-:W-:Y:S01]  /*6dc70*/  IADD3 R48, P0, PT, R47, R49, RZ ;  /* 0x000000312f307210 */ /* 0x000fe20007f1e0ff */
[----:B------:R-:W-:Y:S02]  /*6dc80*/  IMAD.X R47, RZ, RZ, RZ, P2 ;  /* 0x000000ffff2f7224 */ /* 0x000fe400010e06ff */
[----:B------:R-:W-:Y:S01]  /*6dc90*/  IMAD.WIDE.U32 R52, R79, R36, R52 ;  /* 0x000000244f347225 */ /* 0x000fe200078e0034 */
[----:B------:R-:W-:-:S03]  /*6dca0*/  IADD3.X R49, PT, PT, RZ, RZ, RZ, P0, !PT ;  /* 0x000000ffff317210 */ /* 0x000fc600007fe4ff */
[----:B------:R-:W-:Y:S02]  /*6dcb0*/  IMAD R30, R54, R0, RZ ;  /* 0x00000000361e7224 */ /* 0x000fe400078e02ff */
[----:B------:R-:W-:-:S04]  /*6dcc0*/  IMAD.WIDE.U32 R46, R132, R28, R46 ;  /* 0x0000001c842e7225 */ /* 0x000fc800078e002e */
[----:B------:R-:W-:Y:S02]  /*6dcd0*/  IMAD.IADD R27, R37, 0x1, R53 ;  /* 0x00000001251b7824 */ /* 0x000fe400078e0235 */
[----:B------:R-:W-:Y:S02]  /*6dce0*/  IMAD.X R51, RZ, RZ, RZ, P1 ;  /* 0x000000ffff337224 */ /* 0x000fe400008e06ff */
[----:B------:R-:W-:Y:S01]  /*6dcf0*/  IMAD.HI.U32 R33, R30, R2, R54 ;  /* 0x000000021e217227 */ /* 0x000fe200078e0036 */
[----:B------:R-:W-:Y:S02]  /*6dd00*/  IADD3 R54, P0, PT, R27, R46, RZ ;  /* 0x0000002e1b367210 */ /* 0x000fe40007f1e0ff */
[----:B------:R-:W-:Y:S01]  /*6dd10*/  MOV R46, R52 ;  /* 0x00000034002e7202 */ /* 0x000fe20000000f00 */
[----:B------:R-:W-:Y:S02]  /*6dd20*/  IMAD.IADD R27, R39, 0x1, R47 ;  /* 0x00000001271b7824 */ /* 0x000fe400078e022f */
[----:B------:R-:W-:-:S04]  /*6dd30*/  IMAD.WIDE.U32 R50, R81, R20, R50 ;  /* 0x0000001451327225 */ /* 0x000fc800078e0032 */
[----:B------:R-:W-:Y:S01]  /*6dd40*/  IMAD.MOV.U32 R47, RZ, RZ, RZ ;  /* 0x000000ffff2f7224 */ /* 0x000fe200078e00ff */
        /* <DEDUP_REMOVED lines=10> */
[----:B------:R-:W-:Y:S01]  /*6ddf0*/  IMAD.IADD R53, R38, 0x1, R53 ;  /* 0x0000000126357824 */ /* 0x000fe200078e0235 */
[----:B------:R-:W-:Y:S01]  /*6de00*/  IADD3.X R55, PT, PT, RZ, RZ, RZ, P3, !PT ;  /* 0x000000ffff377210 */ /* 0x000fe20001ffe4ff */
        /* <DEDUP_REMOVED lines=16> */
[----:B------:R-:W-:-:S03]  /*6df10*/  IADD3 R27, PT, PT, R37, R53, RZ ;  /* 0x00000035251b7210 */ /* 0x000fc60007ffe0ff */
[----:B------:R-:W-:Y:S02]  /*6df20*/  IMAD.X R49, RZ, RZ, RZ, P2 ;  /* 0x000000ffff317224 */ /* 0x000fe400010e06ff */
        /* <DEDUP_REMOVED lines=18> */
[----:B------:R-:W-:Y:S01]  /*6e050*/  IMAD.WIDE.U32 R32, R79, R23, R48 ;  /* 0x000000174f207225 */ /* 0x000fe200078e0030 */
[----:B------:R-:W-:Y:S02]  /*6e060*/  IADD3 R50, P2, PT, R27, R50, RZ ;  /* 0x000000321b327210 */ /* 0x000fe40007f5e0ff */
[----:B------:R-:W-:Y:S01]  /*6e070*/  IADD3 R49, PT, PT, R38, R51, RZ ;  /* 0x0000003326317210 */ /* 0x000fe20007ffe0ff */
[----:B------:R-:W-:Y:S01]  /*6e080*/  IMAD.WIDE.U32 R8, R132, R18, R8 ;  /* 0x0000001284087225 */ /* 0x000fe200078e0008 */
[----:B------:R-:W-:-:S02]  /*6e090*/  IADD3.X R51, PT, PT, RZ, RZ, RZ, P2, !PT ;  /* 0x000000ffff337210 */ /* 0x000fc400017fe4ff */
[----:B------:R-:W-:Y:S01]  /*6e0a0*/  IADD3 R48, P3, PT, R49, R32, RZ ;  /* 0x0000002031307210 */ /* 0x000fe20007f7e0ff */
[----:B------:R-:W-:Y:S02]  /*6e0b0*/  IMAD.IADD R27, R40, 0x1, R33 ;  /* 0x00000001281b7824 */ /* 0x000fe400078e0221 */
[----:B------:R-:W-:Y:S02]  /*6e0c0*/  IMAD.IADD R9, R19, 0x1, R9 ;  /* 0x0000000113097824 */ /* 0x000fe400078e0209 */
        /* <DEDUP_REMOVED lines=20> */
[----:B------:R-:W-:Y:S02]  /*6e210*/  IMAD.MOV.U32 R27, RZ, RZ, RZ ;  /* 0x000000ffff1b7224 */ /* 0x000fe400078e00ff */
[----:B------:R-:W-:Y:S01]  /*6e220*/  IMAD.X R51, RZ, RZ, RZ, P1 ;  /* 0x000000ffff337224 */ /* 0x000fe200008e06ff */
[----:B------:R-:W-:Y:S01]  /*6e230*/  IADD3 R48, P0, PT, R8, R7, RZ ;  /* 0x0000000708307210 */ /* 0x000fe20007f1e0ff */
[----:B------:R-:W-:Y:S01]  /*6e240*/  IMAD.WIDE.U32 R36, R77, R29, R36 ;  /* 0x0000001d4d247225 */ /* 0x000fe200078e0024 */
[----:B------:R-:W0:Y:S03]  /*6e250*/  LDC.64 R6, c[0x3][0x10] ;  /* 0x00c00400ff067b82 */ /* 0x000e260000000a00 */
[----:B------:R-:W-:Y:S01]  /*6e260*/  IMAD.IADD R33, R27, 0x1, R49 ;  /* 0x000000011b217824 */ /* 0x000fe200078e0231 */
[----:B------:R-:W-:Y:S01]  /*6e270*/  IADD3.X R49, PT, PT, RZ, RZ, RZ, P0, !PT ;  /* 0x000000ffff317210 */ /* 0x000fe200007fe4ff */
[----:B------:R-:W-:-:S02]  /*6e280*/  IMAD R35, R54, R0, RZ ;  /* 0x0000000036237224 */ /* 0x000fc400078e02ff */
[----:B------:R-:W-:Y:S02]  /*6e290*/  IMAD.MOV.U32 R55, RZ, RZ, RZ ;  /* 0x000000ffff377224 */ /* 0x000fe400078e00ff */
[----:B------:R-:W-:-:S04]  /*6e2a0*/  IMAD.WIDE.U32 R50, R128, R23, R50 ;  /* 0x0000001780327225 */ /* 0x000fc800078e0032 */
[----:B------:R-:W-:Y:S01]  /*6e2b0*/  IMAD.IADD R29, R38, 0x1, R37 ;  /* 0x00000001261d7824 */ /* 0x000fe200078e0225 */
[----:B------:R-:W-:Y:S01]  /*6e2c0*/  IADD3 R37, PT, PT, R40, R51, RZ ;  /* 0x0000003328257210 */ /* 0x000fe20007ffe0ff */
[----:B------:R-:W-:-:S04]  /*6e2d0*/  IMAD.HI.U32 R55, R35, R2, R54 ;  /* 0x0000000223377227 */ /* 0x000fc800078e0036 */
        /* <DEDUP_REMOVED lines=8> */
[----:B------:R-:W-:Y:S01]  /*6e360*/  IMAD.IADD R29, R12, 0x1, R53 ;  /* 0x000000010c1d7824 */ /* 0x000fe200078e0235 */
[----:B------:R-:W-:Y:S02]  /*6e370*/  IADD3 R54, P3, PT, R55, R52, RZ ;  /* 0x0000003437367210 */ /* 0x000fe40007f7e0ff */
[----:B------:R-:W-:Y:S01]  /*6e380*/  IADD3 R48, P0, PT, R9, R49, RZ ;  /* 0x0000003109307210 */ /* 0x000fe20007f1e0ff */
[----:B------:R-:W-:Y:S01]  /*6e390*/  IMAD.X R9, RZ, RZ, RZ, P1 ;  /* 0x000000ffff097224 */ /* 0x000fe200008e06ff */
[----:B------:R-:W-:Y:S01]  /*6e3a0*/  IADD3 R52, P2, PT, R33, R42, RZ ;  /* 0x0000002a21347210 */ /* 0x000fe20007f5e0ff */
[----:B------:R-:W-:Y:S01]  /*6e3b0*/  IMAD.WIDE.U32 R42, R77, R28, R50 ;  /* 0x0000001c4d2a7225 */ /* 0x000fe200078e0032 */
[----:B------:R-:W-:-:S03]  /*6e3c0*/  IADD3.X R49, PT, PT, RZ, RZ, RZ, P0, !PT ;  /* 0x000000ffff317210 */ /* 0x000fc600007fe4ff */
[----:B------:R-:W-:Y:S02]  /*6e3d0*/  HFMA2 R28, -RZ, RZ, 0, 0 ;  /* 0x00000000ff1c7431 */ /* 0x000fe400000001ff */
[----:B------:R-:W-:-:S04]  /*6e3e0*/  IMAD.WIDE.U32 R8, R128, R20, R8 ;  /* 0x0000001480087225 */ /* 0x000fc800078e0008 */
[----:B------:R-:W-:Y:S02]  /*6e3f0*/  IMAD.IADD R39, R39, 0x1, R43 ;  /* 0x0000000127277824 */ /* 0x000fe400078e022b */
[----:B------:R-:W-:Y:S02]  /*6e400*/  IMAD.X R53, RZ, RZ, RZ, P2 ;  /* 0x000000ffff357224 */ /* 0x000fe400010e06ff */
[----:B------:R-:W-:Y:S01]  /*6e410*/  IMAD.WIDE.U32 R48, R14, R79, R48 ;  /* 0x0000004f0e307225 */ /* 0x000fe200078e0030 */
[----:B------:R-:W-:-:S03]  /*6e420*/  IADD3 R38, P0, PT, R39, R8, RZ ;  /* 0x0000000827267210 */ /* 0x000fc60007f1e0ff */
[----:B0-----:R-:W-:Y:S01]  /*6e430*/  IMAD.WIDE.U32 R50, R31, R6, R52 ;  /* 0x000000061f327225 */ /* 0x001fe200078e0034 */
[----:B------:R-:W-:-:S03]  /*6e440*/  IADD3.X R39, PT, PT, RZ, RZ, RZ, P0, !PT ;  /* 0x000000ffff277210 */ /* 0x000fc600007fe4ff */
[----:B------:R-:W-:Y:S01]  /*6e450*/  IMAD.IADD R9, R22, 0x1, R9 ;  /* 0x0000000116097824 */ /* 0x000fe200078e0209 */
[----:B------:R-:W-:Y:S01]  /*6e460*/  IADD3 R50, P1, PT, R29, R50, RZ ;  /* 0x000000321d327210 */ /* 0x000fe20007f3e0ff */
[----:B------:R-:W-:Y:S02]  /*6e470*/  IMAD.IADD R45, R28, 0x1, R51 ;  /* 0x000000011c2d7824 */ /* 0x000fe400078e0233 */
[----:B------:R-:W-:Y:S01]  /*6e480*/  IMAD.X R55, RZ, RZ, RZ, P3 ;  /* 0x000000ffff377224 */ /* 0x000fe200018e06ff */
[----:B------:R-:W-:Y:S01]  /*6e490*/  IADD3 R8, P0, PT, R48, R9, RZ ;  /* 0x0000000930087210 */ /* 0x000fe20007f1e0ff */
[----:B------:R-:W-:-:S04]  /*6e4a0*/  IMAD.WIDE.U32 R38, R77, R23, R38 ;  /* 0x000000174d267225 */ /* 0x000fc800078e0026 */
[----:B------:R-:W-:Y:S01]  /*6e4b0*/  IMAD.X R51, RZ, RZ, RZ, P1 ;  /* 0x000000ffff337224 */ /* 0x000fe200008e06ff */
[----:B------:R-:W-:Y:S01]  /*6e4c0*/  IADD3 R44, P1, PT, R45, R44, RZ ;  /* 0x0000002c2d2c7210 */ /* 0x000fe20007f3e0ff */
[----:B------:R-:W-:Y:S02]  /*6e4d0*/  IMAD.X R9, RZ, RZ, RZ, P0 ;  /* 0x000000ffff097224 */ /* 0x000fe400000e06ff */
[----:B------:R-:W-:Y:S01]  /*6e4e0*/  IMAD.WIDE.U32 R52, R35, R3, R54 ;  /* 0x0000000323347225 */ /* 0x000fe200078e0036 */
[----:B------:R-:W-:-:S03]  /*6e4f0*/  MOV R55, RZ ;  /* 0x000000ff00377202 */ /* 0x000fc60000000f00 */
[----:B------:R-:W-:Y:S01]  /*6e500*/  IMAD.WIDE.U32 R8, R128, R18, R8 ;  /* 0x0000001280087225 */ /* 0x000fe200078e0008 */
[----:B------:R-:W-:-:S03]  /*6e510*/  IADD3 R53, PT, PT, R11, R53, RZ ;  /* 0x000000350b357210 */ /* 0x000fc60007ffe0ff */
[----:B------:R-:W-:Y:S01]  /*6e520*/  IMAD.IADD R41, R40, 0x1, R39 ;  /* 0x0000000128297824 */ /* 0x000fe200078e0227 */
[----:B------:R-:W-:Y:S01]  /*6e530*/  IADD3 R37, PT, PT, R19, R9, RZ ;  /* 0x0000000913257210 */ /* 0x000fe20007ffe0ff */
[----:B------:R-:W-:-:S04]  /*6e540*/  IMAD.WIDE.U32 R50, R30, R5, R50 ;  /* 0x000000051e327225 */ /* 0x000fc800078e0032 */
[----:B------:R-:W-:Y:S01]  /*6e550*/  IMAD.X R45, RZ, RZ, RZ, P1 ;  /* 0x000000ffff2d7224 */ /* 0x000fe200008e06ff */
[----:B------:R-:W-:Y:S01]  /*6e560*/  IADD3 R40, P1, PT, R41, R8, RZ ;  /* 0x0000000829287210 */ /* 0x000fe20007f3e0ff */
[----:B------:R-:W-:Y:S01]  /*6e570*/  IMAD R29, R52, R0, RZ ;  /* 0x00000000341d7224 */ /* 0x000fe200078e02ff */
[----:B------:R-:W0:Y:S01]  /*6e580*/  LDC.64 R8, c[0x3][0x18] ;  /* 0x00c00600ff087b82 */ /* 0x000e220000000a00 */
[----:B------:R-:W-:Y:S01]  /*6e590*/  IMAD.MOV.U32 R54, RZ, RZ, R52 ;  /* 0x000000ffff367224 */ /* 0x000fe200078e0034 */
[----:B------:R-:W-:Y:S01]  /*6e5a0*/  IADD3 R52, P0, PT, R53, R50, RZ ;  /* 0x0000003235347210 */ /* 0x000fe20007f1e0ff */
[----:B------:R-:W-:Y:S01]  /*6e5b0*/  IMAD.WIDE.U32 R44, R31, R7, R44 ;  /* 0x000000071f2c7225 */ /* 0x000fe200078e002c */
[----:B------:R-:W-:-:S03]  /*6e5c0*/  IADD3.X R41, PT, PT, RZ, RZ, RZ, P1, !PT ;  /* 0x000000ffff297210 */ /* 0x000fc60000ffe4ff */
[----:B------:R-:W-:Y:S02]  /*6e5d0*/  IMAD.IADD R23, R27, 0x1, R51 ;  /* 0x000000011b177824 */ /* 0x000fe400078e0233 */
[----:B------:R-:W-:-:S03]  /*6e5e0*/  IMAD.HI.U32 R33, R29, R2, R54 ;  /* 0x000000021d217227 */ /* 0x000fc600078e0036 */
[----:B------:R-:W-:Y:S01]  /*6e5f0*/  IADD3 R48, P2, PT, R23, R44, RZ ;  /* 0x0000002c17307210 */ /* 0x000fe20007f5e0ff */
[----:B------:R-:W-:Y:S01]  /*6e600*/  IMAD.X R53, RZ, RZ, RZ, P0 ;  /* 0x000000ffff357224 */ /* 0x000fe200000e06ff */
[----:B------:R-:W-:Y:S01]  /*6e610*/  IADD3 R33, PT, PT, R10, R33, RZ ;  /* 0x000000210a217210 */ /* 0x000fe20007ffe0ff */
[----:B------:R-:W-:Y:S01]  /*6e620*/  IMAD.MOV.U32 R23, RZ, RZ, RZ ;  /* 0x000000ffff177224 */ /* 0x000fe200078e00ff */
[----:B------:R-:W-:Y:S01]  /*6e630*/  IADD3 R44, P0, PT, R49, R37, RZ ;  /* 0x00000025312c7210 */ /* 0x000fe20007f1e0ff */
[----:B------:R-:W-:-:S04]  /*6e640*/  IMAD.WIDE.U32 R50, R35, R4, R52 ;  /* 0x0000000423327225 */ /* 0x000fc800078e0034 */
[----:B------:R-:W-:Y:S02]  /*6e650*/  IMAD.IADD R45, R23, 0x1, R45 ;  /* 0x00000001172d7824 */ /* 0x000fe400078e022d */
        /* <DEDUP_REMOVED lines=8> */
[----:B------:R-:W-:Y:S02]  /*6e6e0*/  HFMA2 R20, -RZ, RZ, 0, 0 ;  /* 0x00000000ff147431 */ /* 0x000fe400000001ff */
[----:B------:R-:W-:Y:S02]  /*6e6f0*/  IMAD.X R47, RZ, RZ, RZ, P1 ;  /* 0x000000ffff2f7224 */ /* 0x000fe400008e06ff */
[----:B------:R-:W-:Y:S02]  /*6e700*/  IMAD.IADD R33, R28, 0x1, R49 ;  /* 0x000000011c217824 */ /* 0x000fe400078e0231 */
[----:B0-----:R-:W-:-:S04]  /*6e710*/  IMAD.WIDE.U32 R46, R31, R8, R46 ;  /* 0x000000081f2e7225 */ /* 0x001fc800078e002e */
[----:B------:R-:W-:-:S04]  /*6e720*/  IMAD.WIDE.U32 R50, R29, R3, R50 ;  /* 0x000000031d327225 */ /* 0x000fc800078e0032 */
        /* <DEDUP_REMOVED lines=8> */
[----:B------:R-:W-:Y:S01]  /*6e7b0*/  IADD3 R53, PT, PT, R27, R49, RZ ;  /* 0x000000311b357210 */ /* 0x000fe20007ffe0ff */
[----:B------:R-:W-:Y:S01]  /*6e7c0*/  IMAD.MOV.U32 R51, RZ, RZ, RZ ;  /* 0x000000ffff337224 */ /* 0x000fe200078e00ff */
[----:B------:R-:W-:Y:S01]  /*6e7d0*/  IADD3 R48, P0, PT, R33, R34, RZ ;  /* 0x0000002221307210 */ /* 0x000fe20007f1e0ff */
[----:B------:R-:W-:Y:S01]  /*6e7e0*/  IMAD R33, R50, R0, RZ ;  /* 0x0000000032217224 */ /* 0x000fe200078e02ff */
[----:B------:R-:W-:Y:S01]  /*6e7f0*/  IADD3.X R55, PT, PT, RZ, RZ, RZ, P1, !PT ;  /* 0x000000ffff377210 */ /* 0x000fe20000ffe4ff */
[----:B------:R-:W-:-:S04]  /*6e800*/  IMAD.WIDE.U32 R46, R30, R7, R46 ;  /* 0x000000071e2e7225 */ /* 0x000fc800078e002e */
[----:B------:R-:W-:-:S04]  /*6e810*/  IMAD.HI.U32 R37, R33, R2, R50 ;  /* 0x0000000221257227 */ /* 0x000fc800078e0032 */
[----:B------:R-:W-:Y:S01]  /*6e820*/  IMAD.X R49, RZ, RZ, RZ, P0 ;  /* 0x000000ffff317224 */ /* 0x000fe200000e06ff */
[----:B------:R-:W-:Y:S01]  /*6e830*/  IADD3 R52, P0, PT, R53, R46, RZ ;  /* 0x0000002e35347210 */ /* 0x000fe20007f1e0ff */
[----:B------:R-:W-:Y:S01]  /*6e840*/  IMAD.WIDE.U32 R50, R29, R4, R54 ;  /* 0x000000041d327225 */ /* 0x000fe200078e0036 */
[----:B------:R-:W-:-:S03]  /*6e850*/  IADD3 R55, PT, PT, R10, R37, RZ ;  /* 0x000000250a377210 */ /* 0x000fc60007ffe0ff */
[----:B------:R-:W-:Y:S01]  /*6e860*/  IMAD.IADD R47, R23, 0x1, R47 ;  /* 0x00000001172f7824 */ /* 0x000fe200078e022f */
[----:B------:R-:W-:Y:S01]  /*6e870*/  IADD3 R54, P2, PT, R55, R50, RZ ;  /* 0x0000003237367210 */ /* 0x000fe20007f5e0ff */
[----:B------:R-:W-:-:S03]  /*6e880*/  IMAD.WIDE.U32 R48, R31, R9, R48 ;  /* 0x000000091f307225 */ /* 0x000fc600078e0030 */
        /* <DEDUP_REMOVED lines=17> */
[----:B------:R-:W-:Y:S01]  /*6e9a0*/  IMAD.WIDE.U32 R52, R29, R5, R52 ;  /* 0x000000051d347225 */ /* 0x000fe200078e0034 */
[----:B------:R-:W-:-:S03]  /*6e9b0*/  IADD3 R49, P0, PT, R49, R32, RZ ;  /* 0x0000002031317210 */ /* 0x000fc60007f1e0ff */
[----:B------:R-:W-:Y:S01]  /*6e9c0*/  IMAD.IADD R48, R20, 0x1, R51 ;  /* 0x0000000114307824 */ /* 0x000fe200078e0233 */
[----:B------:R-:W-:Y:S01]  /*6e9d0*/  IADD3 R52, P3, PT, R31, R52, RZ ;  /* 0x000000341f347210 */ /* 0x000fe20007f7e0ff */
[----:B------:R-:W-:-:S03]  /*6e9e0*/  IMAD.WIDE.U32 R46, R77, R18, R46 ;  /* 0x000000124d2e7225 */ /* 0x000fc600078e002e */
[----:B------:R-:W-:Y:S01]  /*6e9f0*/  IADD3 R48, P1, PT, R48, R49, RZ ;  /* 0x0000003130307210 */ /* 0x000fe20007f3e0ff */
[----:B------:R-:W-:Y:S01]  /*6ea00*/  IMAD R18, R54, R0, RZ ;  /* 0x0000000036127224 */ /* 0x000fe200078e02ff */
[----:B------:R-:W-:Y:S01]  /*6ea10*/  IADD3 R44, PT, PT, R19, R47, RZ ;  /* 0x0000002f132c7210 */ /* 0x000fe20007ffe0ff */
[----:B------:R-:W-:Y:S01]  /*6ea20*/  IMAD.MOV.U32 R55, RZ, RZ, RZ ;  /* 0x000000ffff377224 */ /* 0x000fe200078e00ff */
[----:B------:R-:W-:Y:S01]  /*6ea30*/  IADD3.X R49, PT, PT, RZ, RZ, RZ, P1, !PT ;  /* 0x000000ffff317210 */ /* 0x000fe20000ffe4ff */
[----:B------:R-:W-:Y:S02]  /*6ea40*/  IMAD.X R51, RZ, RZ, RZ, P2 ;  /* 0x000000ffff337224 */ /* 0x000fe400010e06ff */
[----:B------:R-:W-:Y:S02]  /*6ea50*/  IMAD.IADD R39, R27, 0x1, R53 ;  /* 0x000000011b277824 */ /* 0x000fe400078e0235 */
[----:B------:R-:W-:-:S04]  /*6ea60*/  IMAD.HI.U32 R37, R18, R2, R54 ;  /* 0x0000000212257227 */ /* 0x000fc800078e0036 */
[----:B------:R-:W-:Y:S01]  /*6ea70*/  IMAD.X R53, RZ, RZ, RZ, P3 ;  /* 0x000000ffff357224 */ /* 0x000fe200018e06ff */
[----:B------:R-:W-:Y:S01]  /*6ea80*/  IADD3 R37, PT, PT, R10, R37, RZ ;  /* 0x000000250a257210 */ /* 0x000fe20007ffe0ff */
[----:B------:R-:W-:-:S04]  /*6ea90*/  IMAD.WIDE.U32 R50, R35, R7, R50 ;  /* 0x0000000723327225 */ /* 0x000fc800078e0032 */
[----:B------:R-:W-:-:S04]  /*6eaa0*/  IMAD.WIDE.U32 R52, R33, R4, R52 ;  /* 0x0000000421347225 */ /* 0x000fc800078e0034 */
[----:B------:R-:W-:Y:S01]  /*6eab0*/  IMAD.WIDE.U32 R30, R30, R9, R48 ;  /* 0x000000091e1e7225 */ /* 0x000fe200078e0030 */
[----:B------:R-:W-:Y:S02]  /*6eac0*/  IADD3 R48, P1, PT, R39, R50, RZ ;  /* 0x0000003227307210 */ /* 0x000fe40007f3e0ff */
[----:B------:R-:W-:Y:S01]  /*6ead0*/  IADD3 R50, P2, PT, R37, R52, RZ ;  /* 0x0000003425327210 */ /* 0x000fe20007f5e0ff */
[----:B------:R-:W-:Y:S01]  /*6eae0*/  IMAD.X R41, RZ, RZ, RZ, P0 ;  /* 0x000000ffff297224 */ /* 0x000fe200000e06ff */
[----:B------:R-:W-:Y:S01]  /*6eaf0*/  IADD3.X R49, PT, PT, RZ, RZ, RZ, P1, !PT ;  /* 0x000000ffff317210 */ /* 0x000fe20000ffe4ff */
[----:B------:R-:W-:Y:S02]  /*6eb00*/  IMAD.IADD R39, R23, 0x1, R51 ;  /* 0x0000000117277824 */ /* 0x000fe400078e0233 */
[----:B------:R-:W-:Y:S01]  /*6eb10*/  IMAD.X R51, RZ, RZ, RZ, P2 ;  /* 0x000000ffff337224 */ /* 0x000fe200010e06ff */
[----:B------:R-:W-:Y:S01]  /*6eb20*/  IADD3 R41, P0, PT, R41, R36, RZ ;  /* 0x0000002429297210 */ /* 0x000fe20007f1e0ff */
        /* <DEDUP_REMOVED lines=8> */
[----:B------:R-:W-:-:S03]  /*6ebb0*/  IMAD.WIDE.U32 R30, R35, R8, R30 ;  /* 0x00000008231e7225 */ /* 0x000fc600078e001e */
[----:B------:R-:W-:Y:S01]  /*6ebc0*/  IADD3.X R49, PT, PT, RZ, RZ, RZ, P2, !PT ;  /* 0x000000ffff317210 */ /* 0x000fe200017fe4ff */
[----:B------:R-:W-:Y:S01]  /*6ebd0*/  IMAD.IADD R31, R20, 0x1, R31 ;  /* 0x00000001141f7824 */ /* 0x000fe200078e021f */
[----:B------:R-:W-:Y:S01]  /*6ebe0*/  IADD3 R36, P3, PT, R37, R30, RZ ;  /* 0x0000001e25247210 */ /* 0x000fe20007f7e0ff */
        /* <DEDUP_REMOVED lines=8> */
[----:B------:R-:W-:-:S03]  /*6ec70*/  IMAD.WIDE.U32 R36, R29, R7, R36 ;  /* 0x000000071d247225 */ /* 0x000fc600078e0024 */
[----:B------:R-:W-:Y:S01]  /*6ec80*/  IADD3 R42, P3, PT, R39, R42, RZ ;  /* 0x0000002a272a7210 */ /* 0x000fe20007f7e0ff */
[----:B------:R-:W-:Y:S02]  /*6ec90*/  IMAD.X R41, RZ, RZ, RZ, P1 ;  /* 0x000000ffff297224 */ /* 0x000fe400008e06ff */
[----:B------:R-:W-:Y:S02]  /*6eca0*/  IMAD.IADD R43, R27, 0x1, R43 ;  /* 0x000000011b2b7824 */ /* 0x000fe400078e022b */
[----:B------:R-:W-:Y:S01]  /*6ecb0*/  IMAD.WIDE.U32 R30, R35, R9, R30 ;  /* 0x00000009231e7225 */ /* 0x000fe200078e001e */
[----:B------:R-:W-:Y:S02]  /*6ecc0*/  IADD3 R41, P1, PT, R41, R34, RZ ;  /* 0x0000002229297210 */ /* 0x000fe40007f3e0ff */
[----:B------:R-:W-:Y:S01]  /*6ecd0*/  IADD3 R34, P2, PT, R43, R36, RZ ;  /* 0x000000242b227210 */ /* 0x000fe20007f5e0ff */
[----:B------:R-:W-:Y:S01]  /*6ece0*/  IMAD.IADD R35, R23, 0x1, R37 ;  /* 0x0000000117237824 */ /* 0x000fe200078e0225 */
[----:B------:R-:W-:Y:S01]  /*6ecf0*/  IADD3.X R43, PT, PT, RZ, RZ, RZ, P3, !PT ;  /* 0x000000ffff2b7210 */ /* 0x000fe20001ffe4ff */
[----:B------:R-:W-:Y:S01]  /*6ed00*/  IMAD R22, R50, R0, RZ ;  /* 0x0000000032167224 */ /* 0x000fe200078e02ff */
[----:B------:R-:W-:Y:S01]  /*6ed10*/  IADD3 R32, P3, PT, R31, R41, RZ ;  /* 0x000000291f207210 */ /* 0x000fe20007f7e0ff */
[----:B------:R-:W-:Y:S01]  /*6ed20*/  IMAD.X R49, RZ, RZ, RZ, P0 ;  /* 0x000000ffff317224 */ /* 0x000fe200000e06ff */
[----:B------:R-:W-:Y:S01]  /*6ed30*/  IADD3 R30, P4, PT, R30, R35, RZ ;  /* 0x000000231e1e7210 */ /* 0x000fe20007f9e0ff */
[----:B------:R-:W-:-:S03]  /*6ed40*/  IMAD.HI.U32 R51, R22, R2, R50 ;  /* 0x0000000216337227 */ /* 0x000fc600078e0032 */
[----:B------:R-:W-:Y:S01]  /*6ed50*/  IADD3 R49, P0, PT, R49, R38, RZ ;  /* 0x0000002631317210 */ /* 0x000fe20007f1e0ff */
[----:B------:R-:W-:Y:S01]  /*6ed60*/  IMAD.IADD R39, R10, 0x1, R51 ;  /* 0x000000010a277824 */ /* 0x000fe200078e0233 */
[----:B------:R-:W-:Y:S01]  /*6ed70*/  IADD3.X R38, PT, PT, RZ, RZ, RZ, P1, !PT ;  /* 0x000000ffff267210 */ /* 0x000fe20000ffe4ff */
[----:B------:R-:W-:Y:S01]  /*6ed80*/  IMAD.WIDE.U32 R36, R18, R4, R42 ;  /* 0x0000000412247225 */ /* 0x000fe200078e002a */
[----:B------:R-:W-:-:S03]  /*6ed90*/  IADD3.X R31, PT, PT, RZ, RZ, RZ, P4, !PT ;  /* 0x000000ffff1f7210 */ /* 0x000fc600027fe4ff */
        /* <DEDUP_REMOVED lines=8> */
[----:B------:R-:W-:Y:S02]  /*6ee20*/  IMAD.X R39, RZ, RZ, RZ, P0 ;  /* 0x000000ffff277224 */ /* 0x000fe400000e06ff */
[----:B------:R-:W-:Y:S02]  /*6ee30*/  IMAD.X R43, RZ, RZ, RZ, P3 ;  /* 0x000000ffff2b7224 */ /* 0x000fe400018e06ff */
[----:B------:R-:W-:Y:S01]  /*6ee40*/  IMAD.IADD R31, R20, 0x1, R31 ;  /* 0x00000001141f7824 */ /* 0x000fe200078e021f */
[----:B------:R-:W-:Y:S01]  /*6ee50*/  IADD3 R40, P0, PT, R39, R40, RZ ;  /* 0x0000002827287210 */ /* 0x000fe20007f1e0ff */
[----:B------:R-:W-:Y:S01]  /*6ee60*/  IMAD.X R37, RZ, RZ, RZ, P2 ;  /* 0x000000ffff257224 */ /* 0x000fe200010e06ff */
[----:B------:R-:W-:-:S02]  /*6ee70*/  IADD3 R43, P4, PT, R43, R42, RZ ;  /* 0x0000002a2b2b7210 */ /* 0x000fc40007f9e0ff */
        /* <DEDUP_REMOVED lines=20> */
[----:B------:R-:W-:Y:S02]  /*6efc0*/  IMAD R29, R38, R0, RZ ;  /* 0x00000000261d7224 */ /* 0x000fe400078e02ff */
        /* <DEDUP_REMOVED lines=33> */
[----:B------:R-:W-:Y:S02]  /*6f1e0*/  IMAD.X R39, RZ, RZ, RZ, P2 ;  /* 0x000000ffff277224 */ /* 0x000fe400010e06ff */
[----:B------:R-:W-:Y:S01]  /*6f1f0*/  IMAD.WIDE.U32 R36, R29, R4, R40 ;  /* 0x000000041d247225 */ /* 0x000fe200078e0028 */
[----:B------:R-:W-:-:S03]  /*6f200*/  IADD3 R32, P1, PT, R30, R33, RZ ;  /* 0x000000211e207210 */ /* 0x000fc60007f3e0ff */
[----:B------:R-:W-:-:S04]  /*6f210*/  IMAD.WIDE.U32 R38, R22, R6, R38 ;  /* 0x0000000616267225 */ /* 0x000fc800078e0026 */
[----:B------:R-:W-:Y:S01]  /*6f220*/  IMAD.X R33, RZ, RZ, RZ, P1 ;  /* 0x000000ffff217224 */ /* 0x000fe200008e06ff */
[----:B------:R-:W-:Y:S01]  /*6f230*/  IADD3 R39, PT, PT, R28, R39, RZ ;  /* 0x000000271c277210 */ /* 0x000fe20007ffe0ff */
[----:B------:R-:W-:Y:S01]  /*6f240*/  IMAD.IADD R19, R12, 0x1, R37 ;  /* 0x000000010c137824 */ /* 0x000fe200078e0225 */
[----:B------:R-:W-:Y:S01]  /*6f250*/  IADD3 R31, P1, PT, R31, R43, RZ ;  /* 0x0000002b1f1f7210 */ /* 0x000fe20007f3e0ff */
        /* <DEDUP_REMOVED lines=57> */
[----:B------:R-:W-:-:S02]  /*6f5f0*/  IADD3 R19, PT, PT, R18, R19, R47 ;  /* 0x0000001312137210 */ /* 0x000fc40007ffe02f */
        /* <DEDUP_REMOVED lines=8> */
[----:B------:R-:W-:Y:S01]  /*6f680*/  IMAD.MOV.U32 R30, RZ, RZ, R40 ;  /* 0x000000ffff1e7224 */ /* 0x000fe200078e0028 */
[----:B------:R-:W-:Y:S01]  /*6f690*/  IADD3 R18, P0, PT, R18, R31, RZ ;  /* 0x0000001f12127210 */ /* 0x000fe20007f1e0ff */
[----:B------:R-:W-:-:S03]  /*6f6a0*/  IMAD.X R31, RZ, RZ, RZ, P2 ;  /* 0x000000ffff1f7224 */ /* 0x000fc600010e06ff */
[----:B------:R-:W-:Y:S02]  /*6f6b0*/  IADD3.X R19, PT, PT, RZ, RZ, RZ, P0, !PT ;  /* 0x000000ffff137210 */ /* 0x000fe400007fe4ff */
[----:B------:R-:W-:Y:S01]  /*6f6c0*/  IADD3 R31, PT, PT, R31, R14, R22 ;  /* 0x0000000e1f1f7210 */ /* 0x000fe20007ffe016 */
[----:B------:R-:W-:Y:S02]  /*6f6d0*/  IMAD.MOV.U32 R22, RZ, RZ, R36 ;  /* 0x000000ffff167224 */ /* 0x000fe400078e0024 */
        /* <DEDUP_REMOVED lines=9> */
[----:B------:R-:W-:-:S12]  /*6f770*/  IMAD.MOV.U32 R14, RZ, RZ, R34 ;  /* 0x000000ffff0e7224 */ /* 0x000fd800078e0022 */
        /* <DEDUP_REMOVED lines=24> */
.L_x_579:
        /* <DEDUP_REMOVED lines=23> */
.L_x_580:
[----:B------:R-:W-:-:S04]  /*6fa70*/  IMAD.WIDE.U32 R36, R25, R116, RZ ;  /* 0x0000007419247225 */ /* 0x000fc800078e00ff */
[----:B------:R-:W-:Y:S02]  /*6fa80*/  IMAD.MOV.U32 R33, RZ, RZ, RZ ;  /* 0x000000ffff217224 */ /* 0x000fe400078e00ff */
[----:B------:R-:W-:Y:S02]  /*6fa90*/  IMAD.MOV.U32 R39, RZ, RZ, RZ ;  /* 0x000000ffff277224 */ /* 0x000fe400078e00ff */
[----:B------:R-:W-:Y:S01]  /*6faa0*/  IMAD.MOV.U32 R34, RZ, RZ, RZ ;  /* 0x000000ffff227224 */ /* 0x000fe200078e00ff */
[----:B------:R-:W-:Y:S01]  /*6fab0*/  IADD3 R38, PT, PT, R37, R33, RZ ;  /* 0x0000002125267210 */ /* 0x000fe20007ffe0ff */
[----:B------:R-:W-:Y:S02]  /*6fac0*/  IMAD.MOV.U32 R43, RZ, RZ, RZ ;  /* 0x000000ffff2b7224 */ /* 0x000fe400078e00ff */
[----:B------:R-:W-:Y:S02]  /*6fad0*/  HFMA2 R37, -RZ, RZ, 0, 0 ;  /* 0x00000000ff257431 */ /* 0x000fe400000001ff */
        /* <DEDUP_REMOVED lines=13> */
[----:B------:R-:W-:Y:S01]  /*6fbb0*/  MOV R37, RZ ;  /* 0x000000ff00257202 */ /* 0x000fe20000000f00 */
[----:B------:R-:W-:Y:S01]  /*6fbc0*/  IMAD.X R41, RZ, RZ, RZ, P0 ;  /* 0x000000ffff297224 */ /* 0x000fe200000e06ff */
[----:B------:R-:W-:Y:S01]  /*6fbd0*/  IADD3 R36, PT, PT, R39, R38, RZ ;  /* 0x0000002627247210 */ /* 0x000fe20007ffe0ff */
[----:B------:R-:W-:Y:S01]  /*6fbe0*/  IMAD.MOV.U32 R39, RZ, RZ, RZ ;  /* 0x000000ffff277224 */ /* 0x000fe200078e00ff */
[----:B------:R-:W-:Y:S01]  /*6fbf0*/  IADD3 R44, P1, PT, R45, R42, RZ ;  /* 0x0000002a2d2c7210 */ /* 0x000fe20007f3e0ff */
[----:B------:R-:W-:-:S04]  /*6fc00*/  IMAD.WIDE.U32 R40, R75, R26, R40 ;  /* 0x0000001a4b287225 */ /* 0x000fc800078e0028 */
[----:B------:R-:W-:-:S04]  /*6fc10*/  IMAD.WIDE.U32 R36, R116, R24, R36 ;  /* 0x0000001874247225 */ /* 0x000fc800078e0024 */
[----:B------:R-:W-:Y:S02]  /*6fc20*/  IMAD.IADD R47, R34, 0x1, R41 ;  /* 0x00000001222f7824 */ /* 0x000fe400078e0229 */
[----:B------:R-:W-:Y:S02]  /*6fc30*/  IMAD.X R45, RZ, RZ, RZ, P1 ;  /* 0x000000ffff2d7224 */ /* 0x000fe400008e06ff */
[----:B------:R-:W-:Y:S01]  /*6fc40*/  IMAD.IADD R42, R37, 0x1, R39 ;  /* 0x00000001252a7824 */ /* 0x000fe200078e0227 */
[----:B------:R-:W-:Y:S01]  /*6fc50*/  IADD3 R46, P0, PT, R47, R36, RZ ;  /* 0x000000242f2e7210 */ /* 0x000fe20007f1e0ff */
[----:B------:R-:W-:Y:S01]  /*6fc60*/  IMAD.WIDE.U32 R44, R9, R3, R44 ;  /* 0x00000003092c7225 */ /* 0x000fe200078e002c */
[----:B------:R-:W-:-:S03]  /*6fc70*/  CS2R R36, SRZ ;  /* 0x0000000000247805 */ /* 0x000fc6000001ff00 */
[----:B------:R-:W-:Y:S01]  /*6fc80*/  IMAD.MOV.U32 R41, RZ, RZ, RZ ;  /* 0x000000ffff297224 */ /* 0x000fe200078e00ff */
[----:B------:R-:W-:Y:S01]  /*6fc90*/  MOV R48, R44 ;  /* 0x0000002c00307202 */ /* 0x000fe20000000f00 */
[----:B------:R-:W-:Y:S01]  /*6fca0*/  IMAD.WIDE.U32 R42, R116, R17, R42 ;  /* 0x00000011742a7225 */ /* 0x000fe200078e002a */
[----:B------:R-:W-:-:S03]  /*6fcb0*/  IADD3 R53, PT, PT, R11, R45, RZ ;  /* 0x0000002d0b357210 */ /* 0x000fc60007ffe0ff */
[----:B------:R-:W-:Y:S02]  /*6fcc0*/  IMAD.X R47, RZ, RZ, RZ, P0 ;  /* 0x000000ffff2f7224 */ /* 0x000fe400000e06ff */
[----:B------:R-:W-:-:S04]  /*6fcd0*/  IMAD.WIDE.U32 R40, R114, R25, R40 ;  /* 0x0000001972287225 */ /* 0x000fc800078e0028 */
[----:B------:R-:W-:Y:S01]  /*6fce0*/  IMAD R35, R44, R0, RZ ;  /* 0x000000002c237224 */ /* 0x000fe200078e02ff */
[----:B------:R-:W-:Y:S01]  /*6fcf0*/  IADD3 R44, PT, PT, R43, R37, RZ ;  /* 0x000000252b2c7210 */ /* 0x000fe20007ffe0ff */
[----:B------:R-:W-:Y:S01]  /*6fd00*/  IMAD.MOV.U32 R49, RZ, RZ, RZ ;  /* 0x000000ffff317224 */ /* 0x000fe200078e00ff */
[----:B------:R-:W-:Y:S01]  /*6fd10*/  IADD3 R52, P2, PT, R53, R40, RZ ;  /* 0x0000002835347210 */ /* 0x000fe20007f5e0ff */
[----:B------:R-:W-:-:S04]  /*6fd20*/  IMAD.WIDE.U32 R46, R75, R21, R46 ;  /* 0x000000154b2e7225 */ /* 0x000fc800078e002e */
[----:B------:R-:W-:Y:S02]  /*6fd30*/  IMAD.IADD R41, R33, 0x1, R41 ;  /* 0x0000000121297824 */ /* 0x000fe400078e0229 */
[----:B------:R-:W-:Y:S01]  /*6fd40*/  IMAD.HI.U32 R43, R35, R2, R48 ;  /* 0x00000002232b7227 */ /* 0x000fe200078e0030 */
[----:B------:R-:W-:Y:S02]  /*6fd50*/  IADD3 R49, PT, PT, R38, R47, RZ ;  /* 0x0000002f26317210 */ /* 0x000fe40007ffe0ff */
[----:B------:R-:W-:Y:S01]  /*6fd60*/  IADD3 R50, P1, PT, R41, R46, RZ ;  /* 0x0000002e29327210 */ /* 0x000fe20007f3e0ff */
[----:B------:R-:W-:Y:S01]  /*6fd70*/  IMAD.MOV.U32 R45, RZ, RZ, RZ ;  /* 0x000000ffff2d7224 */ /* 0x000fe200078e00ff */
[----:B------:R-:W-:Y:S01]  /*6fd80*/  IADD3 R48, P0, PT, R49, R42, RZ ;  /* 0x0000002a31307210 */ /* 0x000fe20007f1e0ff */
[----:B------:R-:W-:Y:S02]  /*6fd90*/  IMAD.IADD R41, R10, 0x1, R43 ;  /* 0x000000010a297824 */ /* 0x000fe400078e022b */
[----:B------:R-:W-:-:S02]  /*6fda0*/  HFMA2 R43, -RZ, RZ, 0, 0 ;  /* 0x00000000ff2b7431 */ /* 0x000fc400000001ff */
[----:B------:R-:W-:-:S04]  /*6fdb0*/  IMAD.WIDE.U32 R44, R116, R16, R44 ;  /* 0x00000010742c7225 */ /* 0x000fc800078e002c */
[----:B------:R-:W-:Y:S02]  /*6fdc0*/  IMAD.MOV.U32 R40, RZ, RZ, RZ ;  /* 0x000000ffff287224 */ /* 0x000fe400078e00ff */
[----:B------:R-:W-:Y:S02]  /*6fdd0*/  IMAD.X R51, RZ, RZ, RZ, P1 ;  /* 0x000000ffff337224 */ /* 0x000fe400008e06ff */
[----:B------:R-:W-:Y:S01]  /*6fde0*/  IMAD.X R49, RZ, RZ, RZ, P0 ;  /* 0x000000ffff317224 */ /* 0x000fe200000e06ff */
[----:B------:R-:W-:Y:S01]  /*6fdf0*/  IADD3 R42, PT, PT, R45, R40, RZ ;  /* 0x000000282d2a7210 */ /* 0x000fe20007ffe0ff */
[----:B------:R-:W-:-:S04]  /*6fe00*/  IMAD.WIDE.U32 R50, R114, R26, R50 ;  /* 0x0000001a72327225 */ /* 0x000fc800078e0032 */
[----:B------:R-:W-:-:S04]  /*6fe10*/  IMAD.WIDE.U32 R42, R116, R15, R42 ;  /* 0x0000000f742a7225 */ /* 0x000fc800078e002a */
[----:B------:R-:W-:Y:S01]  /*6fe20*/  IMAD.IADD R46, R43, 0x1, R36 ;  /* 0x000000012b2e7824 */ /* 0x000fe200078e0224 */
[----:B------:R-:W-:Y:S01]  /*6fe30*/  IADD3 R43, PT, PT, R34, R51, RZ ;  /* 0x00000033222b7210 */ /* 0x000fe20007ffe0ff */
[----:B------:R-:W-:Y:S01]  /*6fe40*/  IMAD.WIDE.U32 R48, R75, R24, R48 ;  /* 0x000000184b307225 */ /* 0x000fe200078e0030 */
[----:B------:R-:W-:-:S03]  /*6fe50*/  MOV R51, RZ ;  /* 0x000000ff00337202 */ /* 0x000fc60000000f00 */
[----:B------:R-:W-:Y:S01]  /*6fe60*/  IMAD.X R53, RZ, RZ, RZ, P2 ;  /* 0x000000ffff357224 */ /* 0x000fe200010e06ff */
[----:B------:R-:W-:Y:S01]  /*6fe70*/  IADD3 R48, P0, PT, R43, R48, RZ ;  /* 0x000000302b307210 */ /* 0x000fe20007f1e0ff */
[----:B------:R-:W-:Y:S01]  /*6fe80*/  IMAD.MOV.U32 R47, RZ, RZ, RZ ;  /* 0x000000ffff2f7224 */ /* 0x000fe200078e00ff */
[----:B------:R-:W-:Y:S01]  /*6fe90*/  IADD3 R45, PT, PT, R39, R49, RZ ;  /* 0x00000031272d7210 */ /* 0x000fe20007ffe0ff */
[----:B------:R-:W-:-:S04]  /*6fea0*/  IMAD.WIDE.U32 R52, R9, R4, R52 ;  /* 0x0000000409347225 */ /* 0x000fc800078e0034 */
        /* <DEDUP_REMOVED lines=21> */
[----:B------:R-:W-:Y:S01]  /*70000*/  IADD3.X R45, PT, PT, RZ, RZ, RZ, P0, !PT ;  /* 0x000000ffff2d7210 */ /* 0x000fe200007fe4ff */
[----:B------:R-:W-:Y:S01]  /*70010*/  IMAD.WIDE.U32 R46, R73, R26, R46 ;  /* 0x0000001a492e7225 */ /* 0x000fe200078e002e */
[----:B------:R-:W-:Y:S02]  /*70020*/  IADD3 R50, P1, PT, R51, R48, RZ ;  /* 0x0000003033327210 */ /* 0x000fe40007f3e0ff */
[----:B------:R-:W-:Y:S01]  /*70030*/  IADD3 R42, P0, PT, R43, R42, RZ ;  /* 0x0000002a2b2a7210 */ /* 0x000fe20007f1e0ff */
[----:B------:R-:W-:Y:S01]  /*70040*/  IMAD R41, R52, R0, RZ ;  /* 0x0000000034297224 */ /* 0x000fe200078e02ff */
[----:B------:R-:W-:Y:S01]  /*70050*/  IADD3.X R51, PT, PT, RZ, RZ, RZ, P1, !PT ;  /* 0x000000ffff337210 */ /* 0x000fe20000ffe4ff */
[----:B------:R-:W-:Y:S02]  /*70060*/  IMAD.MOV.U32 R53, RZ, RZ, RZ ;  /* 0x000000ffff357224 */ /* 0x000fe400078e00ff */
[----:B------:R-:W-:-:S04]  /*70070*/  IMAD.WIDE.U32 R44, R114, R24, R44 ;  /* 0x00000018722c7225 */ /* 0x000fc800078e002c */
[----:B------:R-:W-:Y:S02]  /*70080*/  IMAD.IADD R47, R34, 0x1, R47 ;  /* 0x00000001222f7824 */ /* 0x000fe400078e022f */
[----:B------:R-:W-:-:S04]  /*70090*/  IMAD.HI.U32 R53, R41, R2, R52 ;  /* 0x0000000229357227 */ /* 0x000fc800078e0034 */
[----:B------:R-:W-:Y:S01]  /*700a0*/  IMAD.X R43, RZ, RZ, RZ, P0 ;  /* 0x000000ffff2b7224 */ /* 0x000fe200000e06ff */
[----:B------:R-:W-:Y:S01]  /*700b0*/  IADD3 R48, P0, PT, R47, R44, RZ ;  /* 0x0000002c2f307210 */ /* 0x000fe20007f1e0ff */
[----:B------:R-:W-:Y:S01]  /*700c0*/  IMAD.IADD R47, R39, 0x1, R45 ;  /* 0x00000001272f7824 */ /* 0x000fe200078e022d */
[----:B------:R-:W-:Y:S01]  /*700d0*/  IADD3 R55, PT, PT, R10, R53, RZ ;  /* 0x000000350a377210 */ /* 0x000fe20007ffe0ff */
[----:B------:R-:W-:-:S04]  /*700e0*/  IMAD.WIDE.U32 R44, R35, R4, R50 ;  /* 0x00000004232c7225 */ /* 0x000fc800078e0032 */
[----:B------:R-:W-:Y:S01]  /*700f0*/  IMAD.MOV.U32 R50, RZ, RZ, R46 ;  /* 0x000000ffff327224 */ /* 0x000fe200078e002e */
[----:B------:R-:W-:Y:S01]  /*70100*/  IADD3 R54, P3, PT, R55, R44, RZ ;  /* 0x0000002c37367210 */ /* 0x000fe20007f7e0ff */
[----:B------:R-:W-:Y:S02]  /*70110*/  IMAD.MOV.U32 R51, RZ, RZ, RZ ;  /* 0x000000ffff337224 */ /* 0x000fe400078e00ff */
[----:B------:R-:W-:-:S04]  /*70120*/  IMAD.WIDE.U32 R42, R75, R16, R42 ;  /* 0x000000104b2a7225 */ /* 0x000fc800078e002a */
[----:B------:R-:W-:Y:S01]  /*70130*/  IMAD.IADD R57, R27, 0x1, R49 ;  /* 0x000000011b397824 */ /* 0x000fe200078e0231 */
[----:B------:R-:W-:Y:S01]  /*70140*/  IADD3.X R49, PT, PT, RZ, RZ, RZ, P0, !PT ;  /* 0x000000ffff317210 */ /* 0x000fe200007fe4ff */
        /* <DEDUP_REMOVED lines=12> */
[----:B------:R-:W-:Y:S01]  /*70210*/  IMAD.IADD R51, R38, 0x1, R47 ;  /* 0x0000000126337824 */ /* 0x000fe200078e022f */
[----:B------:R-:W-:Y:S01]  /*70220*/  IADD3.X R45, PT, PT, RZ, RZ, RZ, P0, !PT ;  /* 0x000000ffff2d7210 */ /* 0x000fe200007fe4ff */
[----:B------:R-:W-:-:S03]  /*70230*/  IMAD.WIDE.U32 R46, R9, R6, R48 ;  /* 0x00000006092e7225 */ /* 0x000fc600078e0030 */
[----:B------:R-:W-:Y:S01]  /*70240*/  IADD3 R48, P1, PT, R51, R42, RZ ;  /* 0x0000002a33307210 */ /* 0x000fe20007f3e0ff */
[----:B------:R-:W-:Y:S01]  /*70250*/  IMAD.WIDE.U32 R44, R75, R15, R44 ;  /* 0x0000000f4b2c7225 */ /* 0x000fe200078e002c */
[----:B------:R-:W-:Y:S02]  /*70260*/  IADD3.X R51, PT, PT, RZ, RZ, RZ, P2, !PT ;  /* 0x000000ffff337210 */ /* 0x000fe400017fe4ff */
[----:B------:R-:W-:Y:S01]  /*70270*/  IADD3 R52, P0, PT, R53, R46, RZ ;  /* 0x0000002e35347210 */ /* 0x000fe20007f1e0ff */
[----:B------:R-:W-:Y:S01]  /*70280*/  IMAD.X R55, RZ, RZ, RZ, P3 ;  /* 0x000000ffff377224 */ /* 0x000fe200018e06ff */
[----:B------:R-:W-:Y:S01]  /*70290*/  IADD3.X R49, PT, PT, RZ, RZ, RZ, P1, !PT ;  /* 0x000000ffff317210 */ /* 0x000fe20000ffe4ff */
[----:B------:R-:W-:Y:S02]  /*702a0*/  IMAD.IADD R61, R37, 0x1, R43 ;  /* 0x00000001253d7824 */ /* 0x000fe400078e022b */
[----:B------:R-:W-:Y:S02]  /*702b0*/  IMAD.IADD R116, R36, 0x1, R45 ;  /* 0x0000000124747824 */ /* 0x000fe400078e022d */
[----:B------:R-:W-:Y:S01]  /*702c0*/  IMAD.WIDE.U32 R50, R112, R26, R50 ;  /* 0x0000001a70327225 */ /* 0x000fe200078e0032 */
[----:B------:R-:W-:-:S03]  /*702d0*/  IADD3 R46, P1, PT, R61, R44, RZ ;  /* 0x0000002c3d2e7210 */ /* 0x000fc60007f3e0ff */
[----:B------:R-:W-:-:S04]  /*702e0*/  IMAD.WIDE.U32 R54, R41, R3, R54 ;  /* 0x0000000329367225 */ /* 0x000fc800078e0036 */
[----:B------:R-:W-:Y:S01]  /*702f0*/  IMAD.X R53, RZ, RZ, RZ, P0 ;  /* 0x000000ffff357224 */ /* 0x000fe200000e06ff */
[----:B------:R-:W-:Y:S01]  /*70300*/  IADD3 R116, P0, PT, R117, R116, RZ ;  /* 0x0000007475747210 */ /* 0x000fe20007f1e0ff */
[----:B------:R-:W-:-:S04]  /*70310*/  IMAD.WIDE.U32 R48, R73, R24, R48 ;  /* 0x0000001849307225 */ /* 0x000fc800078e0030 */
[----:B------:R-:W-:Y:S02]  /*70320*/  IMAD.IADD R45, R34, 0x1, R51 ;  /* 0x00000001222d7824 */ /* 0x000fe400078e0233 */
[----:B------:R-:W-:Y:S02]  /*70330*/  IMAD.IADD R57, R11, 0x1, R55 ;  /* 0x000000010b397824 */ /* 0x000fe400078e0237 */
[----:B------:R-:W-:Y:S01]  /*70340*/  IMAD.WIDE.U32 R52, R35, R5, R52 ;  /* 0x0000000523347225 */ /* 0x000fe200078e0034 */
[----:B------:R-:W-:-:S03]  /*70350*/  IADD3 R48, P2, PT, R45, R48, RZ ;  /* 0x000000302d307210 */ /* 0x000fc60007f5e0ff */
[----:B------:R-:W-:Y:S02]  /*70360*/  IMAD R43, R54, R0, RZ ;  /* 0x00000000362b7224 */ /* 0x000fe400078e02ff */
[----:B------:R-:W-:Y:S02]  /*70370*/  IMAD.MOV.U32 R55, RZ, RZ, RZ ;  /* 0x000000ffff377224 */ /* 0x000fe400078e00ff */
[----:B------:R-:W-:Y:S01]  /*70380*/  IMAD.IADD R59, R28, 0x1, R47 ;  /* 0x000000011c3b7824 */ /* 0x000fe200078e022f */
[----:B------:R-:W-:Y:S01]  /*70390*/  IADD3.X R47, PT, PT, RZ, RZ, RZ, P1, !PT ;  /* 0x000000ffff2f7210 */ /* 0x000fe20000ffe4ff */
[----:B------:R-:W-:Y:S01]  /*703a0*/  IMAD.X R117, RZ, RZ, RZ, P0 ;  /* 0x000000ffff757224 */ /* 0x000fe200000e06ff */
[----:B------:R-:W-:Y:S01]  /*703b0*/  IADD3 R56, P0, PT, R57, R52, RZ ;  /* 0x0000003439387210 */ /* 0x000fe20007f1e0ff */
[----:B------:R-:W-:Y:S01]  /*703c0*/  IMAD.HI.U32 R63, R43, R2, R54 ;  /* 0x000000022b3f7227 */ /* 0x000fe200078e0036 */
[----:B------:R-:W-:Y:S02]  /*703d0*/  IADD3 R55, PT, PT, R39, R49, RZ ;  /* 0x0000003127377210 */ /* 0x000fe40007ffe0ff */
[----:B------:R-:W-:Y:S01]  /*703e0*/  IADD3.X R49, PT, PT, RZ, RZ, RZ, P2, !PT ;  /* 0x000000ffff317210 */ /* 0x000fe200017fe4ff */
[----:B------:R-:W-:-:S02]  /*703f0*/  IMAD.IADD R61, R27, 0x1, R53 ;  /* 0x000000011b3d7824 */ /* 0x000fc400078e0235 */
[----:B------:R-:W-:Y:S02]  /*70400*/  IMAD.MOV.U32 R52, RZ, RZ, R50 ;  /* 0x000000ffff347224 */ /* 0x000fe400078e0032 */
[----:B------:R-:W-:Y:S02]  /*70410*/  IMAD.MOV.U32 R53, RZ, RZ, RZ ;  /* 0x000000ffff357224 */ /* 0x000fe400078e00ff */
[----:B------:R-:W-:-:S04]  /*70420*/  IMAD.WIDE.U32 R46, R114, R16, R46 ;  /* 0x00000010722e7225 */ /* 0x000fc800078e002e */
[----:B------:R-:W-:Y:S01]  /*70430*/  IMAD.WIDE.U32 R52, R67, R25, R52 ;  /* 0x0000001943347225 */ /* 0x000fe200078e0034 */
[----:B------:R-:W-:-:S03]  /*70440*/  IADD3 R47, PT, PT, R40, R47, RZ ;  /* 0x0000002f282f7210 */ /* 0x000fc60007ffe0ff */
        /* <DEDUP_REMOVED lines=8> */
[----:B------:R-:W-:Y:S01]  /*704d0*/  IMAD.IADD R59, R10, 0x1, R63 ;  /* 0x000000010a3b7824 */ /* 0x000fe200078e023f */
[----:B------:R-:W-:Y:S01]  /*704e0*/  IADD3 R52, P2, PT, R53, R50, RZ ;  /* 0x0000003235347210 */ /* 0x000fe20007f5e0ff */
[----:B------:R-:W-:Y:S01]  /*704f0*/  IMAD.IADD R53, R38, 0x1, R51 ;  /* 0x0000000126357824 */ /* 0x000fe200078e0233 */
        /* <DEDUP_REMOVED lines=15> */
[----:B------:R-:W-:-:S02]  /*705f0*/  IMAD.IADD R57, R12, 0x1, R51 ;  /* 0x000000010c397824 */ /* 0x000fc400078e0233 */
[----:B------:R-:W-:Y:S01]  /*70600*/  IMAD.X R51, RZ, RZ, RZ, P0 ;  /* 0x000000ffff337224 */ /* 0x000fe200000e06ff */
[----:B------:R-:W-:Y:S01]  /*70610*/  IADD3 R46, P0, PT, R45, R47, RZ ;  /* 0x0000002f2d2e7210 */ /* 0x000fe20007f1e0ff */
[----:B------:R-:W-:-:S04]  /*70620*/  IMAD.WIDE.U32 R52, R67, R26, R52 ;  /* 0x0000001a43347225 */ /* 0x000fc800078e0034 */
[----:B------:R-:W-:-:S04]  /*70630*/  IMAD.WIDE.U32 R44, R112, R24, R50 ;  /* 0x00000018702c7225 */ /* 0x000fc800078e0032 */
[----:B------:R-:W-:Y:S02]  /*70640*/  IMAD.IADD R51, R34, 0x1, R53 ;  /* 0x0000000122337824 */ /* 0x000fe400078e0235 */
[----:B------:R-:W-:Y:S02]  /*70650*/  HFMA2 R53, -RZ, RZ, 0, 0 ;  /* 0x00000000ff357431 */ /* 0x000fe400000001ff */
        /* <DEDUP_REMOVED lines=19> */
[----:B------:R-:W-:Y:S01]  /*70790*/  IMAD.IADD R61, R28, 0x1, R55 ;  /* 0x000000011c3d7824 */ /* 0x000fe200078e0237 */
[----:B------:R-:W-:Y:S01]  /*707a0*/  IADD3 R55, PT, PT, R11, R59, RZ ;  /* 0x0000003b0b377210 */ /* 0x000fe20007ffe0ff */
[----:B------:R-:W-:Y:S01]  /*707b0*/  IMAD.WIDE.U32 R56, R41, R5, R56 ;  /* 0x0000000529387225 */ /* 0x000fe200078e0038 */
[----:B------:R-:W-:-:S03]  /*707c0*/  IADD3 R63, PT, PT, R38, R51, RZ ;  /* 0x00000033263f7210 */ /* 0x000fc60007ffe0ff */
[----:B------:R-:W-:Y:S02]  /*707d0*/  IMAD.X R47, RZ, RZ, RZ, P1 ;  /* 0x000000ffff2f7224 */ /* 0x000fe400008e06ff */
[----:B------:R-:W-:Y:S01]  /*707e0*/  IMAD.X R49, RZ, RZ, RZ, P0 ;  /* 0x000000ffff317224 */ /* 0x000fe200000e06ff */
[----:B------:R-:W-:Y:S01]  /*707f0*/  IADD3 R54, P0, PT, R53, R50, RZ ;  /* 0x0000003235367210 */ /* 0x000fe20007f1e0ff */
[----:B------:R-:W-:Y:S02]  /*70800*/  IMAD R45, R58, R0, RZ ;  /* 0x000000003a2d7224 */ /* 0x000fe400078e02ff */
[----:B------:R-:W-:Y:S02]  /*70810*/  IMAD.MOV.U32 R59, RZ, RZ, RZ ;  /* 0x000000ffff3b7224 */ /* 0x000fe400078e00ff */
[----:B------:R-:W-:Y:S01]  /*70820*/  IMAD.X R53, RZ, RZ, RZ, P2 ;  /* 0x000000ffff357224 */ /* 0x000fe200010e06ff */
[----:B------:R-:W-:Y:S01]  /*70830*/  IADD3 R56, P2, PT, R55, R56, RZ ;  /* 0x0000003837387210 */ /* 0x000fe20007f5e0ff */
[----:B------:R-:W-:-:S04]  /*70840*/  IMAD.WIDE.U32 R46, R73, R15, R46 ;  /* 0x0000000f492e7225 */ /* 0x000fc800078e002e */
[----:B------:R-:W-:Y:S01]  /*70850*/  IMAD.HI.U32 R75, R45, R2, R58 ;  /* 0x000000022d4b7227 */ /* 0x000fe200078e003a */
[----:B------:R-:W-:Y:S02]  /*70860*/  IADD3 R59, PT, PT, R27, R57, RZ ;  /* 0x000000391b3b7210 */ /* 0x000fe40007ffe0ff */
[----:B------:R-:W-:Y:S01]  /*70870*/  IADD3.X R57, PT, PT, RZ, RZ, RZ, P2, !PT ;  /* 0x000000ffff397210 */ /* 0x000fe200017fe4ff */
[----:B------:R-:W-:-:S04]  /*70880*/  IMAD.WIDE.U32 R48, R112, R17, R48 ;  /* 0x0000001170307225 */ /* 0x000fc800078e0030 */
[----:B------:R-:W-:Y:S01]  /*70890*/  IMAD.WIDE.U32 R50, R9, R8, R52 ;  /* 0x0000000809327225 */ /* 0x000fe200078e0034 */
[----:B------:R-:W-:-:S03]  /*708a0*/  IADD3 R52, P4, PT, R63, R48, RZ ;  /* 0x000000303f347210 */ /* 0x000fc60007f9e0ff */
[----:B------:R-:W-:Y:S01]  /*708b0*/  IMAD.IADD R47, R36, 0x1, R47 ;  /* 0x00000001242f7824 */ /* 0x000fe200078e022f */
[----:B------:R-:W-:Y:S01]  /*708c0*/  IADD3 R60, P1, PT, R61, R50, RZ ;  /* 0x000000323d3c7210 */ /* 0x000fe20007f3e0ff */
[----:B------:R-:W-:Y:S02]  /*708d0*/  IMAD.IADD R49, R37, 0x1, R49 ;  /* 0x0000000125317824 */ /* 0x000fe400078e0231 */
[----:B------:R-:W-:Y:S01]  /*708e0*/  IMAD.IADD R71, R20, 0x1, R51 ;  /* 0x0000000114477824 */ /* 0x000fe200078e0233 */
        /* <DEDUP_REMOVED lines=8> */
[----:B------:R-:W-:Y:S01]  /*70970*/  IMAD.WIDE.U32 R54, R102, R26, R54 ;  /* 0x0000001a66367225 */ /* 0x000fe200078e0036 */
[----:B------:R-:W-:-:S02]  /*70980*/  MOV R57, RZ ;  /* 0x000000ff00397202 */ /* 0x000fc40000000f00 */
[----:B------:R-:W-:Y:S01]  /*70990*/  IADD3.X R61, PT, PT, RZ, RZ, RZ, P1, !PT ;  /* 0x000000ffff3d7210 */ /* 0x000fe20000ffe4ff */
[----:B------:R-:W-:-:S04]  /*709a0*/  IMAD.WIDE.U32 R52, R67, R24, R52 ;  /* 0x0000001843347225 */ /* 0x000fc800078e0034 */
[----:B------:R-:W-:Y:S02]  /*709b0*/  IMAD.IADD R55, R34, 0x1, R55 ;  /* 0x0000000122377824 */ /* 0x000fe400078e0237 */
[----:B------:R-:W-:Y:S02]  /*709c0*/  IMAD.IADD R53, R39, 0x1, R53 ;  /* 0x0000000127357824 */ /* 0x000fe400078e0235 */
[----:B------:R-:W-:-:S04]  /*709d0*/  IMAD.WIDE.U32 R46, R112, R16, R46 ;  /* 0x00000010702e7225 */ /* 0x000fc800078e002e */
[----:B------:R-:W-:Y:S01]  /*709e0*/  IMAD.MOV.U32 R56, RZ, RZ, R54 ;  /* 0x000000ffff387224 */ /* 0x000fe200078e0036 */
        /* <DEDUP_REMOVED lines=18> */
[----:B------:R-:W-:Y:S02]  /*70b10*/  IADD3 R54, P1, PT, R55, R46, RZ ;  /* 0x0000002e37367210 */ /* 0x000fe40007f3e0ff */
[----:B------:R-:W-:Y:S01]  /*70b20*/  IADD3 R25, PT, PT, R37, R47, RZ ;  /* 0x0000002f25197210 */ /* 0x000fe20007ffe0ff */
[----:B------:R-:W-:Y:S02]  /*70b30*/  IMAD.X R59, RZ, RZ, RZ, P3 ;  /* 0x000000ffff3b7224 */ /* 0x000fe400018e06ff */
[----:B------:R-:W-:Y:S02]  /*70b40*/  IMAD.IADD R48, R36, 0x1, R53 ;  /* 0x0000000124307824 */ /* 0x000fe400078e0235 */
[----:B------:R-:W-:Y:S01]  /*70b50*/  IMAD.X R55, RZ, RZ, RZ, P1 ;  /* 0x000000ffff377224 */ /* 0x000fe200008e06ff */
[----:B------:R-:W-:Y:S01]  /*70b60*/  IADD3 R52, P1, PT, R25, R52, RZ ;  /* 0x0000003419347210 */ /* 0x000fe20007f3e0ff */
[----:B------:R-:W-:Y:S01]  /*70b70*/  IMAD.WIDE.U32 R46, R65, R26, R58 ;  /* 0x0000001a412e7225 */ /* 0x000fe200078e003a */
[----:B------:R-:W-:Y:S01]  /*70b80*/  IADD3 R48, P3, PT, R49, R48, RZ ;  /* 0x0000003031307210 */ /* 0x000fe20007f7e0ff */
[----:B------:R-:W0:Y:S02]  /*70b90*/  LDC R26, c[0x3][0x1c] ;  /* 0x00c00700ff1a7b82 */ /* 0x000e240000000800 */
        /* <DEDUP_REMOVED lines=13> */
[----:B------:R-:W-:Y:S01]  /*70c70*/  IMAD.X R61, RZ, RZ, RZ, P2 ;  /* 0x000000ffff3d7224 */ /* 0x000fe200010e06ff */
[----:B------:R-:W-:Y:S01]  /*70c80*/  IADD3 R52, P2, PT, R112, R53, RZ ;  /* 0x0000003570347210 */ /* 0x000fe20007f5e0ff */
[----:B------:R-:W-:Y:S02]  /*70c90*/  IMAD.X R55, RZ, RZ, RZ, P3 ;  /* 0x000000ffff377224 */ /* 0x000fe400018e06ff */
[----:B------:R-:W-:Y:S01]  /*70ca0*/  IMAD.WIDE.U32 R48, R65, R21, R56 ;  /* 0x0000001541307225 */ /* 0x000fe200078e0038 */
[----:B------:R-:W-:-:S03]  /*70cb0*/  IADD3.X R53, PT, PT, RZ, RZ, RZ, P2, !PT ;  /* 0x000000ffff357210 */ /* 0x000fc600017fe4ff */
        /* <DEDUP_REMOVED lines=8> */
[----:B------:R-:W-:-:S03]  /*70d40*/  IADD3 R33, PT, PT, R11, R51, RZ ;  /* 0x000000330b217210 */ /* 0x000fc60007ffe0ff */
[----:B------:R-:W-:Y:S01]  /*70d50*/  IMAD.IADD R112, R36, 0x1, R53 ;  /* 0x0000000124707824 */ /* 0x000fe200078e0235 */
[----:B------:R-:W-:Y:S01]  /*70d60*/  IADD3 R52, P2, PT, R55, R52, RZ ;  /* 0x0000003437347210 */ /* 0x000fe20007f5e0ff */
[----:B------:R-:W-:Y:S02]  /*70d70*/  IMAD R21, R50, R0, RZ ;  /* 0x0000000032157224 */ /* 0x000fe400078e02ff */
[----:B------:R-:W-:Y:S01]  /*70d80*/  IMAD.MOV.U32 R51, RZ, RZ, RZ ;  /* 0x000000ffff337224 */ /* 0x000fe200078e00ff */
        /* <DEDUP_REMOVED lines=17> */
[----:B0-----:R-:W-:Y:S01]  /*70ea0*/  IMAD.WIDE.U32 R52, R9, R26, R58 ;  /* 0x0000001a09347225 */ /* 0x001fe200078e003a */
[----:B------:R-:W-:-:S03]  /*70eb0*/  IADD3.X R55, PT, PT, RZ, RZ, RZ, P0, !PT ;  /* 0x000000ffff377210 */ /* 0x000fc600007fe4ff */
        /* <DEDUP_REMOVED lines=10> */
[----:B------:R-:W-:Y:S01]  /*70f60*/  IMAD.IADD R61, R28, 0x1, R61 ;  /* 0x000000011c3d7824 */ /* 0x000fe200078e023d */
[----:B------:R-:W-:Y:S01]  /*70f70*/  IADD3 R9, PT, PT, R10, R47, RZ ;  /* 0x0000002f0a097210 */ /* 0x000fe20007ffe0ff */
[----:B------:R-:W-:-:S04]  /*70f80*/  IMAD.WIDE.U32 R54, R35, R8, R56 ;  /* 0x0000000823367225 */ /* 0x000fc800078e0038 */
[----:B------:R-:W-:Y:S01]  /*70f90*/  IMAD.X R59, RZ, RZ, RZ, P1 ;  /* 0x000000ffff3b7224 */ /* 0x000fe200008e06ff */
[----:B------:R-:W-:Y:S02]  /*70fa0*/  IADD3 R54, P3, PT, R61, R54, RZ ;  /* 0x000000363d367210 */ /* 0x000fe40007f7e0ff */
        /* <DEDUP_REMOVED lines=11> */
[----:B------:R-:W-:Y:S01]  /*71060*/  IMAD.WIDE.U32 R34, R35, R26, R46 ;  /* 0x0000001a23227225 */ /* 0x000fe200078e002e */
[----:B------:R-:W-:-:S03]  /*71070*/  IADD3.X R37, PT, PT, RZ, RZ, RZ, P1, !PT ;  /* 0x000000ffff257210 */ /* 0x000fc60000ffe4ff */
[----:B------:R-:W-:-:S04]  /*71080*/  IMAD.WIDE.U32 R102, R13, R102, R24 ;  /* 0x000000660d667225 */ /* 0x000fc800078e0018 */
[----:B------:R-:W-:Y:S02]  /*71090*/  IMAD.IADD R25, R40, 0x1, R17 ;  /* 0x0000000128197824 */ /* 0x000fe400078e0211 */
[----:B------:R-:W-:Y:S02]  /*710a0*/  IMAD.IADD R47, R23, 0x1, R53 ;  /* 0x00000001172f7824 */ /* 0x000fe400078e0235 */
        /* <DEDUP_REMOVED lines=10> */
[----:B------:R-:W-:Y:S02]  /*71150*/  IADD3 R33, PT, PT, R12, R57, RZ ;  /* 0x000000390c217210 */ /* 0x000fe40007ffe0ff */
        /* <DEDUP_REMOVED lines=11> */
[----:B------:R-:W-:Y:S01]  /*71210*/  IMAD.X R33, RZ, RZ, RZ, P0 ;  /* 0x000000ffff217224 */ /* 0x000fe200000e06ff */
[----:B------:R-:W-:Y:S01]  /*71220*/  IADD3 R17, PT, PT, R11, R55, RZ ;  /* 0x000000370b117210 */ /* 0x000fe20007ffe0ff */
[----:B------:R-:W-:-:S03]  /*71230*/  IMAD.WIDE.U32 R48, R45, R5, R48 ;  /* 0x000000052d307225 */ /* 0x000fc600078e0030 */
[----:B------:R-:W-:Y:S01]  /*71240*/  IADD3 R50, P0, PT, R33, R50, RZ ;  /* 0x0000003221327210 */ /* 0x000fe20007f1e0ff */
[----:B------:R-:W-:Y:S01]  /*71250*/  IMAD.WIDE.U32 R46, R43, R7, R46 ;  /* 0x000000072b2e7225 */ /* 0x000fe200078e002e */
[----:B------:R-:W-:Y:S02]  /*71260*/  IADD3 R48, P3, PT, R17, R48, RZ ;  /* 0x0000003011307210 */ /* 0x000fe40007f7e0ff */
[----:B------:R-:W-:Y:S01]  /*71270*/  IADD3.X R37, PT, PT, RZ, RZ, RZ, P0, !PT ;  /* 0x000000ffff257210 */ /* 0x000fe200007fe4ff */
[----:B------:R-:W-:Y:S02]  /*71280*/  IMAD.IADD R49, R27, 0x1, R49 ;  /* 0x000000011b317824 */ /* 0x000fe400078e0231 */
[----:B------:R-:W-:Y:S01]  /*71290*/  IMAD R9, R54, R0, RZ ;  /* 0x0000000036097224 */ /* 0x000fe200078e02ff */
[----:B------:R-:W-:Y:S01]  /*712a0*/  IADD3 R37, P0, PT, R37, R38, RZ ;  /* 0x0000002625257210 */ /* 0x000fe20007f1e0ff */
[----:B------:R-:W-:Y:S02]  /*712b0*/  IMAD.MOV.U32 R55, RZ, RZ, RZ ;  /* 0x000000ffff377224 */ /* 0x000fe400078e00ff */
[----:B------:R-:W-:Y:S01]  /*712c0*/  IMAD.X R35, RZ, RZ, RZ, P2 ;  /* 0x000000ffff237224 */ /* 0x000fe200010e06ff */
[----:B------:R-:W-:Y:S01]  /*712d0*/  IADD3 R40, P2, PT, R49, R46, RZ ;  /* 0x0000002e31287210 */ /* 0x000fe20007f5e0ff */
[----:B------:R-:W-:-:S02]  /*712e0*/  IMAD.X R33, RZ, RZ, RZ, P1 ;  /* 0x000000ffff217224 */ /* 0x000fc400008e06ff */
[----:B------:R-:W-:-:S03]  /*712f0*/  IMAD.HI.U32 R55, R9, R2, R54 ;  /* 0x0000000209377227 */ /* 0x000fc600078e0036 */
[----:B------:R-:W-:Y:S01]  /*71300*/  IADD3 R33, P1, PT, R33, R50, RZ ;  /* 0x0000003221217210 */ /* 0x000fe20007f3e0ff */
        /* <DEDUP_REMOVED lines=38> */
[----:B------:R-:W-:Y:S01]  /*71570*/  IMAD.WIDE.U32 R16, R43, R26, R16 ;  /* 0x0000001a2b107225 */ /* 0x000fe200078e0010 */
[----:B------:R-:W-:Y:S02]  /*71580*/  IADD3.X R43, PT, PT, RZ, RZ, RZ, P1, !PT ;  /* 0x000000ffff2b7210 */ /* 0x000fe40000ffe4ff */
[----:B------:R-:W-:Y:S01]  /*71590*/  IADD3 R38, P2, PT, R39, R34, RZ ;  /* 0x0000002227267210 */ /* 0x000fe20007f5e0ff */
[----:B------:R-:W-:Y:S02]  /*715a0*/  IMAD.IADD R35, R23, 0x1, R35 ;  /* 0x0000000117237824 */ /* 0x000fe400078e0223 */
[----:B------:R-:W-:Y:S02]  /*715b0*/  IMAD R15, R40, R0, RZ ;  /* 0x00000000280f7224 */ /* 0x000fe400078e02ff */
[----:B------:R-:W-:Y:S01]  /*715c0*/  IMAD.MOV.U32 R41, RZ, RZ, RZ ;  /* 0x000000ffff297224 */ /* 0x000fe200078e00ff */
[----:B------:R-:W-:Y:S01]  /*715d0*/  IADD3 R34, P1, PT, R16, R35, RZ ;  /* 0x0000002310227210 */ /* 0x000fe20007f3e0ff */
[----:B------:R-:W-:-:S02]  /*715e0*/  IMAD.X R39, RZ, RZ, RZ, P2 ;  /* 0x000000ffff277224 */ /* 0x000fc400010e06ff */
        /* <DEDUP_REMOVED lines=67> */
[----:B------:R-:W-:Y:S01]  /*71a20*/  MOV R33, R10 ;  /* 0x0000000a00217202 */ /* 0x000fe20000000f00 */
[----:B------:R-:W-:Y:S01]  /*71a30*/  IMAD.WIDE.U32 R38, R15, R6, R38 ;  /* 0x000000060f267225 */ /* 0x000fe200078e0026 */
[----:B------:R-:W-:-:S02]  /*71a40*/  IADD3 R21, P5, PT, R21, R0, RZ ;  /* 0x0000000015157210 */ /* 0x000fc40007fbe0ff */
[----:B------:R-:W-:Y:S01]  /*71a50*/  IADD3.X R0, PT, PT, RZ, RZ, RZ, P3, !PT ;  /* 0x000000ffff007210 */ /* 0x000fe20001ffe4ff */
        /* <DEDUP_REMOVED lines=17> */
[----:B------:R-:W-:-:S03]  /*71b70*/  IMAD.WIDE.U32 R34, R9, R26, R34 ;  /* 0x0000001a09227225 */ /* 0x000fc600078e0022 */
[----:B------:R-:W-:Y:S01]  /*71b80*/  IADD3 R9, P1, PT, R0, R21, RZ ;  /* 0x0000001500097210 */ /* 0x000fe20007f3e0ff */
[----:B------:R-:W-:Y:S01]  /*71b90*/  IMAD.X R12, RZ, RZ, RZ, P4 ;  /* 0x000000ffff0c7224 */ /* 0x000fe200020e06ff */
[----:B------:R-:W-:Y:S01]  /*71ba0*/  IADD3.X R0, PT, PT, RZ, RZ, RZ, P5, !PT ;  /* 0x000000ffff007210 */ /* 0x000fe20002ffe4ff */
[----:B------:R-:W-:Y:S01]  /*71bb0*/  IMAD.MOV.U32 R28, RZ, RZ, R24 ;  /* 0x000000ffff1c7224 */ /* 0x000fe200078e0018 */
[----:B------:R-:W-:Y:S01]  /*71bc0*/  IADD3 R36, P6, PT, R34, R23, RZ ;  /* 0x0000001722247210 */ /* 0x000fe20007fde0ff */
[----:B------:R-:W-:Y:S01]  /*71bd0*/  IMAD.MOV.U32 R27, RZ, RZ, R38 ;  /* 0x000000ffff1b7224 */ /* 0x000fe200078e0026 */
        /* <DEDUP_REMOVED lines=9> */
[----:B------:R-:W-:Y:S01]  /*71c70*/  IADD3 R12, PT, PT, R20, R37, RZ ;  /* 0x00000025140c7210 */ /* 0x000fe20007ffe0ff */
[----:B------:R-:W-:Y:S02]  /*71c80*/  IMAD.X R0, RZ, RZ, RZ, P1 ;  /* 0x000000ffff007224 */ /* 0x000fe400008e06ff */
[----:B------:R-:W-:Y:S01]  /*71c90*/  IMAD.X R20, RZ, RZ, RZ, P5 ;  /* 0x000000ffff147224 */ /* 0x000fe200028e06ff */
[----:B------:R-:W-:-:S02]  /*71ca0*/  IADD3 R12, P0, PT, R12, R35, RZ ;  /* 0x000000230c0c7210 */ /* 0x000fc40007f1e0ff */
[----:B------:R-:W-:Y:S02]  /*71cb0*/  IADD3 R0, PT, PT, R0, R13, R9 ;  /* 0x0000000d00007210 */ /* 0x000fe40007ffe009 */
[----:B------:R-:W-:Y:S01]  /*71cc0*/  IADD3.X R9, PT, PT, RZ, RZ, RZ, P2, !PT ;  /* 0x000000ffff097210 */ /* 0x000fe200017fe4ff */
[----:B------:R-:W-:-:S03]  /*71cd0*/  IMAD.X R13, RZ, RZ, RZ, P0 ;  /* 0x000000ffff0d7224 */ /* 0x000fc600000e06ff */
[----:B------:R-:W-:Y:S01]  /*71ce0*/  IADD3 R9, PT, PT, R9, R0, R20 ;  /* 0x0000000009097210 */ /* 0x000fe20007ffe014 */
[----:B------:R-:W-:Y:S01]  /*71cf0*/  IMAD.WIDE.U32 R20, R15, R26, R12 ;  /* 0x0000001a0f147225 */ /* 0x000fe200078e000c */
[----:B------:R-:W-:-:S03]  /*71d00*/  MOV R15, R40 ;  /* 0x00000028000f7202 */ /* 0x000fc60000000f00 */
[----:B------:R-:W-:Y:S02]  /*71d10*/  IMAD.X R0, RZ, RZ, RZ, P3 ;  /* 0x000000ffff007224 */ /* 0x000fe400018e06ff */
[----:B------:R-:W-:Y:S02]  /*71d20*/  IMAD.MOV.U32 R13, RZ, RZ, R36 ;  /* 0x000000ffff0d7224 */ /* 0x000fe400078e0024 */
[----:B------:R-:W-:Y:S01]  /*71d30*/  IMAD.MOV.U32 R23, RZ, RZ, R20 ;  /* 0x000000ffff177224 */ /* 0x000fe200078e0014 */
[----:B------:R-:W-:-:S04]  /*71d40*/  IADD3 R9, PT, PT, R21, R9, R0 ;  /* 0x0000000915097210 */ /* 0x000fc80007ffe000 */
        /* <DEDUP_REMOVED lines=28> */
.L_x_581:
        /* <DEDUP_REMOVED lines=23> */
.L_x_582:
        /* <DEDUP_REMOVED lines=9> */
[----:B------:R-:W-:Y:S01]  /*72110*/  UPLOP3.LUT UP0, UPT, UPT, UPT, UPT, 0x80, 0x8 ;  /* 0x000000000008789c */ /* 0x000fe20003f0f070 */
[----:B------:R-:W-:-:S02]  /*72120*/  IMAD.MOV.U32 R29, RZ, RZ, RZ ;  /* 0x000000ffff1d7224 */ /* 0x000fc400078e00ff */
[----:B------:R-:W-:-:S08]  /*72130*/  IMAD.MOV.U32 R11, RZ, RZ, RZ ;  /* 0x000000ffff0b7224 */ /* 0x000fd000078e00ff */
.L_x_536:
[----:B------:R-:W-:Y:S02]  /*72140*/  HFMA2 R0, -RZ, RZ, 0, 0 ;  /* 0x00000000ff007431 */ /* 0x000fe400000001ff */
[----:B------:R-:W-:Y:S01]  /*72150*/  IMAD.MOV.U32 R4, RZ, RZ, 0x2 ;  /* 0x00000002ff047424 */ /* 0x000fe200078e00ff */
[----:B------:R-:W-:Y:S01]  /*72160*/  CS2R R22, SRZ ;  /* 0x0000000000167805 */ /* 0x000fe2000001ff00 */
[----:B------:R-:W-:Y:S01]  /*72170*/  IMAD.MOV.U32 R18, RZ, RZ, RZ ;  /* 0x000000ffff127224 */ /* 0x000fe200078e00ff */
[----:B------:R-:W-:Y:S02]  /*72180*/  CS2R R24, SRZ ;  /* 0x0000000000187805 */ /* 0x000fe4000001ff00 */
[----:B------:R-:W-:Y:S01]  /*72190*/  CS2R R26, SRZ ;  /* 0x00000000001a7805 */ /* 0x000fe2000001ff00 */
[----:B------:R-:W-:Y:S06]  /*721a0*/  BRA.U !UP0, `(.L_x_583) ;  /* 0x00000021088c7547 */ /* 0x000fec000b800000 */
[----:B------:R-:W0:Y:S01]  /*721b0*/  LDC R9, c[0x3][0xe0] ;  /* 0x00c03800ff097b82 */ /* 0x000e220000000800 */
[----:B------:R-:W-:Y:S01]  /*721c0*/  MOV R5, RZ ;  /* 0x000000ff00057202 */ /* 0x000fe20000000f00 */
[----:B------:R-:W-:Y:S02]  /*721d0*/  IMAD.MOV.U32 R4, RZ, RZ, R14 ;  /* 0x000000ffff047224 */ /* 0x000fe400078e000e */
[----:B------:R-:W-:-:S04]  /*721e0*/  IMAD.MOV.U32 R23, RZ, RZ, RZ ;  /* 0x000000ffff177224 */ /* 0x000fc800078e00ff */
[----:B------:R-:W1:Y:S01]  /*721f0*/  LDC.64 R2, c[0x3][RZ] ;  /* 0x00c00000ff027b82 */ /* 0x000e620000000a00 */
[----:B0-----:R-:W-:-:S04]  /*72200*/  IMAD R35, R14, R9, RZ ;  /* 0x000000090e237224 */ /* 0x001fc800078e02ff */
[----:B-1----:R-:W-:-:S05]  /*72210*/  IMAD.HI.U32 R4, R35, R2, R4 ;  /* 0x0000000223047227 */ /* 0x002fca00078e0004 */
[----:B------:R-:W-:Y:S02]  /*72220*/  IADD3 R6, P0, PT, R4, R37, RZ ;  /* 0x0000002504067210 */ /* 0x000fe40007f1e0ff */
[----:B------:R-:W0:Y:S03]  /*72230*/  LDC.64 R4, c[0x3][0x8] ;  /* 0x00c00200ff047b82 */ /* 0x000e260000000a00 */
[----:B------:R-:W-:Y:S02]  /*72240*/  IMAD.X R7, RZ, RZ, UR5, P0 ;  /* 0x00000005ff077e24 */ /* 0x000fe400080e06ff */
[----:B------:R-:W-:-:S04]  /*72250*/  IMAD.WIDE.U32 R6, R35, R3, R6 ;  /* 0x0000000323067225 */ /* 0x000fc800078e0006 */
[----:B------:R-:W-:Y:S01]  /*72260*/  IMAD R37, R6, R9, RZ ;  /* 0x0000000906257224 */ /* 0x000fe200078e02ff */
[----:B------:R-:W-:Y:S02]  /*72270*/  IADD3 R20, P0, PT, R7, R39, RZ ;  /* 0x0000002707147210 */ /* 0x000fe40007f1e0ff */
[----:B------:R-:W-:-:S03]  /*72280*/  MOV R22, R6 ;  /* 0x0000000600167202 */ /* 0x000fc60000000f00 */
[----:B------:R-:W-:Y:S02]  /*72290*/  IMAD.X R21, RZ, RZ, UR6, P0 ;  /* 0x00000006ff157e24 */ /* 0x000fe400080e06ff */
[----:B------:R-:W-:-:S04]  /*722a0*/  IMAD.HI.U32 R23, R37, R2, R22 ;  /* 0x0000000225177227 */ /* 0x000fc800078e0016 */
[----:B0-----:R-:W-:-:S05]  /*722b0*/  IMAD.WIDE.U32 R6, R35, R4, R20 ;  /* 0x0000000423067225 */ /* 0x001fca00078e0014 */
[----:B------:R-:W-:Y:S02]  /*722c0*/  IADD3 R20, P0, PT, R7, R30, RZ ;  /* 0x0000001e07147210 */ /* 0x000fe40007f1e0ff */
[----:B------:R-:W-:Y:S02]  /*722d0*/  IADD3 R22, P1, PT, R6, R23, RZ ;  /* 0x0000001706167210 */ /* 0x000fe40007f3e0ff */
[----:B------:R-:W0:Y:S01]  /*722e0*/  LDC.64 R6, c[0x3][0x10] ;  /* 0x00c00400ff067b82 */ /* 0x000e220000000a00 */
[----:B------:R-:W-:Y:S01]  /*722f0*/  IMAD.X R21, RZ, RZ, UR7, P0 ;  /* 0x00000007ff157e24 */ /* 0x000fe200080e06ff */
[----:B------:R-:W-:Y:S01]  /*72300*/  IADD3.X R23, PT, PT, RZ, RZ, RZ, P1, !PT ;  /* 0x000000ffff177210 */ /* 0x000fe20000ffe4ff */
[----:B------:R-:W-:-:S04]  /*72310*/  IMAD.WIDE.U32 R20, R35, R5, R20 ;  /* 0x0000000523147225 */ /* 0x000fc800078e0014 */
[----:B------:R-:W-:Y:S01]  /*72320*/  IMAD.WIDE.U32 R22, R37, R3, R22 ;  /* 0x0000000325167225 */ /* 0x000fe200078e0016 */
[----:B------:R-:W-:-:S03]  /*72330*/  IADD3 R24, P0, PT, R21, R41, RZ ;  /* 0x0000002915187210 */ /* 0x000fc60007f1e0ff */
[----:B------:R-:W-:Y:S01]  /*72340*/  IMAD R39, R22, R9, RZ ;  /* 0x0000000916277224 */ /* 0x000fe200078e02ff */
[----:B------:R-:W-:Y:S01]  /*72350*/  IADD3 R20, P1, PT, R20, R23, RZ ;  /* 0x0000001714147210 */ /* 0x000fe20007f3e0ff */
[----:B------:R-:W-:Y:S01]  /*72360*/  IMAD.X R25, RZ, RZ, UR8, P0 ;  /* 0x00000008ff197e24 */ /* 0x000fe200080e06ff */
[----:B------:R-:W-:-:S03]  /*72370*/  MOV R23, RZ ;  /* 0x000000ff00177202 */ /* 0x000fc60000000f00 */
[----:B------:R-:W-:Y:S02]  /*72380*/  IMAD.X R21, RZ, RZ, RZ, P1 ;  /* 0x000000ffff157224 */ /* 0x000fe400008e06ff */
[----:B------:R-:W-:-:S04]  /*72390*/  IMAD.HI.U32 R27, R39, R2, R22 ;  /* 0x00000002271b7227 */ /* 0x000fc800078e0016 */
[----:B------:R-:W-:-:S04]  /*723a0*/  IMAD.WIDE.U32 R22, R37, R4, R20 ;  /* 0x0000000425167225 */ /* 0x000fc800078e0014 */
[----:B0-----:R-:W-:Y:S01]  /*723b0*/  IMAD.WIDE.U32 R20, R35, R6, R24 ;  /* 0x0000000623147225 */ /* 0x001fe200078e0018 */
[----:B------:R-:W-:-:S04]  /*723c0*/  IADD3 R26, P2, PT, R22, R27, RZ ;  /* 0x0000001b161a7210 */ /* 0x000fc80007f5e0ff */
[----:B------:R-:W-:Y:S01]  /*723d0*/  IADD3 R22, P0, PT, R21, R32, RZ ;  /* 0x0000002015167210 */ /* 0x000fe20007f1e0ff */
[----:B------:R-:W-:Y:S01]  /*723e0*/  IMAD.X R27, RZ, RZ, RZ, P2 ;  /* 0x000000ffff1b7224 */ /* 0x000fe200010e06ff */
[----:B------:R-:W-:Y:S02]  /*723f0*/  IADD3 R24, P1, PT, R20, R23, RZ ;  /* 0x0000001714187210 */ /* 0x000fe40007f3e0ff */
[----:B------:R-:W0:Y:S01]  /*72400*/  LDC.64 R20, c[0x3][0x18] ;  /* 0x00c00600ff147b82 */ /* 0x000e220000000a00 */
[----:B------:R-:W-:Y:S01]  /*72410*/  IMAD.X R23, RZ, RZ, UR9, P0 ;  /* 0x00000009ff177e24 */ /* 0x000fe200080e06ff */
[----:B------:R-:W-:Y:S01]  /*72420*/  IADD3.X R25, PT, PT, RZ, RZ, RZ, P1, !PT ;  /* 0x000000ffff197210 */ /* 0x000fe20000ffe4ff */
[----:B------:R-:W-:-:S04]  /*72430*/  IMAD.WIDE.U32 R26, R39, R3, R26 ;  /* 0x00000003271a7225 */ /* 0x000fc800078e001a */
[----:B------:R-:W-:-:S04]  /*72440*/  IMAD.WIDE.U32 R22, R35, R7, R22 ;  /* 0x0000000723167225 */ /* 0x000fc800078e0016 */
[----:B------:R-:W-:Y:S01]  /*72450*/  IMAD.WIDE.U32 R24, R37, R5, R24 ;  /* 0x0000000525187225 */ /* 0x000fe200078e0018 */
[----:B------:R-:W-:-:S03]  /*72460*/  IADD3 R30, P0, PT, R23, R31, RZ ;  /* 0x0000001f171e7210 */ /* 0x000fc60007f1e0ff */
[----:B------:R-:W-:Y:S01]  /*72470*/  IMAD R41, R26, R9, RZ ;  /* 0x000000091a297224 */ /* 0x000fe200078e02ff */
[----:B------:R-:W-:Y:S01]  /*72480*/  IADD3 R24, P2, PT, R24, R27, RZ ;  /* 0x0000001b18187210 */ /* 0x000fe20007f5e0ff */
[----:B------:R-:W-:Y:S01]  /*72490*/  IMAD.MOV.U32 R27, RZ, RZ, RZ ;  /* 0x000000ffff1b7224 */ /* 0x000fe200078e00ff */
[----:B------:R-:W-:Y:S01]  /*724a0*/  IADD3 R32, P1, PT, R22, R25, RZ ;  /* 0x0000001916207210 */ /* 0x000fe20007f3e0ff */
[----:B------:R-:W-:Y:S01]  /*724b0*/  IMAD.X R31, RZ, RZ, UR10, P0 ;  /* 0x0000000aff1f7e24 */ /* 0x000fe200080e06ff */
[----:B------:R-:W-:Y:S01]  /*724c0*/  IADD3.X R25, PT, PT, RZ, RZ, RZ, P2, !PT ;  /* 0x000000ffff197210 */ /* 0x000fe200017fe4ff */
[----:B------:R-:W-:-:S04]  /*724d0*/  IMAD.HI.U32 R43, R41, R2, R26 ;  /* 0x00000002292b7227 */ /* 0x000fc800078e001a */
[----:B------:R-:W-:Y:S02]  /*724e0*/  IMAD.X R33, RZ, RZ, RZ, P1 ;  /* 0x000000ffff217224 */ /* 0x000fe400008e06ff */
[----:B0-----:R-:W-:-:S04]  /*724f0*/  IMAD.WIDE.U32 R22, R35, R20, R30 ;  /* 0x0000001423167225 */ /* 0x001fc800078e001e */
[----:B------:R-:W-:Y:S01]  /*72500*/  IMAD.WIDE.U32 R26, R39, R4, R24 ;  /* 0x00000004271a7225 */ /* 0x000fe200078e0018 */
[----:B------:R-:W-:-:S03]  /*72510*/  IADD3 R28, P0, PT, R23, R28, RZ ;  /* 0x0000001c171c7210 */ /* 0x000fc60007f1e0ff */
[----:B------:R-:W-:Y:S01]  /*72520*/  IMAD.WIDE.U32 R24, R37, R6, R32 ;  /* 0x0000000625187225 */ /* 0x000fe200078e0020 */
[----:B------:R-:W-:-:S03]  /*72530*/  IADD3 R30, P3, PT, R26, R43, RZ ;  /* 0x0000002b1a1e7210 */ /* 0x000fc60007f7e0ff */
[----:B------:R-:W-:Y:S01]  /*72540*/  IMAD.X R29, RZ, RZ, R29, P0 ;  /* 0x000000ffff1d7224 */ /* 0x000fe200000e061d */
        /* <DEDUP_REMOVED lines=10> */
[----:B------:R-:W-:Y:S01]  /*725f0*/  MOV R29, RZ ;  /* 0x000000ff001d7202 */ /* 0x000fe20000000f00 */
[----:B------:R-:W-:Y:S01]  /*72600*/  IMAD R43, R28, R9, RZ ;  /* 0x000000091c2b7224 */ /* 0x000fe200078e02ff */
[----:B------:R-:W-:Y:S02]  /*72610*/  IADD3 R26, P0, PT, R22, R25, RZ ;  /* 0x00000019161a7210 */ /* 0x000fe40007f1e0ff */
[----:B------:R-:W-:Y:S01]  /*72620*/  IADD3 R30, P1, PT, R24, R27, RZ ;  /* 0x0000001b181e7210 */ /* 0x000fe20007f3e0ff */
[----:B------:R-:W-:Y:S01]  /*72630*/  IMAD.HI.U32 R35, R43, R2, R28 ;  /* 0x000000022b237227 */ /* 0x000fe200078e001c */
[----:B------:R-:W-:-:S03]  /*72640*/  IADD3.X R33, PT, PT, RZ, RZ, RZ, P2, !PT ;  /* 0x000000ffff217210 */ /* 0x000fc600017fe4ff */
[----:B------:R-:W-:Y:S02]  /*72650*/  IMAD.X R27, RZ, RZ, RZ, P0 ;  /* 0x000000ffff1b7224 */ /* 0x000fe400000e06ff */
        /* <DEDUP_REMOVED lines=8> */
[----:B------:R-:W-:Y:S01]  /*726e0*/  IADD3 R26, P2, PT, R26, R29, RZ ;  /* 0x0000001d1a1a7210 */ /* 0x000fe20007f5e0ff */
[----:B------:R-:W-:Y:S01]  /*726f0*/  IMAD.WIDE.U32 R22, R37, R21, R22 ;  /* 0x0000001525167225 */ /* 0x000fe200078e0016 */
[----:B------:R-:W-:Y:S02]  /*72700*/  IADD3.X R25, PT, PT, RZ, RZ, RZ, P1, !PT ;  /* 0x000000ffff197210 */ /* 0x000fe40000ffe4ff */
[----:B------:R-:W-:Y:S01]  /*72710*/  MOV R37, RZ ;  /* 0x000000ff00257202 */ /* 0x000fe20000000f00 */
[----:B------:R-:W-:Y:S02]  /*72720*/  IMAD.X R29, RZ, RZ, RZ, P3 ;  /* 0x000000ffff1d7224 */ /* 0x000fe400018e06ff */
[----:B------:R-:W-:-:S02]  /*72730*/  IMAD.X R27, RZ, RZ, RZ, P2 ;  /* 0x000000ffff1b7224 */ /* 0x000fc400010e06ff */
[----:B------:R-:W-:-:S04]  /*72740*/  IMAD.WIDE.U32 R24, R39, R7, R24 ;  /* 0x0000000727187225 */ /* 0x000fc800078e0018 */
        /* <DEDUP_REMOVED lines=8> */
[----:B------:R-:W-:Y:S02]  /*727d0*/  IMAD.MOV.U32 R36, RZ, RZ, R28 ;  /* 0x000000ffff247224 */ /* 0x000fe400078e001c */
[----:B------:R-:W-:Y:S02]  /*727e0*/  IMAD.X R35, RZ, RZ, RZ, P2 ;  /* 0x000000ffff237224 */ /* 0x000fe400010e06ff */
[----:B------:R-:W-:-:S04]  /*727f0*/  IMAD.WIDE.U32 R24, R39, R20, R30 ;  /* 0x0000001427187225 */ /* 0x000fc800078e001e */
[----:B------:R-:W-:Y:S01]  /*72800*/  IMAD.WIDE.U32 R26, R41, R6, R32 ;  /* 0x00000006291a7225 */ /* 0x000fe200078e0020 */
[----:B------:R-:W-:-:S03]  /*72810*/  IADD3 R22, P0, PT, R23, R25, RZ ;  /* 0x0000001917167210 */ /* 0x000fc60007f1e0ff */
[----:B------:R-:W-:Y:S01]  /*72820*/  IMAD.WIDE.U32 R28, R43, R4, R34 ;  /* 0x000000042b1c7225 */ /* 0x000fe200078e0022 */
[----:B------:R-:W-:-:S03]  /*72830*/  IADD3 R24, P1, PT, R24, R27, RZ ;  /* 0x0000001b18187210 */ /* 0x000fc60007f3e0ff */
[----:B------:R-:W-:Y:S01]  /*72840*/  IMAD.HI.U32 R37, R45, R2, R36 ;  /* 0x000000022d257227 */ /* 0x000fe200078e0024 */
        /* <DEDUP_REMOVED lines=62> */
[----:B------:R-:W-:Y:S01]  /*72c30*/  IADD3 R32, P2, PT, R26, R35, RZ ;  /* 0x000000231a207210 */ /* 0x000fe20007f5e0ff */
[----:B------:R-:W-:Y:S01]  /*72c40*/  IMAD.X R29, RZ, RZ, RZ, P0 ;  /* 0x000000ffff1d7224 */ /* 0x000fe200000e06ff */
        /* <DEDUP_REMOVED lines=67> */
.L_x_584:
        /* <DEDUP_REMOVED lines=23> */
.L_x_585:
[----:B------:R-:W-:Y:S01]  /*731f0*/  MOV R28, R12 ;  /* 0x0000000c001c7202 */ /* 0x000fe20000000f00 */
[----:B------:R-:W-:Y:S01]  /*73200*/  IMAD R35, R12, R9, RZ ;  /* 0x000000090c237224 */ /* 0x000fe200078e02ff */
[----:B------:R-:W-:Y:S01]  /*73210*/  UMOV UR4, URZ ;  /* 0x000000ff00047c82 */ /* 0x000fe20008000000 */
[----:B------:R-:W-:Y:S01]  /*73220*/  IMAD.MOV.U32 R29, RZ, RZ, RZ ;  /* 0x000000ffff1d7224 */ /* 0x000fe200078e00ff */
[----:B------:R-:W-:Y:S01]  /*73230*/  UMOV UR5, URZ ;  /* 0x000000ff00057c82 */ /* 0x000fe20008000000 */
[----:B------:R-:W-:Y:S01]  /*73240*/  UMOV UR6, URZ ;  /* 0x000000ff00067c82 */ /* 0x000fe20008000000 */
[----:B------:R-:W-:Y:S01]  /*73250*/  UMOV UR7, URZ ;  /* 0x000000ff00077c82 */ /* 0x000fe20008000000 */
[----:B------:R-:W-:Y:S01]  /*73260*/  IMAD.HI.U32 R28, R35, R2, R28 ;  /* 0x00000002231c7227 */ /* 0x000fe200078e001c */
[----:B------:R-:W-:Y:S01]  /*73270*/  UMOV UR8, URZ ;  /* 0x000000ff00087c82 */ /* 0x000fe20008000000 */
[----:B------:R-:W-:Y:S01]  /*73280*/  UMOV UR9, URZ ;  /* 0x000000ff00097c82 */ /* 0x000fe20008000000 */
[----:B------:R-:W-:Y:S01]  /*73290*/  UMOV UR10, URZ ;  /* 0x000000ff000a7c82 */ /* 0x000fe20008000000 */
[----:B------:R-:W-:-:S05]  /*732a0*/  VIADD R28, R28, UR4 ;  /* 0x000000041c1c7c36 */ /* 0x000fca0008000000 */
[----:B------:R-:W-:-:S04]  /*732b0*/  IADD3 R28, P0, PT, R19, R28, RZ ;  /* 0x0000001c131c7210 */ /* 0x000fc80007f1e0ff */
[----:B------:R-:W-:-:S03]  /*732c0*/  IADD3.X R29, PT, PT, RZ, UR11, RZ, P0, !PT ;  /* 0x0000000bff1d7c10 */ /* 0x000fc600087fe4ff */
[----:B------:R-:W-:-:S04]  /*732d0*/  IMAD.WIDE.U32 R28, R35, R3, R28 ;  /* 0x00000003231c7225 */ /* 0x000fc800078e001c */
[----:B------:R-:W-:Y:S02]  /*732e0*/  VIADD R30, R29, UR5 ;  /* 0x000000051d1e7c36 */ /* 0x000fe40008000000 */
[----:B------:R-:W-:Y:S02]  /*732f0*/  HFMA2 R29, -RZ, RZ, 0, 0 ;  /* 0x00000000ff1d7431 */ /* 0x000fe400000001ff */
[----:B------:R-:W-:Y:S01]  /*73300*/  IMAD R19, R28, R9, RZ ;  /* 0x000000091c137224 */ /* 0x000fe200078e02ff */
[----:B------:R-:W-:-:S05]  /*73310*/  IADD3 R30, P0, PT, R17, R30, RZ ;  /* 0x0000001e111e7210 */ /* 0x000fca0007f1e0ff */
[----:B------:R-:W-:Y:S02]  /*73320*/  IMAD.X R31, RZ, RZ, UR13, P0 ;  /* 0x0000000dff1f7e24 */ /* 0x000fe400080e06ff */
[----:B------:R-:W-:-:S04]  /*73330*/  IMAD.HI.U32 R17, R19, R2, R28 ;  /* 0x0000000213117227 */ /* 0x000fc800078e001c */
[----:B------:R-:W-:-:S04]  /*73340*/  IMAD.WIDE.U32 R28, R35, R4, R30 ;  /* 0x00000004231c7225 */ /* 0x000fc800078e001e */
[----:B------:R-:W-:Y:S02]  /*73350*/  VIADD R17, R17, UR4 ;  /* 0x0000000411117c36 */ /* 0x000fe40008000000 */
[----:B------:R-:W-:-:S03]  /*73360*/  VIADD R29, R29, UR6 ;  /* 0x000000061d1d7c36 */ /* 0x000fc60008000000 */
[----:B------:R-:W-:Y:S02]  /*73370*/  IADD3 R28, P1, PT, R17, R28, RZ ;  /* 0x0000001c111c7210 */ /* 0x000fe40007f3e0ff */
[----:B------:R-:W-:Y:S02]  /*73380*/  IADD3 R16, P0, PT, R16, R29, RZ ;  /* 0x0000001d10107210 */ /* 0x000fe40007f1e0ff */
[----:B------:R-:W-:-:S03]  /*73390*/  IADD3.X R29, PT, PT, RZ, RZ, RZ, P1, !PT ;  /* 0x000000ffff1d7210 */ /* 0x000fc60000ffe4ff */
[----:B------:R-:W-:Y:S02]  /*733a0*/  IMAD.X R17, RZ, RZ, UR14, P0 ;  /* 0x0000000eff117e24 */ /* 0x000fe400080e06ff */
[----:B------:R-:W-:-:S04]  /*733b0*/  IMAD.WIDE.U32 R28, R19, R3, R28 ;  /* 0x00000003131c7225 */ /* 0x000fc800078e001c */
[----:B------:R-:W-:-:S04]  /*733c0*/  IMAD.WIDE.U32 R16, R35, R5, R16 ;  /* 0x0000000523107225 */ /* 0x000fc800078e0010 */
[----:B------:R-:W-:Y:S01]  /*733d0*/  VIADD R31, R29, UR5 ;  /* 0x000000051d1f7c36 */ /* 0x000fe20008000000 */
[----:B------:R-:W-:Y:S01]  /*733e0*/  IADD3 R12, PT, PT, R17, UR7, RZ ;  /* 0x00000007110c7c10 */ /* 0x000fe2000fffe0ff */
[----:B------:R-:W-:Y:S02]  /*733f0*/  IMAD R14, R28, R9, RZ ;  /* 0x000000091c0e7224 */ /* 0x000fe400078e02ff */
[----:B------:R-:W-:Y:S01]  /*73400*/  IMAD.MOV.U32 R29, RZ, RZ, RZ ;  /* 0x000000ffff1d7224 */ /* 0x000fe200078e00ff */
[----:B------:R-:W-:Y:S02]  /*73410*/  IADD3 R30, P1, PT, R31, R16, RZ ;  /* 0x000000101f1e7210 */ /* 0x000fe40007f3e0ff */
[----:B------:R-:W-:Y:S01]  /*73420*/  IADD3 R16, P0, PT, R15, R12, RZ ;  /* 0x0000000c0f107210 */ /* 0x000fe20007f1e0ff */
[----:B------:R-:W-:-:S03]  /*73430*/  IMAD.HI.U32 R12, R14, R2, R28 ;  /* 0x000000020e0c7227 */ /* 0x000fc600078e001c */
[----:B------:R-:W-:Y:S01]  /*73440*/  IADD3.X R17, PT, PT, RZ, UR15, RZ, P0, !PT ;  /* 0x0000000fff117c10 */ /* 0x000fe200087fe4ff */
[----:B------:R-:W-:Y:S02]  /*73450*/  IMAD.X R31, RZ, RZ, RZ, P1 ;  /* 0x000000ffff1f7224 */ /* 0x000fe400008e06ff */
[----:B------:R-:W-:-:S04]  /*73460*/  IMAD.WIDE.U32 R28, R19, R4, R30 ;  /* 0x00000004131c7225 */ /* 0x000fc800078e001e */
[----:B------:R-:W-:Y:S02]  /*73470*/  VIADD R31, R12, UR4 ;  /* 0x000000040c1f7c36 */ /* 0x000fe40008000000 */
[----:B------:R-:W-:-:S03]  /*73480*/  IMAD.WIDE.U32 R16, R35, R6, R16 ;  /* 0x0000000623107225 */ /* 0x000fc600078e0010 */
[----:B------:R-:W-:Y:S01]  /*73490*/  IADD3 R30, P0, PT, R31, R28, RZ ;  /* 0x0000001c1f1e7210 */ /* 0x000fe20007f1e0ff */
[----:B------:R-:W-:Y:S01]  /*734a0*/  VIADD R29, R29, UR6 ;  /* 0x000000061d1d7c36 */ /* 0x000fe20008000000 */
[----:B------:R-:W-:-:S03]  /*734b0*/  IADD3 R28, PT, PT, R17, UR8, RZ ;  /* 0x00000008111c7c10 */ /* 0x000fc6000fffe0ff */
[----:B------:R-:W-:Y:S01]  /*734c0*/  IMAD.X R31, RZ, RZ, RZ, P0 ;  /* 0x000000ffff1f7224 */ /* 0x000fe200000e06ff */
[----:B------:R-:W-:Y:S02]  /*734d0*/  IADD3 R12, P1, PT, R29, R16, RZ ;  /* 0x000000101d0c7210 */ /* 0x000fe40007f3e0ff */
[----:B------:R-:W-:Y:S01]  /*734e0*/  IADD3 R16, P0, PT, R13, R28, RZ ;  /* 0x0000001c0d107210 */ /* 0x000fe20007f1e0ff */
[----:B------:R-:W-:-:S03]  /*734f0*/  IMAD.WIDE.U32 R30, R14, R3, R30 ;  /* 0x000000030e1e7225 */ /* 0x000fc600078e001e */
[----:B------:R-:W-:Y:S01]  /*73500*/  IADD3.X R17, PT, PT, RZ, UR16, RZ, P0, !PT ;  /* 0x00000010ff117c10 */ /* 0x000fe200087fe4ff */
[----:B------:R-:W-:Y:S02]  /*73510*/  IMAD.X R13, RZ, RZ, RZ, P1 ;  /* 0x000000ffff0d7224 */ /* 0x000fe400008e06ff */
[----:B------:R-:W-:Y:S02]  /*73520*/  VIADD R33, R31, UR5 ;  /* 0x000000051f217c36 */ /* 0x000fe40008000000 */
[----:B------:R-:W-:-:S04]  /*73530*/  IMAD.WIDE.U32 R12, R19, R5, R12 ;  /* 0x00000005130c7225 */ /* 0x000fc800078e000c */
[----:B------:R-:W-:Y:S01]  /*73540*/  IMAD.WIDE.U32 R16, R35, R7, R16 ;  /* 0x0000000723107225 */ /* 0x000fe200078e0010 */
[----:B------:R-:W-:-:S03]  /*73550*/  IADD3 R32, P0, PT, R33, R12, RZ ;  /* 0x0000000c21207210 */ /* 0x000fc60007f1e0ff */
[----:B------:R-:W-:Y:S01]  /*73560*/  VIADD R29, R13, UR7 ;  /* 0x000000070d1d7c36 */ /* 0x000fe20008000000 */
[----:B------:R-:W-:Y:S01]  /*73570*/  IADD3 R17, PT, PT, R17, UR9, RZ ;  /* 0x0000000911117c10 */ /* 0x000fe2000fffe0ff */
[----:B------:R-:W-:Y:S02]  /*73580*/  IMAD R12, R30, R9, RZ ;  /* 0x000000091e0c7224 */ /* 0x000fe400078e02ff */
[----:B------:R-:W-:Y:S01]  /*73590*/  IMAD.MOV.U32 R31, RZ, RZ, RZ ;  /* 0x000000ffff1f7224 */ /* 0x000fe200078e00ff */
[----:B------:R-:W-:Y:S01]  /*735a0*/  IADD3 R28, P1, PT, R29, R16, RZ ;  /* 0x000000101d1c7210 */ /* 0x000fe20007f3e0ff */
[----:B------:R-:W-:Y:S01]  /*735b0*/  IMAD.X R33, RZ, RZ, RZ, P0 ;  /* 0x000000ffff217224 */ /* 0x000fe200000e06ff */
[----:B------:R-:W-:Y:S01]  /*735c0*/  IADD3 R16, P0, PT, R8, R17, RZ ;  /* 0x0000001108107210 */ /* 0x000fe20007f1e0ff */
[----:B------:R-:W-:Y:S01]  /*735d0*/  IMAD.HI.U32 R13, R12, R2, R30 ;  /* 0x000000020c0d7227 */ /* 0x000fe200078e001e */
[----:B------:R-:W-:-:S03]  /*735e0*/  IADD3.X R29, PT, PT, RZ, RZ, RZ, P1, !PT ;  /* 0x000000ffff1d7210 */ /* 0x000fc60000ffe4ff */
[----:B------:R-:W-:-:S04]  /*735f0*/  IMAD.WIDE.U32 R30, R14, R4, R32 ;  /* 0x000000040e1e7225 */ /* 0x000fc800078e0020 */
[----:B------:R-:W-:Y:S01]  /*73600*/  VIADD R13, R13, UR4 ;  /* 0x000000040d0d7c36 */ /* 0x000fe20008000000 */
[----:B------:R-:W-:Y:S01]  /*73610*/  IADD3 R31, PT, PT, R31, UR6, RZ ;  /* 0x000000061f1f7c10 */ /* 0x000fe2000fffe0ff */
[----:B------:R-:W-:Y:S02]  /*73620*/  IMAD.X R17, RZ, RZ, UR17, P0 ;  /* 0x00000011ff117e24 */ /* 0x000fe400080e06ff */
        /* <DEDUP_REMOVED lines=9> */
[----:B------:R-:W-:Y:S01]  /*736c0*/  IMAD.WIDE.U32 R30, R12, R3, R30 ;  /* 0x000000030c1e7225 */ /* 0x000fe200078e001e */
[----:B------:R-:W-:-:S03]  /*736d0*/  IADD3 R10, P0, PT, R10, R17, RZ ;  /* 0x000000110a0a7210 */ /* 0x000fc60007f1e0ff */
[----:B------:R-:W-:Y:S01]  /*736e0*/  IMAD.WIDE.U32 R28, R14, R5, R28 ;  /* 0x000000050e1c7225 */ /* 0x000fe200078e001c */
[----:B------:R-:W-:-:S03]  /*736f0*/  IADD3 R33, PT, PT, R31, UR5, RZ ;  /* 0x000000051f217c10 */ /* 0x000fc6000fffe0ff */
[----:B------:R-:W-:Y:S02]  /*73700*/  IMAD.X R17, RZ, RZ, RZ, P1 ;  /* 0x000000ffff117224 */ /* 0x000fe400008e06ff */
[----:B------:R-:W-:Y:S01]  /*73710*/  IMAD.X R11, RZ, RZ, R11, P0 ;  /* 0x000000ffff0b7224 */ /* 0x000fe200000e060b */
[----:B------:R-:W-:Y:S01]  /*73720*/  IADD3 R32, P0, PT, R33, R28, RZ ;  /* 0x0000001c21207210 */ /* 0x000fe20007f1e0ff */
[----:B------:R-:W-:-:S04]  /*73730*/  IMAD.WIDE.U32 R16, R19, R7, R16 ;  /* 0x0000000713107225 */ /* 0x000fc800078e0010 */
[----:B------:R-:W-:Y:S01]  /*73740*/  VIADD R29, R29, UR7 ;  /* 0x000000071d1d7c36 */ /* 0x000fe20008000000 */
[----:B------:R-:W-:Y:S01]  /*73750*/  IADD3 R17, PT, PT, R17, UR9, RZ ;  /* 0x0000000911117c10 */ /* 0x000fe2000fffe0ff */
[----:B------:R-:W-:Y:S02]  /*73760*/  IMAD R8, R30, R9, RZ ;  /* 0x000000091e087224 */ /* 0x000fe400078e02ff */
[----:B------:R-:W-:Y:S01]  /*73770*/  IMAD.MOV.U32 R31, RZ, RZ, RZ ;  /* 0x000000ffff1f7224 */ /* 0x000fe200078e00ff */
[----:B------:R-:W-:Y:S01]  /*73780*/  IADD3 R28, P1, PT, R29, R16, RZ ;  /* 0x000000101d1c7210 */ /* 0x000fe20007f3e0ff */
[----:B------:R-:W-:-:S03]  /*73790*/  IMAD.WIDE.U32 R10, R35, R21, R10 ;  /* 0x00000015230a7225 */ /* 0x000fc600078e000a */
[----:B------:R-:W-:Y:S01]  /*737a0*/  IADD3.X R29, PT, PT, RZ, RZ, RZ, P1, !PT ;  /* 0x000000ffff1d7210 */ /* 0x000fe20000ffe4ff */
[----:B------:R-:W-:Y:S01]  /*737b0*/  IMAD.X R33, RZ, RZ, RZ, P0 ;  /* 0x000000ffff217224 */ /* 0x000fe200000e06ff */
[----:B------:R-:W-:Y:S01]  /*737c0*/  IADD3 R16, P0, PT, R10, R17, RZ ;  /* 0x000000110a107210 */ /* 0x000fe20007f1e0ff */
[----:B------:R-:W-:-:S04]  /*737d0*/  IMAD.HI.U32 R13, R8, R2, R30 ;  /* 0x00000002080d7227 */ /* 0x000fc800078e001e */
        /* <DEDUP_REMOVED lines=52> */
[----:B------:R-:W-:Y:S02]  /*73b20*/  VIADD R31, R31, UR7 ;  /* 0x000000071f1f7c36 */ /* 0x000fe40008000000 */
[----:B------:R-:W-:Y:S02]  /*73b30*/  IMAD R19, R32, R9, RZ ;  /* 0x0000000920137224 */ /* 0x000fe400078e02ff */
[----:B------:R-:W-:Y:S01]  /*73b40*/  IMAD.MOV.U32 R33, RZ, RZ, RZ ;  /* 0x000000ffff217224 */ /* 0x000fe200078e00ff */
[----:B------:R-:W-:Y:S01]  /*73b50*/  IADD3 R28, P1, PT, R31, R28, RZ ;  /* 0x0000001c1f1c7210 */ /* 0x000fe20007f3e0ff */
[----:B------:R-:W-:Y:S01]  /*73b60*/  IMAD.WIDE.U32 R14, R14, R21, R16 ;  /* 0x000000150e0e7225 */ /* 0x000fe200078e0010 */
[----:B------:R-:W-:Y:S02]  /*73b70*/  IADD3 R17, PT, PT, R29, UR9, RZ ;  /* 0x000000091d117c10 */ /* 0x000fe4000fffe0ff */
        /* <DEDUP_REMOVED lines=57> */
[----:B------:R-:W-:Y:S01]  /*73f10*/  IMAD.WIDE.U32 R8, R8, R21, R12 ;  /* 0x0000001508087225 */ /* 0x000fe200078e000c */
[----:B------:R-:W-:Y:S02]  /*73f20*/  IADD3 R13, PT, PT, R15, UR9, RZ ;  /* 0x000000090f0d7c10 */ /* 0x000fe4000fffe0ff */
[----:B------:R-:W-:Y:S01]  /*73f30*/  IADD3 R14, P1, PT, R17, R14, RZ ;  /* 0x0000000e110e7210 */ /* 0x000fe20007f3e0ff */
[----:B------:R-:W-:Y:S01]  /*73f40*/  IMAD.X R17, RZ, RZ, RZ, P0 ;  /* 0x000000ffff117224 */ /* 0x000fe200000e06ff */
[----:B------:R-:W-:-:S03]  /*73f50*/  IADD3 R12, P0, PT, R8, R13, RZ ;  /* 0x0000000d080c7210 */ /* 0x000fc60007f1e0ff */
[----:B------:R-:W-:Y:S01]  /*73f60*/  IMAD.X R15, RZ, RZ, RZ, P1 ;  /* 0x000000ffff0f7224 */ /* 0x000fe200008e06ff */
[----:B------:R-:W-:Y:S01]  /*73f70*/  IADD3.X R13, PT, PT, RZ, RZ, RZ, P0, !PT ;  /* 0x000000ffff0d7210 */ /* 0x000fe200007fe4ff */
[----:B------:R-:W-:-:S04]  /*73f80*/  IMAD.WIDE.U32 R16, R33, R4, R16 ;  /* 0x0000000421107225 */ /* 0x000fc800078e0010 */
[----:B------:R-:W-:-:S04]  /*73f90*/  IMAD.WIDE.U32 R14, R19, R6, R14 ;  /* 0x00000006130e7225 */ /* 0x000fc800078e000e */
[----:B------:R-:W-:Y:S02]  /*73fa0*/  VIADD R11, R17, UR6 ;  /* 0x00000006110b7c36 */ /* 0x000fe40008000000 */
[----:B------:R-:W-:-:S03]  /*73fb0*/  IMAD.WIDE.U32 R12, R10, R20, R12 ;  /* 0x000000140a0c7225 */ /* 0x000fc600078e000c */
        /* <DEDUP_REMOVED lines=13> */
[----:B------:R-:W-:-:S03]  /*74090*/  VIADD R9, R13, UR9 ;  /* 0x000000090d097c36 */ /* 0x000fc60008000000 */
[----:B------:R-:W-:Y:S02]  /*740a0*/  IADD3.X R13, PT, PT, RZ, RZ, RZ, P1, !PT ;  /* 0x000000ffff0d7210 */ /* 0x000fe40000ffe4ff */
[----:B------:R-:W-:Y:S01]  /*740b0*/  IADD3 R8, P0, PT, R10, R9, RZ ;  /* 0x000000090a087210 */ /* 0x000fe20007f1e0ff */
[----:B------:R-:W-:-:S04]  /*740c0*/  IMAD.WIDE.U32 R12, R33, R6, R12 ;  /* 0x00000006210c7225 */ /* 0x000fc800078e000c */
[----:B------:R-:W-:Y:S02]  /*740d0*/  IMAD.X R9, RZ, RZ, RZ, P0 ;  /* 0x000000ffff097224 */ /* 0x000fe400000e06ff */
[----:B------:R-:W-:Y:S02]  /*740e0*/  VIADD R29, R13, UR8 ;  /* 0x000000080d1d7c36 */ /* 0x000fe40008000000 */
[----:B------:R-:W-:-:S05]  /*740f0*/  IMAD.WIDE.U32 R8, R19, R20, R8 ;  /* 0x0000001413087225 */ /* 0x000fca00078e0008 */
[----:B------:R-:W-:Y:S02]  /*74100*/  IADD3 R9, PT, PT, R9, UR10, RZ ;  /* 0x0000000a09097c10 */ /* 0x000fe4000fffe0ff */
[----:B------:R-:W-:Y:S02]  /*74110*/  IADD3 R10, P1, PT, R29, R8, RZ ;  /* 0x000000081d0a7210 */ /* 0x000fe40007f3e0ff */
[----:B------:R-:W-:-:S03]  /*74120*/  IADD3 R8, P0, PT, R11, R9, RZ ;  /* 0x000000090b087210 */ /* 0x000fc60007f1e0ff */
[----:B------:R-:W-:Y:S02]  /*74130*/  IMAD.X R11, RZ, RZ, RZ, P1 ;  /* 0x000000ffff0b7224 */ /* 0x000fe400008e06ff */
[----:B------:R-:W-:Y:S02]  /*74140*/  IMAD.X R9, RZ, RZ, RZ, P0 ;  /* 0x000000ffff097224 */ /* 0x000fe400000e06ff */
[----:B------:R-:W-:-:S04]  /*74150*/  IMAD.WIDE.U32 R30, R33, R7, R10 ;  /* 0x00000007211e7225 */ /* 0x000fc800078e000a */
[----:B------:R-:W-:Y:S01]  /*74160*/  IMAD.WIDE.U32 R8, R19, R21, R8 ;  /* 0x0000001513087225 */ /* 0x000fe200078e0008 */
[----:B------:R-:W-:-:S04]  /*74170*/  IADD3 R11, PT, PT, R31, UR9, RZ ;  /* 0x000000091f0b7c10 */ /* 0x000fc8000fffe0ff */
[----:B------:R-:W-:-:S05]  /*74180*/  IADD3 R10, P0, PT, R8, R11, RZ ;  /* 0x0000000b080a7210 */ /* 0x000fca0007f1e0ff */
[----:B------:R-:W-:Y:S02]  /*74190*/  IMAD.X R11, RZ, RZ, RZ, P0 ;  /* 0x000000ffff0b7224 */ /* 0x000fe400000e06ff */
[----:B------:R-:W-:-:S04]  /*741a0*/  IMAD.WIDE.U32 R10, R33, R20, R10 ;  /* 0x00000014210a7225 */ /* 0x000fc800078e000a */
[----:B------:R-:W-:-:S05]  /*741b0*/  VIADD R8, R11, UR10 ;  /* 0x0000000a0b087c36 */ /* 0x000fca0008000000 */
[----:B------:R-:W-:-:S04]  /*741c0*/  IADD3 R8, P0, PT, R9, R8, RZ ;  /* 0x0000000809087210 */ /* 0x000fc80007f1e0ff */
[----:B------:R-:W-:-:S03]  /*741d0*/  IADD3.X R9, PT, PT, RZ, RZ, RZ, P0, !PT ;  /* 0x000000ffff097210 */ /* 0x000fc600007fe4ff */
[----:B------:R-:W-:-:S05]  /*741e0*/  IMAD.WIDE.U32 R8, R33, R21, R8 ;  /* 0x0000001521087225 */ /* 0x000fca00078e0008 */
        /* <DEDUP_REMOVED lines=27> */
.L_x_586:
[----:B------:R-:W-:-:S07]  /*743a0*/  IMAD.IADD R28, R28, 0x1, -R2 ;  /* 0x000000011c1c7824 */ /* 0x000fce00078e0a02 */
.L_x_587:
[----:B------:R-:W-:-:S04]  /*743b0*/  LOP3.LUT R28, R28, 0x1, RZ, 0xc0, !PT ;  /* 0x000000011c1c7812 */ /* 0x000fc800078ec0ff */
[----:B------:R-:W-:-:S04]  /*743c0*/  LOP3.LUT R28, R28, 0x2, RZ, 0xfc, !PT ;  /* 0x000000021c1c7812 */ /* 0x000fc800078efcff */
[----:B------:R-:W-:-:S07]  /*743d0*/  PRMT R4, R28, 0x7610, R4 ;  /* 0x000076101c047816 */ /* 0x000fce0000000004 */
.L_x_583:
[----:B------:R-:W0:Y:S01]  /*743e0*/  LDC.64 R2, c[0x0][0x380] ;  /* 0x0000e000ff027b82 */ /* 0x000e220000000a00 */
[--C-:B------:R-:W-:Y:S02]  /*743f0*/  SHF.R.U32.HI R5, RZ, 0x18, R26.reuse ;  /* 0x00000018ff057819 */ /* 0x100fe4000001161a */
[--C-:B------:R-:W-:Y:S02]  /*74400*/  SHF.R.U32.HI R7, RZ, 0x10, R26.reuse ;  /* 0x00000010ff077819 */ /* 0x100fe4000001161a */
[----:B------:R-:W-:Y:S02]  /*74410*/  SHF.R.U32.HI R9, RZ, 0x8, R26 ;  /* 0x00000008ff097819 */ /* 0x000fe4000001161a */
[--C-:B------:R-:W-:Y:S02]  /*74420*/  SHF.R.U32.HI R11, RZ, 0x18, R27.reuse ;  /* 0x00000018ff0b7819 */ /* 0x100fe4000001161b */
[--C-:B------:R-:W-:Y:S02]  /*74430*/  SHF.R.U32.HI R13, RZ, 0x10, R27.reuse ;  /* 0x00000010ff0d7819 */ /* 0x100fe4000001161b */
        /* <DEDUP_REMOVED lines=8> */
[----:B-1----:R-:W-:-:S03]  /*744c0*/  SHF.R.U32.HI R7, RZ, 0x18, R25 ;  /* 0x00000018ff077819 */ /* 0x002fc60000011619 */
[----:B------:R1:W-:Y:S01]  /*744d0*/  STG.E.U8 desc[UR30][R2.64+0x6], R13 ;  /* 0x0000060d02007986 */ /* 0x0003e2000c10111e */
[----:B--2---:R-:W-:-:S03]  /*744e0*/  SHF.R.U32.HI R9, RZ, 0x10, R25 ;  /* 0x00000010ff097819 */ /* 0x004fc60000011619 */
[----:B------:R2:W-:Y:S04]  /*744f0*/  STG.E.U8 desc[UR30][R2.64+0x7], R15 ;  /* 0x0000070f02007986 */ /* 0x0005e8000c10111e */
[----:B------:R3:W-:Y:S01]  /*74500*/  STG.E.U8 desc[UR30][R2.64+0x9], R17 ;  /* 0x0000091102007986 */ /* 0x0007e2000c10111e */
[----:B0-----:R-:W-:-:S03]  /*74510*/  SHF.R.U32.HI R11, RZ, 0x8, R25 ;  /* 0x00000008ff0b7819 */ /* 0x001fc60000011619 */
[----:B------:R0:W-:Y:S01]  /*74520*/  STG.E.U8 desc[UR30][R2.64+0xb], R5 ;  /* 0x00000b0502007986 */ /* 0x0001e2000c10111e */
[--C-:B-1----:R-:W-:Y:S02]  /*74530*/  SHF.R.U32.HI R13, RZ, 0x18, R22.reuse ;  /* 0x00000018ff0d7819 */ /* 0x102fe40000011616 */
[--C-:B--2---:R-:W-:Y:S01]  /*74540*/  SHF.R.U32.HI R15, RZ, 0x10, R22.reuse ;  /* 0x00000010ff0f7819 */ /* 0x104fe20000011616 */
[----:B------:R1:W-:Y:S01]  /*74550*/  STG.E.U8 desc[UR30][R2.64+0xa], R19 ;  /* 0x00000a1302007986 */ /* 0x0003e2000c10111e */
[----:B---3--:R-:W-:-:S03]  /*74560*/  SHF.R.U32.HI R17, RZ, 0x8, R22 ;  /* 0x00000008ff117819 */ /* 0x008fc60000011616 */
[----:B------:R2:W-:Y:S01]  /*74570*/  STG.E.U8 desc[UR30][R2.64+0xd], R7 ;  /* 0x00000d0702007986 */ /* 0x0005e2000c10111e */
[----:B0-----:R-:W-:-:S03]  /*74580*/  SHF.R.U32.HI R5, RZ, 0x18, R23 ;  /* 0x00000018ff057819 */ /* 0x001fc60000011617 */
[----:B------:R0:W-:Y:S04]  /*74590*/  STG.E.U8 desc[UR30][R2.64+0xe], R9 ;  /* 0x00000e0902007986 */ /* 0x0001e8000c10111e */
[----:B------:R3:W-:Y:S01]  /*745a0*/  STG.E.U8 desc[UR30][R2.64+0xf], R11 ;  /* 0x00000f0b02007986 */ /* 0x0007e2000c10111e */
[----:B-1----:R-:W-:-:S03]  /*745b0*/  SHF.R.U32.HI R19, RZ, 0x10, R18 ;  /* 0x00000010ff137819 */ /* 0x002fc60000011612 */
[----:B------:R1:W-:Y:S01]  /*745c0*/  STG.E.U8 desc[UR30][R2.64+0x11], R13 ;  /* 0x0000110d02007986 */ /* 0x0003e2000c10111e */
[----:B--2---:R-:W-:-:S03]  /*745d0*/  SHF.R.U32.HI R7, RZ, 0x10, R23 ;  /* 0x00000010ff077819 */ /* 0x004fc60000011617 */
[----:B------:R2:W-:Y:S01]  /*745e0*/  STG.E.U8 desc[UR30][R2.64+0x12], R15 ;  /* 0x0000120f02007986 */ /* 0x0005e2000c10111e */
[----:B0-----:R-:W-:-:S03]  /*745f0*/  SHF.R.U32.HI R9, RZ, 0x8, R23 ;  /* 0x00000008ff097819 */ /* 0x001fc60000011617 */
[----:B------:R0:W-:Y:S01]  /*74600*/  STG.E.U8 desc[UR30][R2.64+0x13], R17 ;  /* 0x0000131102007986 */ /* 0x0001e2000c10111e */
[----:B---3--:R-:W-:-:S03]  /*74610*/  SHF.R.U32.HI R11, RZ, 0x18, R18 ;  /* 0x00000018ff0b7819 */ /* 0x008fc60000011612 */
[----:B------:R3:W-:Y:S01]  /*74620*/  STG.E.U8 desc[UR30][R2.64+0x15], R5 ;  /* 0x0000150502007986 */ /* 0x0007e2000c10111e */
[----:B-1----:R-:W-:Y:S02]  /*74630*/  SHF.R.U32.HI R13, RZ, 0x8, R18 ;  /* 0x00000008ff0d7819 */ /* 0x002fe40000011612 */
[--C-:B--2---:R-:W-:Y:S01]  /*74640*/  SHF.R.U32.HI R15, RZ, 0x18, R0.reuse ;  /* 0x00000018ff0f7819 */ /* 0x104fe20000011600 */
[----:B------:R-:W-:Y:S01]  /*74650*/  STG.E.U8 desc[UR30][R2.64+0x4], R26 ;  /* 0x0000041a02007986 */ /* 0x000fe2000c10111e */
[----:B0-----:R-:W-:-:S03]  /*74660*/  SHF.R.U32.HI R17, RZ, 0x10, R0 ;  /* 0x00000010ff117819 */ /* 0x001fc60000011600 */
[----:B------:R-:W-:Y:S01]  /*74670*/  STG.E.U8 desc[UR30][R2.64+0x8], R27 ;  /* 0x0000081b02007986 */ /* 0x000fe2000c10111e */
[----:B---3--:R-:W-:-:S03]  /*74680*/  SHF.R.U32.HI R5, RZ, 0x8, R0 ;  /* 0x00000008ff057819 */ /* 0x008fc60000011600 */
        /* <DEDUP_REMOVED lines=16> */
.L_x_588:
        /* <DEDUP_REMOVED lines=15> */
.L_x_595:


//--------------------- .nv.shared.reserved.0     --------------------------
	.section	.nv.shared.reserved.0,"aw",@nobits
	.weak		__nv_reservedSMEM_offset_0_alias
	.size		__nv_reservedSMEM_offset_0_alias, 0, 64
	.other		__nv_reservedSMEM_offset_0_alias,@"STO_CUDA_RESERVED_SHARED STV_DEFAULT"
__nv_reservedSMEM_offset_0_alias:
	.zero		0
	.zero		64


//--------------------- .nv.constant0._Z25get_compressed_public_keyPhPK7ECPoint --------------------------
	.section	.nv.constant0._Z25get_compressed_public_keyPhPK7ECPoint,"a",@progbits
	.sectionflags	@""
	.align	4
.nv.constant0._Z25get_compressed_public_keyPhPK7ECPoint:
	.zero		912


//--------------------- .nv.constant0._Z14point_is_validPiPK7ECPoint --------------------------
	.section	.nv.constant0._Z14point_is_validPiPK7ECPoint,"a",@progbits
	.sectionflags	@""
	.align	4
.nv.constant0._Z14point_is_validPiPK7ECPoint:
	.zero		912


//--------------------- .nv.constant0._Z11scalar_multP7ECPointPKjPKS_ --------------------------
	.section	.nv.constant0._Z11scalar_multP7ECPointPKjPKS_,"a",@progbits
	.sectionflags	@""
	.align	4
.nv.constant0._Z11scalar_multP7ECPointPKjPKS_:
	.zero		920


//--------------------- .nv.constant0._Z12point_doubleP7ECPointPKS_ --------------------------
	.section	.nv.constant0._Z12point_doubleP7ECPointPKS_,"a",@progbits
	.sectionflags	@""
	.align	4
.nv.constant0._Z12point_doubleP7ECPointPKS_:
	.zero		912


//--------------------- .nv.constant0._Z9point_addP7ECPointPKS_S2_ --------------------------
	.section	.nv.constant0._Z9point_addP7ECPointPKS_S2_,"a",@progbits
	.sectionflags	@""
	.align	4
.nv.constant0._Z9point_addP7ECPointPKS_S2_:
	.zero		920


//--------------------- .nv.constant0._Z10point_initP7ECPoint --------------------------
	.section	.nv.constant0._Z10point_initP7ECPoint,"a",@progbits
	.sectionflags	@""
	.align	4
.nv.constant0._Z10point_initP7ECPoint:
	.zero		904


//--------------------- .nv.constant0._Z19generate_public_keyPhPj --------------------------
	.section	.nv.constant0._Z19generate_public_keyPhPj,"a",@progbits
	.sectionflags	@""
	.align	4
.nv.constant0._Z19generate_public_keyPhPj:
	.zero		912


//--------------------- SYMBOLS --------------------------

	.type		.nv.reservedSmem.offset0,@object
	.size		.nv.reservedSmem.offset0,0x4
